	.target	sm_90a

	.elftype	@"ET_EXEC"


//--------------------- .note.nv.tkinfo           --------------------------
	.section	.note.nv.tkinfo,"",@"SHT_NOTE"
	.sectionflags	@"SHF_NOTE_NV_TKINFO"
	.tkinfo
        /*0018*/ 	.word	0x00000002
        /*0030*/ 	.string	""
        /*0030*/ 	.string	"ptxas"
        /*0030*/ 	.string	"Cuda compilation tools, release 13.0, V13.0.88"
        /*0030*/ 	.string	"Build cuda_13.0.r13.0/compiler.36424714_0"
        /*0030*/ 	.string	"-arch sm_90a -m 64 "



//--------------------- .note.nv.cuinfo           --------------------------
	.section	.note.nv.cuinfo,"",@"SHT_NOTE"
	.sectionflags	@"SHF_NOTE_NV_CUINFO"
        /*0018*/ 	.short	0x0002
        /*001a*/ 	.short	0x005a
        /*001c*/ 	.short	0x0082
	.zero		2


//--------------------- .nv.info                  --------------------------
	.section	.nv.info,"",@"SHT_CUDA_INFO"
	.align	4


	//----- nvinfo : EIATTR_REGCOUNT
	.align		4
        /*0000*/ 	.byte	0x04, 0x2f
        /*0002*/ 	.short	(.L_21 - .L_20)
	.align		4
.L_20:
        /*0004*/ 	.word	index@(_ZN7cutlass13device_kernelIN5flash11enable_sm90INS1_16FlashAttnFwdSm90INS1_25CollectiveMainloopFwdSm90ILi2EN4cute5tupleIJNS5_1CILi1EEES8_S8_EEENS6_IJNS7_ILi128EEENS7_ILi96EEENS7_ILi64EEEEEELi256ENS_6half_tEfNS_4arch4Sm90ELb1ELb0ELb1ELb1ELb1ELb1ELb1ELb1ELb0ELb1ELb1ELb0EEENS1_21CollectiveEpilogueFwdINS6_IJSA_NS7_ILi256EEESB_EEES9_SE_SG_Li256ELb1ELb1ELb1ELb0EEENS1_36VarlenDynamicPersistentTileSchedulerILi128ELi96ELi256ELi128ELb1ELb1ELb1ELb1ELb1ELb1EEEEEEEEEvNT_6ParamsE)
        /*0008*/ 	.word	0x000000a8


	//----- nvinfo : EIATTR_FRAME_SIZE
	.align		4
.L_21:
        /*000c*/ 	.byte	0x04, 0x11
        /*000e*/ 	.short	(.L_23 - .L_22)
	.align		4
.L_22:
        /*0010*/ 	.word	index@(_ZN7cutlass13device_kernelIN5flash11enable_sm90INS1_16FlashAttnFwdSm90INS1_25CollectiveMainloopFwdSm90ILi2EN4cute5tupleIJNS5_1CILi1EEES8_S8_EEENS6_IJNS7_ILi128EEENS7_ILi96EEENS7_ILi64EEEEEELi256ENS_6half_tEfNS_4arch4Sm90ELb1ELb0ELb1ELb1ELb1ELb1ELb1ELb1ELb0ELb1ELb1ELb0EEENS1_21CollectiveEpilogueFwdINS6_IJSA_NS7_ILi256EEESB_EEES9_SE_SG_Li256ELb1ELb1ELb1ELb0EEENS1_36VarlenDynamicPersistentTileSchedulerILi128ELi96ELi256ELi128ELb1ELb1ELb1ELb1ELb1ELb1EEEEEEEEEvNT_6ParamsE)
        /*0014*/ 	.word	0x00000210


	//----- nvinfo : EIATTR_REGCOUNT
	.align		4
.L_23:
        /*0018*/ 	.byte	0x04, 0x2f
        /*001a*/ 	.short	(.L_25 - .L_24)
	.align		4
.L_24:
        /*001c*/ 	.word	index@(_ZN7cutlass13device_kernelIN5flash11enable_sm90INS1_16FlashAttnFwdSm90INS1_25CollectiveMainloopFwdSm90ILi2EN4cute5tupleIJNS5_1CILi1EEES8_S8_EEENS6_IJNS7_ILi128EEENS7_ILi96EEENS7_ILi64EEEEEELi256ENS_6half_tEfNS_4arch4Sm90ELb1ELb0ELb1ELb1ELb1ELb0ELb1ELb1ELb0ELb1ELb1ELb0EEENS1_21CollectiveEpilogueFwdINS6_IJSA_NS7_ILi256EEESB_EEES9_SE_SG_Li256ELb1ELb1ELb1ELb0EEENS1_36VarlenDynamicPersistentTileSchedulerILi128ELi96ELi256ELi128ELb1ELb1ELb1ELb1ELb1ELb1EEEEEEEEEvNT_6ParamsE)
        /*0020*/ 	.word	0x000000a8


	//----- nvinfo : EIATTR_FRAME_SIZE
	.align		4
.L_25:
        /*0024*/ 	.byte	0x04, 0x11
        /*0026*/ 	.short	(.L_27 - .L_26)
	.align		4
.L_26:
        /*0028*/ 	.word	index@(_ZN7cutlass13device_kernelIN5flash11enable_sm90INS1_16FlashAttnFwdSm90INS1_25CollectiveMainloopFwdSm90ILi2EN4cute5tupleIJNS5_1CILi1EEES8_S8_EEENS6_IJNS7_ILi128EEENS7_ILi96EEENS7_ILi64EEEEEELi256ENS_6half_tEfNS_4arch4Sm90ELb1ELb0ELb1ELb1ELb1ELb0ELb1ELb1ELb0ELb1ELb1ELb0EEENS1_21CollectiveEpilogueFwdINS6_IJSA_NS7_ILi256EEESB_EEES9_SE_SG_Li256ELb1ELb1ELb1ELb0EEENS1_36VarlenDynamicPersistentTileSchedulerILi128ELi96ELi256ELi128ELb1ELb1ELb1ELb1ELb1ELb1EEEEEEEEEvNT_6ParamsE)
        /*002c*/ 	.word	0x00000040


	//----- nvinfo : EIATTR_REGCOUNT
	.align		4
.L_27:
        /*0030*/ 	.byte	0x04, 0x2f
        /*0032*/ 	.short	(.L_29 - .L_28)
	.align		4
.L_28:
        /*0034*/ 	.word	index@(_ZN7cutlass13device_kernelIN5flash11enable_sm90INS1_16FlashAttnFwdSm90INS1_25CollectiveMainloopFwdSm90ILi2EN4cute5tupleIJNS5_1CILi1EEES8_S8_EEENS6_IJNS7_ILi128EEENS7_ILi96EEENS7_ILi64EEEEEELi256ENS_6half_tEfNS_4arch4Sm90ELb1ELb0ELb1ELb1ELb1ELb1ELb0ELb1ELb0ELb1ELb1ELb0EEENS1_21CollectiveEpilogueFwdINS6_IJSA_NS7_ILi256EEESB_EEES9_SE_SG_Li256ELb1ELb1ELb1ELb0EEENS1_36VarlenDynamicPersistentTileSchedulerILi128ELi96ELi256ELi128ELb1ELb1ELb1ELb1ELb1ELb1EEEEEEEEEvNT_6ParamsE)
        /*0038*/ 	.word	0x000000a8


	//----- nvinfo : EIATTR_FRAME_SIZE
	.align		4
.L_29:
        /*003c*/ 	.byte	0x04, 0x11
        /*003e*/ 	.short	(.L_31 - .L_30)
	.align		4
.L_30:
        /*0040*/ 	.word	index@(_ZN7cutlass13device_kernelIN5flash11enable_sm90INS1_16FlashAttnFwdSm90INS1_25CollectiveMainloopFwdSm90ILi2EN4cute5tupleIJNS5_1CILi1EEES8_S8_EEENS6_IJNS7_ILi128EEENS7_ILi96EEENS7_ILi64EEEEEELi256ENS_6half_tEfNS_4arch4Sm90ELb1ELb0ELb1ELb1ELb1ELb1ELb0ELb1ELb0ELb1ELb1ELb0EEENS1_21CollectiveEpilogueFwdINS6_IJSA_NS7_ILi256EEESB_EEES9_SE_SG_Li256ELb1ELb1ELb1ELb0EEENS1_36VarlenDynamicPersistentTileSchedulerILi128ELi96ELi256ELi128ELb1ELb1ELb1ELb1ELb1ELb1EEEEEEEEEvNT_6ParamsE)
        /*0044*/ 	.word	0x00000168


	//----- nvinfo : EIATTR_REGCOUNT
	.align		4
.L_31:
        /*0048*/ 	.byte	0x04, 0x2f
        /*004a*/ 	.short	(.L_33 - .L_32)
	.align		4
.L_32:
        /*004c*/ 	.word	index@(_ZN7cutlass13device_kernelIN5flash11enable_sm90INS1_16FlashAttnFwdSm90INS1_25CollectiveMainloopFwdSm90ILi2EN4cute5tupleIJNS5_1CILi1EEES8_S8_EEENS6_IJNS7_ILi128EEENS7_ILi96EEENS7_ILi64EEEEEELi256ENS_6half_tEfNS_4arch4Sm90ELb1ELb0ELb1ELb1ELb1ELb0ELb0ELb1ELb0ELb1ELb1ELb0EEENS1_21CollectiveEpilogueFwdINS6_IJSA_NS7_ILi256EEESB_EEES9_SE_SG_Li256ELb1ELb1ELb1ELb0EEENS1_36VarlenDynamicPersistentTileSchedulerILi128ELi96ELi256ELi128ELb1ELb1ELb1ELb1ELb1ELb1EEEEEEEEEvNT_6ParamsE)
        /*0050*/ 	.word	0x000000a8


	//----- nvinfo : EIATTR_FRAME_SIZE
	.align		4
.L_33:
        /*0054*/ 	.byte	0x04, 0x11
        /*0056*/ 	.short	(.L_35 - .L_34)
	.align		4
.L_34:
        /*0058*/ 	.word	index@(_ZN7cutlass13device_kernelIN5flash11enable_sm90INS1_16FlashAttnFwdSm90INS1_25CollectiveMainloopFwdSm90ILi2EN4cute5tupleIJNS5_1CILi1EEES8_S8_EEENS6_IJNS7_ILi128EEENS7_ILi96EEENS7_ILi64EEEEEELi256ENS_6half_tEfNS_4arch4Sm90ELb1ELb0ELb1ELb1ELb1ELb0ELb0ELb1ELb0ELb1ELb1ELb0EEENS1_21CollectiveEpilogueFwdINS6_IJSA_NS7_ILi256EEESB_EEES9_SE_SG_Li256ELb1ELb1ELb1ELb0EEENS1_36VarlenDynamicPersistentTileSchedulerILi128ELi96ELi256ELi128ELb1ELb1ELb1ELb1ELb1ELb1EEEEEEEEEvNT_6ParamsE)
        /*005c*/ 	.word	0x00000030


	//----- nvinfo : EIATTR_REGCOUNT
	.align		4
.L_35:
        /*0060*/ 	.byte	0x04, 0x2f
        /*0062*/ 	.short	(.L_37 - .L_36)
	.align		4
.L_36:
        /*0064*/ 	.word	index@(_ZN7cutlass13device_kernelIN5flash11enable_sm90INS1_16FlashAttnFwdSm90INS1_25CollectiveMainloopFwdSm90ILi2EN4cute5tupleIJNS5_1CILi1EEES8_S8_EEENS6_IJNS7_ILi128EEENS7_ILi96EEENS7_ILi64EEEEEELi256ENS_6half_tEfNS_4arch4Sm90ELb1ELb0ELb1ELb0ELb1ELb0ELb1ELb1ELb0ELb1ELb1ELb0EEENS1_21CollectiveEpilogueFwdINS6_IJSA_NS7_ILi256EEESB_EEES9_SE_SG_Li256ELb0ELb1ELb1ELb0EEENS1_19SingleTileSchedulerILb0ELb1ELb1ELi128EEEEEEEEEvNT_6ParamsE)
        /*0068*/ 	.word	0x000000a8


	//----- nvinfo : EIATTR_FRAME_SIZE
	.align		4
.L_37:
        /*006c*/ 	.byte	0x04, 0x11
        /*006e*/ 	.short	(.L_39 - .L_38)
	.align		4
.L_38:
        /*0070*/ 	.word	index@(_ZN7cutlass13device_kernelIN5flash11enable_sm90INS1_16FlashAttnFwdSm90INS1_25CollectiveMainloopFwdSm90ILi2EN4cute5tupleIJNS5_1CILi1EEES8_S8_EEENS6_IJNS7_ILi128EEENS7_ILi96EEENS7_ILi64EEEEEELi256ENS_6half_tEfNS_4arch4Sm90ELb1ELb0ELb1ELb0ELb1ELb0ELb1ELb1ELb0ELb1ELb1ELb0EEENS1_21CollectiveEpilogueFwdINS6_IJSA_NS7_ILi256EEESB_EEES9_SE_SG_Li256ELb0ELb1ELb1ELb0EEENS1_19SingleTileSchedulerILb0ELb1ELb1ELi128EEEEEEEEEvNT_6ParamsE)
        /*0074*/ 	.word	0x00000008


	//----- nvinfo : EIATTR_REGCOUNT
	.align		4
.L_39:
        /*0078*/ 	.byte	0x04, 0x2f
        /*007a*/ 	.short	(.L_41 - .L_40)
	.align		4
.L_40:
        /*007c*/ 	.word	index@(_ZN7cutlass13device_kernelIN5flash11enable_sm90INS1_16FlashAttnFwdSm90INS1_25CollectiveMainloopFwdSm90ILi2EN4cute5tupleIJNS5_1CILi1EEES8_S8_EEENS6_IJNS7_ILi128EEENS7_ILi96EEENS7_ILi64EEEEEELi256ENS_6half_tEfNS_4arch4Sm90ELb1ELb0ELb1ELb0ELb1ELb0ELb0ELb1ELb0ELb1ELb1ELb0EEENS1_21CollectiveEpilogueFwdINS6_IJSA_NS7_ILi256EEESB_EEES9_SE_SG_Li256ELb0ELb1ELb1ELb0EEENS1_19SingleTileSchedulerILb0ELb1ELb1ELi128EEEEEEEEEvNT_6ParamsE)
        /*0080*/ 	.word	0x000000a8


	//----- nvinfo : EIATTR_FRAME_SIZE
	.align		4
.L_41:
        /*0084*/ 	.byte	0x04, 0x11
        /*0086*/ 	.short	(.L_43 - .L_42)
	.align		4
.L_42:
        /*0088*/ 	.word	index@(_ZN7cutlass13device_kernelIN5flash11enable_sm90INS1_16FlashAttnFwdSm90INS1_25CollectiveMainloopFwdSm90ILi2EN4cute5tupleIJNS5_1CILi1EEES8_S8_EEENS6_IJNS7_ILi128EEENS7_ILi96EEENS7_ILi64EEEEEELi256ENS_6half_tEfNS_4arch4Sm90ELb1ELb0ELb1ELb0ELb1ELb0ELb0ELb1ELb0ELb1ELb1ELb0EEENS1_21CollectiveEpilogueFwdINS6_IJSA_NS7_ILi256EEESB_EEES9_SE_SG_Li256ELb0ELb1ELb1ELb0EEENS1_19SingleTileSchedulerILb0ELb1ELb1ELi128EEEEEEEEEvNT_6ParamsE)
        /*008c*/ 	.word	0x00000000


	//----- nvinfo : EIATTR_REGCOUNT
	.align		4
.L_43:
        /*0090*/ 	.byte	0x04, 0x2f
        /*0092*/ 	.short	(.L_45 - .L_44)
	.align		4
.L_44:
        /*0094*/ 	.word	index@(_ZN7cutlass13device_kernelIN5flash11enable_sm90INS1_16FlashAttnFwdSm90INS1_25CollectiveMainloopFwdSm90ILi2EN4cute5tupleIJNS5_1CILi1EEES8_S8_EEENS6_IJNS7_ILi128EEENS7_ILi96EEENS7_ILi64EEEEEELi256ENS_6half_tEfNS_4arch4Sm90ELb0ELb1ELb1ELb1ELb1ELb1ELb1ELb1ELb0ELb1ELb1ELb0EEENS1_21CollectiveEpilogueFwdINS6_IJSA_NS7_ILi256EEESB_EEES9_SE_SG_Li256ELb1ELb1ELb1ELb0EEENS1_36VarlenDynamicPersistentTileSchedulerILi128ELi96ELi256ELi128ELb1ELb1ELb1ELb1ELb0ELb1EEEEEEEEEvNT_6ParamsE)
        /*0098*/ 	.word	0x000000a8


	//----- nvinfo : EIATTR_FRAME_SIZE
	.align		4
.L_45:
        /*009c*/ 	.byte	0x04, 0x11
        /*009e*/ 	.short	(.L_47 - .L_46)
	.align		4
.L_46:
        /*00a0*/ 	.word	index@($_ZN7cutlass13device_kernelIN5flash11enable_sm90INS1_16FlashAttnFwdSm90INS1_25CollectiveMainloopFwdSm90ILi2EN4cute5tupleIJNS5_1CILi1EEES8_S8_EEENS6_IJNS7_ILi128EEENS7_ILi96EEENS7_ILi64EEEEEELi256ENS_6half_tEfNS_4arch4Sm90ELb0ELb1ELb1ELb1ELb1ELb1ELb1ELb1ELb0ELb1ELb1ELb0EEENS1_21CollectiveEpilogueFwdINS6_IJSA_NS7_ILi256EEESB_EEES9_SE_SG_Li256ELb1ELb1ELb1ELb0EEENS1_36VarlenDynamicPersistentTileSchedulerILi128ELi96ELi256ELi128ELb1ELb1ELb1ELb1ELb0ELb1EEEEEEEEEvNT_6ParamsE$_ZZN5flash25CollectiveMainloopFwdSm90ILi2EN4cute5tupleIJNS1_1CILi1EEES4_S4_EEENS2_IJNS3_ILi128EEENS3_ILi96EEENS3_ILi64EEEEEELi256EN7cutlass6half_tEfNSA_4arch4Sm90ELb0ELb1ELb1ELb1ELb1ELb1ELb1ELb1ELb0ELb1ELb1ELb0EE3mmaINS_16FlashAttnFwdSm90ISE_NS_21CollectiveEpilogueFwdINS2_IJS6_NS3_ILi256EEES7_EEES5_SB_SD_Li256ELb1ELb1ELb1ELb0EEENS_36VarlenDynamicPersistentTileSchedulerILi128ELi96ELi256ELi128ELb1ELb1ELb1ELb1ELb0ELb1EEEE13SharedStorageENS1_6TensorINS1_11ArrayEngineIfLm128EEENS1_6LayoutINS2_IJNS2_IJNS3_ILi2EEEST_NS3_ILi32EEEEEES4_S4_EEENS2_IJNS2_IJS4_ST_NS3_ILi4EEEEEENS3_ILi0EEESZ_EEEEEEENS_7SoftmaxILi2ELi0EEEEEbRKNSE_6ParamsENSA_13PipelineAsyncILi2EEES19_RNSA_13PipelineStateILj2EEERT0_RT1_iRiRKNS_16SeqlenInfoQKNewKILb1ELb1EEENS2_IJiiiiEEERT_ENKUliT_T0_T1_E_clIZSF_ISO_S12_S14_EbS17_S19_S19_S1C_S1E_S1G_iS1H_S1L_S1M_S1O_EUlRS1P_iE0_NS3_ILb1EEES1W_EEDaiS1P_S1Q_S1R_)
        /*00a4*/ 	.word	0x00000530


	//----- nvinfo : EIATTR_FRAME_SIZE
	.align		4
.L_47:
        /*00a8*/ 	.byte	0x04, 0x11
        /*00aa*/ 	.short	(.L_49 - .L_48)
	.align		4
.L_48:
        /*00ac*/ 	.word	index@(_ZN7cutlass13device_kernelIN5flash11enable_sm90INS1_16FlashAttnFwdSm90INS1_25CollectiveMainloopFwdSm90ILi2EN4cute5tupleIJNS5_1CILi1EEES8_S8_EEENS6_IJNS7_ILi128EEENS7_ILi96EEENS7_ILi64EEEEEELi256ENS_6half_tEfNS_4arch4Sm90ELb0ELb1ELb1ELb1ELb1ELb1ELb1ELb1ELb0ELb1ELb1ELb0EEENS1_21CollectiveEpilogueFwdINS6_IJSA_NS7_ILi256EEESB_EEES9_SE_SG_Li256ELb1ELb1ELb1ELb0EEENS1_36VarlenDynamicPersistentTileSchedulerILi128ELi96ELi256ELi128ELb1ELb1ELb1ELb1ELb0ELb1EEEEEEEEEvNT_6ParamsE)
        /*00b0*/ 	.word	0x00000530


	//----- nvinfo : EIATTR_REGCOUNT
	.align		4
.L_49:
        /*00b4*/ 	.byte	0x04, 0x2f
        /*00b6*/ 	.short	(.L_51 - .L_50)
	.align		4
.L_50:
        /*00b8*/ 	.word	index@(_ZN7cutlass13device_kernelIN5flash11enable_sm90INS1_16FlashAttnFwdSm90INS1_25CollectiveMainloopFwdSm90ILi2EN4cute5tupleIJNS5_1CILi1EEES8_S8_EEENS6_IJNS7_ILi128EEENS7_ILi96EEENS7_ILi64EEEEEELi256ENS_6half_tEfNS_4arch4Sm90ELb0ELb1ELb1ELb1ELb1ELb0ELb1ELb1ELb0ELb1ELb1ELb0EEENS1_21CollectiveEpilogueFwdINS6_IJSA_NS7_ILi256EEESB_EEES9_SE_SG_Li256ELb1ELb1ELb1ELb0EEENS1_36VarlenDynamicPersistentTileSchedulerILi128ELi96ELi256ELi128ELb1ELb1ELb1ELb1ELb0ELb1EEEEEEEEEvNT_6ParamsE)
        /*00bc*/ 	.word	0x000000a8


	//----- nvinfo : EIATTR_FRAME_SIZE
	.align		4
.L_51:
        /*00c0*/ 	.byte	0x04, 0x11
        /*00c2*/ 	.short	(.L_53 - .L_52)
	.align		4
.L_52:
        /*00c4*/ 	.word	index@($_ZN7cutlass13device_kernelIN5flash11enable_sm90INS1_16FlashAttnFwdSm90INS1_25CollectiveMainloopFwdSm90ILi2EN4cute5tupleIJNS5_1CILi1EEES8_S8_EEENS6_IJNS7_ILi128EEENS7_ILi96EEENS7_ILi64EEEEEELi256ENS_6half_tEfNS_4arch4Sm90ELb0ELb1ELb1ELb1ELb1ELb0ELb1ELb1ELb0ELb1ELb1ELb0EEENS1_21CollectiveEpilogueFwdINS6_IJSA_NS7_ILi256EEESB_EEES9_SE_SG_Li256ELb1ELb1ELb1ELb0EEENS1_36VarlenDynamicPersistentTileSchedulerILi128ELi96ELi256ELi128ELb1ELb1ELb1ELb1ELb0ELb1EEEEEEEEEvNT_6ParamsE$_ZZN5flash25CollectiveMainloopFwdSm90ILi2EN4cute5tupleIJNS1_1CILi1EEES4_S4_EEENS2_IJNS3_ILi128EEENS3_ILi96EEENS3_ILi64EEEEEELi256EN7cutlass6half_tEfNSA_4arch4Sm90ELb0ELb1ELb1ELb1ELb1ELb0ELb1ELb1ELb0ELb1ELb1ELb0EE3mmaINS_16FlashAttnFwdSm90ISE_NS_21CollectiveEpilogueFwdINS2_IJS6_NS3_ILi256EEES7_EEES5_SB_SD_Li256ELb1ELb1ELb1ELb0EEENS_36VarlenDynamicPersistentTileSchedulerILi128ELi96ELi256ELi128ELb1ELb1ELb1ELb1ELb0ELb1EEEE13SharedStorageENS1_6TensorINS1_11ArrayEngineIfLm128EEENS1_6LayoutINS2_IJNS2_IJNS3_ILi2EEEST_NS3_ILi32EEEEEES4_S4_EEENS2_IJNS2_IJS4_ST_NS3_ILi4EEEEEENS3_ILi0EEESZ_EEEEEEENS_7SoftmaxILi2ELi0EEEEEbRKNSE_6ParamsENSA_13PipelineAsyncILi2EEES19_RNSA_13PipelineStateILj2EEERT0_RT1_iRiRKNS_16SeqlenInfoQKNewKILb1ELb0EEENS2_IJiiiiEEERT_ENKUliT_T0_T1_E_clIZSF_ISO_S12_S14_EbS17_S19_S19_S1C_S1E_S1G_iS1H_S1L_S1M_S1O_EUlRS1P_iE1_NS3_ILb0EEENS3_ILb1EEEEEDaiS1P_S1Q_S1R_)
        /*00c8*/ 	.word	0x000004e0


	//----- nvinfo : EIATTR_FRAME_SIZE
	.align		4
.L_53:
        /*00cc*/ 	.byte	0x04, 0x11
        /*00ce*/ 	.short	(.L_55 - .L_54)
	.align		4
.L_54:
        /*00d0*/ 	.word	index@(_ZN7cutlass13device_kernelIN5flash11enable_sm90INS1_16FlashAttnFwdSm90INS1_25CollectiveMainloopFwdSm90ILi2EN4cute5tupleIJNS5_1CILi1EEES8_S8_EEENS6_IJNS7_ILi128EEENS7_ILi96EEENS7_ILi64EEEEEELi256ENS_6half_tEfNS_4arch4Sm90ELb0ELb1ELb1ELb1ELb1ELb0ELb1ELb1ELb0ELb1ELb1ELb0EEENS1_21CollectiveEpilogueFwdINS6_IJSA_NS7_ILi256EEESB_EEES9_SE_SG_Li256ELb1ELb1ELb1ELb0EEENS1_36VarlenDynamicPersistentTileSchedulerILi128ELi96ELi256ELi128ELb1ELb1ELb1ELb1ELb0ELb1EEEEEEEEEvNT_6ParamsE)
        /*00d4*/ 	.word	0x000004e0


	//----- nvinfo : EIATTR_REGCOUNT
	.align		4
.L_55:
        /*00d8*/ 	.byte	0x04, 0x2f
        /*00da*/ 	.short	(.L_57 - .L_56)
	.align		4
.L_56:
        /*00dc*/ 	.word	index@(_ZN7cutlass13device_kernelIN5flash11enable_sm90INS1_16FlashAttnFwdSm90INS1_25CollectiveMainloopFwdSm90ILi2EN4cute5tupleIJNS5_1CILi1EEES8_S8_EEENS6_IJNS7_ILi128EEENS7_ILi96EEENS7_ILi64EEEEEELi256ENS_6half_tEfNS_4arch4Sm90ELb0ELb1ELb1ELb1ELb1ELb1ELb0ELb1ELb0ELb1ELb1ELb0EEENS1_21CollectiveEpilogueFwdINS6_IJSA_NS7_ILi256EEESB_EEES9_SE_SG_Li256ELb1ELb1ELb1ELb0EEENS1_36VarlenDynamicPersistentTileSchedulerILi128ELi96ELi256ELi128ELb1ELb1ELb1ELb1ELb0ELb1EEEEEEEEEvNT_6ParamsE)
        /*00e0*/ 	.word	0x000000a8


	//----- nvinfo : EIATTR_FRAME_SIZE
	.align		4
.L_57:
        /*00e4*/ 	.byte	0x04, 0x11
        /*00e6*/ 	.short	(.L_59 - .L_58)
	.align		4
.L_58:
        /*00e8*/ 	.word	index@(_ZN7cutlass13device_kernelIN5flash11enable_sm90INS1_16FlashAttnFwdSm90INS1_25CollectiveMainloopFwdSm90ILi2EN4cute5tupleIJNS5_1CILi1EEES8_S8_EEENS6_IJNS7_ILi128EEENS7_ILi96EEENS7_ILi64EEEEEELi256ENS_6half_tEfNS_4arch4Sm90ELb0ELb1ELb1ELb1ELb1ELb1ELb0ELb1ELb0ELb1ELb1ELb0EEENS1_21CollectiveEpilogueFwdINS6_IJSA_NS7_ILi256EEESB_EEES9_SE_SG_Li256ELb1ELb1ELb1ELb0EEENS1_36VarlenDynamicPersistentTileSchedulerILi128ELi96ELi256ELi128ELb1ELb1ELb1ELb1ELb0ELb1EEEEEEEEEvNT_6ParamsE)
        /*00ec*/ 	.word	0x00000058


	//----- nvinfo : EIATTR_REGCOUNT
	.align		4
.L_59:
        /*00f0*/ 	.byte	0x04, 0x2f
        /*00f2*/ 	.short	(.L_61 - .L_60)
	.align		4
.L_60:
        /*00f4*/ 	.word	index@(_ZN7cutlass13device_kernelIN5flash11enable_sm90INS1_16FlashAttnFwdSm90INS1_25CollectiveMainloopFwdSm90ILi2EN4cute5tupleIJNS5_1CILi1EEES8_S8_EEENS6_IJNS7_ILi128EEENS7_ILi96EEENS7_ILi64EEEEEELi256ENS_6half_tEfNS_4arch4Sm90ELb0ELb1ELb1ELb1ELb1ELb0ELb0ELb1ELb0ELb1ELb1ELb0EEENS1_21CollectiveEpilogueFwdINS6_IJSA_NS7_ILi256EEESB_EEES9_SE_SG_Li256ELb1ELb1ELb1ELb0EEENS1_36VarlenDynamicPersistentTileSchedulerILi128ELi96ELi256ELi128ELb1ELb1ELb1ELb1ELb0ELb1EEEEEEEEEvNT_6ParamsE)
        /*00f8*/ 	.word	0x000000a8


	//----- nvinfo : EIATTR_FRAME_SIZE
	.align		4
.L_61:
        /*00fc*/ 	.byte	0x04, 0x11
        /*00fe*/ 	.short	(.L_63 - .L_62)
	.align		4
.L_62:
        /*0100*/ 	.word	index@(_ZN7cutlass13device_kernelIN5flash11enable_sm90INS1_16FlashAttnFwdSm90INS1_25CollectiveMainloopFwdSm90ILi2EN4cute5tupleIJNS5_1CILi1EEES8_S8_EEENS6_IJNS7_ILi128EEENS7_ILi96EEENS7_ILi64EEEEEELi256ENS_6half_tEfNS_4arch4Sm90ELb0ELb1ELb1ELb1ELb1ELb0ELb0ELb1ELb0ELb1ELb1ELb0EEENS1_21CollectiveEpilogueFwdINS6_IJSA_NS7_ILi256EEESB_EEES9_SE_SG_Li256ELb1ELb1ELb1ELb0EEENS1_36VarlenDynamicPersistentTileSchedulerILi128ELi96ELi256ELi128ELb1ELb1ELb1ELb1ELb0ELb1EEEEEEEEEvNT_6ParamsE)
        /*0104*/ 	.word	0x00000020


	//----- nvinfo : EIATTR_REGCOUNT
	.align		4
.L_63:
        /*0108*/ 	.byte	0x04, 0x2f
        /*010a*/ 	.short	(.L_65 - .L_64)
	.align		4
.L_64:
        /*010c*/ 	.word	index@(_ZN7cutlass13device_kernelIN5flash11enable_sm90INS1_16FlashAttnFwdSm90INS1_25CollectiveMainloopFwdSm90ILi2EN4cute5tupleIJNS5_1CILi1EEES8_S8_EEENS6_IJNS7_ILi128EEENS7_ILi96EEENS7_ILi64EEEEEELi256ENS_6half_tEfNS_4arch4Sm90ELb0ELb1ELb1ELb0ELb1ELb0ELb1ELb1ELb0ELb1ELb1ELb0EEENS1_21CollectiveEpilogueFwdINS6_IJSA_NS7_ILi256EEESB_EEES9_SE_SG_Li256ELb0ELb1ELb1ELb0EEENS1_19SingleTileSchedulerILb0ELb1ELb1ELi128EEEEEEEEEvNT_6ParamsE)
        /*0110*/ 	.word	0x000000a8


	//----- nvinfo : EIATTR_FRAME_SIZE
	.align		4
.L_65:
        /*0114*/ 	.byte	0x04, 0x11
        /*0116*/ 	.short	(.L_67 - .L_66)
	.align		4
.L_66:
        /*0118*/ 	.word	index@($_ZN7cutlass13device_kernelIN5flash11enable_sm90INS1_16FlashAttnFwdSm90INS1_25CollectiveMainloopFwdSm90ILi2EN4cute5tupleIJNS5_1CILi1EEES8_S8_EEENS6_IJNS7_ILi128EEENS7_ILi96EEENS7_ILi64EEEEEELi256ENS_6half_tEfNS_4arch4Sm90ELb0ELb1ELb1ELb0ELb1ELb0ELb1ELb1ELb0ELb1ELb1ELb0EEENS1_21CollectiveEpilogueFwdINS6_IJSA_NS7_ILi256EEESB_EEES9_SE_SG_Li256ELb0ELb1ELb1ELb0EEENS1_19SingleTileSchedulerILb0ELb1ELb1ELi128EEEEEEEEEvNT_6ParamsE$_ZZN5flash25CollectiveMainloopFwdSm90ILi2EN4cute5tupleIJNS1_1CILi1EEES4_S4_EEENS2_IJNS3_ILi128EEENS3_ILi96EEENS3_ILi64EEEEEELi256EN7cutlass6half_tEfNSA_4arch4Sm90ELb0ELb1ELb1ELb0ELb1ELb0ELb1ELb1ELb0ELb1ELb1ELb0EE3mmaINS_16FlashAttnFwdSm90ISE_NS_21CollectiveEpilogueFwdINS2_IJS6_NS3_ILi256EEES7_EEES5_SB_SD_Li256ELb0ELb1ELb1ELb0EEENS_19SingleTileSchedulerILb0ELb1ELb1ELi128EEEE13SharedStorageENS1_6TensorINS1_11ArrayEngineIfLm128EEENS1_6LayoutINS2_IJNS2_IJNS3_ILi2EEEST_NS3_ILi32EEEEEES4_S4_EEENS2_IJNS2_IJS4_ST_NS3_ILi4EEEEEENS3_ILi0EEESZ_EEEEEEENS_7SoftmaxILi2ELi0EEEEEbRKNSE_6ParamsENSA_13PipelineAsyncILi2EEES19_RNSA_13PipelineStateILj2EEERT0_RT1_iRiRKNS_16SeqlenInfoQKNewKILb0ELb0EEENS2_IJiiiiEEERT_ENKUliT_T0_T1_E_clIZSF_ISO_S12_S14_EbS17_S19_S19_S1C_S1E_S1G_iS1H_S1L_S1M_S1O_EUlRS1P_iE1_NS3_ILb0EEENS3_ILb1EEEEEDaiS1P_S1Q_S1R_)
        /*011c*/ 	.word	0x00006000


	//----- nvinfo : EIATTR_FRAME_SIZE
	.align		4
.L_67:
        /*0120*/ 	.byte	0x04, 0x11
        /*0122*/ 	.short	(.L_69 - .L_68)
	.align		4
.L_68:
        /*0124*/ 	.word	index@(_ZN7cutlass13device_kernelIN5flash11enable_sm90INS1_16FlashAttnFwdSm90INS1_25CollectiveMainloopFwdSm90ILi2EN4cute5tupleIJNS5_1CILi1EEES8_S8_EEENS6_IJNS7_ILi128EEENS7_ILi96EEENS7_ILi64EEEEEELi256ENS_6half_tEfNS_4arch4Sm90ELb0ELb1ELb1ELb0ELb1ELb0ELb1ELb1ELb0ELb1ELb1ELb0EEENS1_21CollectiveEpilogueFwdINS6_IJSA_NS7_ILi256EEESB_EEES9_SE_SG_Li256ELb0ELb1ELb1ELb0EEENS1_19SingleTileSchedulerILb0ELb1ELb1ELi128EEEEEEEEEvNT_6ParamsE)
        /*0128*/ 	.word	0x00006000


	//----- nvinfo : EIATTR_REGCOUNT
	.align		4
.L_69:
        /*012c*/ 	.byte	0x04, 0x2f
        /*012e*/ 	.short	(.L_71 - .L_70)
	.align		4
.L_70:
        /*0130*/ 	.word	index@(_ZN7cutlass13device_kernelIN5flash11enable_sm90INS1_16FlashAttnFwdSm90INS1_25CollectiveMainloopFwdSm90ILi2EN4cute5tupleIJNS5_1CILi1EEES8_S8_EEENS6_IJNS7_ILi128EEENS7_ILi96EEENS7_ILi64EEEEEELi256ENS_6half_tEfNS_4arch4Sm90ELb0ELb1ELb1ELb0ELb1ELb0ELb0ELb1ELb0ELb1ELb1ELb0EEENS1_21CollectiveEpilogueFwdINS6_IJSA_NS7_ILi256EEESB_EEES9_SE_SG_Li256ELb0ELb1ELb1ELb0EEENS1_19SingleTileSchedulerILb0ELb1ELb1ELi128EEEEEEEEEvNT_6ParamsE)
        /*0134*/ 	.word	0x000000a8


	//----- nvinfo : EIATTR_FRAME_SIZE
	.align		4
.L_71:
        /*0138*/ 	.byte	0x04, 0x11
        /*013a*/ 	.short	(.L_73 - .L_72)
	.align		4
.L_72:
        /*013c*/ 	.word	index@(_ZN7cutlass13device_kernelIN5flash11enable_sm90INS1_16FlashAttnFwdSm90INS1_25CollectiveMainloopFwdSm90ILi2EN4cute5tupleIJNS5_1CILi1EEES8_S8_EEENS6_IJNS7_ILi128EEENS7_ILi96EEENS7_ILi64EEEEEELi256ENS_6half_tEfNS_4arch4Sm90ELb0ELb1ELb1ELb0ELb1ELb0ELb0ELb1ELb0ELb1ELb1ELb0EEENS1_21CollectiveEpilogueFwdINS6_IJSA_NS7_ILi256EEESB_EEES9_SE_SG_Li256ELb0ELb1ELb1ELb0EEENS1_19SingleTileSchedulerILb0ELb1ELb1ELi128EEEEEEEEEvNT_6ParamsE)
        /*0140*/ 	.word	0x00000000


	//----- nvinfo : EIATTR_REGCOUNT
	.align		4
.L_73:
        /*0144*/ 	.byte	0x04, 0x2f
        /*0146*/ 	.short	(.L_75 - .L_74)
	.align		4
.L_74:
        /*0148*/ 	.word	index@(_ZN7cutlass13device_kernelIN5flash11enable_sm90INS1_16FlashAttnFwdSm90INS1_25CollectiveMainloopFwdSm90ILi2EN4cute5tupleIJNS5_1CILi1EEES8_S8_EEENS6_IJNS7_ILi128EEENS7_ILi96EEENS7_ILi64EEEEEELi256ENS_6half_tEfNS_4arch4Sm90ELb0ELb0ELb1ELb1ELb1ELb1ELb1ELb1ELb0ELb1ELb1ELb0EEENS1_21CollectiveEpilogueFwdINS6_IJSA_NS7_ILi256EEESB_EEES9_SE_SG_Li256ELb1ELb1ELb1ELb0EEENS1_36VarlenDynamicPersistentTileSchedulerILi128ELi96ELi256ELi128ELb1ELb1ELb1ELb0ELb1ELb1EEEEEEEEEvNT_6ParamsE)
        /*014c*/ 	.word	0x000000a8


	//----- nvinfo : EIATTR_FRAME_SIZE
	.align		4
.L_75:
        /*0150*/ 	.byte	0x04, 0x11
        /*0152*/ 	.short	(.L_77 - .L_76)
	.align		4
.L_76:
        /*0154*/ 	.word	index@(_ZN7cutlass13device_kernelIN5flash11enable_sm90INS1_16FlashAttnFwdSm90INS1_25CollectiveMainloopFwdSm90ILi2EN4cute5tupleIJNS5_1CILi1EEES8_S8_EEENS6_IJNS7_ILi128EEENS7_ILi96EEENS7_ILi64EEEEEELi256ENS_6half_tEfNS_4arch4Sm90ELb0ELb0ELb1ELb1ELb1ELb1ELb1ELb1ELb0ELb1ELb1ELb0EEENS1_21CollectiveEpilogueFwdINS6_IJSA_NS7_ILi256EEESB_EEES9_SE_SG_Li256ELb1ELb1ELb1ELb0EEENS1_36VarlenDynamicPersistentTileSchedulerILi128ELi96ELi256ELi128ELb1ELb1ELb1ELb0ELb1ELb1EEEEEEEEEvNT_6ParamsE)
        /*0158*/ 	.word	0x000001a0


	//----- nvinfo : EIATTR_REGCOUNT
	.align		4
.L_77:
        /*015c*/ 	.byte	0x04, 0x2f
        /*015e*/ 	.short	(.L_79 - .L_78)
	.align		4
.L_78:
        /*0160*/ 	.word	index@(_ZN7cutlass13device_kernelIN5flash11enable_sm90INS1_16FlashAttnFwdSm90INS1_25CollectiveMainloopFwdSm90ILi2EN4cute5tupleIJNS5_1CILi1EEES8_S8_EEENS6_IJNS7_ILi128EEENS7_ILi96EEENS7_ILi64EEEEEELi256ENS_6half_tEfNS_4arch4Sm90ELb0ELb0ELb1ELb1ELb1ELb0ELb1ELb1ELb0ELb1ELb1ELb0EEENS1_21CollectiveEpilogueFwdINS6_IJSA_NS7_ILi256EEESB_EEES9_SE_SG_Li256ELb1ELb1ELb1ELb0EEENS1_36VarlenDynamicPersistentTileSchedulerILi128ELi96ELi256ELi128ELb1ELb1ELb1ELb0ELb1ELb1EEEEEEEEEvNT_6ParamsE)
        /*0164*/ 	.word	0x000000a8


	//----- nvinfo : EIATTR_FRAME_SIZE
	.align		4
.L_79:
        /*0168*/ 	.byte	0x04, 0x11
        /*016a*/ 	.short	(.L_81 - .L_80)
	.align		4
.L_80:
        /*016c*/ 	.word	index@(_ZN7cutlass13device_kernelIN5flash11enable_sm90INS1_16FlashAttnFwdSm90INS1_25CollectiveMainloopFwdSm90ILi2EN4cute5tupleIJNS5_1CILi1EEES8_S8_EEENS6_IJNS7_ILi128EEENS7_ILi96EEENS7_ILi64EEEEEELi256ENS_6half_tEfNS_4arch4Sm90ELb0ELb0ELb1ELb1ELb1ELb0ELb1ELb1ELb0ELb1ELb1ELb0EEENS1_21CollectiveEpilogueFwdINS6_IJSA_NS7_ILi256EEESB_EEES9_SE_SG_Li256ELb1ELb1ELb1ELb0EEENS1_36VarlenDynamicPersistentTileSchedulerILi128ELi96ELi256ELi128ELb1ELb1ELb1ELb0ELb1ELb1EEEEEEEEEvNT_6ParamsE)
        /*0170*/ 	.word	0x00000040


	//----- nvinfo : EIATTR_REGCOUNT
	.align		4
.L_81:
        /*0174*/ 	.byte	0x04, 0x2f
        /*0176*/ 	.short	(.L_83 - .L_82)
	.align		4
.L_82:
        /*0178*/ 	.word	index@(_ZN7cutlass13device_kernelIN5flash11enable_sm90INS1_16FlashAttnFwdSm90INS1_25CollectiveMainloopFwdSm90ILi2EN4cute5tupleIJNS5_1CILi1EEES8_S8_EEENS6_IJNS7_ILi128EEENS7_ILi96EEENS7_ILi64EEEEEELi256ENS_6half_tEfNS_4arch4Sm90ELb0ELb0ELb1ELb1ELb1ELb1ELb0ELb1ELb0ELb1ELb1ELb0EEENS1_21CollectiveEpilogueFwdINS6_IJSA_NS7_ILi256EEESB_EEES9_SE_SG_Li256ELb1ELb1ELb1ELb0EEENS1_36VarlenDynamicPersistentTileSchedulerILi128ELi96ELi256ELi128ELb1ELb1ELb1ELb0ELb1ELb1EEEEEEEEEvNT_6ParamsE)
        /*017c*/ 	.word	0x000000a8


	//----- nvinfo : EIATTR_FRAME_SIZE
	.align		4
.L_83:
        /*0180*/ 	.byte	0x04, 0x11
        /*0182*/ 	.short	(.L_85 - .L_84)
	.align		4
.L_84:
        /*0184*/ 	.word	index@(_ZN7cutlass13device_kernelIN5flash11enable_sm90INS1_16FlashAttnFwdSm90INS1_25CollectiveMainloopFwdSm90ILi2EN4cute5tupleIJNS5_1CILi1EEES8_S8_EEENS6_IJNS7_ILi128EEENS7_ILi96EEENS7_ILi64EEEEEELi256ENS_6half_tEfNS_4arch4Sm90ELb0ELb0ELb1ELb1ELb1ELb1ELb0ELb1ELb0ELb1ELb1ELb0EEENS1_21CollectiveEpilogueFwdINS6_IJSA_NS7_ILi256EEESB_EEES9_SE_SG_Li256ELb1ELb1ELb1ELb0EEENS1_36VarlenDynamicPersistentTileSchedulerILi128ELi96ELi256ELi128ELb1ELb1ELb1ELb0ELb1ELb1EEEEEEEEEvNT_6ParamsE)
        /*0188*/ 	.word	0x00000160


	//----- nvinfo : EIATTR_REGCOUNT
	.align		4
.L_85:
        /*018c*/ 	.byte	0x04, 0x2f
        /*018e*/ 	.short	(.L_87 - .L_86)
	.align		4
.L_86:
        /*0190*/ 	.word	index@(_ZN7cutlass13device_kernelIN5flash11enable_sm90INS1_16FlashAttnFwdSm90INS1_25CollectiveMainloopFwdSm90ILi2EN4cute5tupleIJNS5_1CILi1EEES8_S8_EEENS6_IJNS7_ILi128EEENS7_ILi96EEENS7_ILi64EEEEEELi256ENS_6half_tEfNS_4arch4Sm90ELb0ELb0ELb1ELb1ELb1ELb0ELb0ELb1ELb0ELb1ELb1ELb0EEENS1_21CollectiveEpilogueFwdINS6_IJSA_NS7_ILi256EEESB_EEES9_SE_SG_Li256ELb1ELb1ELb1ELb0EEENS1_36VarlenDynamicPersistentTileSchedulerILi128ELi96ELi256ELi128ELb1ELb1ELb1ELb0ELb1ELb1EEEEEEEEEvNT_6ParamsE)
        /*0194*/ 	.word	0x000000a8


	//----- nvinfo : EIATTR_FRAME_SIZE
	.align		4
.L_87:
        /*0198*/ 	.byte	0x04, 0x11
        /*019a*/ 	.short	(.L_89 - .L_88)
	.align		4
.L_88:
        /*019c*/ 	.word	index@(_ZN7cutlass13device_kernelIN5flash11enable_sm90INS1_16FlashAttnFwdSm90INS1_25CollectiveMainloopFwdSm90ILi2EN4cute5tupleIJNS5_1CILi1EEES8_S8_EEENS6_IJNS7_ILi128EEENS7_ILi96EEENS7_ILi64EEEEEELi256ENS_6half_tEfNS_4arch4Sm90ELb0ELb0ELb1ELb1ELb1ELb0ELb0ELb1ELb0ELb1ELb1ELb0EEENS1_21CollectiveEpilogueFwdINS6_IJSA_NS7_ILi256EEESB_EEES9_SE_SG_Li256ELb1ELb1ELb1ELb0EEENS1_36VarlenDynamicPersistentTileSchedulerILi128ELi96ELi256ELi128ELb1ELb1ELb1ELb0ELb1ELb1EEEEEEEEEvNT_6ParamsE)
        /*01a0*/ 	.word	0x00000038


	//----- nvinfo : EIATTR_REGCOUNT
	.align		4
.L_89:
        /*01a4*/ 	.byte	0x04, 0x2f
        /*01a6*/ 	.short	(.L_91 - .L_90)
	.align		4
.L_90:
        /*01a8*/ 	.word	index@(_ZN7cutlass13device_kernelIN5flash11enable_sm90INS1_16FlashAttnFwdSm90INS1_25CollectiveMainloopFwdSm90ILi2EN4cute5tupleIJNS5_1CILi1EEES8_S8_EEENS6_IJNS7_ILi128EEENS7_ILi96EEENS7_ILi64EEEEEELi256ENS_6half_tEfNS_4arch4Sm90ELb0ELb0ELb1ELb0ELb1ELb0ELb1ELb1ELb0ELb1ELb1ELb0EEENS1_21CollectiveEpilogueFwdINS6_IJSA_NS7_ILi256EEESB_EEES9_SE_SG_Li256ELb0ELb1ELb1ELb0EEENS1_19SingleTileSchedulerILb0ELb1ELb1ELi128EEEEEEEEEvNT_6ParamsE)
        /*01ac*/ 	.word	0x000000a8


	//----- nvinfo : EIATTR_FRAME_SIZE
	.align		4
.L_91:
        /*01b0*/ 	.byte	0x04, 0x11
        /*01b2*/ 	.short	(.L_93 - .L_92)
	.align		4
.L_92:
        /*01b4*/ 	.word	index@(_ZN7cutlass13device_kernelIN5flash11enable_sm90INS1_16FlashAttnFwdSm90INS1_25CollectiveMainloopFwdSm90ILi2EN4cute5tupleIJNS5_1CILi1EEES8_S8_EEENS6_IJNS7_ILi128EEENS7_ILi96EEENS7_ILi64EEEEEELi256ENS_6half_tEfNS_4arch4Sm90ELb0ELb0ELb1ELb0ELb1ELb0ELb1ELb1ELb0ELb1ELb1ELb0EEENS1_21CollectiveEpilogueFwdINS6_IJSA_NS7_ILi256EEESB_EEES9_SE_SG_Li256ELb0ELb1ELb1ELb0EEENS1_19SingleTileSchedulerILb0ELb1ELb1ELi128EEEEEEEEEvNT_6ParamsE)
        /*01b8*/ 	.word	0x00000008


	//----- nvinfo : EIATTR_REGCOUNT
	.align		4
.L_93:
        /*01bc*/ 	.byte	0x04, 0x2f
        /*01be*/ 	.short	(.L_95 - .L_94)
	.align		4
.L_94:
        /*01c0*/ 	.word	index@(_ZN7cutlass13device_kernelIN5flash11enable_sm90INS1_16FlashAttnFwdSm90INS1_25CollectiveMainloopFwdSm90ILi2EN4cute5tupleIJNS5_1CILi1EEES8_S8_EEENS6_IJNS7_ILi128EEENS7_ILi96EEENS7_ILi64EEEEEELi256ENS_6half_tEfNS_4arch4Sm90ELb0ELb0ELb1ELb0ELb1ELb0ELb0ELb1ELb0ELb1ELb1ELb0EEENS1_21CollectiveEpilogueFwdINS6_IJSA_NS7_ILi256EEESB_EEES9_SE_SG_Li256ELb0ELb1ELb1ELb0EEENS1_19SingleTileSchedulerILb0ELb1ELb1ELi128EEEEEEEEEvNT_6ParamsE)
        /*01c4*/ 	.word	0x000000a8


	//----- nvinfo : EIATTR_FRAME_SIZE
	.align		4
.L_95:
        /*01c8*/ 	.byte	0x04, 0x11
        /*01ca*/ 	.short	(.L_97 - .L_96)
	.align		4
.L_96:
        /*01cc*/ 	.word	index@(_ZN7cutlass13device_kernelIN5flash11enable_sm90INS1_16FlashAttnFwdSm90INS1_25CollectiveMainloopFwdSm90ILi2EN4cute5tupleIJNS5_1CILi1EEES8_S8_EEENS6_IJNS7_ILi128EEENS7_ILi96EEENS7_ILi64EEEEEELi256ENS_6half_tEfNS_4arch4Sm90ELb0ELb0ELb1ELb0ELb1ELb0ELb0ELb1ELb0ELb1ELb1ELb0EEENS1_21CollectiveEpilogueFwdINS6_IJSA_NS7_ILi256EEESB_EEES9_SE_SG_Li256ELb0ELb1ELb1ELb0EEENS1_19SingleTileSchedulerILb0ELb1ELb1ELi128EEEEEEEEEvNT_6ParamsE)
        /*01d0*/ 	.word	0x00000000


	//----- nvinfo : EIATTR_MIN_STACK_SIZE
	.align		4
.L_97:
        /*01d4*/ 	.byte	0x04, 0x12
        /*01d6*/ 	.short	(.L_99 - .L_98)
	.align		4
.L_98:
        /*01d8*/ 	.word	index@(_ZN7cutlass13device_kernelIN5flash11enable_sm90INS1_16FlashAttnFwdSm90INS1_25CollectiveMainloopFwdSm90ILi2EN4cute5tupleIJNS5_1CILi1EEES8_S8_EEENS6_IJNS7_ILi128EEENS7_ILi96EEENS7_ILi64EEEEEELi256ENS_6half_tEfNS_4arch4Sm90ELb0ELb0ELb1ELb0ELb1ELb0ELb0ELb1ELb0ELb1ELb1ELb0EEENS1_21CollectiveEpilogueFwdINS6_IJSA_NS7_ILi256EEESB_EEES9_SE_SG_Li256ELb0ELb1ELb1ELb0EEENS1_19SingleTileSchedulerILb0ELb1ELb1ELi128EEEEEEEEEvNT_6ParamsE)
        /*01dc*/ 	.word	0x00000000


	//----- nvinfo : EIATTR_MIN_STACK_SIZE
	.align		4
.L_99:
        /*01e0*/ 	.byte	0x04, 0x12
        /*01e2*/ 	.short	(.L_101 - .L_100)
	.align		4
.L_100:
        /*01e4*/ 	.word	index@(_ZN7cutlass13device_kernelIN5flash11enable_sm90INS1_16FlashAttnFwdSm90INS1_25CollectiveMainloopFwdSm90ILi2EN4cute5tupleIJNS5_1CILi1EEES8_S8_EEENS6_IJNS7_ILi128EEENS7_ILi96EEENS7_ILi64EEEEEELi256ENS_6half_tEfNS_4arch4Sm90ELb0ELb0ELb1ELb0ELb1ELb0ELb1ELb1ELb0ELb1ELb1ELb0EEENS1_21CollectiveEpilogueFwdINS6_IJSA_NS7_ILi256EEESB_EEES9_SE_SG_Li256ELb0ELb1ELb1ELb0EEENS1_19SingleTileSchedulerILb0ELb1ELb1ELi128EEEEEEEEEvNT_6ParamsE)
        /*01e8*/ 	.word	0x00000008


	//----- nvinfo : EIATTR_MIN_STACK_SIZE
	.align		4
.L_101:
        /*01ec*/ 	.byte	0x04, 0x12
        /*01ee*/ 	.short	(.L_103 - .L_102)
	.align		4
.L_102:
        /*01f0*/ 	.word	index@(_ZN7cutlass13device_kernelIN5flash11enable_sm90INS1_16FlashAttnFwdSm90INS1_25CollectiveMainloopFwdSm90ILi2EN4cute5tupleIJNS5_1CILi1EEES8_S8_EEENS6_IJNS7_ILi128EEENS7_ILi96EEENS7_ILi64EEEEEELi256ENS_6half_tEfNS_4arch4Sm90ELb0ELb0ELb1ELb1ELb1ELb0ELb0ELb1ELb0ELb1ELb1ELb0EEENS1_21CollectiveEpilogueFwdINS6_IJSA_NS7_ILi256EEESB_EEES9_SE_SG_Li256ELb1ELb1ELb1ELb0EEENS1_36VarlenDynamicPersistentTileSchedulerILi128ELi96ELi256ELi128ELb1ELb1ELb1ELb0ELb1ELb1EEEEEEEEEvNT_6ParamsE)
        /*01f4*/ 	.word	0x00000038


	//----- nvinfo : EIATTR_MIN_STACK_SIZE
	.align		4
.L_103:
        /*01f8*/ 	.byte	0x04, 0x12
        /*01fa*/ 	.short	(.L_105 - .L_104)
	.align		4
.L_104:
        /*01fc*/ 	.word	index@(_ZN7cutlass13device_kernelIN5flash11enable_sm90INS1_16FlashAttnFwdSm90INS1_25CollectiveMainloopFwdSm90ILi2EN4cute5tupleIJNS5_1CILi1EEES8_S8_EEENS6_IJNS7_ILi128EEENS7_ILi96EEENS7_ILi64EEEEEELi256ENS_6half_tEfNS_4arch4Sm90ELb0ELb0ELb1ELb1ELb1ELb1ELb0ELb1ELb0ELb1ELb1ELb0EEENS1_21CollectiveEpilogueFwdINS6_IJSA_NS7_ILi256EEESB_EEES9_SE_SG_Li256ELb1ELb1ELb1ELb0EEENS1_36VarlenDynamicPersistentTileSchedulerILi128ELi96ELi256ELi128ELb1ELb1ELb1ELb0ELb1ELb1EEEEEEEEEvNT_6ParamsE)
        /*0200*/ 	.word	0x00000160


	//----- nvinfo : EIATTR_MIN_STACK_SIZE
	.align		4
.L_105:
        /*0204*/ 	.byte	0x04, 0x12
        /*0206*/ 	.short	(.L_107 - .L_106)
	.align		4
.L_106:
        /*0208*/ 	.word	index@(_ZN7cutlass13device_kernelIN5flash11enable_sm90INS1_16FlashAttnFwdSm90INS1_25CollectiveMainloopFwdSm90ILi2EN4cute5tupleIJNS5_1CILi1EEES8_S8_EEENS6_IJNS7_ILi128EEENS7_ILi96EEENS7_ILi64EEEEEELi256ENS_6half_tEfNS_4arch4Sm90ELb0ELb0ELb1ELb1ELb1ELb0ELb1ELb1ELb0ELb1ELb1ELb0EEENS1_21CollectiveEpilogueFwdINS6_IJSA_NS7_ILi256EEESB_EEES9_SE_SG_Li256ELb1ELb1ELb1ELb0EEENS1_36VarlenDynamicPersistentTileSchedulerILi128ELi96ELi256ELi128ELb1ELb1ELb1ELb0ELb1ELb1EEEEEEEEEvNT_6ParamsE)
        /*020c*/ 	.word	0x00000040


	//----- nvinfo : EIATTR_MIN_STACK_SIZE
	.align		4
.L_107:
        /*0210*/ 	.byte	0x04, 0x12
        /*0212*/ 	.short	(.L_109 - .L_108)
	.align		4
.L_108:
        /*0214*/ 	.word	index@(_ZN7cutlass13device_kernelIN5flash11enable_sm90INS1_16FlashAttnFwdSm90INS1_25CollectiveMainloopFwdSm90ILi2EN4cute5tupleIJNS5_1CILi1EEES8_S8_EEENS6_IJNS7_ILi128EEENS7_ILi96EEENS7_ILi64EEEEEELi256ENS_6half_tEfNS_4arch4Sm90ELb0ELb0ELb1ELb1ELb1ELb1ELb1ELb1ELb0ELb1ELb1ELb0EEENS1_21CollectiveEpilogueFwdINS6_IJSA_NS7_ILi256EEESB_EEES9_SE_SG_Li256ELb1ELb1ELb1ELb0EEENS1_36VarlenDynamicPersistentTileSchedulerILi128ELi96ELi256ELi128ELb1ELb1ELb1ELb0ELb1ELb1EEEEEEEEEvNT_6ParamsE)
        /*0218*/ 	.word	0x000001a0


	//----- nvinfo : EIATTR_MIN_STACK_SIZE
	.align		4
.L_109:
        /*021c*/ 	.byte	0x04, 0x12
        /*021e*/ 	.short	(.L_111 - .L_110)
	.align		4
.L_110:
        /*0220*/ 	.word	index@(_ZN7cutlass13device_kernelIN5flash11enable_sm90INS1_16FlashAttnFwdSm90INS1_25CollectiveMainloopFwdSm90ILi2EN4cute5tupleIJNS5_1CILi1EEES8_S8_EEENS6_IJNS7_ILi128EEENS7_ILi96EEENS7_ILi64EEEEEELi256ENS_6half_tEfNS_4arch4Sm90ELb0ELb1ELb1ELb0ELb1ELb0ELb0ELb1ELb0ELb1ELb1ELb0EEENS1_21CollectiveEpilogueFwdINS6_IJSA_NS7_ILi256EEESB_EEES9_SE_SG_Li256ELb0ELb1ELb1ELb0EEENS1_19SingleTileSchedulerILb0ELb1ELb1ELi128EEEEEEEEEvNT_6ParamsE)
        /*0224*/ 	.word	0x00000000


	//----- nvinfo : EIATTR_MIN_STACK_SIZE
	.align		4
.L_111:
        /*0228*/ 	.byte	0x04, 0x12
        /*022a*/ 	.short	(.L_113 - .L_112)
	.align		4
.L_112:
        /*022c*/ 	.word	index@(_ZN7cutlass13device_kernelIN5flash11enable_sm90INS1_16FlashAttnFwdSm90INS1_25CollectiveMainloopFwdSm90ILi2EN4cute5tupleIJNS5_1CILi1EEES8_S8_EEENS6_IJNS7_ILi128EEENS7_ILi96EEENS7_ILi64EEEEEELi256ENS_6half_tEfNS_4arch4Sm90ELb0ELb1ELb1ELb0ELb1ELb0ELb1ELb1ELb0ELb1ELb1ELb0EEENS1_21CollectiveEpilogueFwdINS6_IJSA_NS7_ILi256EEESB_EEES9_SE_SG_Li256ELb0ELb1ELb1ELb0EEENS1_19SingleTileSchedulerILb0ELb1ELb1ELi128EEEEEEEEEvNT_6ParamsE)
        /*0230*/ 	.word	0x00006000


	//----- nvinfo : EIATTR_MIN_STACK_SIZE
	.align		4
.L_113:
        /*0234*/ 	.byte	0x04, 0x12
        /*0236*/ 	.short	(.L_115 - .L_114)
	.align		4
.L_114:
        /*0238*/ 	.word	index@(_ZN7cutlass13device_kernelIN5flash11enable_sm90INS1_16FlashAttnFwdSm90INS1_25CollectiveMainloopFwdSm90ILi2EN4cute5tupleIJNS5_1CILi1EEES8_S8_EEENS6_IJNS7_ILi128EEENS7_ILi96EEENS7_ILi64EEEEEELi256ENS_6half_tEfNS_4arch4Sm90ELb0ELb1ELb1ELb1ELb1ELb0ELb0ELb1ELb0ELb1ELb1ELb0EEENS1_21CollectiveEpilogueFwdINS6_IJSA_NS7_ILi256EEESB_EEES9_SE_SG_Li256ELb1ELb1ELb1ELb0EEENS1_36VarlenDynamicPersistentTileSchedulerILi128ELi96ELi256ELi128ELb1ELb1ELb1ELb1ELb0ELb1EEEEEEEEEvNT_6ParamsE)
        /*023c*/ 	.word	0x00000020


	//----- nvinfo : EIATTR_MIN_STACK_SIZE
	.align		4
.L_115:
        /*0240*/ 	.byte	0x04, 0x12
        /*0242*/ 	.short	(.L_117 - .L_116)
	.align		4
.L_116:
        /*0244*/ 	.word	index@(_ZN7cutlass13device_kernelIN5flash11enable_sm90INS1_16FlashAttnFwdSm90INS1_25CollectiveMainloopFwdSm90ILi2EN4cute5tupleIJNS5_1CILi1EEES8_S8_EEENS6_IJNS7_ILi128EEENS7_ILi96EEENS7_ILi64EEEEEELi256ENS_6half_tEfNS_4arch4Sm90ELb0ELb1ELb1ELb1ELb1ELb1ELb0ELb1ELb0ELb1ELb1ELb0EEENS1_21CollectiveEpilogueFwdINS6_IJSA_NS7_ILi256EEESB_EEES9_SE_SG_Li256ELb1ELb1ELb1ELb0EEENS1_36VarlenDynamicPersistentTileSchedulerILi128ELi96ELi256ELi128ELb1ELb1ELb1ELb1ELb0ELb1EEEEEEEEEvNT_6ParamsE)
        /*0248*/ 	.word	0x00000058


	//----- nvinfo : EIATTR_MIN_STACK_SIZE
	.align		4
.L_117:
        /*024c*/ 	.byte	0x04, 0x12
        /*024e*/ 	.short	(.L_119 - .L_118)
	.align		4
.L_118:
        /*0250*/ 	.word	index@(_ZN7cutlass13device_kernelIN5flash11enable_sm90INS1_16FlashAttnFwdSm90INS1_25CollectiveMainloopFwdSm90ILi2EN4cute5tupleIJNS5_1CILi1EEES8_S8_EEENS6_IJNS7_ILi128EEENS7_ILi96EEENS7_ILi64EEEEEELi256ENS_6half_tEfNS_4arch4Sm90ELb0ELb1ELb1ELb1ELb1ELb0ELb1ELb1ELb0ELb1ELb1ELb0EEENS1_21CollectiveEpilogueFwdINS6_IJSA_NS7_ILi256EEESB_EEES9_SE_SG_Li256ELb1ELb1ELb1ELb0EEENS1_36VarlenDynamicPersistentTileSchedulerILi128ELi96ELi256ELi128ELb1ELb1ELb1ELb1ELb0ELb1EEEEEEEEEvNT_6ParamsE)
        /*0254*/ 	.word	0x000004e0


	//----- nvinfo : EIATTR_MIN_STACK_SIZE
	.align		4
.L_119:
        /*0258*/ 	.byte	0x04, 0x12
        /*025a*/ 	.short	(.L_121 - .L_120)
	.align		4
.L_120:
        /*025c*/ 	.word	index@(_ZN7cutlass13device_kernelIN5flash11enable_sm90INS1_16FlashAttnFwdSm90INS1_25CollectiveMainloopFwdSm90ILi2EN4cute5tupleIJNS5_1CILi1EEES8_S8_EEENS6_IJNS7_ILi128EEENS7_ILi96EEENS7_ILi64EEEEEELi256ENS_6half_tEfNS_4arch4Sm90ELb0ELb1ELb1ELb1ELb1ELb1ELb1ELb1ELb0ELb1ELb1ELb0EEENS1_21CollectiveEpilogueFwdINS6_IJSA_NS7_ILi256EEESB_EEES9_SE_SG_Li256ELb1ELb1ELb1ELb0EEENS1_36VarlenDynamicPersistentTileSchedulerILi128ELi96ELi256ELi128ELb1ELb1ELb1ELb1ELb0ELb1EEEEEEEEEvNT_6ParamsE)
        /*0260*/ 	.word	0x00000530


	//----- nvinfo : EIATTR_MIN_STACK_SIZE
	.align		4
.L_121:
        /*0264*/ 	.byte	0x04, 0x12
        /*0266*/ 	.short	(.L_123 - .L_122)
	.align		4
.L_122:
        /*0268*/ 	.word	index@(_ZN7cutlass13device_kernelIN5flash11enable_sm90INS1_16FlashAttnFwdSm90INS1_25CollectiveMainloopFwdSm90ILi2EN4cute5tupleIJNS5_1CILi1EEES8_S8_EEENS6_IJNS7_ILi128EEENS7_ILi96EEENS7_ILi64EEEEEELi256ENS_6half_tEfNS_4arch4Sm90ELb1ELb0ELb1ELb0ELb1ELb0ELb0ELb1ELb0ELb1ELb1ELb0EEENS1_21CollectiveEpilogueFwdINS6_IJSA_NS7_ILi256EEESB_EEES9_SE_SG_Li256ELb0ELb1ELb1ELb0EEENS1_19SingleTileSchedulerILb0ELb1ELb1ELi128EEEEEEEEEvNT_6ParamsE)
        /*026c*/ 	.word	0x00000000


	//----- nvinfo : EIATTR_MIN_STACK_SIZE
	.align		4
.L_123:
        /*0270*/ 	.byte	0x04, 0x12
        /*0272*/ 	.short	(.L_125 - .L_124)
	.align		4
.L_124:
        /*0274*/ 	.word	index@(_ZN7cutlass13device_kernelIN5flash11enable_sm90INS1_16FlashAttnFwdSm90INS1_25CollectiveMainloopFwdSm90ILi2EN4cute5tupleIJNS5_1CILi1EEES8_S8_EEENS6_IJNS7_ILi128EEENS7_ILi96EEENS7_ILi64EEEEEELi256ENS_6half_tEfNS_4arch4Sm90ELb1ELb0ELb1ELb0ELb1ELb0ELb1ELb1ELb0ELb1ELb1ELb0EEENS1_21CollectiveEpilogueFwdINS6_IJSA_NS7_ILi256EEESB_EEES9_SE_SG_Li256ELb0ELb1ELb1ELb0EEENS1_19SingleTileSchedulerILb0ELb1ELb1ELi128EEEEEEEEEvNT_6ParamsE)
        /*0278*/ 	.word	0x00000008


	//----- nvinfo : EIATTR_MIN_STACK_SIZE
	.align		4
.L_125:
        /*027c*/ 	.byte	0x04, 0x12
        /*027e*/ 	.short	(.L_127 - .L_126)
	.align		4
.L_126:
        /*0280*/ 	.word	index@(_ZN7cutlass13device_kernelIN5flash11enable_sm90INS1_16FlashAttnFwdSm90INS1_25CollectiveMainloopFwdSm90ILi2EN4cute5tupleIJNS5_1CILi1EEES8_S8_EEENS6_IJNS7_ILi128EEENS7_ILi96EEENS7_ILi64EEEEEELi256ENS_6half_tEfNS_4arch4Sm90ELb1ELb0ELb1ELb1ELb1ELb0ELb0ELb1ELb0ELb1ELb1ELb0EEENS1_21CollectiveEpilogueFwdINS6_IJSA_NS7_ILi256EEESB_EEES9_SE_SG_Li256ELb1ELb1ELb1ELb0EEENS1_36VarlenDynamicPersistentTileSchedulerILi128ELi96ELi256ELi128ELb1ELb1ELb1ELb1ELb1ELb1EEEEEEEEEvNT_6ParamsE)
        /*0284*/ 	.word	0x00000030


	//----- nvinfo : EIATTR_MIN_STACK_SIZE
	.align		4
.L_127:
        /*0288*/ 	.byte	0x04, 0x12
        /*028a*/ 	.short	(.L_129 - .L_128)
	.align		4
.L_128:
        /*028c*/ 	.word	index@(_ZN7cutlass13device_kernelIN5flash11enable_sm90INS1_16FlashAttnFwdSm90INS1_25CollectiveMainloopFwdSm90ILi2EN4cute5tupleIJNS5_1CILi1EEES8_S8_EEENS6_IJNS7_ILi128EEENS7_ILi96EEENS7_ILi64EEEEEELi256ENS_6half_tEfNS_4arch4Sm90ELb1ELb0ELb1ELb1ELb1ELb1ELb0ELb1ELb0ELb1ELb1ELb0EEENS1_21CollectiveEpilogueFwdINS6_IJSA_NS7_ILi256EEESB_EEES9_SE_SG_Li256ELb1ELb1ELb1ELb0EEENS1_36VarlenDynamicPersistentTileSchedulerILi128ELi96ELi256ELi128ELb1ELb1ELb1ELb1ELb1ELb1EEEEEEEEEvNT_6ParamsE)
        /*0290*/ 	.word	0x00000168


	//----- nvinfo : EIATTR_MIN_STACK_SIZE
	.align		4
.L_129:
        /*0294*/ 	.byte	0x04, 0x12
        /*0296*/ 	.short	(.L_131 - .L_130)
	.align		4
.L_130:
        /*0298*/ 	.word	index@(_ZN7cutlass13device_kernelIN5flash11enable_sm90INS1_16FlashAttnFwdSm90INS1_25CollectiveMainloopFwdSm90ILi2EN4cute5tupleIJNS5_1CILi1EEES8_S8_EEENS6_IJNS7_ILi128EEENS7_ILi96EEENS7_ILi64EEEEEELi256ENS_6half_tEfNS_4arch4Sm90ELb1ELb0ELb1ELb1ELb1ELb0ELb1ELb1ELb0ELb1ELb1ELb0EEENS1_21CollectiveEpilogueFwdINS6_IJSA_NS7_ILi256EEESB_EEES9_SE_SG_Li256ELb1ELb1ELb1ELb0EEENS1_36VarlenDynamicPersistentTileSchedulerILi128ELi96ELi256ELi128ELb1ELb1ELb1ELb1ELb1ELb1EEEEEEEEEvNT_6ParamsE)
        /*029c*/ 	.word	0x00000040


	//----- nvinfo : EIATTR_MIN_STACK_SIZE
	.align		4
.L_131:
        /*02a0*/ 	.byte	0x04, 0x12
        /*02a2*/ 	.short	(.L_133 - .L_132)
	.align		4
.L_132:
        /*02a4*/ 	.word	index@(_ZN7cutlass13device_kernelIN5flash11enable_sm90INS1_16FlashAttnFwdSm90INS1_25CollectiveMainloopFwdSm90ILi2EN4cute5tupleIJNS5_1CILi1EEES8_S8_EEENS6_IJNS7_ILi128EEENS7_ILi96EEENS7_ILi64EEEEEELi256ENS_6half_tEfNS_4arch4Sm90ELb1ELb0ELb1ELb1ELb1ELb1ELb1ELb1ELb0ELb1ELb1ELb0EEENS1_21CollectiveEpilogueFwdINS6_IJSA_NS7_ILi256EEESB_EEES9_SE_SG_Li256ELb1ELb1ELb1ELb0EEENS1_36VarlenDynamicPersistentTileSchedulerILi128ELi96ELi256ELi128ELb1ELb1ELb1ELb1ELb1ELb1EEEEEEEEEvNT_6ParamsE)
        /*02a8*/ 	.word	0x00000210
.L_133:


//--------------------- .nv.compat                --------------------------
	.section	.nv.compat,"",@"SHT_CUDA_COMPAT_INFO"
	.align	4
        /*0000*/ 	.byte	0x02, 0x09, 0x01, 0x00, 0x02, 0x02, 0x04, 0x00, 0x02, 0x05, 0x05, 0x00, 0x03, 0x07, 0x01, 0x01
        /*0010*/ 	.byte	0x02, 0x03, 0x01, 0x00, 0x02, 0x06, 0x01, 0x00, 0x04, 0x0b, 0x08, 0x00, 0x00, 0x00, 0x00, 0x00
        /*0020*/ 	.byte	0x00, 0x00, 0x00, 0x00


//--------------------- .nv.info._ZN7cutlass13device_kernelIN5flash11enable_sm90INS1_16FlashAttnFwdSm90INS1_25CollectiveMainloopFwdSm90ILi2EN4cute5tupleIJNS5_1CILi1EEES8_S8_EEENS6_IJNS7_ILi128EEENS7_ILi96EEENS7_ILi64EEEEEELi256ENS_6half_tEfNS_4arch4Sm90ELb0ELb0ELb1ELb0ELb1ELb0ELb0ELb1ELb0ELb1ELb1ELb0EEENS1_21CollectiveEpilogueFwdINS6_IJSA_NS7_ILi256EEESB_EEES9_SE_SG_Li256ELb0ELb1ELb1ELb0EEENS1_19SingleTileSchedulerILb0ELb1ELb1ELi128EEEEEEEEEvNT_6ParamsE --------------------------
	.section	.nv.info._ZN7cutlass13device_kernelIN5flash11enable_sm90INS1_16FlashAttnFwdSm90INS1_25CollectiveMainloopFwdSm90ILi2EN4cute5tupleIJNS5_1CILi1EEES8_S8_EEENS6_IJNS7_ILi128EEENS7_ILi96EEENS7_ILi64EEEEEELi256ENS_6half_tEfNS_4arch4Sm90ELb0ELb0ELb1ELb0ELb1ELb0ELb0ELb1ELb0ELb1ELb1ELb0EEENS1_21CollectiveEpilogueFwdINS6_IJSA_NS7_ILi256EEESB_EEES9_SE_SG_Li256ELb0ELb1ELb1ELb0EEENS1_19SingleTileSchedulerILb0ELb1ELb1ELi128EEEEEEEEEvNT_6ParamsE,"",@"SHT_CUDA_INFO"
	.sectionflags	@""
	.align	4


	//----- nvinfo : EIATTR_CUDA_API_VERSION
	.align		4
        /*0000*/ 	.byte	0x04, 0x37
        /*0002*/ 	.short	(.L_135 - .L_134)
.L_134:
        /*0004*/ 	.word	0x00000082


	//----- nvinfo : EIATTR_KPARAM_INFO
	.align		4
.L_135:
        /*0008*/ 	.byte	0x04, 0x17
        /*000a*/ 	.short	(.L_137 - .L_136)
.L_136:
        /*000c*/ 	.word	0x00000000
        /*0010*/ 	.short	0x0000
        /*0012*/ 	.short	0x0070
        /*0014*/ 	.byte	0x00, 0xf0, 0x01, 0x28


	//----- nvinfo : EIATTR_SPARSE_MMA_MASK
	.align		4
.L_137:
        /*0018*/ 	.byte	0x03, 0x50
        /*001a*/ 	.short	0x0000


	//----- nvinfo : EIATTR_MAXREG_COUNT
	.align		4
        /*001c*/ 	.byte	0x03, 0x1b
        /*001e*/ 	.short	0x00a8


	//----- nvinfo : EIATTR_NUM_BARRIERS
	.align		4
        /*0020*/ 	.byte	0x02, 0x4c
        /*0022*/ 	.byte	0x10
	.zero		1


	//----- nvinfo : EIATTR_EXTERNS
	.align		4
        /*0024*/ 	.byte	0x04, 0x0f
        /*0026*/ 	.short	(.L_139 - .L_138)


	//   ....[0]....
	.align		4
.L_138:
        /*0028*/ 	.word	index@(__assertfail)


	//----- nvinfo : EIATTR_MERCURY_ISA_VERSION
	.align		4
.L_139:
        /*002c*/ 	.byte	0x03, 0x5f
        /*002e*/ 	.short	0x0101


	//----- nvinfo : EIATTR_INT_WARP_WIDE_INSTR_OFFSETS
	.align		4
        /*0030*/ 	.byte	0x04, 0x31
        /*0032*/ 	.short	(.L_141 - .L_140)


	//   ....[0]....
.L_140:
        /*0034*/ 	.word	0x000000b0


	//   ....[1]....
        /*0038*/ 	.word	0x000000c0


	//   ....[2]....
        /*003c*/ 	.word	0x00000160


	//----- nvinfo : EIATTR_COOP_GROUP_MASK_REGIDS
	.align		4
.L_141:
        /*0040*/ 	.byte	0x04, 0x29
        /*0042*/ 	.short	(.L_143 - .L_142)


	//   ....[0]....
.L_142:
        /*0044*/ 	.word	0xffffffff


	//   ....[1]....
        /*0048*/ 	.word	0xffffffff


	//   ....[2]....
        /*004c*/ 	.word	0xffffffff


	//   ....[3]....
        /*0050*/ 	.word	0xffffffff


	//   ....[4]....
        /*0054*/ 	.word	0xffffffff


	//   ....[5]....
        /*0058*/ 	.word	0xffffffff


	//   ....[6]....
        /*005c*/ 	.word	0xffffffff


	//   ....[7]....
        /*0060*/ 	.word	0xffffffff


	//   ....[8]....
        /*0064*/ 	.word	0xffffffff


	//   ....[9]....
        /*0068*/ 	.word	0xffffffff


	//   ....[10]....
        /*006c*/ 	.word	0xffffffff


	//   ....[11]....
        /*0070*/ 	.word	0xffffffff


	//   ....[12]....
        /*0074*/ 	.word	0xffffffff


	//   ....[13]....
        /*0078*/ 	.word	0xffffffff


	//   ....[14]....
        /*007c*/ 	.word	0xffffffff


	//   ....[15]....
        /*0080*/ 	.word	0xffffffff


	//   ....[16]....
        /*0084*/ 	.word	0xffffffff


	//   ....[17]....
        /*0088*/ 	.word	0xffffffff


	//   ....[18]....
        /*008c*/ 	.word	0xffffffff


	//   ....[19]....
        /*0090*/ 	.word	0xffffffff


	//   ....[20]....
        /*0094*/ 	.word	0xffffffff


	//   ....[21]....
        /*0098*/ 	.word	0xffffffff


	//   ....[22]....
        /*009c*/ 	.word	0xffffffff


	//   ....[23]....
        /*00a0*/ 	.word	0xffffffff


	//   ....[24]....
        /*00a4*/ 	.word	0xffffffff


	//   ....[25]....
        /*00a8*/ 	.word	0xffffffff


	//   ....[26]....
        /*00ac*/ 	.word	0xffffffff


	//   ....[27]....
        /*00b0*/ 	.word	0xffffffff


	//   ....[28]....
        /*00b4*/ 	.word	0xffffffff


	//   ....[29]....
        /*00b8*/ 	.word	0xffffffff


	//   ....[30]....
        /*00bc*/ 	.word	0xffffffff


	//   ....[31]....
        /*00c0*/ 	.word	0xffffffff


	//   ....[32]....
        /*00c4*/ 	.word	0xffffffff


	//   ....[33]....
        /*00c8*/ 	.word	0xffffffff


	//   ....[34]....
        /*00cc*/ 	.word	0xffffffff


	//   ....[35]....
        /*00d0*/ 	.word	0xffffffff


	//   ....[36]....
        /*00d4*/ 	.word	0xffffffff


	//   ....[37]....
        /*00d8*/ 	.word	0xffffffff


	//   ....[38]....
        /*00dc*/ 	.word	0xffffffff


	//   ....[39]....
        /*00e0*/ 	.word	0xffffffff


	//   ....[40]....
        /*00e4*/ 	.word	0xffffffff


	//   ....[41]....
        /*00e8*/ 	.word	0xffffffff


	//   ....[42]....
        /*00ec*/ 	.word	0xffffffff


	//   ....[43]....
        /*00f0*/ 	.word	0xffffffff


	//   ....[44]....
        /*00f4*/ 	.word	0xffffffff


	//   ....[45]....
        /*00f8*/ 	.word	0xffffffff


	//   ....[46]....
        /*00fc*/ 	.word	0xffffffff


	//   ....[47]....
        /*0100*/ 	.word	0xffffffff


	//   ....[48]....
        /*0104*/ 	.word	0xffffffff


	//   ....[49]....
        /*0108*/ 	.word	0xffffffff


	//   ....[50]....
        /*010c*/ 	.word	0xffffffff


	//   ....[51]....
        /*0110*/ 	.word	0xffffffff


	//   ....[52]....
        /*0114*/ 	.word	0xffffffff


	//   ....[53]....
        /*0118*/ 	.word	0xffffffff


	//   ....[54]....
        /*011c*/ 	.word	0xffffffff


	//   ....[55]....
        /*0120*/ 	.word	0xffffffff


	//   ....[56]....
        /*0124*/ 	.word	0xffffffff


	//   ....[57]....
        /*0128*/ 	.word	0xffffffff


	//   ....[58]....
        /*012c*/ 	.word	0xffffffff


	//   ....[59]....
        /*0130*/ 	.word	0xffffffff


	//   ....[60]....
        /*0134*/ 	.word	0xffffffff


	//   ....[61]....
        /*0138*/ 	.word	0xffffffff


	//   ....[62]....
        /*013c*/ 	.word	0xffffffff


	//   ....[63]....
        /*0140*/ 	.word	0xffffffff


	//   ....[64]....
        /*0144*/ 	.word	0xffffffff


	//   ....[65]....
        /*0148*/ 	.word	0xffffffff


	//   ....[66]....
        /*014c*/ 	.word	0xffffffff


	//   ....[67]....
        /*0150*/ 	.word	0xffffffff


	//   ....[68]....
        /*0154*/ 	.word	0xffffffff


	//   ....[69]....
        /*0158*/ 	.word	0xffffffff


	//   ....[70]....
        /*015c*/ 	.word	0xffffffff


	//   ....[71]....
        /*0160*/ 	.word	0xffffffff


	//   ....[72]....
        /*0164*/ 	.word	0xffffffff


	//   ....[73]....
        /*0168*/ 	.word	0xffffffff


	//   ....[74]....
        /*016c*/ 	.word	0xffffffff


	//   ....[75]....
        /*0170*/ 	.word	0xffffffff


	//   ....[76]....
        /*0174*/ 	.word	0xffffffff


	//   ....[77]....
        /*0178*/ 	.word	0xffffffff


	//   ....[78]....
        /*017c*/ 	.word	0xffffffff


	//   ....[79]....
        /*0180*/ 	.word	0xffffffff


	//   ....[80]....
        /*0184*/ 	.word	0xffffffff


	//   ....[81]....
        /*0188*/ 	.word	0xffffffff


	//   ....[82]....
        /*018c*/ 	.word	0xffffffff


	//   ....[83]....
        /*0190*/ 	.word	0xffffffff


	//   ....[84]....
        /*0194*/ 	.word	0xffffffff


	//   ....[85]....
        /*0198*/ 	.word	0xffffffff


	//   ....[86]....
        /*019c*/ 	.word	0xffffffff


	//   ....[87]....
        /*01a0*/ 	.word	0xffffffff


	//   ....[88]....
        /*01a4*/ 	.word	0xffffffff


	//   ....[89]....
        /*01a8*/ 	.word	0xffffffff


	//   ....[90]....
        /*01ac*/ 	.word	0xffffffff


	//   ....[91]....
        /*01b0*/ 	.word	0xffffffff


	//   ....[92]....
        /*01b4*/ 	.word	0xffffffff


	//   ....[93]....
        /*01b8*/ 	.word	0x0500000f


	//   ....[94]....
        /*01bc*/ 	.word	0x0500000f


	//   ....[95]....
        /*01c0*/ 	.word	0x0500000f


	//   ....[96]....
        /*01c4*/ 	.word	0x0500000f


	//   ....[97]....
        /*01c8*/ 	.word	0x0500000f


	//   ....[98]....
        /*01cc*/ 	.word	0x0500000f


	//   ....[99]....
        /*01d0*/ 	.word	0x0500000f


	//   ....[100]....
        /*01d4*/ 	.word	0x0500000f


	//   ....[101]....
        /*01d8*/ 	.word	0x0500000f


	//   ....[102]....
        /*01dc*/ 	.word	0x0500000f


	//   ....[103]....
        /*01e0*/ 	.word	0x0500000f


	//   ....[104]....
        /*01e4*/ 	.word	0x0500000f


	//   ....[105]....
        /*01e8*/ 	.word	0x0500000f


	//   ....[106]....
        /*01ec*/ 	.word	0x0500000f


	//   ....[107]....
        /*01f0*/ 	.word	0x0500000f


	//   ....[108]....
        /*01f4*/ 	.word	0x0500000f


	//   ....[109]....
        /*01f8*/ 	.word	0x0500000f


	//   ....[110]....
        /*01fc*/ 	.word	0x0500000f


	//   ....[111]....
        /*0200*/ 	.word	0x0500000f


	//   ....[112]....
        /*0204*/ 	.word	0x0500000f


	//   ....[113]....
        /*0208*/ 	.word	0x0500000f


	//   ....[114]....
        /*020c*/ 	.word	0x0500000f


	//   ....[115]....
        /*0210*/ 	.word	0x0500000f


	//   ....[116]....
        /*0214*/ 	.word	0x0500000f


	//   ....[117]....
        /*0218*/ 	.word	0x0500000f


	//   ....[118]....
        /*021c*/ 	.word	0x0500000f


	//   ....[119]....
        /*0220*/ 	.word	0x0500000f


	//   ....[120]....
        /*0224*/ 	.word	0x0500000f


	//   ....[121]....
        /*0228*/ 	.word	0x0500000f


	//   ....[122]....
        /*022c*/ 	.word	0x0500000f


	//   ....[123]....
        /*0230*/ 	.word	0x0500000f


	//   ....[124]....
        /*0234*/ 	.word	0x0500000f


	//   ....[125]....
        /*0238*/ 	.word	0x0500000f


	//   ....[126]....
        /*023c*/ 	.word	0x0500000f


	//   ....[127]....
        /*0240*/ 	.word	0x0500000f


	//   ....[128]....
        /*0244*/ 	.word	0x0500000f


	//   ....[129]....
        /*0248*/ 	.word	0x0500000f


	//   ....[130]....
        /*024c*/ 	.word	0x0500000f


	//   ....[131]....
        /*0250*/ 	.word	0x0500000f


	//   ....[132]....
        /*0254*/ 	.word	0x0500000f


	//   ....[133]....
        /*0258*/ 	.word	0x0500000f


	//   ....[134]....
        /*025c*/ 	.word	0x0500000f


	//   ....[135]....
        /*0260*/ 	.word	0x0500000f


	//   ....[136]....
        /*0264*/ 	.word	0x0500000f


	//   ....[137]....
        /*0268*/ 	.word	0x0500000f


	//   ....[138]....
        /*026c*/ 	.word	0x0500000f


	//   ....[139]....
        /*0270*/ 	.word	0x0500000f


	//   ....[140]....
        /*0274*/ 	.word	0x0500000f


	//   ....[141]....
        /*0278*/ 	.word	0x0500000f


	//   ....[142]....
        /*027c*/ 	.word	0x0500000f


	//   ....[143]....
        /*0280*/ 	.word	0x0500000f


	//   ....[144]....
        /*0284*/ 	.word	0x0500000f


	//   ....[145]....
        /*0288*/ 	.word	0x0500000f


	//   ....[146]....
        /*028c*/ 	.word	0x0500000f


	//   ....[147]....
        /*0290*/ 	.word	0x0500000f


	//   ....[148]....
        /*0294*/ 	.word	0x0500000f


	//   ....[149]....
        /*0298*/ 	.word	0x0500000f


	//   ....[150]....
        /*029c*/ 	.word	0x0500000f


	//   ....[151]....
        /*02a0*/ 	.word	0x0500000f


	//   ....[152]....
        /*02a4*/ 	.word	0x0500000f


	//   ....[153]....
        /*02a8*/ 	.word	0x0500000f


	//   ....[154]....
        /*02ac*/ 	.word	0x0500000f


	//   ....[155]....
        /*02b0*/ 	.word	0x0500000f


	//   ....[156]....
        /*02b4*/ 	.word	0x0500000f


	//   ....[157]....
        /*02b8*/ 	.word	0x0500000f


	//   ....[158]....
        /*02bc*/ 	.word	0x0500000f


	//----- nvinfo : EIATTR_COOP_GROUP_INSTR_OFFSETS
	.align		4
.L_143:
        /*02c0*/ 	.byte	0x04, 0x28
        /*02c2*/ 	.short	(.L_145 - .L_144)


	//   ....[0]....
.L_144:
        /*02c4*/ 	.word	0x00000060


	//   ....[1]....
        /*02c8*/ 	.word	0x000000a0


	//   ....[2]....
        /*02cc*/ 	.word	0x000002c0


	//   ....[3]....
        /*02d0*/ 	.word	0x00000420


	//   ....[4]....
        /*02d4*/ 	.word	0x00000540


	//   ....[5]....
        /*02d8*/ 	.word	0x000006a0


	//   ....[6]....
        /*02dc*/ 	.word	0x00001230


	//   ....[7]....
        /*02e0*/ 	.word	0x000023e0


	//   ....[8]....
        /*02e4*/ 	.word	0x00002470


	//   ....[9]....
        /*02e8*/ 	.word	0x000028a0


	//   ....[10]....
        /*02ec*/ 	.word	0x00002920


	//   ....[11]....
        /*02f0*/ 	.word	0x00003e90


	//   ....[12]....
        /*02f4*/ 	.word	0x00003f00


	//   ....[13]....
        /*02f8*/ 	.word	0x00004390


	//   ....[14]....
        /*02fc*/ 	.word	0x00004550


	//   ....[15]....
        /*0300*/ 	.word	0x00005870


	//   ....[16]....
        /*0304*/ 	.word	0x000058b0


	//   ....[17]....
        /*0308*/ 	.word	0x000058d0


	//   ....[18]....
        /*030c*/ 	.word	0x00005900


	//   ....[19]....
        /*0310*/ 	.word	0x000069c0


	//   ....[20]....
        /*0314*/ 	.word	0x00006a10


	//   ....[21]....
        /*0318*/ 	.word	0x00006a50


	//   ....[22]....
        /*031c*/ 	.word	0x00006a80


	//   ....[23]....
        /*0320*/ 	.word	0x00006ac0


	//   ....[24]....
        /*0324*/ 	.word	0x00006ae0


	//   ....[25]....
        /*0328*/ 	.word	0x00007750


	//   ....[26]....
        /*032c*/ 	.word	0x00007760


	//   ....[27]....
        /*0330*/ 	.word	0x00008790


	//   ....[28]....
        /*0334*/ 	.word	0x00009870


	//   ....[29]....
        /*0338*/ 	.word	0x00009890


	//   ....[30]....
        /*033c*/ 	.word	0x000098a0


	//   ....[31]....
        /*0340*/ 	.word	0x000098e0


	//   ....[32]....
        /*0344*/ 	.word	0x00009930


	//   ....[33]....
        /*0348*/ 	.word	0x00009950


	//   ....[34]....
        /*034c*/ 	.word	0x000099a0


	//   ....[35]....
        /*0350*/ 	.word	0x000099c0


	//   ....[36]....
        /*0354*/ 	.word	0x00009a10


	//   ....[37]....
        /*0358*/ 	.word	0x00009a30


	//   ....[38]....
        /*035c*/ 	.word	0x00009a80


	//   ....[39]....
        /*0360*/ 	.word	0x00009aa0


	//   ....[40]....
        /*0364*/ 	.word	0x00009ff0


	//   ....[41]....
        /*0368*/ 	.word	0x0000a030


	//   ....[42]....
        /*036c*/ 	.word	0x0000a060


	//   ....[43]....
        /*0370*/ 	.word	0x0000a0b0


	//   ....[44]....
        /*0374*/ 	.word	0x0000a110


	//   ....[45]....
        /*0378*/ 	.word	0x0000a130


	//   ....[46]....
        /*037c*/ 	.word	0x0000a190


	//   ....[47]....
        /*0380*/ 	.word	0x0000a1b0


	//   ....[48]....
        /*0384*/ 	.word	0x0000a210


	//   ....[49]....
        /*0388*/ 	.word	0x0000a230


	//   ....[50]....
        /*038c*/ 	.word	0x0000a290


	//   ....[51]....
        /*0390*/ 	.word	0x0000a2b0


	//   ....[52]....
        /*0394*/ 	.word	0x0000a310


	//   ....[53]....
        /*0398*/ 	.word	0x0000a330


	//   ....[54]....
        /*039c*/ 	.word	0x0000a380


	//   ....[55]....
        /*03a0*/ 	.word	0x0000a3a0


	//   ....[56]....
        /*03a4*/ 	.word	0x0000a720


	//   ....[57]....
        /*03a8*/ 	.word	0x0000a750


	//   ....[58]....
        /*03ac*/ 	.word	0x0000a790


	//   ....[59]....
        /*03b0*/ 	.word	0x0000a7b0


	//   ....[60]....
        /*03b4*/ 	.word	0x0000a7d0


	//   ....[61]....
        /*03b8*/ 	.word	0x0000a7f0


	//   ....[62]....
        /*03bc*/ 	.word	0x0000a810


	//   ....[63]....
        /*03c0*/ 	.word	0x0000a840


	//   ....[64]....
        /*03c4*/ 	.word	0x0000a8e0


	//   ....[65]....
        /*03c8*/ 	.word	0x0000a910


	//   ....[66]....
        /*03cc*/ 	.word	0x0000a920


	//   ....[67]....
        /*03d0*/ 	.word	0x0000a9b0


	//   ....[68]....
        /*03d4*/ 	.word	0x0000b1a0


	//   ....[69]....
        /*03d8*/ 	.word	0x0000b1c0


	//   ....[70]....
        /*03dc*/ 	.word	0x0000b1d0


	//   ....[71]....
        /*03e0*/ 	.word	0x0000b1e0


	//   ....[72]....
        /*03e4*/ 	.word	0x0000b1f0


	//   ....[73]....
        /*03e8*/ 	.word	0x0000b200


	//   ....[74]....
        /*03ec*/ 	.word	0x0000b220


	//   ....[75]....
        /*03f0*/ 	.word	0x0000b240


	//   ....[76]....
        /*03f4*/ 	.word	0x0000b270


	//   ....[77]....
        /*03f8*/ 	.word	0x0000b2b0


	//   ....[78]....
        /*03fc*/ 	.word	0x0000b2f0


	//   ....[79]....
        /*0400*/ 	.word	0x0000b340


	//   ....[80]....
        /*0404*/ 	.word	0x0000b690


	//   ....[81]....
        /*0408*/ 	.word	0x0000b6b0


	//   ....[82]....
        /*040c*/ 	.word	0x0000b6c0


	//   ....[83]....
        /*0410*/ 	.word	0x0000b6d0


	//   ....[84]....
        /*0414*/ 	.word	0x0000b6e0


	//   ....[85]....
        /*0418*/ 	.word	0x0000b710


	//   ....[86]....
        /*041c*/ 	.word	0x0000b770


	//   ....[87]....
        /*0420*/ 	.word	0x0000b790


	//   ....[88]....
        /*0424*/ 	.word	0x0000b7f0


	//   ....[89]....
        /*0428*/ 	.word	0x0000b800


	//   ....[90]....
        /*042c*/ 	.word	0x0000b870


	//   ....[91]....
        /*0430*/ 	.word	0x0000b890


	//   ....[92]....
        /*0434*/ 	.word	0x0000bbf0


	//   ....[93]....
        /*0438*/ 	.word	0x0000c0b0


	//   ....[94]....
        /*043c*/ 	.word	0x0000c1a0


	//   ....[95]....
        /*0440*/ 	.word	0x0000c240


	//   ....[96]....
        /*0444*/ 	.word	0x0000c2c0


	//   ....[97]....
        /*0448*/ 	.word	0x0000c370


	//   ....[98]....
        /*044c*/ 	.word	0x0000c3d0


	//   ....[99]....
        /*0450*/ 	.word	0x0000c490


	//   ....[100]....
        /*0454*/ 	.word	0x0000c4f0


	//   ....[101]....
        /*0458*/ 	.word	0x0000c5b0


	//   ....[102]....
        /*045c*/ 	.word	0x0000c610


	//   ....[103]....
        /*0460*/ 	.word	0x0000c6d0


	//   ....[104]....
        /*0464*/ 	.word	0x0000c730


	//   ....[105]....
        /*0468*/ 	.word	0x0000c7d0


	//   ....[106]....
        /*046c*/ 	.word	0x0000c860


	//   ....[107]....
        /*0470*/ 	.word	0x0000c8c0


	//   ....[108]....
        /*0474*/ 	.word	0x0000c980


	//   ....[109]....
        /*0478*/ 	.word	0x0000ca40


	//   ....[110]....
        /*047c*/ 	.word	0x0000caa0


	//   ....[111]....
        /*0480*/ 	.word	0x0000cb70


	//   ....[112]....
        /*0484*/ 	.word	0x0000cbd0


	//   ....[113]....
        /*0488*/ 	.word	0x0000cca0


	//   ....[114]....
        /*048c*/ 	.word	0x0000cd00


	//   ....[115]....
        /*0490*/ 	.word	0x0000cdd0


	//   ....[116]....
        /*0494*/ 	.word	0x0000ce30


	//   ....[117]....
        /*0498*/ 	.word	0x0000cef0


	//   ....[118]....
        /*049c*/ 	.word	0x0000cf50


	//   ....[119]....
        /*04a0*/ 	.word	0x0000d010


	//   ....[120]....
        /*04a4*/ 	.word	0x0000d080


	//   ....[121]....
        /*04a8*/ 	.word	0x0000d120


	//   ....[122]....
        /*04ac*/ 	.word	0x0000d270


	//   ....[123]....
        /*04b0*/ 	.word	0x0000d340


	//   ....[124]....
        /*04b4*/ 	.word	0x0000d3c0


	//   ....[125]....
        /*04b8*/ 	.word	0x0000d480


	//   ....[126]....
        /*04bc*/ 	.word	0x0000d560


	//   ....[127]....
        /*04c0*/ 	.word	0x0000d620


	//   ....[128]....
        /*04c4*/ 	.word	0x0000d700


	//   ....[129]....
        /*04c8*/ 	.word	0x0000d7c0


	//   ....[130]....
        /*04cc*/ 	.word	0x0000d8a0


	//   ....[131]....
        /*04d0*/ 	.word	0x0000d960


	//   ....[132]....
        /*04d4*/ 	.word	0x0000da40


	//   ....[133]....
        /*04d8*/ 	.word	0x0000db10


	//   ....[134]....
        /*04dc*/ 	.word	0x0000dc70


	//   ....[135]....
        /*04e0*/ 	.word	0x0000dd10


	//   ....[136]....
        /*04e4*/ 	.word	0x0000dd70


	//   ....[137]....
        /*04e8*/ 	.word	0x0000de10


	//   ....[138]....
        /*04ec*/ 	.word	0x0000de70


	//   ....[139]....
        /*04f0*/ 	.word	0x0000df10


	//   ....[140]....
        /*04f4*/ 	.word	0x0000df70


	//   ....[141]....
        /*04f8*/ 	.word	0x0000e010


	//   ....[142]....
        /*04fc*/ 	.word	0x0000e070


	//   ....[143]....
        /*0500*/ 	.word	0x0000e110


	//   ....[144]....
        /*0504*/ 	.word	0x0000e170


	//   ....[145]....
        /*0508*/ 	.word	0x0000e210


	//   ....[146]....
        /*050c*/ 	.word	0x0000e300


	//   ....[147]....
        /*0510*/ 	.word	0x0000e3b0


	//   ....[148]....
        /*0514*/ 	.word	0x0000e410


	//   ....[149]....
        /*0518*/ 	.word	0x0000e4e0


	//   ....[150]....
        /*051c*/ 	.word	0x0000e540


	//   ....[151]....
        /*0520*/ 	.word	0x0000e620


	//   ....[152]....
        /*0524*/ 	.word	0x0000e680


	//   ....[153]....
        /*0528*/ 	.word	0x0000e760


	//   ....[154]....
        /*052c*/ 	.word	0x0000e7c0


	//   ....[155]....
        /*0530*/ 	.word	0x0000e8a0


	//   ....[156]....
        /*0534*/ 	.word	0x0000e900


	//   ....[157]....
        /*0538*/ 	.word	0x0000e9e0


	//   ....[158]....
        /*053c*/ 	.word	0x0000ead0


	//----- nvinfo : EIATTR_REG_RECONFIG
	.align		4
.L_145:
        /*0540*/ 	.byte	0x01, 0x54
	.zero		2


	//----- nvinfo : EIATTR_SYSCALL_OFFSETS
	.align		4
        /*0544*/ 	.byte	0x04, 0x46
        /*0546*/ 	.short	(.L_147 - .L_146)


	//   ....[0]....
.L_146:
        /*0548*/ 	.word	0x000013f0


	//   ....[1]....
        /*054c*/ 	.word	0x00008ed0


	//   ....[2]....
        /*0550*/ 	.word	0x00009010


	//   ....[3]....
        /*0554*/ 	.word	0x00009100


	//   ....[4]....
        /*0558*/ 	.word	0x00009d10


	//----- nvinfo : EIATTR_MBARRIER_INSTR_OFFSETS
	.align		4
.L_147:
        /*055c*/ 	.byte	0x04, 0x39
        /*055e*/ 	.short	(.L_149 - .L_148)


	//   ....[0]....
.L_148:
        /*0560*/ 	.word	0x00000170
        /*0564*/ 	.word	0x000000ff
        /*0568*/ 	.word	0x00022800
        /*056c*/ 	.short	0x0100
        /*056e*/ 	.byte	0x08
	.zero		1


	//   ....[1]....
        /*0570*/ 	.word	0x00000180
        /*0574*/ 	.word	0x000000ff
        /*0578*/ 	.word	0x00022820
        /*057c*/ 	.short	0x0100
        /*057e*/ 	.byte	0x08
	.zero		1


	//   ....[2]....
        /*0580*/ 	.word	0x00000270
        /*0584*/ 	.word	0x000000ff
        /*0588*/ 	.word	0x00022830
        /*058c*/ 	.short	0x0100
        /*058e*/ 	.byte	0x08
	.zero		1


	//   ....[3]....
        /*0590*/ 	.word	0x00000280
        /*0594*/ 	.word	0x000000ff
        /*0598*/ 	.word	0x00022840
        /*059c*/ 	.short	0x0100
        /*059e*/ 	.byte	0x08
	.zero		1


	//   ....[4]....
        /*05a0*/ 	.word	0x00000290
        /*05a4*/ 	.word	0x000000ff
        /*05a8*/ 	.word	0x00022838
        /*05ac*/ 	.short	0x0100
        /*05ae*/ 	.byte	0x08
	.zero		1


	//   ....[5]....
        /*05b0*/ 	.word	0x000002a0
        /*05b4*/ 	.word	0x000000ff
        /*05b8*/ 	.word	0x00022848
        /*05bc*/ 	.short	0x0100
        /*05be*/ 	.byte	0x08
	.zero		1


	//   ....[6]....
        /*05c0*/ 	.word	0x000003d0
        /*05c4*/ 	.word	0x000000ff
        /*05c8*/ 	.word	0x00022850
        /*05cc*/ 	.short	0x0100
        /*05ce*/ 	.byte	0x08
	.zero		1


	//   ....[7]....
        /*05d0*/ 	.word	0x000003e0
        /*05d4*/ 	.word	0x000000ff
        /*05d8*/ 	.word	0x00022860
        /*05dc*/ 	.short	0x0100
        /*05de*/ 	.byte	0x08
	.zero		1


	//   ....[8]....
        /*05e0*/ 	.word	0x000003f0
        /*05e4*/ 	.word	0x000000ff
        /*05e8*/ 	.word	0x00022858
        /*05ec*/ 	.short	0x0100
        /*05ee*/ 	.byte	0x08
	.zero		1


	//   ....[9]....
        /*05f0*/ 	.word	0x00000400
        /*05f4*/ 	.word	0x000000ff
        /*05f8*/ 	.word	0x00022868
        /*05fc*/ 	.short	0x0100
        /*05fe*/ 	.byte	0x08
	.zero		1


	//   ....[10]....
        /*0600*/ 	.word	0x000004f0
        /*0604*/ 	.word	0x000000ff
        /*0608*/ 	.word	0x00022870
        /*060c*/ 	.short	0x0100
        /*060e*/ 	.byte	0x06
	.zero		1


	//   ....[11]....
        /*0610*/ 	.word	0x00000500
        /*0614*/ 	.word	0x000000ff
        /*0618*/ 	.word	0x00022880
        /*061c*/ 	.short	0x0100
        /*061e*/ 	.byte	0x06
	.zero		1


	//   ....[12]....
        /*0620*/ 	.word	0x00000510
        /*0624*/ 	.word	0x000000ff
        /*0628*/ 	.word	0x00022878
        /*062c*/ 	.short	0x0100
        /*062e*/ 	.byte	0x06
	.zero		1


	//   ....[13]....
        /*0630*/ 	.word	0x00000520
        /*0634*/ 	.word	0x000000ff
        /*0638*/ 	.word	0x00022888
        /*063c*/ 	.short	0x0100
        /*063e*/ 	.byte	0x06
	.zero		1


	//   ....[14]....
        /*0640*/ 	.word	0x00000650
        /*0644*/ 	.word	0x000000ff
        /*0648*/ 	.word	0x00022890
        /*064c*/ 	.short	0x0100
        /*064e*/ 	.byte	0x08
	.zero		1


	//   ....[15]....
        /*0650*/ 	.word	0x00000660
        /*0654*/ 	.word	0x000000ff
        /*0658*/ 	.word	0x000228a0
        /*065c*/ 	.short	0x0100
        /*065e*/ 	.byte	0x08
	.zero		1


	//   ....[16]....
        /*0660*/ 	.word	0x00000670
        /*0664*/ 	.word	0x000000ff
        /*0668*/ 	.word	0x00022898
        /*066c*/ 	.short	0x0100
        /*066e*/ 	.byte	0x08
	.zero		1


	//   ....[17]....
        /*0670*/ 	.word	0x00000680
        /*0674*/ 	.word	0x000000ff
        /*0678*/ 	.word	0x000228a8
        /*067c*/ 	.short	0x0100
        /*067e*/ 	.byte	0x08
	.zero		1


	//   ....[18]....
        /*0680*/ 	.word	0x000007c0
        /*0684*/ 	.word	0x000000ff
        /*0688*/ 	.word	0x000228b0
        /*068c*/ 	.short	0x0100
        /*068e*/ 	.byte	0x08
	.zero		1


	//   ....[19]....
        /*0690*/ 	.word	0x000007d0
        /*0694*/ 	.word	0x000000ff
        /*0698*/ 	.word	0x000228c0
        /*069c*/ 	.short	0x0100
        /*069e*/ 	.byte	0x08
	.zero		1


	//   ....[20]....
        /*06a0*/ 	.word	0x000007e0
        /*06a4*/ 	.word	0x000000ff
        /*06a8*/ 	.word	0x000228b8
        /*06ac*/ 	.short	0x0100
        /*06ae*/ 	.byte	0x08
	.zero		1


	//   ....[21]....
        /*06b0*/ 	.word	0x000007f0
        /*06b4*/ 	.word	0x000000ff
        /*06b8*/ 	.word	0x000228c8
        /*06bc*/ 	.short	0x0100
        /*06be*/ 	.byte	0x08
	.zero		1


	//   ....[22]....
        /*06c0*/ 	.word	0x00001420
        /*06c4*/ 	.word	0x000000ff
        /*06c8*/ 	.word	0x00022800
        /*06cc*/ 	.short	0x010a
        /*06ce*/ 	.byte	0x29
	.zero		1


	//   ....[23]....
        /*06d0*/ 	.word	0x000014b0
        /*06d4*/ 	.word	0x000000ff
        /*06d8*/ 	.word	0x00022830
        /*06dc*/ 	.short	0x010a
        /*06de*/ 	.byte	0x29
	.zero		1


	//   ....[24]....
        /*06e0*/ 	.word	0x000014f0
        /*06e4*/ 	.word	0x000000ff
        /*06e8*/ 	.word	0x00022830
        /*06ec*/ 	.short	0x010a
        /*06ee*/ 	.byte	0x29
	.zero		1


	//   ....[25]....
        /*06f0*/ 	.word	0x00001dd0
        /*06f4*/ 	.word	0x000000ff
        /*06f8*/ 	.word	0x00000000
        /*06fc*/ 	.short	0x0101
        /*06fe*/ 	.byte	0x04
	.zero		1


	//   ....[26]....
        /*0700*/ 	.word	0x00003140
        /*0704*/ 	.word	0x000000ff
        /*0708*/ 	.word	0x00022850
        /*070c*/ 	.short	0x010a
        /*070e*/ 	.byte	0x29
	.zero		1


	//   ....[27]....
        /*0710*/ 	.word	0x00003180
        /*0714*/ 	.word	0x000000ff
        /*0718*/ 	.word	0x00022850
        /*071c*/ 	.short	0x010a
        /*071e*/ 	.byte	0x29
	.zero		1


	//   ....[28]....
        /*0720*/ 	.word	0x000034e0
        /*0724*/ 	.word	0x000000ff
        /*0728*/ 	.word	0x00000000
        /*072c*/ 	.short	0x0101
        /*072e*/ 	.byte	0x04
	.zero		1


	//   ....[29]....
        /*0730*/ 	.word	0x00003650
        /*0734*/ 	.word	0x000000ff
        /*0738*/ 	.word	0x00022830
        /*073c*/ 	.short	0x010a
        /*073e*/ 	.byte	0x1c
	.zero		1


	//   ....[30]....
        /*0740*/ 	.word	0x000036a0
        /*0744*/ 	.word	0x000000ff
        /*0748*/ 	.word	0x00022830
        /*074c*/ 	.short	0x010a
        /*074e*/ 	.byte	0x1c
	.zero		1


	//   ....[31]....
        /*0750*/ 	.word	0x00003c40
        /*0754*/ 	.word	0x000000ff
        /*0758*/ 	.word	0x00000000
        /*075c*/ 	.short	0x0101
        /*075e*/ 	.byte	0x0b
	.zero		1


	//   ....[32]....
        /*0760*/ 	.word	0x00005530
        /*0764*/ 	.word	0x000000ff
        /*0768*/ 	.word	0x00022850
        /*076c*/ 	.short	0x010a
        /*076e*/ 	.byte	0x1c
	.zero		1


	//   ....[33]....
        /*0770*/ 	.word	0x00005580
        /*0774*/ 	.word	0x000000ff
        /*0778*/ 	.word	0x00022850
        /*077c*/ 	.short	0x010a
        /*077e*/ 	.byte	0x1c
	.zero		1


	//   ....[34]....
        /*0780*/ 	.word	0x00005850
        /*0784*/ 	.word	0x000000ff
        /*0788*/ 	.word	0x00000000
        /*078c*/ 	.short	0x0101
        /*078e*/ 	.byte	0x0b
	.zero		1


	//   ....[35]....
        /*0790*/ 	.word	0x00006af0
        /*0794*/ 	.word	0x000000ff
        /*0798*/ 	.word	0x00000000
        /*079c*/ 	.short	0x0101
        /*079e*/ 	.byte	0x04
	.zero		1


	//   ....[36]....
        /*07a0*/ 	.word	0x00009610
        /*07a4*/ 	.word	0x000000ff
        /*07a8*/ 	.word	0x00022840
        /*07ac*/ 	.short	0x010a
        /*07ae*/ 	.byte	0x2b
	.zero		1


	//   ....[37]....
        /*07b0*/ 	.word	0x00009b40
        /*07b4*/ 	.word	0x000000ff
        /*07b8*/ 	.word	0x00022830
        /*07bc*/ 	.short	0x0107
        /*07be*/ 	.byte	0x2b
	.zero		1


	//   ....[38]....
        /*07c0*/ 	.word	0x00009bb0
        /*07c4*/ 	.word	0x000000ff
        /*07c8*/ 	.word	0x00022830
        /*07cc*/ 	.short	0x0101
        /*07ce*/ 	.byte	0x2b
	.zero		1


	//   ....[39]....
        /*07d0*/ 	.word	0x0000a470
        /*07d4*/ 	.word	0x000000ff
        /*07d8*/ 	.word	0x00022800
        /*07dc*/ 	.short	0x0107
        /*07de*/ 	.byte	0x2b
	.zero		1


	//   ....[40]....
        /*07e0*/ 	.word	0x0000a4b0
        /*07e4*/ 	.word	0x000000ff
        /*07e8*/ 	.word	0x00022800
        /*07ec*/ 	.short	0x0101
        /*07ee*/ 	.byte	0x2b
	.zero		1


	//   ....[41]....
        /*07f0*/ 	.word	0x0000a4c0
        /*07f4*/ 	.word	0x000000ff
        /*07f8*/ 	.word	0x00022820
        /*07fc*/ 	.short	0x010a
        /*07fe*/ 	.byte	0x2b
	.zero		1


	//   ....[42]....
        /*0800*/ 	.word	0x0000a510
        /*0804*/ 	.word	0x000000ff
        /*0808*/ 	.word	0x00022860
        /*080c*/ 	.short	0x010a
        /*080e*/ 	.byte	0x2b
	.zero		1


	//   ....[43]....
        /*0810*/ 	.word	0x0000ac40
        /*0814*/ 	.word	0x000000ff
        /*0818*/ 	.word	0x00022850
        /*081c*/ 	.short	0x0107
        /*081e*/ 	.byte	0x2b
	.zero		1


	//   ....[44]....
        /*0820*/ 	.word	0x0000acc0
        /*0824*/ 	.word	0x000000ff
        /*0828*/ 	.word	0x00022850
        /*082c*/ 	.short	0x0101
        /*082e*/ 	.byte	0x2b
	.zero		1


	//   ....[45]....
        /*0830*/ 	.word	0x0000afa0
        /*0834*/ 	.word	0x00000020
        /*0838*/ 	.word	0x00022840
        /*083c*/ 	.short	0x010a
        /*083e*/ 	.byte	0x3f
	.zero		1


	//   ....[46]....
        /*0840*/ 	.word	0x0000b3d0
        /*0844*/ 	.word	0x00000020
        /*0848*/ 	.word	0x00022830
        /*084c*/ 	.short	0x0107
        /*084e*/ 	.byte	0x3f
	.zero		1


	//   ....[47]....
        /*0850*/ 	.word	0x0000b480
        /*0854*/ 	.word	0x00000020
        /*0858*/ 	.word	0x00022830
        /*085c*/ 	.short	0x0101
        /*085e*/ 	.byte	0x3f
	.zero		1


	//   ....[48]....
        /*0860*/ 	.word	0x0000b4b0
        /*0864*/ 	.word	0x00000020
        /*0868*/ 	.word	0x00022860
        /*086c*/ 	.short	0x010a
        /*086e*/ 	.byte	0x3f
	.zero		1


	//   ....[49]....
        /*0870*/ 	.word	0x0000b9f0
        /*0874*/ 	.word	0x00000020
        /*0878*/ 	.word	0x00022850
        /*087c*/ 	.short	0x0107
        /*087e*/ 	.byte	0x3f
	.zero		1


	//   ....[50]....
        /*0880*/ 	.word	0x0000bac0
        /*0884*/ 	.word	0x00000020
        /*0888*/ 	.word	0x00022850
        /*088c*/ 	.short	0x0101
        /*088e*/ 	.byte	0x3f
	.zero		1


	//   ....[51]....
        /*0890*/ 	.word	0x0000bba0
        /*0894*/ 	.word	0x00000004
        /*0898*/ 	.word	0x00022820
        /*089c*/ 	.short	0x010a
        /*089e*/ 	.byte	0x3f
	.zero		1


	//   ....[52]....
        /*08a0*/ 	.word	0x0000bce0
        /*08a4*/ 	.word	0x00000005
        /*08a8*/ 	.word	0x00022840
        /*08ac*/ 	.short	0x010a
        /*08ae*/ 	.byte	0x3f
	.zero		1


	//   ....[53]....
        /*08b0*/ 	.word	0x0000bd80
        /*08b4*/ 	.word	0x00000015
        /*08b8*/ 	.word	0x00022840
        /*08bc*/ 	.short	0x010a
        /*08be*/ 	.byte	0x3f
	.zero		1


	//   ....[54]....
        /*08c0*/ 	.word	0x0000bdc0
        /*08c4*/ 	.word	0x00000005
        /*08c8*/ 	.word	0x00022860
        /*08cc*/ 	.short	0x010a
        /*08ce*/ 	.byte	0x3f
	.zero		1


	//   ....[55]....
        /*08d0*/ 	.word	0x0000be00
        /*08d4*/ 	.word	0x00000015
        /*08d8*/ 	.word	0x00022860
        /*08dc*/ 	.short	0x010a
        /*08de*/ 	.byte	0x3f
	.zero		1


	//   ....[56]....
        /*08e0*/ 	.word	0x0000be70
        /*08e4*/ 	.word	0x00000005
        /*08e8*/ 	.word	0x00022800
        /*08ec*/ 	.short	0x010a
        /*08ee*/ 	.byte	0x3f
	.zero		1


	//   ....[57]....
        /*08f0*/ 	.word	0x0000bed0
        /*08f4*/ 	.word	0x00000005
        /*08f8*/ 	.word	0x00022830
        /*08fc*/ 	.short	0x010a
        /*08fe*/ 	.byte	0x3f
	.zero		1


	//   ....[58]....
        /*0900*/ 	.word	0x0000bf30
        /*0904*/ 	.word	0x00000009
        /*0908*/ 	.word	0x00022850
        /*090c*/ 	.short	0x010a
        /*090e*/ 	.byte	0x3f
	.zero		1


	//   ....[59]....
        /*0910*/ 	.word	0x0000bfa0
        /*0914*/ 	.word	0x00000000
        /*0918*/ 	.word	0x00022830
        /*091c*/ 	.short	0x010a
        /*091e*/ 	.byte	0x3f
	.zero		1


	//   ....[60]....
        /*0920*/ 	.word	0x0000c010
        /*0924*/ 	.word	0x00000008
        /*0928*/ 	.word	0x00022850
        /*092c*/ 	.short	0x010a
        /*092e*/ 	.byte	0x3f
	.zero		1


	//   ....[61]....
        /*0930*/ 	.word	0x0000c0f0
        /*0934*/ 	.word	0x00000003
        /*0938*/ 	.word	0x00022840
        /*093c*/ 	.short	0x010a
        /*093e*/ 	.byte	0x3f
	.zero		1


	//   ....[62]....
        /*0940*/ 	.word	0x0000d160
        /*0944*/ 	.word	0x00000003
        /*0948*/ 	.word	0x00022820
        /*094c*/ 	.short	0x010a
        /*094e*/ 	.byte	0x3f
	.zero		1


	//   ....[63]....
        /*0950*/ 	.word	0x0000d1c0
        /*0954*/ 	.word	0x00000003
        /*0958*/ 	.word	0x00022860
        /*095c*/ 	.short	0x010a
        /*095e*/ 	.byte	0x3f
	.zero		1


	//   ....[64]....
        /*0960*/ 	.word	0x0000dbc0
        /*0964*/ 	.word	0x00000020
        /*0968*/ 	.word	0x00022840
        /*096c*/ 	.short	0x010a
        /*096e*/ 	.byte	0x3f
	.zero		1


	//   ....[65]....
        /*0970*/ 	.word	0x0000e250
        /*0974*/ 	.word	0x00000020
        /*0978*/ 	.word	0x00022860
        /*097c*/ 	.short	0x010a
        /*097e*/ 	.byte	0x3f
	.zero		1


	//   ....[66]....
        /*0980*/ 	.word	0x0000ea20
        /*0984*/ 	.word	0x00000004
        /*0988*/ 	.word	0x00022820
        /*098c*/ 	.short	0x010a
        /*098e*/ 	.byte	0x3f
	.zero		1


	//   ....[67]....
        /*0990*/ 	.word	0x0000eb90
        /*0994*/ 	.word	0x00000005
        /*0998*/ 	.word	0x00022840
        /*099c*/ 	.short	0x010a
        /*099e*/ 	.byte	0x3f
	.zero		1


	//   ....[68]....
        /*09a0*/ 	.word	0x0000ebe0
        /*09a4*/ 	.word	0x00000015
        /*09a8*/ 	.word	0x00022840
        /*09ac*/ 	.short	0x010a
        /*09ae*/ 	.byte	0x3f
	.zero		1


	//   ....[69]....
        /*09b0*/ 	.word	0x0000ec30
        /*09b4*/ 	.word	0x00000005
        /*09b8*/ 	.word	0x00022860
        /*09bc*/ 	.short	0x010a
        /*09be*/ 	.byte	0x3f
	.zero		1


	//----- nvinfo : EIATTR_NUM_MBARRIERS
	.align		4
.L_149:
        /*09c0*/ 	.byte	0x03, 0x38
        /*09c2*/ 	.short	0x0016


	//----- nvinfo : EIATTR_EXIT_INSTR_OFFSETS
	.align		4
        /*09c4*/ 	.byte	0x04, 0x1c
        /*09c6*/ 	.short	(.L_151 - .L_150)


	//   ....[0]....
.L_150:
        /*09c8*/ 	.word	0x0000be50


	//----- nvinfo : EIATTR_MAX_THREADS
	.align		4
.L_151:
        /*09cc*/ 	.byte	0x04, 0x05
        /*09ce*/ 	.short	(.L_153 - .L_152)
.L_152:
        /*09d0*/ 	.word	0x00000180
        /*09d4*/ 	.word	0x00000001
        /*09d8*/ 	.word	0x00000001


	//----- nvinfo : EIATTR_CRS_STACK_SIZE
	.align		4
.L_153:
        /*09dc*/ 	.byte	0x04, 0x1e
        /*09de*/ 	.short	(.L_155 - .L_154)
.L_154:
        /*09e0*/ 	.word	0x00000000


	//----- nvinfo : EIATTR_CBANK_PARAM_SIZE
	.align		4
.L_155:
        /*09e4*/ 	.byte	0x03, 0x19
        /*09e6*/ 	.short	0x0a70


	//----- nvinfo : EIATTR_PARAM_CBANK
	.align		4
        /*09e8*/ 	.byte	0x04, 0x0a
        /*09ea*/ 	.short	(.L_157 - .L_156)
	.align		4
.L_156:
        /*09ec*/ 	.word	index@(.nv.constant0._ZN7cutlass13device_kernelIN5flash11enable_sm90INS1_16FlashAttnFwdSm90INS1_25CollectiveMainloopFwdSm90ILi2EN4cute5tupleIJNS5_1CILi1EEES8_S8_EEENS6_IJNS7_ILi128EEENS7_ILi96EEENS7_ILi64EEEEEELi256ENS_6half_tEfNS_4arch4Sm90ELb0ELb0ELb1ELb0ELb1ELb0ELb0ELb1ELb0ELb1ELb1ELb0EEENS1_21CollectiveEpilogueFwdINS6_IJSA_NS7_ILi256EEESB_EEES9_SE_SG_Li256ELb0ELb1ELb1ELb0EEENS1_19SingleTileSchedulerILb0ELb1ELb1ELi128EEEEEEEEEvNT_6ParamsE)
        /*09f0*/ 	.short	0x0210
        /*09f2*/ 	.short	0x0a70


	//----- nvinfo : EIATTR_SW_WAR
	.align		4
.L_157:
        /*09f4*/ 	.byte	0x04, 0x36
        /*09f6*/ 	.short	(.L_159 - .L_158)
.L_158:
        /*09f8*/ 	.word	0x00000008
.L_159:


//--------------------- .nv.info._ZN7cutlass13device_kernelIN5flash11enable_sm90INS1_16FlashAttnFwdSm90INS1_25CollectiveMainloopFwdSm90ILi2EN4cute5tupleIJNS5_1CILi1EEES8_S8_EEENS6_IJNS7_ILi128EEENS7_ILi96EEENS7_ILi64EEEEEELi256ENS_6half_tEfNS_4arch4Sm90ELb0ELb0ELb1ELb0ELb1ELb0ELb1ELb1ELb0ELb1ELb1ELb0EEENS1_21CollectiveEpilogueFwdINS6_IJSA_NS7_ILi256EEESB_EEES9_SE_SG_Li256ELb0ELb1ELb1ELb0EEENS1_19SingleTileSchedulerILb0ELb1ELb1ELi128EEEEEEEEEvNT_6ParamsE --------------------------
	.section	.nv.info._ZN7cutlass13device_kernelIN5flash11enable_sm90INS1_16FlashAttnFwdSm90INS1_25CollectiveMainloopFwdSm90ILi2EN4cute5tupleIJNS5_1CILi1EEES8_S8_EEENS6_IJNS7_ILi128EEENS7_ILi96EEENS7_ILi64EEEEEELi256ENS_6half_tEfNS_4arch4Sm90ELb0ELb0ELb1ELb0ELb1ELb0ELb1ELb1ELb0ELb1ELb1ELb0EEENS1_21CollectiveEpilogueFwdINS6_IJSA_NS7_ILi256EEESB_EEES9_SE_SG_Li256ELb0ELb1ELb1ELb0EEENS1_19SingleTileSchedulerILb0ELb1ELb1ELi128EEEEEEEEEvNT_6ParamsE,"",@"SHT_CUDA_INFO"
	.sectionflags	@""
	.align	4


	//----- nvinfo : EIATTR_CUDA_API_VERSION
	.align		4
        /*0000*/ 	.byte	0x04, 0x37
        /*0002*/ 	.short	(.L_161 - .L_160)
.L_160:
        /*0004*/ 	.word	0x00000082


	//----- nvinfo : EIATTR_KPARAM_INFO
	.align		4
.L_161:
        /*0008*/ 	.byte	0x04, 0x17
        /*000a*/ 	.short	(.L_163 - .L_162)
.L_162:
        /*000c*/ 	.word	0x00000000
        /*0010*/ 	.short	0x0000
        /*0012*/ 	.short	0x0070
        /*0014*/ 	.byte	0x00, 0xf0, 0x01, 0x2c


	//----- nvinfo : EIATTR_SPARSE_MMA_MASK
	.align		4
.L_163:
        /*0018*/ 	.byte	0x03, 0x50
        /*001a*/ 	.short	0x0000


	//----- nvinfo : EIATTR_MAXREG_COUNT
	.align		4
        /*001c*/ 	.byte	0x03, 0x1b
        /*001e*/ 	.short	0x00a8


	//----- nvinfo : EIATTR_NUM_BARRIERS
	.align		4
        /*0020*/ 	.byte	0x02, 0x4c
        /*0022*/ 	.byte	0x10
	.zero		1


	//----- nvinfo : EIATTR_EXTERNS
	.align		4
        /*0024*/ 	.byte	0x04, 0x0f
        /*0026*/ 	.short	(.L_165 - .L_164)


	//   ....[0]....
	.align		4
.L_164:
        /*0028*/ 	.word	index@(__assertfail)


	//----- nvinfo : EIATTR_ANNOTATIONS
	.align		4
.L_165:
        /*002c*/ 	.byte	0x04, 0x55
        /*002e*/ 	.short	(.L_167 - .L_166)


	//   ....[0]....
.L_166:
        /*0030*/ 	.word	0x00000001
        /*0034*/ 	.byte	0xd0, 0x08, 0x00, 0x00, 0x01, 0x00, 0x00, 0x00, 0x40, 0x0a, 0x00, 0x00, 0x01, 0x00, 0x00, 0x00
        /*0044*/ 	.byte	0xd0, 0x14, 0x00, 0x00, 0x01, 0x00, 0x00, 0x00, 0xc0, 0x74, 0x00, 0x00, 0x01, 0x00, 0x00, 0x00
        /*0054*/ 	.byte	0xd0, 0x96, 0x00, 0x00, 0x01, 0x00, 0x00, 0x00, 0xf0, 0xa7, 0x00, 0x00, 0x01, 0x00, 0x00, 0x00
        /*0064*/ 	.byte	0xb0, 0xdc, 0x00, 0x00


	//----- nvinfo : EIATTR_MERCURY_ISA_VERSION
	.align		4
.L_167:
        /*0068*/ 	.byte	0x03, 0x5f
        /*006a*/ 	.short	0x0101


	//----- nvinfo : EIATTR_INT_WARP_WIDE_INSTR_OFFSETS
	.align		4
        /*006c*/ 	.byte	0x04, 0x31
        /*006e*/ 	.short	(.L_169 - .L_168)


	//   ....[0]....
.L_168:
        /*0070*/ 	.word	0x000000c0


	//   ....[1]....
        /*0074*/ 	.word	0x000000d0


	//   ....[2]....
        /*0078*/ 	.word	0x000000e0


	//   ....[3]....
        /*007c*/ 	.word	0x00000180


	//----- nvinfo : EIATTR_COOP_GROUP_MASK_REGIDS
	.align		4
.L_169:
        /*0080*/ 	.byte	0x04, 0x29
        /*0082*/ 	.short	(.L_171 - .L_170)


	//   ....[0]....
.L_170:
        /*0084*/ 	.word	0xffffffff


	//   ....[1]....
        /*0088*/ 	.word	0xffffffff


	//   ....[2]....
        /*008c*/ 	.word	0xffffffff


	//   ....[3]....
        /*0090*/ 	.word	0xffffffff


	//   ....[4]....
        /*0094*/ 	.word	0xffffffff


	//   ....[5]....
        /*0098*/ 	.word	0xffffffff


	//   ....[6]....
        /*009c*/ 	.word	0xffffffff


	//   ....[7]....
        /*00a0*/ 	.word	0xffffffff


	//   ....[8]....
        /*00a4*/ 	.word	0xffffffff


	//   ....[9]....
        /*00a8*/ 	.word	0xffffffff


	//   ....[10]....
        /*00ac*/ 	.word	0xffffffff


	//   ....[11]....
        /*00b0*/ 	.word	0xffffffff


	//   ....[12]....
        /*00b4*/ 	.word	0xffffffff


	//   ....[13]....
        /*00b8*/ 	.word	0xffffffff


	//   ....[14]....
        /*00bc*/ 	.word	0xffffffff


	//   ....[15]....
        /*00c0*/ 	.word	0xffffffff


	//   ....[16]....
        /*00c4*/ 	.word	0xffffffff


	//   ....[17]....
        /*00c8*/ 	.word	0xffffffff


	//   ....[18]....
        /*00cc*/ 	.word	0xffffffff


	//   ....[19]....
        /*00d0*/ 	.word	0xffffffff


	//   ....[20]....
        /*00d4*/ 	.word	0xffffffff


	//   ....[21]....
        /*00d8*/ 	.word	0xffffffff


	//   ....[22]....
        /*00dc*/ 	.word	0xffffffff


	//   ....[23]....
        /*00e0*/ 	.word	0xffffffff


	//   ....[24]....
        /*00e4*/ 	.word	0xffffffff


	//   ....[25]....
        /*00e8*/ 	.word	0xffffffff


	//   ....[26]....
        /*00ec*/ 	.word	0xffffffff


	//   ....[27]....
        /*00f0*/ 	.word	0xffffffff


	//   ....[28]....
        /*00f4*/ 	.word	0xffffffff


	//   ....[29]....
        /*00f8*/ 	.word	0xffffffff


	//   ....[30]....
        /*00fc*/ 	.word	0xffffffff


	//   ....[31]....
        /*0100*/ 	.word	0xffffffff


	//   ....[32]....
        /*0104*/ 	.word	0xffffffff


	//   ....[33]....
        /*0108*/ 	.word	0xffffffff


	//   ....[34]....
        /*010c*/ 	.word	0xffffffff


	//   ....[35]....
        /*0110*/ 	.word	0xffffffff


	//   ....[36]....
        /*0114*/ 	.word	0xffffffff


	//   ....[37]....
        /*0118*/ 	.word	0xffffffff


	//   ....[38]....
        /*011c*/ 	.word	0xffffffff


	//   ....[39]....
        /*0120*/ 	.word	0xffffffff


	//   ....[40]....
        /*0124*/ 	.word	0xffffffff


	//   ....[41]....
        /*0128*/ 	.word	0xffffffff


	//   ....[42]....
        /*012c*/ 	.word	0xffffffff


	//   ....[43]....
        /*0130*/ 	.word	0xffffffff


	//   ....[44]....
        /*0134*/ 	.word	0xffffffff


	//   ....[45]....
        /*0138*/ 	.word	0xffffffff


	//   ....[46]....
        /*013c*/ 	.word	0xffffffff


	//   ....[47]....
        /*0140*/ 	.word	0xffffffff


	//   ....[48]....
        /*0144*/ 	.word	0xffffffff


	//   ....[49]....
        /*0148*/ 	.word	0xffffffff


	//   ....[50]....
        /*014c*/ 	.word	0xffffffff


	//   ....[51]....
        /*0150*/ 	.word	0xffffffff


	//   ....[52]....
        /*0154*/ 	.word	0xffffffff


	//   ....[53]....
        /*0158*/ 	.word	0xffffffff


	//   ....[54]....
        /*015c*/ 	.word	0xffffffff


	//   ....[55]....
        /*0160*/ 	.word	0xffffffff


	//   ....[56]....
        /*0164*/ 	.word	0xffffffff


	//   ....[57]....
        /*0168*/ 	.word	0xffffffff


	//   ....[58]....
        /*016c*/ 	.word	0xffffffff


	//   ....[59]....
        /*0170*/ 	.word	0xffffffff


	//   ....[60]....
        /*0174*/ 	.word	0xffffffff


	//   ....[61]....
        /*0178*/ 	.word	0xffffffff


	//   ....[62]....
        /*017c*/ 	.word	0xffffffff


	//   ....[63]....
        /*0180*/ 	.word	0xffffffff


	//   ....[64]....
        /*0184*/ 	.word	0xffffffff


	//   ....[65]....
        /*0188*/ 	.word	0xffffffff


	//   ....[66]....
        /*018c*/ 	.word	0xffffffff


	//   ....[67]....
        /*0190*/ 	.word	0xffffffff


	//   ....[68]....
        /*0194*/ 	.word	0xffffffff


	//   ....[69]....
        /*0198*/ 	.word	0xffffffff


	//   ....[70]....
        /*019c*/ 	.word	0xffffffff


	//   ....[71]....
        /*01a0*/ 	.word	0xffffffff


	//   ....[72]....
        /*01a4*/ 	.word	0xffffffff


	//   ....[73]....
        /*01a8*/ 	.word	0xffffffff


	//   ....[74]....
        /*01ac*/ 	.word	0xffffffff


	//   ....[75]....
        /*01b0*/ 	.word	0xffffffff


	//   ....[76]....
        /*01b4*/ 	.word	0xffffffff


	//   ....[77]....
        /*01b8*/ 	.word	0xffffffff


	//   ....[78]....
        /*01bc*/ 	.word	0xffffffff


	//   ....[79]....
        /*01c0*/ 	.word	0xffffffff


	//   ....[80]....
        /*01c4*/ 	.word	0xffffffff


	//   ....[81]....
        /*01c8*/ 	.word	0xffffffff


	//   ....[82]....
        /*01cc*/ 	.word	0xffffffff


	//   ....[83]....
        /*01d0*/ 	.word	0xffffffff


	//   ....[84]....
        /*01d4*/ 	.word	0xffffffff


	//   ....[85]....
        /*01d8*/ 	.word	0xffffffff


	//   ....[86]....
        /*01dc*/ 	.word	0xffffffff


	//   ....[87]....
        /*01e0*/ 	.word	0xffffffff


	//   ....[88]....
        /*01e4*/ 	.word	0xffffffff


	//   ....[89]....
        /*01e8*/ 	.word	0xffffffff


	//   ....[90]....
        /*01ec*/ 	.word	0xffffffff


	//   ....[91]....
        /*01f0*/ 	.word	0xffffffff


	//   ....[92]....
        /*01f4*/ 	.word	0xffffffff


	//   ....[93]....
        /*01f8*/ 	.word	0xffffffff


	//   ....[94]....
        /*01fc*/ 	.word	0xffffffff


	//   ....[95]....
        /*0200*/ 	.word	0xffffffff


	//   ....[96]....
        /*0204*/ 	.word	0xffffffff


	//   ....[97]....
        /*0208*/ 	.word	0xffffffff


	//   ....[98]....
        /*020c*/ 	.word	0xffffffff


	//   ....[99]....
        /*0210*/ 	.word	0xffffffff


	//   ....[100]....
        /*0214*/ 	.word	0xffffffff


	//   ....[101]....
        /*0218*/ 	.word	0xffffffff


	//   ....[102]....
        /*021c*/ 	.word	0xffffffff


	//   ....[103]....
        /*0220*/ 	.word	0xffffffff


	//   ....[104]....
        /*0224*/ 	.word	0xffffffff


	//   ....[105]....
        /*0228*/ 	.word	0xffffffff


	//   ....[106]....
        /*022c*/ 	.word	0xffffffff


	//   ....[107]....
        /*0230*/ 	.word	0xffffffff


	//   ....[108]....
        /*0234*/ 	.word	0xffffffff


	//   ....[109]....
        /*0238*/ 	.word	0x0500000f


	//   ....[110]....
        /*023c*/ 	.word	0x0500000f


	//   ....[111]....
        /*0240*/ 	.word	0x0500000f


	//   ....[112]....
        /*0244*/ 	.word	0x0500000f


	//   ....[113]....
        /*0248*/ 	.word	0x0500000f


	//   ....[114]....
        /*024c*/ 	.word	0x0500000f


	//   ....[115]....
        /*0250*/ 	.word	0x0500000f


	//   ....[116]....
        /*0254*/ 	.word	0x0500000f


	//   ....[117]....
        /*0258*/ 	.word	0x0500000f


	//   ....[118]....
        /*025c*/ 	.word	0x0500000f


	//   ....[119]....
        /*0260*/ 	.word	0x0500000f


	//   ....[120]....
        /*0264*/ 	.word	0x0500000f


	//   ....[121]....
        /*0268*/ 	.word	0x0500000f


	//   ....[122]....
        /*026c*/ 	.word	0x0500000f


	//   ....[123]....
        /*0270*/ 	.word	0x0500000f


	//   ....[124]....
        /*0274*/ 	.word	0x0500000f


	//   ....[125]....
        /*0278*/ 	.word	0x0500000f


	//   ....[126]....
        /*027c*/ 	.word	0x0500000f


	//   ....[127]....
        /*0280*/ 	.word	0x0500000f


	//   ....[128]....
        /*0284*/ 	.word	0x0500000f


	//   ....[129]....
        /*0288*/ 	.word	0x0500000f


	//   ....[130]....
        /*028c*/ 	.word	0x0500000f


	//   ....[131]....
        /*0290*/ 	.word	0x0500000f


	//   ....[132]....
        /*0294*/ 	.word	0x0500000f


	//   ....[133]....
        /*0298*/ 	.word	0x0500000f


	//   ....[134]....
        /*029c*/ 	.word	0x0500000f


	//   ....[135]....
        /*02a0*/ 	.word	0x0500000f


	//   ....[136]....
        /*02a4*/ 	.word	0x0500000f


	//   ....[137]....
        /*02a8*/ 	.word	0x0500000f


	//   ....[138]....
        /*02ac*/ 	.word	0x0500000f


	//   ....[139]....
        /*02b0*/ 	.word	0x0500000f


	//   ....[140]....
        /*02b4*/ 	.word	0x0500000f


	//   ....[141]....
        /*02b8*/ 	.word	0x0500000f


	//   ....[142]....
        /*02bc*/ 	.word	0x0500000f


	//   ....[143]....
        /*02c0*/ 	.word	0x0500000f


	//   ....[144]....
        /*02c4*/ 	.word	0x0500000f


	//   ....[145]....
        /*02c8*/ 	.word	0x0500000f


	//   ....[146]....
        /*02cc*/ 	.word	0x0500000f


	//   ....[147]....
        /*02d0*/ 	.word	0x0500000f


	//   ....[148]....
        /*02d4*/ 	.word	0x0500000f


	//   ....[149]....
        /*02d8*/ 	.word	0x0500000f


	//   ....[150]....
        /*02dc*/ 	.word	0x0500000f


	//   ....[151]....
        /*02e0*/ 	.word	0x0500000f


	//   ....[152]....
        /*02e4*/ 	.word	0x0500000f


	//   ....[153]....
        /*02e8*/ 	.word	0x0500000f


	//   ....[154]....
        /*02ec*/ 	.word	0x0500000f


	//   ....[155]....
        /*02f0*/ 	.word	0x0500000f


	//   ....[156]....
        /*02f4*/ 	.word	0x0500000f


	//   ....[157]....
        /*02f8*/ 	.word	0x0500000f


	//   ....[158]....
        /*02fc*/ 	.word	0x0500000f


	//   ....[159]....
        /*0300*/ 	.word	0x0500000f


	//   ....[160]....
        /*0304*/ 	.word	0x0500000f


	//   ....[161]....
        /*0308*/ 	.word	0x0500000f


	//   ....[162]....
        /*030c*/ 	.word	0x0500000f


	//   ....[163]....
        /*0310*/ 	.word	0x0500000f


	//   ....[164]....
        /*0314*/ 	.word	0x0500000f


	//   ....[165]....
        /*0318*/ 	.word	0x0500000f


	//   ....[166]....
        /*031c*/ 	.word	0x0500000f


	//   ....[167]....
        /*0320*/ 	.word	0x0500000f


	//   ....[168]....
        /*0324*/ 	.word	0x0500000f


	//   ....[169]....
        /*0328*/ 	.word	0x0500000f


	//   ....[170]....
        /*032c*/ 	.word	0x0500000f


	//   ....[171]....
        /*0330*/ 	.word	0x0500000f


	//   ....[172]....
        /*0334*/ 	.word	0x0500000f


	//   ....[173]....
        /*0338*/ 	.word	0x0500000f


	//   ....[174]....
        /*033c*/ 	.word	0x0500000f


	//   ....[175]....
        /*0340*/ 	.word	0x0500000f


	//   ....[176]....
        /*0344*/ 	.word	0x0500000f


	//   ....[177]....
        /*0348*/ 	.word	0x0500000f


	//   ....[178]....
        /*034c*/ 	.word	0x0500000f


	//   ....[179]....
        /*0350*/ 	.word	0x0500000f


	//   ....[180]....
        /*0354*/ 	.word	0x0500000f


	//   ....[181]....
        /*0358*/ 	.word	0x0500000f


	//   ....[182]....
        /*035c*/ 	.word	0x0500000f


	//   ....[183]....
        /*0360*/ 	.word	0x0500000f


	//   ....[184]....
        /*0364*/ 	.word	0x0500000f


	//   ....[185]....
        /*0368*/ 	.word	0x0500000f


	//   ....[186]....
        /*036c*/ 	.word	0x0500000f


	//   ....[187]....
        /*0370*/ 	.word	0x0500000f


	//   ....[188]....
        /*0374*/ 	.word	0x0500000f


	//   ....[189]....
        /*0378*/ 	.word	0x0500000f


	//   ....[190]....
        /*037c*/ 	.word	0x0500000f


	//----- nvinfo : EIATTR_COOP_GROUP_INSTR_OFFSETS
	.align		4
.L_171:
        /*0380*/ 	.byte	0x04, 0x28
        /*0382*/ 	.short	(.L_173 - .L_172)


	//   ....[0]....
.L_172:
        /*0384*/ 	.word	0x00000080


	//   ....[1]....
        /*0388*/ 	.word	0x00000090


	//   ....[2]....
        /*038c*/ 	.word	0x000002f0


	//   ....[3]....
        /*0390*/ 	.word	0x00000450


	//   ....[4]....
        /*0394*/ 	.word	0x00000570


	//   ....[5]....
        /*0398*/ 	.word	0x000006d0


	//   ....[6]....
        /*039c*/ 	.word	0x000012c0


	//   ....[7]....
        /*03a0*/ 	.word	0x00003160


	//   ....[8]....
        /*03a4*/ 	.word	0x000031a0


	//   ....[9]....
        /*03a8*/ 	.word	0x000031c0


	//   ....[10]....
        /*03ac*/ 	.word	0x000031e0


	//   ....[11]....
        /*03b0*/ 	.word	0x000054c0


	//   ....[12]....
        /*03b4*/ 	.word	0x00005510


	//   ....[13]....
        /*03b8*/ 	.word	0x00005530


	//   ....[14]....
        /*03bc*/ 	.word	0x00005550


	//   ....[15]....
        /*03c0*/ 	.word	0x00006ae0


	//   ....[16]....
        /*03c4*/ 	.word	0x00006b30


	//   ....[17]....
        /*03c8*/ 	.word	0x00006b50


	//   ....[18]....
        /*03cc*/ 	.word	0x00006b70


	//   ....[19]....
        /*03d0*/ 	.word	0x00007c50


	//   ....[20]....
        /*03d4*/ 	.word	0x00007ca0


	//   ....[21]....
        /*03d8*/ 	.word	0x00007ce0


	//   ....[22]....
        /*03dc*/ 	.word	0x00007d10


	//   ....[23]....
        /*03e0*/ 	.word	0x00007d50


	//   ....[24]....
        /*03e4*/ 	.word	0x00007d70


	//   ....[25]....
        /*03e8*/ 	.word	0x000089e0


	//   ....[26]....
        /*03ec*/ 	.word	0x000089f0


	//   ....[27]....
        /*03f0*/ 	.word	0x00009a30


	//   ....[28]....
        /*03f4*/ 	.word	0x0000aba0


	//   ....[29]....
        /*03f8*/ 	.word	0x0000abc0


	//   ....[30]....
        /*03fc*/ 	.word	0x0000abe0


	//   ....[31]....
        /*0400*/ 	.word	0x0000ac00


	//   ....[32]....
        /*0404*/ 	.word	0x0000ac50


	//   ....[33]....
        /*0408*/ 	.word	0x0000ac70


	//   ....[34]....
        /*040c*/ 	.word	0x0000acc0


	//   ....[35]....
        /*0410*/ 	.word	0x0000ace0


	//   ....[36]....
        /*0414*/ 	.word	0x0000ad30


	//   ....[37]....
        /*0418*/ 	.word	0x0000ad50


	//   ....[38]....
        /*041c*/ 	.word	0x0000ada0


	//   ....[39]....
        /*0420*/ 	.word	0x0000adc0


	//   ....[40]....
        /*0424*/ 	.word	0x0000b340


	//   ....[41]....
        /*0428*/ 	.word	0x0000b380


	//   ....[42]....
        /*042c*/ 	.word	0x0000b3a0


	//   ....[43]....
        /*0430*/ 	.word	0x0000b3c0


	//   ....[44]....
        /*0434*/ 	.word	0x0000b3d0


	//   ....[45]....
        /*0438*/ 	.word	0x0000b460


	//   ....[46]....
        /*043c*/ 	.word	0x0000b4a0


	//   ....[47]....
        /*0440*/ 	.word	0x0000b520


	//   ....[48]....
        /*0444*/ 	.word	0x0000b550


	//   ....[49]....
        /*0448*/ 	.word	0x0000b590


	//   ....[50]....
        /*044c*/ 	.word	0x0000b5c0


	//   ....[51]....
        /*0450*/ 	.word	0x0000b630


	//   ....[52]....
        /*0454*/ 	.word	0x0000b660


	//   ....[53]....
        /*0458*/ 	.word	0x0000b690


	//   ....[54]....
        /*045c*/ 	.word	0x0000b710


	//   ....[55]....
        /*0460*/ 	.word	0x0000b7d0


	//   ....[56]....
        /*0464*/ 	.word	0x0000bda0


	//   ....[57]....
        /*0468*/ 	.word	0x0000bdd0


	//   ....[58]....
        /*046c*/ 	.word	0x0000be50


	//   ....[59]....
        /*0470*/ 	.word	0x0000beb0


	//   ....[60]....
        /*0474*/ 	.word	0x0000bef0


	//   ....[61]....
        /*0478*/ 	.word	0x0000bf20


	//   ....[62]....
        /*047c*/ 	.word	0x0000bfd0


	//   ....[63]....
        /*0480*/ 	.word	0x0000bff0


	//   ....[64]....
        /*0484*/ 	.word	0x0000c0c0


	//   ....[65]....
        /*0488*/ 	.word	0x0000c0d0


	//   ....[66]....
        /*048c*/ 	.word	0x0000c170


	//   ....[67]....
        /*0490*/ 	.word	0x0000c1a0


	//   ....[68]....
        /*0494*/ 	.word	0x0000c230


	//   ....[69]....
        /*0498*/ 	.word	0x0000c260


	//   ....[70]....
        /*049c*/ 	.word	0x0000c2f0


	//   ....[71]....
        /*04a0*/ 	.word	0x0000c340


	//   ....[72]....
        /*04a4*/ 	.word	0x0000c700


	//   ....[73]....
        /*04a8*/ 	.word	0x0000c730


	//   ....[74]....
        /*04ac*/ 	.word	0x0000c760


	//   ....[75]....
        /*04b0*/ 	.word	0x0000c780


	//   ....[76]....
        /*04b4*/ 	.word	0x0000c7a0


	//   ....[77]....
        /*04b8*/ 	.word	0x0000c7d0


	//   ....[78]....
        /*04bc*/ 	.word	0x0000c7f0


	//   ....[79]....
        /*04c0*/ 	.word	0x0000c810


	//   ....[80]....
        /*04c4*/ 	.word	0x0000c8a0


	//   ....[81]....
        /*04c8*/ 	.word	0x0000c8c0


	//   ....[82]....
        /*04cc*/ 	.word	0x0000c8f0


	//   ....[83]....
        /*04d0*/ 	.word	0x0000c9a0


	//   ....[84]....
        /*04d4*/ 	.word	0x0000d1c0


	//   ....[85]....
        /*04d8*/ 	.word	0x0000d1e0


	//   ....[86]....
        /*04dc*/ 	.word	0x0000d1f0


	//   ....[87]....
        /*04e0*/ 	.word	0x0000d200


	//   ....[88]....
        /*04e4*/ 	.word	0x0000d220


	//   ....[89]....
        /*04e8*/ 	.word	0x0000d240


	//   ....[90]....
        /*04ec*/ 	.word	0x0000d270


	//   ....[91]....
        /*04f0*/ 	.word	0x0000d2b0


	//   ....[92]....
        /*04f4*/ 	.word	0x0000d2d0


	//   ....[93]....
        /*04f8*/ 	.word	0x0000d300


	//   ....[94]....
        /*04fc*/ 	.word	0x0000d320


	//   ....[95]....
        /*0500*/ 	.word	0x0000d350


	//   ....[96]....
        /*0504*/ 	.word	0x0000d6b0


	//   ....[97]....
        /*0508*/ 	.word	0x0000d6d0


	//   ....[98]....
        /*050c*/ 	.word	0x0000d6e0


	//   ....[99]....
        /*0510*/ 	.word	0x0000d6f0


	//   ....[100]....
        /*0514*/ 	.word	0x0000d700


	//   ....[101]....
        /*0518*/ 	.word	0x0000d720


	//   ....[102]....
        /*051c*/ 	.word	0x0000d790


	//   ....[103]....
        /*0520*/ 	.word	0x0000d7b0


	//   ....[104]....
        /*0524*/ 	.word	0x0000d810


	//   ....[105]....
        /*0528*/ 	.word	0x0000d820


	//   ....[106]....
        /*052c*/ 	.word	0x0000d890


	//   ....[107]....
        /*0530*/ 	.word	0x0000d910


	//   ....[108]....
        /*0534*/ 	.word	0x0000dc40


	//   ....[109]....
        /*0538*/ 	.word	0x0000e1a0


	//   ....[110]....
        /*053c*/ 	.word	0x0000e290


	//   ....[111]....
        /*0540*/ 	.word	0x0000e330


	//   ....[112]....
        /*0544*/ 	.word	0x0000e390


	//   ....[113]....
        /*0548*/ 	.word	0x0000e450


	//   ....[114]....
        /*054c*/ 	.word	0x0000e4b0


	//   ....[115]....
        /*0550*/ 	.word	0x0000e570


	//   ....[116]....
        /*0554*/ 	.word	0x0000e5d0


	//   ....[117]....
        /*0558*/ 	.word	0x0000e690


	//   ....[118]....
        /*055c*/ 	.word	0x0000e6f0


	//   ....[119]....
        /*0560*/ 	.word	0x0000e7b0


	//   ....[120]....
        /*0564*/ 	.word	0x0000e810


	//   ....[121]....
        /*0568*/ 	.word	0x0000e8b0


	//   ....[122]....
        /*056c*/ 	.word	0x0000e940


	//   ....[123]....
        /*0570*/ 	.word	0x0000e990


	//   ....[124]....
        /*0574*/ 	.word	0x0000ea60


	//   ....[125]....
        /*0578*/ 	.word	0x0000eb50


	//   ....[126]....
        /*057c*/ 	.word	0x0000ec60


	//   ....[127]....
        /*0580*/ 	.word	0x0000ece0


	//   ....[128]....
        /*0584*/ 	.word	0x0000ed80


	//   ....[129]....
        /*0588*/ 	.word	0x0000ee50


	//   ....[130]....
        /*058c*/ 	.word	0x0000ef70


	//   ....[131]....
        /*0590*/ 	.word	0x0000efd0


	//   ....[132]....
        /*0594*/ 	.word	0x0000f030


	//   ....[133]....
        /*0598*/ 	.word	0x0000f130


	//   ....[134]....
        /*059c*/ 	.word	0x0000f1c0


	//   ....[135]....
        /*05a0*/ 	.word	0x0000f2a0


	//   ....[136]....
        /*05a4*/ 	.word	0x0000f3b0


	//   ....[137]....
        /*05a8*/ 	.word	0x0000f400


	//   ....[138]....
        /*05ac*/ 	.word	0x0000f490


	//   ....[139]....
        /*05b0*/ 	.word	0x0000f530


	//   ....[140]....
        /*05b4*/ 	.word	0x0000f5c0


	//   ....[141]....
        /*05b8*/ 	.word	0x0000f690


	//   ....[142]....
        /*05bc*/ 	.word	0x0000f7c0


	//   ....[143]....
        /*05c0*/ 	.word	0x0000f810


	//   ....[144]....
        /*05c4*/ 	.word	0x0000f890


	//   ....[145]....
        /*05c8*/ 	.word	0x0000f970


	//   ....[146]....
        /*05cc*/ 	.word	0x0000faa0


	//   ....[147]....
        /*05d0*/ 	.word	0x0000faf0


	//   ....[148]....
        /*05d4*/ 	.word	0x0000fb60


	//   ....[149]....
        /*05d8*/ 	.word	0x0000fc50


	//   ....[150]....
        /*05dc*/ 	.word	0x0000fd80


	//   ....[151]....
        /*05e0*/ 	.word	0x0000fdd0


	//   ....[152]....
        /*05e4*/ 	.word	0x0000fe50


	//   ....[153]....
        /*05e8*/ 	.word	0x0000ff20


	//   ....[154]....
        /*05ec*/ 	.word	0x00010070


	//   ....[155]....
        /*05f0*/ 	.word	0x00010140


	//   ....[156]....
        /*05f4*/ 	.word	0x000101d0


	//   ....[157]....
        /*05f8*/ 	.word	0x00010290


	//   ....[158]....
        /*05fc*/ 	.word	0x00010370


	//   ....[159]....
        /*0600*/ 	.word	0x00010430


	//   ....[160]....
        /*0604*/ 	.word	0x00010510


	//   ....[161]....
        /*0608*/ 	.word	0x000105d0


	//   ....[162]....
        /*060c*/ 	.word	0x000106b0


	//   ....[163]....
        /*0610*/ 	.word	0x00010770


	//   ....[164]....
        /*0614*/ 	.word	0x00010850


	//   ....[165]....
        /*0618*/ 	.word	0x00010910


	//   ....[166]....
        /*061c*/ 	.word	0x00010a70


	//   ....[167]....
        /*0620*/ 	.word	0x00010b10


	//   ....[168]....
        /*0624*/ 	.word	0x00010b70


	//   ....[169]....
        /*0628*/ 	.word	0x00010c10


	//   ....[170]....
        /*062c*/ 	.word	0x00010c70


	//   ....[171]....
        /*0630*/ 	.word	0x00010d10


	//   ....[172]....
        /*0634*/ 	.word	0x00010d70


	//   ....[173]....
        /*0638*/ 	.word	0x00010e10


	//   ....[174]....
        /*063c*/ 	.word	0x00010e70


	//   ....[175]....
        /*0640*/ 	.word	0x00010f10


	//   ....[176]....
        /*0644*/ 	.word	0x00010f70


	//   ....[177]....
        /*0648*/ 	.word	0x00011010


	//   ....[178]....
        /*064c*/ 	.word	0x000110f0


	//   ....[179]....
        /*0650*/ 	.word	0x00011190


	//   ....[180]....
        /*0654*/ 	.word	0x00011200


	//   ....[181]....
        /*0658*/ 	.word	0x000112d0


	//   ....[182]....
        /*065c*/ 	.word	0x00011330


	//   ....[183]....
        /*0660*/ 	.word	0x00011400


	//   ....[184]....
        /*0664*/ 	.word	0x00011460


	//   ....[185]....
        /*0668*/ 	.word	0x00011530


	//   ....[186]....
        /*066c*/ 	.word	0x00011590


	//   ....[187]....
        /*0670*/ 	.word	0x00011660


	//   ....[188]....
        /*0674*/ 	.word	0x000116c0


	//   ....[189]....
        /*0678*/ 	.word	0x00011790


	//   ....[190]....
        /*067c*/ 	.word	0x000118a0


	//----- nvinfo : EIATTR_REG_RECONFIG
	.align		4
.L_173:
        /*0680*/ 	.byte	0x01, 0x54
	.zero		2


	//----- nvinfo : EIATTR_SYSCALL_OFFSETS
	.align		4
        /*0684*/ 	.byte	0x04, 0x46
        /*0686*/ 	.short	(.L_175 - .L_174)


	//   ....[0]....
.L_174:
        /*0688*/ 	.word	0x00001460


	//   ....[1]....
        /*068c*/ 	.word	0x0000a1b0


	//   ....[2]....
        /*0690*/ 	.word	0x0000a2f0


	//   ....[3]....
        /*0694*/ 	.word	0x0000a3e0


	//   ....[4]....
        /*0698*/ 	.word	0x0000b040


	//   ....[5]....
        /*069c*/ 	.word	0x0000bad0


	//----- nvinfo : EIATTR_MBARRIER_INSTR_OFFSETS
	.align		4
.L_175:
        /*06a0*/ 	.byte	0x04, 0x39
        /*06a2*/ 	.short	(.L_177 - .L_176)


	//   ....[0]....
.L_176:
        /*06a4*/ 	.word	0x00000190
        /*06a8*/ 	.word	0x000000ff
        /*06ac*/ 	.word	0x00032400
        /*06b0*/ 	.short	0x0100
        /*06b2*/ 	.byte	0x08
	.zero		1


	//   ....[1]....
        /*06b4*/ 	.word	0x000001a0
        /*06b8*/ 	.word	0x000000ff
        /*06bc*/ 	.word	0x00032410
        /*06c0*/ 	.short	0x0100
        /*06c2*/ 	.byte	0x08
	.zero		1


	//   ....[2]....
        /*06c4*/ 	.word	0x000001b0
        /*06c8*/ 	.word	0x000000ff
        /*06cc*/ 	.word	0x00032420
        /*06d0*/ 	.short	0x0100
        /*06d2*/ 	.byte	0x08
	.zero		1


	//   ....[3]....
        /*06d4*/ 	.word	0x000002a0
        /*06d8*/ 	.word	0x000000ff
        /*06dc*/ 	.word	0x00032430
        /*06e0*/ 	.short	0x0100
        /*06e2*/ 	.byte	0x08
	.zero		1


	//   ....[4]....
        /*06e4*/ 	.word	0x000002b0
        /*06e8*/ 	.word	0x000000ff
        /*06ec*/ 	.word	0x00032440
        /*06f0*/ 	.short	0x0100
        /*06f2*/ 	.byte	0x08
	.zero		1


	//   ....[5]....
        /*06f4*/ 	.word	0x000002c0
        /*06f8*/ 	.word	0x000000ff
        /*06fc*/ 	.word	0x00032438
        /*0700*/ 	.short	0x0100
        /*0702*/ 	.byte	0x08
	.zero		1


	//   ....[6]....
        /*0704*/ 	.word	0x000002d0
        /*0708*/ 	.word	0x000000ff
        /*070c*/ 	.word	0x00032448
        /*0710*/ 	.short	0x0100
        /*0712*/ 	.byte	0x08
	.zero		1


	//   ....[7]....
        /*0714*/ 	.word	0x00000400
        /*0718*/ 	.word	0x000000ff
        /*071c*/ 	.word	0x00032450
        /*0720*/ 	.short	0x0100
        /*0722*/ 	.byte	0x08
	.zero		1


	//   ....[8]....
        /*0724*/ 	.word	0x00000410
        /*0728*/ 	.word	0x000000ff
        /*072c*/ 	.word	0x00032460
        /*0730*/ 	.short	0x0100
        /*0732*/ 	.byte	0x08
	.zero		1


	//   ....[9]....
        /*0734*/ 	.word	0x00000420
        /*0738*/ 	.word	0x000000ff
        /*073c*/ 	.word	0x00032458
        /*0740*/ 	.short	0x0100
        /*0742*/ 	.byte	0x08
	.zero		1


	//   ....[10]....
        /*0744*/ 	.word	0x00000430
        /*0748*/ 	.word	0x000000ff
        /*074c*/ 	.word	0x00032468
        /*0750*/ 	.short	0x0100
        /*0752*/ 	.byte	0x08
	.zero		1


	//   ....[11]....
        /*0754*/ 	.word	0x00000520
        /*0758*/ 	.word	0x000000ff
        /*075c*/ 	.word	0x00032470
        /*0760*/ 	.short	0x0100
        /*0762*/ 	.byte	0x06
	.zero		1


	//   ....[12]....
        /*0764*/ 	.word	0x00000530
        /*0768*/ 	.word	0x000000ff
        /*076c*/ 	.word	0x00032480
        /*0770*/ 	.short	0x0100
        /*0772*/ 	.byte	0x06
	.zero		1


	//   ....[13]....
        /*0774*/ 	.word	0x00000540
        /*0778*/ 	.word	0x000000ff
        /*077c*/ 	.word	0x00032478
        /*0780*/ 	.short	0x0100
        /*0782*/ 	.byte	0x06
	.zero		1


	//   ....[14]....
        /*0784*/ 	.word	0x00000550
        /*0788*/ 	.word	0x000000ff
        /*078c*/ 	.word	0x00032488
        /*0790*/ 	.short	0x0100
        /*0792*/ 	.byte	0x06
	.zero		1


	//   ....[15]....
        /*0794*/ 	.word	0x00000680
        /*0798*/ 	.word	0x000000ff
        /*079c*/ 	.word	0x00032490
        /*07a0*/ 	.short	0x0100
        /*07a2*/ 	.byte	0x08
	.zero		1


	//   ....[16]....
        /*07a4*/ 	.word	0x00000690
        /*07a8*/ 	.word	0x000000ff
        /*07ac*/ 	.word	0x000324a0
        /*07b0*/ 	.short	0x0100
        /*07b2*/ 	.byte	0x08
	.zero		1


	//   ....[17]....
        /*07b4*/ 	.word	0x000006a0
        /*07b8*/ 	.word	0x000000ff
        /*07bc*/ 	.word	0x00032498
        /*07c0*/ 	.short	0x0100
        /*07c2*/ 	.byte	0x08
	.zero		1


	//   ....[18]....
        /*07c4*/ 	.word	0x000006b0
        /*07c8*/ 	.word	0x000000ff
        /*07cc*/ 	.word	0x000324a8
        /*07d0*/ 	.short	0x0100
        /*07d2*/ 	.byte	0x08
	.zero		1


	//   ....[19]....
        /*07d4*/ 	.word	0x000007f0
        /*07d8*/ 	.word	0x000000ff
        /*07dc*/ 	.word	0x000324b0
        /*07e0*/ 	.short	0x0100
        /*07e2*/ 	.byte	0x08
	.zero		1


	//   ....[20]....
        /*07e4*/ 	.word	0x00000800
        /*07e8*/ 	.word	0x000000ff
        /*07ec*/ 	.word	0x000324c0
        /*07f0*/ 	.short	0x0100
        /*07f2*/ 	.byte	0x08
	.zero		1


	//   ....[21]....
        /*07f4*/ 	.word	0x00000810
        /*07f8*/ 	.word	0x000000ff
        /*07fc*/ 	.word	0x000324b8
        /*0800*/ 	.short	0x0100
        /*0802*/ 	.byte	0x08
	.zero		1


	//   ....[22]....
        /*0804*/ 	.word	0x00000820
        /*0808*/ 	.word	0x000000ff
        /*080c*/ 	.word	0x000324c8
        /*0810*/ 	.short	0x0100
        /*0812*/ 	.byte	0x08
	.zero		1


	//   ....[23]....
        /*0814*/ 	.word	0x000014a0
        /*0818*/ 	.word	0x000000ff
        /*081c*/ 	.word	0x00032400
        /*0820*/ 	.short	0x010a
        /*0822*/ 	.byte	0x04
	.zero		1


	//   ....[24]....
        /*0824*/ 	.word	0x00001560
        /*0828*/ 	.word	0x000000ff
        /*082c*/ 	.word	0x00032430
        /*0830*/ 	.short	0x010a
        /*0832*/ 	.byte	0x04
	.zero		1


	//   ....[25]....
        /*0834*/ 	.word	0x000015b0
        /*0838*/ 	.word	0x000000ff
        /*083c*/ 	.word	0x00032430
        /*0840*/ 	.short	0x010a
        /*0842*/ 	.byte	0x04
	.zero		1


	//   ....[26]....
        /*0844*/ 	.word	0x00001930
        /*0848*/ 	.word	0x000000ff
        /*084c*/ 	.word	0x00032410
        /*0850*/ 	.short	0x010a
        /*0852*/ 	.byte	0x09
	.zero		1


	//   ....[27]....
        /*0854*/ 	.word	0x00001980
        /*0858*/ 	.word	0x000000ff
        /*085c*/ 	.word	0x00032450
        /*0860*/ 	.short	0x010a
        /*0862*/ 	.byte	0x04
	.zero		1


	//   ....[28]....
        /*0864*/ 	.word	0x000019d0
        /*0868*/ 	.word	0x000000ff
        /*086c*/ 	.word	0x00032450
        /*0870*/ 	.short	0x010a
        /*0872*/ 	.byte	0x04
	.zero		1


	//   ....[29]....
        /*0874*/ 	.word	0x00002a40
        /*0878*/ 	.word	0x000000ff
        /*087c*/ 	.word	0x00000000
        /*0880*/ 	.short	0x0101
        /*0882*/ 	.byte	0x0a
	.zero		1


	//   ....[30]....
        /*0884*/ 	.word	0x00003f30
        /*0888*/ 	.word	0x000000ff
        /*088c*/ 	.word	0x00000000
        /*0890*/ 	.short	0x0101
        /*0892*/ 	.byte	0x07
	.zero		1


	//   ....[31]....
        /*0894*/ 	.word	0x000040b0
        /*0898*/ 	.word	0x000000ff
        /*089c*/ 	.word	0x00032430
        /*08a0*/ 	.short	0x010a
        /*08a2*/ 	.byte	0x3c
	.zero		1


	//   ....[32]....
        /*08a4*/ 	.word	0x000040f0
        /*08a8*/ 	.word	0x000000ff
        /*08ac*/ 	.word	0x00032430
        /*08b0*/ 	.short	0x010a
        /*08b2*/ 	.byte	0x3c
	.zero		1


	//   ....[33]....
        /*08b4*/ 	.word	0x00004440
        /*08b8*/ 	.word	0x000000ff
        /*08bc*/ 	.word	0x00032450
        /*08c0*/ 	.short	0x010a
        /*08c2*/ 	.byte	0x3c
	.zero		1


	//   ....[34]....
        /*08c4*/ 	.word	0x00004480
        /*08c8*/ 	.word	0x000000ff
        /*08cc*/ 	.word	0x00032450
        /*08d0*/ 	.short	0x010a
        /*08d2*/ 	.byte	0x3c
	.zero		1


	//   ....[35]....
        /*08d4*/ 	.word	0x00004f20
        /*08d8*/ 	.word	0x000000ff
        /*08dc*/ 	.word	0x00000000
        /*08e0*/ 	.short	0x0101
        /*08e2*/ 	.byte	0x0a
	.zero		1


	//   ....[36]....
        /*08e4*/ 	.word	0x00006ac0
        /*08e8*/ 	.word	0x000000ff
        /*08ec*/ 	.word	0x00000000
        /*08f0*/ 	.short	0x0101
        /*08f2*/ 	.byte	0x3c
	.zero		1


	//   ....[37]....
        /*08f4*/ 	.word	0x00007d90
        /*08f8*/ 	.word	0x000000ff
        /*08fc*/ 	.word	0x00000000
        /*0900*/ 	.short	0x0101
        /*0902*/ 	.byte	0x04
	.zero		1


	//   ....[38]....
        /*0904*/ 	.word	0x0000a940
        /*0908*/ 	.word	0x000000ff
        /*090c*/ 	.word	0x00032440
        /*0910*/ 	.short	0x010a
        /*0912*/ 	.byte	0x2a
	.zero		1


	//   ....[39]....
        /*0914*/ 	.word	0x0000ae60
        /*0918*/ 	.word	0x000000ff
        /*091c*/ 	.word	0x00032430
        /*0920*/ 	.short	0x0107
        /*0922*/ 	.byte	0x2a
	.zero		1


	//   ....[40]....
        /*0924*/ 	.word	0x0000aed0
        /*0928*/ 	.word	0x000000ff
        /*092c*/ 	.word	0x00032430
        /*0930*/ 	.short	0x0101
        /*0932*/ 	.byte	0x2a
	.zero		1


	//   ....[41]....
        /*0934*/ 	.word	0x0000b950
        /*0938*/ 	.word	0x000000ff
        /*093c*/ 	.word	0x00032400
        /*0940*/ 	.short	0x0107
        /*0942*/ 	.byte	0x2a
	.zero		1


	//   ....[42]....
        /*0944*/ 	.word	0x0000b9a0
        /*0948*/ 	.word	0x000000ff
        /*094c*/ 	.word	0x00032400
        /*0950*/ 	.short	0x0101
        /*0952*/ 	.byte	0x2a
	.zero		1


	//   ....[43]....
        /*0954*/ 	.word	0x0000c430
        /*0958*/ 	.word	0x000000ff
        /*095c*/ 	.word	0x00032410
        /*0960*/ 	.short	0x0107
        /*0962*/ 	.byte	0x2a
	.zero		1


	//   ....[44]....
        /*0964*/ 	.word	0x0000c490
        /*0968*/ 	.word	0x000000ff
        /*096c*/ 	.word	0x00032410
        /*0970*/ 	.short	0x0101
        /*0972*/ 	.byte	0x2a
	.zero		1


	//   ....[45]....
        /*0974*/ 	.word	0x0000c4a0
        /*0978*/ 	.word	0x000000ff
        /*097c*/ 	.word	0x00032420
        /*0980*/ 	.short	0x010a
        /*0982*/ 	.byte	0x2a
	.zero		1


	//   ....[46]....
        /*0984*/ 	.word	0x0000c4f0
        /*0988*/ 	.word	0x000000ff
        /*098c*/ 	.word	0x00032460
        /*0990*/ 	.short	0x010a
        /*0992*/ 	.byte	0x2a
	.zero		1


	//   ....[47]....
        /*0994*/ 	.word	0x0000cc20
        /*0998*/ 	.word	0x000000ff
        /*099c*/ 	.word	0x00032450
        /*09a0*/ 	.short	0x0107
        /*09a2*/ 	.byte	0x2a
	.zero		1


	//   ....[48]....
        /*09a4*/ 	.word	0x0000cca0
        /*09a8*/ 	.word	0x000000ff
        /*09ac*/ 	.word	0x00032450
        /*09b0*/ 	.short	0x0101
        /*09b2*/ 	.byte	0x2a
	.zero		1


	//   ....[49]....
        /*09b4*/ 	.word	0x0000cfc0
        /*09b8*/ 	.word	0x00000013
        /*09bc*/ 	.word	0x00032440
        /*09c0*/ 	.short	0x010a
        /*09c2*/ 	.byte	0x3f
	.zero		1


	//   ....[50]....
        /*09c4*/ 	.word	0x0000d3f0
        /*09c8*/ 	.word	0x00000013
        /*09cc*/ 	.word	0x00032430
        /*09d0*/ 	.short	0x0107
        /*09d2*/ 	.byte	0x3f
	.zero		1


	//   ....[51]....
        /*09d4*/ 	.word	0x0000d4a0
        /*09d8*/ 	.word	0x00000013
        /*09dc*/ 	.word	0x00032430
        /*09e0*/ 	.short	0x0101
        /*09e2*/ 	.byte	0x3f
	.zero		1


	//   ....[52]....
        /*09e4*/ 	.word	0x0000d4d0
        /*09e8*/ 	.word	0x00000013
        /*09ec*/ 	.word	0x00032460
        /*09f0*/ 	.short	0x010a
        /*09f2*/ 	.byte	0x3f
	.zero		1


	//   ....[53]....
        /*09f4*/ 	.word	0x0000da10
        /*09f8*/ 	.word	0x00000013
        /*09fc*/ 	.word	0x00032450
        /*0a00*/ 	.short	0x0107
        /*0a02*/ 	.byte	0x3f
	.zero		1


	//   ....[54]....
        /*0a04*/ 	.word	0x0000dad0
        /*0a08*/ 	.word	0x00000013
        /*0a0c*/ 	.word	0x00032450
        /*0a10*/ 	.short	0x0101
        /*0a12*/ 	.byte	0x3f
	.zero		1


	//   ....[55]....
        /*0a14*/ 	.word	0x0000dbc0
        /*0a18*/ 	.word	0x00000004
        /*0a1c*/ 	.word	0x00032420
        /*0a20*/ 	.short	0x010a
        /*0a22*/ 	.byte	0x3f
	.zero		1


	//   ....[56]....
        /*0a24*/ 	.word	0x0000dd50
        /*0a28*/ 	.word	0x00000005
        /*0a2c*/ 	.word	0x00032440
        /*0a30*/ 	.short	0x010a
        /*0a32*/ 	.byte	0x3f
	.zero		1


	//   ....[57]....
        /*0a34*/ 	.word	0x0000ddf0
        /*0a38*/ 	.word	0x00000011
        /*0a3c*/ 	.word	0x00032440
        /*0a40*/ 	.short	0x010a
        /*0a42*/ 	.byte	0x3f
	.zero		1


	//   ....[58]....
        /*0a44*/ 	.word	0x0000de30
        /*0a48*/ 	.word	0x00000005
        /*0a4c*/ 	.word	0x00032460
        /*0a50*/ 	.short	0x010a
        /*0a52*/ 	.byte	0x3f
	.zero		1


	//   ....[59]....
        /*0a54*/ 	.word	0x0000de70
        /*0a58*/ 	.word	0x00000011
        /*0a5c*/ 	.word	0x00032460
        /*0a60*/ 	.short	0x010a
        /*0a62*/ 	.byte	0x3f
	.zero		1


	//   ....[60]....
        /*0a64*/ 	.word	0x0000def0
        /*0a68*/ 	.word	0x00000003
        /*0a6c*/ 	.word	0x00032400
        /*0a70*/ 	.short	0x010a
        /*0a72*/ 	.byte	0x3f
	.zero		1


	//   ....[61]....
        /*0a74*/ 	.word	0x0000df60
        /*0a78*/ 	.word	0x00000003
        /*0a7c*/ 	.word	0x00032430
        /*0a80*/ 	.short	0x010a
        /*0a82*/ 	.byte	0x3f
	.zero		1


	//   ....[62]....
        /*0a84*/ 	.word	0x0000dfd0
        /*0a88*/ 	.word	0x00000003
        /*0a8c*/ 	.word	0x00032410
        /*0a90*/ 	.short	0x010a
        /*0a92*/ 	.byte	0x3f
	.zero		1


	//   ....[63]....
        /*0a94*/ 	.word	0x0000e040
        /*0a98*/ 	.word	0x00000003
        /*0a9c*/ 	.word	0x00032450
        /*0aa0*/ 	.short	0x010a
        /*0aa2*/ 	.byte	0x3f
	.zero		1


	//   ....[64]....
        /*0aa4*/ 	.word	0x0000e0a0
        /*0aa8*/ 	.word	0x00000099
        /*0aac*/ 	.word	0x00032430
        /*0ab0*/ 	.short	0x010a
        /*0ab2*/ 	.byte	0x3f
	.zero		1


	//   ....[65]....
        /*0ab4*/ 	.word	0x0000e100
        /*0ab8*/ 	.word	0x000000cb
        /*0abc*/ 	.word	0x00032450
        /*0ac0*/ 	.short	0x010a
        /*0ac2*/ 	.byte	0x3f
	.zero		1


	//   ....[66]....
        /*0ac4*/ 	.word	0x0000e1e0
        /*0ac8*/ 	.word	0x00000003
        /*0acc*/ 	.word	0x00032440
        /*0ad0*/ 	.short	0x010a
        /*0ad2*/ 	.byte	0x3f
	.zero		1


	//   ....[67]....
        /*0ad4*/ 	.word	0x0000ff60
        /*0ad8*/ 	.word	0x00000003
        /*0adc*/ 	.word	0x00032420
        /*0ae0*/ 	.short	0x010a
        /*0ae2*/ 	.byte	0x3f
	.zero		1


	//   ....[68]....
        /*0ae4*/ 	.word	0x0000ffc0
        /*0ae8*/ 	.word	0x00000003
        /*0aec*/ 	.word	0x00032460
        /*0af0*/ 	.short	0x010a
        /*0af2*/ 	.byte	0x3f
	.zero		1


	//   ....[69]....
        /*0af4*/ 	.word	0x000109c0
        /*0af8*/ 	.word	0x00000013
        /*0afc*/ 	.word	0x00032440
        /*0b00*/ 	.short	0x010a
        /*0b02*/ 	.byte	0x3f
	.zero		1


	//   ....[70]....
        /*0b04*/ 	.word	0x00011040
        /*0b08*/ 	.word	0x00000013
        /*0b0c*/ 	.word	0x00032460
        /*0b10*/ 	.short	0x010a
        /*0b12*/ 	.byte	0x3f
	.zero		1


	//   ....[71]....
        /*0b14*/ 	.word	0x000117c0
        /*0b18*/ 	.word	0x00000004
        /*0b1c*/ 	.word	0x00032420
        /*0b20*/ 	.short	0x010a
        /*0b22*/ 	.byte	0x3f
	.zero		1


	//   ....[72]....
        /*0b24*/ 	.word	0x00011960
        /*0b28*/ 	.word	0x00000005
        /*0b2c*/ 	.word	0x00032440
        /*0b30*/ 	.short	0x010a
        /*0b32*/ 	.byte	0x3f
	.zero		1


	//   ....[73]....
        /*0b34*/ 	.word	0x000119b0
        /*0b38*/ 	.word	0x00000011
        /*0b3c*/ 	.word	0x00032440
        /*0b40*/ 	.short	0x010a
        /*0b42*/ 	.byte	0x3f
	.zero		1


	//   ....[74]....
        /*0b44*/ 	.word	0x00011a00
        /*0b48*/ 	.word	0x00000005
        /*0b4c*/ 	.word	0x00032460
        /*0b50*/ 	.short	0x010a
        /*0b52*/ 	.byte	0x3f
	.zero		1


	//----- nvinfo : EIATTR_NUM_MBARRIERS
	.align		4
.L_177:
        /*0b54*/ 	.byte	0x03, 0x38
        /*0b56*/ 	.short	0x0017


	//----- nvinfo : EIATTR_EXIT_INSTR_OFFSETS
	.align		4
        /*0b58*/ 	.byte	0x04, 0x1c
        /*0b5a*/ 	.short	(.L_179 - .L_178)


	//   ....[0]....
.L_178:
        /*0b5c*/ 	.word	0x0000dec0


	//----- nvinfo : EIATTR_MAX_THREADS
	.align		4
.L_179:
        /*0b60*/ 	.byte	0x04, 0x05
        /*0b62*/ 	.short	(.L_181 - .L_180)
.L_180:
        /*0b64*/ 	.word	0x00000180
        /*0b68*/ 	.word	0x00000001
        /*0b6c*/ 	.word	0x00000001


	//----- nvinfo : EIATTR_CRS_STACK_SIZE
	.align		4
.L_181:
        /*0b70*/ 	.byte	0x04, 0x1e
        /*0b72*/ 	.short	(.L_183 - .L_182)
.L_182:
        /*0b74*/ 	.word	0x00000000


	//----- nvinfo : EIATTR_CBANK_PARAM_SIZE
	.align		4
.L_183:
        /*0b78*/ 	.byte	0x03, 0x19
        /*0b7a*/ 	.short	0x0b70


	//----- nvinfo : EIATTR_PARAM_CBANK
	.align		4
        /*0b7c*/ 	.byte	0x04, 0x0a
        /*0b7e*/ 	.short	(.L_185 - .L_184)
	.align		4
.L_184:
        /*0b80*/ 	.word	index@(.nv.constant0._ZN7cutlass13device_kernelIN5flash11enable_sm90INS1_16FlashAttnFwdSm90INS1_25CollectiveMainloopFwdSm90ILi2EN4cute5tupleIJNS5_1CILi1EEES8_S8_EEENS6_IJNS7_ILi128EEENS7_ILi96EEENS7_ILi64EEEEEELi256ENS_6half_tEfNS_4arch4Sm90ELb0ELb0ELb1ELb0ELb1ELb0ELb1ELb1ELb0ELb1ELb1ELb0EEENS1_21CollectiveEpilogueFwdINS6_IJSA_NS7_ILi256EEESB_EEES9_SE_SG_Li256ELb0ELb1ELb1ELb0EEENS1_19SingleTileSchedulerILb0ELb1ELb1ELi128EEEEEEEEEvNT_6ParamsE)
        /*0b84*/ 	.short	0x0210
        /*0b86*/ 	.short	0x0b70


	//----- nvinfo : EIATTR_SW_WAR
	.align		4
.L_185:
        /*0b88*/ 	.byte	0x04, 0x36
        /*0b8a*/ 	.short	(.L_187 - .L_186)
.L_186:
        /*0b8c*/ 	.word	0x00000008
.L_187:


//--------------------- .nv.info._ZN7cutlass13device_kernelIN5flash11enable_sm90INS1_16FlashAttnFwdSm90INS1_25CollectiveMainloopFwdSm90ILi2EN4cute5tupleIJNS5_1CILi1EEES8_S8_EEENS6_IJNS7_ILi128EEENS7_ILi96EEENS7_ILi64EEEEEELi256ENS_6half_tEfNS_4arch4Sm90ELb0ELb0ELb1ELb1ELb1ELb0ELb0ELb1ELb0ELb1ELb1ELb0EEENS1_21CollectiveEpilogueFwdINS6_IJSA_NS7_ILi256EEESB_EEES9_SE_SG_Li256ELb1ELb1ELb1ELb0EEENS1_36VarlenDynamicPersistentTileSchedulerILi128ELi96ELi256ELi128ELb1ELb1ELb1ELb0ELb1ELb1EEEEEEEEEvNT_6ParamsE --------------------------
	.section	.nv.info._ZN7cutlass13device_kernelIN5flash11enable_sm90INS1_16FlashAttnFwdSm90INS1_25CollectiveMainloopFwdSm90ILi2EN4cute5tupleIJNS5_1CILi1EEES8_S8_EEENS6_IJNS7_ILi128EEENS7_ILi96EEENS7_ILi64EEEEEELi256ENS_6half_tEfNS_4arch4Sm90ELb0ELb0ELb1ELb1ELb1ELb0ELb0ELb1ELb0ELb1ELb1ELb0EEENS1_21CollectiveEpilogueFwdINS6_IJSA_NS7_ILi256EEESB_EEES9_SE_SG_Li256ELb1ELb1ELb1ELb0EEENS1_36VarlenDynamicPersistentTileSchedulerILi128ELi96ELi256ELi128ELb1ELb1ELb1ELb0ELb1ELb1EEEEEEEEEvNT_6ParamsE,"",@"SHT_CUDA_INFO"
	.sectionflags	@""
	.align	4


	//----- nvinfo : EIATTR_CUDA_API_VERSION
	.align		4
        /*0000*/ 	.byte	0x04, 0x37
        /*0002*/ 	.short	(.L_189 - .L_188)
.L_188:
        /*0004*/ 	.word	0x00000082


	//----- nvinfo : EIATTR_KPARAM_INFO
	.align		4
.L_189:
        /*0008*/ 	.byte	0x04, 0x17
        /*000a*/ 	.short	(.L_191 - .L_190)
.L_190:
        /*000c*/ 	.word	0x00000000
        /*0010*/ 	.short	0x0000
        /*0012*/ 	.short	0x0070
        /*0014*/ 	.byte	0x00, 0xf0, 0x01, 0x2a


	//----- nvinfo : EIATTR_SPARSE_MMA_MASK
	.align		4
.L_191:
        /*0018*/ 	.byte	0x03, 0x50
        /*001a*/ 	.short	0x0000


	//----- nvinfo : EIATTR_MAXREG_COUNT
	.align		4
        /*001c*/ 	.byte	0x03, 0x1b
        /*001e*/ 	.short	0x00a8


	//----- nvinfo : EIATTR_NUM_BARRIERS
	.align		4
        /*0020*/ 	.byte	0x02, 0x4c
        /*0022*/ 	.byte	0x10
	.zero		1


	//----- nvinfo : EIATTR_EXTERNS
	.align		4
        /*0024*/ 	.byte	0x04, 0x0f
        /*0026*/ 	.short	(.L_193 - .L_192)


	//   ....[0]....
	.align		4
.L_192:
        /*0028*/ 	.word	index@(__assertfail)


	//----- nvinfo : EIATTR_ANNOTATIONS
	.align		4
.L_193:
        /*002c*/ 	.byte	0x04, 0x55
        /*002e*/ 	.short	(.L_195 - .L_194)


	//   ....[0]....
.L_194:
        /*0030*/ 	.word	0x00000001
        /*0034*/ 	.byte	0x70, 0x0c, 0x00, 0x00, 0x01, 0x00, 0x00, 0x00, 0xe0, 0x0c, 0x00, 0x00, 0x01, 0x00, 0x00, 0x00
        /* <DEDUP_REMOVED lines=13> */
        /*0114*/ 	.byte	0xc0, 0x09, 0x01, 0x00


	//----- nvinfo : EIATTR_MERCURY_ISA_VERSION
	.align		4
.L_195:
        /*0118*/ 	.byte	0x03, 0x5f
        /*011a*/ 	.short	0x0101


	//----- nvinfo : EIATTR_UNUSED_LOAD_BYTE_OFFSET
	.align		4
        /*011c*/ 	.byte	0x04, 0x44
        /*011e*/ 	.short	(.L_197 - .L_196)


	//   ....[0]....
.L_196:
        /*0120*/ 	.word	0x00000960
        /*0124*/ 	.word	0x0000fff0


	//   ....[1]....
        /*0128*/ 	.word	0x00006cf0
        /*012c*/ 	.word	0x0000fff0


	//----- nvinfo : EIATTR_INT_WARP_WIDE_INSTR_OFFSETS
	.align		4
.L_197:
        /*0130*/ 	.byte	0x04, 0x31
        /*0132*/ 	.short	(.L_199 - .L_198)


	//   ....[0]....
.L_198:
        /*0134*/ 	.word	0x000000c0


	//   ....[1]....
        /*0138*/ 	.word	0x000000d0


	//   ....[2]....
        /*013c*/ 	.word	0x00000170


	//   ....[3]....
        /*0140*/ 	.word	0x0000c970


	//   ....[4]....
        /*0144*/ 	.word	0x0000ca00


	//   ....[5]....
        /*0148*/ 	.word	0x0000fca0


	//   ....[6]....
        /*014c*/ 	.word	0x0000fd30


	//----- nvinfo : EIATTR_COOP_GROUP_MASK_REGIDS
	.align		4
.L_199:
        /*0150*/ 	.byte	0x04, 0x29
        /*0152*/ 	.short	(.L_201 - .L_200)


	//   ....[0]....
.L_200:
        /*0154*/ 	.word	0xffffffff


	//   ....[1]....
        /*0158*/ 	.word	0xffffffff


	//   ....[2]....
        /*015c*/ 	.word	0xffffffff


	//   ....[3]....
        /*0160*/ 	.word	0xffffffff


	//   ....[4]....
        /*0164*/ 	.word	0xffffffff


	//   ....[5]....
        /*0168*/ 	.word	0xffffffff


	//   ....[6]....
        /*016c*/ 	.word	0xffffffff


	//   ....[7]....
        /*0170*/ 	.word	0xffffffff


	//   ....[8]....
        /*0174*/ 	.word	0xffffffff


	//   ....[9]....
        /*0178*/ 	.word	0xffffffff


	//   ....[10]....
        /*017c*/ 	.word	0xffffffff


	//   ....[11]....
        /*0180*/ 	.word	0xffffffff


	//   ....[12]....
        /*0184*/ 	.word	0xffffffff


	//   ....[13]....
        /*0188*/ 	.word	0xffffffff


	//   ....[14]....
        /*018c*/ 	.word	0xffffffff


	//   ....[15]....
        /*0190*/ 	.word	0xffffffff


	//   ....[16]....
        /*0194*/ 	.word	0xffffffff


	//   ....[17]....
        /*0198*/ 	.word	0xffffffff


	//   ....[18]....
        /*019c*/ 	.word	0xffffffff


	//   ....[19]....
        /*01a0*/ 	.word	0xffffffff


	//   ....[20]....
        /*01a4*/ 	.word	0xffffffff


	//   ....[21]....
        /*01a8*/ 	.word	0xffffffff


	//   ....[22]....
        /*01ac*/ 	.word	0xffffffff


	//   ....[23]....
        /*01b0*/ 	.word	0xffffffff


	//   ....[24]....
        /*01b4*/ 	.word	0xffffffff


	//   ....[25]....
        /*01b8*/ 	.word	0xffffffff


	//   ....[26]....
        /*01bc*/ 	.word	0xffffffff


	//   ....[27]....
        /*01c0*/ 	.word	0xffffffff


	//   ....[28]....
        /*01c4*/ 	.word	0xffffffff


	//   ....[29]....
        /*01c8*/ 	.word	0xffffffff


	//   ....[30]....
        /*01cc*/ 	.word	0xffffffff


	//   ....[31]....
        /*01d0*/ 	.word	0xffffffff


	//   ....[32]....
        /*01d4*/ 	.word	0xffffffff


	//   ....[33]....
        /*01d8*/ 	.word	0xffffffff


	//   ....[34]....
        /*01dc*/ 	.word	0xffffffff


	//   ....[35]....
        /*01e0*/ 	.word	0xffffffff


	//   ....[36]....
        /*01e4*/ 	.word	0xffffffff


	//   ....[37]....
        /*01e8*/ 	.word	0xffffffff


	//   ....[38]....
        /*01ec*/ 	.word	0xffffffff


	//   ....[39]....
        /*01f0*/ 	.word	0xffffffff


	//   ....[40]....
        /*01f4*/ 	.word	0xffffffff


	//   ....[41]....
        /*01f8*/ 	.word	0xffffffff


	//   ....[42]....
        /*01fc*/ 	.word	0xffffffff


	//   ....[43]....
        /*0200*/ 	.word	0xffffffff


	//   ....[44]....
        /*0204*/ 	.word	0xffffffff


	//   ....[45]....
        /*0208*/ 	.word	0xffffffff


	//   ....[46]....
        /*020c*/ 	.word	0xffffffff


	//   ....[47]....
        /*0210*/ 	.word	0xffffffff


	//   ....[48]....
        /*0214*/ 	.word	0xffffffff


	//   ....[49]....
        /*0218*/ 	.word	0xffffffff


	//   ....[50]....
        /*021c*/ 	.word	0xffffffff


	//   ....[51]....
        /*0220*/ 	.word	0xffffffff


	//   ....[52]....
        /*0224*/ 	.word	0xffffffff


	//   ....[53]....
        /*0228*/ 	.word	0xffffffff


	//   ....[54]....
        /*022c*/ 	.word	0xffffffff


	//   ....[55]....
        /*0230*/ 	.word	0xffffffff


	//   ....[56]....
        /*0234*/ 	.word	0xffffffff


	//   ....[57]....
        /*0238*/ 	.word	0xffffffff


	//   ....[58]....
        /*023c*/ 	.word	0xffffffff


	//   ....[59]....
        /*0240*/ 	.word	0xffffffff


	//   ....[60]....
        /*0244*/ 	.word	0xffffffff


	//   ....[61]....
        /*0248*/ 	.word	0xffffffff


	//   ....[62]....
        /*024c*/ 	.word	0xffffffff


	//   ....[63]....
        /*0250*/ 	.word	0xffffffff


	//   ....[64]....
        /*0254*/ 	.word	0xffffffff


	//   ....[65]....
        /*0258*/ 	.word	0xffffffff


	//   ....[66]....
        /*025c*/ 	.word	0xffffffff


	//   ....[67]....
        /*0260*/ 	.word	0xffffffff


	//   ....[68]....
        /*0264*/ 	.word	0xffffffff


	//   ....[69]....
        /*0268*/ 	.word	0xffffffff


	//   ....[70]....
        /*026c*/ 	.word	0xffffffff


	//   ....[71]....
        /*0270*/ 	.word	0xffffffff


	//   ....[72]....
        /*0274*/ 	.word	0xffffffff


	//   ....[73]....
        /*0278*/ 	.word	0xffffffff


	//   ....[74]....
        /*027c*/ 	.word	0xffffffff


	//   ....[75]....
        /*0280*/ 	.word	0xffffffff


	//   ....[76]....
        /*0284*/ 	.word	0xffffffff


	//   ....[77]....
        /*0288*/ 	.word	0xffffffff


	//   ....[78]....
        /*028c*/ 	.word	0xffffffff


	//   ....[79]....
        /*0290*/ 	.word	0xffffffff


	//   ....[80]....
        /*0294*/ 	.word	0xffffffff


	//   ....[81]....
        /*0298*/ 	.word	0xffffffff


	//   ....[82]....
        /*029c*/ 	.word	0xffffffff


	//   ....[83]....
        /*02a0*/ 	.word	0xffffffff


	//   ....[84]....
        /*02a4*/ 	.word	0xffffffff


	//   ....[85]....
        /*02a8*/ 	.word	0xffffffff


	//   ....[86]....
        /*02ac*/ 	.word	0xffffffff


	//   ....[87]....
        /*02b0*/ 	.word	0xffffffff


	//   ....[88]....
        /*02b4*/ 	.word	0xffffffff


	//   ....[89]....
        /*02b8*/ 	.word	0xffffffff


	//   ....[90]....
        /*02bc*/ 	.word	0xffffffff


	//   ....[91]....
        /*02c0*/ 	.word	0xffffffff


	//   ....[92]....
        /*02c4*/ 	.word	0xffffffff


	//   ....[93]....
        /*02c8*/ 	.word	0xffffffff


	//   ....[94]....
        /*02cc*/ 	.word	0xffffffff


	//   ....[95]....
        /*02d0*/ 	.word	0xffffffff


	//   ....[96]....
        /*02d4*/ 	.word	0xffffffff


	//   ....[97]....
        /*02d8*/ 	.word	0xffffffff


	//   ....[98]....
        /*02dc*/ 	.word	0xffffffff


	//   ....[99]....
        /*02e0*/ 	.word	0xffffffff


	//   ....[100]....
        /*02e4*/ 	.word	0xffffffff


	//   ....[101]....
        /*02e8*/ 	.word	0xffffffff


	//   ....[102]....
        /*02ec*/ 	.word	0xffffffff


	//   ....[103]....
        /*02f0*/ 	.word	0xffffffff


	//   ....[104]....
        /*02f4*/ 	.word	0xffffffff


	//   ....[105]....
        /*02f8*/ 	.word	0xffffffff


	//   ....[106]....
        /*02fc*/ 	.word	0xffffffff


	//   ....[107]....
        /*0300*/ 	.word	0xffffffff


	//   ....[108]....
        /*0304*/ 	.word	0xffffffff


	//   ....[109]....
        /*0308*/ 	.word	0xffffffff


	//   ....[110]....
        /*030c*/ 	.word	0xffffffff


	//   ....[111]....
        /*0310*/ 	.word	0xffffffff


	//   ....[112]....
        /*0314*/ 	.word	0xffffffff


	//   ....[113]....
        /*0318*/ 	.word	0xffffffff


	//   ....[114]....
        /*031c*/ 	.word	0xffffffff


	//   ....[115]....
        /*0320*/ 	.word	0xffffffff


	//   ....[116]....
        /*0324*/ 	.word	0xffffffff


	//   ....[117]....
        /*0328*/ 	.word	0xffffffff


	//   ....[118]....
        /*032c*/ 	.word	0xffffffff


	//   ....[119]....
        /*0330*/ 	.word	0xffffffff


	//   ....[120]....
        /*0334*/ 	.word	0xffffffff


	//   ....[121]....
        /*0338*/ 	.word	0xffffffff


	//   ....[122]....
        /*033c*/ 	.word	0xffffffff


	//   ....[123]....
        /*0340*/ 	.word	0xffffffff


	//   ....[124]....
        /*0344*/ 	.word	0xffffffff


	//   ....[125]....
        /*0348*/ 	.word	0xffffffff


	//   ....[126]....
        /*034c*/ 	.word	0xffffffff


	//   ....[127]....
        /*0350*/ 	.word	0xffffffff


	//   ....[128]....
        /*0354*/ 	.word	0xffffffff


	//   ....[129]....
        /*0358*/ 	.word	0xffffffff


	//   ....[130]....
        /*035c*/ 	.word	0xffffffff


	//   ....[131]....
        /*0360*/ 	.word	0xffffffff


	//   ....[132]....
        /*0364*/ 	.word	0xffffffff


	//   ....[133]....
        /*0368*/ 	.word	0xffffffff


	//   ....[134]....
        /*036c*/ 	.word	0xffffffff


	//   ....[135]....
        /*0370*/ 	.word	0xffffffff


	//   ....[136]....
        /*0374*/ 	.word	0xffffffff


	//   ....[137]....
        /*0378*/ 	.word	0xffffffff


	//   ....[138]....
        /*037c*/ 	.word	0xffffffff


	//   ....[139]....
        /*0380*/ 	.word	0xffffffff


	//   ....[140]....
        /*0384*/ 	.word	0xffffffff


	//   ....[141]....
        /*0388*/ 	.word	0xffffffff


	//   ....[142]....
        /*038c*/ 	.word	0xffffffff


	//   ....[143]....
        /*0390*/ 	.word	0x0500000f


	//   ....[144]....
        /*0394*/ 	.word	0x0500000f


	//   ....[145]....
        /*0398*/ 	.word	0x0500000f


	//   ....[146]....
        /*039c*/ 	.word	0x0500000f


	//   ....[147]....
        /*03a0*/ 	.word	0x0500000f


	//   ....[148]....
        /*03a4*/ 	.word	0x0500000f


	//   ....[149]....
        /*03a8*/ 	.word	0x0500000f


	//   ....[150]....
        /*03ac*/ 	.word	0x0500000f


	//   ....[151]....
        /*03b0*/ 	.word	0x0500000f


	//   ....[152]....
        /*03b4*/ 	.word	0x0500000f


	//   ....[153]....
        /*03b8*/ 	.word	0x0500000f


	//   ....[154]....
        /*03bc*/ 	.word	0x0500000f


	//   ....[155]....
        /*03c0*/ 	.word	0x0500000f


	//   ....[156]....
        /*03c4*/ 	.word	0x0500000f


	//   ....[157]....
        /*03c8*/ 	.word	0x0500000f


	//   ....[158]....
        /*03cc*/ 	.word	0x0500000f


	//   ....[159]....
        /*03d0*/ 	.word	0x0500000f


	//   ....[160]....
        /*03d4*/ 	.word	0x0500000f


	//   ....[161]....
        /*03d8*/ 	.word	0x0500000f


	//   ....[162]....
        /*03dc*/ 	.word	0x0500000f


	//   ....[163]....
        /*03e0*/ 	.word	0x0500000f


	//   ....[164]....
        /*03e4*/ 	.word	0x0500000f


	//   ....[165]....
        /*03e8*/ 	.word	0x0500000f


	//   ....[166]....
        /*03ec*/ 	.word	0x0500000f


	//   ....[167]....
        /*03f0*/ 	.word	0x0500000f


	//   ....[168]....
        /*03f4*/ 	.word	0x0500000f


	//   ....[169]....
        /*03f8*/ 	.word	0x0500000f


	//   ....[170]....
        /*03fc*/ 	.word	0x0500000f


	//   ....[171]....
        /*0400*/ 	.word	0x0500000f


	//   ....[172]....
        /*0404*/ 	.word	0x0500000f


	//   ....[173]....
        /*0408*/ 	.word	0x0500000f


	//   ....[174]....
        /*040c*/ 	.word	0x0500000f


	//   ....[175]....
        /*0410*/ 	.word	0x0500000f


	//   ....[176]....
        /*0414*/ 	.word	0x0500000f


	//   ....[177]....
        /*0418*/ 	.word	0x0500000f


	//   ....[178]....
        /*041c*/ 	.word	0x0500000f


	//   ....[179]....
        /*0420*/ 	.word	0x0500000f


	//   ....[180]....
        /*0424*/ 	.word	0x0500000f


	//   ....[181]....
        /*0428*/ 	.word	0x0500000f


	//   ....[182]....
        /*042c*/ 	.word	0x0500000f


	//   ....[183]....
        /*0430*/ 	.word	0x0500000f


	//   ....[184]....
        /*0434*/ 	.word	0x0500000f


	//   ....[185]....
        /*0438*/ 	.word	0x0500000f


	//   ....[186]....
        /*043c*/ 	.word	0x0500000f


	//   ....[187]....
        /*0440*/ 	.word	0x0500000f


	//   ....[188]....
        /*0444*/ 	.word	0x0500000f


	//   ....[189]....
        /*0448*/ 	.word	0x0500000f


	//   ....[190]....
        /*044c*/ 	.word	0x0500000f


	//   ....[191]....
        /*0450*/ 	.word	0x0500000f


	//   ....[192]....
        /*0454*/ 	.word	0x0500000f


	//   ....[193]....
        /*0458*/ 	.word	0x0500000f


	//   ....[194]....
        /*045c*/ 	.word	0x0500000f


	//   ....[195]....
        /*0460*/ 	.word	0x0500000f


	//   ....[196]....
        /*0464*/ 	.word	0x0500000f


	//   ....[197]....
        /*0468*/ 	.word	0x0500000f


	//   ....[198]....
        /*046c*/ 	.word	0x0500000f


	//   ....[199]....
        /*0470*/ 	.word	0x0500000f


	//   ....[200]....
        /*0474*/ 	.word	0x0500000f


	//   ....[201]....
        /*0478*/ 	.word	0x0500000f


	//   ....[202]....
        /*047c*/ 	.word	0x0500000f


	//   ....[203]....
        /*0480*/ 	.word	0x0500000f


	//   ....[204]....
        /*0484*/ 	.word	0x0500000f


	//   ....[205]....
        /*0488*/ 	.word	0x0500000f


	//   ....[206]....
        /*048c*/ 	.word	0x0500000f


	//   ....[207]....
        /*0490*/ 	.word	0x0500000f


	//   ....[208]....
        /*0494*/ 	.word	0x0500000f


	//   ....[209]....
        /*0498*/ 	.word	0x0500000f


	//   ....[210]....
        /*049c*/ 	.word	0x0500000f


	//   ....[211]....
        /*04a0*/ 	.word	0x0500000f


	//   ....[212]....
        /*04a4*/ 	.word	0x0500000f


	//   ....[213]....
        /*04a8*/ 	.word	0x0500000f


	//   ....[214]....
        /*04ac*/ 	.word	0x0500000f


	//   ....[215]....
        /*04b0*/ 	.word	0x0500000f


	//   ....[216]....
        /*04b4*/ 	.word	0x0500000f


	//   ....[217]....
        /*04b8*/ 	.word	0x0500000f


	//   ....[218]....
        /*04bc*/ 	.word	0x0500000f


	//   ....[219]....
        /*04c0*/ 	.word	0x0500000f


	//   ....[220]....
        /*04c4*/ 	.word	0x0500000f


	//   ....[221]....
        /*04c8*/ 	.word	0x0500000f


	//   ....[222]....
        /*04cc*/ 	.word	0x0500000f


	//   ....[223]....
        /*04d0*/ 	.word	0x0500000f


	//   ....[224]....
        /*04d4*/ 	.word	0x0500000f


	//   ....[225]....
        /*04d8*/ 	.word	0x0500000f


	//   ....[226]....
        /*04dc*/ 	.word	0x0500000f


	//----- nvinfo : EIATTR_COOP_GROUP_INSTR_OFFSETS
	.align		4
.L_201:
        /*04e0*/ 	.byte	0x04, 0x28
        /*04e2*/ 	.short	(.L_203 - .L_202)


	//   ....[0]....
.L_202:
        /*04e4*/ 	.word	0x00000080


	//   ....[1]....
        /*04e8*/ 	.word	0x00000090


	//   ....[2]....
        /*04ec*/ 	.word	0x000002d0


	//   ....[3]....
        /*04f0*/ 	.word	0x00000430


	//   ....[4]....
        /*04f4*/ 	.word	0x00000550


	//   ....[5]....
        /*04f8*/ 	.word	0x000006b0


	//   ....[6]....
        /*04fc*/ 	.word	0x00001c00


	//   ....[7]....
        /*0500*/ 	.word	0x00002de0


	//   ....[8]....
        /*0504*/ 	.word	0x00002e60


	//   ....[9]....
        /*0508*/ 	.word	0x00003270


	//   ....[10]....
        /*050c*/ 	.word	0x000032c0


	//   ....[11]....
        /*0510*/ 	.word	0x000047a0


	//   ....[12]....
        /*0514*/ 	.word	0x00004800


	//   ....[13]....
        /*0518*/ 	.word	0x00005220


	//   ....[14]....
        /*051c*/ 	.word	0x00005280


	//   ....[15]....
        /*0520*/ 	.word	0x00006270


	//   ....[16]....
        /*0524*/ 	.word	0x000062e0


	//   ....[17]....
        /*0528*/ 	.word	0x00006350


	//   ....[18]....
        /*052c*/ 	.word	0x00006370


	//   ....[19]....
        /*0530*/ 	.word	0x00007e40


	//   ....[20]....
        /*0534*/ 	.word	0x00007e60


	//   ....[21]....
        /*0538*/ 	.word	0x00007e70


	//   ....[22]....
        /*053c*/ 	.word	0x00007e80


	//   ....[23]....
        /*0540*/ 	.word	0x00008950


	//   ....[24]....
        /*0544*/ 	.word	0x00008970


	//   ....[25]....
        /*0548*/ 	.word	0x00008b20


	//   ....[26]....
        /*054c*/ 	.word	0x00008b40


	//   ....[27]....
        /*0550*/ 	.word	0x00008c80


	//   ....[28]....
        /*0554*/ 	.word	0x00008ca0


	//   ....[29]....
        /*0558*/ 	.word	0x00008df0


	//   ....[30]....
        /*055c*/ 	.word	0x00008e10


	//   ....[31]....
        /*0560*/ 	.word	0x00009360


	//   ....[32]....
        /*0564*/ 	.word	0x00009370


	//   ....[33]....
        /*0568*/ 	.word	0x00009c30


	//   ....[34]....
        /*056c*/ 	.word	0x00009c40


	//   ....[35]....
        /*0570*/ 	.word	0x0000aec0


	//   ....[36]....
        /*0574*/ 	.word	0x0000aef0


	//   ....[37]....
        /*0578*/ 	.word	0x0000b060


	//   ....[38]....
        /*057c*/ 	.word	0x0000b080


	//   ....[39]....
        /*0580*/ 	.word	0x0000b1c0


	//   ....[40]....
        /*0584*/ 	.word	0x0000b1e0


	//   ....[41]....
        /*0588*/ 	.word	0x0000b330


	//   ....[42]....
        /*058c*/ 	.word	0x0000b350


	//   ....[43]....
        /*0590*/ 	.word	0x0000b530


	//   ....[44]....
        /*0594*/ 	.word	0x0000b720


	//   ....[45]....
        /*0598*/ 	.word	0x0000b750


	//   ....[46]....
        /*059c*/ 	.word	0x0000b780


	//   ....[47]....
        /*05a0*/ 	.word	0x0000b7b0


	//   ....[48]....
        /*05a4*/ 	.word	0x0000b7e0


	//   ....[49]....
        /*05a8*/ 	.word	0x0000b810


	//   ....[50]....
        /*05ac*/ 	.word	0x0000b980


	//   ....[51]....
        /*05b0*/ 	.word	0x0000b9b0


	//   ....[52]....
        /*05b4*/ 	.word	0x0000b9e0


	//   ....[53]....
        /*05b8*/ 	.word	0x0000ba10


	//   ....[54]....
        /*05bc*/ 	.word	0x0000ba40


	//   ....[55]....
        /*05c0*/ 	.word	0x0000ba70


	//   ....[56]....
        /*05c4*/ 	.word	0x0000bb00


	//   ....[57]....
        /*05c8*/ 	.word	0x0000bb30


	//   ....[58]....
        /*05cc*/ 	.word	0x0000bb40


	//   ....[59]....
        /*05d0*/ 	.word	0x0000bbd0


	//   ....[60]....
        /*05d4*/ 	.word	0x0000d4f0


	//   ....[61]....
        /*05d8*/ 	.word	0x0000d510


	//   ....[62]....
        /*05dc*/ 	.word	0x0000d5a0


	//   ....[63]....
        /*05e0*/ 	.word	0x0000d5c0


	//   ....[64]....
        /*05e4*/ 	.word	0x0000d640


	//   ....[65]....
        /*05e8*/ 	.word	0x0000d660


	//   ....[66]....
        /*05ec*/ 	.word	0x0000d6e0


	//   ....[67]....
        /*05f0*/ 	.word	0x0000d700


	//   ....[68]....
        /*05f4*/ 	.word	0x0000d780


	//   ....[69]....
        /*05f8*/ 	.word	0x0000d7a0


	//   ....[70]....
        /*05fc*/ 	.word	0x0000d7b0


	//   ....[71]....
        /*0600*/ 	.word	0x0000d7c0


	//   ....[72]....
        /*0604*/ 	.word	0x0000dfc0


	//   ....[73]....
        /*0608*/ 	.word	0x0000dff0


	//   ....[74]....
        /*060c*/ 	.word	0x0000e020


	//   ....[75]....
        /*0610*/ 	.word	0x0000e0b0


	//   ....[76]....
        /*0614*/ 	.word	0x0000e0c0


	//   ....[77]....
        /*0618*/ 	.word	0x0000e150


	//   ....[78]....
        /*061c*/ 	.word	0x0000e160


	//   ....[79]....
        /*0620*/ 	.word	0x0000e1f0


	//   ....[80]....
        /*0624*/ 	.word	0x0000e200


	//   ....[81]....
        /*0628*/ 	.word	0x0000e290


	//   ....[82]....
        /*062c*/ 	.word	0x0000e2a0


	//   ....[83]....
        /*0630*/ 	.word	0x0000e330


	//   ....[84]....
        /*0634*/ 	.word	0x0000e340


	//   ....[85]....
        /*0638*/ 	.word	0x0000e3c0


	//   ....[86]....
        /*063c*/ 	.word	0x0000e3d0


	//   ....[87]....
        /*0640*/ 	.word	0x0000e3e0


	//   ....[88]....
        /*0644*/ 	.word	0x0000e840


	//   ....[89]....
        /*0648*/ 	.word	0x0000e870


	//   ....[90]....
        /*064c*/ 	.word	0x0000e8c0


	//   ....[91]....
        /*0650*/ 	.word	0x0000e970


	//   ....[92]....
        /*0654*/ 	.word	0x0000e990


	//   ....[93]....
        /*0658*/ 	.word	0x0000ea40


	//   ....[94]....
        /*065c*/ 	.word	0x0000ea50


	//   ....[95]....
        /*0660*/ 	.word	0x0000ea80


	//   ....[96]....
        /*0664*/ 	.word	0x0000eb10


	//   ....[97]....
        /*0668*/ 	.word	0x0000ebb0


	//   ....[98]....
        /*066c*/ 	.word	0x0000ebd0


	//   ....[99]....
        /*0670*/ 	.word	0x0000ebe0


	//   ....[100]....
        /*0674*/ 	.word	0x0000f300


	//   ....[101]....
        /*0678*/ 	.word	0x0000f320


	//   ....[102]....
        /*067c*/ 	.word	0x0000f330


	//   ....[103]....
        /*0680*/ 	.word	0x0000f370


	//   ....[104]....
        /*0684*/ 	.word	0x0000f380


	//   ....[105]....
        /*0688*/ 	.word	0x0000f3c0


	//   ....[106]....
        /*068c*/ 	.word	0x0000f3d0


	//   ....[107]....
        /*0690*/ 	.word	0x0000f410


	//   ....[108]....
        /*0694*/ 	.word	0x0000f420


	//   ....[109]....
        /*0698*/ 	.word	0x0000f460


	//   ....[110]....
        /*069c*/ 	.word	0x0000f470


	//   ....[111]....
        /*06a0*/ 	.word	0x0000f480


	//   ....[112]....
        /*06a4*/ 	.word	0x0000f7d0


	//   ....[113]....
        /*06a8*/ 	.word	0x0000f7f0


	//   ....[114]....
        /*06ac*/ 	.word	0x0000f800


	//   ....[115]....
        /*06b0*/ 	.word	0x0000f810


	//   ....[116]....
        /*06b4*/ 	.word	0x0000f820


	//   ....[117]....
        /*06b8*/ 	.word	0x0000f840


	//   ....[118]....
        /*06bc*/ 	.word	0x0000f8b0


	//   ....[119]....
        /*06c0*/ 	.word	0x0000f8e0


	//   ....[120]....
        /*06c4*/ 	.word	0x0000f8f0


	//   ....[121]....
        /*06c8*/ 	.word	0x0000f960


	//   ....[122]....
        /*06cc*/ 	.word	0x0000f970


	//   ....[123]....
        /*06d0*/ 	.word	0x0000fa70


	//   ....[124]....
        /*06d4*/ 	.word	0x0000ff60


	//   ....[125]....
        /*06d8*/ 	.word	0x0000ff90


	//   ....[126]....
        /*06dc*/ 	.word	0x0000fff0


	//   ....[127]....
        /*06e0*/ 	.word	0x00010020


	//   ....[128]....
        /*06e4*/ 	.word	0x00010050


	//   ....[129]....
        /*06e8*/ 	.word	0x00010080


	//   ....[130]....
        /*06ec*/ 	.word	0x000100b0


	//   ....[131]....
        /*06f0*/ 	.word	0x000100e0


	//   ....[132]....
        /*06f4*/ 	.word	0x00010280


	//   ....[133]....
        /*06f8*/ 	.word	0x000102b0


	//   ....[134]....
        /*06fc*/ 	.word	0x000102e0


	//   ....[135]....
        /*0700*/ 	.word	0x00010310


	//   ....[136]....
        /*0704*/ 	.word	0x00010340


	//   ....[137]....
        /*0708*/ 	.word	0x00010370


	//   ....[138]....
        /*070c*/ 	.word	0x00010430


	//   ....[139]....
        /*0710*/ 	.word	0x00010450


	//   ....[140]....
        /*0714*/ 	.word	0x00010460


	//   ....[141]....
        /*0718*/ 	.word	0x000104c0


	//   ....[142]....
        /*071c*/ 	.word	0x00010ae0


	//   ....[143]....
        /*0720*/ 	.word	0x00010fc0


	//   ....[144]....
        /*0724*/ 	.word	0x000110b0


	//   ....[145]....
        /*0728*/ 	.word	0x00011150


	//   ....[146]....
        /*072c*/ 	.word	0x000111b0


	//   ....[147]....
        /*0730*/ 	.word	0x000112a0


	//   ....[148]....
        /*0734*/ 	.word	0x00011310


	//   ....[149]....
        /*0738*/ 	.word	0x00011400


	//   ....[150]....
        /*073c*/ 	.word	0x00011470


	//   ....[151]....
        /*0740*/ 	.word	0x00011560


	//   ....[152]....
        /*0744*/ 	.word	0x000115d0


	//   ....[153]....
        /*0748*/ 	.word	0x000116c0


	//   ....[154]....
        /*074c*/ 	.word	0x00011730


	//   ....[155]....
        /*0750*/ 	.word	0x000117d0


	//   ....[156]....
        /*0754*/ 	.word	0x000118c0


	//   ....[157]....
        /*0758*/ 	.word	0x00011930


	//   ....[158]....
        /*075c*/ 	.word	0x00011990


	//   ....[159]....
        /*0760*/ 	.word	0x00011a80


	//   ....[160]....
        /*0764*/ 	.word	0x00011ae0


	//   ....[161]....
        /*0768*/ 	.word	0x00011be0


	//   ....[162]....
        /*076c*/ 	.word	0x00011c40


	//   ....[163]....
        /*0770*/ 	.word	0x00011d40


	//   ....[164]....
        /*0774*/ 	.word	0x00011da0


	//   ....[165]....
        /*0778*/ 	.word	0x00011ea0


	//   ....[166]....
        /*077c*/ 	.word	0x00011f00


	//   ....[167]....
        /*0780*/ 	.word	0x00012000


	//   ....[168]....
        /*0784*/ 	.word	0x00012060


	//   ....[169]....
        /*0788*/ 	.word	0x00012160


	//   ....[170]....
        /*078c*/ 	.word	0x000121c0


	//   ....[171]....
        /*0790*/ 	.word	0x000122a0


	//   ....[172]....
        /*0794*/ 	.word	0x000123d0


	//   ....[173]....
        /*0798*/ 	.word	0x000124b0


	//   ....[174]....
        /*079c*/ 	.word	0x00012560


	//   ....[175]....
        /*07a0*/ 	.word	0x00012670


	//   ....[176]....
        /*07a4*/ 	.word	0x000126d0


	//   ....[177]....
        /*07a8*/ 	.word	0x000127e0


	//   ....[178]....
        /*07ac*/ 	.word	0x00012840


	//   ....[179]....
        /*07b0*/ 	.word	0x00012950


	//   ....[180]....
        /*07b4*/ 	.word	0x000129b0


	//   ....[181]....
        /*07b8*/ 	.word	0x00012ac0


	//   ....[182]....
        /*07bc*/ 	.word	0x00012b20


	//   ....[183]....
        /*07c0*/ 	.word	0x00012be0


	//   ....[184]....
        /*07c4*/ 	.word	0x00012d40


	//   ....[185]....
        /*07c8*/ 	.word	0x00012de0


	//   ....[186]....
        /*07cc*/ 	.word	0x00012e40


	//   ....[187]....
        /*07d0*/ 	.word	0x00012ef0


	//   ....[188]....
        /*07d4*/ 	.word	0x00012f50


	//   ....[189]....
        /*07d8*/ 	.word	0x00013000


	//   ....[190]....
        /*07dc*/ 	.word	0x00013060


	//   ....[191]....
        /*07e0*/ 	.word	0x00013110


	//   ....[192]....
        /*07e4*/ 	.word	0x00013170


	//   ....[193]....
        /*07e8*/ 	.word	0x00013220


	//   ....[194]....
        /*07ec*/ 	.word	0x00013280


	//   ....[195]....
        /*07f0*/ 	.word	0x00013330


	//   ....[196]....
        /*07f4*/ 	.word	0x00013410


	//   ....[197]....
        /*07f8*/ 	.word	0x000134b0


	//   ....[198]....
        /*07fc*/ 	.word	0x00013510


	//   ....[199]....
        /*0800*/ 	.word	0x000135e0


	//   ....[200]....
        /*0804*/ 	.word	0x00013640


	//   ....[201]....
        /*0808*/ 	.word	0x00013710


	//   ....[202]....
        /*080c*/ 	.word	0x00013770


	//   ....[203]....
        /*0810*/ 	.word	0x00013850


	//   ....[204]....
        /*0814*/ 	.word	0x000138b0


	//   ....[205]....
        /*0818*/ 	.word	0x00013980


	//   ....[206]....
        /*081c*/ 	.word	0x000139e0


	//   ....[207]....
        /*0820*/ 	.word	0x00013ab0


	//   ....[208]....
        /*0824*/ 	.word	0x00013b40


	//   ....[209]....
        /*0828*/ 	.word	0x00013be0


	//   ....[210]....
        /*082c*/ 	.word	0x00013d60


	//   ....[211]....
        /*0830*/ 	.word	0x00013dd0


	//   ....[212]....
        /*0834*/ 	.word	0x00013e40


	//   ....[213]....
        /*0838*/ 	.word	0x00013eb0


	//   ....[214]....
        /*083c*/ 	.word	0x00013f20


	//   ....[215]....
        /*0840*/ 	.word	0x00013fa0


	//   ....[216]....
        /*0844*/ 	.word	0x00014020


	//   ....[217]....
        /*0848*/ 	.word	0x000140b0


	//   ....[218]....
        /*084c*/ 	.word	0x00014120


	//   ....[219]....
        /*0850*/ 	.word	0x00014190


	//   ....[220]....
        /*0854*/ 	.word	0x00014200


	//   ....[221]....
        /*0858*/ 	.word	0x00014280


	//   ....[222]....
        /*085c*/ 	.word	0x000142f0


	//   ....[223]....
        /*0860*/ 	.word	0x00014390


	//   ....[224]....
        /*0864*/ 	.word	0x000143e0


	//   ....[225]....
        /*0868*/ 	.word	0x00014470


	//   ....[226]....
        /*086c*/ 	.word	0x000145a0


	//----- nvinfo : EIATTR_REG_RECONFIG
	.align		4
.L_203:
        /*0870*/ 	.byte	0x01, 0x54
	.zero		2


	//----- nvinfo : EIATTR_SYSCALL_OFFSETS
	.align		4
        /*0874*/ 	.byte	0x04, 0x46
        /*0876*/ 	.short	(.L_205 - .L_204)


	//   ....[0]....
.L_204:
        /*0878*/ 	.word	0x00001d80


	//   ....[1]....
        /*087c*/ 	.word	0x0000cb60


	//   ....[2]....
        /*0880*/ 	.word	0x0000ccb0


	//   ....[3]....
        /*0884*/ 	.word	0x0000cda0


	//   ....[4]....
        /*0888*/ 	.word	0x0000dc30


	//----- nvinfo : EIATTR_MBARRIER_INSTR_OFFSETS
	.align		4
.L_205:
        /*088c*/ 	.byte	0x04, 0x39
        /*088e*/ 	.short	(.L_207 - .L_206)


	//   ....[0]....
.L_206:
        /*0890*/ 	.word	0x00000180
        /*0894*/ 	.word	0x000000ff
        /*0898*/ 	.word	0x00022800
        /*089c*/ 	.short	0x0100
        /*089e*/ 	.byte	0x08
	.zero		1


	//   ....[1]....
        /*08a0*/ 	.word	0x00000190
        /*08a4*/ 	.word	0x000000ff
        /*08a8*/ 	.word	0x00022820
        /*08ac*/ 	.short	0x0100
        /*08ae*/ 	.byte	0x08
	.zero		1


	//   ....[2]....
        /*08b0*/ 	.word	0x00000280
        /*08b4*/ 	.word	0x000000ff
        /*08b8*/ 	.word	0x00022830
        /*08bc*/ 	.short	0x0100
        /*08be*/ 	.byte	0x08
	.zero		1


	//   ....[3]....
        /*08c0*/ 	.word	0x00000290
        /*08c4*/ 	.word	0x000000ff
        /*08c8*/ 	.word	0x00022840
        /*08cc*/ 	.short	0x0100
        /*08ce*/ 	.byte	0x08
	.zero		1


	//   ....[4]....
        /*08d0*/ 	.word	0x000002a0
        /*08d4*/ 	.word	0x000000ff
        /*08d8*/ 	.word	0x00022838
        /*08dc*/ 	.short	0x0100
        /*08de*/ 	.byte	0x08
	.zero		1


	//   ....[5]....
        /*08e0*/ 	.word	0x000002b0
        /*08e4*/ 	.word	0x000000ff
        /*08e8*/ 	.word	0x00022848
        /*08ec*/ 	.short	0x0100
        /*08ee*/ 	.byte	0x08
	.zero		1


	//   ....[6]....
        /*08f0*/ 	.word	0x000003e0
        /*08f4*/ 	.word	0x000000ff
        /*08f8*/ 	.word	0x00022850
        /*08fc*/ 	.short	0x0100
        /*08fe*/ 	.byte	0x08
	.zero		1


	//   ....[7]....
        /*0900*/ 	.word	0x000003f0
        /*0904*/ 	.word	0x000000ff
        /*0908*/ 	.word	0x00022860
        /*090c*/ 	.short	0x0100
        /*090e*/ 	.byte	0x08
	.zero		1


	//   ....[8]....
        /*0910*/ 	.word	0x00000400
        /*0914*/ 	.word	0x000000ff
        /*0918*/ 	.word	0x00022858
        /*091c*/ 	.short	0x0100
        /*091e*/ 	.byte	0x08
	.zero		1


	//   ....[9]....
        /*0920*/ 	.word	0x00000410
        /*0924*/ 	.word	0x000000ff
        /*0928*/ 	.word	0x00022868
        /*092c*/ 	.short	0x0100
        /*092e*/ 	.byte	0x08
	.zero		1


	//   ....[10]....
        /*0930*/ 	.word	0x00000500
        /*0934*/ 	.word	0x000000ff
        /*0938*/ 	.word	0x00022870
        /*093c*/ 	.short	0x0100
        /*093e*/ 	.byte	0x06
	.zero		1


	//   ....[11]....
        /*0940*/ 	.word	0x00000510
        /*0944*/ 	.word	0x000000ff
        /*0948*/ 	.word	0x00022880
        /*094c*/ 	.short	0x0100
        /*094e*/ 	.byte	0x06
	.zero		1


	//   ....[12]....
        /*0950*/ 	.word	0x00000520
        /*0954*/ 	.word	0x000000ff
        /*0958*/ 	.word	0x00022878
        /*095c*/ 	.short	0x0100
        /*095e*/ 	.byte	0x06
	.zero		1


	//   ....[13]....
        /*0960*/ 	.word	0x00000530
        /*0964*/ 	.word	0x000000ff
        /*0968*/ 	.word	0x00022888
        /*096c*/ 	.short	0x0100
        /*096e*/ 	.byte	0x06
	.zero		1


	//   ....[14]....
        /*0970*/ 	.word	0x00000660
        /*0974*/ 	.word	0x000000ff
        /*0978*/ 	.word	0x00022890
        /*097c*/ 	.short	0x0100
        /*097e*/ 	.byte	0x08
	.zero		1


	//   ....[15]....
        /*0980*/ 	.word	0x00000670
        /*0984*/ 	.word	0x000000ff
        /*0988*/ 	.word	0x000228a0
        /*098c*/ 	.short	0x0100
        /*098e*/ 	.byte	0x08
	.zero		1


	//   ....[16]....
        /*0990*/ 	.word	0x00000680
        /*0994*/ 	.word	0x000000ff
        /*0998*/ 	.word	0x00022898
        /*099c*/ 	.short	0x0100
        /*099e*/ 	.byte	0x08
	.zero		1


	//   ....[17]....
        /*09a0*/ 	.word	0x00000690
        /*09a4*/ 	.word	0x000000ff
        /*09a8*/ 	.word	0x000228a8
        /*09ac*/ 	.short	0x0100
        /*09ae*/ 	.byte	0x08
	.zero		1


	//   ....[18]....
        /*09b0*/ 	.word	0x000007d0
        /*09b4*/ 	.word	0x000000ff
        /*09b8*/ 	.word	0x000228b0
        /*09bc*/ 	.short	0x0100
        /*09be*/ 	.byte	0x08
	.zero		1


	//   ....[19]....
        /*09c0*/ 	.word	0x000007e0
        /*09c4*/ 	.word	0x000000ff
        /*09c8*/ 	.word	0x000228c0
        /*09cc*/ 	.short	0x0100
        /*09ce*/ 	.byte	0x08
	.zero		1


	//   ....[20]....
        /*09d0*/ 	.word	0x000007f0
        /*09d4*/ 	.word	0x000000ff
        /*09d8*/ 	.word	0x000228b8
        /*09dc*/ 	.short	0x0100
        /*09de*/ 	.byte	0x08
	.zero		1


	//   ....[21]....
        /*09e0*/ 	.word	0x00000800
        /*09e4*/ 	.word	0x000000ff
        /*09e8*/ 	.word	0x000228c8
        /*09ec*/ 	.short	0x0100
        /*09ee*/ 	.byte	0x08
	.zero		1


	//   ....[22]....
        /*09f0*/ 	.word	0x00001e30
        /*09f4*/ 	.word	0x00000007
        /*09f8*/ 	.word	0x00022800
        /*09fc*/ 	.short	0x010a
        /*09fe*/ 	.byte	0x3f
	.zero		1


	//   ....[23]....
        /*0a00*/ 	.word	0x00001f00
        /*0a04*/ 	.word	0x000000ff
        /*0a08*/ 	.word	0x00022830
        /*0a0c*/ 	.short	0x010a
        /*0a0e*/ 	.byte	0x16
	.zero		1


	//   ....[24]....
        /*0a10*/ 	.word	0x00001f40
        /*0a14*/ 	.word	0x000000ff
        /*0a18*/ 	.word	0x00022830
        /*0a1c*/ 	.short	0x010a
        /*0a1e*/ 	.byte	0x16
	.zero		1


	//   ....[25]....
        /*0a20*/ 	.word	0x00002770
        /*0a24*/ 	.word	0x000000ff
        /*0a28*/ 	.word	0x00000000
        /*0a2c*/ 	.short	0x0101
        /*0a2e*/ 	.byte	0x06
	.zero		1


	//   ....[26]....
        /*0a30*/ 	.word	0x00003b40
        /*0a34*/ 	.word	0x000000ff
        /*0a38*/ 	.word	0x00022850
        /*0a3c*/ 	.short	0x010a
        /*0a3e*/ 	.byte	0x16
	.zero		1


	//   ....[27]....
        /*0a40*/ 	.word	0x00003b80
        /*0a44*/ 	.word	0x000000ff
        /*0a48*/ 	.word	0x00022850
        /*0a4c*/ 	.short	0x010a
        /*0a4e*/ 	.byte	0x16
	.zero		1


	//   ....[28]....
        /*0a50*/ 	.word	0x00003e90
        /*0a54*/ 	.word	0x000000ff
        /*0a58*/ 	.word	0x00000000
        /*0a5c*/ 	.short	0x0101
        /*0a5e*/ 	.byte	0x16
	.zero		1


	//   ....[29]....
        /*0a60*/ 	.word	0x00004020
        /*0a64*/ 	.word	0x000000ff
        /*0a68*/ 	.word	0x00022830
        /*0a6c*/ 	.short	0x010a
        /*0a6e*/ 	.byte	0x19
	.zero		1


	//   ....[30]....
        /*0a70*/ 	.word	0x00004060
        /*0a74*/ 	.word	0x000000ff
        /*0a78*/ 	.word	0x00022830
        /*0a7c*/ 	.short	0x010a
        /*0a7e*/ 	.byte	0x19
	.zero		1


	//   ....[31]....
        /*0a80*/ 	.word	0x00004530
        /*0a84*/ 	.word	0x000000ff
        /*0a88*/ 	.word	0x00000000
        /*0a8c*/ 	.short	0x0101
        /*0a8e*/ 	.byte	0x06
	.zero		1


	//   ....[32]....
        /*0a90*/ 	.word	0x00005f00
        /*0a94*/ 	.word	0x000000ff
        /*0a98*/ 	.word	0x00022850
        /*0a9c*/ 	.short	0x010a
        /*0a9e*/ 	.byte	0x19
	.zero		1


	//   ....[33]....
        /*0aa0*/ 	.word	0x00005f40
        /*0aa4*/ 	.word	0x000000ff
        /*0aa8*/ 	.word	0x00022850
        /*0aac*/ 	.short	0x010a
        /*0aae*/ 	.byte	0x19
	.zero		1


	//   ....[34]....
        /*0ab0*/ 	.word	0x00006250
        /*0ab4*/ 	.word	0x000000ff
        /*0ab8*/ 	.word	0x00000000
        /*0abc*/ 	.short	0x0101
        /*0abe*/ 	.byte	0x19
	.zero		1


	//   ....[35]....
        /*0ac0*/ 	.word	0x00008980
        /*0ac4*/ 	.word	0x000000ff
        /*0ac8*/ 	.word	0x00000000
        /*0acc*/ 	.short	0x0101
        /*0ace*/ 	.byte	0x08
	.zero		1


	//   ....[36]....
        /*0ad0*/ 	.word	0x00009190
        /*0ad4*/ 	.word	0x000000ff
        /*0ad8*/ 	.word	0x00000000
        /*0adc*/ 	.short	0x0101
        /*0ade*/ 	.byte	0x08
	.zero		1


	//   ....[37]....
        /*0ae0*/ 	.word	0x0000d290
        /*0ae4*/ 	.word	0x00000021
        /*0ae8*/ 	.word	0x00022840
        /*0aec*/ 	.short	0x010a
        /*0aee*/ 	.byte	0x3f
	.zero		1


	//   ....[38]....
        /*0af0*/ 	.word	0x0000d8c0
        /*0af4*/ 	.word	0x00000021
        /*0af8*/ 	.word	0x00022830
        /*0afc*/ 	.short	0x0107
        /*0afe*/ 	.byte	0x3f
	.zero		1


	//   ....[39]....
        /*0b00*/ 	.word	0x0000d9a0
        /*0b04*/ 	.word	0x00000021
        /*0b08*/ 	.word	0x00022830
        /*0b0c*/ 	.short	0x0101
        /*0b0e*/ 	.byte	0x3f
	.zero		1


	//   ....[40]....
        /*0b10*/ 	.word	0x0000e4e0
        /*0b14*/ 	.word	0x00000016
        /*0b18*/ 	.word	0x00022800
        /*0b1c*/ 	.short	0x0107
        /*0b1e*/ 	.byte	0x3f
	.zero		1


	//   ....[41]....
        /*0b20*/ 	.word	0x0000e5d0
        /*0b24*/ 	.word	0x00000016
        /*0b28*/ 	.word	0x00022800
        /*0b2c*/ 	.short	0x0101
        /*0b2e*/ 	.byte	0x3f
	.zero		1


	//   ....[42]....
        /*0b30*/ 	.word	0x0000e5f0
        /*0b34*/ 	.word	0x00000016
        /*0b38*/ 	.word	0x00022820
        /*0b3c*/ 	.short	0x010a
        /*0b3e*/ 	.byte	0x3f
	.zero		1


	//   ....[43]....
        /*0b40*/ 	.word	0x0000e680
        /*0b44*/ 	.word	0x00000021
        /*0b48*/ 	.word	0x00022860
        /*0b4c*/ 	.short	0x010a
        /*0b4e*/ 	.byte	0x3f
	.zero		1


	//   ....[44]....
        /*0b50*/ 	.word	0x0000ed60
        /*0b54*/ 	.word	0x00000021
        /*0b58*/ 	.word	0x00022850
        /*0b5c*/ 	.short	0x0107
        /*0b5e*/ 	.byte	0x3f
	.zero		1


	//   ....[45]....
        /*0b60*/ 	.word	0x0000ee30
        /*0b64*/ 	.word	0x00000021
        /*0b68*/ 	.word	0x00022850
        /*0b6c*/ 	.short	0x0101
        /*0b6e*/ 	.byte	0x3f
	.zero		1


	//   ....[46]....
        /*0b70*/ 	.word	0x0000f180
        /*0b74*/ 	.word	0x0000000a
        /*0b78*/ 	.word	0x00022840
        /*0b7c*/ 	.short	0x010a
        /*0b7e*/ 	.byte	0x3f
	.zero		1


	//   ....[47]....
        /*0b80*/ 	.word	0x0000f530
        /*0b84*/ 	.word	0x0000000a
        /*0b88*/ 	.word	0x00022830
        /*0b8c*/ 	.short	0x0107
        /*0b8e*/ 	.byte	0x3f
	.zero		1


	//   ....[48]....
        /*0b90*/ 	.word	0x0000f5f0
        /*0b94*/ 	.word	0x0000000a
        /*0b98*/ 	.word	0x00022830
        /*0b9c*/ 	.short	0x0101
        /*0b9e*/ 	.byte	0x3f
	.zero		1


	//   ....[49]....
        /*0ba0*/ 	.word	0x0000f620
        /*0ba4*/ 	.word	0x0000000a
        /*0ba8*/ 	.word	0x00022860
        /*0bac*/ 	.short	0x010a
        /*0bae*/ 	.byte	0x3f
	.zero		1


	//   ....[50]....
        /*0bb0*/ 	.word	0x0000fb20
        /*0bb4*/ 	.word	0x0000000a
        /*0bb8*/ 	.word	0x00022850
        /*0bbc*/ 	.short	0x0107
        /*0bbe*/ 	.byte	0x3f
	.zero		1


	//   ....[51]....
        /*0bc0*/ 	.word	0x0000fbe0
        /*0bc4*/ 	.word	0x0000000a
        /*0bc8*/ 	.word	0x00022850
        /*0bcc*/ 	.short	0x0101
        /*0bce*/ 	.byte	0x3f
	.zero		1


	//   ....[52]....
        /*0bd0*/ 	.word	0x00010a60
        /*0bd4*/ 	.word	0x00000007
        /*0bd8*/ 	.word	0x00022820
        /*0bdc*/ 	.short	0x010a
        /*0bde*/ 	.byte	0x3f
	.zero		1


	//   ....[53]....
        /*0be0*/ 	.word	0x00010be0
        /*0be4*/ 	.word	0x00000005
        /*0be8*/ 	.word	0x00022840
        /*0bec*/ 	.short	0x010a
        /*0bee*/ 	.byte	0x3f
	.zero		1


	//   ....[54]....
        /*0bf0*/ 	.word	0x00010c80
        /*0bf4*/ 	.word	0x00000003
        /*0bf8*/ 	.word	0x00022840
        /*0bfc*/ 	.short	0x010a
        /*0bfe*/ 	.byte	0x3f
	.zero		1


	//   ....[55]....
        /*0c00*/ 	.word	0x00010cc0
        /*0c04*/ 	.word	0x00000005
        /*0c08*/ 	.word	0x00022860
        /*0c0c*/ 	.short	0x010a
        /*0c0e*/ 	.byte	0x3f
	.zero		1


	//   ....[56]....
        /*0c10*/ 	.word	0x00010d00
        /*0c14*/ 	.word	0x00000003
        /*0c18*/ 	.word	0x00022860
        /*0c1c*/ 	.short	0x010a
        /*0c1e*/ 	.byte	0x3f
	.zero		1


	//   ....[57]....
        /*0c20*/ 	.word	0x00010d60
        /*0c24*/ 	.word	0x00000007
        /*0c28*/ 	.word	0x00022800
        /*0c2c*/ 	.short	0x010a
        /*0c2e*/ 	.byte	0x3f
	.zero		1


	//   ....[58]....
        /*0c30*/ 	.word	0x00010dc0
        /*0c34*/ 	.word	0x00000000
        /*0c38*/ 	.word	0x00022830
        /*0c3c*/ 	.short	0x010a
        /*0c3e*/ 	.byte	0x3f
	.zero		1


	//   ....[59]....
        /*0c40*/ 	.word	0x00010e20
        /*0c44*/ 	.word	0x0000000a
        /*0c48*/ 	.word	0x00022850
        /*0c4c*/ 	.short	0x010a
        /*0c4e*/ 	.byte	0x3f
	.zero		1


	//   ....[60]....
        /*0c50*/ 	.word	0x00010e80
        /*0c54*/ 	.word	0x00000000
        /*0c58*/ 	.word	0x00022830
        /*0c5c*/ 	.short	0x010a
        /*0c5e*/ 	.byte	0x3f
	.zero		1


	//   ....[61]....
        /*0c60*/ 	.word	0x00010ee0
        /*0c64*/ 	.word	0x00000008
        /*0c68*/ 	.word	0x00022850
        /*0c6c*/ 	.short	0x010a
        /*0c6e*/ 	.byte	0x3f
	.zero		1


	//   ....[62]....
        /*0c70*/ 	.word	0x00011000
        /*0c74*/ 	.word	0x00000021
        /*0c78*/ 	.word	0x00022840
        /*0c7c*/ 	.short	0x010a
        /*0c7e*/ 	.byte	0x3f
	.zero		1


	//   ....[63]....
        /*0c80*/ 	.word	0x000122d0
        /*0c84*/ 	.word	0x00000016
        /*0c88*/ 	.word	0x00022820
        /*0c8c*/ 	.short	0x010a
        /*0c8e*/ 	.byte	0x3f
	.zero		1


	//   ....[64]....
        /*0c90*/ 	.word	0x00012320
        /*0c94*/ 	.word	0x00000021
        /*0c98*/ 	.word	0x00022860
        /*0c9c*/ 	.short	0x010a
        /*0c9e*/ 	.byte	0x3f
	.zero		1


	//   ....[65]....
        /*0ca0*/ 	.word	0x00012c90
        /*0ca4*/ 	.word	0x0000000a
        /*0ca8*/ 	.word	0x00022840
        /*0cac*/ 	.short	0x010a
        /*0cae*/ 	.byte	0x3f
	.zero		1


	//   ....[66]....
        /*0cb0*/ 	.word	0x00013360
        /*0cb4*/ 	.word	0x0000000a
        /*0cb8*/ 	.word	0x00022860
        /*0cbc*/ 	.short	0x010a
        /*0cbe*/ 	.byte	0x3f
	.zero		1


	//   ....[67]....
        /*0cc0*/ 	.word	0x000144c0
        /*0cc4*/ 	.word	0x00000007
        /*0cc8*/ 	.word	0x00022820
        /*0ccc*/ 	.short	0x010a
        /*0cce*/ 	.byte	0x3f
	.zero		1


	//   ....[68]....
        /*0cd0*/ 	.word	0x00014660
        /*0cd4*/ 	.word	0x00000005
        /*0cd8*/ 	.word	0x00022840
        /*0cdc*/ 	.short	0x010a
        /*0cde*/ 	.byte	0x3f
	.zero		1


	//   ....[69]....
        /*0ce0*/ 	.word	0x000146b0
        /*0ce4*/ 	.word	0x00000003
        /*0ce8*/ 	.word	0x00022840
        /*0cec*/ 	.short	0x010a
        /*0cee*/ 	.byte	0x3f
	.zero		1


	//   ....[70]....
        /*0cf0*/ 	.word	0x00014700
        /*0cf4*/ 	.word	0x00000005
        /*0cf8*/ 	.word	0x00022860
        /*0cfc*/ 	.short	0x010a
        /*0cfe*/ 	.byte	0x3f
	.zero		1


	//----- nvinfo : EIATTR_NUM_MBARRIERS
	.align		4
.L_207:
        /*0d00*/ 	.byte	0x03, 0x38
        /*0d02*/ 	.short	0x0016


	//----- nvinfo : EIATTR_EXIT_INSTR_OFFSETS
	.align		4
        /*0d04*/ 	.byte	0x04, 0x1c
        /*0d06*/ 	.short	(.L_209 - .L_208)


	//   ....[0]....
.L_208:
        /*0d08*/ 	.word	0x000009a0


	//   ....[1]....
        /*0d0c*/ 	.word	0x0000b4d0


	//   ....[2]....
        /*0d10*/ 	.word	0x00010d50


	//----- nvinfo : EIATTR_MAX_THREADS
	.align		4
.L_209:
        /*0d14*/ 	.byte	0x04, 0x05
        /*0d16*/ 	.short	(.L_211 - .L_210)
.L_210:
        /*0d18*/ 	.word	0x00000180
        /*0d1c*/ 	.word	0x00000001
        /*0d20*/ 	.word	0x00000001


	//----- nvinfo : EIATTR_CRS_STACK_SIZE
	.align		4
.L_211:
        /*0d24*/ 	.byte	0x04, 0x1e
        /*0d26*/ 	.short	(.L_213 - .L_212)
.L_212:
        /*0d28*/ 	.word	0x00000000


	//----- nvinfo : EIATTR_CBANK_PARAM_SIZE
	.align		4
.L_213:
        /*0d2c*/ 	.byte	0x03, 0x19
        /*0d2e*/ 	.short	0x0af0


	//----- nvinfo : EIATTR_PARAM_CBANK
	.align		4
        /*0d30*/ 	.byte	0x04, 0x0a
        /*0d32*/ 	.short	(.L_215 - .L_214)
	.align		4
.L_214:
        /*0d34*/ 	.word	index@(.nv.constant0._ZN7cutlass13device_kernelIN5flash11enable_sm90INS1_16FlashAttnFwdSm90INS1_25CollectiveMainloopFwdSm90ILi2EN4cute5tupleIJNS5_1CILi1EEES8_S8_EEENS6_IJNS7_ILi128EEENS7_ILi96EEENS7_ILi64EEEEEELi256ENS_6half_tEfNS_4arch4Sm90ELb0ELb0ELb1ELb1ELb1ELb0ELb0ELb1ELb0ELb1ELb1ELb0EEENS1_21CollectiveEpilogueFwdINS6_IJSA_NS7_ILi256EEESB_EEES9_SE_SG_Li256ELb1ELb1ELb1ELb0EEENS1_36VarlenDynamicPersistentTileSchedulerILi128ELi96ELi256ELi128ELb1ELb1ELb1ELb0ELb1ELb1EEEEEEEEEvNT_6ParamsE)
        /*0d38*/ 	.short	0x0210
        /*0d3a*/ 	.short	0x0af0


	//----- nvinfo : EIATTR_SW_WAR
	.align		4
.L_215:
        /*0d3c*/ 	.byte	0x04, 0x36
        /*0d3e*/ 	.short	(.L_217 - .L_216)
.L_216:
        /*0d40*/ 	.word	0x00000008
.L_217:


//--------------------- .nv.info._ZN7cutlass13device_kernelIN5flash11enable_sm90INS1_16FlashAttnFwdSm90INS1_25CollectiveMainloopFwdSm90ILi2EN4cute5tupleIJNS5_1CILi1EEES8_S8_EEENS6_IJNS7_ILi128EEENS7_ILi96EEENS7_ILi64EEEEEELi256ENS_6half_tEfNS_4arch4Sm90ELb0ELb0ELb1ELb1ELb1ELb1ELb0ELb1ELb0ELb1ELb1ELb0EEENS1_21CollectiveEpilogueFwdINS6_IJSA_NS7_ILi256EEESB_EEES9_SE_SG_Li256ELb1ELb1ELb1ELb0EEENS1_36VarlenDynamicPersistentTileSchedulerILi128ELi96ELi256ELi128ELb1ELb1ELb1ELb0ELb1ELb1EEEEEEEEEvNT_6ParamsE --------------------------
	.section	.nv.info._ZN7cutlass13device_kernelIN5flash11enable_sm90INS1_16FlashAttnFwdSm90INS1_25CollectiveMainloopFwdSm90ILi2EN4cute5tupleIJNS5_1CILi1EEES8_S8_EEENS6_IJNS7_ILi128EEENS7_ILi96EEENS7_ILi64EEEEEELi256ENS_6half_tEfNS_4arch4Sm90ELb0ELb0ELb1ELb1ELb1ELb1ELb0ELb1ELb0ELb1ELb1ELb0EEENS1_21CollectiveEpilogueFwdINS6_IJSA_NS7_ILi256EEESB_EEES9_SE_SG_Li256ELb1ELb1ELb1ELb0EEENS1_36VarlenDynamicPersistentTileSchedulerILi128ELi96ELi256ELi128ELb1ELb1ELb1ELb0ELb1ELb1EEEEEEEEEvNT_6ParamsE,"",@"SHT_CUDA_INFO"
	.sectionflags	@""
	.align	4


	//----- nvinfo : EIATTR_CUDA_API_VERSION
	.align		4
        /*0000*/ 	.byte	0x04, 0x37
        /*0002*/ 	.short	(.L_219 - .L_218)
.L_218:
        /*0004*/ 	.word	0x00000082


	//----- nvinfo : EIATTR_KPARAM_INFO
	.align		4
.L_219:
        /*0008*/ 	.byte	0x04, 0x17
        /*000a*/ 	.short	(.L_221 - .L_220)
.L_220:
        /*000c*/ 	.word	0x00000000
        /*0010*/ 	.short	0x0000
        /*0012*/ 	.short	0x0070
        /*0014*/ 	.byte	0x00, 0xf0, 0x01, 0x2a


	//----- nvinfo : EIATTR_SPARSE_MMA_MASK
	.align		4
.L_221:
        /*0018*/ 	.byte	0x03, 0x50
        /*001a*/ 	.short	0x0000


	//----- nvinfo : EIATTR_MAXREG_COUNT
	.align		4
        /*001c*/ 	.byte	0x03, 0x1b
        /*001e*/ 	.short	0x00a8


	//----- nvinfo : EIATTR_NUM_BARRIERS
	.align		4
        /*0020*/ 	.byte	0x02, 0x4c
        /*0022*/ 	.byte	0x10
	.zero		1


	//----- nvinfo : EIATTR_EXTERNS
	.align		4
        /*0024*/ 	.byte	0x04, 0x0f
        /*0026*/ 	.short	(.L_223 - .L_222)


	//   ....[0]....
	.align		4
.L_222:
        /*0028*/ 	.word	index@(__assertfail)


	//----- nvinfo : EIATTR_ANNOTATIONS
	.align		4
.L_223:
        /*002c*/ 	.byte	0x04, 0x55
        /*002e*/ 	.short	(.L_225 - .L_224)


	//   ....[0]....
.L_224:
        /* <DEDUP_REMOVED lines=150> */
        /*0984*/ 	.byte	0x00, 0x9b, 0x01, 0x00, 0x01, 0x00, 0x00, 0x00, 0x40, 0xa7, 0x01, 0x00


	//----- nvinfo : EIATTR_MERCURY_ISA_VERSION
	.align		4
.L_225:
        /*0990*/ 	.byte	0x03, 0x5f
        /*0992*/ 	.short	0x0101


	//----- nvinfo : EIATTR_UNUSED_LOAD_BYTE_OFFSET
	.align		4
        /*0994*/ 	.byte	0x04, 0x44
        /*0996*/ 	.short	(.L_227 - .L_226)


	//   ....[0]....
.L_226:
        /*0998*/ 	.word	0x00000a40
        /*099c*/ 	.word	0x0000fff0


	//   ....[1]....
        /*09a0*/ 	.word	0x0000e870
        /*09a4*/ 	.word	0x0000fff0


	//----- nvinfo : EIATTR_INT_WARP_WIDE_INSTR_OFFSETS
	.align		4
.L_227:
        /*09a8*/ 	.byte	0x04, 0x31
        /*09aa*/ 	.short	(.L_229 - .L_228)


	//   ....[0]....
.L_228:
        /*09ac*/ 	.word	0x00000120


	//   ....[1]....
        /*09b0*/ 	.word	0x000001c0


	//   ....[2]....
        /*09b4*/ 	.word	0x00000230


	//   ....[3]....
        /*09b8*/ 	.word	0x000165f0


	//   ....[4]....
        /*09bc*/ 	.word	0x00016680


	//   ....[5]....
        /*09c0*/ 	.word	0x00019a20


	//   ....[6]....
        /*09c4*/ 	.word	0x00019ab0


	//----- nvinfo : EIATTR_COOP_GROUP_MASK_REGIDS
	.align		4
.L_229:
        /*09c8*/ 	.byte	0x04, 0x29
        /*09ca*/ 	.short	(.L_231 - .L_230)


	//   ....[0]....
.L_230:
        /*09cc*/ 	.word	0xffffffff


	//   ....[1]....
        /*09d0*/ 	.word	0xffffffff


	//   ....[2]....
        /*09d4*/ 	.word	0xffffffff


	//   ....[3]....
        /*09d8*/ 	.word	0xffffffff


	//   ....[4]....
        /*09dc*/ 	.word	0xffffffff


	//   ....[5]....
        /*09e0*/ 	.word	0xffffffff


	//   ....[6]....
        /*09e4*/ 	.word	0xffffffff


	//   ....[7]....
        /*09e8*/ 	.word	0xffffffff


	//   ....[8]....
        /*09ec*/ 	.word	0xffffffff


	//   ....[9]....
        /*09f0*/ 	.word	0xffffffff


	//   ....[10]....
        /*09f4*/ 	.word	0xffffffff


	//   ....[11]....
        /*09f8*/ 	.word	0xffffffff


	//   ....[12]....
        /*09fc*/ 	.word	0xffffffff


	//   ....[13]....
        /*0a00*/ 	.word	0xffffffff


	//   ....[14]....
        /*0a04*/ 	.word	0xffffffff


	//   ....[15]....
        /*0a08*/ 	.word	0xffffffff


	//   ....[16]....
        /*0a0c*/ 	.word	0xffffffff


	//   ....[17]....
        /*0a10*/ 	.word	0xffffffff


	//   ....[18]....
        /*0a14*/ 	.word	0xffffffff


	//   ....[19]....
        /*0a18*/ 	.word	0xffffffff


	//   ....[20]....
        /*0a1c*/ 	.word	0xffffffff


	//   ....[21]....
        /*0a20*/ 	.word	0xffffffff


	//   ....[22]....
        /*0a24*/ 	.word	0xffffffff


	//   ....[23]....
        /*0a28*/ 	.word	0xffffffff


	//   ....[24]....
        /*0a2c*/ 	.word	0xffffffff


	//   ....[25]....
        /*0a30*/ 	.word	0xffffffff


	//   ....[26]....
        /*0a34*/ 	.word	0xffffffff


	//   ....[27]....
        /*0a38*/ 	.word	0xffffffff


	//   ....[28]....
        /*0a3c*/ 	.word	0xffffffff


	//   ....[29]....
        /*0a40*/ 	.word	0xffffffff


	//   ....[30]....
        /*0a44*/ 	.word	0xffffffff


	//   ....[31]....
        /*0a48*/ 	.word	0xffffffff


	//   ....[32]....
        /*0a4c*/ 	.word	0xffffffff


	//   ....[33]....
        /*0a50*/ 	.word	0xffffffff


	//   ....[34]....
        /*0a54*/ 	.word	0xffffffff


	//   ....[35]....
        /*0a58*/ 	.word	0xffffffff


	//   ....[36]....
        /*0a5c*/ 	.word	0xffffffff


	//   ....[37]....
        /*0a60*/ 	.word	0xffffffff


	//   ....[38]....
        /*0a64*/ 	.word	0xffffffff


	//   ....[39]....
        /*0a68*/ 	.word	0xffffffff


	//   ....[40]....
        /*0a6c*/ 	.word	0xffffffff


	//   ....[41]....
        /*0a70*/ 	.word	0xffffffff


	//   ....[42]....
        /*0a74*/ 	.word	0xffffffff


	//   ....[43]....
        /*0a78*/ 	.word	0xffffffff


	//   ....[44]....
        /*0a7c*/ 	.word	0xffffffff


	//   ....[45]....
        /*0a80*/ 	.word	0xffffffff


	//   ....[46]....
        /*0a84*/ 	.word	0xffffffff


	//   ....[47]....
        /*0a88*/ 	.word	0xffffffff


	//   ....[48]....
        /*0a8c*/ 	.word	0xffffffff


	//   ....[49]....
        /*0a90*/ 	.word	0xffffffff


	//   ....[50]....
        /*0a94*/ 	.word	0xffffffff


	//   ....[51]....
        /*0a98*/ 	.word	0xffffffff


	//   ....[52]....
        /*0a9c*/ 	.word	0xffffffff


	//   ....[53]....
        /*0aa0*/ 	.word	0xffffffff


	//   ....[54]....
        /*0aa4*/ 	.word	0xffffffff


	//   ....[55]....
        /*0aa8*/ 	.word	0xffffffff


	//   ....[56]....
        /*0aac*/ 	.word	0xffffffff


	//   ....[57]....
        /*0ab0*/ 	.word	0xffffffff


	//   ....[58]....
        /*0ab4*/ 	.word	0xffffffff


	//   ....[59]....
        /*0ab8*/ 	.word	0xffffffff


	//   ....[60]....
        /*0abc*/ 	.word	0xffffffff


	//   ....[61]....
        /*0ac0*/ 	.word	0xffffffff


	//   ....[62]....
        /*0ac4*/ 	.word	0xffffffff


	//   ....[63]....
        /*0ac8*/ 	.word	0xffffffff


	//   ....[64]....
        /*0acc*/ 	.word	0xffffffff


	//   ....[65]....
        /*0ad0*/ 	.word	0xffffffff


	//   ....[66]....
        /*0ad4*/ 	.word	0xffffffff


	//   ....[67]....
        /*0ad8*/ 	.word	0xffffffff


	//   ....[68]....
        /*0adc*/ 	.word	0xffffffff


	//   ....[69]....
        /*0ae0*/ 	.word	0xffffffff


	//   ....[70]....
        /*0ae4*/ 	.word	0xffffffff


	//   ....[71]....
        /*0ae8*/ 	.word	0xffffffff


	//   ....[72]....
        /*0aec*/ 	.word	0xffffffff


	//   ....[73]....
        /*0af0*/ 	.word	0xffffffff


	//   ....[74]....
        /*0af4*/ 	.word	0xffffffff


	//   ....[75]....
        /*0af8*/ 	.word	0xffffffff


	//   ....[76]....
        /*0afc*/ 	.word	0xffffffff


	//   ....[77]....
        /*0b00*/ 	.word	0xffffffff


	//   ....[78]....
        /*0b04*/ 	.word	0xffffffff


	//   ....[79]....
        /*0b08*/ 	.word	0xffffffff


	//   ....[80]....
        /*0b0c*/ 	.word	0xffffffff


	//   ....[81]....
        /*0b10*/ 	.word	0xffffffff


	//   ....[82]....
        /*0b14*/ 	.word	0xffffffff


	//   ....[83]....
        /*0b18*/ 	.word	0xffffffff


	//   ....[84]....
        /*0b1c*/ 	.word	0xffffffff


	//   ....[85]....
        /*0b20*/ 	.word	0xffffffff


	//   ....[86]....
        /*0b24*/ 	.word	0xffffffff


	//   ....[87]....
        /*0b28*/ 	.word	0xffffffff


	//   ....[88]....
        /*0b2c*/ 	.word	0xffffffff


	//   ....[89]....
        /*0b30*/ 	.word	0xffffffff


	//   ....[90]....
        /*0b34*/ 	.word	0xffffffff


	//   ....[91]....
        /*0b38*/ 	.word	0xffffffff


	//   ....[92]....
        /*0b3c*/ 	.word	0xffffffff


	//   ....[93]....
        /*0b40*/ 	.word	0xffffffff


	//   ....[94]....
        /*0b44*/ 	.word	0xffffffff


	//   ....[95]....
        /*0b48*/ 	.word	0xffffffff


	//   ....[96]....
        /*0b4c*/ 	.word	0xffffffff


	//   ....[97]....
        /*0b50*/ 	.word	0xffffffff


	//   ....[98]....
        /*0b54*/ 	.word	0xffffffff


	//   ....[99]....
        /*0b58*/ 	.word	0xffffffff


	//   ....[100]....
        /*0b5c*/ 	.word	0xffffffff


	//   ....[101]....
        /*0b60*/ 	.word	0xffffffff


	//   ....[102]....
        /*0b64*/ 	.word	0xffffffff


	//   ....[103]....
        /*0b68*/ 	.word	0xffffffff


	//   ....[104]....
        /*0b6c*/ 	.word	0xffffffff


	//   ....[105]....
        /*0b70*/ 	.word	0xffffffff


	//   ....[106]....
        /*0b74*/ 	.word	0xffffffff


	//   ....[107]....
        /*0b78*/ 	.word	0xffffffff


	//   ....[108]....
        /*0b7c*/ 	.word	0xffffffff


	//   ....[109]....
        /*0b80*/ 	.word	0xffffffff


	//   ....[110]....
        /*0b84*/ 	.word	0xffffffff


	//   ....[111]....
        /*0b88*/ 	.word	0xffffffff


	//   ....[112]....
        /*0b8c*/ 	.word	0xffffffff


	//   ....[113]....
        /*0b90*/ 	.word	0xffffffff


	//   ....[114]....
        /*0b94*/ 	.word	0xffffffff


	//   ....[115]....
        /*0b98*/ 	.word	0xffffffff


	//   ....[116]....
        /*0b9c*/ 	.word	0xffffffff


	//   ....[117]....
        /*0ba0*/ 	.word	0xffffffff


	//   ....[118]....
        /*0ba4*/ 	.word	0xffffffff


	//   ....[119]....
        /*0ba8*/ 	.word	0xffffffff


	//   ....[120]....
        /*0bac*/ 	.word	0xffffffff


	//   ....[121]....
        /*0bb0*/ 	.word	0xffffffff


	//   ....[122]....
        /*0bb4*/ 	.word	0xffffffff


	//   ....[123]....
        /*0bb8*/ 	.word	0xffffffff


	//   ....[124]....
        /*0bbc*/ 	.word	0xffffffff


	//   ....[125]....
        /*0bc0*/ 	.word	0xffffffff


	//   ....[126]....
        /*0bc4*/ 	.word	0xffffffff


	//   ....[127]....
        /*0bc8*/ 	.word	0xffffffff


	//   ....[128]....
        /*0bcc*/ 	.word	0xffffffff


	//   ....[129]....
        /*0bd0*/ 	.word	0xffffffff


	//   ....[130]....
        /*0bd4*/ 	.word	0xffffffff


	//   ....[131]....
        /*0bd8*/ 	.word	0xffffffff


	//   ....[132]....
        /*0bdc*/ 	.word	0xffffffff


	//   ....[133]....
        /*0be0*/ 	.word	0xffffffff


	//   ....[134]....
        /*0be4*/ 	.word	0xffffffff


	//   ....[135]....
        /*0be8*/ 	.word	0xffffffff


	//   ....[136]....
        /*0bec*/ 	.word	0xffffffff


	//   ....[137]....
        /*0bf0*/ 	.word	0xffffffff


	//   ....[138]....
        /*0bf4*/ 	.word	0xffffffff


	//   ....[139]....
        /*0bf8*/ 	.word	0xffffffff


	//   ....[140]....
        /*0bfc*/ 	.word	0xffffffff


	//   ....[141]....
        /*0c00*/ 	.word	0xffffffff


	//   ....[142]....
        /*0c04*/ 	.word	0xffffffff


	//   ....[143]....
        /*0c08*/ 	.word	0xffffffff


	//   ....[144]....
        /*0c0c*/ 	.word	0xffffffff


	//   ....[145]....
        /*0c10*/ 	.word	0xffffffff


	//   ....[146]....
        /*0c14*/ 	.word	0xffffffff


	//   ....[147]....
        /*0c18*/ 	.word	0xffffffff


	//   ....[148]....
        /*0c1c*/ 	.word	0xffffffff


	//   ....[149]....
        /*0c20*/ 	.word	0xffffffff


	//   ....[150]....
        /*0c24*/ 	.word	0xffffffff


	//   ....[151]....
        /*0c28*/ 	.word	0xffffffff


	//   ....[152]....
        /*0c2c*/ 	.word	0xffffffff


	//   ....[153]....
        /*0c30*/ 	.word	0xffffffff


	//   ....[154]....
        /*0c34*/ 	.word	0xffffffff


	//   ....[155]....
        /*0c38*/ 	.word	0xffffffff


	//   ....[156]....
        /*0c3c*/ 	.word	0xffffffff


	//   ....[157]....
        /*0c40*/ 	.word	0xffffffff


	//   ....[158]....
        /*0c44*/ 	.word	0xffffffff


	//   ....[159]....
        /*0c48*/ 	.word	0xffffffff


	//   ....[160]....
        /*0c4c*/ 	.word	0xffffffff


	//   ....[161]....
        /*0c50*/ 	.word	0xffffffff


	//   ....[162]....
        /*0c54*/ 	.word	0xffffffff


	//   ....[163]....
        /*0c58*/ 	.word	0xffffffff


	//   ....[164]....
        /*0c5c*/ 	.word	0xffffffff


	//   ....[165]....
        /*0c60*/ 	.word	0xffffffff


	//   ....[166]....
        /*0c64*/ 	.word	0xffffffff


	//   ....[167]....
        /*0c68*/ 	.word	0xffffffff


	//   ....[168]....
        /*0c6c*/ 	.word	0xffffffff


	//   ....[169]....
        /*0c70*/ 	.word	0x0500000f


	//   ....[170]....
        /*0c74*/ 	.word	0x0500000f


	//   ....[171]....
        /*0c78*/ 	.word	0x0500000f


	//   ....[172]....
        /*0c7c*/ 	.word	0x0500000f


	//   ....[173]....
        /*0c80*/ 	.word	0x0500000f


	//   ....[174]....
        /*0c84*/ 	.word	0x0500000f


	//   ....[175]....
        /*0c88*/ 	.word	0x0500000f


	//   ....[176]....
        /*0c8c*/ 	.word	0x0500000f


	//   ....[177]....
        /*0c90*/ 	.word	0x0500000f


	//   ....[178]....
        /*0c94*/ 	.word	0x0500000f


	//   ....[179]....
        /*0c98*/ 	.word	0x0500000f


	//   ....[180]....
        /*0c9c*/ 	.word	0x0500000f


	//   ....[181]....
        /*0ca0*/ 	.word	0x0500000f


	//   ....[182]....
        /*0ca4*/ 	.word	0x0500000f


	//   ....[183]....
        /*0ca8*/ 	.word	0x0500000f


	//   ....[184]....
        /*0cac*/ 	.word	0x0500000f


	//   ....[185]....
        /*0cb0*/ 	.word	0x0500000f


	//   ....[186]....
        /*0cb4*/ 	.word	0x0500000f


	//   ....[187]....
        /*0cb8*/ 	.word	0x0500000f


	//   ....[188]....
        /*0cbc*/ 	.word	0x0500000f


	//   ....[189]....
        /*0cc0*/ 	.word	0x0500000f


	//   ....[190]....
        /*0cc4*/ 	.word	0x0500000f


	//   ....[191]....
        /*0cc8*/ 	.word	0x0500000f


	//   ....[192]....
        /*0ccc*/ 	.word	0x0500000f


	//   ....[193]....
        /*0cd0*/ 	.word	0x0500000f


	//   ....[194]....
        /*0cd4*/ 	.word	0x0500000f


	//   ....[195]....
        /*0cd8*/ 	.word	0x0500000f


	//   ....[196]....
        /*0cdc*/ 	.word	0x0500000f


	//   ....[197]....
        /*0ce0*/ 	.word	0x0500000f


	//   ....[198]....
        /*0ce4*/ 	.word	0x0500000f


	//   ....[199]....
        /*0ce8*/ 	.word	0x0500000f


	//   ....[200]....
        /*0cec*/ 	.word	0x0500000f


	//   ....[201]....
        /*0cf0*/ 	.word	0x0500000f


	//   ....[202]....
        /*0cf4*/ 	.word	0x0500000f


	//   ....[203]....
        /*0cf8*/ 	.word	0x0500000f


	//   ....[204]....
        /*0cfc*/ 	.word	0x0500000f


	//   ....[205]....
        /*0d00*/ 	.word	0x0500000f


	//   ....[206]....
        /*0d04*/ 	.word	0x0500000f


	//   ....[207]....
        /*0d08*/ 	.word	0x0500000f


	//   ....[208]....
        /*0d0c*/ 	.word	0x0500000f


	//   ....[209]....
        /*0d10*/ 	.word	0x0500000f


	//   ....[210]....
        /*0d14*/ 	.word	0x0500000f


	//   ....[211]....
        /*0d18*/ 	.word	0x0500000f


	//   ....[212]....
        /*0d1c*/ 	.word	0x0500000f


	//   ....[213]....
        /*0d20*/ 	.word	0x0500000f


	//   ....[214]....
        /*0d24*/ 	.word	0x0500000f


	//   ....[215]....
        /*0d28*/ 	.word	0x0500000f


	//   ....[216]....
        /*0d2c*/ 	.word	0x0500000f


	//   ....[217]....
        /*0d30*/ 	.word	0x0500000f


	//   ....[218]....
        /*0d34*/ 	.word	0x0500000f


	//   ....[219]....
        /*0d38*/ 	.word	0x0500000f


	//   ....[220]....
        /*0d3c*/ 	.word	0x0500000f


	//   ....[221]....
        /*0d40*/ 	.word	0x0500000f


	//   ....[222]....
        /*0d44*/ 	.word	0x0500000f


	//   ....[223]....
        /*0d48*/ 	.word	0x0500000f


	//   ....[224]....
        /*0d4c*/ 	.word	0x0500000f


	//   ....[225]....
        /*0d50*/ 	.word	0x0500000f


	//   ....[226]....
        /*0d54*/ 	.word	0x0500000f


	//   ....[227]....
        /*0d58*/ 	.word	0x0500000f


	//   ....[228]....
        /*0d5c*/ 	.word	0x0500000f


	//   ....[229]....
        /*0d60*/ 	.word	0x0500000f


	//   ....[230]....
        /*0d64*/ 	.word	0x0500000f


	//   ....[231]....
        /*0d68*/ 	.word	0x0500000f


	//   ....[232]....
        /*0d6c*/ 	.word	0x0500000f


	//   ....[233]....
        /*0d70*/ 	.word	0x0500000f


	//   ....[234]....
        /*0d74*/ 	.word	0x0500000f


	//   ....[235]....
        /*0d78*/ 	.word	0x0500000f


	//   ....[236]....
        /*0d7c*/ 	.word	0x0500000f


	//   ....[237]....
        /*0d80*/ 	.word	0x0500000f


	//   ....[238]....
        /*0d84*/ 	.word	0x0500000f


	//   ....[239]....
        /*0d88*/ 	.word	0x0500000f


	//   ....[240]....
        /*0d8c*/ 	.word	0x0500000f


	//   ....[241]....
        /*0d90*/ 	.word	0x0500000f


	//   ....[242]....
        /*0d94*/ 	.word	0x0500000f


	//   ....[243]....
        /*0d98*/ 	.word	0x0500000f


	//   ....[244]....
        /*0d9c*/ 	.word	0x0500000f


	//   ....[245]....
        /*0da0*/ 	.word	0x0500000f


	//   ....[246]....
        /*0da4*/ 	.word	0x0500000f


	//   ....[247]....
        /*0da8*/ 	.word	0x0500000f


	//   ....[248]....
        /*0dac*/ 	.word	0x0500000f


	//   ....[249]....
        /*0db0*/ 	.word	0x0500000f


	//   ....[250]....
        /*0db4*/ 	.word	0x0500000f


	//   ....[251]....
        /*0db8*/ 	.word	0x0500000f


	//   ....[252]....
        /*0dbc*/ 	.word	0x0500000f


	//   ....[253]....
        /*0dc0*/ 	.word	0x0500000f


	//   ....[254]....
        /*0dc4*/ 	.word	0x0500000f


	//   ....[255]....
        /*0dc8*/ 	.word	0x0500000f


	//   ....[0]....
        /*0dcc*/ 	.word	0x0500000f


	//   ....[1]....
        /*0dd0*/ 	.word	0x0500000f


	//   ....[2]....
        /*0dd4*/ 	.word	0x0500000f


	//   ....[3]....
        /*0dd8*/ 	.word	0x0500000f


	//   ....[4]....
        /*0ddc*/ 	.word	0x0500000f


	//   ....[5]....
        /*0de0*/ 	.word	0x0500000f


	//   ....[6]....
        /*0de4*/ 	.word	0x0500000f


	//   ....[7]....
        /*0de8*/ 	.word	0x0500000f


	//   ....[8]....
        /*0dec*/ 	.word	0x0500000f


	//   ....[9]....
        /*0df0*/ 	.word	0x0500000f


	//   ....[10]....
        /*0df4*/ 	.word	0x0500000f


	//   ....[11]....
        /*0df8*/ 	.word	0x0500000f


	//   ....[12]....
        /*0dfc*/ 	.word	0x0500000f


	//   ....[13]....
        /*0e00*/ 	.word	0x0500000f


	//   ....[14]....
        /*0e04*/ 	.word	0x0500000f


	//   ....[15]....
        /*0e08*/ 	.word	0x0500000f


	//   ....[16]....
        /*0e0c*/ 	.word	0x0500000f


	//   ....[17]....
        /*0e10*/ 	.word	0x0500000f


	//   ....[18]....
        /*0e14*/ 	.word	0x0500000f


	//   ....[19]....
        /*0e18*/ 	.word	0x0500000f


	//   ....[20]....
        /*0e1c*/ 	.word	0x0500000f


	//   ....[21]....
        /*0e20*/ 	.word	0x0500000f


	//   ....[22]....
        /*0e24*/ 	.word	0x0500000f


	//   ....[23]....
        /*0e28*/ 	.word	0x0500000f


	//   ....[24]....
        /*0e2c*/ 	.word	0x0500000f


	//   ....[25]....
        /*0e30*/ 	.word	0x0500000f


	//   ....[26]....
        /*0e34*/ 	.word	0x0500000f


	//   ....[27]....
        /*0e38*/ 	.word	0x0500000f


	//   ....[28]....
        /*0e3c*/ 	.word	0x0500000f


	//   ....[29]....
        /*0e40*/ 	.word	0x0500000f


	//   ....[30]....
        /*0e44*/ 	.word	0x0500000f


	//   ....[31]....
        /*0e48*/ 	.word	0x0500000f


	//   ....[32]....
        /*0e4c*/ 	.word	0x0500000f


	//   ....[33]....
        /*0e50*/ 	.word	0x0500000f


	//   ....[34]....
        /*0e54*/ 	.word	0x0500000f


	//   ....[35]....
        /*0e58*/ 	.word	0x0500000f


	//   ....[36]....
        /*0e5c*/ 	.word	0x0500000f


	//   ....[37]....
        /*0e60*/ 	.word	0x0500000f


	//   ....[38]....
        /*0e64*/ 	.word	0x0500000f


	//----- nvinfo : EIATTR_COOP_GROUP_INSTR_OFFSETS
	.align		4
.L_231:
        /*0e68*/ 	.byte	0x04, 0x28
        /*0e6a*/ 	.short	(.L_233 - .L_232)


	//   ....[0]....
.L_232:
        /*0e6c*/ 	.word	0x00000060


	//   ....[1]....
        /*0e70*/ 	.word	0x00000130


	//   ....[2]....
        /*0e74*/ 	.word	0x000001e0


	//   ....[3]....
        /*0e78*/ 	.word	0x000003a0


	//   ....[4]....
        /*0e7c*/ 	.word	0x00000500


	//   ....[5]....
        /*0e80*/ 	.word	0x00000620


	//   ....[6]....
        /*0e84*/ 	.word	0x00000780


	//   ....[7]....
        /*0e88*/ 	.word	0x00003780


	//   ....[8]....
        /*0e8c*/ 	.word	0x00003790


	//   ....[9]....
        /*0e90*/ 	.word	0x00003e90


	//   ....[10]....
        /*0e94*/ 	.word	0x00003ea0


	//   ....[11]....
        /*0e98*/ 	.word	0x00004a40


	//   ....[12]....
        /*0e9c*/ 	.word	0x00004a50


	//   ....[13]....
        /*0ea0*/ 	.word	0x000051d0


	//   ....[14]....
        /*0ea4*/ 	.word	0x000051e0


	//   ....[15]....
        /*0ea8*/ 	.word	0x00005b90


	//   ....[16]....
        /*0eac*/ 	.word	0x00005ba0


	//   ....[17]....
        /*0eb0*/ 	.word	0x00005cb0


	//   ....[18]....
        /*0eb4*/ 	.word	0x00005cc0


	//   ....[19]....
        /*0eb8*/ 	.word	0x00006060


	//   ....[20]....
        /*0ebc*/ 	.word	0x00006090


	//   ....[21]....
        /*0ec0*/ 	.word	0x00006360


	//   ....[22]....
        /*0ec4*/ 	.word	0x00006380


	//   ....[23]....
        /*0ec8*/ 	.word	0x00006f40


	//   ....[24]....
        /*0ecc*/ 	.word	0x000074f0


	//   ....[25]....
        /*0ed0*/ 	.word	0x00007500


	//   ....[26]....
        /*0ed4*/ 	.word	0x00007510


	//   ....[27]....
        /*0ed8*/ 	.word	0x00007520


	//   ....[28]....
        /*0edc*/ 	.word	0x00008590


	//   ....[29]....
        /*0ee0*/ 	.word	0x000085a0


	//   ....[30]....
        /*0ee4*/ 	.word	0x000085b0


	//   ....[31]....
        /*0ee8*/ 	.word	0x000085c0


	//   ....[32]....
        /*0eec*/ 	.word	0x0000a680


	//   ....[33]....
        /*0ef0*/ 	.word	0x0000a6a0


	//   ....[34]....
        /*0ef4*/ 	.word	0x0000aac0


	//   ....[35]....
        /*0ef8*/ 	.word	0x0000ab40


	//   ....[36]....
        /*0efc*/ 	.word	0x0000c200


	//   ....[37]....
        /*0f00*/ 	.word	0x0000c270


	//   ....[38]....
        /*0f04*/ 	.word	0x0000cc70


	//   ....[39]....
        /*0f08*/ 	.word	0x0000ccf0


	//   ....[40]....
        /*0f0c*/ 	.word	0x0000ddf0


	//   ....[41]....
        /*0f10*/ 	.word	0x0000de80


	//   ....[42]....
        /*0f14*/ 	.word	0x0000dfd0


	//   ....[43]....
        /*0f18*/ 	.word	0x0000e1a0


	//   ....[44]....
        /*0f1c*/ 	.word	0x0000f920


	//   ....[45]....
        /*0f20*/ 	.word	0x0000f940


	//   ....[46]....
        /*0f24*/ 	.word	0x0000f950


	//   ....[47]....
        /*0f28*/ 	.word	0x0000f960


	//   ....[48]....
        /*0f2c*/ 	.word	0x00010380


	//   ....[49]....
        /*0f30*/ 	.word	0x00010390


	//   ....[50]....
        /*0f34*/ 	.word	0x000105c0


	//   ....[51]....
        /*0f38*/ 	.word	0x000105d0


	//   ....[52]....
        /*0f3c*/ 	.word	0x00010800


	//   ....[53]....
        /*0f40*/ 	.word	0x00010810


	//   ....[54]....
        /*0f44*/ 	.word	0x00010a40


	//   ....[55]....
        /*0f48*/ 	.word	0x00010a50


	//   ....[56]....
        /*0f4c*/ 	.word	0x00010f20


	//   ....[57]....
        /*0f50*/ 	.word	0x00010f30


	//   ....[58]....
        /*0f54*/ 	.word	0x00011bb0


	//   ....[59]....
        /*0f58*/ 	.word	0x00011bc0


	//   ....[60]....
        /*0f5c*/ 	.word	0x00013180


	//   ....[61]....
        /*0f60*/ 	.word	0x00013190


	//   ....[62]....
        /*0f64*/ 	.word	0x000133d0


	//   ....[63]....
        /*0f68*/ 	.word	0x000133e0


	//   ....[64]....
        /*0f6c*/ 	.word	0x00013610


	//   ....[65]....
        /*0f70*/ 	.word	0x00013620


	//   ....[66]....
        /*0f74*/ 	.word	0x00013850


	//   ....[67]....
        /*0f78*/ 	.word	0x00013860


	//   ....[68]....
        /*0f7c*/ 	.word	0x00013af0


	//   ....[69]....
        /*0f80*/ 	.word	0x00013d00


	//   ....[70]....
        /*0f84*/ 	.word	0x00013d30


	//   ....[71]....
        /*0f88*/ 	.word	0x00013d60


	//   ....[72]....
        /*0f8c*/ 	.word	0x00013d90


	//   ....[73]....
        /*0f90*/ 	.word	0x00013dc0


	//   ....[74]....
        /*0f94*/ 	.word	0x00013df0


	//   ....[75]....
        /*0f98*/ 	.word	0x00013f80


	//   ....[76]....
        /*0f9c*/ 	.word	0x00013fb0


	//   ....[77]....
        /*0fa0*/ 	.word	0x00013fe0


	//   ....[78]....
        /*0fa4*/ 	.word	0x00014010


	//   ....[79]....
        /*0fa8*/ 	.word	0x00014040


	//   ....[80]....
        /*0fac*/ 	.word	0x00014070


	//   ....[81]....
        /*0fb0*/ 	.word	0x00014100


	//   ....[82]....
        /*0fb4*/ 	.word	0x00014130


	//   ....[83]....
        /*0fb8*/ 	.word	0x00014140


	//   ....[84]....
        /*0fbc*/ 	.word	0x000141d0


	//   ....[85]....
        /*0fc0*/ 	.word	0x00015170


	//   ....[86]....
        /*0fc4*/ 	.word	0x000171c0


	//   ....[87]....
        /*0fc8*/ 	.word	0x000171e0


	//   ....[88]....
        /*0fcc*/ 	.word	0x00017270


	//   ....[89]....
        /*0fd0*/ 	.word	0x00017290


	//   ....[90]....
        /*0fd4*/ 	.word	0x00017310


	//   ....[91]....
        /*0fd8*/ 	.word	0x00017330


	//   ....[92]....
        /*0fdc*/ 	.word	0x000173b0


	//   ....[93]....
        /*0fe0*/ 	.word	0x000173d0


	//   ....[94]....
        /*0fe4*/ 	.word	0x00017450


	//   ....[95]....
        /*0fe8*/ 	.word	0x00017470


	//   ....[96]....
        /*0fec*/ 	.word	0x00017480


	//   ....[97]....
        /*0ff0*/ 	.word	0x00017490


	//   ....[98]....
        /*0ff4*/ 	.word	0x00017d00


	//   ....[99]....
        /*0ff8*/ 	.word	0x00017d30


	//   ....[100]....
        /*0ffc*/ 	.word	0x00017df0


	//   ....[101]....
        /*1000*/ 	.word	0x00017e00


	//   ....[102]....
        /*1004*/ 	.word	0x00017e90


	//   ....[103]....
        /*1008*/ 	.word	0x00017ea0


	//   ....[104]....
        /*100c*/ 	.word	0x00017f30


	//   ....[105]....
        /*1010*/ 	.word	0x00017f40


	//   ....[106]....
        /*1014*/ 	.word	0x00017fd0


	//   ....[107]....
        /*1018*/ 	.word	0x00017fe0


	//   ....[108]....
        /*101c*/ 	.word	0x00018070


	//   ....[109]....
        /*1020*/ 	.word	0x00018080


	//   ....[110]....
        /*1024*/ 	.word	0x00018100


	//   ....[111]....
        /*1028*/ 	.word	0x00018110


	//   ....[112]....
        /*102c*/ 	.word	0x00018120


	//   ....[113]....
        /*1030*/ 	.word	0x00018130


	//   ....[114]....
        /*1034*/ 	.word	0x00018590


	//   ....[115]....
        /*1038*/ 	.word	0x000185c0


	//   ....[116]....
        /*103c*/ 	.word	0x00018620


	//   ....[117]....
        /*1040*/ 	.word	0x000186d0


	//   ....[118]....
        /*1044*/ 	.word	0x000186e0


	//   ....[119]....
        /*1048*/ 	.word	0x00018710


	//   ....[120]....
        /*104c*/ 	.word	0x000187a0


	//   ....[121]....
        /*1050*/ 	.word	0x00018850


	//   ....[122]....
        /*1054*/ 	.word	0x00018860


	//   ....[123]....
        /*1058*/ 	.word	0x00018890


	//   ....[124]....
        /*105c*/ 	.word	0x000188a0


	//   ....[125]....
        /*1060*/ 	.word	0x00018930


	//   ....[126]....
        /*1064*/ 	.word	0x00019050


	//   ....[127]....
        /*1068*/ 	.word	0x00019070


	//   ....[128]....
        /*106c*/ 	.word	0x000190c0


	//   ....[129]....
        /*1070*/ 	.word	0x000190d0


	//   ....[130]....
        /*1074*/ 	.word	0x00019110


	//   ....[131]....
        /*1078*/ 	.word	0x00019120


	//   ....[132]....
        /*107c*/ 	.word	0x00019160


	//   ....[133]....
        /*1080*/ 	.word	0x00019170


	//   ....[134]....
        /*1084*/ 	.word	0x000191b0


	//   ....[135]....
        /*1088*/ 	.word	0x000191c0


	//   ....[136]....
        /*108c*/ 	.word	0x000191d0


	//   ....[137]....
        /*1090*/ 	.word	0x00019210


	//   ....[138]....
        /*1094*/ 	.word	0x00019540


	//   ....[139]....
        /*1098*/ 	.word	0x00019560


	//   ....[140]....
        /*109c*/ 	.word	0x00019570


	//   ....[141]....
        /*10a0*/ 	.word	0x00019590


	//   ....[142]....
        /*10a4*/ 	.word	0x00019600


	//   ....[143]....
        /*10a8*/ 	.word	0x00019620


	//   ....[144]....
        /*10ac*/ 	.word	0x00019680


	//   ....[145]....
        /*10b0*/ 	.word	0x000196a0


	//   ....[146]....
        /*10b4*/ 	.word	0x00019700


	//   ....[147]....
        /*10b8*/ 	.word	0x00019720


	//   ....[148]....
        /*10bc*/ 	.word	0x00019780


	//   ....[149]....
        /*10c0*/ 	.word	0x000197a0


	//   ....[150]....
        /*10c4*/ 	.word	0x00019ce0


	//   ....[151]....
        /*10c8*/ 	.word	0x00019d10


	//   ....[152]....
        /*10cc*/ 	.word	0x00019d70


	//   ....[153]....
        /*10d0*/ 	.word	0x00019da0


	//   ....[154]....
        /*10d4*/ 	.word	0x00019dd0


	//   ....[155]....
        /*10d8*/ 	.word	0x00019e00


	//   ....[156]....
        /*10dc*/ 	.word	0x00019e30


	//   ....[157]....
        /*10e0*/ 	.word	0x00019e60


	//   ....[158]....
        /*10e4*/ 	.word	0x0001a000


	//   ....[159]....
        /*10e8*/ 	.word	0x0001a030


	//   ....[160]....
        /*10ec*/ 	.word	0x0001a060


	//   ....[161]....
        /*10f0*/ 	.word	0x0001a090


	//   ....[162]....
        /*10f4*/ 	.word	0x0001a0c0


	//   ....[163]....
        /*10f8*/ 	.word	0x0001a0f0


	//   ....[164]....
        /*10fc*/ 	.word	0x0001a1b0


	//   ....[165]....
        /*1100*/ 	.word	0x0001a1d0


	//   ....[166]....
        /*1104*/ 	.word	0x0001a1e0


	//   ....[167]....
        /*1108*/ 	.word	0x0001a240


	//   ....[168]....
        /*110c*/ 	.word	0x0001a860


	//   ....[169]....
        /*1110*/ 	.word	0x0001ab70


	//   ....[170]....
        /*1114*/ 	.word	0x0001ac00


	//   ....[171]....
        /*1118*/ 	.word	0x0001ac90


	//   ....[172]....
        /*111c*/ 	.word	0x0001ad20


	//   ....[173]....
        /*1120*/ 	.word	0x0001ae00


	//   ....[174]....
        /*1124*/ 	.word	0x0001ae90


	//   ....[175]....
        /*1128*/ 	.word	0x0001af30


	//   ....[176]....
        /*112c*/ 	.word	0x0001afc0


	//   ....[177]....
        /*1130*/ 	.word	0x0001b0b0


	//   ....[178]....
        /*1134*/ 	.word	0x0001b140


	//   ....[179]....
        /*1138*/ 	.word	0x0001b1e0


	//   ....[180]....
        /*113c*/ 	.word	0x0001b270


	//   ....[181]....
        /*1140*/ 	.word	0x0001b350


	//   ....[182]....
        /*1144*/ 	.word	0x0001b3f0


	//   ....[183]....
        /*1148*/ 	.word	0x0001b480


	//   ....[184]....
        /*114c*/ 	.word	0x0001b4d0


	//   ....[185]....
        /*1150*/ 	.word	0x0001b520


	//   ....[186]....
        /*1154*/ 	.word	0x0001b610


	//   ....[187]....
        /*1158*/ 	.word	0x0001b6a0


	//   ....[188]....
        /*115c*/ 	.word	0x0001b6f0


	//   ....[189]....
        /*1160*/ 	.word	0x0001b740


	//   ....[190]....
        /*1164*/ 	.word	0x0001b950


	//   ....[191]....
        /*1168*/ 	.word	0x0001b9a0


	//   ....[192]....
        /*116c*/ 	.word	0x0001ba30


	//   ....[193]....
        /*1170*/ 	.word	0x0001bac0


	//   ....[194]....
        /*1174*/ 	.word	0x0001bb50


	//   ....[195]....
        /*1178*/ 	.word	0x0001bbe0


	//   ....[196]....
        /*117c*/ 	.word	0x0001bc70


	//   ....[197]....
        /*1180*/ 	.word	0x0001bd00


	//   ....[198]....
        /*1184*/ 	.word	0x0001bd80


	//   ....[199]....
        /*1188*/ 	.word	0x0001bdd0


	//   ....[200]....
        /*118c*/ 	.word	0x0001be70


	//   ....[201]....
        /*1190*/ 	.word	0x0001bf00


	//   ....[202]....
        /*1194*/ 	.word	0x0001bf90


	//   ....[203]....
        /*1198*/ 	.word	0x0001bfe0


	//   ....[204]....
        /*119c*/ 	.word	0x0001c070


	//   ....[205]....
        /*11a0*/ 	.word	0x0001c100


	//   ....[206]....
        /*11a4*/ 	.word	0x0001c190


	//   ....[207]....
        /*11a8*/ 	.word	0x0001c220


	//   ....[208]....
        /*11ac*/ 	.word	0x0001c2b0


	//   ....[209]....
        /*11b0*/ 	.word	0x0001c340


	//   ....[210]....
        /*11b4*/ 	.word	0x0001c400


	//   ....[211]....
        /*11b8*/ 	.word	0x0001c6e0


	//   ....[212]....
        /*11bc*/ 	.word	0x0001c7d0


	//   ....[213]....
        /*11c0*/ 	.word	0x0001c870


	//   ....[214]....
        /*11c4*/ 	.word	0x0001c8d0


	//   ....[215]....
        /*11c8*/ 	.word	0x0001c9c0


	//   ....[216]....
        /*11cc*/ 	.word	0x0001ca30


	//   ....[217]....
        /*11d0*/ 	.word	0x0001cb20


	//   ....[218]....
        /*11d4*/ 	.word	0x0001cb90


	//   ....[219]....
        /*11d8*/ 	.word	0x0001cc80


	//   ....[220]....
        /*11dc*/ 	.word	0x0001ccf0


	//   ....[221]....
        /*11e0*/ 	.word	0x0001cde0


	//   ....[222]....
        /*11e4*/ 	.word	0x0001ce50


	//   ....[223]....
        /*11e8*/ 	.word	0x0001cef0


	//   ....[224]....
        /*11ec*/ 	.word	0x0001cfe0


	//   ....[225]....
        /*11f0*/ 	.word	0x0001d050


	//   ....[226]....
        /*11f4*/ 	.word	0x0001d0b0


	//   ....[227]....
        /*11f8*/ 	.word	0x0001d1a0


	//   ....[228]....
        /*11fc*/ 	.word	0x0001d200


	//   ....[229]....
        /*1200*/ 	.word	0x0001d300


	//   ....[230]....
        /*1204*/ 	.word	0x0001d360


	//   ....[231]....
        /*1208*/ 	.word	0x0001d460


	//   ....[232]....
        /*120c*/ 	.word	0x0001d4c0


	//   ....[233]....
        /*1210*/ 	.word	0x0001d5c0


	//   ....[234]....
        /*1214*/ 	.word	0x0001d620


	//   ....[235]....
        /*1218*/ 	.word	0x0001d720


	//   ....[236]....
        /*121c*/ 	.word	0x0001d780


	//   ....[237]....
        /*1220*/ 	.word	0x0001d880


	//   ....[238]....
        /*1224*/ 	.word	0x0001d8e0


	//   ....[239]....
        /*1228*/ 	.word	0x0001d9c0


	//   ....[240]....
        /*122c*/ 	.word	0x0001db00


	//   ....[241]....
        /*1230*/ 	.word	0x0001dbe0


	//   ....[242]....
        /*1234*/ 	.word	0x0001dc90


	//   ....[243]....
        /*1238*/ 	.word	0x0001dda0


	//   ....[244]....
        /*123c*/ 	.word	0x0001de00


	//   ....[245]....
        /*1240*/ 	.word	0x0001df10


	//   ....[246]....
        /*1244*/ 	.word	0x0001df70


	//   ....[247]....
        /*1248*/ 	.word	0x0001e080


	//   ....[248]....
        /*124c*/ 	.word	0x0001e0e0


	//   ....[249]....
        /*1250*/ 	.word	0x0001e1f0


	//   ....[250]....
        /*1254*/ 	.word	0x0001e250


	//   ....[251]....
        /*1258*/ 	.word	0x0001e310


	//   ....[252]....
        /*125c*/ 	.word	0x0001e470


	//   ....[253]....
        /*1260*/ 	.word	0x0001e510


	//   ....[254]....
        /*1264*/ 	.word	0x0001e570


	//   ....[255]....
        /*1268*/ 	.word	0x0001e620


	//   ....[0]....
        /*126c*/ 	.word	0x0001e680


	//   ....[1]....
        /*1270*/ 	.word	0x0001e730


	//   ....[2]....
        /*1274*/ 	.word	0x0001e790


	//   ....[3]....
        /*1278*/ 	.word	0x0001e840


	//   ....[4]....
        /*127c*/ 	.word	0x0001e8a0


	//   ....[5]....
        /*1280*/ 	.word	0x0001e950


	//   ....[6]....
        /*1284*/ 	.word	0x0001e9b0


	//   ....[7]....
        /*1288*/ 	.word	0x0001ea60


	//   ....[8]....
        /*128c*/ 	.word	0x0001eb50


	//   ....[9]....
        /*1290*/ 	.word	0x0001ebf0


	//   ....[10]....
        /*1294*/ 	.word	0x0001ec50


	//   ....[11]....
        /*1298*/ 	.word	0x0001ed20


	//   ....[12]....
        /*129c*/ 	.word	0x0001ed80


	//   ....[13]....
        /*12a0*/ 	.word	0x0001ee50


	//   ....[14]....
        /*12a4*/ 	.word	0x0001eeb0


	//   ....[15]....
        /*12a8*/ 	.word	0x0001ef80


	//   ....[16]....
        /*12ac*/ 	.word	0x0001efe0


	//   ....[17]....
        /*12b0*/ 	.word	0x0001f0b0


	//   ....[18]....
        /*12b4*/ 	.word	0x0001f110


	//   ....[19]....
        /*12b8*/ 	.word	0x0001f1e0


	//   ....[20]....
        /*12bc*/ 	.word	0x0001f270


	//   ....[21]....
        /*12c0*/ 	.word	0x0001f310


	//   ....[22]....
        /*12c4*/ 	.word	0x0001f490


	//   ....[23]....
        /*12c8*/ 	.word	0x0001f500


	//   ....[24]....
        /*12cc*/ 	.word	0x0001f570


	//   ....[25]....
        /*12d0*/ 	.word	0x0001f5e0


	//   ....[26]....
        /*12d4*/ 	.word	0x0001f650


	//   ....[27]....
        /*12d8*/ 	.word	0x0001f6d0


	//   ....[28]....
        /*12dc*/ 	.word	0x0001f750


	//   ....[29]....
        /*12e0*/ 	.word	0x0001f7e0


	//   ....[30]....
        /*12e4*/ 	.word	0x0001f850


	//   ....[31]....
        /*12e8*/ 	.word	0x0001f8c0


	//   ....[32]....
        /*12ec*/ 	.word	0x0001f930


	//   ....[33]....
        /*12f0*/ 	.word	0x0001f9b0


	//   ....[34]....
        /*12f4*/ 	.word	0x0001fa20


	//   ....[35]....
        /*12f8*/ 	.word	0x0001fac0


	//   ....[36]....
        /*12fc*/ 	.word	0x0001fb10


	//   ....[37]....
        /*1300*/ 	.word	0x0001fba0


	//   ....[38]....
        /*1304*/ 	.word	0x0001fcd0


	//----- nvinfo : EIATTR_REG_RECONFIG
	.align		4
.L_233:
        /*1308*/ 	.byte	0x01, 0x54
	.zero		2


	//----- nvinfo : EIATTR_SYSCALL_OFFSETS
	.align		4
        /*130c*/ 	.byte	0x04, 0x46
        /*130e*/ 	.short	(.L_235 - .L_234)


	//   ....[0]....
.L_234:
        /*1310*/ 	.word	0x00002320


	//   ....[1]....
        /*1314*/ 	.word	0x00002470


	//   ....[2]....
        /*1318*/ 	.word	0x000070e0


	//   ....[3]....
        /*131c*/ 	.word	0x00007460


	//   ....[4]....
        /*1320*/ 	.word	0x000167e0


	//   ....[5]....
        /*1324*/ 	.word	0x00016930


	//   ....[6]....
        /*1328*/ 	.word	0x00016a20


	//   ....[7]....
        /*132c*/ 	.word	0x00017950


	//----- nvinfo : EIATTR_MBARRIER_INSTR_OFFSETS
	.align		4
.L_235:
        /*1330*/ 	.byte	0x04, 0x39
        /*1332*/ 	.short	(.L_237 - .L_236)


	//   ....[0]....
.L_236:
        /*1334*/ 	.word	0x00000250
        /*1338*/ 	.word	0x000000ff
        /*133c*/ 	.word	0x00022800
        /*1340*/ 	.short	0x0100
        /*1342*/ 	.byte	0x08
	.zero		1


	//   ....[1]....
        /*1344*/ 	.word	0x00000260
        /*1348*/ 	.word	0x000000ff
        /*134c*/ 	.word	0x00022820
        /*1350*/ 	.short	0x0100
        /*1352*/ 	.byte	0x08
	.zero		1


	//   ....[2]....
        /*1354*/ 	.word	0x00000350
        /*1358*/ 	.word	0x000000ff
        /*135c*/ 	.word	0x00022830
        /*1360*/ 	.short	0x0100
        /*1362*/ 	.byte	0x08
	.zero		1


	//   ....[3]....
        /*1364*/ 	.word	0x00000360
        /*1368*/ 	.word	0x000000ff
        /*136c*/ 	.word	0x00022840
        /*1370*/ 	.short	0x0100
        /*1372*/ 	.byte	0x08
	.zero		1


	//   ....[4]....
        /*1374*/ 	.word	0x00000370
        /*1378*/ 	.word	0x000000ff
        /*137c*/ 	.word	0x00022838
        /*1380*/ 	.short	0x0100
        /*1382*/ 	.byte	0x08
	.zero		1


	//   ....[5]....
        /*1384*/ 	.word	0x00000380
        /*1388*/ 	.word	0x000000ff
        /*138c*/ 	.word	0x00022848
        /*1390*/ 	.short	0x0100
        /*1392*/ 	.byte	0x08
	.zero		1


	//   ....[6]....
        /*1394*/ 	.word	0x000004b0
        /*1398*/ 	.word	0x000000ff
        /*139c*/ 	.word	0x00022850
        /*13a0*/ 	.short	0x0100
        /*13a2*/ 	.byte	0x08
	.zero		1


	//   ....[7]....
        /*13a4*/ 	.word	0x000004c0
        /*13a8*/ 	.word	0x000000ff
        /*13ac*/ 	.word	0x00022860
        /*13b0*/ 	.short	0x0100
        /*13b2*/ 	.byte	0x08
	.zero		1


	//   ....[8]....
        /*13b4*/ 	.word	0x000004d0
        /*13b8*/ 	.word	0x000000ff
        /*13bc*/ 	.word	0x00022858
        /*13c0*/ 	.short	0x0100
        /*13c2*/ 	.byte	0x08
	.zero		1


	//   ....[9]....
        /*13c4*/ 	.word	0x000004e0
        /*13c8*/ 	.word	0x000000ff
        /*13cc*/ 	.word	0x00022868
        /*13d0*/ 	.short	0x0100
        /*13d2*/ 	.byte	0x08
	.zero		1


	//   ....[10]....
        /*13d4*/ 	.word	0x000005d0
        /*13d8*/ 	.word	0x000000ff
        /*13dc*/ 	.word	0x00022870
        /*13e0*/ 	.short	0x0100
        /*13e2*/ 	.byte	0x06
	.zero		1


	//   ....[11]....
        /*13e4*/ 	.word	0x000005e0
        /*13e8*/ 	.word	0x000000ff
        /*13ec*/ 	.word	0x00022880
        /*13f0*/ 	.short	0x0100
        /*13f2*/ 	.byte	0x06
	.zero		1


	//   ....[12]....
        /*13f4*/ 	.word	0x000005f0
        /*13f8*/ 	.word	0x000000ff
        /*13fc*/ 	.word	0x00022878
        /*1400*/ 	.short	0x0100
        /*1402*/ 	.byte	0x06
	.zero		1


	//   ....[13]....
        /*1404*/ 	.word	0x00000600
        /*1408*/ 	.word	0x000000ff
        /*140c*/ 	.word	0x00022888
        /*1410*/ 	.short	0x0100
        /*1412*/ 	.byte	0x06
	.zero		1


	//   ....[14]....
        /*1414*/ 	.word	0x00000730
        /*1418*/ 	.word	0x000000ff
        /*141c*/ 	.word	0x00022890
        /*1420*/ 	.short	0x0100
        /*1422*/ 	.byte	0x08
	.zero		1


	//   ....[15]....
        /*1424*/ 	.word	0x00000740
        /*1428*/ 	.word	0x000000ff
        /*142c*/ 	.word	0x000228a0
        /*1430*/ 	.short	0x0100
        /*1432*/ 	.byte	0x08
	.zero		1


	//   ....[16]....
        /*1434*/ 	.word	0x00000750
        /*1438*/ 	.word	0x000000ff
        /*143c*/ 	.word	0x00022898
        /*1440*/ 	.short	0x0100
        /*1442*/ 	.byte	0x08
	.zero		1


	//   ....[17]....
        /*1444*/ 	.word	0x00000760
        /*1448*/ 	.word	0x000000ff
        /*144c*/ 	.word	0x000228a8
        /*1450*/ 	.short	0x0100
        /*1452*/ 	.byte	0x08
	.zero		1


	//   ....[18]....
        /*1454*/ 	.word	0x00000890
        /*1458*/ 	.word	0x000000ff
        /*145c*/ 	.word	0x000228b0
        /*1460*/ 	.short	0x0100
        /*1462*/ 	.byte	0x08
	.zero		1


	//   ....[19]....
        /*1464*/ 	.word	0x000008a0
        /*1468*/ 	.word	0x000000ff
        /*146c*/ 	.word	0x000228c0
        /*1470*/ 	.short	0x0100
        /*1472*/ 	.byte	0x08
	.zero		1


	//   ....[20]....
        /*1474*/ 	.word	0x000008b0
        /*1478*/ 	.word	0x000000ff
        /*147c*/ 	.word	0x000228b8
        /*1480*/ 	.short	0x0100
        /*1482*/ 	.byte	0x08
	.zero		1


	//   ....[21]....
        /*1484*/ 	.word	0x000008c0
        /*1488*/ 	.word	0x000000ff
        /*148c*/ 	.word	0x000228c8
        /*1490*/ 	.short	0x0100
        /*1492*/ 	.byte	0x08
	.zero		1


	//   ....[22]....
        /*1494*/ 	.word	0x00003730
        /*1498*/ 	.word	0x00000057
        /*149c*/ 	.word	0x00022890
        /*14a0*/ 	.short	0x010a
        /*14a2*/ 	.byte	0x3f
	.zero		1


	//   ....[23]....
        /*14a4*/ 	.word	0x000049e0
        /*14a8*/ 	.word	0x00000057
        /*14ac*/ 	.word	0x00022890
        /*14b0*/ 	.short	0x010a
        /*14b2*/ 	.byte	0x3f
	.zero		1


	//   ....[24]....
        /*14b4*/ 	.word	0x000059f0
        /*14b8*/ 	.word	0x00000057
        /*14bc*/ 	.word	0x00022890
        /*14c0*/ 	.short	0x010a
        /*14c2*/ 	.byte	0x3f
	.zero		1


	//   ....[25]....
        /*14c4*/ 	.word	0x00005e90
        /*14c8*/ 	.word	0x00000004
        /*14cc*/ 	.word	0x00000000
        /*14d0*/ 	.short	0x0101
        /*14d2*/ 	.byte	0x3f
	.zero		1


	//   ....[26]....
        /*14d4*/ 	.word	0x00005ed0
        /*14d8*/ 	.word	0x00000057
        /*14dc*/ 	.word	0x000228b0
        /*14e0*/ 	.short	0x010a
        /*14e2*/ 	.byte	0x3f
	.zero		1


	//   ....[27]....
        /*14e4*/ 	.word	0x000066f0
        /*14e8*/ 	.word	0x00000057
        /*14ec*/ 	.word	0x00000000
        /*14f0*/ 	.short	0x0101
        /*14f2*/ 	.byte	0x3f
	.zero		1


	//   ....[28]....
        /*14f4*/ 	.word	0x00007180
        /*14f8*/ 	.word	0x00000013
        /*14fc*/ 	.word	0x00022800
        /*1500*/ 	.short	0x010a
        /*1502*/ 	.byte	0x3f
	.zero		1


	//   ....[29]....
        /*1504*/ 	.word	0x000071d0
        /*1508*/ 	.word	0x00000013
        /*150c*/ 	.word	0x00022800
        /*1510*/ 	.short	0x010a
        /*1512*/ 	.byte	0x3f
	.zero		1


	//   ....[30]....
        /*1514*/ 	.word	0x00007810
        /*1518*/ 	.word	0x00000013
        /*151c*/ 	.word	0x00022800
        /*1520*/ 	.short	0x010a
        /*1522*/ 	.byte	0x3f
	.zero		1


	//   ....[31]....
        /*1524*/ 	.word	0x00008790
        /*1528*/ 	.word	0x00000013
        /*152c*/ 	.word	0x00022800
        /*1530*/ 	.short	0x010a
        /*1532*/ 	.byte	0x3f
	.zero		1


	//   ....[32]....
        /*1534*/ 	.word	0x00009680
        /*1538*/ 	.word	0x00000003
        /*153c*/ 	.word	0x00022830
        /*1540*/ 	.short	0x010a
        /*1542*/ 	.byte	0x3f
	.zero		1


	//   ....[33]....
        /*1544*/ 	.word	0x00009730
        /*1548*/ 	.word	0x00000003
        /*154c*/ 	.word	0x00022830
        /*1550*/ 	.short	0x010a
        /*1552*/ 	.byte	0x3f
	.zero		1


	//   ....[34]....
        /*1554*/ 	.word	0x0000af90
        /*1558*/ 	.word	0x00000008
        /*155c*/ 	.word	0x00000000
        /*1560*/ 	.short	0x0101
        /*1562*/ 	.byte	0x3f
	.zero		1


	//   ....[35]....
        /*1564*/ 	.word	0x0000b3d0
        /*1568*/ 	.word	0x00000003
        /*156c*/ 	.word	0x00022850
        /*1570*/ 	.short	0x010a
        /*1572*/ 	.byte	0x3f
	.zero		1


	//   ....[36]....
        /*1574*/ 	.word	0x0000b420
        /*1578*/ 	.word	0x00000003
        /*157c*/ 	.word	0x00022850
        /*1580*/ 	.short	0x010a
        /*1582*/ 	.byte	0x3f
	.zero		1


	//   ....[37]....
        /*1584*/ 	.word	0x0000b800
        /*1588*/ 	.word	0x00000003
        /*158c*/ 	.word	0x00000000
        /*1590*/ 	.short	0x0101
        /*1592*/ 	.byte	0x3f
	.zero		1


	//   ....[38]....
        /*1594*/ 	.word	0x0000b930
        /*1598*/ 	.word	0x00000006
        /*159c*/ 	.word	0x00022830
        /*15a0*/ 	.short	0x010a
        /*15a2*/ 	.byte	0x3f
	.zero		1


	//   ....[39]....
        /*15a4*/ 	.word	0x0000b9a0
        /*15a8*/ 	.word	0x00000006
        /*15ac*/ 	.word	0x00022830
        /*15b0*/ 	.short	0x010a
        /*15b2*/ 	.byte	0x3f
	.zero		1


	//   ....[40]....
        /*15b4*/ 	.word	0x0000d1e0
        /*15b8*/ 	.word	0x0000009b
        /*15bc*/ 	.word	0x00000000
        /*15c0*/ 	.short	0x0101
        /*15c2*/ 	.byte	0x3f
	.zero		1


	//   ....[41]....
        /*15c4*/ 	.word	0x0000d980
        /*15c8*/ 	.word	0x00000006
        /*15cc*/ 	.word	0x00022850
        /*15d0*/ 	.short	0x010a
        /*15d2*/ 	.byte	0x3f
	.zero		1


	//   ....[42]....
        /*15d4*/ 	.word	0x0000d9d0
        /*15d8*/ 	.word	0x00000006
        /*15dc*/ 	.word	0x00022850
        /*15e0*/ 	.short	0x010a
        /*15e2*/ 	.byte	0x3f
	.zero		1


	//   ....[43]....
        /*15e4*/ 	.word	0x0000ddb0
        /*15e8*/ 	.word	0x00000006
        /*15ec*/ 	.word	0x00000000
        /*15f0*/ 	.short	0x0101
        /*15f2*/ 	.byte	0x3f
	.zero		1


	//   ....[44]....
        /*15f4*/ 	.word	0x00010320
        /*15f8*/ 	.word	0x00000003
        /*15fc*/ 	.word	0x00000000
        /*1600*/ 	.short	0x0101
        /*1602*/ 	.byte	0x3f
	.zero		1


	//   ....[45]....
        /*1604*/ 	.word	0x00010d50
        /*1608*/ 	.word	0x00000009
        /*160c*/ 	.word	0x00000000
        /*1610*/ 	.short	0x0101
        /*1612*/ 	.byte	0x3f
	.zero		1


	//   ....[46]....
        /*1614*/ 	.word	0x00015250
        /*1618*/ 	.word	0x00000016
        /*161c*/ 	.word	0x00022820
        /*1620*/ 	.short	0x010a
        /*1622*/ 	.byte	0x3f
	.zero		1


	//   ....[47]....
        /*1624*/ 	.word	0x000152e0
        /*1628*/ 	.word	0x00000003
        /*162c*/ 	.word	0x000228a0
        /*1630*/ 	.short	0x010a
        /*1632*/ 	.byte	0x3f
	.zero		1


	//   ....[48]....
        /*1634*/ 	.word	0x00015530
        /*1638*/ 	.word	0x00000003
        /*163c*/ 	.word	0x000228c0
        /*1640*/ 	.short	0x010a
        /*1642*/ 	.byte	0x3f
	.zero		1


	//   ....[49]....
        /*1644*/ 	.word	0x00015b40
        /*1648*/ 	.word	0x00000008
        /*164c*/ 	.word	0x000228a0
        /*1650*/ 	.short	0x010a
        /*1652*/ 	.byte	0x3f
	.zero		1


	//   ....[50]....
        /*1654*/ 	.word	0x00015d80
        /*1658*/ 	.word	0x00000008
        /*165c*/ 	.word	0x000228c0
        /*1660*/ 	.short	0x010a
        /*1662*/ 	.byte	0x3f
	.zero		1


	//   ....[51]....
        /*1664*/ 	.word	0x00016f40
        /*1668*/ 	.word	0x0000001f
        /*166c*/ 	.word	0x00022840
        /*1670*/ 	.short	0x010a
        /*1672*/ 	.byte	0x3f
	.zero		1


	//   ....[52]....
        /*1674*/ 	.word	0x00017590
        /*1678*/ 	.word	0x0000001f
        /*167c*/ 	.word	0x00022830
        /*1680*/ 	.short	0x0107
        /*1682*/ 	.byte	0x3f
	.zero		1


	//   ....[53]....
        /*1684*/ 	.word	0x00017660
        /*1688*/ 	.word	0x0000001f
        /*168c*/ 	.word	0x00022830
        /*1690*/ 	.short	0x0101
        /*1692*/ 	.byte	0x3f
	.zero		1


	//   ....[54]....
        /*1694*/ 	.word	0x00018230
        /*1698*/ 	.word	0x00000016
        /*169c*/ 	.word	0x00022800
        /*16a0*/ 	.short	0x0107
        /*16a2*/ 	.byte	0x3f
	.zero		1


	//   ....[55]....
        /*16a4*/ 	.word	0x00018320
        /*16a8*/ 	.word	0x00000016
        /*16ac*/ 	.word	0x00022800
        /*16b0*/ 	.short	0x0101
        /*16b2*/ 	.byte	0x3f
	.zero		1


	//   ....[56]....
        /*16b4*/ 	.word	0x00018340
        /*16b8*/ 	.word	0x00000016
        /*16bc*/ 	.word	0x00022820
        /*16c0*/ 	.short	0x010a
        /*16c2*/ 	.byte	0x3f
	.zero		1


	//   ....[57]....
        /*16c4*/ 	.word	0x000183d0
        /*16c8*/ 	.word	0x0000001f
        /*16cc*/ 	.word	0x00022860
        /*16d0*/ 	.short	0x010a
        /*16d2*/ 	.byte	0x3f
	.zero		1


	//   ....[58]....
        /*16d4*/ 	.word	0x00018ab0
        /*16d8*/ 	.word	0x0000001f
        /*16dc*/ 	.word	0x00022850
        /*16e0*/ 	.short	0x0107
        /*16e2*/ 	.byte	0x3f
	.zero		1


	//   ....[59]....
        /*16e4*/ 	.word	0x00018b80
        /*16e8*/ 	.word	0x0000001f
        /*16ec*/ 	.word	0x00022850
        /*16f0*/ 	.short	0x0101
        /*16f2*/ 	.byte	0x3f
	.zero		1


	//   ....[60]....
        /*16f4*/ 	.word	0x00018ec0
        /*16f8*/ 	.word	0x00000004
        /*16fc*/ 	.word	0x00022840
        /*1700*/ 	.short	0x010a
        /*1702*/ 	.byte	0x3f
	.zero		1


	//   ....[61]....
        /*1704*/ 	.word	0x00019290
        /*1708*/ 	.word	0x00000004
        /*170c*/ 	.word	0x00022830
        /*1710*/ 	.short	0x0107
        /*1712*/ 	.byte	0x3f
	.zero		1


	//   ....[62]....
        /*1714*/ 	.word	0x00019350
        /*1718*/ 	.word	0x00000004
        /*171c*/ 	.word	0x00022830
        /*1720*/ 	.short	0x0101
        /*1722*/ 	.byte	0x3f
	.zero		1


	//   ....[63]....
        /*1724*/ 	.word	0x00019380
        /*1728*/ 	.word	0x00000004
        /*172c*/ 	.word	0x00022860
        /*1730*/ 	.short	0x010a
        /*1732*/ 	.byte	0x3f
	.zero		1


	//   ....[64]....
        /*1734*/ 	.word	0x00019890
        /*1738*/ 	.word	0x00000004
        /*173c*/ 	.word	0x00022850
        /*1740*/ 	.short	0x0107
        /*1742*/ 	.byte	0x3f
	.zero		1


	//   ....[65]....
        /*1744*/ 	.word	0x00019950
        /*1748*/ 	.word	0x00000004
        /*174c*/ 	.word	0x00022850
        /*1750*/ 	.short	0x0101
        /*1752*/ 	.byte	0x3f
	.zero		1


	//   ....[66]....
        /*1754*/ 	.word	0x0001a7e0
        /*1758*/ 	.word	0x00000005
        /*175c*/ 	.word	0x00022820
        /*1760*/ 	.short	0x010a
        /*1762*/ 	.byte	0x3f
	.zero		1


	//   ....[67]....
        /*1764*/ 	.word	0x0001a940
        /*1768*/ 	.word	0x00000003
        /*176c*/ 	.word	0x00022840
        /*1770*/ 	.short	0x010a
        /*1772*/ 	.byte	0x3f
	.zero		1


	//   ....[68]....
        /*1774*/ 	.word	0x0001a9e0
        /*1778*/ 	.word	0x00000005
        /*177c*/ 	.word	0x00022840
        /*1780*/ 	.short	0x010a
        /*1782*/ 	.byte	0x3f
	.zero		1


	//   ....[69]....
        /*1784*/ 	.word	0x0001aa20
        /*1788*/ 	.word	0x00000003
        /*178c*/ 	.word	0x00022860
        /*1790*/ 	.short	0x010a
        /*1792*/ 	.byte	0x3f
	.zero		1


	//   ....[70]....
        /*1794*/ 	.word	0x0001aa60
        /*1798*/ 	.word	0x00000005
        /*179c*/ 	.word	0x00022860
        /*17a0*/ 	.short	0x010a
        /*17a2*/ 	.byte	0x3f
	.zero		1


	//   ....[71]....
        /*17a4*/ 	.word	0x0001aac0
        /*17a8*/ 	.word	0x00000057
        /*17ac*/ 	.word	0x00022890
        /*17b0*/ 	.short	0x010a
        /*17b2*/ 	.byte	0x3f
	.zero		1


	//   ....[72]....
        /*17b4*/ 	.word	0x0001ad50
        /*17b8*/ 	.word	0x00000057
        /*17bc*/ 	.word	0x00022890
        /*17c0*/ 	.short	0x010a
        /*17c2*/ 	.byte	0x3f
	.zero		1


	//   ....[73]....
        /*17c4*/ 	.word	0x0001b000
        /*17c8*/ 	.word	0x00000057
        /*17cc*/ 	.word	0x00022890
        /*17d0*/ 	.short	0x010a
        /*17d2*/ 	.byte	0x3f
	.zero		1


	//   ....[74]....
        /*17d4*/ 	.word	0x0001b2b0
        /*17d8*/ 	.word	0x00000057
        /*17dc*/ 	.word	0x000228b0
        /*17e0*/ 	.short	0x010a
        /*17e2*/ 	.byte	0x3f
	.zero		1


	//   ....[75]....
        /*17e4*/ 	.word	0x0001b560
        /*17e8*/ 	.word	0x00000013
        /*17ec*/ 	.word	0x00022800
        /*17f0*/ 	.short	0x010a
        /*17f2*/ 	.byte	0x3f
	.zero		1


	//   ....[76]....
        /*17f4*/ 	.word	0x0001b770
        /*17f8*/ 	.word	0x00000013
        /*17fc*/ 	.word	0x00022800
        /*1800*/ 	.short	0x010a
        /*1802*/ 	.byte	0x3f
	.zero		1


	//   ....[77]....
        /*1804*/ 	.word	0x0001b7c0
        /*1808*/ 	.word	0x00000003
        /*180c*/ 	.word	0x00022830
        /*1810*/ 	.short	0x010a
        /*1812*/ 	.byte	0x3f
	.zero		1


	//   ....[78]....
        /*1814*/ 	.word	0x0001b810
        /*1818*/ 	.word	0x00000003
        /*181c*/ 	.word	0x00022850
        /*1820*/ 	.short	0x010a
        /*1822*/ 	.byte	0x3f
	.zero		1


	//   ....[79]....
        /*1824*/ 	.word	0x0001b860
        /*1828*/ 	.word	0x00000006
        /*182c*/ 	.word	0x00022830
        /*1830*/ 	.short	0x010a
        /*1832*/ 	.byte	0x3f
	.zero		1


	//   ....[80]....
        /*1834*/ 	.word	0x0001b8b0
        /*1838*/ 	.word	0x00000006
        /*183c*/ 	.word	0x00022850
        /*1840*/ 	.short	0x010a
        /*1842*/ 	.byte	0x3f
	.zero		1


	//   ....[81]....
        /*1844*/ 	.word	0x0001c4c0
        /*1848*/ 	.word	0x00000016
        /*184c*/ 	.word	0x00022820
        /*1850*/ 	.short	0x010a
        /*1852*/ 	.byte	0x3f
	.zero		1


	//   ....[82]....
        /*1854*/ 	.word	0x0001c510
        /*1858*/ 	.word	0x00000003
        /*185c*/ 	.word	0x000228a0
        /*1860*/ 	.short	0x010a
        /*1862*/ 	.byte	0x3f
	.zero		1


	//   ....[83]....
        /*1864*/ 	.word	0x0001c560
        /*1868*/ 	.word	0x00000003
        /*186c*/ 	.word	0x000228c0
        /*1870*/ 	.short	0x010a
        /*1872*/ 	.byte	0x3f
	.zero		1


	//   ....[84]....
        /*1874*/ 	.word	0x0001c5b0
        /*1878*/ 	.word	0x00000008
        /*187c*/ 	.word	0x000228a0
        /*1880*/ 	.short	0x010a
        /*1882*/ 	.byte	0x3f
	.zero		1


	//   ....[85]....
        /*1884*/ 	.word	0x0001c600
        /*1888*/ 	.word	0x00000008
        /*188c*/ 	.word	0x000228c0
        /*1890*/ 	.short	0x010a
        /*1892*/ 	.byte	0x3f
	.zero		1


	//   ....[86]....
        /*1894*/ 	.word	0x0001c720
        /*1898*/ 	.word	0x0000001f
        /*189c*/ 	.word	0x00022840
        /*18a0*/ 	.short	0x010a
        /*18a2*/ 	.byte	0x3f
	.zero		1


	//   ....[87]....
        /*18a4*/ 	.word	0x0001da00
        /*18a8*/ 	.word	0x00000016
        /*18ac*/ 	.word	0x00022820
        /*18b0*/ 	.short	0x010a
        /*18b2*/ 	.byte	0x3f
	.zero		1


	//   ....[88]....
        /*18b4*/ 	.word	0x0001da50
        /*18b8*/ 	.word	0x0000001f
        /*18bc*/ 	.word	0x00022860
        /*18c0*/ 	.short	0x010a
        /*18c2*/ 	.byte	0x3f
	.zero		1


	//   ....[89]....
        /*18c4*/ 	.word	0x0001e3c0
        /*18c8*/ 	.word	0x00000004
        /*18cc*/ 	.word	0x00022840
        /*18d0*/ 	.short	0x010a
        /*18d2*/ 	.byte	0x3f
	.zero		1


	//   ....[90]....
        /*18d4*/ 	.word	0x0001eaa0
        /*18d8*/ 	.word	0x00000004
        /*18dc*/ 	.word	0x00022860
        /*18e0*/ 	.short	0x010a
        /*18e2*/ 	.byte	0x3f
	.zero		1


	//   ....[91]....
        /*18e4*/ 	.word	0x0001fbf0
        /*18e8*/ 	.word	0x00000005
        /*18ec*/ 	.word	0x00022820
        /*18f0*/ 	.short	0x010a
        /*18f2*/ 	.byte	0x3f
	.zero		1


	//   ....[92]....
        /*18f4*/ 	.word	0x0001fd90
        /*18f8*/ 	.word	0x00000003
        /*18fc*/ 	.word	0x00022840
        /*1900*/ 	.short	0x010a
        /*1902*/ 	.byte	0x3f
	.zero		1


	//   ....[93]....
        /*1904*/ 	.word	0x0001fde0
        /*1908*/ 	.word	0x00000005
        /*190c*/ 	.word	0x00022840
        /*1910*/ 	.short	0x010a
        /*1912*/ 	.byte	0x3f
	.zero		1


	//   ....[94]....
        /*1914*/ 	.word	0x0001fe30
        /*1918*/ 	.word	0x00000003
        /*191c*/ 	.word	0x00022860
        /*1920*/ 	.short	0x010a
        /*1922*/ 	.byte	0x3f
	.zero		1


	//----- nvinfo : EIATTR_NUM_MBARRIERS
	.align		4
.L_237:
        /*1924*/ 	.byte	0x03, 0x38
        /*1926*/ 	.short	0x0016


	//----- nvinfo : EIATTR_EXIT_INSTR_OFFSETS
	.align		4
        /*1928*/ 	.byte	0x04, 0x1c
        /*192a*/ 	.short	(.L_239 - .L_238)


	//   ....[0]....
.L_238:
        /*192c*/ 	.word	0x0001aab0


	//----- nvinfo : EIATTR_MAX_THREADS
	.align		4
.L_239:
        /*1930*/ 	.byte	0x04, 0x05
        /*1932*/ 	.short	(.L_241 - .L_240)
.L_240:
        /*1934*/ 	.word	0x00000180
        /*1938*/ 	.word	0x00000001
        /*193c*/ 	.word	0x00000001


	//----- nvinfo : EIATTR_CRS_STACK_SIZE
	.align		4
.L_241:
        /*1940*/ 	.byte	0x04, 0x1e
        /*1942*/ 	.short	(.L_243 - .L_242)
.L_242:
        /*1944*/ 	.word	0x00000000


	//----- nvinfo : EIATTR_CBANK_PARAM_SIZE
	.align		4
.L_243:
        /*1948*/ 	.byte	0x03, 0x19
        /*194a*/ 	.short	0x0af0


	//----- nvinfo : EIATTR_PARAM_CBANK
	.align		4
        /*194c*/ 	.byte	0x04, 0x0a
        /*194e*/ 	.short	(.L_245 - .L_244)
	.align		4
.L_244:
        /*1950*/ 	.word	index@(.nv.constant0._ZN7cutlass13device_kernelIN5flash11enable_sm90INS1_16FlashAttnFwdSm90INS1_25CollectiveMainloopFwdSm90ILi2EN4cute5tupleIJNS5_1CILi1EEES8_S8_EEENS6_IJNS7_ILi128EEENS7_ILi96EEENS7_ILi64EEEEEELi256ENS_6half_tEfNS_4arch4Sm90ELb0ELb0ELb1ELb1ELb1ELb1ELb0ELb1ELb0ELb1ELb1ELb0EEENS1_21CollectiveEpilogueFwdINS6_IJSA_NS7_ILi256EEESB_EEES9_SE_SG_Li256ELb1ELb1ELb1ELb0EEENS1_36VarlenDynamicPersistentTileSchedulerILi128ELi96ELi256ELi128ELb1ELb1ELb1ELb0ELb1ELb1EEEEEEEEEvNT_6ParamsE)
        /*1954*/ 	.short	0x0210
        /*1956*/ 	.short	0x0af0


	//----- nvinfo : EIATTR_SW_WAR
	.align		4
.L_245:
        /*1958*/ 	.byte	0x04, 0x36
        /*195a*/ 	.short	(.L_247 - .L_246)
.L_246:
        /*195c*/ 	.word	0x00000008
.L_247:


//--------------------- .nv.info._ZN7cutlass13device_kernelIN5flash11enable_sm90INS1_16FlashAttnFwdSm90INS1_25CollectiveMainloopFwdSm90ILi2EN4cute5tupleIJNS5_1CILi1EEES8_S8_EEENS6_IJNS7_ILi128EEENS7_ILi96EEENS7_ILi64EEEEEELi256ENS_6half_tEfNS_4arch4Sm90ELb0ELb0ELb1ELb1ELb1ELb0ELb1ELb1ELb0ELb1ELb1ELb0EEENS1_21CollectiveEpilogueFwdINS6_IJSA_NS7_ILi256EEESB_EEES9_SE_SG_Li256ELb1ELb1ELb1ELb0EEENS1_36VarlenDynamicPersistentTileSchedulerILi128ELi96ELi256ELi128ELb1ELb1ELb1ELb0ELb1ELb1EEEEEEEEEvNT_6ParamsE --------------------------
	.section	.nv.info._ZN7cutlass13device_kernelIN5flash11enable_sm90INS1_16FlashAttnFwdSm90INS1_25CollectiveMainloopFwdSm90ILi2EN4cute5tupleIJNS5_1CILi1EEES8_S8_EEENS6_IJNS7_ILi128EEENS7_ILi96EEENS7_ILi64EEEEEELi256ENS_6half_tEfNS_4arch4Sm90ELb0ELb0ELb1ELb1ELb1ELb0ELb1ELb1ELb0ELb1ELb1ELb0EEENS1_21CollectiveEpilogueFwdINS6_IJSA_NS7_ILi256EEESB_EEES9_SE_SG_Li256ELb1ELb1ELb1ELb0EEENS1_36VarlenDynamicPersistentTileSchedulerILi128ELi96ELi256ELi128ELb1ELb1ELb1ELb0ELb1ELb1EEEEEEEEEvNT_6ParamsE,"",@"SHT_CUDA_INFO"
	.sectionflags	@""
	.align	4


	//----- nvinfo : EIATTR_CUDA_API_VERSION
	.align		4
        /*0000*/ 	.byte	0x04, 0x37
        /*0002*/ 	.short	(.L_249 - .L_248)
.L_248:
        /*0004*/ 	.word	0x00000082


	//----- nvinfo : EIATTR_KPARAM_INFO
	.align		4
.L_249:
        /*0008*/ 	.byte	0x04, 0x17
        /*000a*/ 	.short	(.L_251 - .L_250)
.L_250:
        /*000c*/ 	.word	0x00000000
        /*0010*/ 	.short	0x0000
        /*0012*/ 	.short	0x0070
        /*0014*/ 	.byte	0x00, 0xf0, 0x01, 0x2e


	//----- nvinfo : EIATTR_SPARSE_MMA_MASK
	.align		4
.L_251:
        /*0018*/ 	.byte	0x03, 0x50
        /*001a*/ 	.short	0x0000


	//----- nvinfo : EIATTR_MAXREG_COUNT
	.align		4
        /*001c*/ 	.byte	0x03, 0x1b
        /*001e*/ 	.short	0x00a8


	//----- nvinfo : EIATTR_NUM_BARRIERS
	.align		4
        /*0020*/ 	.byte	0x02, 0x4c
        /*0022*/ 	.byte	0x10
	.zero		1


	//----- nvinfo : EIATTR_EXTERNS
	.align		4
        /*0024*/ 	.byte	0x04, 0x0f
        /*0026*/ 	.short	(.L_253 - .L_252)


	//   ....[0]....
	.align		4
.L_252:
        /*0028*/ 	.word	index@(__assertfail)


	//----- nvinfo : EIATTR_ANNOTATIONS
	.align		4
.L_253:
        /*002c*/ 	.byte	0x04, 0x55
        /*002e*/ 	.short	(.L_255 - .L_254)


	//   ....[0]....
.L_254:
        /* <DEDUP_REMOVED lines=29> */


	//----- nvinfo : EIATTR_MERCURY_ISA_VERSION
	.align		4
.L_255:
        /*01e8*/ 	.byte	0x03, 0x5f
        /*01ea*/ 	.short	0x0101


	//----- nvinfo : EIATTR_UNUSED_LOAD_BYTE_OFFSET
	.align		4
        /*01ec*/ 	.byte	0x04, 0x44
        /*01ee*/ 	.short	(.L_257 - .L_256)


	//   ....[0]....
.L_256:
        /*01f0*/ 	.word	0x000009a0
        /*01f4*/ 	.word	0x0000fff0


	//   ....[1]....
        /*01f8*/ 	.word	0x00007c30
        /*01fc*/ 	.word	0x0000fff0


	//----- nvinfo : EIATTR_INT_WARP_WIDE_INSTR_OFFSETS
	.align		4
.L_257:
        /*0200*/ 	.byte	0x04, 0x31
        /*0202*/ 	.short	(.L_259 - .L_258)


	//   ....[0]....
.L_258:
        /*0204*/ 	.word	0x000000c0


	//   ....[1]....
        /*0208*/ 	.word	0x000000d0


	//   ....[2]....
        /*020c*/ 	.word	0x000000e0


	//   ....[3]....
        /*0210*/ 	.word	0x00000180


	//   ....[4]....
        /*0214*/ 	.word	0x0000d940


	//   ....[5]....
        /*0218*/ 	.word	0x0000d9d0


	//   ....[6]....
        /*021c*/ 	.word	0x00011860


	//   ....[7]....
        /*0220*/ 	.word	0x000118f0


	//----- nvinfo : EIATTR_COOP_GROUP_MASK_REGIDS
	.align		4
.L_259:
        /*0224*/ 	.byte	0x04, 0x29
        /*0226*/ 	.short	(.L_261 - .L_260)


	//   ....[0]....
.L_260:
        /*0228*/ 	.word	0xffffffff


	//   ....[1]....
        /*022c*/ 	.word	0xffffffff


	//   ....[2]....
        /*0230*/ 	.word	0xffffffff


	//   ....[3]....
        /*0234*/ 	.word	0xffffffff


	//   ....[4]....
        /*0238*/ 	.word	0xffffffff


	//   ....[5]....
        /*023c*/ 	.word	0xffffffff


	//   ....[6]....
        /*0240*/ 	.word	0xffffffff


	//   ....[7]....
        /*0244*/ 	.word	0xffffffff


	//   ....[8]....
        /*0248*/ 	.word	0xffffffff


	//   ....[9]....
        /*024c*/ 	.word	0xffffffff


	//   ....[10]....
        /*0250*/ 	.word	0xffffffff


	//   ....[11]....
        /*0254*/ 	.word	0xffffffff


	//   ....[12]....
        /*0258*/ 	.word	0xffffffff


	//   ....[13]....
        /*025c*/ 	.word	0xffffffff


	//   ....[14]....
        /*0260*/ 	.word	0xffffffff


	//   ....[15]....
        /*0264*/ 	.word	0xffffffff


	//   ....[16]....
        /*0268*/ 	.word	0xffffffff


	//   ....[17]....
        /*026c*/ 	.word	0xffffffff


	//   ....[18]....
        /*0270*/ 	.word	0xffffffff


	//   ....[19]....
        /*0274*/ 	.word	0xffffffff


	//   ....[20]....
        /*0278*/ 	.word	0xffffffff


	//   ....[21]....
        /*027c*/ 	.word	0xffffffff


	//   ....[22]....
        /*0280*/ 	.word	0xffffffff


	//   ....[23]....
        /*0284*/ 	.word	0xffffffff


	//   ....[24]....
        /*0288*/ 	.word	0xffffffff


	//   ....[25]....
        /*028c*/ 	.word	0xffffffff


	//   ....[26]....
        /*0290*/ 	.word	0xffffffff


	//   ....[27]....
        /*0294*/ 	.word	0xffffffff


	//   ....[28]....
        /*0298*/ 	.word	0xffffffff


	//   ....[29]....
        /*029c*/ 	.word	0xffffffff


	//   ....[30]....
        /*02a0*/ 	.word	0xffffffff


	//   ....[31]....
        /*02a4*/ 	.word	0xffffffff


	//   ....[32]....
        /*02a8*/ 	.word	0xffffffff


	//   ....[33]....
        /*02ac*/ 	.word	0xffffffff


	//   ....[34]....
        /*02b0*/ 	.word	0xffffffff


	//   ....[35]....
        /*02b4*/ 	.word	0xffffffff


	//   ....[36]....
        /*02b8*/ 	.word	0xffffffff


	//   ....[37]....
        /*02bc*/ 	.word	0xffffffff


	//   ....[38]....
        /*02c0*/ 	.word	0xffffffff


	//   ....[39]....
        /*02c4*/ 	.word	0xffffffff


	//   ....[40]....
        /*02c8*/ 	.word	0xffffffff


	//   ....[41]....
        /*02cc*/ 	.word	0xffffffff


	//   ....[42]....
        /*02d0*/ 	.word	0xffffffff


	//   ....[43]....
        /*02d4*/ 	.word	0xffffffff


	//   ....[44]....
        /*02d8*/ 	.word	0xffffffff


	//   ....[45]....
        /*02dc*/ 	.word	0xffffffff


	//   ....[46]....
        /*02e0*/ 	.word	0xffffffff


	//   ....[47]....
        /*02e4*/ 	.word	0xffffffff


	//   ....[48]....
        /*02e8*/ 	.word	0xffffffff


	//   ....[49]....
        /*02ec*/ 	.word	0xffffffff


	//   ....[50]....
        /*02f0*/ 	.word	0xffffffff


	//   ....[51]....
        /*02f4*/ 	.word	0xffffffff


	//   ....[52]....
        /*02f8*/ 	.word	0xffffffff


	//   ....[53]....
        /*02fc*/ 	.word	0xffffffff


	//   ....[54]....
        /*0300*/ 	.word	0xffffffff


	//   ....[55]....
        /*0304*/ 	.word	0xffffffff


	//   ....[56]....
        /*0308*/ 	.word	0xffffffff


	//   ....[57]....
        /*030c*/ 	.word	0xffffffff


	//   ....[58]....
        /*0310*/ 	.word	0xffffffff


	//   ....[59]....
        /*0314*/ 	.word	0xffffffff


	//   ....[60]....
        /*0318*/ 	.word	0xffffffff


	//   ....[61]....
        /*031c*/ 	.word	0xffffffff


	//   ....[62]....
        /*0320*/ 	.word	0xffffffff


	//   ....[63]....
        /*0324*/ 	.word	0xffffffff


	//   ....[64]....
        /*0328*/ 	.word	0xffffffff


	//   ....[65]....
        /*032c*/ 	.word	0xffffffff


	//   ....[66]....
        /*0330*/ 	.word	0xffffffff


	//   ....[67]....
        /*0334*/ 	.word	0xffffffff


	//   ....[68]....
        /*0338*/ 	.word	0xffffffff


	//   ....[69]....
        /*033c*/ 	.word	0xffffffff


	//   ....[70]....
        /*0340*/ 	.word	0xffffffff


	//   ....[71]....
        /*0344*/ 	.word	0xffffffff


	//   ....[72]....
        /*0348*/ 	.word	0xffffffff


	//   ....[73]....
        /*034c*/ 	.word	0xffffffff


	//   ....[74]....
        /*0350*/ 	.word	0xffffffff


	//   ....[75]....
        /*0354*/ 	.word	0xffffffff


	//   ....[76]....
        /*0358*/ 	.word	0xffffffff


	//   ....[77]....
        /*035c*/ 	.word	0xffffffff


	//   ....[78]....
        /*0360*/ 	.word	0xffffffff


	//   ....[79]....
        /*0364*/ 	.word	0xffffffff


	//   ....[80]....
        /*0368*/ 	.word	0xffffffff


	//   ....[81]....
        /*036c*/ 	.word	0xffffffff


	//   ....[82]....
        /*0370*/ 	.word	0xffffffff


	//   ....[83]....
        /*0374*/ 	.word	0xffffffff


	//   ....[84]....
        /*0378*/ 	.word	0xffffffff


	//   ....[85]....
        /*037c*/ 	.word	0xffffffff


	//   ....[86]....
        /*0380*/ 	.word	0xffffffff


	//   ....[87]....
        /*0384*/ 	.word	0xffffffff


	//   ....[88]....
        /*0388*/ 	.word	0xffffffff


	//   ....[89]....
        /*038c*/ 	.word	0xffffffff


	//   ....[90]....
        /*0390*/ 	.word	0xffffffff


	//   ....[91]....
        /*0394*/ 	.word	0xffffffff


	//   ....[92]....
        /*0398*/ 	.word	0xffffffff


	//   ....[93]....
        /*039c*/ 	.word	0xffffffff


	//   ....[94]....
        /*03a0*/ 	.word	0xffffffff


	//   ....[95]....
        /*03a4*/ 	.word	0xffffffff


	//   ....[96]....
        /*03a8*/ 	.word	0xffffffff


	//   ....[97]....
        /*03ac*/ 	.word	0xffffffff


	//   ....[98]....
        /*03b0*/ 	.word	0xffffffff


	//   ....[99]....
        /*03b4*/ 	.word	0xffffffff


	//   ....[100]....
        /*03b8*/ 	.word	0xffffffff


	//   ....[101]....
        /*03bc*/ 	.word	0xffffffff


	//   ....[102]....
        /*03c0*/ 	.word	0xffffffff


	//   ....[103]....
        /*03c4*/ 	.word	0xffffffff


	//   ....[104]....
        /*03c8*/ 	.word	0xffffffff


	//   ....[105]....
        /*03cc*/ 	.word	0xffffffff


	//   ....[106]....
        /*03d0*/ 	.word	0xffffffff


	//   ....[107]....
        /*03d4*/ 	.word	0xffffffff


	//   ....[108]....
        /*03d8*/ 	.word	0xffffffff


	//   ....[109]....
        /*03dc*/ 	.word	0xffffffff


	//   ....[110]....
        /*03e0*/ 	.word	0xffffffff


	//   ....[111]....
        /*03e4*/ 	.word	0xffffffff


	//   ....[112]....
        /*03e8*/ 	.word	0xffffffff


	//   ....[113]....
        /*03ec*/ 	.word	0xffffffff


	//   ....[114]....
        /*03f0*/ 	.word	0xffffffff


	//   ....[115]....
        /*03f4*/ 	.word	0xffffffff


	//   ....[116]....
        /*03f8*/ 	.word	0xffffffff


	//   ....[117]....
        /*03fc*/ 	.word	0xffffffff


	//   ....[118]....
        /*0400*/ 	.word	0xffffffff


	//   ....[119]....
        /*0404*/ 	.word	0xffffffff


	//   ....[120]....
        /*0408*/ 	.word	0xffffffff


	//   ....[121]....
        /*040c*/ 	.word	0xffffffff


	//   ....[122]....
        /*0410*/ 	.word	0xffffffff


	//   ....[123]....
        /*0414*/ 	.word	0xffffffff


	//   ....[124]....
        /*0418*/ 	.word	0xffffffff


	//   ....[125]....
        /*041c*/ 	.word	0xffffffff


	//   ....[126]....
        /*0420*/ 	.word	0xffffffff


	//   ....[127]....
        /*0424*/ 	.word	0xffffffff


	//   ....[128]....
        /*0428*/ 	.word	0xffffffff


	//   ....[129]....
        /*042c*/ 	.word	0xffffffff


	//   ....[130]....
        /*0430*/ 	.word	0xffffffff


	//   ....[131]....
        /*0434*/ 	.word	0xffffffff


	//   ....[132]....
        /*0438*/ 	.word	0xffffffff


	//   ....[133]....
        /*043c*/ 	.word	0xffffffff


	//   ....[134]....
        /*0440*/ 	.word	0xffffffff


	//   ....[135]....
        /*0444*/ 	.word	0xffffffff


	//   ....[136]....
        /*0448*/ 	.word	0xffffffff


	//   ....[137]....
        /*044c*/ 	.word	0xffffffff


	//   ....[138]....
        /*0450*/ 	.word	0xffffffff


	//   ....[139]....
        /*0454*/ 	.word	0xffffffff


	//   ....[140]....
        /*0458*/ 	.word	0xffffffff


	//   ....[141]....
        /*045c*/ 	.word	0xffffffff


	//   ....[142]....
        /*0460*/ 	.word	0xffffffff


	//   ....[143]....
        /*0464*/ 	.word	0xffffffff


	//   ....[144]....
        /*0468*/ 	.word	0xffffffff


	//   ....[145]....
        /*046c*/ 	.word	0xffffffff


	//   ....[146]....
        /*0470*/ 	.word	0xffffffff


	//   ....[147]....
        /*0474*/ 	.word	0xffffffff


	//   ....[148]....
        /*0478*/ 	.word	0xffffffff


	//   ....[149]....
        /*047c*/ 	.word	0xffffffff


	//   ....[150]....
        /*0480*/ 	.word	0xffffffff


	//   ....[151]....
        /*0484*/ 	.word	0xffffffff


	//   ....[152]....
        /*0488*/ 	.word	0xffffffff


	//   ....[153]....
        /*048c*/ 	.word	0xffffffff


	//   ....[154]....
        /*0490*/ 	.word	0xffffffff


	//   ....[155]....
        /*0494*/ 	.word	0xffffffff


	//   ....[156]....
        /*0498*/ 	.word	0xffffffff


	//   ....[157]....
        /*049c*/ 	.word	0xffffffff


	//   ....[158]....
        /*04a0*/ 	.word	0xffffffff


	//   ....[159]....
        /*04a4*/ 	.word	0x0500000f


	//   ....[160]....
        /*04a8*/ 	.word	0x0500000f


	//   ....[161]....
        /*04ac*/ 	.word	0x0500000f


	//   ....[162]....
        /*04b0*/ 	.word	0x0500000f


	//   ....[163]....
        /*04b4*/ 	.word	0x0500000f


	//   ....[164]....
        /*04b8*/ 	.word	0x0500000f


	//   ....[165]....
        /*04bc*/ 	.word	0x0500000f


	//   ....[166]....
        /*04c0*/ 	.word	0x0500000f


	//   ....[167]....
        /*04c4*/ 	.word	0x0500000f


	//   ....[168]....
        /*04c8*/ 	.word	0x0500000f


	//   ....[169]....
        /*04cc*/ 	.word	0x0500000f


	//   ....[170]....
        /*04d0*/ 	.word	0x0500000f


	//   ....[171]....
        /*04d4*/ 	.word	0x0500000f


	//   ....[172]....
        /*04d8*/ 	.word	0x0500000f


	//   ....[173]....
        /*04dc*/ 	.word	0x0500000f


	//   ....[174]....
        /*04e0*/ 	.word	0x0500000f


	//   ....[175]....
        /*04e4*/ 	.word	0x0500000f


	//   ....[176]....
        /*04e8*/ 	.word	0x0500000f


	//   ....[177]....
        /*04ec*/ 	.word	0x0500000f


	//   ....[178]....
        /*04f0*/ 	.word	0x0500000f


	//   ....[179]....
        /*04f4*/ 	.word	0x0500000f


	//   ....[180]....
        /*04f8*/ 	.word	0x0500000f


	//   ....[181]....
        /*04fc*/ 	.word	0x0500000f


	//   ....[182]....
        /*0500*/ 	.word	0x0500000f


	//   ....[183]....
        /*0504*/ 	.word	0x0500000f


	//   ....[184]....
        /*0508*/ 	.word	0x0500000f


	//   ....[185]....
        /*050c*/ 	.word	0x0500000f


	//   ....[186]....
        /*0510*/ 	.word	0x0500000f


	//   ....[187]....
        /*0514*/ 	.word	0x0500000f


	//   ....[188]....
        /*0518*/ 	.word	0x0500000f


	//   ....[189]....
        /*051c*/ 	.word	0x0500000f


	//   ....[190]....
        /*0520*/ 	.word	0x0500000f


	//   ....[191]....
        /*0524*/ 	.word	0x0500000f


	//   ....[192]....
        /*0528*/ 	.word	0x0500000f


	//   ....[193]....
        /*052c*/ 	.word	0x0500000f


	//   ....[194]....
        /*0530*/ 	.word	0x0500000f


	//   ....[195]....
        /*0534*/ 	.word	0x0500000f


	//   ....[196]....
        /*0538*/ 	.word	0x0500000f


	//   ....[197]....
        /*053c*/ 	.word	0x0500000f


	//   ....[198]....
        /*0540*/ 	.word	0x0500000f


	//   ....[199]....
        /*0544*/ 	.word	0x0500000f


	//   ....[200]....
        /*0548*/ 	.word	0x0500000f


	//   ....[201]....
        /*054c*/ 	.word	0x0500000f


	//   ....[202]....
        /*0550*/ 	.word	0x0500000f


	//   ....[203]....
        /*0554*/ 	.word	0x0500000f


	//   ....[204]....
        /*0558*/ 	.word	0x0500000f


	//   ....[205]....
        /*055c*/ 	.word	0x0500000f


	//   ....[206]....
        /*0560*/ 	.word	0x0500000f


	//   ....[207]....
        /*0564*/ 	.word	0x0500000f


	//   ....[208]....
        /*0568*/ 	.word	0x0500000f


	//   ....[209]....
        /*056c*/ 	.word	0x0500000f


	//   ....[210]....
        /*0570*/ 	.word	0x0500000f


	//   ....[211]....
        /*0574*/ 	.word	0x0500000f


	//   ....[212]....
        /*0578*/ 	.word	0x0500000f


	//   ....[213]....
        /*057c*/ 	.word	0x0500000f


	//   ....[214]....
        /*0580*/ 	.word	0x0500000f


	//   ....[215]....
        /*0584*/ 	.word	0x0500000f


	//   ....[216]....
        /*0588*/ 	.word	0x0500000f


	//   ....[217]....
        /*058c*/ 	.word	0x0500000f


	//   ....[218]....
        /*0590*/ 	.word	0x0500000f


	//   ....[219]....
        /*0594*/ 	.word	0x0500000f


	//   ....[220]....
        /*0598*/ 	.word	0x0500000f


	//   ....[221]....
        /*059c*/ 	.word	0x0500000f


	//   ....[222]....
        /*05a0*/ 	.word	0x0500000f


	//   ....[223]....
        /*05a4*/ 	.word	0x0500000f


	//   ....[224]....
        /*05a8*/ 	.word	0x0500000f


	//   ....[225]....
        /*05ac*/ 	.word	0x0500000f


	//   ....[226]....
        /*05b0*/ 	.word	0x0500000f


	//   ....[227]....
        /*05b4*/ 	.word	0x0500000f


	//   ....[228]....
        /*05b8*/ 	.word	0x0500000f


	//   ....[229]....
        /*05bc*/ 	.word	0x0500000f


	//   ....[230]....
        /*05c0*/ 	.word	0x0500000f


	//   ....[231]....
        /*05c4*/ 	.word	0x0500000f


	//   ....[232]....
        /*05c8*/ 	.word	0x0500000f


	//   ....[233]....
        /*05cc*/ 	.word	0x0500000f


	//   ....[234]....
        /*05d0*/ 	.word	0x0500000f


	//   ....[235]....
        /*05d4*/ 	.word	0x0500000f


	//   ....[236]....
        /*05d8*/ 	.word	0x0500000f


	//   ....[237]....
        /*05dc*/ 	.word	0x0500000f


	//   ....[238]....
        /*05e0*/ 	.word	0x0500000f


	//   ....[239]....
        /*05e4*/ 	.word	0x0500000f


	//   ....[240]....
        /*05e8*/ 	.word	0x0500000f


	//   ....[241]....
        /*05ec*/ 	.word	0x0500000f


	//   ....[242]....
        /*05f0*/ 	.word	0x0500000f


	//   ....[243]....
        /*05f4*/ 	.word	0x0500000f


	//   ....[244]....
        /*05f8*/ 	.word	0x0500000f


	//   ....[245]....
        /*05fc*/ 	.word	0x0500000f


	//   ....[246]....
        /*0600*/ 	.word	0x0500000f


	//   ....[247]....
        /*0604*/ 	.word	0x0500000f


	//   ....[248]....
        /*0608*/ 	.word	0x0500000f


	//   ....[249]....
        /*060c*/ 	.word	0x0500000f


	//   ....[250]....
        /*0610*/ 	.word	0x0500000f


	//   ....[251]....
        /*0614*/ 	.word	0x0500000f


	//   ....[252]....
        /*0618*/ 	.word	0x0500000f


	//   ....[253]....
        /*061c*/ 	.word	0x0500000f


	//   ....[254]....
        /*0620*/ 	.word	0x0500000f


	//   ....[255]....
        /*0624*/ 	.word	0x0500000f


	//   ....[0]....
        /*0628*/ 	.word	0x0500000f


	//   ....[1]....
        /*062c*/ 	.word	0x0500000f


	//   ....[2]....
        /*0630*/ 	.word	0x0500000f


	//----- nvinfo : EIATTR_COOP_GROUP_INSTR_OFFSETS
	.align		4
.L_261:
        /*0634*/ 	.byte	0x04, 0x28
        /*0636*/ 	.short	(.L_263 - .L_262)


	//   ....[0]....
.L_262:
        /*0638*/ 	.word	0x00000080


	//   ....[1]....
        /*063c*/ 	.word	0x00000090


	//   ....[2]....
        /*0640*/ 	.word	0x000002f0


	//   ....[3]....
        /*0644*/ 	.word	0x00000450


	//   ....[4]....
        /*0648*/ 	.word	0x00000570


	//   ....[5]....
        /*064c*/ 	.word	0x000006d0


	//   ....[6]....
        /*0650*/ 	.word	0x00001b50


	//   ....[7]....
        /*0654*/ 	.word	0x000039e0


	//   ....[8]....
        /*0658*/ 	.word	0x00003a20


	//   ....[9]....
        /*065c*/ 	.word	0x00003a40


	//   ....[10]....
        /*0660*/ 	.word	0x00003a60


	//   ....[11]....
        /*0664*/ 	.word	0x00005750


	//   ....[12]....
        /*0668*/ 	.word	0x000057b0


	//   ....[13]....
        /*066c*/ 	.word	0x00006220


	//   ....[14]....
        /*0670*/ 	.word	0x00006280


	//   ....[15]....
        /*0674*/ 	.word	0x000071e0


	//   ....[16]....
        /*0678*/ 	.word	0x000071f0


	//   ....[17]....
        /*067c*/ 	.word	0x00007220


	//   ....[18]....
        /*0680*/ 	.word	0x00007240


	//   ....[19]....
        /*0684*/ 	.word	0x00008d50


	//   ....[20]....
        /*0688*/ 	.word	0x00008d60


	//   ....[21]....
        /*068c*/ 	.word	0x00008d70


	//   ....[22]....
        /*0690*/ 	.word	0x00008d90


	//   ....[23]....
        /*0694*/ 	.word	0x00009850


	//   ....[24]....
        /*0698*/ 	.word	0x00009880


	//   ....[25]....
        /*069c*/ 	.word	0x00009a20


	//   ....[26]....
        /*06a0*/ 	.word	0x00009a40


	//   ....[27]....
        /*06a4*/ 	.word	0x00009b80


	//   ....[28]....
        /*06a8*/ 	.word	0x00009ba0


	//   ....[29]....
        /*06ac*/ 	.word	0x00009cf0


	//   ....[30]....
        /*06b0*/ 	.word	0x00009d10


	//   ....[31]....
        /*06b4*/ 	.word	0x0000a270


	//   ....[32]....
        /*06b8*/ 	.word	0x0000a2b0


	//   ....[33]....
        /*06bc*/ 	.word	0x0000ac40


	//   ....[34]....
        /*06c0*/ 	.word	0x0000ac50


	//   ....[35]....
        /*06c4*/ 	.word	0x0000be50


	//   ....[36]....
        /*06c8*/ 	.word	0x0000be80


	//   ....[37]....
        /*06cc*/ 	.word	0x0000bff0


	//   ....[38]....
        /*06d0*/ 	.word	0x0000c010


	//   ....[39]....
        /*06d4*/ 	.word	0x0000c150


	//   ....[40]....
        /*06d8*/ 	.word	0x0000c170


	//   ....[41]....
        /*06dc*/ 	.word	0x0000c2c0


	//   ....[42]....
        /*06e0*/ 	.word	0x0000c2e0


	//   ....[43]....
        /*06e4*/ 	.word	0x0000c4c0


	//   ....[44]....
        /*06e8*/ 	.word	0x0000c6b0


	//   ....[45]....
        /*06ec*/ 	.word	0x0000c6e0


	//   ....[46]....
        /*06f0*/ 	.word	0x0000c710


	//   ....[47]....
        /*06f4*/ 	.word	0x0000c740


	//   ....[48]....
        /*06f8*/ 	.word	0x0000c770


	//   ....[49]....
        /*06fc*/ 	.word	0x0000c7a0


	//   ....[50]....
        /*0700*/ 	.word	0x0000c910


	//   ....[51]....
        /*0704*/ 	.word	0x0000c940


	//   ....[52]....
        /*0708*/ 	.word	0x0000c970


	//   ....[53]....
        /*070c*/ 	.word	0x0000c9a0


	//   ....[54]....
        /*0710*/ 	.word	0x0000c9d0


	//   ....[55]....
        /*0714*/ 	.word	0x0000ca00


	//   ....[56]....
        /*0718*/ 	.word	0x0000ca90


	//   ....[57]....
        /*071c*/ 	.word	0x0000cac0


	//   ....[58]....
        /*0720*/ 	.word	0x0000cad0


	//   ....[59]....
        /*0724*/ 	.word	0x0000cb60


	//   ....[60]....
        /*0728*/ 	.word	0x0000e4e0


	//   ....[61]....
        /*072c*/ 	.word	0x0000e500


	//   ....[62]....
        /*0730*/ 	.word	0x0000e590


	//   ....[63]....
        /*0734*/ 	.word	0x0000e5b0


	//   ....[64]....
        /*0738*/ 	.word	0x0000e630


	//   ....[65]....
        /*073c*/ 	.word	0x0000e650


	//   ....[66]....
        /*0740*/ 	.word	0x0000e6d0


	//   ....[67]....
        /*0744*/ 	.word	0x0000e6f0


	//   ....[68]....
        /*0748*/ 	.word	0x0000e770


	//   ....[69]....
        /*074c*/ 	.word	0x0000e790


	//   ....[70]....
        /*0750*/ 	.word	0x0000e7a0


	//   ....[71]....
        /*0754*/ 	.word	0x0000e7b0


	//   ....[72]....
        /*0758*/ 	.word	0x0000ef20


	//   ....[73]....
        /*075c*/ 	.word	0x0000ef40


	//   ....[74]....
        /*0760*/ 	.word	0x0000ef60


	//   ....[75]....
        /*0764*/ 	.word	0x0000ef70


	//   ....[76]....
        /*0768*/ 	.word	0x0000efa0


	//   ....[77]....
        /*076c*/ 	.word	0x0000efc0


	//   ....[78]....
        /*0770*/ 	.word	0x0000f030


	//   ....[79]....
        /*0774*/ 	.word	0x0000f0b0


	//   ....[80]....
        /*0778*/ 	.word	0x0000f0d0


	//   ....[81]....
        /*077c*/ 	.word	0x0000f0f0


	//   ....[82]....
        /*0780*/ 	.word	0x0000f1b0


	//   ....[83]....
        /*0784*/ 	.word	0x0000f200


	//   ....[84]....
        /*0788*/ 	.word	0x0000f220


	//   ....[85]....
        /*078c*/ 	.word	0x0000f290


	//   ....[86]....
        /*0790*/ 	.word	0x0000f370


	//   ....[87]....
        /*0794*/ 	.word	0x0000f3a0


	//   ....[88]....
        /*0798*/ 	.word	0x0000fa20


	//   ....[89]....
        /*079c*/ 	.word	0x0000fa50


	//   ....[90]....
        /*07a0*/ 	.word	0x0000fa70


	//   ....[91]....
        /*07a4*/ 	.word	0x0000faa0


	//   ....[92]....
        /*07a8*/ 	.word	0x0000fb10


	//   ....[93]....
        /*07ac*/ 	.word	0x0000fb40


	//   ....[94]....
        /*07b0*/ 	.word	0x0000fc50


	//   ....[95]....
        /*07b4*/ 	.word	0x0000fc70


	//   ....[96]....
        /*07b8*/ 	.word	0x0000fd00


	//   ....[97]....
        /*07bc*/ 	.word	0x0000fd20


	//   ....[98]....
        /*07c0*/ 	.word	0x0000fd90


	//   ....[99]....
        /*07c4*/ 	.word	0x0000fdb0


	//   ....[100]....
        /*07c8*/ 	.word	0x0000fe10


	//   ....[101]....
        /*07cc*/ 	.word	0x0000fe40


	//   ....[102]....
        /*07d0*/ 	.word	0x0000fec0


	//   ....[103]....
        /*07d4*/ 	.word	0x0000ff20


	//   ....[104]....
        /*07d8*/ 	.word	0x00010450


	//   ....[105]....
        /*07dc*/ 	.word	0x00010470


	//   ....[106]....
        /*07e0*/ 	.word	0x000104c0


	//   ....[107]....
        /*07e4*/ 	.word	0x00010580


	//   ....[108]....
        /*07e8*/ 	.word	0x00010590


	//   ....[109]....
        /*07ec*/ 	.word	0x000105c0


	//   ....[110]....
        /*07f0*/ 	.word	0x00010650


	//   ....[111]....
        /*07f4*/ 	.word	0x00010700


	//   ....[112]....
        /*07f8*/ 	.word	0x00010710


	//   ....[113]....
        /*07fc*/ 	.word	0x00010740


	//   ....[114]....
        /*0800*/ 	.word	0x00010750


	//   ....[115]....
        /*0804*/ 	.word	0x000107e0


	//   ....[116]....
        /*0808*/ 	.word	0x00010ee0


	//   ....[117]....
        /*080c*/ 	.word	0x00010f00


	//   ....[118]....
        /*0810*/ 	.word	0x00010f10


	//   ....[119]....
        /*0814*/ 	.word	0x00010f50


	//   ....[120]....
        /*0818*/ 	.word	0x00010f60


	//   ....[121]....
        /*081c*/ 	.word	0x00010fa0


	//   ....[122]....
        /*0820*/ 	.word	0x00010fb0


	//   ....[123]....
        /*0824*/ 	.word	0x00010ff0


	//   ....[124]....
        /*0828*/ 	.word	0x00011000


	//   ....[125]....
        /*082c*/ 	.word	0x00011040


	//   ....[126]....
        /*0830*/ 	.word	0x00011050


	//   ....[127]....
        /*0834*/ 	.word	0x00011060


	//   ....[128]....
        /*0838*/ 	.word	0x000113a0


	//   ....[129]....
        /*083c*/ 	.word	0x000113c0


	//   ....[130]....
        /*0840*/ 	.word	0x000113d0


	//   ....[131]....
        /*0844*/ 	.word	0x000113e0


	//   ....[132]....
        /*0848*/ 	.word	0x000113f0


	//   ....[133]....
        /*084c*/ 	.word	0x00011410


	//   ....[134]....
        /*0850*/ 	.word	0x00011480


	//   ....[135]....
        /*0854*/ 	.word	0x000114b0


	//   ....[136]....
        /*0858*/ 	.word	0x000114c0


	//   ....[137]....
        /*085c*/ 	.word	0x00011530


	//   ....[138]....
        /*0860*/ 	.word	0x00011540


	//   ....[139]....
        /*0864*/ 	.word	0x00011640


	//   ....[140]....
        /*0868*/ 	.word	0x00011b20


	//   ....[141]....
        /*086c*/ 	.word	0x00011b50


	//   ....[142]....
        /*0870*/ 	.word	0x00011bb0


	//   ....[143]....
        /*0874*/ 	.word	0x00011be0


	//   ....[144]....
        /*0878*/ 	.word	0x00011c10


	//   ....[145]....
        /*087c*/ 	.word	0x00011c40


	//   ....[146]....
        /*0880*/ 	.word	0x00011c70


	//   ....[147]....
        /*0884*/ 	.word	0x00011ca0


	//   ....[148]....
        /*0888*/ 	.word	0x00011e40


	//   ....[149]....
        /*088c*/ 	.word	0x00011e70


	//   ....[150]....
        /*0890*/ 	.word	0x00011ea0


	//   ....[151]....
        /*0894*/ 	.word	0x00011ed0


	//   ....[152]....
        /*0898*/ 	.word	0x00011f00


	//   ....[153]....
        /*089c*/ 	.word	0x00011f30


	//   ....[154]....
        /*08a0*/ 	.word	0x00011ff0


	//   ....[155]....
        /*08a4*/ 	.word	0x00012010


	//   ....[156]....
        /*08a8*/ 	.word	0x00012020


	//   ....[157]....
        /*08ac*/ 	.word	0x00012080


	//   ....[158]....
        /*08b0*/ 	.word	0x000126a0


	//   ....[159]....
        /*08b4*/ 	.word	0x00012bf0


	//   ....[160]....
        /*08b8*/ 	.word	0x00012ce0


	//   ....[161]....
        /*08bc*/ 	.word	0x00012d80


	//   ....[162]....
        /*08c0*/ 	.word	0x00012de0


	//   ....[163]....
        /*08c4*/ 	.word	0x00012ed0


	//   ....[164]....
        /*08c8*/ 	.word	0x00012f40


	//   ....[165]....
        /*08cc*/ 	.word	0x00013030


	//   ....[166]....
        /*08d0*/ 	.word	0x000130a0


	//   ....[167]....
        /*08d4*/ 	.word	0x00013190


	//   ....[168]....
        /*08d8*/ 	.word	0x00013200


	//   ....[169]....
        /*08dc*/ 	.word	0x000132f0


	//   ....[170]....
        /*08e0*/ 	.word	0x00013360


	//   ....[171]....
        /*08e4*/ 	.word	0x00013400


	//   ....[172]....
        /*08e8*/ 	.word	0x00013500


	//   ....[173]....
        /*08ec*/ 	.word	0x00013550


	//   ....[174]....
        /*08f0*/ 	.word	0x000135b0


	//   ....[175]....
        /*08f4*/ 	.word	0x000136d0


	//   ....[176]....
        /*08f8*/ 	.word	0x00013750


	//   ....[177]....
        /*08fc*/ 	.word	0x00013840


	//   ....[178]....
        /*0900*/ 	.word	0x00013910


	//   ....[179]....
        /*0904*/ 	.word	0x000139c0


	//   ....[180]....
        /*0908*/ 	.word	0x00013ac0


	//   ....[181]....
        /*090c*/ 	.word	0x00013b30


	//   ....[182]....
        /*0910*/ 	.word	0x00013c40


	//   ....[183]....
        /*0914*/ 	.word	0x00013cb0


	//   ....[184]....
        /*0918*/ 	.word	0x00013d30


	//   ....[185]....
        /*091c*/ 	.word	0x00013e00


	//   ....[186]....
        /*0920*/ 	.word	0x00013e90


	//   ....[187]....
        /*0924*/ 	.word	0x00013f60


	//   ....[188]....
        /*0928*/ 	.word	0x00014000


	//   ....[189]....
        /*092c*/ 	.word	0x000140a0


	//   ....[190]....
        /*0930*/ 	.word	0x00014100


	//   ....[191]....
        /*0934*/ 	.word	0x000141f0


	//   ....[192]....
        /*0938*/ 	.word	0x00014300


	//   ....[193]....
        /*093c*/ 	.word	0x00014350


	//   ....[194]....
        /*0940*/ 	.word	0x000143b0


	//   ....[195]....
        /*0944*/ 	.word	0x000144b0


	//   ....[196]....
        /*0948*/ 	.word	0x000145c0


	//   ....[197]....
        /*094c*/ 	.word	0x00014610


	//   ....[198]....
        /*0950*/ 	.word	0x00014670


	//   ....[199]....
        /*0954*/ 	.word	0x00014770


	//   ....[200]....
        /*0958*/ 	.word	0x00014880


	//   ....[201]....
        /*095c*/ 	.word	0x000148d0


	//   ....[202]....
        /*0960*/ 	.word	0x00014930


	//   ....[203]....
        /*0964*/ 	.word	0x00014a20


	//   ....[204]....
        /*0968*/ 	.word	0x00014b50


	//   ....[205]....
        /*096c*/ 	.word	0x00014c30


	//   ....[206]....
        /*0970*/ 	.word	0x00014cc0


	//   ....[207]....
        /*0974*/ 	.word	0x00014dd0


	//   ....[208]....
        /*0978*/ 	.word	0x00014e30


	//   ....[209]....
        /*097c*/ 	.word	0x00014f40


	//   ....[210]....
        /*0980*/ 	.word	0x00014fa0


	//   ....[211]....
        /*0984*/ 	.word	0x000150b0


	//   ....[212]....
        /*0988*/ 	.word	0x00015110


	//   ....[213]....
        /*098c*/ 	.word	0x00015220


	//   ....[214]....
        /*0990*/ 	.word	0x00015280


	//   ....[215]....
        /*0994*/ 	.word	0x00015340


	//   ....[216]....
        /*0998*/ 	.word	0x000154a0


	//   ....[217]....
        /*099c*/ 	.word	0x00015540


	//   ....[218]....
        /*09a0*/ 	.word	0x000155a0


	//   ....[219]....
        /*09a4*/ 	.word	0x00015650


	//   ....[220]....
        /*09a8*/ 	.word	0x000156b0


	//   ....[221]....
        /*09ac*/ 	.word	0x00015760


	//   ....[222]....
        /*09b0*/ 	.word	0x000157c0


	//   ....[223]....
        /*09b4*/ 	.word	0x00015870


	//   ....[224]....
        /*09b8*/ 	.word	0x000158d0


	//   ....[225]....
        /*09bc*/ 	.word	0x00015980


	//   ....[226]....
        /*09c0*/ 	.word	0x000159e0


	//   ....[227]....
        /*09c4*/ 	.word	0x00015a90


	//   ....[228]....
        /*09c8*/ 	.word	0x00015b70


	//   ....[229]....
        /*09cc*/ 	.word	0x00015c10


	//   ....[230]....
        /*09d0*/ 	.word	0x00015c70


	//   ....[231]....
        /*09d4*/ 	.word	0x00015d40


	//   ....[232]....
        /*09d8*/ 	.word	0x00015da0


	//   ....[233]....
        /*09dc*/ 	.word	0x00015e70


	//   ....[234]....
        /*09e0*/ 	.word	0x00015ed0


	//   ....[235]....
        /*09e4*/ 	.word	0x00015fb0


	//   ....[236]....
        /*09e8*/ 	.word	0x00016010


	//   ....[237]....
        /*09ec*/ 	.word	0x000160e0


	//   ....[238]....
        /*09f0*/ 	.word	0x00016140


	//   ....[239]....
        /*09f4*/ 	.word	0x00016210


	//   ....[240]....
        /*09f8*/ 	.word	0x000162a0


	//   ....[241]....
        /*09fc*/ 	.word	0x00016340


	//   ....[242]....
        /*0a00*/ 	.word	0x000164c0


	//   ....[243]....
        /*0a04*/ 	.word	0x00016530


	//   ....[244]....
        /*0a08*/ 	.word	0x000165a0


	//   ....[245]....
        /*0a0c*/ 	.word	0x00016610


	//   ....[246]....
        /*0a10*/ 	.word	0x00016680


	//   ....[247]....
        /*0a14*/ 	.word	0x00016700


	//   ....[248]....
        /*0a18*/ 	.word	0x00016780


	//   ....[249]....
        /*0a1c*/ 	.word	0x00016810


	//   ....[250]....
        /*0a20*/ 	.word	0x00016880


	//   ....[251]....
        /*0a24*/ 	.word	0x000168f0


	//   ....[252]....
        /*0a28*/ 	.word	0x00016960


	//   ....[253]....
        /*0a2c*/ 	.word	0x000169e0


	//   ....[254]....
        /*0a30*/ 	.word	0x00016a50


	//   ....[255]....
        /*0a34*/ 	.word	0x00016af0


	//   ....[0]....
        /*0a38*/ 	.word	0x00016b40


	//   ....[1]....
        /*0a3c*/ 	.word	0x00016bd0


	//   ....[2]....
        /*0a40*/ 	.word	0x00016d00


	//----- nvinfo : EIATTR_REG_RECONFIG
	.align		4
.L_263:
        /*0a44*/ 	.byte	0x01, 0x54
	.zero		2


	//----- nvinfo : EIATTR_SYSCALL_OFFSETS
	.align		4
        /*0a48*/ 	.byte	0x04, 0x46
        /*0a4a*/ 	.short	(.L_265 - .L_264)


	//   ....[0]....
.L_264:
        /*0a4c*/ 	.word	0x00001cd0


	//   ....[1]....
        /*0a50*/ 	.word	0x0000db30


	//   ....[2]....
        /*0a54*/ 	.word	0x0000dc80


	//   ....[3]....
        /*0a58*/ 	.word	0x0000dd70


	//   ....[4]....
        /*0a5c*/ 	.word	0x0000eb30


	//   ....[5]....
        /*0a60*/ 	.word	0x0000f680


	//----- nvinfo : EIATTR_MBARRIER_INSTR_OFFSETS
	.align		4
.L_265:
        /*0a64*/ 	.byte	0x04, 0x39
        /*0a66*/ 	.short	(.L_267 - .L_266)


	//   ....[0]....
.L_266:
        /*0a68*/ 	.word	0x00000190
        /*0a6c*/ 	.word	0x000000ff
        /*0a70*/ 	.word	0x00032400
        /*0a74*/ 	.short	0x0100
        /*0a76*/ 	.byte	0x08
	.zero		1


	//   ....[1]....
        /*0a78*/ 	.word	0x000001a0
        /*0a7c*/ 	.word	0x000000ff
        /*0a80*/ 	.word	0x00032410
        /*0a84*/ 	.short	0x0100
        /*0a86*/ 	.byte	0x08
	.zero		1


	//   ....[2]....
        /*0a88*/ 	.word	0x000001b0
        /*0a8c*/ 	.word	0x000000ff
        /*0a90*/ 	.word	0x00032420
        /*0a94*/ 	.short	0x0100
        /*0a96*/ 	.byte	0x08
	.zero		1


	//   ....[3]....
        /*0a98*/ 	.word	0x000002a0
        /*0a9c*/ 	.word	0x000000ff
        /*0aa0*/ 	.word	0x00032430
        /*0aa4*/ 	.short	0x0100
        /*0aa6*/ 	.byte	0x08
	.zero		1


	//   ....[4]....
        /*0aa8*/ 	.word	0x000002b0
        /*0aac*/ 	.word	0x000000ff
        /*0ab0*/ 	.word	0x00032440
        /*0ab4*/ 	.short	0x0100
        /*0ab6*/ 	.byte	0x08
	.zero		1


	//   ....[5]....
        /*0ab8*/ 	.word	0x000002c0
        /*0abc*/ 	.word	0x000000ff
        /*0ac0*/ 	.word	0x00032438
        /*0ac4*/ 	.short	0x0100
        /*0ac6*/ 	.byte	0x08
	.zero		1


	//   ....[6]....
        /*0ac8*/ 	.word	0x000002d0
        /*0acc*/ 	.word	0x000000ff
        /*0ad0*/ 	.word	0x00032448
        /*0ad4*/ 	.short	0x0100
        /*0ad6*/ 	.byte	0x08
	.zero		1


	//   ....[7]....
        /*0ad8*/ 	.word	0x00000400
        /*0adc*/ 	.word	0x000000ff
        /*0ae0*/ 	.word	0x00032450
        /*0ae4*/ 	.short	0x0100
        /*0ae6*/ 	.byte	0x08
	.zero		1


	//   ....[8]....
        /*0ae8*/ 	.word	0x00000410
        /*0aec*/ 	.word	0x000000ff
        /*0af0*/ 	.word	0x00032460
        /*0af4*/ 	.short	0x0100
        /*0af6*/ 	.byte	0x08
	.zero		1


	//   ....[9]....
        /*0af8*/ 	.word	0x00000420
        /*0afc*/ 	.word	0x000000ff
        /*0b00*/ 	.word	0x00032458
        /*0b04*/ 	.short	0x0100
        /*0b06*/ 	.byte	0x08
	.zero		1


	//   ....[10]....
        /*0b08*/ 	.word	0x00000430
        /*0b0c*/ 	.word	0x000000ff
        /*0b10*/ 	.word	0x00032468
        /*0b14*/ 	.short	0x0100
        /*0b16*/ 	.byte	0x08
	.zero		1


	//   ....[11]....
        /*0b18*/ 	.word	0x00000520
        /*0b1c*/ 	.word	0x000000ff
        /*0b20*/ 	.word	0x00032470
        /*0b24*/ 	.short	0x0100
        /*0b26*/ 	.byte	0x06
	.zero		1


	//   ....[12]....
        /*0b28*/ 	.word	0x00000530
        /*0b2c*/ 	.word	0x000000ff
        /*0b30*/ 	.word	0x00032480
        /*0b34*/ 	.short	0x0100
        /*0b36*/ 	.byte	0x06
	.zero		1


	//   ....[13]....
        /*0b38*/ 	.word	0x00000540
        /*0b3c*/ 	.word	0x000000ff
        /*0b40*/ 	.word	0x00032478
        /*0b44*/ 	.short	0x0100
        /*0b46*/ 	.byte	0x06
	.zero		1


	//   ....[14]....
        /*0b48*/ 	.word	0x00000550
        /*0b4c*/ 	.word	0x000000ff
        /*0b50*/ 	.word	0x00032488
        /*0b54*/ 	.short	0x0100
        /*0b56*/ 	.byte	0x06
	.zero		1


	//   ....[15]....
        /*0b58*/ 	.word	0x00000680
        /*0b5c*/ 	.word	0x000000ff
        /*0b60*/ 	.word	0x00032490
        /*0b64*/ 	.short	0x0100
        /*0b66*/ 	.byte	0x08
	.zero		1


	//   ....[16]....
        /*0b68*/ 	.word	0x00000690
        /*0b6c*/ 	.word	0x000000ff
        /*0b70*/ 	.word	0x000324a0
        /*0b74*/ 	.short	0x0100
        /*0b76*/ 	.byte	0x08
	.zero		1


	//   ....[17]....
        /*0b78*/ 	.word	0x000006a0
        /*0b7c*/ 	.word	0x000000ff
        /*0b80*/ 	.word	0x00032498
        /*0b84*/ 	.short	0x0100
        /*0b86*/ 	.byte	0x08
	.zero		1


	//   ....[18]....
        /*0b88*/ 	.word	0x000006b0
        /*0b8c*/ 	.word	0x000000ff
        /*0b90*/ 	.word	0x000324a8
        /*0b94*/ 	.short	0x0100
        /*0b96*/ 	.byte	0x08
	.zero		1


	//   ....[19]....
        /*0b98*/ 	.word	0x000007f0
        /*0b9c*/ 	.word	0x000000ff
        /*0ba0*/ 	.word	0x000324b0
        /*0ba4*/ 	.short	0x0100
        /*0ba6*/ 	.byte	0x08
	.zero		1


	//   ....[20]....
        /*0ba8*/ 	.word	0x00000800
        /*0bac*/ 	.word	0x000000ff
        /*0bb0*/ 	.word	0x000324c0
        /*0bb4*/ 	.short	0x0100
        /*0bb6*/ 	.byte	0x08
	.zero		1


	//   ....[21]....
        /*0bb8*/ 	.word	0x00000810
        /*0bbc*/ 	.word	0x000000ff
        /*0bc0*/ 	.word	0x000324b8
        /*0bc4*/ 	.short	0x0100
        /*0bc6*/ 	.byte	0x08
	.zero		1


	//   ....[22]....
        /*0bc8*/ 	.word	0x00000820
        /*0bcc*/ 	.word	0x000000ff
        /*0bd0*/ 	.word	0x000324c8
        /*0bd4*/ 	.short	0x0100
        /*0bd6*/ 	.byte	0x08
	.zero		1


	//   ....[23]....
        /*0bd8*/ 	.word	0x00001db0
        /*0bdc*/ 	.word	0x00000003
        /*0be0*/ 	.word	0x00032400
        /*0be4*/ 	.short	0x010a
        /*0be6*/ 	.byte	0x3f
	.zero		1


	//   ....[24]....
        /*0be8*/ 	.word	0x00001e90
        /*0bec*/ 	.word	0x000000ff
        /*0bf0*/ 	.word	0x00032430
        /*0bf4*/ 	.short	0x010a
        /*0bf6*/ 	.byte	0x06
	.zero		1


	//   ....[25]....
        /*0bf8*/ 	.word	0x00001ed0
        /*0bfc*/ 	.word	0x000000ff
        /*0c00*/ 	.word	0x00032430
        /*0c04*/ 	.short	0x010a
        /*0c06*/ 	.byte	0x06
	.zero		1


	//   ....[26]....
        /*0c08*/ 	.word	0x00002200
        /*0c0c*/ 	.word	0x00000003
        /*0c10*/ 	.word	0x00032410
        /*0c14*/ 	.short	0x010a
        /*0c16*/ 	.byte	0x3f
	.zero		1


	//   ....[27]....
        /*0c18*/ 	.word	0x00002240
        /*0c1c*/ 	.word	0x000000ff
        /*0c20*/ 	.word	0x00032450
        /*0c24*/ 	.short	0x010a
        /*0c26*/ 	.byte	0x06
	.zero		1


	//   ....[28]....
        /*0c28*/ 	.word	0x00002280
        /*0c2c*/ 	.word	0x000000ff
        /*0c30*/ 	.word	0x00032450
        /*0c34*/ 	.short	0x010a
        /*0c36*/ 	.byte	0x06
	.zero		1


	//   ....[29]....
        /*0c38*/ 	.word	0x00003220
        /*0c3c*/ 	.word	0x000000ff
        /*0c40*/ 	.word	0x00000000
        /*0c44*/ 	.short	0x0101
        /*0c46*/ 	.byte	0x04
	.zero		1


	//   ....[30]....
        /*0c48*/ 	.word	0x00004790
        /*0c4c*/ 	.word	0x000000ff
        /*0c50*/ 	.word	0x00000000
        /*0c54*/ 	.short	0x0101
        /*0c56*/ 	.byte	0x06
	.zero		1


	//   ....[31]....
        /*0c58*/ 	.word	0x000048e0
        /*0c5c*/ 	.word	0x000000ff
        /*0c60*/ 	.word	0x00032430
        /*0c64*/ 	.short	0x010a
        /*0c66*/ 	.byte	0x05
	.zero		1


	//   ....[32]....
        /*0c68*/ 	.word	0x00004920
        /*0c6c*/ 	.word	0x000000ff
        /*0c70*/ 	.word	0x00032430
        /*0c74*/ 	.short	0x010a
        /*0c76*/ 	.byte	0x05
	.zero		1


	//   ....[33]....
        /*0c78*/ 	.word	0x00004b30
        /*0c7c*/ 	.word	0x000000ff
        /*0c80*/ 	.word	0x00032450
        /*0c84*/ 	.short	0x010a
        /*0c86*/ 	.byte	0x05
	.zero		1


	//   ....[34]....
        /*0c88*/ 	.word	0x00004b70
        /*0c8c*/ 	.word	0x000000ff
        /*0c90*/ 	.word	0x00032450
        /*0c94*/ 	.short	0x010a
        /*0c96*/ 	.byte	0x05
	.zero		1


	//   ....[35]....
        /*0c98*/ 	.word	0x00005db0
        /*0c9c*/ 	.word	0x000000ff
        /*0ca0*/ 	.word	0x00000000
        /*0ca4*/ 	.short	0x0101
        /*0ca6*/ 	.byte	0x0b
	.zero		1


	//   ....[36]....
        /*0ca8*/ 	.word	0x00007150
        /*0cac*/ 	.word	0x000000ff
        /*0cb0*/ 	.word	0x00000000
        /*0cb4*/ 	.short	0x0101
        /*0cb6*/ 	.byte	0x05
	.zero		1


	//   ....[37]....
        /*0cb8*/ 	.word	0x00009860
        /*0cbc*/ 	.word	0x000000ff
        /*0cc0*/ 	.word	0x00000000
        /*0cc4*/ 	.short	0x0101
        /*0cc6*/ 	.byte	0x06
	.zero		1


	//   ....[38]....
        /*0cc8*/ 	.word	0x00009fa0
        /*0ccc*/ 	.word	0x000000ff
        /*0cd0*/ 	.word	0x00000000
        /*0cd4*/ 	.short	0x0101
        /*0cd6*/ 	.byte	0x09
	.zero		1


	//   ....[39]....
        /*0cd8*/ 	.word	0x0000e280
        /*0cdc*/ 	.word	0x00000019
        /*0ce0*/ 	.word	0x00032440
        /*0ce4*/ 	.short	0x010a
        /*0ce6*/ 	.byte	0x3f
	.zero		1


	//   ....[40]....
        /*0ce8*/ 	.word	0x0000e8b0
        /*0cec*/ 	.word	0x00000019
        /*0cf0*/ 	.word	0x00032430
        /*0cf4*/ 	.short	0x0107
        /*0cf6*/ 	.byte	0x3f
	.zero		1


	//   ....[41]....
        /*0cf8*/ 	.word	0x0000e980
        /*0cfc*/ 	.word	0x00000019
        /*0d00*/ 	.word	0x00032430
        /*0d04*/ 	.short	0x0101
        /*0d06*/ 	.byte	0x3f
	.zero		1


	//   ....[42]....
        /*0d08*/ 	.word	0x0000f4c0
        /*0d0c*/ 	.word	0x00000016
        /*0d10*/ 	.word	0x00032400
        /*0d14*/ 	.short	0x0107
        /*0d16*/ 	.byte	0x3f
	.zero		1


	//   ....[43]....
        /*0d18*/ 	.word	0x0000f550
        /*0d1c*/ 	.word	0x00000016
        /*0d20*/ 	.word	0x00032400
        /*0d24*/ 	.short	0x0101
        /*0d26*/ 	.byte	0x3f
	.zero		1


	//   ....[44]....
        /*0d28*/ 	.word	0x00010060
        /*0d2c*/ 	.word	0x00000016
        /*0d30*/ 	.word	0x00032410
        /*0d34*/ 	.short	0x0107
        /*0d36*/ 	.byte	0x3f
	.zero		1


	//   ....[45]....
        /*0d38*/ 	.word	0x00010160
        /*0d3c*/ 	.word	0x00000016
        /*0d40*/ 	.word	0x00032410
        /*0d44*/ 	.short	0x0101
        /*0d46*/ 	.byte	0x3f
	.zero		1


	//   ....[46]....
        /*0d48*/ 	.word	0x00010180
        /*0d4c*/ 	.word	0x00000016
        /*0d50*/ 	.word	0x00032420
        /*0d54*/ 	.short	0x010a
        /*0d56*/ 	.byte	0x3f
	.zero		1


	//   ....[47]....
        /*0d58*/ 	.word	0x00010200
        /*0d5c*/ 	.word	0x00000019
        /*0d60*/ 	.word	0x00032460
        /*0d64*/ 	.short	0x010a
        /*0d66*/ 	.byte	0x3f
	.zero		1


	//   ....[48]....
        /*0d68*/ 	.word	0x00010960
        /*0d6c*/ 	.word	0x00000019
        /*0d70*/ 	.word	0x00032450
        /*0d74*/ 	.short	0x0107
        /*0d76*/ 	.byte	0x3f
	.zero		1


	//   ....[49]....
        /*0d78*/ 	.word	0x00010a20
        /*0d7c*/ 	.word	0x00000019
        /*0d80*/ 	.word	0x00032450
        /*0d84*/ 	.short	0x0101
        /*0d86*/ 	.byte	0x3f
	.zero		1


	//   ....[50]....
        /*0d88*/ 	.word	0x00010d60
        /*0d8c*/ 	.word	0x0000000a
        /*0d90*/ 	.word	0x00032440
        /*0d94*/ 	.short	0x010a
        /*0d96*/ 	.byte	0x3f
	.zero		1


	//   ....[51]....
        /*0d98*/ 	.word	0x00011110
        /*0d9c*/ 	.word	0x0000000a
        /*0da0*/ 	.word	0x00032430
        /*0da4*/ 	.short	0x0107
        /*0da6*/ 	.byte	0x3f
	.zero		1


	//   ....[52]....
        /*0da8*/ 	.word	0x000111c0
        /*0dac*/ 	.word	0x0000000a
        /*0db0*/ 	.word	0x00032430
        /*0db4*/ 	.short	0x0101
        /*0db6*/ 	.byte	0x3f
	.zero		1


	//   ....[53]....
        /*0db8*/ 	.word	0x000111f0
        /*0dbc*/ 	.word	0x0000000a
        /*0dc0*/ 	.word	0x00032460
        /*0dc4*/ 	.short	0x010a
        /*0dc6*/ 	.byte	0x3f
	.zero		1


	//   ....[54]....
        /*0dc8*/ 	.word	0x000116f0
        /*0dcc*/ 	.word	0x0000000a
        /*0dd0*/ 	.word	0x00032450
        /*0dd4*/ 	.short	0x0107
        /*0dd6*/ 	.byte	0x3f
	.zero		1


	//   ....[55]....
        /*0dd8*/ 	.word	0x000117a0
        /*0ddc*/ 	.word	0x0000000a
        /*0de0*/ 	.word	0x00032450
        /*0de4*/ 	.short	0x0101
        /*0de6*/ 	.byte	0x3f
	.zero		1


	//   ....[56]....
        /*0de8*/ 	.word	0x00012620
        /*0dec*/ 	.word	0x00000005
        /*0df0*/ 	.word	0x00032420
        /*0df4*/ 	.short	0x010a
        /*0df6*/ 	.byte	0x3f
	.zero		1


	//   ....[57]....
        /*0df8*/ 	.word	0x000127c0
        /*0dfc*/ 	.word	0x00000003
        /*0e00*/ 	.word	0x00032440
        /*0e04*/ 	.short	0x010a
        /*0e06*/ 	.byte	0x3f
	.zero		1


	//   ....[58]....
        /*0e08*/ 	.word	0x00012860
        /*0e0c*/ 	.word	0x00000005
        /*0e10*/ 	.word	0x00032440
        /*0e14*/ 	.short	0x010a
        /*0e16*/ 	.byte	0x3f
	.zero		1


	//   ....[59]....
        /*0e18*/ 	.word	0x000128a0
        /*0e1c*/ 	.word	0x00000003
        /*0e20*/ 	.word	0x00032460
        /*0e24*/ 	.short	0x010a
        /*0e26*/ 	.byte	0x3f
	.zero		1


	//   ....[60]....
        /*0e28*/ 	.word	0x000128e0
        /*0e2c*/ 	.word	0x00000005
        /*0e30*/ 	.word	0x00032460
        /*0e34*/ 	.short	0x010a
        /*0e36*/ 	.byte	0x3f
	.zero		1


	//   ....[61]....
        /*0e38*/ 	.word	0x00012940
        /*0e3c*/ 	.word	0x00000003
        /*0e40*/ 	.word	0x00032400
        /*0e44*/ 	.short	0x010a
        /*0e46*/ 	.byte	0x3f
	.zero		1


	//   ....[62]....
        /*0e48*/ 	.word	0x000129a0
        /*0e4c*/ 	.word	0x00000005
        /*0e50*/ 	.word	0x00032430
        /*0e54*/ 	.short	0x010a
        /*0e56*/ 	.byte	0x3f
	.zero		1


	//   ....[63]....
        /*0e58*/ 	.word	0x000129f0
        /*0e5c*/ 	.word	0x00000003
        /*0e60*/ 	.word	0x00032410
        /*0e64*/ 	.short	0x010a
        /*0e66*/ 	.byte	0x3f
	.zero		1


	//   ....[64]....
        /*0e68*/ 	.word	0x00012a50
        /*0e6c*/ 	.word	0x00000005
        /*0e70*/ 	.word	0x00032450
        /*0e74*/ 	.short	0x010a
        /*0e76*/ 	.byte	0x3f
	.zero		1


	//   ....[65]....
        /*0e78*/ 	.word	0x00012ab0
        /*0e7c*/ 	.word	0x00000099
        /*0e80*/ 	.word	0x00032430
        /*0e84*/ 	.short	0x010a
        /*0e86*/ 	.byte	0x3f
	.zero		1


	//   ....[66]....
        /*0e88*/ 	.word	0x00012b10
        /*0e8c*/ 	.word	0x000000d2
        /*0e90*/ 	.word	0x00032450
        /*0e94*/ 	.short	0x010a
        /*0e96*/ 	.byte	0x3f
	.zero		1


	//   ....[67]....
        /*0e98*/ 	.word	0x00012c30
        /*0e9c*/ 	.word	0x00000019
        /*0ea0*/ 	.word	0x00032440
        /*0ea4*/ 	.short	0x010a
        /*0ea6*/ 	.byte	0x3f
	.zero		1


	//   ....[68]....
        /*0ea8*/ 	.word	0x00014a50
        /*0eac*/ 	.word	0x00000016
        /*0eb0*/ 	.word	0x00032420
        /*0eb4*/ 	.short	0x010a
        /*0eb6*/ 	.byte	0x3f
	.zero		1


	//   ....[69]....
        /*0eb8*/ 	.word	0x00014aa0
        /*0ebc*/ 	.word	0x00000019
        /*0ec0*/ 	.word	0x00032460
        /*0ec4*/ 	.short	0x010a
        /*0ec6*/ 	.byte	0x3f
	.zero		1


	//   ....[70]....
        /*0ec8*/ 	.word	0x000153f0
        /*0ecc*/ 	.word	0x0000000a
        /*0ed0*/ 	.word	0x00032440
        /*0ed4*/ 	.short	0x010a
        /*0ed6*/ 	.byte	0x3f
	.zero		1


	//   ....[71]....
        /*0ed8*/ 	.word	0x00015ac0
        /*0edc*/ 	.word	0x0000000a
        /*0ee0*/ 	.word	0x00032460
        /*0ee4*/ 	.short	0x010a
        /*0ee6*/ 	.byte	0x3f
	.zero		1


	//   ....[72]....
        /*0ee8*/ 	.word	0x00016c20
        /*0eec*/ 	.word	0x00000005
        /*0ef0*/ 	.word	0x00032420
        /*0ef4*/ 	.short	0x010a
        /*0ef6*/ 	.byte	0x3f
	.zero		1


	//   ....[73]....
        /*0ef8*/ 	.word	0x00016dc0
        /*0efc*/ 	.word	0x00000003
        /*0f00*/ 	.word	0x00032440
        /*0f04*/ 	.short	0x010a
        /*0f06*/ 	.byte	0x3f
	.zero		1


	//   ....[74]....
        /*0f08*/ 	.word	0x00016e10
        /*0f0c*/ 	.word	0x00000005
        /*0f10*/ 	.word	0x00032440
        /*0f14*/ 	.short	0x010a
        /*0f16*/ 	.byte	0x3f
	.zero		1


	//   ....[75]....
        /*0f18*/ 	.word	0x00016e60
        /*0f1c*/ 	.word	0x00000003
        /*0f20*/ 	.word	0x00032460
        /*0f24*/ 	.short	0x010a
        /*0f26*/ 	.byte	0x3f
	.zero		1


	//----- nvinfo : EIATTR_NUM_MBARRIERS
	.align		4
.L_267:
        /*0f28*/ 	.byte	0x03, 0x38
        /*0f2a*/ 	.short	0x0017


	//----- nvinfo : EIATTR_EXIT_INSTR_OFFSETS
	.align		4
        /*0f2c*/ 	.byte	0x04, 0x1c
        /*0f2e*/ 	.short	(.L_269 - .L_268)


	//   ....[0]....
.L_268:
        /*0f30*/ 	.word	0x000009e0


	//   ....[1]....
        /*0f34*/ 	.word	0x0000c460


	//   ....[2]....
        /*0f38*/ 	.word	0x00012930


	//----- nvinfo : EIATTR_MAX_THREADS
	.align		4
.L_269:
        /*0f3c*/ 	.byte	0x04, 0x05
        /*0f3e*/ 	.short	(.L_271 - .L_270)
.L_270:
        /*0f40*/ 	.word	0x00000180
        /*0f44*/ 	.word	0x00000001
        /*0f48*/ 	.word	0x00000001


	//----- nvinfo : EIATTR_CRS_STACK_SIZE
	.align		4
.L_271:
        /*0f4c*/ 	.byte	0x04, 0x1e
        /*0f4e*/ 	.short	(.L_273 - .L_272)
.L_272:
        /*0f50*/ 	.word	0x00000000


	//----- nvinfo : EIATTR_CBANK_PARAM_SIZE
	.align		4
.L_273:
        /*0f54*/ 	.byte	0x03, 0x19
        /*0f56*/ 	.short	0x0bf0


	//----- nvinfo : EIATTR_PARAM_CBANK
	.align		4
        /*0f58*/ 	.byte	0x04, 0x0a
        /*0f5a*/ 	.short	(.L_275 - .L_274)
	.align		4
.L_274:
        /*0f5c*/ 	.word	index@(.nv.constant0._ZN7cutlass13device_kernelIN5flash11enable_sm90INS1_16FlashAttnFwdSm90INS1_25CollectiveMainloopFwdSm90ILi2EN4cute5tupleIJNS5_1CILi1EEES8_S8_EEENS6_IJNS7_ILi128EEENS7_ILi96EEENS7_ILi64EEEEEELi256ENS_6half_tEfNS_4arch4Sm90ELb0ELb0ELb1ELb1ELb1ELb0ELb1ELb1ELb0ELb1ELb1ELb0EEENS1_21CollectiveEpilogueFwdINS6_IJSA_NS7_ILi256EEESB_EEES9_SE_SG_Li256ELb1ELb1ELb1ELb0EEENS1_36VarlenDynamicPersistentTileSchedulerILi128ELi96ELi256ELi128ELb1ELb1ELb1ELb0ELb1ELb1EEEEEEEEEvNT_6ParamsE)
        /*0f60*/ 	.short	0x0210
        /*0f62*/ 	.short	0x0bf0


	//----- nvinfo : EIATTR_SW_WAR
	.align		4
.L_275:
        /*0f64*/ 	.byte	0x04, 0x36
        /*0f66*/ 	.short	(.L_277 - .L_276)
.L_276:
        /*0f68*/ 	.word	0x00000008
.L_277:


//--------------------- .nv.info._ZN7cutlass13device_kernelIN5flash11enable_sm90INS1_16FlashAttnFwdSm90INS1_25CollectiveMainloopFwdSm90ILi2EN4cute5tupleIJNS5_1CILi1EEES8_S8_EEENS6_IJNS7_ILi128EEENS7_ILi96EEENS7_ILi64EEEEEELi256ENS_6half_tEfNS_4arch4Sm90ELb0ELb0ELb1ELb1ELb1ELb1ELb1ELb1ELb0ELb1ELb1ELb0EEENS1_21CollectiveEpilogueFwdINS6_IJSA_NS7_ILi256EEESB_EEES9_SE_SG_Li256ELb1ELb1ELb1ELb0EEENS1_36VarlenDynamicPersistentTileSchedulerILi128ELi96ELi256ELi128ELb1ELb1ELb1ELb0ELb1ELb1EEEEEEEEEvNT_6ParamsE --------------------------
	.section	.nv.info._ZN7cutlass13device_kernelIN5flash11enable_sm90INS1_16FlashAttnFwdSm90INS1_25CollectiveMainloopFwdSm90ILi2EN4cute5tupleIJNS5_1CILi1EEES8_S8_EEENS6_IJNS7_ILi128EEENS7_ILi96EEENS7_ILi64EEEEEELi256ENS_6half_tEfNS_4arch4Sm90ELb0ELb0ELb1ELb1ELb1ELb1ELb1ELb1ELb0ELb1ELb1ELb0EEENS1_21CollectiveEpilogueFwdINS6_IJSA_NS7_ILi256EEESB_EEES9_SE_SG_Li256ELb1ELb1ELb1ELb0EEENS1_36VarlenDynamicPersistentTileSchedulerILi128ELi96ELi256ELi128ELb1ELb1ELb1ELb0ELb1ELb1EEEEEEEEEvNT_6ParamsE,"",@"SHT_CUDA_INFO"
	.sectionflags	@""
	.align	4


	//----- nvinfo : EIATTR_CUDA_API_VERSION
	.align		4
        /*0000*/ 	.byte	0x04, 0x37
        /*0002*/ 	.short	(.L_279 - .L_278)
.L_278:
        /*0004*/ 	.word	0x00000082


	//----- nvinfo : EIATTR_KPARAM_INFO
	.align		4
.L_279:
        /*0008*/ 	.byte	0x04, 0x17
        /*000a*/ 	.short	(.L_281 - .L_280)
.L_280:
        /*000c*/ 	.word	0x00000000
        /*0010*/ 	.short	0x0000
        /*0012*/ 	.short	0x0070
        /*0014*/ 	.byte	0x00, 0xf0, 0x01, 0x2e


	//----- nvinfo : EIATTR_SPARSE_MMA_MASK
	.align		4
.L_281:
        /*0018*/ 	.byte	0x03, 0x50
        /*001a*/ 	.short	0x0000


	//----- nvinfo : EIATTR_MAXREG_COUNT
	.align		4
        /*001c*/ 	.byte	0x03, 0x1b
        /*001e*/ 	.short	0x00a8


	//----- nvinfo : EIATTR_NUM_BARRIERS
	.align		4
        /*0020*/ 	.byte	0x02, 0x4c
        /*0022*/ 	.byte	0x10
	.zero		1


	//----- nvinfo : EIATTR_EXTERNS
	.align		4
        /*0024*/ 	.byte	0x04, 0x0f
        /*0026*/ 	.short	(.L_283 - .L_282)


	//   ....[0]....
	.align		4
.L_282:
        /*0028*/ 	.word	index@(__assertfail)


	//----- nvinfo : EIATTR_ANNOTATIONS
	.align		4
.L_283:
        /*002c*/ 	.byte	0x04, 0x55
        /*002e*/ 	.short	(.L_285 - .L_284)


	//   ....[0]....
.L_284:
        /* <DEDUP_REMOVED lines=184> */


	//----- nvinfo : EIATTR_MERCURY_ISA_VERSION
	.align		4
.L_285:
        /*0b98*/ 	.byte	0x03, 0x5f
        /*0b9a*/ 	.short	0x0101


	//----- nvinfo : EIATTR_UNUSED_LOAD_BYTE_OFFSET
	.align		4
        /*0b9c*/ 	.byte	0x04, 0x44
        /*0b9e*/ 	.short	(.L_287 - .L_286)


	//   ....[0]....
.L_286:
        /*0ba0*/ 	.word	0x00000a70
        /*0ba4*/ 	.word	0x0000fff0


	//   ....[1]....
        /*0ba8*/ 	.word	0x0000fe00
        /*0bac*/ 	.word	0x0000fff0


	//----- nvinfo : EIATTR_INT_WARP_WIDE_INSTR_OFFSETS
	.align		4
.L_287:
        /*0bb0*/ 	.byte	0x04, 0x31
        /*0bb2*/ 	.short	(.L_289 - .L_288)


	//   ....[0]....
.L_288:
        /*0bb4*/ 	.word	0x00000120


	//   ....[1]....
        /*0bb8*/ 	.word	0x00000160


	//   ....[2]....
        /*0bbc*/ 	.word	0x000001d0


	//   ....[3]....
        /*0bc0*/ 	.word	0x00000240


	//   ....[4]....
        /*0bc4*/ 	.word	0x00017b80


	//   ....[5]....
        /*0bc8*/ 	.word	0x00017c10


	//   ....[6]....
        /*0bcc*/ 	.word	0x0001bb60


	//   ....[7]....
        /*0bd0*/ 	.word	0x0001bbf0


	//----- nvinfo : EIATTR_COOP_GROUP_MASK_REGIDS
	.align		4
.L_289:
        /*0bd4*/ 	.byte	0x04, 0x29
        /*0bd6*/ 	.short	(.L_291 - .L_290)


	//   ....[0]....
.L_290:
        /*0bd8*/ 	.word	0xffffffff


	//   ....[1]....
        /*0bdc*/ 	.word	0xffffffff


	//   ....[2]....
        /*0be0*/ 	.word	0xffffffff


	//   ....[3]....
        /*0be4*/ 	.word	0xffffffff


	//   ....[4]....
        /*0be8*/ 	.word	0xffffffff


	//   ....[5]....
        /*0bec*/ 	.word	0xffffffff


	//   ....[6]....
        /*0bf0*/ 	.word	0xffffffff


	//   ....[7]....
        /*0bf4*/ 	.word	0xffffffff


	//   ....[8]....
        /*0bf8*/ 	.word	0xffffffff


	//   ....[9]....
        /*0bfc*/ 	.word	0xffffffff


	//   ....[10]....
        /*0c00*/ 	.word	0xffffffff


	//   ....[11]....
        /*0c04*/ 	.word	0xffffffff


	//   ....[12]....
        /*0c08*/ 	.word	0xffffffff


	//   ....[13]....
        /*0c0c*/ 	.word	0xffffffff


	//   ....[14]....
        /*0c10*/ 	.word	0xffffffff


	//   ....[15]....
        /*0c14*/ 	.word	0xffffffff


	//   ....[16]....
        /*0c18*/ 	.word	0xffffffff


	//   ....[17]....
        /*0c1c*/ 	.word	0xffffffff


	//   ....[18]....
        /*0c20*/ 	.word	0xffffffff


	//   ....[19]....
        /*0c24*/ 	.word	0xffffffff


	//   ....[20]....
        /*0c28*/ 	.word	0xffffffff


	//   ....[21]....
        /*0c2c*/ 	.word	0xffffffff


	//   ....[22]....
        /*0c30*/ 	.word	0xffffffff


	//   ....[23]....
        /*0c34*/ 	.word	0xffffffff


	//   ....[24]....
        /*0c38*/ 	.word	0xffffffff


	//   ....[25]....
        /*0c3c*/ 	.word	0xffffffff


	//   ....[26]....
        /*0c40*/ 	.word	0xffffffff


	//   ....[27]....
        /*0c44*/ 	.word	0xffffffff


	//   ....[28]....
        /*0c48*/ 	.word	0xffffffff


	//   ....[29]....
        /*0c4c*/ 	.word	0xffffffff


	//   ....[30]....
        /*0c50*/ 	.word	0xffffffff


	//   ....[31]....
        /*0c54*/ 	.word	0xffffffff


	//   ....[32]....
        /*0c58*/ 	.word	0xffffffff


	//   ....[33]....
        /*0c5c*/ 	.word	0xffffffff


	//   ....[34]....
        /*0c60*/ 	.word	0xffffffff


	//   ....[35]....
        /*0c64*/ 	.word	0xffffffff


	//   ....[36]....
        /*0c68*/ 	.word	0xffffffff


	//   ....[37]....
        /*0c6c*/ 	.word	0xffffffff


	//   ....[38]....
        /*0c70*/ 	.word	0xffffffff


	//   ....[39]....
        /*0c74*/ 	.word	0xffffffff


	//   ....[40]....
        /*0c78*/ 	.word	0xffffffff


	//   ....[41]....
        /*0c7c*/ 	.word	0xffffffff


	//   ....[42]....
        /*0c80*/ 	.word	0xffffffff


	//   ....[43]....
        /*0c84*/ 	.word	0xffffffff


	//   ....[44]....
        /*0c88*/ 	.word	0xffffffff


	//   ....[45]....
        /*0c8c*/ 	.word	0xffffffff


	//   ....[46]....
        /*0c90*/ 	.word	0xffffffff


	//   ....[47]....
        /*0c94*/ 	.word	0xffffffff


	//   ....[48]....
        /*0c98*/ 	.word	0xffffffff


	//   ....[49]....
        /*0c9c*/ 	.word	0xffffffff


	//   ....[50]....
        /*0ca0*/ 	.word	0xffffffff


	//   ....[51]....
        /*0ca4*/ 	.word	0xffffffff


	//   ....[52]....
        /*0ca8*/ 	.word	0xffffffff


	//   ....[53]....
        /*0cac*/ 	.word	0xffffffff


	//   ....[54]....
        /*0cb0*/ 	.word	0xffffffff


	//   ....[55]....
        /*0cb4*/ 	.word	0xffffffff


	//   ....[56]....
        /*0cb8*/ 	.word	0xffffffff


	//   ....[57]....
        /*0cbc*/ 	.word	0xffffffff


	//   ....[58]....
        /*0cc0*/ 	.word	0xffffffff


	//   ....[59]....
        /*0cc4*/ 	.word	0xffffffff


	//   ....[60]....
        /*0cc8*/ 	.word	0xffffffff


	//   ....[61]....
        /*0ccc*/ 	.word	0xffffffff


	//   ....[62]....
        /*0cd0*/ 	.word	0xffffffff


	//   ....[63]....
        /*0cd4*/ 	.word	0xffffffff


	//   ....[64]....
        /*0cd8*/ 	.word	0xffffffff


	//   ....[65]....
        /*0cdc*/ 	.word	0xffffffff


	//   ....[66]....
        /*0ce0*/ 	.word	0xffffffff


	//   ....[67]....
        /*0ce4*/ 	.word	0xffffffff


	//   ....[68]....
        /*0ce8*/ 	.word	0xffffffff


	//   ....[69]....
        /*0cec*/ 	.word	0xffffffff


	//   ....[70]....
        /*0cf0*/ 	.word	0xffffffff


	//   ....[71]....
        /*0cf4*/ 	.word	0xffffffff


	//   ....[72]....
        /*0cf8*/ 	.word	0xffffffff


	//   ....[73]....
        /*0cfc*/ 	.word	0xffffffff


	//   ....[74]....
        /*0d00*/ 	.word	0xffffffff


	//   ....[75]....
        /*0d04*/ 	.word	0xffffffff


	//   ....[76]....
        /*0d08*/ 	.word	0xffffffff


	//   ....[77]....
        /*0d0c*/ 	.word	0xffffffff


	//   ....[78]....
        /*0d10*/ 	.word	0xffffffff


	//   ....[79]....
        /*0d14*/ 	.word	0xffffffff


	//   ....[80]....
        /*0d18*/ 	.word	0xffffffff


	//   ....[81]....
        /*0d1c*/ 	.word	0xffffffff


	//   ....[82]....
        /*0d20*/ 	.word	0xffffffff


	//   ....[83]....
        /*0d24*/ 	.word	0xffffffff


	//   ....[84]....
        /*0d28*/ 	.word	0xffffffff


	//   ....[85]....
        /*0d2c*/ 	.word	0xffffffff


	//   ....[86]....
        /*0d30*/ 	.word	0xffffffff


	//   ....[87]....
        /*0d34*/ 	.word	0xffffffff


	//   ....[88]....
        /*0d38*/ 	.word	0xffffffff


	//   ....[89]....
        /*0d3c*/ 	.word	0xffffffff


	//   ....[90]....
        /*0d40*/ 	.word	0xffffffff


	//   ....[91]....
        /*0d44*/ 	.word	0xffffffff


	//   ....[92]....
        /*0d48*/ 	.word	0xffffffff


	//   ....[93]....
        /*0d4c*/ 	.word	0xffffffff


	//   ....[94]....
        /*0d50*/ 	.word	0xffffffff


	//   ....[95]....
        /*0d54*/ 	.word	0xffffffff


	//   ....[96]....
        /*0d58*/ 	.word	0xffffffff


	//   ....[97]....
        /*0d5c*/ 	.word	0xffffffff


	//   ....[98]....
        /*0d60*/ 	.word	0xffffffff


	//   ....[99]....
        /*0d64*/ 	.word	0xffffffff


	//   ....[100]....
        /*0d68*/ 	.word	0xffffffff


	//   ....[101]....
        /*0d6c*/ 	.word	0xffffffff


	//   ....[102]....
        /*0d70*/ 	.word	0xffffffff


	//   ....[103]....
        /*0d74*/ 	.word	0xffffffff


	//   ....[104]....
        /*0d78*/ 	.word	0xffffffff


	//   ....[105]....
        /*0d7c*/ 	.word	0xffffffff


	//   ....[106]....
        /*0d80*/ 	.word	0xffffffff


	//   ....[107]....
        /*0d84*/ 	.word	0xffffffff


	//   ....[108]....
        /*0d88*/ 	.word	0xffffffff


	//   ....[109]....
        /*0d8c*/ 	.word	0xffffffff


	//   ....[110]....
        /*0d90*/ 	.word	0xffffffff


	//   ....[111]....
        /*0d94*/ 	.word	0xffffffff


	//   ....[112]....
        /*0d98*/ 	.word	0xffffffff


	//   ....[113]....
        /*0d9c*/ 	.word	0xffffffff


	//   ....[114]....
        /*0da0*/ 	.word	0xffffffff


	//   ....[115]....
        /*0da4*/ 	.word	0xffffffff


	//   ....[116]....
        /*0da8*/ 	.word	0xffffffff


	//   ....[117]....
        /*0dac*/ 	.word	0xffffffff


	//   ....[118]....
        /*0db0*/ 	.word	0xffffffff


	//   ....[119]....
        /*0db4*/ 	.word	0xffffffff


	//   ....[120]....
        /*0db8*/ 	.word	0xffffffff


	//   ....[121]....
        /*0dbc*/ 	.word	0xffffffff


	//   ....[122]....
        /*0dc0*/ 	.word	0xffffffff


	//   ....[123]....
        /*0dc4*/ 	.word	0xffffffff


	//   ....[124]....
        /*0dc8*/ 	.word	0xffffffff


	//   ....[125]....
        /*0dcc*/ 	.word	0xffffffff


	//   ....[126]....
        /*0dd0*/ 	.word	0xffffffff


	//   ....[127]....
        /*0dd4*/ 	.word	0xffffffff


	//   ....[128]....
        /*0dd8*/ 	.word	0xffffffff


	//   ....[129]....
        /*0ddc*/ 	.word	0xffffffff


	//   ....[130]....
        /*0de0*/ 	.word	0xffffffff


	//   ....[131]....
        /*0de4*/ 	.word	0xffffffff


	//   ....[132]....
        /*0de8*/ 	.word	0xffffffff


	//   ....[133]....
        /*0dec*/ 	.word	0xffffffff


	//   ....[134]....
        /*0df0*/ 	.word	0xffffffff


	//   ....[135]....
        /*0df4*/ 	.word	0xffffffff


	//   ....[136]....
        /*0df8*/ 	.word	0xffffffff


	//   ....[137]....
        /*0dfc*/ 	.word	0xffffffff


	//   ....[138]....
        /*0e00*/ 	.word	0xffffffff


	//   ....[139]....
        /*0e04*/ 	.word	0xffffffff


	//   ....[140]....
        /*0e08*/ 	.word	0xffffffff


	//   ....[141]....
        /*0e0c*/ 	.word	0xffffffff


	//   ....[142]....
        /*0e10*/ 	.word	0xffffffff


	//   ....[143]....
        /*0e14*/ 	.word	0xffffffff


	//   ....[144]....
        /*0e18*/ 	.word	0xffffffff


	//   ....[145]....
        /*0e1c*/ 	.word	0xffffffff


	//   ....[146]....
        /*0e20*/ 	.word	0xffffffff


	//   ....[147]....
        /*0e24*/ 	.word	0xffffffff


	//   ....[148]....
        /*0e28*/ 	.word	0xffffffff


	//   ....[149]....
        /*0e2c*/ 	.word	0xffffffff


	//   ....[150]....
        /*0e30*/ 	.word	0xffffffff


	//   ....[151]....
        /*0e34*/ 	.word	0xffffffff


	//   ....[152]....
        /*0e38*/ 	.word	0xffffffff


	//   ....[153]....
        /*0e3c*/ 	.word	0xffffffff


	//   ....[154]....
        /*0e40*/ 	.word	0xffffffff


	//   ....[155]....
        /*0e44*/ 	.word	0xffffffff


	//   ....[156]....
        /*0e48*/ 	.word	0xffffffff


	//   ....[157]....
        /*0e4c*/ 	.word	0xffffffff


	//   ....[158]....
        /*0e50*/ 	.word	0xffffffff


	//   ....[159]....
        /*0e54*/ 	.word	0xffffffff


	//   ....[160]....
        /*0e58*/ 	.word	0xffffffff


	//   ....[161]....
        /*0e5c*/ 	.word	0xffffffff


	//   ....[162]....
        /*0e60*/ 	.word	0xffffffff


	//   ....[163]....
        /*0e64*/ 	.word	0xffffffff


	//   ....[164]....
        /*0e68*/ 	.word	0xffffffff


	//   ....[165]....
        /*0e6c*/ 	.word	0xffffffff


	//   ....[166]....
        /*0e70*/ 	.word	0xffffffff


	//   ....[167]....
        /*0e74*/ 	.word	0xffffffff


	//   ....[168]....
        /*0e78*/ 	.word	0xffffffff


	//   ....[169]....
        /*0e7c*/ 	.word	0xffffffff


	//   ....[170]....
        /*0e80*/ 	.word	0xffffffff


	//   ....[171]....
        /*0e84*/ 	.word	0xffffffff


	//   ....[172]....
        /*0e88*/ 	.word	0xffffffff


	//   ....[173]....
        /*0e8c*/ 	.word	0xffffffff


	//   ....[174]....
        /*0e90*/ 	.word	0xffffffff


	//   ....[175]....
        /*0e94*/ 	.word	0xffffffff


	//   ....[176]....
        /*0e98*/ 	.word	0xffffffff


	//   ....[177]....
        /*0e9c*/ 	.word	0xffffffff


	//   ....[178]....
        /*0ea0*/ 	.word	0xffffffff


	//   ....[179]....
        /*0ea4*/ 	.word	0xffffffff


	//   ....[180]....
        /*0ea8*/ 	.word	0xffffffff


	//   ....[181]....
        /*0eac*/ 	.word	0xffffffff


	//   ....[182]....
        /*0eb0*/ 	.word	0xffffffff


	//   ....[183]....
        /*0eb4*/ 	.word	0xffffffff


	//   ....[184]....
        /*0eb8*/ 	.word	0xffffffff


	//   ....[185]....
        /*0ebc*/ 	.word	0x0500000f


	//   ....[186]....
        /*0ec0*/ 	.word	0x0500000f


	//   ....[187]....
        /*0ec4*/ 	.word	0x0500000f


	//   ....[188]....
        /*0ec8*/ 	.word	0x0500000f


	//   ....[189]....
        /*0ecc*/ 	.word	0x0500000f


	//   ....[190]....
        /*0ed0*/ 	.word	0x0500000f


	//   ....[191]....
        /*0ed4*/ 	.word	0x0500000f


	//   ....[192]....
        /*0ed8*/ 	.word	0x0500000f


	//   ....[193]....
        /*0edc*/ 	.word	0x0500000f


	//   ....[194]....
        /*0ee0*/ 	.word	0x0500000f


	//   ....[195]....
        /*0ee4*/ 	.word	0x0500000f


	//   ....[196]....
        /*0ee8*/ 	.word	0x0500000f


	//   ....[197]....
        /*0eec*/ 	.word	0x0500000f


	//   ....[198]....
        /*0ef0*/ 	.word	0x0500000f


	//   ....[199]....
        /*0ef4*/ 	.word	0x0500000f


	//   ....[200]....
        /*0ef8*/ 	.word	0x0500000f


	//   ....[201]....
        /*0efc*/ 	.word	0x0500000f


	//   ....[202]....
        /*0f00*/ 	.word	0x0500000f


	//   ....[203]....
        /*0f04*/ 	.word	0x0500000f


	//   ....[204]....
        /*0f08*/ 	.word	0x0500000f


	//   ....[205]....
        /*0f0c*/ 	.word	0x0500000f


	//   ....[206]....
        /*0f10*/ 	.word	0x0500000f


	//   ....[207]....
        /*0f14*/ 	.word	0x0500000f


	//   ....[208]....
        /*0f18*/ 	.word	0x0500000f


	//   ....[209]....
        /*0f1c*/ 	.word	0x0500000f


	//   ....[210]....
        /*0f20*/ 	.word	0x0500000f


	//   ....[211]....
        /*0f24*/ 	.word	0x0500000f


	//   ....[212]....
        /*0f28*/ 	.word	0x0500000f


	//   ....[213]....
        /*0f2c*/ 	.word	0x0500000f


	//   ....[214]....
        /*0f30*/ 	.word	0x0500000f


	//   ....[215]....
        /*0f34*/ 	.word	0x0500000f


	//   ....[216]....
        /*0f38*/ 	.word	0x0500000f


	//   ....[217]....
        /*0f3c*/ 	.word	0x0500000f


	//   ....[218]....
        /*0f40*/ 	.word	0x0500000f


	//   ....[219]....
        /*0f44*/ 	.word	0x0500000f


	//   ....[220]....
        /*0f48*/ 	.word	0x0500000f


	//   ....[221]....
        /*0f4c*/ 	.word	0x0500000f


	//   ....[222]....
        /*0f50*/ 	.word	0x0500000f


	//   ....[223]....
        /*0f54*/ 	.word	0x0500000f


	//   ....[224]....
        /*0f58*/ 	.word	0x0500000f


	//   ....[225]....
        /*0f5c*/ 	.word	0x0500000f


	//   ....[226]....
        /*0f60*/ 	.word	0x0500000f


	//   ....[227]....
        /*0f64*/ 	.word	0x0500000f


	//   ....[228]....
        /*0f68*/ 	.word	0x0500000f


	//   ....[229]....
        /*0f6c*/ 	.word	0x0500000f


	//   ....[230]....
        /*0f70*/ 	.word	0x0500000f


	//   ....[231]....
        /*0f74*/ 	.word	0x0500000f


	//   ....[232]....
        /*0f78*/ 	.word	0x0500000f


	//   ....[233]....
        /*0f7c*/ 	.word	0x0500000f


	//   ....[234]....
        /*0f80*/ 	.word	0x0500000f


	//   ....[235]....
        /*0f84*/ 	.word	0x0500000f


	//   ....[236]....
        /*0f88*/ 	.word	0x0500000f


	//   ....[237]....
        /*0f8c*/ 	.word	0x0500000f


	//   ....[238]....
        /*0f90*/ 	.word	0x0500000f


	//   ....[239]....
        /*0f94*/ 	.word	0x0500000f


	//   ....[240]....
        /*0f98*/ 	.word	0x0500000f


	//   ....[241]....
        /*0f9c*/ 	.word	0x0500000f


	//   ....[242]....
        /*0fa0*/ 	.word	0x0500000f


	//   ....[243]....
        /*0fa4*/ 	.word	0x0500000f


	//   ....[244]....
        /*0fa8*/ 	.word	0x0500000f


	//   ....[245]....
        /*0fac*/ 	.word	0x0500000f


	//   ....[246]....
        /*0fb0*/ 	.word	0x0500000f


	//   ....[247]....
        /*0fb4*/ 	.word	0x0500000f


	//   ....[248]....
        /*0fb8*/ 	.word	0x0500000f


	//   ....[249]....
        /*0fbc*/ 	.word	0x0500000f


	//   ....[250]....
        /*0fc0*/ 	.word	0x0500000f


	//   ....[251]....
        /*0fc4*/ 	.word	0x0500000f


	//   ....[252]....
        /*0fc8*/ 	.word	0x0500000f


	//   ....[253]....
        /*0fcc*/ 	.word	0x0500000f


	//   ....[254]....
        /*0fd0*/ 	.word	0x0500000f


	//   ....[255]....
        /*0fd4*/ 	.word	0x0500000f


	//   ....[0]....
        /*0fd8*/ 	.word	0x0500000f


	//   ....[1]....
        /*0fdc*/ 	.word	0x0500000f


	//   ....[2]....
        /*0fe0*/ 	.word	0x0500000f


	//   ....[3]....
        /*0fe4*/ 	.word	0x0500000f


	//   ....[4]....
        /*0fe8*/ 	.word	0x0500000f


	//   ....[5]....
        /*0fec*/ 	.word	0x0500000f


	//   ....[6]....
        /*0ff0*/ 	.word	0x0500000f


	//   ....[7]....
        /*0ff4*/ 	.word	0x0500000f


	//   ....[8]....
        /*0ff8*/ 	.word	0x0500000f


	//   ....[9]....
        /*0ffc*/ 	.word	0x0500000f


	//   ....[10]....
        /*1000*/ 	.word	0x0500000f


	//   ....[11]....
        /*1004*/ 	.word	0x0500000f


	//   ....[12]....
        /*1008*/ 	.word	0x0500000f


	//   ....[13]....
        /*100c*/ 	.word	0x0500000f


	//   ....[14]....
        /*1010*/ 	.word	0x0500000f


	//   ....[15]....
        /*1014*/ 	.word	0x0500000f


	//   ....[16]....
        /*1018*/ 	.word	0x0500000f


	//   ....[17]....
        /*101c*/ 	.word	0x0500000f


	//   ....[18]....
        /*1020*/ 	.word	0x0500000f


	//   ....[19]....
        /*1024*/ 	.word	0x0500000f


	//   ....[20]....
        /*1028*/ 	.word	0x0500000f


	//   ....[21]....
        /*102c*/ 	.word	0x0500000f


	//   ....[22]....
        /*1030*/ 	.word	0x0500000f


	//   ....[23]....
        /*1034*/ 	.word	0x0500000f


	//   ....[24]....
        /*1038*/ 	.word	0x0500000f


	//   ....[25]....
        /*103c*/ 	.word	0x0500000f


	//   ....[26]....
        /*1040*/ 	.word	0x0500000f


	//   ....[27]....
        /*1044*/ 	.word	0x0500000f


	//   ....[28]....
        /*1048*/ 	.word	0x0500000f


	//   ....[29]....
        /*104c*/ 	.word	0x0500000f


	//   ....[30]....
        /*1050*/ 	.word	0x0500000f


	//   ....[31]....
        /*1054*/ 	.word	0x0500000f


	//   ....[32]....
        /*1058*/ 	.word	0x0500000f


	//   ....[33]....
        /*105c*/ 	.word	0x0500000f


	//   ....[34]....
        /*1060*/ 	.word	0x0500000f


	//   ....[35]....
        /*1064*/ 	.word	0x0500000f


	//   ....[36]....
        /*1068*/ 	.word	0x0500000f


	//   ....[37]....
        /*106c*/ 	.word	0x0500000f


	//   ....[38]....
        /*1070*/ 	.word	0x0500000f


	//   ....[39]....
        /*1074*/ 	.word	0x0500000f


	//   ....[40]....
        /*1078*/ 	.word	0x0500000f


	//   ....[41]....
        /*107c*/ 	.word	0x0500000f


	//   ....[42]....
        /*1080*/ 	.word	0x0500000f


	//   ....[43]....
        /*1084*/ 	.word	0x0500000f


	//   ....[44]....
        /*1088*/ 	.word	0x0500000f


	//   ....[45]....
        /*108c*/ 	.word	0x0500000f


	//   ....[46]....
        /*1090*/ 	.word	0x0500000f


	//   ....[47]....
        /*1094*/ 	.word	0x0500000f


	//   ....[48]....
        /*1098*/ 	.word	0x0500000f


	//   ....[49]....
        /*109c*/ 	.word	0x0500000f


	//   ....[50]....
        /*10a0*/ 	.word	0x0500000f


	//   ....[51]....
        /*10a4*/ 	.word	0x0500000f


	//   ....[52]....
        /*10a8*/ 	.word	0x0500000f


	//   ....[53]....
        /*10ac*/ 	.word	0x0500000f


	//   ....[54]....
        /*10b0*/ 	.word	0x0500000f


	//   ....[55]....
        /*10b4*/ 	.word	0x0500000f


	//   ....[56]....
        /*10b8*/ 	.word	0x0500000f


	//   ....[57]....
        /*10bc*/ 	.word	0x0500000f


	//   ....[58]....
        /*10c0*/ 	.word	0x0500000f


	//   ....[59]....
        /*10c4*/ 	.word	0x0500000f


	//   ....[60]....
        /*10c8*/ 	.word	0x0500000f


	//   ....[61]....
        /*10cc*/ 	.word	0x0500000f


	//   ....[62]....
        /*10d0*/ 	.word	0x0500000f


	//   ....[63]....
        /*10d4*/ 	.word	0x0500000f


	//   ....[64]....
        /*10d8*/ 	.word	0x0500000f


	//   ....[65]....
        /*10dc*/ 	.word	0x0500000f


	//   ....[66]....
        /*10e0*/ 	.word	0x0500000f


	//   ....[67]....
        /*10e4*/ 	.word	0x0500000f


	//   ....[68]....
        /*10e8*/ 	.word	0x0500000f


	//   ....[69]....
        /*10ec*/ 	.word	0x0500000f


	//   ....[70]....
        /*10f0*/ 	.word	0x0500000f


	//----- nvinfo : EIATTR_COOP_GROUP_INSTR_OFFSETS
	.align		4
.L_291:
        /*10f4*/ 	.byte	0x04, 0x28
        /*10f6*/ 	.short	(.L_293 - .L_292)


	//   ....[0]....
.L_292:
        /*10f8*/ 	.word	0x00000060


	//   ....[1]....
        /*10fc*/ 	.word	0x00000130


	//   ....[2]....
        /*1100*/ 	.word	0x000001f0


	//   ....[3]....
        /*1104*/ 	.word	0x000003c0


	//   ....[4]....
        /*1108*/ 	.word	0x00000520


	//   ....[5]....
        /*110c*/ 	.word	0x00000640


	//   ....[6]....
        /*1110*/ 	.word	0x000007a0


	//   ....[7]....
        /*1114*/ 	.word	0x000037c0


	//   ....[8]....
        /*1118*/ 	.word	0x000037d0


	//   ....[9]....
        /*111c*/ 	.word	0x00003ee0


	//   ....[10]....
        /*1120*/ 	.word	0x00003ef0


	//   ....[11]....
        /*1124*/ 	.word	0x00004ac0


	//   ....[12]....
        /*1128*/ 	.word	0x00004ad0


	//   ....[13]....
        /*112c*/ 	.word	0x00005280


	//   ....[14]....
        /*1130*/ 	.word	0x00005290


	//   ....[15]....
        /*1134*/ 	.word	0x00005c60


	//   ....[16]....
        /*1138*/ 	.word	0x00005c70


	//   ....[17]....
        /*113c*/ 	.word	0x00005d80


	//   ....[18]....
        /*1140*/ 	.word	0x00005d90


	//   ....[19]....
        /*1144*/ 	.word	0x00006130


	//   ....[20]....
        /*1148*/ 	.word	0x00006160


	//   ....[21]....
        /*114c*/ 	.word	0x00006430


	//   ....[22]....
        /*1150*/ 	.word	0x00006450


	//   ....[23]....
        /*1154*/ 	.word	0x00007000


	//   ....[24]....
        /*1158*/ 	.word	0x00007600


	//   ....[25]....
        /*115c*/ 	.word	0x00007610


	//   ....[26]....
        /*1160*/ 	.word	0x00007620


	//   ....[27]....
        /*1164*/ 	.word	0x00007630


	//   ....[28]....
        /*1168*/ 	.word	0x00008650


	//   ....[29]....
        /*116c*/ 	.word	0x00008660


	//   ....[30]....
        /*1170*/ 	.word	0x00008670


	//   ....[31]....
        /*1174*/ 	.word	0x00008680


	//   ....[32]....
        /*1178*/ 	.word	0x0000b3e0


	//   ....[33]....
        /*117c*/ 	.word	0x0000b430


	//   ....[34]....
        /*1180*/ 	.word	0x0000b800


	//   ....[35]....
        /*1184*/ 	.word	0x0000b870


	//   ....[36]....
        /*1188*/ 	.word	0x0000d860


	//   ....[37]....
        /*118c*/ 	.word	0x0000d8c0


	//   ....[38]....
        /*1190*/ 	.word	0x0000e2e0


	//   ....[39]....
        /*1194*/ 	.word	0x0000e340


	//   ....[40]....
        /*1198*/ 	.word	0x0000f380


	//   ....[41]....
        /*119c*/ 	.word	0x0000f410


	//   ....[42]....
        /*11a0*/ 	.word	0x0000f560


	//   ....[43]....
        /*11a4*/ 	.word	0x0000f730


	//   ....[44]....
        /*11a8*/ 	.word	0x00010eb0


	//   ....[45]....
        /*11ac*/ 	.word	0x00010ec0


	//   ....[46]....
        /*11b0*/ 	.word	0x00010ed0


	//   ....[47]....
        /*11b4*/ 	.word	0x00010ee0


	//   ....[48]....
        /*11b8*/ 	.word	0x00011910


	//   ....[49]....
        /*11bc*/ 	.word	0x00011920


	//   ....[50]....
        /*11c0*/ 	.word	0x00011b50


	//   ....[51]....
        /*11c4*/ 	.word	0x00011b60


	//   ....[52]....
        /*11c8*/ 	.word	0x00011d90


	//   ....[53]....
        /*11cc*/ 	.word	0x00011da0


	//   ....[54]....
        /*11d0*/ 	.word	0x00011fd0


	//   ....[55]....
        /*11d4*/ 	.word	0x00011fe0


	//   ....[56]....
        /*11d8*/ 	.word	0x000124b0


	//   ....[57]....
        /*11dc*/ 	.word	0x000124c0


	//   ....[58]....
        /*11e0*/ 	.word	0x00013140


	//   ....[59]....
        /*11e4*/ 	.word	0x00013150


	//   ....[60]....
        /*11e8*/ 	.word	0x00014710


	//   ....[61]....
        /*11ec*/ 	.word	0x00014720


	//   ....[62]....
        /*11f0*/ 	.word	0x00014960


	//   ....[63]....
        /*11f4*/ 	.word	0x00014970


	//   ....[64]....
        /*11f8*/ 	.word	0x00014ba0


	//   ....[65]....
        /*11fc*/ 	.word	0x00014bb0


	//   ....[66]....
        /*1200*/ 	.word	0x00014de0


	//   ....[67]....
        /*1204*/ 	.word	0x00014df0


	//   ....[68]....
        /*1208*/ 	.word	0x00015080


	//   ....[69]....
        /*120c*/ 	.word	0x00015290


	//   ....[70]....
        /*1210*/ 	.word	0x000152c0


	//   ....[71]....
        /*1214*/ 	.word	0x000152f0


	//   ....[72]....
        /*1218*/ 	.word	0x00015320


	//   ....[73]....
        /*121c*/ 	.word	0x00015350


	//   ....[74]....
        /*1220*/ 	.word	0x00015380


	//   ....[75]....
        /*1224*/ 	.word	0x00015510


	//   ....[76]....
        /*1228*/ 	.word	0x00015540


	//   ....[77]....
        /*122c*/ 	.word	0x00015570


	//   ....[78]....
        /*1230*/ 	.word	0x000155a0


	//   ....[79]....
        /*1234*/ 	.word	0x000155d0


	//   ....[80]....
        /*1238*/ 	.word	0x00015600


	//   ....[81]....
        /*123c*/ 	.word	0x00015690


	//   ....[82]....
        /*1240*/ 	.word	0x000156c0


	//   ....[83]....
        /*1244*/ 	.word	0x000156d0


	//   ....[84]....
        /*1248*/ 	.word	0x00015760


	//   ....[85]....
        /*124c*/ 	.word	0x00016700


	//   ....[86]....
        /*1250*/ 	.word	0x00018790


	//   ....[87]....
        /*1254*/ 	.word	0x000187b0


	//   ....[88]....
        /*1258*/ 	.word	0x00018840


	//   ....[89]....
        /*125c*/ 	.word	0x00018860


	//   ....[90]....
        /*1260*/ 	.word	0x000188e0


	//   ....[91]....
        /*1264*/ 	.word	0x00018900


	//   ....[92]....
        /*1268*/ 	.word	0x00018980


	//   ....[93]....
        /*126c*/ 	.word	0x000189a0


	//   ....[94]....
        /*1270*/ 	.word	0x00018a20


	//   ....[95]....
        /*1274*/ 	.word	0x00018a40


	//   ....[96]....
        /*1278*/ 	.word	0x00018a50


	//   ....[97]....
        /*127c*/ 	.word	0x00018a60


	//   ....[98]....
        /*1280*/ 	.word	0x00019200


	//   ....[99]....
        /*1284*/ 	.word	0x00019230


	//   ....[100]....
        /*1288*/ 	.word	0x00019330


	//   ....[101]....
        /*128c*/ 	.word	0x00019340


	//   ....[102]....
        /*1290*/ 	.word	0x000193c0


	//   ....[103]....
        /*1294*/ 	.word	0x000193d0


	//   ....[104]....
        /*1298*/ 	.word	0x000193e0


	//   ....[105]....
        /*129c*/ 	.word	0x00019480


	//   ....[106]....
        /*12a0*/ 	.word	0x000194b0


	//   ....[107]....
        /*12a4*/ 	.word	0x00019530


	//   ....[108]....
        /*12a8*/ 	.word	0x00019560


	//   ....[109]....
        /*12ac*/ 	.word	0x000195e0


	//   ....[110]....
        /*12b0*/ 	.word	0x00019610


	//   ....[111]....
        /*12b4*/ 	.word	0x00019630


	//   ....[112]....
        /*12b8*/ 	.word	0x00019680


	//   ....[113]....
        /*12bc*/ 	.word	0x00019690


	//   ....[114]....
        /*12c0*/ 	.word	0x00019d50


	//   ....[115]....
        /*12c4*/ 	.word	0x00019d80


	//   ....[116]....
        /*12c8*/ 	.word	0x00019da0


	//   ....[117]....
        /*12cc*/ 	.word	0x00019e70


	//   ....[118]....
        /*12d0*/ 	.word	0x00019ea0


	//   ....[119]....
        /*12d4*/ 	.word	0x00019f10


	//   ....[120]....
        /*12d8*/ 	.word	0x00019f80


	//   ....[121]....
        /*12dc*/ 	.word	0x00019f90


	//   ....[122]....
        /*12e0*/ 	.word	0x0001a010


	//   ....[123]....
        /*12e4*/ 	.word	0x0001a020


	//   ....[124]....
        /*12e8*/ 	.word	0x0001a0a0


	//   ....[125]....
        /*12ec*/ 	.word	0x0001a0b0


	//   ....[126]....
        /*12f0*/ 	.word	0x0001a130


	//   ....[127]....
        /*12f4*/ 	.word	0x0001a140


	//   ....[128]....
        /*12f8*/ 	.word	0x0001a1c0


	//   ....[129]....
        /*12fc*/ 	.word	0x0001a1d0


	//   ....[130]....
        /*1300*/ 	.word	0x0001a6e0


	//   ....[131]....
        /*1304*/ 	.word	0x0001a700


	//   ....[132]....
        /*1308*/ 	.word	0x0001a760


	//   ....[133]....
        /*130c*/ 	.word	0x0001a810


	//   ....[134]....
        /*1310*/ 	.word	0x0001a820


	//   ....[135]....
        /*1314*/ 	.word	0x0001a850


	//   ....[136]....
        /*1318*/ 	.word	0x0001a8e0


	//   ....[137]....
        /*131c*/ 	.word	0x0001a990


	//   ....[138]....
        /*1320*/ 	.word	0x0001a9a0


	//   ....[139]....
        /*1324*/ 	.word	0x0001a9d0


	//   ....[140]....
        /*1328*/ 	.word	0x0001a9e0


	//   ....[141]....
        /*132c*/ 	.word	0x0001aa70


	//   ....[142]....
        /*1330*/ 	.word	0x0001b190


	//   ....[143]....
        /*1334*/ 	.word	0x0001b1b0


	//   ....[144]....
        /*1338*/ 	.word	0x0001b200


	//   ....[145]....
        /*133c*/ 	.word	0x0001b210


	//   ....[146]....
        /*1340*/ 	.word	0x0001b250


	//   ....[147]....
        /*1344*/ 	.word	0x0001b260


	//   ....[148]....
        /*1348*/ 	.word	0x0001b2a0


	//   ....[149]....
        /*134c*/ 	.word	0x0001b2b0


	//   ....[150]....
        /*1350*/ 	.word	0x0001b2f0


	//   ....[151]....
        /*1354*/ 	.word	0x0001b300


	//   ....[152]....
        /*1358*/ 	.word	0x0001b310


	//   ....[153]....
        /*135c*/ 	.word	0x0001b350


	//   ....[154]....
        /*1360*/ 	.word	0x0001b680


	//   ....[155]....
        /*1364*/ 	.word	0x0001b6a0


	//   ....[156]....
        /*1368*/ 	.word	0x0001b6b0


	//   ....[157]....
        /*136c*/ 	.word	0x0001b6d0


	//   ....[158]....
        /*1370*/ 	.word	0x0001b740


	//   ....[159]....
        /*1374*/ 	.word	0x0001b760


	//   ....[160]....
        /*1378*/ 	.word	0x0001b7c0


	//   ....[161]....
        /*137c*/ 	.word	0x0001b7e0


	//   ....[162]....
        /*1380*/ 	.word	0x0001b840


	//   ....[163]....
        /*1384*/ 	.word	0x0001b860


	//   ....[164]....
        /*1388*/ 	.word	0x0001b8c0


	//   ....[165]....
        /*138c*/ 	.word	0x0001b8e0


	//   ....[166]....
        /*1390*/ 	.word	0x0001be20


	//   ....[167]....
        /*1394*/ 	.word	0x0001be50


	//   ....[168]....
        /*1398*/ 	.word	0x0001beb0


	//   ....[169]....
        /*139c*/ 	.word	0x0001bee0


	//   ....[170]....
        /*13a0*/ 	.word	0x0001bf10


	//   ....[171]....
        /*13a4*/ 	.word	0x0001bf40


	//   ....[172]....
        /*13a8*/ 	.word	0x0001bf70


	//   ....[173]....
        /*13ac*/ 	.word	0x0001bfa0


	//   ....[174]....
        /*13b0*/ 	.word	0x0001c140


	//   ....[175]....
        /*13b4*/ 	.word	0x0001c170


	//   ....[176]....
        /*13b8*/ 	.word	0x0001c1a0


	//   ....[177]....
        /*13bc*/ 	.word	0x0001c1d0


	//   ....[178]....
        /*13c0*/ 	.word	0x0001c200


	//   ....[179]....
        /*13c4*/ 	.word	0x0001c230


	//   ....[180]....
        /*13c8*/ 	.word	0x0001c2f0


	//   ....[181]....
        /*13cc*/ 	.word	0x0001c310


	//   ....[182]....
        /*13d0*/ 	.word	0x0001c320


	//   ....[183]....
        /*13d4*/ 	.word	0x0001c380


	//   ....[184]....
        /*13d8*/ 	.word	0x0001c9a0


	//   ....[185]....
        /*13dc*/ 	.word	0x0001ccc0


	//   ....[186]....
        /*13e0*/ 	.word	0x0001cd50


	//   ....[187]....
        /*13e4*/ 	.word	0x0001cdf0


	//   ....[188]....
        /*13e8*/ 	.word	0x0001ce80


	//   ....[189]....
        /*13ec*/ 	.word	0x0001cf70


	//   ....[190]....
        /*13f0*/ 	.word	0x0001d000


	//   ....[191]....
        /*13f4*/ 	.word	0x0001d0a0


	//   ....[192]....
        /*13f8*/ 	.word	0x0001d130


	//   ....[193]....
        /*13fc*/ 	.word	0x0001d220


	//   ....[194]....
        /*1400*/ 	.word	0x0001d2b0


	//   ....[195]....
        /*1404*/ 	.word	0x0001d340


	//   ....[196]....
        /*1408*/ 	.word	0x0001d3d0


	//   ....[197]....
        /*140c*/ 	.word	0x0001d4a0


	//   ....[198]....
        /*1410*/ 	.word	0x0001d540


	//   ....[199]....
        /*1414*/ 	.word	0x0001d5d0


	//   ....[200]....
        /*1418*/ 	.word	0x0001d620


	//   ....[201]....
        /*141c*/ 	.word	0x0001d670


	//   ....[202]....
        /*1420*/ 	.word	0x0001d760


	//   ....[203]....
        /*1424*/ 	.word	0x0001d7f0


	//   ....[204]....
        /*1428*/ 	.word	0x0001d840


	//   ....[205]....
        /*142c*/ 	.word	0x0001d890


	//   ....[206]....
        /*1430*/ 	.word	0x0001daf0


	//   ....[207]....
        /*1434*/ 	.word	0x0001db40


	//   ....[208]....
        /*1438*/ 	.word	0x0001dbd0


	//   ....[209]....
        /*143c*/ 	.word	0x0001dc60


	//   ....[210]....
        /*1440*/ 	.word	0x0001dcf0


	//   ....[211]....
        /*1444*/ 	.word	0x0001dd80


	//   ....[212]....
        /*1448*/ 	.word	0x0001de10


	//   ....[213]....
        /*144c*/ 	.word	0x0001dea0


	//   ....[214]....
        /*1450*/ 	.word	0x0001df20


	//   ....[215]....
        /*1454*/ 	.word	0x0001df70


	//   ....[216]....
        /*1458*/ 	.word	0x0001e010


	//   ....[217]....
        /*145c*/ 	.word	0x0001e0a0


	//   ....[218]....
        /*1460*/ 	.word	0x0001e130


	//   ....[219]....
        /*1464*/ 	.word	0x0001e180


	//   ....[220]....
        /*1468*/ 	.word	0x0001e210


	//   ....[221]....
        /*146c*/ 	.word	0x0001e2a0


	//   ....[222]....
        /*1470*/ 	.word	0x0001e330


	//   ....[223]....
        /*1474*/ 	.word	0x0001e3c0


	//   ....[224]....
        /*1478*/ 	.word	0x0001e450


	//   ....[225]....
        /*147c*/ 	.word	0x0001e4e0


	//   ....[226]....
        /*1480*/ 	.word	0x0001e5a0


	//   ....[227]....
        /*1484*/ 	.word	0x0001e880


	//   ....[228]....
        /*1488*/ 	.word	0x0001e970


	//   ....[229]....
        /*148c*/ 	.word	0x0001ea10


	//   ....[230]....
        /*1490*/ 	.word	0x0001ea70


	//   ....[231]....
        /*1494*/ 	.word	0x0001eb60


	//   ....[232]....
        /*1498*/ 	.word	0x0001ebd0


	//   ....[233]....
        /*149c*/ 	.word	0x0001ecc0


	//   ....[234]....
        /*14a0*/ 	.word	0x0001ed30


	//   ....[235]....
        /*14a4*/ 	.word	0x0001ee20


	//   ....[236]....
        /*14a8*/ 	.word	0x0001ee90


	//   ....[237]....
        /*14ac*/ 	.word	0x0001ef80


	//   ....[238]....
        /*14b0*/ 	.word	0x0001eff0


	//   ....[239]....
        /*14b4*/ 	.word	0x0001f090


	//   ....[240]....
        /*14b8*/ 	.word	0x0001f180


	//   ....[241]....
        /*14bc*/ 	.word	0x0001f240


	//   ....[242]....
        /*14c0*/ 	.word	0x0001f2a0


	//   ....[243]....
        /*14c4*/ 	.word	0x0001f390


	//   ....[244]....
        /*14c8*/ 	.word	0x0001f3f0


	//   ....[245]....
        /*14cc*/ 	.word	0x0001f4e0


	//   ....[246]....
        /*14d0*/ 	.word	0x0001f540


	//   ....[247]....
        /*14d4*/ 	.word	0x0001f5e0


	//   ....[248]....
        /*14d8*/ 	.word	0x0001f6b0


	//   ....[249]....
        /*14dc*/ 	.word	0x0001f750


	//   ....[250]....
        /*14e0*/ 	.word	0x0001f820


	//   ....[251]....
        /*14e4*/ 	.word	0x0001f8c0


	//   ....[252]....
        /*14e8*/ 	.word	0x0001f990


	//   ....[253]....
        /*14ec*/ 	.word	0x0001fa80


	//   ....[254]....
        /*14f0*/ 	.word	0x0001fae0


	//   ....[255]....
        /*14f4*/ 	.word	0x0001fbc0


	//   ....[0]....
        /*14f8*/ 	.word	0x0001fe10


	//   ....[1]....
        /*14fc*/ 	.word	0x0001fed0


	//   ....[2]....
        /*1500*/ 	.word	0x0001ffa0


	//   ....[3]....
        /*1504*/ 	.word	0x00020090


	//   ....[4]....
        /*1508*/ 	.word	0x00020150


	//   ....[5]....
        /*150c*/ 	.word	0x00020210


	//   ....[6]....
        /*1510*/ 	.word	0x000202d0


	//   ....[7]....
        /*1514*/ 	.word	0x00020390


	//   ....[8]....
        /*1518*/ 	.word	0x00020450


	//   ....[9]....
        /*151c*/ 	.word	0x00020510


	//   ....[10]....
        /*1520*/ 	.word	0x000205d0


	//   ....[11]....
        /*1524*/ 	.word	0x00020690


	//   ....[12]....
        /*1528*/ 	.word	0x00020750


	//   ....[13]....
        /*152c*/ 	.word	0x00020800


	//   ....[14]....
        /*1530*/ 	.word	0x00020860


	//   ....[15]....
        /*1534*/ 	.word	0x00020940


	//   ....[16]....
        /*1538*/ 	.word	0x00020a80


	//   ....[17]....
        /*153c*/ 	.word	0x00020b60


	//   ....[18]....
        /*1540*/ 	.word	0x00020bf0


	//   ....[19]....
        /*1544*/ 	.word	0x00020d00


	//   ....[20]....
        /*1548*/ 	.word	0x00020d60


	//   ....[21]....
        /*154c*/ 	.word	0x00020e70


	//   ....[22]....
        /*1550*/ 	.word	0x00020ed0


	//   ....[23]....
        /*1554*/ 	.word	0x00020fe0


	//   ....[24]....
        /*1558*/ 	.word	0x00021040


	//   ....[25]....
        /*155c*/ 	.word	0x00021150


	//   ....[26]....
        /*1560*/ 	.word	0x000211b0


	//   ....[27]....
        /*1564*/ 	.word	0x00021270


	//   ....[28]....
        /*1568*/ 	.word	0x000213d0


	//   ....[29]....
        /*156c*/ 	.word	0x00021470


	//   ....[30]....
        /*1570*/ 	.word	0x000214d0


	//   ....[31]....
        /*1574*/ 	.word	0x00021580


	//   ....[32]....
        /*1578*/ 	.word	0x000215e0


	//   ....[33]....
        /*157c*/ 	.word	0x00021690


	//   ....[34]....
        /*1580*/ 	.word	0x000216f0


	//   ....[35]....
        /*1584*/ 	.word	0x000217a0


	//   ....[36]....
        /*1588*/ 	.word	0x00021800


	//   ....[37]....
        /*158c*/ 	.word	0x000218b0


	//   ....[38]....
        /*1590*/ 	.word	0x00021910


	//   ....[39]....
        /*1594*/ 	.word	0x000219c0


	//   ....[40]....
        /*1598*/ 	.word	0x00021ab0


	//   ....[41]....
        /*159c*/ 	.word	0x00021b50


	//   ....[42]....
        /*15a0*/ 	.word	0x00021bb0


	//   ....[43]....
        /*15a4*/ 	.word	0x00021c80


	//   ....[44]....
        /*15a8*/ 	.word	0x00021ce0


	//   ....[45]....
        /*15ac*/ 	.word	0x00021db0


	//   ....[46]....
        /*15b0*/ 	.word	0x00021e10


	//   ....[47]....
        /*15b4*/ 	.word	0x00021ee0


	//   ....[48]....
        /*15b8*/ 	.word	0x00021f40


	//   ....[49]....
        /*15bc*/ 	.word	0x00022010


	//   ....[50]....
        /*15c0*/ 	.word	0x00022070


	//   ....[51]....
        /*15c4*/ 	.word	0x00022140


	//   ....[52]....
        /*15c8*/ 	.word	0x000221d0


	//   ....[53]....
        /*15cc*/ 	.word	0x00022270


	//   ....[54]....
        /*15d0*/ 	.word	0x000223f0


	//   ....[55]....
        /*15d4*/ 	.word	0x00022460


	//   ....[56]....
        /*15d8*/ 	.word	0x000224d0


	//   ....[57]....
        /*15dc*/ 	.word	0x00022540


	//   ....[58]....
        /*15e0*/ 	.word	0x000225b0


	//   ....[59]....
        /*15e4*/ 	.word	0x00022630


	//   ....[60]....
        /*15e8*/ 	.word	0x000226b0


	//   ....[61]....
        /*15ec*/ 	.word	0x00022740


	//   ....[62]....
        /*15f0*/ 	.word	0x000227b0


	//   ....[63]....
        /*15f4*/ 	.word	0x00022820


	//   ....[64]....
        /*15f8*/ 	.word	0x00022890


	//   ....[65]....
        /*15fc*/ 	.word	0x00022910


	//   ....[66]....
        /*1600*/ 	.word	0x00022980


	//   ....[67]....
        /*1604*/ 	.word	0x00022a20


	//   ....[68]....
        /*1608*/ 	.word	0x00022a70


	//   ....[69]....
        /*160c*/ 	.word	0x00022b00


	//   ....[70]....
        /*1610*/ 	.word	0x00022c30


	//----- nvinfo : EIATTR_REG_RECONFIG
	.align		4
.L_293:
        /*1614*/ 	.byte	0x01, 0x54
	.zero		2


	//----- nvinfo : EIATTR_SYSCALL_OFFSETS
	.align		4
        /*1618*/ 	.byte	0x04, 0x46
        /*161a*/ 	.short	(.L_295 - .L_294)


	//   ....[0]....
.L_294:
        /*161c*/ 	.word	0x00002360


	//   ....[1]....
        /*1620*/ 	.word	0x000024b0


	//   ....[2]....
        /*1624*/ 	.word	0x000071a0


	//   ....[3]....
        /*1628*/ 	.word	0x00007520


	//   ....[4]....
        /*162c*/ 	.word	0x00017d70


	//   ....[5]....
        /*1630*/ 	.word	0x00017ec0


	//   ....[6]....
        /*1634*/ 	.word	0x00017fb0


	//   ....[7]....
        /*1638*/ 	.word	0x00018e20


	//   ....[8]....
        /*163c*/ 	.word	0x00019960


	//----- nvinfo : EIATTR_MBARRIER_INSTR_OFFSETS
	.align		4
.L_295:
        /*1640*/ 	.byte	0x04, 0x39
        /*1642*/ 	.short	(.L_297 - .L_296)


	//   ....[0]....
.L_296:
        /*1644*/ 	.word	0x00000260
        /*1648*/ 	.word	0x000000ff
        /*164c*/ 	.word	0x00032400
        /*1650*/ 	.short	0x0100
        /*1652*/ 	.byte	0x08
	.zero		1


	//   ....[1]....
        /*1654*/ 	.word	0x00000270
        /*1658*/ 	.word	0x000000ff
        /*165c*/ 	.word	0x00032410
        /*1660*/ 	.short	0x0100
        /*1662*/ 	.byte	0x08
	.zero		1


	//   ....[2]....
        /*1664*/ 	.word	0x00000280
        /*1668*/ 	.word	0x000000ff
        /*166c*/ 	.word	0x00032420
        /*1670*/ 	.short	0x0100
        /*1672*/ 	.byte	0x08
	.zero		1


	//   ....[3]....
        /*1674*/ 	.word	0x00000370
        /*1678*/ 	.word	0x000000ff
        /*167c*/ 	.word	0x00032430
        /*1680*/ 	.short	0x0100
        /*1682*/ 	.byte	0x08
	.zero		1


	//   ....[4]....
        /*1684*/ 	.word	0x00000380
        /*1688*/ 	.word	0x000000ff
        /*168c*/ 	.word	0x00032440
        /*1690*/ 	.short	0x0100
        /*1692*/ 	.byte	0x08
	.zero		1


	//   ....[5]....
        /*1694*/ 	.word	0x00000390
        /*1698*/ 	.word	0x000000ff
        /*169c*/ 	.word	0x00032438
        /*16a0*/ 	.short	0x0100
        /*16a2*/ 	.byte	0x08
	.zero		1


	//   ....[6]....
        /*16a4*/ 	.word	0x000003a0
        /*16a8*/ 	.word	0x000000ff
        /*16ac*/ 	.word	0x00032448
        /*16b0*/ 	.short	0x0100
        /*16b2*/ 	.byte	0x08
	.zero		1


	//   ....[7]....
        /*16b4*/ 	.word	0x000004d0
        /*16b8*/ 	.word	0x000000ff
        /*16bc*/ 	.word	0x00032450
        /*16c0*/ 	.short	0x0100
        /*16c2*/ 	.byte	0x08
	.zero		1


	//   ....[8]....
        /*16c4*/ 	.word	0x000004e0
        /*16c8*/ 	.word	0x000000ff
        /*16cc*/ 	.word	0x00032460
        /*16d0*/ 	.short	0x0100
        /*16d2*/ 	.byte	0x08
	.zero		1


	//   ....[9]....
        /*16d4*/ 	.word	0x000004f0
        /*16d8*/ 	.word	0x000000ff
        /*16dc*/ 	.word	0x00032458
        /*16e0*/ 	.short	0x0100
        /*16e2*/ 	.byte	0x08
	.zero		1


	//   ....[10]....
        /*16e4*/ 	.word	0x00000500
        /*16e8*/ 	.word	0x000000ff
        /*16ec*/ 	.word	0x00032468
        /*16f0*/ 	.short	0x0100
        /*16f2*/ 	.byte	0x08
	.zero		1


	//   ....[11]....
        /*16f4*/ 	.word	0x000005f0
        /*16f8*/ 	.word	0x000000ff
        /*16fc*/ 	.word	0x00032470
        /*1700*/ 	.short	0x0100
        /*1702*/ 	.byte	0x06
	.zero		1


	//   ....[12]....
        /*1704*/ 	.word	0x00000600
        /*1708*/ 	.word	0x000000ff
        /*170c*/ 	.word	0x00032480
        /*1710*/ 	.short	0x0100
        /*1712*/ 	.byte	0x06
	.zero		1


	//   ....[13]....
        /*1714*/ 	.word	0x00000610
        /*1718*/ 	.word	0x000000ff
        /*171c*/ 	.word	0x00032478
        /*1720*/ 	.short	0x0100
        /*1722*/ 	.byte	0x06
	.zero		1


	//   ....[14]....
        /*1724*/ 	.word	0x00000620
        /*1728*/ 	.word	0x000000ff
        /*172c*/ 	.word	0x00032488
        /*1730*/ 	.short	0x0100
        /*1732*/ 	.byte	0x06
	.zero		1


	//   ....[15]....
        /*1734*/ 	.word	0x00000750
        /*1738*/ 	.word	0x000000ff
        /*173c*/ 	.word	0x00032490
        /*1740*/ 	.short	0x0100
        /*1742*/ 	.byte	0x08
	.zero		1


	//   ....[16]....
        /*1744*/ 	.word	0x00000760
        /*1748*/ 	.word	0x000000ff
        /*174c*/ 	.word	0x000324a0
        /*1750*/ 	.short	0x0100
        /*1752*/ 	.byte	0x08
	.zero		1


	//   ....[17]....
        /*1754*/ 	.word	0x00000770
        /*1758*/ 	.word	0x000000ff
        /*175c*/ 	.word	0x00032498
        /*1760*/ 	.short	0x0100
        /*1762*/ 	.byte	0x08
	.zero		1


	//   ....[18]....
        /*1764*/ 	.word	0x00000780
        /*1768*/ 	.word	0x000000ff
        /*176c*/ 	.word	0x000324a8
        /*1770*/ 	.short	0x0100
        /*1772*/ 	.byte	0x08
	.zero		1


	//   ....[19]....
        /*1774*/ 	.word	0x000008b0
        /*1778*/ 	.word	0x000000ff
        /*177c*/ 	.word	0x000324b0
        /*1780*/ 	.short	0x0100
        /*1782*/ 	.byte	0x08
	.zero		1


	//   ....[20]....
        /*1784*/ 	.word	0x000008c0
        /*1788*/ 	.word	0x000000ff
        /*178c*/ 	.word	0x000324c0
        /*1790*/ 	.short	0x0100
        /*1792*/ 	.byte	0x08
	.zero		1


	//   ....[21]....
        /*1794*/ 	.word	0x000008d0
        /*1798*/ 	.word	0x000000ff
        /*179c*/ 	.word	0x000324b8
        /*17a0*/ 	.short	0x0100
        /*17a2*/ 	.byte	0x08
	.zero		1


	//   ....[22]....
        /*17a4*/ 	.word	0x000008e0
        /*17a8*/ 	.word	0x000000ff
        /*17ac*/ 	.word	0x000324c8
        /*17b0*/ 	.short	0x0100
        /*17b2*/ 	.byte	0x08
	.zero		1


	//   ....[23]....
        /*17b4*/ 	.word	0x00003770
        /*17b8*/ 	.word	0x00000000
        /*17bc*/ 	.word	0x00032490
        /*17c0*/ 	.short	0x010a
        /*17c2*/ 	.byte	0x3f
	.zero		1


	//   ....[24]....
        /*17c4*/ 	.word	0x00004a60
        /*17c8*/ 	.word	0x00000000
        /*17cc*/ 	.word	0x00032490
        /*17d0*/ 	.short	0x010a
        /*17d2*/ 	.byte	0x3f
	.zero		1


	//   ....[25]....
        /*17d4*/ 	.word	0x00005ac0
        /*17d8*/ 	.word	0x00000000
        /*17dc*/ 	.word	0x00032490
        /*17e0*/ 	.short	0x010a
        /*17e2*/ 	.byte	0x3f
	.zero		1


	//   ....[26]....
        /*17e4*/ 	.word	0x00005f60
        /*17e8*/ 	.word	0x0000000b
        /*17ec*/ 	.word	0x00000000
        /*17f0*/ 	.short	0x0101
        /*17f2*/ 	.byte	0x3f
	.zero		1


	//   ....[27]....
        /*17f4*/ 	.word	0x00005fa0
        /*17f8*/ 	.word	0x00000000
        /*17fc*/ 	.word	0x000324b0
        /*1800*/ 	.short	0x010a
        /*1802*/ 	.byte	0x3f
	.zero		1


	//   ....[28]....
        /*1804*/ 	.word	0x000067c0
        /*1808*/ 	.word	0x00000000
        /*180c*/ 	.word	0x00000000
        /*1810*/ 	.short	0x0101
        /*1812*/ 	.byte	0x3f
	.zero		1


	//   ....[29]....
        /*1814*/ 	.word	0x00007240
        /*1818*/ 	.word	0x00000013
        /*181c*/ 	.word	0x00032400
        /*1820*/ 	.short	0x010a
        /*1822*/ 	.byte	0x3f
	.zero		1


	//   ....[30]....
        /*1824*/ 	.word	0x00007290
        /*1828*/ 	.word	0x00000013
        /*182c*/ 	.word	0x00032400
        /*1830*/ 	.short	0x010a
        /*1832*/ 	.byte	0x3f
	.zero		1


	//   ....[31]....
        /*1834*/ 	.word	0x00007930
        /*1838*/ 	.word	0x00000013
        /*183c*/ 	.word	0x00032400
        /*1840*/ 	.short	0x010a
        /*1842*/ 	.byte	0x3f
	.zero		1


	//   ....[32]....
        /*1844*/ 	.word	0x00008850
        /*1848*/ 	.word	0x00000013
        /*184c*/ 	.word	0x00032400
        /*1850*/ 	.short	0x010a
        /*1852*/ 	.byte	0x3f
	.zero		1


	//   ....[33]....
        /*1854*/ 	.word	0x000096f0
        /*1858*/ 	.word	0x00000000
        /*185c*/ 	.word	0x00032430
        /*1860*/ 	.short	0x010a
        /*1862*/ 	.byte	0x3f
	.zero		1


	//   ....[34]....
        /*1864*/ 	.word	0x000097a0
        /*1868*/ 	.word	0x00000000
        /*186c*/ 	.word	0x00032430
        /*1870*/ 	.short	0x010a
        /*1872*/ 	.byte	0x3f
	.zero		1


	//   ....[35]....
        /*1874*/ 	.word	0x00009aa0
        /*1878*/ 	.word	0x00000013
        /*187c*/ 	.word	0x00032410
        /*1880*/ 	.short	0x010a
        /*1882*/ 	.byte	0x3f
	.zero		1


	//   ....[36]....
        /*1884*/ 	.word	0x00009af0
        /*1888*/ 	.word	0x00000000
        /*188c*/ 	.word	0x00032450
        /*1890*/ 	.short	0x010a
        /*1892*/ 	.byte	0x3f
	.zero		1


	//   ....[37]....
        /*1894*/ 	.word	0x00009b30
        /*1898*/ 	.word	0x00000000
        /*189c*/ 	.word	0x00032450
        /*18a0*/ 	.short	0x010a
        /*18a2*/ 	.byte	0x3f
	.zero		1


	//   ....[38]....
        /*18a4*/ 	.word	0x0000b9b0
        /*18a8*/ 	.word	0x00000005
        /*18ac*/ 	.word	0x00000000
        /*18b0*/ 	.short	0x0101
        /*18b2*/ 	.byte	0x3f
	.zero		1


	//   ....[39]....
        /*18b4*/ 	.word	0x0000c470
        /*18b8*/ 	.word	0x00000000
        /*18bc*/ 	.word	0x00000000
        /*18c0*/ 	.short	0x0101
        /*18c2*/ 	.byte	0x3f
	.zero		1


	//   ....[40]....
        /*18c4*/ 	.word	0x0000c5a0
        /*18c8*/ 	.word	0x00000000
        /*18cc*/ 	.word	0x00032430
        /*18d0*/ 	.short	0x010a
        /*18d2*/ 	.byte	0x3f
	.zero		1


	//   ....[41]....
        /*18d4*/ 	.word	0x0000c610
        /*18d8*/ 	.word	0x00000000
        /*18dc*/ 	.word	0x00032430
        /*18e0*/ 	.short	0x010a
        /*18e2*/ 	.byte	0x3f
	.zero		1


	//   ....[42]....
        /*18e4*/ 	.word	0x0000c880
        /*18e8*/ 	.word	0x00000000
        /*18ec*/ 	.word	0x00032450
        /*18f0*/ 	.short	0x010a
        /*18f2*/ 	.byte	0x3f
	.zero		1


	//   ....[43]....
        /*18f4*/ 	.word	0x0000c8c0
        /*18f8*/ 	.word	0x00000000
        /*18fc*/ 	.word	0x00032450
        /*1900*/ 	.short	0x010a
        /*1902*/ 	.byte	0x3f
	.zero		1


	//   ....[44]....
        /*1904*/ 	.word	0x0000e630
        /*1908*/ 	.word	0x00000005
        /*190c*/ 	.word	0x00000000
        /*1910*/ 	.short	0x0101
        /*1912*/ 	.byte	0x3f
	.zero		1


	//   ....[45]....
        /*1914*/ 	.word	0x0000f340
        /*1918*/ 	.word	0x00000000
        /*191c*/ 	.word	0x00000000
        /*1920*/ 	.short	0x0101
        /*1922*/ 	.byte	0x3f
	.zero		1


	//   ....[46]....
        /*1924*/ 	.word	0x000118b0
        /*1928*/ 	.word	0x00000003
        /*192c*/ 	.word	0x00000000
        /*1930*/ 	.short	0x0101
        /*1932*/ 	.byte	0x3f
	.zero		1


	//   ....[47]....
        /*1934*/ 	.word	0x00012410
        /*1938*/ 	.word	0x00000006
        /*193c*/ 	.word	0x00000000
        /*1940*/ 	.short	0x0101
        /*1942*/ 	.byte	0x3f
	.zero		1


	//   ....[48]....
        /*1944*/ 	.word	0x000167e0
        /*1948*/ 	.word	0x00000016
        /*194c*/ 	.word	0x00032420
        /*1950*/ 	.short	0x010a
        /*1952*/ 	.byte	0x3f
	.zero		1


	//   ....[49]....
        /*1954*/ 	.word	0x00016870
        /*1958*/ 	.word	0x00000007
        /*195c*/ 	.word	0x000324a0
        /*1960*/ 	.short	0x010a
        /*1962*/ 	.byte	0x3f
	.zero		1


	//   ....[50]....
        /*1964*/ 	.word	0x00016ac0
        /*1968*/ 	.word	0x00000007
        /*196c*/ 	.word	0x000324c0
        /*1970*/ 	.short	0x010a
        /*1972*/ 	.byte	0x3f
	.zero		1


	//   ....[51]....
        /*1974*/ 	.word	0x000170d0
        /*1978*/ 	.word	0x00000006
        /*197c*/ 	.word	0x000324a0
        /*1980*/ 	.short	0x010a
        /*1982*/ 	.byte	0x3f
	.zero		1


	//   ....[52]....
        /*1984*/ 	.word	0x00017310
        /*1988*/ 	.word	0x00000006
        /*198c*/ 	.word	0x000324c0
        /*1990*/ 	.short	0x010a
        /*1992*/ 	.byte	0x3f
	.zero		1


	//   ....[53]....
        /*1994*/ 	.word	0x00018500
        /*1998*/ 	.word	0x0000001d
        /*199c*/ 	.word	0x00032440
        /*19a0*/ 	.short	0x010a
        /*19a2*/ 	.byte	0x3f
	.zero		1


	//   ....[54]....
        /*19a4*/ 	.word	0x00018b60
        /*19a8*/ 	.word	0x0000001d
        /*19ac*/ 	.word	0x00032430
        /*19b0*/ 	.short	0x0107
        /*19b2*/ 	.byte	0x3f
	.zero		1


	//   ....[55]....
        /*19b4*/ 	.word	0x00018c30
        /*19b8*/ 	.word	0x0000001d
        /*19bc*/ 	.word	0x00032430
        /*19c0*/ 	.short	0x0101
        /*19c2*/ 	.byte	0x3f
	.zero		1


	//   ....[56]....
        /*19c4*/ 	.word	0x000197a0
        /*19c8*/ 	.word	0x00000016
        /*19cc*/ 	.word	0x00032400
        /*19d0*/ 	.short	0x0107
        /*19d2*/ 	.byte	0x3f
	.zero		1


	//   ....[57]....
        /*19d4*/ 	.word	0x00019830
        /*19d8*/ 	.word	0x00000016
        /*19dc*/ 	.word	0x00032400
        /*19e0*/ 	.short	0x0101
        /*19e2*/ 	.byte	0x3f
	.zero		1


	//   ....[58]....
        /*19e4*/ 	.word	0x0001a2c0
        /*19e8*/ 	.word	0x00000016
        /*19ec*/ 	.word	0x00032410
        /*19f0*/ 	.short	0x0107
        /*19f2*/ 	.byte	0x3f
	.zero		1


	//   ....[59]....
        /*19f4*/ 	.word	0x0001a3c0
        /*19f8*/ 	.word	0x00000016
        /*19fc*/ 	.word	0x00032410
        /*1a00*/ 	.short	0x0101
        /*1a02*/ 	.byte	0x3f
	.zero		1


	//   ....[60]....
        /*1a04*/ 	.word	0x0001a3e0
        /*1a08*/ 	.word	0x00000016
        /*1a0c*/ 	.word	0x00032420
        /*1a10*/ 	.short	0x010a
        /*1a12*/ 	.byte	0x3f
	.zero		1


	//   ....[61]....
        /*1a14*/ 	.word	0x0001a470
        /*1a18*/ 	.word	0x0000001d
        /*1a1c*/ 	.word	0x00032460
        /*1a20*/ 	.short	0x010a
        /*1a22*/ 	.byte	0x3f
	.zero		1


	//   ....[62]....
        /*1a24*/ 	.word	0x0001abf0
        /*1a28*/ 	.word	0x0000001d
        /*1a2c*/ 	.word	0x00032450
        /*1a30*/ 	.short	0x0107
        /*1a32*/ 	.byte	0x3f
	.zero		1


	//   ....[63]....
        /*1a34*/ 	.word	0x0001acc0
        /*1a38*/ 	.word	0x0000001d
        /*1a3c*/ 	.word	0x00032450
        /*1a40*/ 	.short	0x0101
        /*1a42*/ 	.byte	0x3f
	.zero		1


	//   ....[64]....
        /*1a44*/ 	.word	0x0001b000
        /*1a48*/ 	.word	0x00000004
        /*1a4c*/ 	.word	0x00032440
        /*1a50*/ 	.short	0x010a
        /*1a52*/ 	.byte	0x3f
	.zero		1


	//   ....[65]....
        /*1a54*/ 	.word	0x0001b3d0
        /*1a58*/ 	.word	0x00000004
        /*1a5c*/ 	.word	0x00032430
        /*1a60*/ 	.short	0x0107
        /*1a62*/ 	.byte	0x3f
	.zero		1


	//   ....[66]....
        /*1a64*/ 	.word	0x0001b490
        /*1a68*/ 	.word	0x00000004
        /*1a6c*/ 	.word	0x00032430
        /*1a70*/ 	.short	0x0101
        /*1a72*/ 	.byte	0x3f
	.zero		1


	//   ....[67]....
        /*1a74*/ 	.word	0x0001b4c0
        /*1a78*/ 	.word	0x00000004
        /*1a7c*/ 	.word	0x00032460
        /*1a80*/ 	.short	0x010a
        /*1a82*/ 	.byte	0x3f
	.zero		1


	//   ....[68]....
        /*1a84*/ 	.word	0x0001b9d0
        /*1a88*/ 	.word	0x00000004
        /*1a8c*/ 	.word	0x00032450
        /*1a90*/ 	.short	0x0107
        /*1a92*/ 	.byte	0x3f
	.zero		1


	//   ....[69]....
        /*1a94*/ 	.word	0x0001ba90
        /*1a98*/ 	.word	0x00000004
        /*1a9c*/ 	.word	0x00032450
        /*1aa0*/ 	.short	0x0101
        /*1aa2*/ 	.byte	0x3f
	.zero		1


	//   ....[70]....
        /*1aa4*/ 	.word	0x0001c920
        /*1aa8*/ 	.word	0x00000007
        /*1aac*/ 	.word	0x00032420
        /*1ab0*/ 	.short	0x010a
        /*1ab2*/ 	.byte	0x3f
	.zero		1


	//   ....[71]....
        /*1ab4*/ 	.word	0x0001ca90
        /*1ab8*/ 	.word	0x00000005
        /*1abc*/ 	.word	0x00032440
        /*1ac0*/ 	.short	0x010a
        /*1ac2*/ 	.byte	0x3f
	.zero		1


	//   ....[72]....
        /*1ac4*/ 	.word	0x0001cb30
        /*1ac8*/ 	.word	0x00000003
        /*1acc*/ 	.word	0x00032440
        /*1ad0*/ 	.short	0x010a
        /*1ad2*/ 	.byte	0x3f
	.zero		1


	//   ....[73]....
        /*1ad4*/ 	.word	0x0001cb70
        /*1ad8*/ 	.word	0x00000005
        /*1adc*/ 	.word	0x00032460
        /*1ae0*/ 	.short	0x010a
        /*1ae2*/ 	.byte	0x3f
	.zero		1


	//   ....[74]....
        /*1ae4*/ 	.word	0x0001cbb0
        /*1ae8*/ 	.word	0x00000003
        /*1aec*/ 	.word	0x00032460
        /*1af0*/ 	.short	0x010a
        /*1af2*/ 	.byte	0x3f
	.zero		1


	//   ....[75]....
        /*1af4*/ 	.word	0x0001cc10
        /*1af8*/ 	.word	0x00000000
        /*1afc*/ 	.word	0x00032490
        /*1b00*/ 	.short	0x010a
        /*1b02*/ 	.byte	0x3f
	.zero		1


	//   ....[76]....
        /*1b04*/ 	.word	0x0001cec0
        /*1b08*/ 	.word	0x00000000
        /*1b0c*/ 	.word	0x00032490
        /*1b10*/ 	.short	0x010a
        /*1b12*/ 	.byte	0x3f
	.zero		1


	//   ....[77]....
        /*1b14*/ 	.word	0x0001d170
        /*1b18*/ 	.word	0x00000000
        /*1b1c*/ 	.word	0x00032490
        /*1b20*/ 	.short	0x010a
        /*1b22*/ 	.byte	0x3f
	.zero		1


	//   ....[78]....
        /*1b24*/ 	.word	0x0001d400
        /*1b28*/ 	.word	0x00000000
        /*1b2c*/ 	.word	0x000324b0
        /*1b30*/ 	.short	0x010a
        /*1b32*/ 	.byte	0x3f
	.zero		1


	//   ....[79]....
        /*1b34*/ 	.word	0x0001d6b0
        /*1b38*/ 	.word	0x00000013
        /*1b3c*/ 	.word	0x00032400
        /*1b40*/ 	.short	0x010a
        /*1b42*/ 	.byte	0x3f
	.zero		1


	//   ....[80]....
        /*1b44*/ 	.word	0x0001d8c0
        /*1b48*/ 	.word	0x00000013
        /*1b4c*/ 	.word	0x00032400
        /*1b50*/ 	.short	0x010a
        /*1b52*/ 	.byte	0x3f
	.zero		1


	//   ....[81]....
        /*1b54*/ 	.word	0x0001d910
        /*1b58*/ 	.word	0x00000000
        /*1b5c*/ 	.word	0x00032430
        /*1b60*/ 	.short	0x010a
        /*1b62*/ 	.byte	0x3f
	.zero		1


	//   ....[82]....
        /*1b64*/ 	.word	0x0001d960
        /*1b68*/ 	.word	0x00000013
        /*1b6c*/ 	.word	0x00032410
        /*1b70*/ 	.short	0x010a
        /*1b72*/ 	.byte	0x3f
	.zero		1


	//   ....[83]....
        /*1b74*/ 	.word	0x0001d9b0
        /*1b78*/ 	.word	0x00000000
        /*1b7c*/ 	.word	0x00032450
        /*1b80*/ 	.short	0x010a
        /*1b82*/ 	.byte	0x3f
	.zero		1


	//   ....[84]....
        /*1b84*/ 	.word	0x0001da00
        /*1b88*/ 	.word	0x00000000
        /*1b8c*/ 	.word	0x00032430
        /*1b90*/ 	.short	0x010a
        /*1b92*/ 	.byte	0x3f
	.zero		1


	//   ....[85]....
        /*1b94*/ 	.word	0x0001da50
        /*1b98*/ 	.word	0x00000000
        /*1b9c*/ 	.word	0x00032450
        /*1ba0*/ 	.short	0x010a
        /*1ba2*/ 	.byte	0x3f
	.zero		1


	//   ....[86]....
        /*1ba4*/ 	.word	0x0001e660
        /*1ba8*/ 	.word	0x00000016
        /*1bac*/ 	.word	0x00032420
        /*1bb0*/ 	.short	0x010a
        /*1bb2*/ 	.byte	0x3f
	.zero		1


	//   ....[87]....
        /*1bb4*/ 	.word	0x0001e6b0
        /*1bb8*/ 	.word	0x00000007
        /*1bbc*/ 	.word	0x000324a0
        /*1bc0*/ 	.short	0x010a
        /*1bc2*/ 	.byte	0x3f
	.zero		1


	//   ....[88]....
        /*1bc4*/ 	.word	0x0001e700
        /*1bc8*/ 	.word	0x00000007
        /*1bcc*/ 	.word	0x000324c0
        /*1bd0*/ 	.short	0x010a
        /*1bd2*/ 	.byte	0x3f
	.zero		1


	//   ....[89]....
        /*1bd4*/ 	.word	0x0001e750
        /*1bd8*/ 	.word	0x00000006
        /*1bdc*/ 	.word	0x000324a0
        /*1be0*/ 	.short	0x010a
        /*1be2*/ 	.byte	0x3f
	.zero		1


	//   ....[90]....
        /*1be4*/ 	.word	0x0001e7a0
        /*1be8*/ 	.word	0x00000006
        /*1bec*/ 	.word	0x000324c0
        /*1bf0*/ 	.short	0x010a
        /*1bf2*/ 	.byte	0x3f
	.zero		1


	//   ....[91]....
        /*1bf4*/ 	.word	0x0001e8c0
        /*1bf8*/ 	.word	0x0000001d
        /*1bfc*/ 	.word	0x00032440
        /*1c00*/ 	.short	0x010a
        /*1c02*/ 	.byte	0x3f
	.zero		1


	//   ....[92]....
        /*1c04*/ 	.word	0x00020980
        /*1c08*/ 	.word	0x00000016
        /*1c0c*/ 	.word	0x00032420
        /*1c10*/ 	.short	0x010a
        /*1c12*/ 	.byte	0x3f
	.zero		1


	//   ....[93]....
        /*1c14*/ 	.word	0x000209d0
        /*1c18*/ 	.word	0x0000001d
        /*1c1c*/ 	.word	0x00032460
        /*1c20*/ 	.short	0x010a
        /*1c22*/ 	.byte	0x3f
	.zero		1


	//   ....[94]....
        /*1c24*/ 	.word	0x00021320
        /*1c28*/ 	.word	0x00000004
        /*1c2c*/ 	.word	0x00032440
        /*1c30*/ 	.short	0x010a
        /*1c32*/ 	.byte	0x3f
	.zero		1


	//   ....[95]....
        /*1c34*/ 	.word	0x00021a00
        /*1c38*/ 	.word	0x00000004
        /*1c3c*/ 	.word	0x00032460
        /*1c40*/ 	.short	0x010a
        /*1c42*/ 	.byte	0x3f
	.zero		1


	//   ....[96]....
        /*1c44*/ 	.word	0x00022b50
        /*1c48*/ 	.word	0x00000007
        /*1c4c*/ 	.word	0x00032420
        /*1c50*/ 	.short	0x010a
        /*1c52*/ 	.byte	0x3f
	.zero		1


	//   ....[97]....
        /*1c54*/ 	.word	0x00022cf0
        /*1c58*/ 	.word	0x00000005
        /*1c5c*/ 	.word	0x00032440
        /*1c60*/ 	.short	0x010a
        /*1c62*/ 	.byte	0x3f
	.zero		1


	//   ....[98]....
        /*1c64*/ 	.word	0x00022d40
        /*1c68*/ 	.word	0x00000003
        /*1c6c*/ 	.word	0x00032440
        /*1c70*/ 	.short	0x010a
        /*1c72*/ 	.byte	0x3f
	.zero		1


	//   ....[99]....
        /*1c74*/ 	.word	0x00022d90
        /*1c78*/ 	.word	0x00000005
        /*1c7c*/ 	.word	0x00032460
        /*1c80*/ 	.short	0x010a
        /*1c82*/ 	.byte	0x3f
	.zero		1


	//----- nvinfo : EIATTR_NUM_MBARRIERS
	.align		4
.L_297:
        /*1c84*/ 	.byte	0x03, 0x38
        /*1c86*/ 	.short	0x0017


	//----- nvinfo : EIATTR_EXIT_INSTR_OFFSETS
	.align		4
        /*1c88*/ 	.byte	0x04, 0x1c
        /*1c8a*/ 	.short	(.L_299 - .L_298)


	//   ....[0]....
.L_298:
        /*1c8c*/ 	.word	0x0001cc00


	//----- nvinfo : EIATTR_MAX_THREADS
	.align		4
.L_299:
        /*1c90*/ 	.byte	0x04, 0x05
        /*1c92*/ 	.short	(.L_301 - .L_300)
.L_300:
        /*1c94*/ 	.word	0x00000180
        /*1c98*/ 	.word	0x00000001
        /*1c9c*/ 	.word	0x00000001


	//----- nvinfo : EIATTR_CRS_STACK_SIZE
	.align		4
.L_301:
        /*1ca0*/ 	.byte	0x04, 0x1e
        /*1ca2*/ 	.short	(.L_303 - .L_302)
.L_302:
        /*1ca4*/ 	.word	0x00000000


	//----- nvinfo : EIATTR_CBANK_PARAM_SIZE
	.align		4
.L_303:
        /*1ca8*/ 	.byte	0x03, 0x19
        /*1caa*/ 	.short	0x0bf0


	//----- nvinfo : EIATTR_PARAM_CBANK
	.align		4
        /*1cac*/ 	.byte	0x04, 0x0a
        /*1cae*/ 	.short	(.L_305 - .L_304)
	.align		4
.L_304:
        /*1cb0*/ 	.word	index@(.nv.constant0._ZN7cutlass13device_kernelIN5flash11enable_sm90INS1_16FlashAttnFwdSm90INS1_25CollectiveMainloopFwdSm90ILi2EN4cute5tupleIJNS5_1CILi1EEES8_S8_EEENS6_IJNS7_ILi128EEENS7_ILi96EEENS7_ILi64EEEEEELi256ENS_6half_tEfNS_4arch4Sm90ELb0ELb0ELb1ELb1ELb1ELb1ELb1ELb1ELb0ELb1ELb1ELb0EEENS1_21CollectiveEpilogueFwdINS6_IJSA_NS7_ILi256EEESB_EEES9_SE_SG_Li256ELb1ELb1ELb1ELb0EEENS1_36VarlenDynamicPersistentTileSchedulerILi128ELi96ELi256ELi128ELb1ELb1ELb1ELb0ELb1ELb1EEEEEEEEEvNT_6ParamsE)
        /*1cb4*/ 	.short	0x0210
        /*1cb6*/ 	.short	0x0bf0


	//----- nvinfo : EIATTR_SW_WAR
	.align		4
.L_305:
        /*1cb8*/ 	.byte	0x04, 0x36
        /*1cba*/ 	.short	(.L_307 - .L_306)
.L_306:
        /*1cbc*/ 	.word	0x00000008
.L_307:


//--------------------- .nv.info._ZN7cutlass13device_kernelIN5flash11enable_sm90INS1_16FlashAttnFwdSm90INS1_25CollectiveMainloopFwdSm90ILi2EN4cute5tupleIJNS5_1CILi1EEES8_S8_EEENS6_IJNS7_ILi128EEENS7_ILi96EEENS7_ILi64EEEEEELi256ENS_6half_tEfNS_4arch4Sm90ELb0ELb1ELb1ELb0ELb1ELb0ELb0ELb1ELb0ELb1ELb1ELb0EEENS1_21CollectiveEpilogueFwdINS6_IJSA_NS7_ILi256EEESB_EEES9_SE_SG_Li256ELb0ELb1ELb1ELb0EEENS1_19SingleTileSchedulerILb0ELb1ELb1ELi128EEEEEEEEEvNT_6ParamsE --------------------------
	.section	.nv.info._ZN7cutlass13device_kernelIN5flash11enable_sm90INS1_16FlashAttnFwdSm90INS1_25CollectiveMainloopFwdSm90ILi2EN4cute5tupleIJNS5_1CILi1EEES8_S8_EEENS6_IJNS7_ILi128EEENS7_ILi96EEENS7_ILi64EEEEEELi256ENS_6half_tEfNS_4arch4Sm90ELb0ELb1ELb1ELb0ELb1ELb0ELb0ELb1ELb0ELb1ELb1ELb0EEENS1_21CollectiveEpilogueFwdINS6_IJSA_NS7_ILi256EEESB_EEES9_SE_SG_Li256ELb0ELb1ELb1ELb0EEENS1_19SingleTileSchedulerILb0ELb1ELb1ELi128EEEEEEEEEvNT_6ParamsE,"",@"SHT_CUDA_INFO"
	.sectionflags	@""
	.align	4


	//----- nvinfo : EIATTR_CUDA_API_VERSION
	.align		4
        /*0000*/ 	.byte	0x04, 0x37
        /*0002*/ 	.short	(.L_309 - .L_308)
.L_308:
        /*0004*/ 	.word	0x00000082


	//----- nvinfo : EIATTR_KPARAM_INFO
	.align		4
.L_309:
        /*0008*/ 	.byte	0x04, 0x17
        /*000a*/ 	.short	(.L_311 - .L_310)
.L_310:
        /*000c*/ 	.word	0x00000000
        /*0010*/ 	.short	0x0000
        /*0012*/ 	.short	0x0070
        /*0014*/ 	.byte	0x00, 0xf0, 0x01, 0x28


	//----- nvinfo : EIATTR_SPARSE_MMA_MASK
	.align		4
.L_311:
        /*0018*/ 	.byte	0x03, 0x50
        /*001a*/ 	.short	0x0000


	//----- nvinfo : EIATTR_MAXREG_COUNT
	.align		4
        /*001c*/ 	.byte	0x03, 0x1b
        /*001e*/ 	.short	0x00a8


	//----- nvinfo : EIATTR_NUM_BARRIERS
	.align		4
        /*0020*/ 	.byte	0x02, 0x4c
        /*0022*/ 	.byte	0x10
	.zero		1


	//----- nvinfo : EIATTR_EXTERNS
	.align		4
        /*0024*/ 	.byte	0x04, 0x0f
        /*0026*/ 	.short	(.L_313 - .L_312)


	//   ....[0]....
	.align		4
.L_312:
        /*0028*/ 	.word	index@(__assertfail)


	//----- nvinfo : EIATTR_MERCURY_ISA_VERSION
	.align		4
.L_313:
        /*002c*/ 	.byte	0x03, 0x5f
        /*002e*/ 	.short	0x0101


	//----- nvinfo : EIATTR_INT_WARP_WIDE_INSTR_OFFSETS
	.align		4
        /*0030*/ 	.byte	0x04, 0x31
        /*0032*/ 	.short	(.L_315 - .L_314)


	//   ....[0]....
.L_314:
        /*0034*/ 	.word	0x000000b0


	//   ....[1]....
        /*0038*/ 	.word	0x000000c0


	//   ....[2]....
        /*003c*/ 	.word	0x00000160


	//----- nvinfo : EIATTR_COOP_GROUP_MASK_REGIDS
	.align		4
.L_315:
        /*0040*/ 	.byte	0x04, 0x29
        /*0042*/ 	.short	(.L_317 - .L_316)


	//   ....[0]....
.L_316:
        /*0044*/ 	.word	0xffffffff


	//   ....[1]....
        /*0048*/ 	.word	0xffffffff


	//   ....[2]....
        /*004c*/ 	.word	0xffffffff


	//   ....[3]....
        /*0050*/ 	.word	0xffffffff


	//   ....[4]....
        /*0054*/ 	.word	0xffffffff


	//   ....[5]....
        /*0058*/ 	.word	0xffffffff


	//   ....[6]....
        /*005c*/ 	.word	0xffffffff


	//   ....[7]....
        /*0060*/ 	.word	0xffffffff


	//   ....[8]....
        /*0064*/ 	.word	0xffffffff


	//   ....[9]....
        /*0068*/ 	.word	0xffffffff


	//   ....[10]....
        /*006c*/ 	.word	0xffffffff


	//   ....[11]....
        /*0070*/ 	.word	0xffffffff


	//   ....[12]....
        /*0074*/ 	.word	0xffffffff


	//   ....[13]....
        /*0078*/ 	.word	0xffffffff


	//   ....[14]....
        /*007c*/ 	.word	0xffffffff


	//   ....[15]....
        /*0080*/ 	.word	0xffffffff


	//   ....[16]....
        /*0084*/ 	.word	0xffffffff


	//   ....[17]....
        /*0088*/ 	.word	0xffffffff


	//   ....[18]....
        /*008c*/ 	.word	0xffffffff


	//   ....[19]....
        /*0090*/ 	.word	0xffffffff


	//   ....[20]....
        /*0094*/ 	.word	0xffffffff


	//   ....[21]....
        /*0098*/ 	.word	0xffffffff


	//   ....[22]....
        /*009c*/ 	.word	0xffffffff


	//   ....[23]....
        /*00a0*/ 	.word	0xffffffff


	//   ....[24]....
        /*00a4*/ 	.word	0xffffffff


	//   ....[25]....
        /*00a8*/ 	.word	0xffffffff


	//   ....[26]....
        /*00ac*/ 	.word	0xffffffff


	//   ....[27]....
        /*00b0*/ 	.word	0xffffffff


	//   ....[28]....
        /*00b4*/ 	.word	0xffffffff


	//   ....[29]....
        /*00b8*/ 	.word	0xffffffff


	//   ....[30]....
        /*00bc*/ 	.word	0xffffffff


	//   ....[31]....
        /*00c0*/ 	.word	0xffffffff


	//   ....[32]....
        /*00c4*/ 	.word	0xffffffff


	//   ....[33]....
        /*00c8*/ 	.word	0xffffffff


	//   ....[34]....
        /*00cc*/ 	.word	0xffffffff


	//   ....[35]....
        /*00d0*/ 	.word	0xffffffff


	//   ....[36]....
        /*00d4*/ 	.word	0xffffffff


	//   ....[37]....
        /*00d8*/ 	.word	0xffffffff


	//   ....[38]....
        /*00dc*/ 	.word	0xffffffff


	//   ....[39]....
        /*00e0*/ 	.word	0xffffffff


	//   ....[40]....
        /*00e4*/ 	.word	0xffffffff


	//   ....[41]....
        /*00e8*/ 	.word	0xffffffff


	//   ....[42]....
        /*00ec*/ 	.word	0xffffffff


	//   ....[43]....
        /*00f0*/ 	.word	0xffffffff


	//   ....[44]....
        /*00f4*/ 	.word	0xffffffff


	//   ....[45]....
        /*00f8*/ 	.word	0xffffffff


	//   ....[46]....
        /*00fc*/ 	.word	0xffffffff


	//   ....[47]....
        /*0100*/ 	.word	0xffffffff


	//   ....[48]....
        /*0104*/ 	.word	0xffffffff


	//   ....[49]....
        /*0108*/ 	.word	0xffffffff


	//   ....[50]....
        /*010c*/ 	.word	0xffffffff


	//   ....[51]....
        /*0110*/ 	.word	0xffffffff


	//   ....[52]....
        /*0114*/ 	.word	0xffffffff


	//   ....[53]....
        /*0118*/ 	.word	0xffffffff


	//   ....[54]....
        /*011c*/ 	.word	0xffffffff


	//   ....[55]....
        /*0120*/ 	.word	0xffffffff


	//   ....[56]....
        /*0124*/ 	.word	0xffffffff


	//   ....[57]....
        /*0128*/ 	.word	0xffffffff


	//   ....[58]....
        /*012c*/ 	.word	0xffffffff


	//   ....[59]....
        /*0130*/ 	.word	0xffffffff


	//   ....[60]....
        /*0134*/ 	.word	0xffffffff


	//   ....[61]....
        /*0138*/ 	.word	0xffffffff


	//   ....[62]....
        /*013c*/ 	.word	0xffffffff


	//   ....[63]....
        /*0140*/ 	.word	0xffffffff


	//   ....[64]....
        /*0144*/ 	.word	0xffffffff


	//   ....[65]....
        /*0148*/ 	.word	0xffffffff


	//   ....[66]....
        /*014c*/ 	.word	0xffffffff


	//   ....[67]....
        /*0150*/ 	.word	0xffffffff


	//   ....[68]....
        /*0154*/ 	.word	0xffffffff


	//   ....[69]....
        /*0158*/ 	.word	0xffffffff


	//   ....[70]....
        /*015c*/ 	.word	0xffffffff


	//   ....[71]....
        /*0160*/ 	.word	0xffffffff


	//   ....[72]....
        /*0164*/ 	.word	0xffffffff


	//   ....[73]....
        /*0168*/ 	.word	0xffffffff


	//   ....[74]....
        /*016c*/ 	.word	0xffffffff


	//   ....[75]....
        /*0170*/ 	.word	0xffffffff


	//   ....[76]....
        /*0174*/ 	.word	0xffffffff


	//   ....[77]....
        /*0178*/ 	.word	0xffffffff


	//   ....[78]....
        /*017c*/ 	.word	0xffffffff


	//   ....[79]....
        /*0180*/ 	.word	0xffffffff


	//   ....[80]....
        /*0184*/ 	.word	0xffffffff


	//   ....[81]....
        /*0188*/ 	.word	0xffffffff


	//   ....[82]....
        /*018c*/ 	.word	0xffffffff


	//   ....[83]....
        /*0190*/ 	.word	0xffffffff


	//   ....[84]....
        /*0194*/ 	.word	0xffffffff


	//   ....[85]....
        /*0198*/ 	.word	0xffffffff


	//   ....[86]....
        /*019c*/ 	.word	0xffffffff


	//   ....[87]....
        /*01a0*/ 	.word	0xffffffff


	//   ....[88]....
        /*01a4*/ 	.word	0xffffffff


	//   ....[89]....
        /*01a8*/ 	.word	0xffffffff


	//   ....[90]....
        /*01ac*/ 	.word	0xffffffff


	//   ....[91]....
        /*01b0*/ 	.word	0xffffffff


	//   ....[92]....
        /*01b4*/ 	.word	0xffffffff


	//   ....[93]....
        /*01b8*/ 	.word	0xffffffff


	//   ....[94]....
        /*01bc*/ 	.word	0xffffffff


	//   ....[95]....
        /*01c0*/ 	.word	0xffffffff


	//   ....[96]....
        /*01c4*/ 	.word	0xffffffff


	//   ....[97]....
        /*01c8*/ 	.word	0xffffffff


	//   ....[98]....
        /*01cc*/ 	.word	0xffffffff


	//   ....[99]....
        /*01d0*/ 	.word	0xffffffff


	//   ....[100]....
        /*01d4*/ 	.word	0xffffffff


	//   ....[101]....
        /*01d8*/ 	.word	0xffffffff


	//   ....[102]....
        /*01dc*/ 	.word	0xffffffff


	//   ....[103]....
        /*01e0*/ 	.word	0xffffffff


	//   ....[104]....
        /*01e4*/ 	.word	0xffffffff


	//   ....[105]....
        /*01e8*/ 	.word	0xffffffff


	//   ....[106]....
        /*01ec*/ 	.word	0xffffffff


	//   ....[107]....
        /*01f0*/ 	.word	0x0500000f


	//   ....[108]....
        /*01f4*/ 	.word	0x0500000f


	//   ....[109]....
        /*01f8*/ 	.word	0x0500000f


	//   ....[110]....
        /*01fc*/ 	.word	0x0500000f


	//   ....[111]....
        /*0200*/ 	.word	0x0500000f


	//   ....[112]....
        /*0204*/ 	.word	0x0500000f


	//   ....[113]....
        /*0208*/ 	.word	0x0500000f


	//   ....[114]....
        /*020c*/ 	.word	0x0500000f


	//   ....[115]....
        /*0210*/ 	.word	0x0500000f


	//   ....[116]....
        /*0214*/ 	.word	0x0500000f


	//   ....[117]....
        /*0218*/ 	.word	0x0500000f


	//   ....[118]....
        /*021c*/ 	.word	0x0500000f


	//   ....[119]....
        /*0220*/ 	.word	0x0500000f


	//   ....[120]....
        /*0224*/ 	.word	0x0500000f


	//   ....[121]....
        /*0228*/ 	.word	0x0500000f


	//   ....[122]....
        /*022c*/ 	.word	0x0500000f


	//   ....[123]....
        /*0230*/ 	.word	0x0500000f


	//   ....[124]....
        /*0234*/ 	.word	0x0500000f


	//   ....[125]....
        /*0238*/ 	.word	0x0500000f


	//   ....[126]....
        /*023c*/ 	.word	0x0500000f


	//   ....[127]....
        /*0240*/ 	.word	0x0500000f


	//   ....[128]....
        /*0244*/ 	.word	0x0500000f


	//   ....[129]....
        /*0248*/ 	.word	0x0500000f


	//   ....[130]....
        /*024c*/ 	.word	0x0500000f


	//   ....[131]....
        /*0250*/ 	.word	0x0500000f


	//   ....[132]....
        /*0254*/ 	.word	0x0500000f


	//   ....[133]....
        /*0258*/ 	.word	0x0500000f


	//   ....[134]....
        /*025c*/ 	.word	0x0500000f


	//   ....[135]....
        /*0260*/ 	.word	0x0500000f


	//   ....[136]....
        /*0264*/ 	.word	0x0500000f


	//   ....[137]....
        /*0268*/ 	.word	0x0500000f


	//   ....[138]....
        /*026c*/ 	.word	0x0500000f


	//   ....[139]....
        /*0270*/ 	.word	0x0500000f


	//   ....[140]....
        /*0274*/ 	.word	0x0500000f


	//   ....[141]....
        /*0278*/ 	.word	0x0500000f


	//   ....[142]....
        /*027c*/ 	.word	0x0500000f


	//   ....[143]....
        /*0280*/ 	.word	0x0500000f


	//   ....[144]....
        /*0284*/ 	.word	0x0500000f


	//   ....[145]....
        /*0288*/ 	.word	0x0500000f


	//   ....[146]....
        /*028c*/ 	.word	0x0500000f


	//   ....[147]....
        /*0290*/ 	.word	0x0500000f


	//   ....[148]....
        /*0294*/ 	.word	0x0500000f


	//   ....[149]....
        /*0298*/ 	.word	0x0500000f


	//   ....[150]....
        /*029c*/ 	.word	0x0500000f


	//   ....[151]....
        /*02a0*/ 	.word	0x0500000f


	//   ....[152]....
        /*02a4*/ 	.word	0x0500000f


	//   ....[153]....
        /*02a8*/ 	.word	0x0500000f


	//   ....[154]....
        /*02ac*/ 	.word	0x0500000f


	//   ....[155]....
        /*02b0*/ 	.word	0x0500000f


	//   ....[156]....
        /*02b4*/ 	.word	0x0500000f


	//   ....[157]....
        /*02b8*/ 	.word	0x0500000f


	//   ....[158]....
        /*02bc*/ 	.word	0x0500000f


	//   ....[159]....
        /*02c0*/ 	.word	0x0500000f


	//   ....[160]....
        /*02c4*/ 	.word	0x0500000f


	//   ....[161]....
        /*02c8*/ 	.word	0x0500000f


	//   ....[162]....
        /*02cc*/ 	.word	0x0500000f


	//   ....[163]....
        /*02d0*/ 	.word	0x0500000f


	//   ....[164]....
        /*02d4*/ 	.word	0x0500000f


	//   ....[165]....
        /*02d8*/ 	.word	0x0500000f


	//   ....[166]....
        /*02dc*/ 	.word	0x0500000f


	//   ....[167]....
        /*02e0*/ 	.word	0x0500000f


	//   ....[168]....
        /*02e4*/ 	.word	0x0500000f


	//   ....[169]....
        /*02e8*/ 	.word	0x0500000f


	//   ....[170]....
        /*02ec*/ 	.word	0x0500000f


	//   ....[171]....
        /*02f0*/ 	.word	0x0500000f


	//   ....[172]....
        /*02f4*/ 	.word	0x0500000f


	//----- nvinfo : EIATTR_COOP_GROUP_INSTR_OFFSETS
	.align		4
.L_317:
        /*02f8*/ 	.byte	0x04, 0x28
        /*02fa*/ 	.short	(.L_319 - .L_318)


	//   ....[0]....
.L_318:
        /*02fc*/ 	.word	0x00000070


	//   ....[1]....
        /*0300*/ 	.word	0x00000080


	//   ....[2]....
        /*0304*/ 	.word	0x000002c0


	//   ....[3]....
        /*0308*/ 	.word	0x00000420


	//   ....[4]....
        /*030c*/ 	.word	0x00000540


	//   ....[5]....
        /*0310*/ 	.word	0x000006a0


	//   ....[6]....
        /*0314*/ 	.word	0x000016f0


	//   ....[7]....
        /*0318*/ 	.word	0x00002020


	//   ....[8]....
        /*031c*/ 	.word	0x00002770


	//   ....[9]....
        /*0320*/ 	.word	0x00003420


	//   ....[10]....
        /*0324*/ 	.word	0x00003540


	//   ....[11]....
        /*0328*/ 	.word	0x00003b60


	//   ....[12]....
        /*032c*/ 	.word	0x00003c00


	//   ....[13]....
        /*0330*/ 	.word	0x00004f70


	//   ....[14]....
        /*0334*/ 	.word	0x000056b0


	//   ....[15]....
        /*0338*/ 	.word	0x000064b0


	//   ....[16]....
        /*033c*/ 	.word	0x000065c0


	//   ....[17]....
        /*0340*/ 	.word	0x00006bc0


	//   ....[18]....
        /*0344*/ 	.word	0x00006c30


	//   ....[19]....
        /*0348*/ 	.word	0x00008d10


	//   ....[20]....
        /*034c*/ 	.word	0x00008da0


	//   ....[21]....
        /*0350*/ 	.word	0x00009210


	//   ....[22]....
        /*0354*/ 	.word	0x000093d0


	//   ....[23]....
        /*0358*/ 	.word	0x0000ac00


	//   ....[24]....
        /*035c*/ 	.word	0x0000b320


	//   ....[25]....
        /*0360*/ 	.word	0x0000c0e0


	//   ....[26]....
        /*0364*/ 	.word	0x0000c200


	//   ....[27]....
        /*0368*/ 	.word	0x0000c870


	//   ....[28]....
        /*036c*/ 	.word	0x0000c940


	//   ....[29]....
        /*0370*/ 	.word	0x0000dd40


	//   ....[30]....
        /*0374*/ 	.word	0x0000dd70


	//   ....[31]....
        /*0378*/ 	.word	0x0000ddd0


	//   ....[32]....
        /*037c*/ 	.word	0x0000ddf0


	//   ....[33]....
        /*0380*/ 	.word	0x0000eea0


	//   ....[34]....
        /*0384*/ 	.word	0x0000ef00


	//   ....[35]....
        /*0388*/ 	.word	0x0000ef40


	//   ....[36]....
        /*038c*/ 	.word	0x0000ef70


	//   ....[37]....
        /*0390*/ 	.word	0x0000efa0


	//   ....[38]....
        /*0394*/ 	.word	0x0000efc0


	//   ....[39]....
        /*0398*/ 	.word	0x0000fc30


	//   ....[40]....
        /*039c*/ 	.word	0x0000fc40


	//   ....[41]....
        /*03a0*/ 	.word	0x00010c70


	//   ....[42]....
        /*03a4*/ 	.word	0x000121c0


	//   ....[43]....
        /*03a8*/ 	.word	0x000121e0


	//   ....[44]....
        /*03ac*/ 	.word	0x000121f0


	//   ....[45]....
        /*03b0*/ 	.word	0x00012230


	//   ....[46]....
        /*03b4*/ 	.word	0x00012280


	//   ....[47]....
        /*03b8*/ 	.word	0x000122a0


	//   ....[48]....
        /*03bc*/ 	.word	0x000122f0


	//   ....[49]....
        /*03c0*/ 	.word	0x00012310


	//   ....[50]....
        /*03c4*/ 	.word	0x00012360


	//   ....[51]....
        /*03c8*/ 	.word	0x00012380


	//   ....[52]....
        /*03cc*/ 	.word	0x000123d0


	//   ....[53]....
        /*03d0*/ 	.word	0x000123f0


	//   ....[54]....
        /*03d4*/ 	.word	0x00012960


	//   ....[55]....
        /*03d8*/ 	.word	0x00012990


	//   ....[56]....
        /*03dc*/ 	.word	0x000129c0


	//   ....[57]....
        /*03e0*/ 	.word	0x00012a20


	//   ....[58]....
        /*03e4*/ 	.word	0x00012a80


	//   ....[59]....
        /*03e8*/ 	.word	0x00012aa0


	//   ....[60]....
        /*03ec*/ 	.word	0x00012b00


	//   ....[61]....
        /*03f0*/ 	.word	0x00012b20


	//   ....[62]....
        /*03f4*/ 	.word	0x00012b80


	//   ....[63]....
        /*03f8*/ 	.word	0x00012ba0


	//   ....[64]....
        /*03fc*/ 	.word	0x00012c00


	//   ....[65]....
        /*0400*/ 	.word	0x00012c20


	//   ....[66]....
        /*0404*/ 	.word	0x00012c80


	//   ....[67]....
        /*0408*/ 	.word	0x00012ca0


	//   ....[68]....
        /*040c*/ 	.word	0x00012cf0


	//   ....[69]....
        /*0410*/ 	.word	0x00012d10


	//   ....[70]....
        /*0414*/ 	.word	0x00013090


	//   ....[71]....
        /*0418*/ 	.word	0x000130c0


	//   ....[72]....
        /*041c*/ 	.word	0x00013100


	//   ....[73]....
        /*0420*/ 	.word	0x00013120


	//   ....[74]....
        /*0424*/ 	.word	0x00013140


	//   ....[75]....
        /*0428*/ 	.word	0x00013170


	//   ....[76]....
        /*042c*/ 	.word	0x00013210


	//   ....[77]....
        /*0430*/ 	.word	0x00013240


	//   ....[78]....
        /*0434*/ 	.word	0x000132d0


	//   ....[79]....
        /*0438*/ 	.word	0x00013300


	//   ....[80]....
        /*043c*/ 	.word	0x00013310


	//   ....[81]....
        /*0440*/ 	.word	0x000133a0


	//   ....[82]....
        /*0444*/ 	.word	0x00013b20


	//   ....[83]....
        /*0448*/ 	.word	0x00013b40


	//   ....[84]....
        /*044c*/ 	.word	0x00013b50


	//   ....[85]....
        /*0450*/ 	.word	0x00013b60


	//   ....[86]....
        /*0454*/ 	.word	0x00013b70


	//   ....[87]....
        /*0458*/ 	.word	0x00013b80


	//   ....[88]....
        /*045c*/ 	.word	0x00013ba0


	//   ....[89]....
        /*0460*/ 	.word	0x00013bc0


	//   ....[90]....
        /*0464*/ 	.word	0x00013bf0


	//   ....[91]....
        /*0468*/ 	.word	0x00013c30


	//   ....[92]....
        /*046c*/ 	.word	0x00013c70


	//   ....[93]....
        /*0470*/ 	.word	0x00013cc0


	//   ....[94]....
        /*0474*/ 	.word	0x00014010


	//   ....[95]....
        /*0478*/ 	.word	0x00014030


	//   ....[96]....
        /*047c*/ 	.word	0x00014040


	//   ....[97]....
        /*0480*/ 	.word	0x00014050


	//   ....[98]....
        /*0484*/ 	.word	0x00014060


	//   ....[99]....
        /*0488*/ 	.word	0x00014080


	//   ....[100]....
        /*048c*/ 	.word	0x000140f0


	//   ....[101]....
        /*0490*/ 	.word	0x00014110


	//   ....[102]....
        /*0494*/ 	.word	0x00014170


	//   ....[103]....
        /*0498*/ 	.word	0x00014180


	//   ....[104]....
        /*049c*/ 	.word	0x000141f0


	//   ....[105]....
        /*04a0*/ 	.word	0x00014270


	//   ....[106]....
        /*04a4*/ 	.word	0x00014570


	//   ....[107]....
        /*04a8*/ 	.word	0x00014b90


	//   ....[108]....
        /*04ac*/ 	.word	0x00014c80


	//   ....[109]....
        /*04b0*/ 	.word	0x00014d20


	//   ....[110]....
        /*04b4*/ 	.word	0x00014da0


	//   ....[111]....
        /*04b8*/ 	.word	0x00014e50


	//   ....[112]....
        /*04bc*/ 	.word	0x00014eb0


	//   ....[113]....
        /*04c0*/ 	.word	0x00014f70


	//   ....[114]....
        /*04c4*/ 	.word	0x00014fd0


	//   ....[115]....
        /*04c8*/ 	.word	0x00015090


	//   ....[116]....
        /*04cc*/ 	.word	0x000150f0


	//   ....[117]....
        /*04d0*/ 	.word	0x000151b0


	//   ....[118]....
        /*04d4*/ 	.word	0x00015210


	//   ....[119]....
        /*04d8*/ 	.word	0x000152b0


	//   ....[120]....
        /*04dc*/ 	.word	0x00015340


	//   ....[121]....
        /*04e0*/ 	.word	0x000153a0


	//   ....[122]....
        /*04e4*/ 	.word	0x00015460


	//   ....[123]....
        /*04e8*/ 	.word	0x00015510


	//   ....[124]....
        /*04ec*/ 	.word	0x00015570


	//   ....[125]....
        /*04f0*/ 	.word	0x00015640


	//   ....[126]....
        /*04f4*/ 	.word	0x000156a0


	//   ....[127]....
        /*04f8*/ 	.word	0x00015770


	//   ....[128]....
        /*04fc*/ 	.word	0x000157d0


	//   ....[129]....
        /*0500*/ 	.word	0x000158a0


	//   ....[130]....
        /*0504*/ 	.word	0x00015900


	//   ....[131]....
        /*0508*/ 	.word	0x000159d0


	//   ....[132]....
        /*050c*/ 	.word	0x00015a30


	//   ....[133]....
        /*0510*/ 	.word	0x00015af0


	//   ....[134]....
        /*0514*/ 	.word	0x00015b60


	//   ....[135]....
        /*0518*/ 	.word	0x00015c00


	//   ....[136]....
        /*051c*/ 	.word	0x00015d50


	//   ....[137]....
        /*0520*/ 	.word	0x00015e30


	//   ....[138]....
        /*0524*/ 	.word	0x00015e90


	//   ....[139]....
        /*0528*/ 	.word	0x00015f50


	//   ....[140]....
        /*052c*/ 	.word	0x00016040


	//   ....[141]....
        /*0530*/ 	.word	0x00016100


	//   ....[142]....
        /*0534*/ 	.word	0x000161e0


	//   ....[143]....
        /*0538*/ 	.word	0x000162a0


	//   ....[144]....
        /*053c*/ 	.word	0x00016380


	//   ....[145]....
        /*0540*/ 	.word	0x00016440


	//   ....[146]....
        /*0544*/ 	.word	0x00016520


	//   ....[147]....
        /*0548*/ 	.word	0x000165f0


	//   ....[148]....
        /*054c*/ 	.word	0x00016750


	//   ....[149]....
        /*0550*/ 	.word	0x000167f0


	//   ....[150]....
        /*0554*/ 	.word	0x00016850


	//   ....[151]....
        /*0558*/ 	.word	0x000168f0


	//   ....[152]....
        /*055c*/ 	.word	0x00016950


	//   ....[153]....
        /*0560*/ 	.word	0x000169f0


	//   ....[154]....
        /*0564*/ 	.word	0x00016a50


	//   ....[155]....
        /*0568*/ 	.word	0x00016af0


	//   ....[156]....
        /*056c*/ 	.word	0x00016b50


	//   ....[157]....
        /*0570*/ 	.word	0x00016bf0


	//   ....[158]....
        /*0574*/ 	.word	0x00016c50


	//   ....[159]....
        /*0578*/ 	.word	0x00016cf0


	//   ....[160]....
        /*057c*/ 	.word	0x00016de0


	//   ....[161]....
        /*0580*/ 	.word	0x00016e80


	//   ....[162]....
        /*0584*/ 	.word	0x00016ef0


	//   ....[163]....
        /*0588*/ 	.word	0x00016fc0


	//   ....[164]....
        /*058c*/ 	.word	0x00017020


	//   ....[165]....
        /*0590*/ 	.word	0x000170f0


	//   ....[166]....
        /*0594*/ 	.word	0x00017150


	//   ....[167]....
        /*0598*/ 	.word	0x00017220


	//   ....[168]....
        /*059c*/ 	.word	0x00017280


	//   ....[169]....
        /*05a0*/ 	.word	0x00017350


	//   ....[170]....
        /*05a4*/ 	.word	0x000173b0


	//   ....[171]....
        /*05a8*/ 	.word	0x00017480


	//   ....[172]....
        /*05ac*/ 	.word	0x00017560


	//----- nvinfo : EIATTR_REG_RECONFIG
	.align		4
.L_319:
        /*05b0*/ 	.byte	0x01, 0x54
	.zero		2


	//----- nvinfo : EIATTR_SYSCALL_OFFSETS
	.align		4
        /*05b4*/ 	.byte	0x04, 0x46
        /*05b6*/ 	.short	(.L_321 - .L_320)


	//   ....[0]....
.L_320:
        /*05b8*/ 	.word	0x000018b0


	//   ....[1]....
        /*05bc*/ 	.word	0x00011830


	//   ....[2]....
        /*05c0*/ 	.word	0x00011970


	//   ....[3]....
        /*05c4*/ 	.word	0x00011a60


	//   ....[4]....
        /*05c8*/ 	.word	0x00012660


	//----- nvinfo : EIATTR_MBARRIER_INSTR_OFFSETS
	.align		4
.L_321:
        /*05cc*/ 	.byte	0x04, 0x39
        /*05ce*/ 	.short	(.L_323 - .L_322)


	//   ....[0]....
.L_322:
        /*05d0*/ 	.word	0x00000170
        /*05d4*/ 	.word	0x000000ff
        /*05d8*/ 	.word	0x00022800
        /*05dc*/ 	.short	0x0100
        /*05de*/ 	.byte	0x08
	.zero		1


	//   ....[1]....
        /*05e0*/ 	.word	0x00000180
        /*05e4*/ 	.word	0x000000ff
        /*05e8*/ 	.word	0x00022820
        /*05ec*/ 	.short	0x0100
        /*05ee*/ 	.byte	0x08
	.zero		1


	//   ....[2]....
        /*05f0*/ 	.word	0x00000270
        /*05f4*/ 	.word	0x000000ff
        /*05f8*/ 	.word	0x00022830
        /*05fc*/ 	.short	0x0100
        /*05fe*/ 	.byte	0x08
	.zero		1


	//   ....[3]....
        /*0600*/ 	.word	0x00000280
        /*0604*/ 	.word	0x000000ff
        /*0608*/ 	.word	0x00022840
        /*060c*/ 	.short	0x0100
        /*060e*/ 	.byte	0x08
	.zero		1


	//   ....[4]....
        /*0610*/ 	.word	0x00000290
        /*0614*/ 	.word	0x000000ff
        /*0618*/ 	.word	0x00022838
        /*061c*/ 	.short	0x0100
        /*061e*/ 	.byte	0x08
	.zero		1


	//   ....[5]....
        /*0620*/ 	.word	0x000002a0
        /*0624*/ 	.word	0x000000ff
        /*0628*/ 	.word	0x00022848
        /*062c*/ 	.short	0x0100
        /*062e*/ 	.byte	0x08
	.zero		1


	//   ....[6]....
        /*0630*/ 	.word	0x000003d0
        /*0634*/ 	.word	0x000000ff
        /*0638*/ 	.word	0x00022850
        /*063c*/ 	.short	0x0100
        /*063e*/ 	.byte	0x08
	.zero		1


	//   ....[7]....
        /*0640*/ 	.word	0x000003e0
        /*0644*/ 	.word	0x000000ff
        /*0648*/ 	.word	0x00022860
        /*064c*/ 	.short	0x0100
        /*064e*/ 	.byte	0x08
	.zero		1


	//   ....[8]....
        /*0650*/ 	.word	0x000003f0
        /*0654*/ 	.word	0x000000ff
        /*0658*/ 	.word	0x00022858
        /*065c*/ 	.short	0x0100
        /*065e*/ 	.byte	0x08
	.zero		1


	//   ....[9]....
        /*0660*/ 	.word	0x00000400
        /*0664*/ 	.word	0x000000ff
        /*0668*/ 	.word	0x00022868
        /*066c*/ 	.short	0x0100
        /*066e*/ 	.byte	0x08
	.zero		1


	//   ....[10]....
        /*0670*/ 	.word	0x000004f0
        /*0674*/ 	.word	0x000000ff
        /*0678*/ 	.word	0x00022870
        /*067c*/ 	.short	0x0100
        /*067e*/ 	.byte	0x06
	.zero		1


	//   ....[11]....
        /*0680*/ 	.word	0x00000500
        /*0684*/ 	.word	0x000000ff
        /*0688*/ 	.word	0x00022880
        /*068c*/ 	.short	0x0100
        /*068e*/ 	.byte	0x06
	.zero		1


	//   ....[12]....
        /*0690*/ 	.word	0x00000510
        /*0694*/ 	.word	0x000000ff
        /*0698*/ 	.word	0x00022878
        /*069c*/ 	.short	0x0100
        /*069e*/ 	.byte	0x06
	.zero		1


	//   ....[13]....
        /*06a0*/ 	.word	0x00000520
        /*06a4*/ 	.word	0x000000ff
        /*06a8*/ 	.word	0x00022888
        /*06ac*/ 	.short	0x0100
        /*06ae*/ 	.byte	0x06
	.zero		1


	//   ....[14]....
        /*06b0*/ 	.word	0x00000650
        /*06b4*/ 	.word	0x000000ff
        /*06b8*/ 	.word	0x00022890
        /*06bc*/ 	.short	0x0100
        /*06be*/ 	.byte	0x08
	.zero		1


	//   ....[15]....
        /*06c0*/ 	.word	0x00000660
        /*06c4*/ 	.word	0x000000ff
        /*06c8*/ 	.word	0x000228a0
        /*06cc*/ 	.short	0x0100
        /*06ce*/ 	.byte	0x08
	.zero		1


	//   ....[16]....
        /*06d0*/ 	.word	0x00000670
        /*06d4*/ 	.word	0x000000ff
        /*06d8*/ 	.word	0x00022898
        /*06dc*/ 	.short	0x0100
        /*06de*/ 	.byte	0x08
	.zero		1


	//   ....[17]....
        /*06e0*/ 	.word	0x00000680
        /*06e4*/ 	.word	0x000000ff
        /*06e8*/ 	.word	0x000228a8
        /*06ec*/ 	.short	0x0100
        /*06ee*/ 	.byte	0x08
	.zero		1


	//   ....[18]....
        /*06f0*/ 	.word	0x000007c0
        /*06f4*/ 	.word	0x000000ff
        /*06f8*/ 	.word	0x000228b0
        /*06fc*/ 	.short	0x0100
        /*06fe*/ 	.byte	0x08
	.zero		1


	//   ....[19]....
        /*0700*/ 	.word	0x000007d0
        /*0704*/ 	.word	0x000000ff
        /*0708*/ 	.word	0x000228c0
        /*070c*/ 	.short	0x0100
        /*070e*/ 	.byte	0x08
	.zero		1


	//   ....[20]....
        /*0710*/ 	.word	0x000007e0
        /*0714*/ 	.word	0x000000ff
        /*0718*/ 	.word	0x000228b8
        /*071c*/ 	.short	0x0100
        /*071e*/ 	.byte	0x08
	.zero		1


	//   ....[21]....
        /*0720*/ 	.word	0x000007f0
        /*0724*/ 	.word	0x000000ff
        /*0728*/ 	.word	0x000228c8
        /*072c*/ 	.short	0x0100
        /*072e*/ 	.byte	0x08
	.zero		1


	//   ....[22]....
        /*0730*/ 	.word	0x000018e0
        /*0734*/ 	.word	0x000000ff
        /*0738*/ 	.word	0x00022800
        /*073c*/ 	.short	0x010a
        /*073e*/ 	.byte	0x26
	.zero		1


	//   ....[23]....
        /*0740*/ 	.word	0x00001980
        /*0744*/ 	.word	0x000000ff
        /*0748*/ 	.word	0x00022830
        /*074c*/ 	.short	0x010a
        /*074e*/ 	.byte	0x26
	.zero		1


	//   ....[24]....
        /*0750*/ 	.word	0x000019c0
        /*0754*/ 	.word	0x000000ff
        /*0758*/ 	.word	0x00022830
        /*075c*/ 	.short	0x010a
        /*075e*/ 	.byte	0x26
	.zero		1


	//   ....[25]....
        /*0760*/ 	.word	0x000022a0
        /*0764*/ 	.word	0x000000ff
        /*0768*/ 	.word	0x00000000
        /*076c*/ 	.short	0x0101
        /*076e*/ 	.byte	0x06
	.zero		1


	//   ....[26]....
        /*0770*/ 	.word	0x00004460
        /*0774*/ 	.word	0x000000ff
        /*0778*/ 	.word	0x00022850
        /*077c*/ 	.short	0x010a
        /*077e*/ 	.byte	0x26
	.zero		1


	//   ....[27]....
        /*0780*/ 	.word	0x000044a0
        /*0784*/ 	.word	0x000000ff
        /*0788*/ 	.word	0x00022850
        /*078c*/ 	.short	0x010a
        /*078e*/ 	.byte	0x26
	.zero		1


	//   ....[28]....
        /*0790*/ 	.word	0x00004860
        /*0794*/ 	.word	0x000000ff
        /*0798*/ 	.word	0x00000000
        /*079c*/ 	.short	0x0101
        /*079e*/ 	.byte	0x07
	.zero		1


	//   ....[29]....
        /*07a0*/ 	.word	0x00004bb0
        /*07a4*/ 	.word	0x000000ff
        /*07a8*/ 	.word	0x00022830
        /*07ac*/ 	.short	0x010a
        /*07ae*/ 	.byte	0x1c
	.zero		1


	//   ....[30]....
        /*07b0*/ 	.word	0x00004bf0
        /*07b4*/ 	.word	0x000000ff
        /*07b8*/ 	.word	0x00022830
        /*07bc*/ 	.short	0x010a
        /*07be*/ 	.byte	0x1c
	.zero		1


	//   ....[31]....
        /*07c0*/ 	.word	0x00005210
        /*07c4*/ 	.word	0x000000ff
        /*07c8*/ 	.word	0x00000000
        /*07cc*/ 	.short	0x0101
        /*07ce*/ 	.byte	0x0a
	.zero		1


	//   ....[32]....
        /*07d0*/ 	.word	0x00007d80
        /*07d4*/ 	.word	0x000000ff
        /*07d8*/ 	.word	0x00022850
        /*07dc*/ 	.short	0x010a
        /*07de*/ 	.byte	0x1c
	.zero		1


	//   ....[33]....
        /*07e0*/ 	.word	0x00007dc0
        /*07e4*/ 	.word	0x000000ff
        /*07e8*/ 	.word	0x00022850
        /*07ec*/ 	.short	0x010a
        /*07ee*/ 	.byte	0x1c
	.zero		1


	//   ....[34]....
        /*07f0*/ 	.word	0x000080c0
        /*07f4*/ 	.word	0x000000ff
        /*07f8*/ 	.word	0x00000000
        /*07fc*/ 	.short	0x0101
        /*07fe*/ 	.byte	0x1c
	.zero		1


	//   ....[35]....
        /*0800*/ 	.word	0x000084c0
        /*0804*/ 	.word	0x000000ff
        /*0808*/ 	.word	0x00022830
        /*080c*/ 	.short	0x010a
        /*080e*/ 	.byte	0x1c
	.zero		1


	//   ....[36]....
        /*0810*/ 	.word	0x00008500
        /*0814*/ 	.word	0x000000ff
        /*0818*/ 	.word	0x00022830
        /*081c*/ 	.short	0x010a
        /*081e*/ 	.byte	0x1c
	.zero		1


	//   ....[37]....
        /*0820*/ 	.word	0x00008a40
        /*0824*/ 	.word	0x000000ff
        /*0828*/ 	.word	0x00000000
        /*082c*/ 	.short	0x0101
        /*082e*/ 	.byte	0x0a
	.zero		1


	//   ....[38]....
        /*0830*/ 	.word	0x0000a3b0
        /*0834*/ 	.word	0x000000ff
        /*0838*/ 	.word	0x00022850
        /*083c*/ 	.short	0x010a
        /*083e*/ 	.byte	0x1c
	.zero		1


	//   ....[39]....
        /*0840*/ 	.word	0x0000a3f0
        /*0844*/ 	.word	0x000000ff
        /*0848*/ 	.word	0x00022850
        /*084c*/ 	.short	0x010a
        /*084e*/ 	.byte	0x1c
	.zero		1


	//   ....[40]....
        /*0850*/ 	.word	0x0000a6d0
        /*0854*/ 	.word	0x000000ff
        /*0858*/ 	.word	0x00000000
        /*085c*/ 	.short	0x0101
        /*085e*/ 	.byte	0x1c
	.zero		1


	//   ....[41]....
        /*0860*/ 	.word	0x0000a850
        /*0864*/ 	.word	0x000000ff
        /*0868*/ 	.word	0x00022830
        /*086c*/ 	.short	0x010a
        /*086e*/ 	.byte	0x1a
	.zero		1


	//   ....[42]....
        /*0870*/ 	.word	0x0000a890
        /*0874*/ 	.word	0x000000ff
        /*0878*/ 	.word	0x00022830
        /*087c*/ 	.short	0x010a
        /*087e*/ 	.byte	0x1a
	.zero		1


	//   ....[43]....
        /*0880*/ 	.word	0x0000ae80
        /*0884*/ 	.word	0x000000ff
        /*0888*/ 	.word	0x00000000
        /*088c*/ 	.short	0x0101
        /*088e*/ 	.byte	0x0a
	.zero		1


	//   ....[44]....
        /*0890*/ 	.word	0x0000d9e0
        /*0894*/ 	.word	0x000000ff
        /*0898*/ 	.word	0x00022850
        /*089c*/ 	.short	0x010a
        /*089e*/ 	.byte	0x1a
	.zero		1


	//   ....[45]....
        /*08a0*/ 	.word	0x0000da20
        /*08a4*/ 	.word	0x000000ff
        /*08a8*/ 	.word	0x00022850
        /*08ac*/ 	.short	0x010a
        /*08ae*/ 	.byte	0x1a
	.zero		1


	//   ....[46]....
        /*08b0*/ 	.word	0x0000dd20
        /*08b4*/ 	.word	0x000000ff
        /*08b8*/ 	.word	0x00000000
        /*08bc*/ 	.short	0x0101
        /*08be*/ 	.byte	0x1a
	.zero		1


	//   ....[47]....
        /*08c0*/ 	.word	0x0000efd0
        /*08c4*/ 	.word	0x000000ff
        /*08c8*/ 	.word	0x00000000
        /*08cc*/ 	.short	0x0101
        /*08ce*/ 	.byte	0x04
	.zero		1


	//   ....[48]....
        /*08d0*/ 	.word	0x00011f60
        /*08d4*/ 	.word	0x000000ff
        /*08d8*/ 	.word	0x00022840
        /*08dc*/ 	.short	0x010a
        /*08de*/ 	.byte	0x2f
	.zero		1


	//   ....[49]....
        /*08e0*/ 	.word	0x00012490
        /*08e4*/ 	.word	0x000000ff
        /*08e8*/ 	.word	0x00022830
        /*08ec*/ 	.short	0x0107
        /*08ee*/ 	.byte	0x2f
	.zero		1


	//   ....[50]....
        /*08f0*/ 	.word	0x00012500
        /*08f4*/ 	.word	0x000000ff
        /*08f8*/ 	.word	0x00022830
        /*08fc*/ 	.short	0x0101
        /*08fe*/ 	.byte	0x2f
	.zero		1


	//   ....[51]....
        /*0900*/ 	.word	0x00012de0
        /*0904*/ 	.word	0x000000ff
        /*0908*/ 	.word	0x00022800
        /*090c*/ 	.short	0x0107
        /*090e*/ 	.byte	0x2f
	.zero		1


	//   ....[52]....
        /*0910*/ 	.word	0x00012e20
        /*0914*/ 	.word	0x000000ff
        /*0918*/ 	.word	0x00022800
        /*091c*/ 	.short	0x0101
        /*091e*/ 	.byte	0x2f
	.zero		1


	//   ....[53]....
        /*0920*/ 	.word	0x00012e30
        /*0924*/ 	.word	0x000000ff
        /*0928*/ 	.word	0x00022820
        /*092c*/ 	.short	0x010a
        /*092e*/ 	.byte	0x2f
	.zero		1


	//   ....[54]....
        /*0930*/ 	.word	0x00012e80
        /*0934*/ 	.word	0x000000ff
        /*0938*/ 	.word	0x00022860
        /*093c*/ 	.short	0x010a
        /*093e*/ 	.byte	0x2f
	.zero		1


	//   ....[55]....
        /*0940*/ 	.word	0x000135b0
        /*0944*/ 	.word	0x000000ff
        /*0948*/ 	.word	0x00022850
        /*094c*/ 	.short	0x0107
        /*094e*/ 	.byte	0x2f
	.zero		1


	//   ....[56]....
        /*0950*/ 	.word	0x00013630
        /*0954*/ 	.word	0x000000ff
        /*0958*/ 	.word	0x00022850
        /*095c*/ 	.short	0x0101
        /*095e*/ 	.byte	0x2f
	.zero		1


	//   ....[57]....
        /*0960*/ 	.word	0x00013920
        /*0964*/ 	.word	0x00000020
        /*0968*/ 	.word	0x00022840
        /*096c*/ 	.short	0x010a
        /*096e*/ 	.byte	0x3f
	.zero		1


	//   ....[58]....
        /*0970*/ 	.word	0x00013d50
        /*0974*/ 	.word	0x00000020
        /*0978*/ 	.word	0x00022830
        /*097c*/ 	.short	0x0107
        /*097e*/ 	.byte	0x3f
	.zero		1


	//   ....[59]....
        /*0980*/ 	.word	0x00013e00
        /*0984*/ 	.word	0x00000020
        /*0988*/ 	.word	0x00022830
        /*098c*/ 	.short	0x0101
        /*098e*/ 	.byte	0x3f
	.zero		1


	//   ....[60]....
        /*0990*/ 	.word	0x00013e30
        /*0994*/ 	.word	0x00000020
        /*0998*/ 	.word	0x00022860
        /*099c*/ 	.short	0x010a
        /*099e*/ 	.byte	0x3f
	.zero		1


	//   ....[61]....
        /*09a0*/ 	.word	0x00014370
        /*09a4*/ 	.word	0x00000020
        /*09a8*/ 	.word	0x00022850
        /*09ac*/ 	.short	0x0107
        /*09ae*/ 	.byte	0x3f
	.zero		1


	//   ....[62]....
        /*09b0*/ 	.word	0x00014440
        /*09b4*/ 	.word	0x00000020
        /*09b8*/ 	.word	0x00022850
        /*09bc*/ 	.short	0x0101
        /*09be*/ 	.byte	0x3f
	.zero		1


	//   ....[63]....
        /*09c0*/ 	.word	0x00014520
        /*09c4*/ 	.word	0x00000004
        /*09c8*/ 	.word	0x00022820
        /*09cc*/ 	.short	0x010a
        /*09ce*/ 	.byte	0x3f
	.zero		1


	//   ....[64]....
        /*09d0*/ 	.word	0x00014660
        /*09d4*/ 	.word	0x00000005
        /*09d8*/ 	.word	0x00022840
        /*09dc*/ 	.short	0x010a
        /*09de*/ 	.byte	0x3f
	.zero		1


	//   ....[65]....
        /*09e0*/ 	.word	0x00014700
        /*09e4*/ 	.word	0x00000015
        /*09e8*/ 	.word	0x00022840
        /*09ec*/ 	.short	0x010a
        /*09ee*/ 	.byte	0x3f
	.zero		1


	//   ....[66]....
        /*09f0*/ 	.word	0x00014740
        /*09f4*/ 	.word	0x00000005
        /*09f8*/ 	.word	0x00022860
        /*09fc*/ 	.short	0x010a
        /*09fe*/ 	.byte	0x3f
	.zero		1


	//   ....[67]....
        /*0a00*/ 	.word	0x00014780
        /*0a04*/ 	.word	0x00000015
        /*0a08*/ 	.word	0x00022860
        /*0a0c*/ 	.short	0x010a
        /*0a0e*/ 	.byte	0x3f
	.zero		1


	//   ....[68]....
        /*0a10*/ 	.word	0x000147f0
        /*0a14*/ 	.word	0x00000005
        /*0a18*/ 	.word	0x00022800
        /*0a1c*/ 	.short	0x010a
        /*0a1e*/ 	.byte	0x3f
	.zero		1


	//   ....[69]....
        /*0a20*/ 	.word	0x00014850
        /*0a24*/ 	.word	0x00000005
        /*0a28*/ 	.word	0x00022830
        /*0a2c*/ 	.short	0x010a
        /*0a2e*/ 	.byte	0x3f
	.zero		1


	//   ....[70]....
        /*0a30*/ 	.word	0x000148b0
        /*0a34*/ 	.word	0x00000009
        /*0a38*/ 	.word	0x00022850
        /*0a3c*/ 	.short	0x010a
        /*0a3e*/ 	.byte	0x3f
	.zero		1


	//   ....[71]....
        /*0a40*/ 	.word	0x00014910
        /*0a44*/ 	.word	0x0000000d
        /*0a48*/ 	.word	0x00022830
        /*0a4c*/ 	.short	0x010a
        /*0a4e*/ 	.byte	0x3f
	.zero		1


	//   ....[72]....
        /*0a50*/ 	.word	0x00014970
        /*0a54*/ 	.word	0x0000000b
        /*0a58*/ 	.word	0x00022850
        /*0a5c*/ 	.short	0x010a
        /*0a5e*/ 	.byte	0x3f
	.zero		1


	//   ....[73]....
        /*0a60*/ 	.word	0x000149d0
        /*0a64*/ 	.word	0x0000000d
        /*0a68*/ 	.word	0x00022830
        /*0a6c*/ 	.short	0x010a
        /*0a6e*/ 	.byte	0x3f
	.zero		1


	//   ....[74]....
        /*0a70*/ 	.word	0x00014a30
        /*0a74*/ 	.word	0x0000000b
        /*0a78*/ 	.word	0x00022850
        /*0a7c*/ 	.short	0x010a
        /*0a7e*/ 	.byte	0x3f
	.zero		1


	//   ....[75]....
        /*0a80*/ 	.word	0x00014a90
        /*0a84*/ 	.word	0x0000000d
        /*0a88*/ 	.word	0x00022830
        /*0a8c*/ 	.short	0x010a
        /*0a8e*/ 	.byte	0x3f
	.zero		1


	//   ....[76]....
        /*0a90*/ 	.word	0x00014af0
        /*0a94*/ 	.word	0x0000000b
        /*0a98*/ 	.word	0x00022850
        /*0a9c*/ 	.short	0x010a
        /*0a9e*/ 	.byte	0x3f
	.zero		1


	//   ....[77]....
        /*0aa0*/ 	.word	0x00014bd0
        /*0aa4*/ 	.word	0x00000003
        /*0aa8*/ 	.word	0x00022840
        /*0aac*/ 	.short	0x010a
        /*0aae*/ 	.byte	0x3f
	.zero		1


	//   ....[78]....
        /*0ab0*/ 	.word	0x00015c40
        /*0ab4*/ 	.word	0x00000003
        /*0ab8*/ 	.word	0x00022820
        /*0abc*/ 	.short	0x010a
        /*0abe*/ 	.byte	0x3f
	.zero		1


	//   ....[79]....
        /*0ac0*/ 	.word	0x00015ca0
        /*0ac4*/ 	.word	0x00000003
        /*0ac8*/ 	.word	0x00022860
        /*0acc*/ 	.short	0x010a
        /*0ace*/ 	.byte	0x3f
	.zero		1


	//   ....[80]....
        /*0ad0*/ 	.word	0x000166a0
        /*0ad4*/ 	.word	0x00000020
        /*0ad8*/ 	.word	0x00022840
        /*0adc*/ 	.short	0x010a
        /*0ade*/ 	.byte	0x3f
	.zero		1


	//   ....[81]....
        /*0ae0*/ 	.word	0x00016d30
        /*0ae4*/ 	.word	0x00000020
        /*0ae8*/ 	.word	0x00022860
        /*0aec*/ 	.short	0x010a
        /*0aee*/ 	.byte	0x3f
	.zero		1


	//   ....[82]....
        /*0af0*/ 	.word	0x000174b0
        /*0af4*/ 	.word	0x00000004
        /*0af8*/ 	.word	0x00022820
        /*0afc*/ 	.short	0x010a
        /*0afe*/ 	.byte	0x3f
	.zero		1


	//   ....[83]....
        /*0b00*/ 	.word	0x00017620
        /*0b04*/ 	.word	0x00000005
        /*0b08*/ 	.word	0x00022840
        /*0b0c*/ 	.short	0x010a
        /*0b0e*/ 	.byte	0x3f
	.zero		1


	//   ....[84]....
        /*0b10*/ 	.word	0x00017670
        /*0b14*/ 	.word	0x00000015
        /*0b18*/ 	.word	0x00022840
        /*0b1c*/ 	.short	0x010a
        /*0b1e*/ 	.byte	0x3f
	.zero		1


	//   ....[85]....
        /*0b20*/ 	.word	0x000176c0
        /*0b24*/ 	.word	0x00000005
        /*0b28*/ 	.word	0x00022860
        /*0b2c*/ 	.short	0x010a
        /*0b2e*/ 	.byte	0x3f
	.zero		1


	//----- nvinfo : EIATTR_NUM_MBARRIERS
	.align		4
.L_323:
        /*0b30*/ 	.byte	0x03, 0x38
        /*0b32*/ 	.short	0x0016


	//----- nvinfo : EIATTR_EXIT_INSTR_OFFSETS
	.align		4
        /*0b34*/ 	.byte	0x04, 0x1c
        /*0b36*/ 	.short	(.L_325 - .L_324)


	//   ....[0]....
.L_324:
        /*0b38*/ 	.word	0x000147d0


	//----- nvinfo : EIATTR_MAX_THREADS
	.align		4
.L_325:
        /*0b3c*/ 	.byte	0x04, 0x05
        /*0b3e*/ 	.short	(.L_327 - .L_326)
.L_326:
        /*0b40*/ 	.word	0x00000180
        /*0b44*/ 	.word	0x00000001
        /*0b48*/ 	.word	0x00000001


	//----- nvinfo : EIATTR_CRS_STACK_SIZE
	.align		4
.L_327:
        /*0b4c*/ 	.byte	0x04, 0x1e
        /*0b4e*/ 	.short	(.L_329 - .L_328)
.L_328:
        /*0b50*/ 	.word	0x00000000


	//----- nvinfo : EIATTR_CBANK_PARAM_SIZE
	.align		4
.L_329:
        /*0b54*/ 	.byte	0x03, 0x19
        /*0b56*/ 	.short	0x0a70


	//----- nvinfo : EIATTR_PARAM_CBANK
	.align		4
        /*0b58*/ 	.byte	0x04, 0x0a
        /*0b5a*/ 	.short	(.L_331 - .L_330)
	.align		4
.L_330:
        /*0b5c*/ 	.word	index@(.nv.constant0._ZN7cutlass13device_kernelIN5flash11enable_sm90INS1_16FlashAttnFwdSm90INS1_25CollectiveMainloopFwdSm90ILi2EN4cute5tupleIJNS5_1CILi1EEES8_S8_EEENS6_IJNS7_ILi128EEENS7_ILi96EEENS7_ILi64EEEEEELi256ENS_6half_tEfNS_4arch4Sm90ELb0ELb1ELb1ELb0ELb1ELb0ELb0ELb1ELb0ELb1ELb1ELb0EEENS1_21CollectiveEpilogueFwdINS6_IJSA_NS7_ILi256EEESB_EEES9_SE_SG_Li256ELb0ELb1ELb1ELb0EEENS1_19SingleTileSchedulerILb0ELb1ELb1ELi128EEEEEEEEEvNT_6ParamsE)
        /*0b60*/ 	.short	0x0210
        /*0b62*/ 	.short	0x0a70


	//----- nvinfo : EIATTR_SW_WAR
	.align		4
.L_331:
        /*0b64*/ 	.byte	0x04, 0x36
        /*0b66*/ 	.short	(.L_333 - .L_332)
.L_332:
        /*0b68*/ 	.word	0x00000008
.L_333:


//--------------------- .nv.info._ZN7cutlass13device_kernelIN5flash11enable_sm90INS1_16FlashAttnFwdSm90INS1_25CollectiveMainloopFwdSm90ILi2EN4cute5tupleIJNS5_1CILi1EEES8_S8_EEENS6_IJNS7_ILi128EEENS7_ILi96EEENS7_ILi64EEEEEELi256ENS_6half_tEfNS_4arch4Sm90ELb0ELb1ELb1ELb0ELb1ELb0ELb1ELb1ELb0ELb1ELb1ELb0EEENS1_21CollectiveEpilogueFwdINS6_IJSA_NS7_ILi256EEESB_EEES9_SE_SG_Li256ELb0ELb1ELb1ELb0EEENS1_19SingleTileSchedulerILb0ELb1ELb1ELi128EEEEEEEEEvNT_6ParamsE --------------------------
	.section	.nv.info._ZN7cutlass13device_kernelIN5flash11enable_sm90INS1_16FlashAttnFwdSm90INS1_25CollectiveMainloopFwdSm90ILi2EN4cute5tupleIJNS5_1CILi1EEES8_S8_EEENS6_IJNS7_ILi128EEENS7_ILi96EEENS7_ILi64EEEEEELi256ENS_6half_tEfNS_4arch4Sm90ELb0ELb1ELb1ELb0ELb1ELb0ELb1ELb1ELb0ELb1ELb1ELb0EEENS1_21CollectiveEpilogueFwdINS6_IJSA_NS7_ILi256EEESB_EEES9_SE_SG_Li256ELb0ELb1ELb1ELb0EEENS1_19SingleTileSchedulerILb0ELb1ELb1ELi128EEEEEEEEEvNT_6ParamsE,"",@"SHT_CUDA_INFO"
	.sectionflags	@""
	.align	4


	//----- nvinfo : EIATTR_CUDA_API_VERSION
	.align		4
        /*0000*/ 	.byte	0x04, 0x37
        /*0002*/ 	.short	(.L_335 - .L_334)
.L_334:
        /*0004*/ 	.word	0x00000082


	//----- nvinfo : EIATTR_KPARAM_INFO
	.align		4
.L_335:
        /*0008*/ 	.byte	0x04, 0x17
        /*000a*/ 	.short	(.L_337 - .L_336)
.L_336:
        /*000c*/ 	.word	0x00000000
        /*0010*/ 	.short	0x0000
        /*0012*/ 	.short	0x0070
        /*0014*/ 	.byte	0x00, 0xf0, 0x01, 0x2c


	//----- nvinfo : EIATTR_SPARSE_MMA_MASK
	.align		4
.L_337:
        /*0018*/ 	.byte	0x03, 0x50
        /*001a*/ 	.short	0x0000


	//----- nvinfo : EIATTR_MAXREG_COUNT
	.align		4
        /*001c*/ 	.byte	0x03, 0x1b
        /*001e*/ 	.short	0x00a8


	//----- nvinfo : EIATTR_NUM_BARRIERS
	.align		4
        /*0020*/ 	.byte	0x02, 0x4c
        /*0022*/ 	.byte	0x10
	.zero		1


	//----- nvinfo : EIATTR_EXTERNS
	.align		4
        /*0024*/ 	.byte	0x04, 0x0f
        /*0026*/ 	.short	(.L_339 - .L_338)


	//   ....[0]....
	.align		4
.L_338:
        /*0028*/ 	.word	index@(__assertfail)


	//----- nvinfo : EIATTR_ANNOTATIONS
	.align		4
.L_339:
        /*002c*/ 	.byte	0x04, 0x55
        /*002e*/ 	.short	(.L_341 - .L_340)


	//   ....[0]....
.L_340:
        /* <DEDUP_REMOVED lines=1853> */


	//----- nvinfo : EIATTR_MERCURY_ISA_VERSION
	.align		4
.L_341:
        /*73f0*/ 	.byte	0x03, 0x5f
        /*73f2*/ 	.short	0x0101


	//----- nvinfo : EIATTR_INT_WARP_WIDE_INSTR_OFFSETS
	.align		4
        /*73f4*/ 	.byte	0x04, 0x31
        /*73f6*/ 	.short	(.L_343 - .L_342)


	//   ....[0]....
.L_342:
        /*73f8*/ 	.word	0x000000c0


	//   ....[1]....
        /*73fc*/ 	.word	0x000000d0


	//   ....[2]....
        /*7400*/ 	.word	0x000000e0


	//   ....[3]....
        /*7404*/ 	.word	0x00000180


	//----- nvinfo : EIATTR_COOP_GROUP_MASK_REGIDS
	.align		4
.L_343:
        /*7408*/ 	.byte	0x04, 0x29
        /*740a*/ 	.short	(.L_345 - .L_344)


	//   ....[0]....
.L_344:
        /*740c*/ 	.word	0xffffffff


	//   ....[1]....
        /*7410*/ 	.word	0xffffffff


	//   ....[2]....
        /*7414*/ 	.word	0xffffffff


	//   ....[3]....
        /*7418*/ 	.word	0xffffffff


	//   ....[4]....
        /*741c*/ 	.word	0xffffffff


	//   ....[5]....
        /*7420*/ 	.word	0xffffffff


	//   ....[6]....
        /*7424*/ 	.word	0xffffffff


	//   ....[7]....
        /*7428*/ 	.word	0xffffffff


	//   ....[8]....
        /*742c*/ 	.word	0xffffffff


	//   ....[9]....
        /*7430*/ 	.word	0xffffffff


	//   ....[10]....
        /*7434*/ 	.word	0xffffffff


	//   ....[11]....
        /*7438*/ 	.word	0xffffffff


	//   ....[12]....
        /*743c*/ 	.word	0xffffffff


	//   ....[13]....
        /*7440*/ 	.word	0xffffffff


	//   ....[14]....
        /*7444*/ 	.word	0xffffffff


	//   ....[15]....
        /*7448*/ 	.word	0xffffffff


	//   ....[16]....
        /*744c*/ 	.word	0xffffffff


	//   ....[17]....
        /*7450*/ 	.word	0xffffffff


	//   ....[18]....
        /*7454*/ 	.word	0xffffffff


	//   ....[19]....
        /*7458*/ 	.word	0xffffffff


	//   ....[20]....
        /*745c*/ 	.word	0xffffffff


	//   ....[21]....
        /*7460*/ 	.word	0xffffffff


	//   ....[22]....
        /*7464*/ 	.word	0xffffffff


	//   ....[23]....
        /*7468*/ 	.word	0xffffffff


	//   ....[24]....
        /*746c*/ 	.word	0xffffffff


	//   ....[25]....
        /*7470*/ 	.word	0xffffffff


	//   ....[26]....
        /*7474*/ 	.word	0xffffffff


	//   ....[27]....
        /*7478*/ 	.word	0xffffffff


	//   ....[28]....
        /*747c*/ 	.word	0xffffffff


	//   ....[29]....
        /*7480*/ 	.word	0xffffffff


	//   ....[30]....
        /*7484*/ 	.word	0xffffffff


	//   ....[31]....
        /*7488*/ 	.word	0xffffffff


	//   ....[32]....
        /*748c*/ 	.word	0xffffffff


	//   ....[33]....
        /*7490*/ 	.word	0xffffffff


	//   ....[34]....
        /*7494*/ 	.word	0xffffffff


	//   ....[35]....
        /*7498*/ 	.word	0xffffffff


	//   ....[36]....
        /*749c*/ 	.word	0xffffffff


	//   ....[37]....
        /*74a0*/ 	.word	0xffffffff


	//   ....[38]....
        /*74a4*/ 	.word	0xffffffff


	//   ....[39]....
        /*74a8*/ 	.word	0xffffffff


	//   ....[40]....
        /*74ac*/ 	.word	0xffffffff


	//   ....[41]....
        /*74b0*/ 	.word	0xffffffff


	//   ....[42]....
        /*74b4*/ 	.word	0xffffffff


	//   ....[43]....
        /*74b8*/ 	.word	0xffffffff


	//   ....[44]....
        /*74bc*/ 	.word	0xffffffff


	//   ....[45]....
        /*74c0*/ 	.word	0xffffffff


	//   ....[46]....
        /*74c4*/ 	.word	0xffffffff


	//   ....[47]....
        /*74c8*/ 	.word	0xffffffff


	//   ....[48]....
        /*74cc*/ 	.word	0xffffffff


	//   ....[49]....
        /*74d0*/ 	.word	0xffffffff


	//   ....[50]....
        /*74d4*/ 	.word	0xffffffff


	//   ....[51]....
        /*74d8*/ 	.word	0xffffffff


	//   ....[52]....
        /*74dc*/ 	.word	0xffffffff


	//   ....[53]....
        /*74e0*/ 	.word	0xffffffff


	//   ....[54]....
        /*74e4*/ 	.word	0xffffffff


	//   ....[55]....
        /*74e8*/ 	.word	0xffffffff


	//   ....[56]....
        /*74ec*/ 	.word	0xffffffff


	//   ....[57]....
        /*74f0*/ 	.word	0xffffffff


	//   ....[58]....
        /*74f4*/ 	.word	0xffffffff


	//   ....[59]....
        /*74f8*/ 	.word	0xffffffff


	//   ....[60]....
        /*74fc*/ 	.word	0xffffffff


	//   ....[61]....
        /*7500*/ 	.word	0xffffffff


	//   ....[62]....
        /*7504*/ 	.word	0xffffffff


	//   ....[63]....
        /*7508*/ 	.word	0xffffffff


	//   ....[64]....
        /*750c*/ 	.word	0xffffffff


	//   ....[65]....
        /*7510*/ 	.word	0xffffffff


	//   ....[66]....
        /*7514*/ 	.word	0xffffffff


	//   ....[67]....
        /*7518*/ 	.word	0xffffffff


	//   ....[68]....
        /*751c*/ 	.word	0xffffffff


	//   ....[69]....
        /*7520*/ 	.word	0xffffffff


	//   ....[70]....
        /*7524*/ 	.word	0xffffffff


	//   ....[71]....
        /*7528*/ 	.word	0xffffffff


	//   ....[72]....
        /*752c*/ 	.word	0xffffffff


	//   ....[73]....
        /*7530*/ 	.word	0xffffffff


	//   ....[74]....
        /*7534*/ 	.word	0xffffffff


	//   ....[75]....
        /*7538*/ 	.word	0xffffffff


	//   ....[76]....
        /*753c*/ 	.word	0xffffffff


	//   ....[77]....
        /*7540*/ 	.word	0xffffffff


	//   ....[78]....
        /*7544*/ 	.word	0xffffffff


	//   ....[79]....
        /*7548*/ 	.word	0xffffffff


	//   ....[80]....
        /*754c*/ 	.word	0xffffffff


	//   ....[81]....
        /*7550*/ 	.word	0xffffffff


	//   ....[82]....
        /*7554*/ 	.word	0xffffffff


	//   ....[83]....
        /*7558*/ 	.word	0xffffffff


	//   ....[84]....
        /*755c*/ 	.word	0xffffffff


	//   ....[85]....
        /*7560*/ 	.word	0xffffffff


	//   ....[86]....
        /*7564*/ 	.word	0xffffffff


	//   ....[87]....
        /*7568*/ 	.word	0xffffffff


	//   ....[88]....
        /*756c*/ 	.word	0xffffffff


	//   ....[89]....
        /*7570*/ 	.word	0xffffffff


	//   ....[90]....
        /*7574*/ 	.word	0xffffffff


	//   ....[91]....
        /*7578*/ 	.word	0xffffffff


	//   ....[92]....
        /*757c*/ 	.word	0xffffffff


	//   ....[93]....
        /*7580*/ 	.word	0xffffffff


	//   ....[94]....
        /*7584*/ 	.word	0xffffffff


	//   ....[95]....
        /*7588*/ 	.word	0xffffffff


	//   ....[96]....
        /*758c*/ 	.word	0xffffffff


	//   ....[97]....
        /*7590*/ 	.word	0xffffffff


	//   ....[98]....
        /*7594*/ 	.word	0xffffffff


	//   ....[99]....
        /*7598*/ 	.word	0xffffffff


	//   ....[100]....
        /*759c*/ 	.word	0xffffffff


	//   ....[101]....
        /*75a0*/ 	.word	0xffffffff


	//   ....[102]....
        /*75a4*/ 	.word	0xffffffff


	//   ....[103]....
        /*75a8*/ 	.word	0xffffffff


	//   ....[104]....
        /*75ac*/ 	.word	0xffffffff


	//   ....[105]....
        /*75b0*/ 	.word	0xffffffff


	//   ....[106]....
        /*75b4*/ 	.word	0xffffffff


	//   ....[107]....
        /*75b8*/ 	.word	0xffffffff


	//   ....[108]....
        /*75bc*/ 	.word	0xffffffff


	//   ....[109]....
        /*75c0*/ 	.word	0xffffffff


	//   ....[110]....
        /*75c4*/ 	.word	0xffffffff


	//   ....[111]....
        /*75c8*/ 	.word	0xffffffff


	//   ....[112]....
        /*75cc*/ 	.word	0xffffffff


	//   ....[113]....
        /*75d0*/ 	.word	0xffffffff


	//   ....[114]....
        /*75d4*/ 	.word	0xffffffff


	//   ....[115]....
        /*75d8*/ 	.word	0xffffffff


	//   ....[116]....
        /*75dc*/ 	.word	0xffffffff


	//   ....[117]....
        /*75e0*/ 	.word	0x0500000f


	//   ....[118]....
        /*75e4*/ 	.word	0x0500000f


	//   ....[119]....
        /*75e8*/ 	.word	0x0500000f


	//   ....[120]....
        /*75ec*/ 	.word	0x0500000f


	//   ....[121]....
        /*75f0*/ 	.word	0x0500000f


	//   ....[122]....
        /*75f4*/ 	.word	0x0500000f


	//   ....[123]....
        /*75f8*/ 	.word	0x0500000f


	//   ....[124]....
        /*75fc*/ 	.word	0x0500000f


	//   ....[125]....
        /*7600*/ 	.word	0x0500000f


	//   ....[126]....
        /*7604*/ 	.word	0x0500000f


	//   ....[127]....
        /*7608*/ 	.word	0x0500000f


	//   ....[128]....
        /*760c*/ 	.word	0x0500000f


	//   ....[129]....
        /*7610*/ 	.word	0x0500000f


	//   ....[130]....
        /*7614*/ 	.word	0x0500000f


	//   ....[131]....
        /*7618*/ 	.word	0x0500000f


	//   ....[132]....
        /*761c*/ 	.word	0x0500000f


	//   ....[133]....
        /*7620*/ 	.word	0x0500000f


	//   ....[134]....
        /*7624*/ 	.word	0x0500000f


	//   ....[135]....
        /*7628*/ 	.word	0x0500000f


	//   ....[136]....
        /*762c*/ 	.word	0x0500000f


	//   ....[137]....
        /*7630*/ 	.word	0x0500000f


	//   ....[138]....
        /*7634*/ 	.word	0x0500000f


	//   ....[139]....
        /*7638*/ 	.word	0x0500000f


	//   ....[140]....
        /*763c*/ 	.word	0x0500000f


	//   ....[141]....
        /*7640*/ 	.word	0x0500000f


	//   ....[142]....
        /*7644*/ 	.word	0x0500000f


	//   ....[143]....
        /*7648*/ 	.word	0x0500000f


	//   ....[144]....
        /*764c*/ 	.word	0x0500000f


	//   ....[145]....
        /*7650*/ 	.word	0x0500000f


	//   ....[146]....
        /*7654*/ 	.word	0x0500000f


	//   ....[147]....
        /*7658*/ 	.word	0x0500000f


	//   ....[148]....
        /*765c*/ 	.word	0x0500000f


	//   ....[149]....
        /*7660*/ 	.word	0x0500000f


	//   ....[150]....
        /*7664*/ 	.word	0x0500000f


	//   ....[151]....
        /*7668*/ 	.word	0x0500000f


	//   ....[152]....
        /*766c*/ 	.word	0x0500000f


	//   ....[153]....
        /*7670*/ 	.word	0x0500000f


	//   ....[154]....
        /*7674*/ 	.word	0x0500000f


	//   ....[155]....
        /*7678*/ 	.word	0x0500000f


	//   ....[156]....
        /*767c*/ 	.word	0x0500000f


	//   ....[157]....
        /*7680*/ 	.word	0x0500000f


	//   ....[158]....
        /*7684*/ 	.word	0x0500000f


	//   ....[159]....
        /*7688*/ 	.word	0x0500000f


	//   ....[160]....
        /*768c*/ 	.word	0x0500000f


	//   ....[161]....
        /*7690*/ 	.word	0x0500000f


	//   ....[162]....
        /*7694*/ 	.word	0x0500000f


	//   ....[163]....
        /*7698*/ 	.word	0x0500000f


	//   ....[164]....
        /*769c*/ 	.word	0x0500000f


	//   ....[165]....
        /*76a0*/ 	.word	0x0500000f


	//   ....[166]....
        /*76a4*/ 	.word	0x0500000f


	//   ....[167]....
        /*76a8*/ 	.word	0x0500000f


	//   ....[168]....
        /*76ac*/ 	.word	0x0500000f


	//   ....[169]....
        /*76b0*/ 	.word	0x0500000f


	//   ....[170]....
        /*76b4*/ 	.word	0x0500000f


	//   ....[171]....
        /*76b8*/ 	.word	0x0500000f


	//   ....[172]....
        /*76bc*/ 	.word	0x0500000f


	//   ....[173]....
        /*76c0*/ 	.word	0x0500000f


	//   ....[174]....
        /*76c4*/ 	.word	0x0500000f


	//   ....[175]....
        /*76c8*/ 	.word	0x0500000f


	//   ....[176]....
        /*76cc*/ 	.word	0x0500000f


	//   ....[177]....
        /*76d0*/ 	.word	0x0500000f


	//   ....[178]....
        /*76d4*/ 	.word	0x0500000f


	//   ....[179]....
        /*76d8*/ 	.word	0x0500000f


	//   ....[180]....
        /*76dc*/ 	.word	0x0500000f


	//   ....[181]....
        /*76e0*/ 	.word	0x0500000f


	//   ....[182]....
        /*76e4*/ 	.word	0x0500000f


	//   ....[183]....
        /*76e8*/ 	.word	0x0500000f


	//   ....[184]....
        /*76ec*/ 	.word	0x0500000f


	//   ....[185]....
        /*76f0*/ 	.word	0x0500000f


	//   ....[186]....
        /*76f4*/ 	.word	0x0500000f


	//   ....[187]....
        /*76f8*/ 	.word	0x0500000f


	//   ....[188]....
        /*76fc*/ 	.word	0x0500000f


	//   ....[189]....
        /*7700*/ 	.word	0x0500000f


	//   ....[190]....
        /*7704*/ 	.word	0x0500000f


	//   ....[191]....
        /*7708*/ 	.word	0x0500000f


	//   ....[192]....
        /*770c*/ 	.word	0x0500000f


	//   ....[193]....
        /*7710*/ 	.word	0x0500000f


	//   ....[194]....
        /*7714*/ 	.word	0x0500000f


	//   ....[195]....
        /*7718*/ 	.word	0x0500000f


	//   ....[196]....
        /*771c*/ 	.word	0x0500000f


	//   ....[197]....
        /*7720*/ 	.word	0x0500000f


	//   ....[198]....
        /*7724*/ 	.word	0x0500000f


	//   ....[199]....
        /*7728*/ 	.word	0xffffffff


	//   ....[200]....
        /*772c*/ 	.word	0xffffffff


	//   ....[201]....
        /*7730*/ 	.word	0xffffffff


	//   ....[202]....
        /*7734*/ 	.word	0xffffffff


	//   ....[203]....
        /*7738*/ 	.word	0xffffffff


	//   ....[204]....
        /*773c*/ 	.word	0xffffffff


	//----- nvinfo : EIATTR_COOP_GROUP_INSTR_OFFSETS
	.align		4
.L_345:
        /*7740*/ 	.byte	0x04, 0x28
        /*7742*/ 	.short	(.L_347 - .L_346)


	//   ....[0]....
.L_346:
        /*7744*/ 	.word	0x00000080


	//   ....[1]....
        /*7748*/ 	.word	0x00000090


	//   ....[2]....
        /*774c*/ 	.word	0x000002f0


	//   ....[3]....
        /*7750*/ 	.word	0x00000450


	//   ....[4]....
        /*7754*/ 	.word	0x00000570


	//   ....[5]....
        /*7758*/ 	.word	0x000006d0


	//   ....[6]....
        /*775c*/ 	.word	0x00001ba0


	//   ....[7]....
        /*7760*/ 	.word	0x00003c20


	//   ....[8]....
        /*7764*/ 	.word	0x000043c0


	//   ....[9]....
        /*7768*/ 	.word	0x00005970


	//   ....[10]....
        /*776c*/ 	.word	0x00005a00


	//   ....[11]....
        /*7770*/ 	.word	0x00005d80


	//   ....[12]....
        /*7774*/ 	.word	0x00005da0


	//   ....[13]....
        /*7778*/ 	.word	0x0000b8d0


	//   ....[14]....
        /*777c*/ 	.word	0x0000b920


	//   ....[15]....
        /*7780*/ 	.word	0x0000b960


	//   ....[16]....
        /*7784*/ 	.word	0x0000b980


	//   ....[17]....
        /*7788*/ 	.word	0x00025d90


	//   ....[18]....
        /*778c*/ 	.word	0x00026400


	//   ....[19]....
        /*7790*/ 	.word	0x00027360


	//   ....[20]....
        /*7794*/ 	.word	0x00027440


	//   ....[21]....
        /*7798*/ 	.word	0x000275d0


	//   ....[22]....
        /*779c*/ 	.word	0x000275f0


	//   ....[23]....
        /*77a0*/ 	.word	0x0002fad0


	//   ....[24]....
        /*77a4*/ 	.word	0x0002faf0


	//   ....[25]....
        /*77a8*/ 	.word	0x0002fb50


	//   ....[26]....
        /*77ac*/ 	.word	0x0002fb90


	//   ....[27]....
        /*77b0*/ 	.word	0x00030f60


	//   ....[28]....
        /*77b4*/ 	.word	0x00030fa0


	//   ....[29]....
        /*77b8*/ 	.word	0x00031220


	//   ....[30]....
        /*77bc*/ 	.word	0x00031260


	//   ....[31]....
        /*77c0*/ 	.word	0x00031280


	//   ....[32]....
        /*77c4*/ 	.word	0x00031290


	//   ....[33]....
        /*77c8*/ 	.word	0x000320c0


	//   ....[34]....
        /*77cc*/ 	.word	0x000320d0


	//   ....[35]....
        /*77d0*/ 	.word	0x000332b0


	//   ....[36]....
        /*77d4*/ 	.word	0x00034810


	//   ....[37]....
        /*77d8*/ 	.word	0x00034830


	//   ....[38]....
        /*77dc*/ 	.word	0x00034850


	//   ....[39]....
        /*77e0*/ 	.word	0x00034870


	//   ....[40]....
        /*77e4*/ 	.word	0x000348c0


	//   ....[41]....
        /*77e8*/ 	.word	0x000348e0


	//   ....[42]....
        /*77ec*/ 	.word	0x00034930


	//   ....[43]....
        /*77f0*/ 	.word	0x00034950


	//   ....[44]....
        /*77f4*/ 	.word	0x000349a0


	//   ....[45]....
        /*77f8*/ 	.word	0x000349c0


	//   ....[46]....
        /*77fc*/ 	.word	0x00034a10


	//   ....[47]....
        /*7800*/ 	.word	0x00034a30


	//   ....[48]....
        /*7804*/ 	.word	0x00034ff0


	//   ....[49]....
        /*7808*/ 	.word	0x00035040


	//   ....[50]....
        /*780c*/ 	.word	0x00035080


	//   ....[51]....
        /*7810*/ 	.word	0x000350b0


	//   ....[52]....
        /*7814*/ 	.word	0x000350f0


	//   ....[53]....
        /*7818*/ 	.word	0x00035190


	//   ....[54]....
        /*781c*/ 	.word	0x000351c0


	//   ....[55]....
        /*7820*/ 	.word	0x00035260


	//   ....[56]....
        /*7824*/ 	.word	0x00035290


	//   ....[57]....
        /*7828*/ 	.word	0x000352f0


	//   ....[58]....
        /*782c*/ 	.word	0x00035320


	//   ....[59]....
        /*7830*/ 	.word	0x00035370


	//   ....[60]....
        /*7834*/ 	.word	0x000353c0


	//   ....[61]....
        /*7838*/ 	.word	0x00035430


	//   ....[62]....
        /*783c*/ 	.word	0x00035470


	//   ....[63]....
        /*7840*/ 	.word	0x000354a0


	//   ....[64]....
        /*7844*/ 	.word	0x00035ac0


	//   ....[65]....
        /*7848*/ 	.word	0x00035af0


	//   ....[66]....
        /*784c*/ 	.word	0x00035b70


	//   ....[67]....
        /*7850*/ 	.word	0x00035bd0


	//   ....[68]....
        /*7854*/ 	.word	0x00035c10


	//   ....[69]....
        /*7858*/ 	.word	0x00035c40


	//   ....[70]....
        /*785c*/ 	.word	0x00035cf0


	//   ....[71]....
        /*7860*/ 	.word	0x00035d10


	//   ....[72]....
        /*7864*/ 	.word	0x00035dc0


	//   ....[73]....
        /*7868*/ 	.word	0x00035df0


	//   ....[74]....
        /*786c*/ 	.word	0x00035e90


	//   ....[75]....
        /*7870*/ 	.word	0x00035eb0


	//   ....[76]....
        /*7874*/ 	.word	0x00035f50


	//   ....[77]....
        /*7878*/ 	.word	0x00035f80


	//   ....[78]....
        /*787c*/ 	.word	0x00036010


	//   ....[79]....
        /*7880*/ 	.word	0x00036060


	//   ....[80]....
        /*7884*/ 	.word	0x00036420


	//   ....[81]....
        /*7888*/ 	.word	0x00036450


	//   ....[82]....
        /*788c*/ 	.word	0x00036480


	//   ....[83]....
        /*7890*/ 	.word	0x000364b0


	//   ....[84]....
        /*7894*/ 	.word	0x000364e0


	//   ....[85]....
        /*7898*/ 	.word	0x00036570


	//   ....[86]....
        /*789c*/ 	.word	0x000365b0


	//   ....[87]....
        /*78a0*/ 	.word	0x000365e0


	//   ....[88]....
        /*78a4*/ 	.word	0x00036670


	//   ....[89]....
        /*78a8*/ 	.word	0x000366a0


	//   ....[90]....
        /*78ac*/ 	.word	0x000366b0


	//   ....[91]....
        /*78b0*/ 	.word	0x00036740


	//   ....[92]....
        /*78b4*/ 	.word	0x00036f20


	//   ....[93]....
        /*78b8*/ 	.word	0x00036f40


	//   ....[94]....
        /*78bc*/ 	.word	0x00036f50


	//   ....[95]....
        /*78c0*/ 	.word	0x00036f60


	//   ....[96]....
        /*78c4*/ 	.word	0x00036f80


	//   ....[97]....
        /*78c8*/ 	.word	0x00036fa0


	//   ....[98]....
        /*78cc*/ 	.word	0x00036fd0


	//   ....[99]....
        /*78d0*/ 	.word	0x00037010


	//   ....[100]....
        /*78d4*/ 	.word	0x00037030


	//   ....[101]....
        /*78d8*/ 	.word	0x00037060


	//   ....[102]....
        /*78dc*/ 	.word	0x00037080


	//   ....[103]....
        /*78e0*/ 	.word	0x000370b0


	//   ....[104]....
        /*78e4*/ 	.word	0x00037410


	//   ....[105]....
        /*78e8*/ 	.word	0x00037430


	//   ....[106]....
        /*78ec*/ 	.word	0x00037440


	//   ....[107]....
        /*78f0*/ 	.word	0x00037450


	//   ....[108]....
        /*78f4*/ 	.word	0x00037460


	//   ....[109]....
        /*78f8*/ 	.word	0x00037480


	//   ....[110]....
        /*78fc*/ 	.word	0x000374f0


	//   ....[111]....
        /*7900*/ 	.word	0x00037510


	//   ....[112]....
        /*7904*/ 	.word	0x00037570


	//   ....[113]....
        /*7908*/ 	.word	0x00037580


	//   ....[114]....
        /*790c*/ 	.word	0x00037600


	//   ....[115]....
        /*7910*/ 	.word	0x00037670


	//   ....[116]....
        /*7914*/ 	.word	0x000379a0


	//   ....[117]....
        /*7918*/ 	.word	0x00037ee0


	//   ....[118]....
        /*791c*/ 	.word	0x00037fd0


	//   ....[119]....
        /*7920*/ 	.word	0x00038070


	//   ....[120]....
        /*7924*/ 	.word	0x000380d0


	//   ....[121]....
        /*7928*/ 	.word	0x00038190


	//   ....[122]....
        /*792c*/ 	.word	0x000381f0


	//   ....[123]....
        /*7930*/ 	.word	0x000382b0


	//   ....[124]....
        /*7934*/ 	.word	0x00038310


	//   ....[125]....
        /*7938*/ 	.word	0x000383d0


	//   ....[126]....
        /*793c*/ 	.word	0x00038430


	//   ....[127]....
        /*7940*/ 	.word	0x000384f0


	//   ....[128]....
        /*7944*/ 	.word	0x00038550


	//   ....[129]....
        /*7948*/ 	.word	0x000385f0


	//   ....[130]....
        /*794c*/ 	.word	0x00038690


	//   ....[131]....
        /*7950*/ 	.word	0x000386f0


	//   ....[132]....
        /*7954*/ 	.word	0x000387a0


	//   ....[133]....
        /*7958*/ 	.word	0x00038880


	//   ....[134]....
        /*795c*/ 	.word	0x000389a0


	//   ....[135]....
        /*7960*/ 	.word	0x00038a00


	//   ....[136]....
        /*7964*/ 	.word	0x00038b10


	//   ....[137]....
        /*7968*/ 	.word	0x00038b70


	//   ....[138]....
        /*796c*/ 	.word	0x00038c90


	//   ....[139]....
        /*7970*/ 	.word	0x00038cf0


	//   ....[140]....
        /*7974*/ 	.word	0x00038e10


	//   ....[141]....
        /*7978*/ 	.word	0x00038e70


	//   ....[142]....
        /*797c*/ 	.word	0x00038f60


	//   ....[143]....
        /*7980*/ 	.word	0x00038fd0


	//   ....[144]....
        /*7984*/ 	.word	0x00039030


	//   ....[145]....
        /*7988*/ 	.word	0x000390f0


	//   ....[146]....
        /*798c*/ 	.word	0x00039180


	//   ....[147]....
        /*7990*/ 	.word	0x00039220


	//   ....[148]....
        /*7994*/ 	.word	0x000392b0


	//   ....[149]....
        /*7998*/ 	.word	0x00039380


	//   ....[150]....
        /*799c*/ 	.word	0x000394b0


	//   ....[151]....
        /*79a0*/ 	.word	0x00039500


	//   ....[152]....
        /*79a4*/ 	.word	0x00039570


	//   ....[153]....
        /*79a8*/ 	.word	0x00039660


	//   ....[154]....
        /*79ac*/ 	.word	0x00039790


	//   ....[155]....
        /*79b0*/ 	.word	0x000397e0


	//   ....[156]....
        /*79b4*/ 	.word	0x00039850


	//   ....[157]....
        /*79b8*/ 	.word	0x00039940


	//   ....[158]....
        /*79bc*/ 	.word	0x00039a70


	//   ....[159]....
        /*79c0*/ 	.word	0x00039ac0


	//   ....[160]....
        /*79c4*/ 	.word	0x00039b30


	//   ....[161]....
        /*79c8*/ 	.word	0x00039c10


	//   ....[162]....
        /*79cc*/ 	.word	0x00039d60


	//   ....[163]....
        /*79d0*/ 	.word	0x00039e40


	//   ....[164]....
        /*79d4*/ 	.word	0x00039eb0


	//   ....[165]....
        /*79d8*/ 	.word	0x00039f70


	//   ....[166]....
        /*79dc*/ 	.word	0x0003a050


	//   ....[167]....
        /*79e0*/ 	.word	0x0003a110


	//   ....[168]....
        /*79e4*/ 	.word	0x0003a1f0


	//   ....[169]....
        /*79e8*/ 	.word	0x0003a2b0


	//   ....[170]....
        /*79ec*/ 	.word	0x0003a390


	//   ....[171]....
        /*79f0*/ 	.word	0x0003a450


	//   ....[172]....
        /*79f4*/ 	.word	0x0003a530


	//   ....[173]....
        /*79f8*/ 	.word	0x0003a600


	//   ....[174]....
        /*79fc*/ 	.word	0x0003a760


	//   ....[175]....
        /*7a00*/ 	.word	0x0003a800


	//   ....[176]....
        /*7a04*/ 	.word	0x0003a860


	//   ....[177]....
        /*7a08*/ 	.word	0x0003a900


	//   ....[178]....
        /*7a0c*/ 	.word	0x0003a960


	//   ....[179]....
        /*7a10*/ 	.word	0x0003aa00


	//   ....[180]....
        /*7a14*/ 	.word	0x0003aa60


	//   ....[181]....
        /*7a18*/ 	.word	0x0003ab00


	//   ....[182]....
        /*7a1c*/ 	.word	0x0003ab60


	//   ....[183]....
        /*7a20*/ 	.word	0x0003ac00


	//   ....[184]....
        /*7a24*/ 	.word	0x0003ac60


	//   ....[185]....
        /*7a28*/ 	.word	0x0003ad00


	//   ....[186]....
        /*7a2c*/ 	.word	0x0003ade0


	//   ....[187]....
        /*7a30*/ 	.word	0x0003ae80


	//   ....[188]....
        /*7a34*/ 	.word	0x0003aef0


	//   ....[189]....
        /*7a38*/ 	.word	0x0003afc0


	//   ....[190]....
        /*7a3c*/ 	.word	0x0003b020


	//   ....[191]....
        /*7a40*/ 	.word	0x0003b0f0


	//   ....[192]....
        /*7a44*/ 	.word	0x0003b150


	//   ....[193]....
        /*7a48*/ 	.word	0x0003b220


	//   ....[194]....
        /*7a4c*/ 	.word	0x0003b280


	//   ....[195]....
        /*7a50*/ 	.word	0x0003b350


	//   ....[196]....
        /*7a54*/ 	.word	0x0003b3b0


	//   ....[197]....
        /*7a58*/ 	.word	0x0003b480


	//   ....[198]....
        /*7a5c*/ 	.word	0x0003b590


	//   ....[199]....
        /*7a60*/ 	.word	0x0003db00


	//   ....[200]....
        /*7a64*/ 	.word	0x0003e2c0


	//   ....[201]....
        /*7a68*/ 	.word	0x0003f560


	//   ....[202]....
        /*7a6c*/ 	.word	0x0003f5c0


	//   ....[203]....
        /*7a70*/ 	.word	0x0003f620


	//   ....[204]....
        /*7a74*/ 	.word	0x0003f640


	//----- nvinfo : EIATTR_REG_RECONFIG
	.align		4
.L_347:
        /*7a78*/ 	.byte	0x01, 0x54
	.zero		2


	//----- nvinfo : EIATTR_SYSCALL_OFFSETS
	.align		4
        /*7a7c*/ 	.byte	0x04, 0x46
        /*7a7e*/ 	.short	(.L_349 - .L_348)


	//   ....[0]....
.L_348:
        /*7a80*/ 	.word	0x00001ef0


	//   ....[1]....
        /*7a84*/ 	.word	0x00033e70


	//   ....[2]....
        /*7a88*/ 	.word	0x00033fb0


	//   ....[3]....
        /*7a8c*/ 	.word	0x000340a0


	//   ....[4]....
        /*7a90*/ 	.word	0x00034ca0


	//   ....[5]....
        /*7a94*/ 	.word	0x00035780


	//----- nvinfo : EIATTR_MBARRIER_INSTR_OFFSETS
	.align		4
.L_349:
        /*7a98*/ 	.byte	0x04, 0x39
        /*7a9a*/ 	.short	(.L_351 - .L_350)


	//   ....[0]....
.L_350:
        /*7a9c*/ 	.word	0x00000190
        /*7aa0*/ 	.word	0x000000ff
        /*7aa4*/ 	.word	0x00032400
        /*7aa8*/ 	.short	0x0100
        /*7aaa*/ 	.byte	0x08
	.zero		1


	//   ....[1]....
        /*7aac*/ 	.word	0x000001a0
        /*7ab0*/ 	.word	0x000000ff
        /*7ab4*/ 	.word	0x00032410
        /*7ab8*/ 	.short	0x0100
        /*7aba*/ 	.byte	0x08
	.zero		1


	//   ....[2]....
        /*7abc*/ 	.word	0x000001b0
        /*7ac0*/ 	.word	0x000000ff
        /*7ac4*/ 	.word	0x00032420
        /*7ac8*/ 	.short	0x0100
        /*7aca*/ 	.byte	0x08
	.zero		1


	//   ....[3]....
        /*7acc*/ 	.word	0x000002a0
        /*7ad0*/ 	.word	0x000000ff
        /*7ad4*/ 	.word	0x00032430
        /*7ad8*/ 	.short	0x0100
        /*7ada*/ 	.byte	0x08
	.zero		1


	//   ....[4]....
        /*7adc*/ 	.word	0x000002b0
        /*7ae0*/ 	.word	0x000000ff
        /*7ae4*/ 	.word	0x00032440
        /*7ae8*/ 	.short	0x0100
        /*7aea*/ 	.byte	0x08
	.zero		1


	//   ....[5]....
        /*7aec*/ 	.word	0x000002c0
        /*7af0*/ 	.word	0x000000ff
        /*7af4*/ 	.word	0x00032438
        /*7af8*/ 	.short	0x0100
        /*7afa*/ 	.byte	0x08
	.zero		1


	//   ....[6]....
        /*7afc*/ 	.word	0x000002d0
        /*7b00*/ 	.word	0x000000ff
        /*7b04*/ 	.word	0x00032448
        /*7b08*/ 	.short	0x0100
        /*7b0a*/ 	.byte	0x08
	.zero		1


	//   ....[7]....
        /*7b0c*/ 	.word	0x00000400
        /*7b10*/ 	.word	0x000000ff
        /*7b14*/ 	.word	0x00032450
        /*7b18*/ 	.short	0x0100
        /*7b1a*/ 	.byte	0x08
	.zero		1


	//   ....[8]....
        /*7b1c*/ 	.word	0x00000410
        /*7b20*/ 	.word	0x000000ff
        /*7b24*/ 	.word	0x00032460
        /*7b28*/ 	.short	0x0100
        /*7b2a*/ 	.byte	0x08
	.zero		1


	//   ....[9]....
        /*7b2c*/ 	.word	0x00000420
        /*7b30*/ 	.word	0x000000ff
        /*7b34*/ 	.word	0x00032458
        /*7b38*/ 	.short	0x0100
        /*7b3a*/ 	.byte	0x08
	.zero		1


	//   ....[10]....
        /*7b3c*/ 	.word	0x00000430
        /*7b40*/ 	.word	0x000000ff
        /*7b44*/ 	.word	0x00032468
        /*7b48*/ 	.short	0x0100
        /*7b4a*/ 	.byte	0x08
	.zero		1


	//   ....[11]....
        /*7b4c*/ 	.word	0x00000520
        /*7b50*/ 	.word	0x000000ff
        /*7b54*/ 	.word	0x00032470
        /*7b58*/ 	.short	0x0100
        /*7b5a*/ 	.byte	0x06
	.zero		1


	//   ....[12]....
        /*7b5c*/ 	.word	0x00000530
        /*7b60*/ 	.word	0x000000ff
        /*7b64*/ 	.word	0x00032480
        /*7b68*/ 	.short	0x0100
        /*7b6a*/ 	.byte	0x06
	.zero		1


	//   ....[13]....
        /*7b6c*/ 	.word	0x00000540
        /*7b70*/ 	.word	0x000000ff
        /*7b74*/ 	.word	0x00032478
        /*7b78*/ 	.short	0x0100
        /*7b7a*/ 	.byte	0x06
	.zero		1


	//   ....[14]....
        /*7b7c*/ 	.word	0x00000550
        /*7b80*/ 	.word	0x000000ff
        /*7b84*/ 	.word	0x00032488
        /*7b88*/ 	.short	0x0100
        /*7b8a*/ 	.byte	0x06
	.zero		1


	//   ....[15]....
        /*7b8c*/ 	.word	0x00000680
        /*7b90*/ 	.word	0x000000ff
        /*7b94*/ 	.word	0x00032490
        /*7b98*/ 	.short	0x0100
        /*7b9a*/ 	.byte	0x08
	.zero		1


	//   ....[16]....
        /*7b9c*/ 	.word	0x00000690
        /*7ba0*/ 	.word	0x000000ff
        /*7ba4*/ 	.word	0x000324a0
        /*7ba8*/ 	.short	0x0100
        /*7baa*/ 	.byte	0x08
	.zero		1


	//   ....[17]....
        /*7bac*/ 	.word	0x000006a0
        /*7bb0*/ 	.word	0x000000ff
        /*7bb4*/ 	.word	0x00032498
        /*7bb8*/ 	.short	0x0100
        /*7bba*/ 	.byte	0x08
	.zero		1


	//   ....[18]....
        /*7bbc*/ 	.word	0x000006b0
        /*7bc0*/ 	.word	0x000000ff
        /*7bc4*/ 	.word	0x000324a8
        /*7bc8*/ 	.short	0x0100
        /*7bca*/ 	.byte	0x08
	.zero		1


	//   ....[19]....
        /*7bcc*/ 	.word	0x000007f0
        /*7bd0*/ 	.word	0x000000ff
        /*7bd4*/ 	.word	0x000324b0
        /*7bd8*/ 	.short	0x0100
        /*7bda*/ 	.byte	0x08
	.zero		1


	//   ....[20]....
        /*7bdc*/ 	.word	0x00000800
        /*7be0*/ 	.word	0x000000ff
        /*7be4*/ 	.word	0x000324c0
        /*7be8*/ 	.short	0x0100
        /*7bea*/ 	.byte	0x08
	.zero		1


	//   ....[21]....
        /*7bec*/ 	.word	0x00000810
        /*7bf0*/ 	.word	0x000000ff
        /*7bf4*/ 	.word	0x000324b8
        /*7bf8*/ 	.short	0x0100
        /*7bfa*/ 	.byte	0x08
	.zero		1


	//   ....[22]....
        /*7bfc*/ 	.word	0x00000820
        /*7c00*/ 	.word	0x000000ff
        /*7c04*/ 	.word	0x000324c8
        /*7c08*/ 	.short	0x0100
        /*7c0a*/ 	.byte	0x08
	.zero		1


	//   ....[23]....
        /*7c0c*/ 	.word	0x00002210
        /*7c10*/ 	.word	0x00000012
        /*7c14*/ 	.word	0x00032400
        /*7c18*/ 	.short	0x010a
        /*7c1a*/ 	.byte	0x3f
	.zero		1


	//   ....[24]....
        /*7c1c*/ 	.word	0x000025f0
        /*7c20*/ 	.word	0x0000000a
        /*7c24*/ 	.word	0x00000000
        /*7c28*/ 	.short	0x010a
        /*7c2a*/ 	.byte	0x3f
	.zero		1


	//   ....[25]....
        /*7c2c*/ 	.word	0x00002650
        /*7c30*/ 	.word	0x0000000a
        /*7c34*/ 	.word	0x00000000
        /*7c38*/ 	.short	0x010a
        /*7c3a*/ 	.byte	0x3f
	.zero		1


	//   ....[26]....
        /*7c3c*/ 	.word	0x00002a00
        /*7c40*/ 	.word	0x00000012
        /*7c44*/ 	.word	0x00032410
        /*7c48*/ 	.short	0x010a
        /*7c4a*/ 	.byte	0x3f
	.zero		1


	//   ....[27]....
        /*7c4c*/ 	.word	0x00002b00
        /*7c50*/ 	.word	0x0000000a
        /*7c54*/ 	.word	0x00000000
        /*7c58*/ 	.short	0x010a
        /*7c5a*/ 	.byte	0x3f
	.zero		1


	//   ....[28]....
        /*7c5c*/ 	.word	0x00002b60
        /*7c60*/ 	.word	0x0000000a
        /*7c64*/ 	.word	0x00000000
        /*7c68*/ 	.short	0x010a
        /*7c6a*/ 	.byte	0x3f
	.zero		1


	//   ....[29]....
        /*7c6c*/ 	.word	0x000038b0
        /*7c70*/ 	.word	0x00000000
        /*7c74*/ 	.word	0x00000000
        /*7c78*/ 	.short	0x0101
        /*7c7a*/ 	.byte	0x3f
	.zero		1


	//   ....[30]....
        /*7c7c*/ 	.word	0x00009090
        /*7c80*/ 	.word	0x00000000
        /*7c84*/ 	.word	0x00000000
        /*7c88*/ 	.short	0x0101
        /*7c8a*/ 	.byte	0x3f
	.zero		1


	//   ....[31]....
        /*7c8c*/ 	.word	0x00009830
        /*7c90*/ 	.word	0x00000002
        /*7c94*/ 	.word	0x00000000
        /*7c98*/ 	.short	0x010a
        /*7c9a*/ 	.byte	0x3f
	.zero		1


	//   ....[32]....
        /*7c9c*/ 	.word	0x000098d0
        /*7ca0*/ 	.word	0x00000008
        /*7ca4*/ 	.word	0x00000000
        /*7ca8*/ 	.short	0x010a
        /*7caa*/ 	.byte	0x3f
	.zero		1


	//   ....[33]....
        /*7cac*/ 	.word	0x00009ce0
        /*7cb0*/ 	.word	0x00000000
        /*7cb4*/ 	.word	0x00000000
        /*7cb8*/ 	.short	0x010a
        /*7cba*/ 	.byte	0x3f
	.zero		1


	//   ....[34]....
        /*7cbc*/ 	.word	0x00009db0
        /*7cc0*/ 	.word	0x0000000e
        /*7cc4*/ 	.word	0x00000000
        /*7cc8*/ 	.short	0x010a
        /*7cca*/ 	.byte	0x3f
	.zero		1


	//   ....[35]....
        /*7ccc*/ 	.word	0x0000ab80
        /*7cd0*/ 	.word	0x00000000
        /*7cd4*/ 	.word	0x00000000
        /*7cd8*/ 	.short	0x0101
        /*7cda*/ 	.byte	0x3f
	.zero		1


	//   ....[36]....
        /*7cdc*/ 	.word	0x000243e0
        /*7ce0*/ 	.word	0x00000003
        /*7ce4*/ 	.word	0x00000000
        /*7ce8*/ 	.short	0x0101
        /*7cea*/ 	.byte	0x3f
	.zero		1


	//   ....[37]....
        /*7cec*/ 	.word	0x000245d0
        /*7cf0*/ 	.word	0x00000003
        /*7cf4*/ 	.word	0x00000000
        /*7cf8*/ 	.short	0x010a
        /*7cfa*/ 	.byte	0x3f
	.zero		1


	//   ....[38]....
        /*7cfc*/ 	.word	0x000246d0
        /*7d00*/ 	.word	0x00000000
        /*7d04*/ 	.word	0x00000000
        /*7d08*/ 	.short	0x010a
        /*7d0a*/ 	.byte	0x3f
	.zero		1


	//   ....[39]....
        /*7d0c*/ 	.word	0x00024b00
        /*7d10*/ 	.word	0x00000000
        /*7d14*/ 	.word	0x00000000
        /*7d18*/ 	.short	0x010a
        /*7d1a*/ 	.byte	0x3f
	.zero		1


	//   ....[40]....
        /*7d1c*/ 	.word	0x00024c00
        /*7d20*/ 	.word	0x00000002
        /*7d24*/ 	.word	0x00000000
        /*7d28*/ 	.short	0x010a
        /*7d2a*/ 	.byte	0x3f
	.zero		1


	//   ....[41]....
        /*7d2c*/ 	.word	0x00025950
        /*7d30*/ 	.word	0x00000003
        /*7d34*/ 	.word	0x00000000
        /*7d38*/ 	.short	0x0101
        /*7d3a*/ 	.byte	0x3f
	.zero		1


	//   ....[42]....
        /*7d3c*/ 	.word	0x0002f690
        /*7d40*/ 	.word	0x00000003
        /*7d44*/ 	.word	0x00000000
        /*7d48*/ 	.short	0x0101
        /*7d4a*/ 	.byte	0x3f
	.zero		1


	//   ....[43]....
        /*7d4c*/ 	.word	0x00030b10
        /*7d50*/ 	.word	0x000000ff
        /*7d54*/ 	.word	0x00000000
        /*7d58*/ 	.short	0x0101
        /*7d5a*/ 	.byte	0x04
	.zero		1


	//   ....[44]....
        /*7d5c*/ 	.word	0x000345a0
        /*7d60*/ 	.word	0x000000ff
        /*7d64*/ 	.word	0x00032440
        /*7d68*/ 	.short	0x010a
        /*7d6a*/ 	.byte	0x2e
	.zero		1


	//   ....[45]....
        /*7d6c*/ 	.word	0x00034ad0
        /*7d70*/ 	.word	0x000000ff
        /*7d74*/ 	.word	0x00032430
        /*7d78*/ 	.short	0x0107
        /*7d7a*/ 	.byte	0x2e
	.zero		1


	//   ....[46]....
        /*7d7c*/ 	.word	0x00034b40
        /*7d80*/ 	.word	0x000000ff
        /*7d84*/ 	.word	0x00032430
        /*7d88*/ 	.short	0x0101
        /*7d8a*/ 	.byte	0x2e
	.zero		1


	//   ....[47]....
        /*7d8c*/ 	.word	0x00035600
        /*7d90*/ 	.word	0x000000ff
        /*7d94*/ 	.word	0x00032400
        /*7d98*/ 	.short	0x0107
        /*7d9a*/ 	.byte	0x2e
	.zero		1


	//   ....[48]....
        /*7d9c*/ 	.word	0x00035650
        /*7da0*/ 	.word	0x000000ff
        /*7da4*/ 	.word	0x00032400
        /*7da8*/ 	.short	0x0101
        /*7daa*/ 	.byte	0x2e
	.zero		1


	//   ....[49]....
        /*7dac*/ 	.word	0x00036150
        /*7db0*/ 	.word	0x000000ff
        /*7db4*/ 	.word	0x00032410
        /*7db8*/ 	.short	0x0107
        /*7dba*/ 	.byte	0x2e
	.zero		1


	//   ....[50]....
        /*7dbc*/ 	.word	0x000361b0
        /*7dc0*/ 	.word	0x000000ff
        /*7dc4*/ 	.word	0x00032410
        /*7dc8*/ 	.short	0x0101
        /*7dca*/ 	.byte	0x2e
	.zero		1


	//   ....[51]....
        /*7dcc*/ 	.word	0x000361c0
        /*7dd0*/ 	.word	0x000000ff
        /*7dd4*/ 	.word	0x00032420
        /*7dd8*/ 	.short	0x010a
        /*7dda*/ 	.byte	0x2e
	.zero		1


	//   ....[52]....
        /*7ddc*/ 	.word	0x00036210
        /*7de0*/ 	.word	0x000000ff
        /*7de4*/ 	.word	0x00032460
        /*7de8*/ 	.short	0x010a
        /*7dea*/ 	.byte	0x2e
	.zero		1


	//   ....[53]....
        /*7dec*/ 	.word	0x00036940
        /*7df0*/ 	.word	0x000000ff
        /*7df4*/ 	.word	0x00032450
        /*7df8*/ 	.short	0x0107
        /*7dfa*/ 	.byte	0x2e
	.zero		1


	//   ....[54]....
        /*7dfc*/ 	.word	0x000369c0
        /*7e00*/ 	.word	0x000000ff
        /*7e04*/ 	.word	0x00032450
        /*7e08*/ 	.short	0x0101
        /*7e0a*/ 	.byte	0x2e
	.zero		1


	//   ....[55]....
        /*7e0c*/ 	.word	0x00036d20
        /*7e10*/ 	.word	0x00000013
        /*7e14*/ 	.word	0x00032440
        /*7e18*/ 	.short	0x010a
        /*7e1a*/ 	.byte	0x3f
	.zero		1


	//   ....[56]....
        /*7e1c*/ 	.word	0x00037150
        /*7e20*/ 	.word	0x00000013
        /*7e24*/ 	.word	0x00032430
        /*7e28*/ 	.short	0x0107
        /*7e2a*/ 	.byte	0x3f
	.zero		1


	//   ....[57]....
        /*7e2c*/ 	.word	0x00037200
        /*7e30*/ 	.word	0x00000013
        /*7e34*/ 	.word	0x00032430
        /*7e38*/ 	.short	0x0101
        /*7e3a*/ 	.byte	0x3f
	.zero		1


	//   ....[58]....
        /*7e3c*/ 	.word	0x00037230
        /*7e40*/ 	.word	0x00000013
        /*7e44*/ 	.word	0x00032460
        /*7e48*/ 	.short	0x010a
        /*7e4a*/ 	.byte	0x3f
	.zero		1


	//   ....[59]....
        /*7e4c*/ 	.word	0x00037770
        /*7e50*/ 	.word	0x00000013
        /*7e54*/ 	.word	0x00032450
        /*7e58*/ 	.short	0x0107
        /*7e5a*/ 	.byte	0x3f
	.zero		1


	//   ....[60]....
        /*7e5c*/ 	.word	0x00037830
        /*7e60*/ 	.word	0x00000013
        /*7e64*/ 	.word	0x00032450
        /*7e68*/ 	.short	0x0101
        /*7e6a*/ 	.byte	0x3f
	.zero		1


	//   ....[61]....
        /*7e6c*/ 	.word	0x00037920
        /*7e70*/ 	.word	0x00000004
        /*7e74*/ 	.word	0x00032420
        /*7e78*/ 	.short	0x010a
        /*7e7a*/ 	.byte	0x3f
	.zero		1


	//   ....[62]....
        /*7e7c*/ 	.word	0x00037a90
        /*7e80*/ 	.word	0x00000005
        /*7e84*/ 	.word	0x00032440
        /*7e88*/ 	.short	0x010a
        /*7e8a*/ 	.byte	0x3f
	.zero		1


	//   ....[63]....
        /*7e8c*/ 	.word	0x00037b30
        /*7e90*/ 	.word	0x00000011
        /*7e94*/ 	.word	0x00032440
        /*7e98*/ 	.short	0x010a
        /*7e9a*/ 	.byte	0x3f
	.zero		1


	//   ....[64]....
        /*7e9c*/ 	.word	0x00037b70
        /*7ea0*/ 	.word	0x00000005
        /*7ea4*/ 	.word	0x00032460
        /*7ea8*/ 	.short	0x010a
        /*7eaa*/ 	.byte	0x3f
	.zero		1


	//   ....[65]....
        /*7eac*/ 	.word	0x00037bb0
        /*7eb0*/ 	.word	0x00000011
        /*7eb4*/ 	.word	0x00032460
        /*7eb8*/ 	.short	0x010a
        /*7eba*/ 	.byte	0x3f
	.zero		1


	//   ....[66]....
        /*7ebc*/ 	.word	0x00037c10
        /*7ec0*/ 	.word	0x00000012
        /*7ec4*/ 	.word	0x00032400
        /*7ec8*/ 	.short	0x010a
        /*7eca*/ 	.byte	0x3f
	.zero		1


	//   ....[67]....
        /*7ecc*/ 	.word	0x00037c60
        /*7ed0*/ 	.word	0x0000000a
        /*7ed4*/ 	.word	0x00000000
        /*7ed8*/ 	.short	0x010a
        /*7eda*/ 	.byte	0x3f
	.zero		1


	//   ....[68]....
        /*7edc*/ 	.word	0x00037cb0
        /*7ee0*/ 	.word	0x00000012
        /*7ee4*/ 	.word	0x00032410
        /*7ee8*/ 	.short	0x010a
        /*7eea*/ 	.byte	0x3f
	.zero		1


	//   ....[69]....
        /*7eec*/ 	.word	0x00037d00
        /*7ef0*/ 	.word	0x0000000a
        /*7ef4*/ 	.word	0x00000000
        /*7ef8*/ 	.short	0x010a
        /*7efa*/ 	.byte	0x3f
	.zero		1


	//   ....[70]....
        /*7efc*/ 	.word	0x00037d50
        /*7f00*/ 	.word	0x00000008
        /*7f04*/ 	.word	0x00000000
        /*7f08*/ 	.short	0x010a
        /*7f0a*/ 	.byte	0x3f
	.zero		1


	//   ....[71]....
        /*7f0c*/ 	.word	0x00037da0
        /*7f10*/ 	.word	0x0000000e
        /*7f14*/ 	.word	0x00000000
        /*7f18*/ 	.short	0x010a
        /*7f1a*/ 	.byte	0x3f
	.zero		1


	//   ....[72]....
        /*7f1c*/ 	.word	0x00037df0
        /*7f20*/ 	.word	0x00000000
        /*7f24*/ 	.word	0x00000000
        /*7f28*/ 	.short	0x010a
        /*7f2a*/ 	.byte	0x3f
	.zero		1


	//   ....[73]....
        /*7f2c*/ 	.word	0x00037e40
        /*7f30*/ 	.word	0x00000002
        /*7f34*/ 	.word	0x00000000
        /*7f38*/ 	.short	0x010a
        /*7f3a*/ 	.byte	0x3f
	.zero		1


	//   ....[74]....
        /*7f3c*/ 	.word	0x00037f20
        /*7f40*/ 	.word	0x00000003
        /*7f44*/ 	.word	0x00032440
        /*7f48*/ 	.short	0x010a
        /*7f4a*/ 	.byte	0x3f
	.zero		1


	//   ....[75]....
        /*7f4c*/ 	.word	0x00039c50
        /*7f50*/ 	.word	0x00000003
        /*7f54*/ 	.word	0x00032420
        /*7f58*/ 	.short	0x010a
        /*7f5a*/ 	.byte	0x3f
	.zero		1


	//   ....[76]....
        /*7f5c*/ 	.word	0x00039cb0
        /*7f60*/ 	.word	0x00000003
        /*7f64*/ 	.word	0x00032460
        /*7f68*/ 	.short	0x010a
        /*7f6a*/ 	.byte	0x3f
	.zero		1


	//   ....[77]....
        /*7f6c*/ 	.word	0x0003a6b0
        /*7f70*/ 	.word	0x00000013
        /*7f74*/ 	.word	0x00032440
        /*7f78*/ 	.short	0x010a
        /*7f7a*/ 	.byte	0x3f
	.zero		1


	//   ....[78]....
        /*7f7c*/ 	.word	0x0003ad30
        /*7f80*/ 	.word	0x00000013
        /*7f84*/ 	.word	0x00032460
        /*7f88*/ 	.short	0x010a
        /*7f8a*/ 	.byte	0x3f
	.zero		1


	//   ....[79]....
        /*7f8c*/ 	.word	0x0003b4b0
        /*7f90*/ 	.word	0x00000004
        /*7f94*/ 	.word	0x00032420
        /*7f98*/ 	.short	0x010a
        /*7f9a*/ 	.byte	0x3f
	.zero		1


	//   ....[80]....
        /*7f9c*/ 	.word	0x0003b650
        /*7fa0*/ 	.word	0x00000005
        /*7fa4*/ 	.word	0x00032440
        /*7fa8*/ 	.short	0x010a
        /*7faa*/ 	.byte	0x3f
	.zero		1


	//   ....[81]....
        /*7fac*/ 	.word	0x0003b6a0
        /*7fb0*/ 	.word	0x00000011
        /*7fb4*/ 	.word	0x00032440
        /*7fb8*/ 	.short	0x010a
        /*7fba*/ 	.byte	0x3f
	.zero		1


	//   ....[82]....
        /*7fbc*/ 	.word	0x0003b6f0
        /*7fc0*/ 	.word	0x00000005
        /*7fc4*/ 	.word	0x00032460
        /*7fc8*/ 	.short	0x010a
        /*7fca*/ 	.byte	0x3f
	.zero		1


	//   ....[83]....
        /*7fcc*/ 	.word	0x0003bab0
        /*7fd0*/ 	.word	0x00000000
        /*7fd4*/ 	.word	0x00000000
        /*7fd8*/ 	.short	0x010a
        /*7fda*/ 	.byte	0x3f
	.zero		1


	//   ....[84]....
        /*7fdc*/ 	.word	0x0003bbf0
        /*7fe0*/ 	.word	0x0000000a
        /*7fe4*/ 	.word	0x00000000
        /*7fe8*/ 	.short	0x010a
        /*7fea*/ 	.byte	0x3f
	.zero		1


	//   ....[85]....
        /*7fec*/ 	.word	0x0003c250
        /*7ff0*/ 	.word	0x00000000
        /*7ff4*/ 	.word	0x00000000
        /*7ff8*/ 	.short	0x010a
        /*7ffa*/ 	.byte	0x3f
	.zero		1


	//   ....[86]....
        /*7ffc*/ 	.word	0x0003c390
        /*8000*/ 	.word	0x0000000a
        /*8004*/ 	.word	0x00000000
        /*8008*/ 	.short	0x010a
        /*800a*/ 	.byte	0x3f
	.zero		1


	//   ....[87]....
        /*800c*/ 	.word	0x0003d590
        /*8010*/ 	.word	0x00000000
        /*8014*/ 	.word	0x00000000
        /*8018*/ 	.short	0x0101
        /*801a*/ 	.byte	0x3f
	.zero		1


	//   ....[88]....
        /*801c*/ 	.word	0x00057330
        /*8020*/ 	.word	0x00000000
        /*8024*/ 	.word	0x00000000
        /*8028*/ 	.short	0x0101
        /*802a*/ 	.byte	0x3f
	.zero		1


	//   ....[89]....
        /*802c*/ 	.word	0x00057350
        /*8030*/ 	.word	0x0000000a
        /*8034*/ 	.word	0x00000000
        /*8038*/ 	.short	0x010a
        /*803a*/ 	.byte	0x3f
	.zero		1


	//   ....[90]....
        /*803c*/ 	.word	0x000573a0
        /*8040*/ 	.word	0x0000000a
        /*8044*/ 	.word	0x00000000
        /*8048*/ 	.short	0x010a
        /*804a*/ 	.byte	0x3f
	.zero		1


	//----- nvinfo : EIATTR_NUM_MBARRIERS
	.align		4
.L_351:
        /*804c*/ 	.byte	0x03, 0x38
        /*804e*/ 	.short	0x0017


	//----- nvinfo : EIATTR_EXIT_INSTR_OFFSETS
	.align		4
        /*8050*/ 	.byte	0x04, 0x1c
        /*8052*/ 	.short	(.L_353 - .L_352)


	//   ....[0]....
.L_352:
        /*8054*/ 	.word	0x00037c00


	//----- nvinfo : EIATTR_MAX_THREADS
	.align		4
.L_353:
        /*8058*/ 	.byte	0x04, 0x05
        /*805a*/ 	.short	(.L_355 - .L_354)
.L_354:
        /*805c*/ 	.word	0x00000180
        /*8060*/ 	.word	0x00000001
        /*8064*/ 	.word	0x00000001


	//----- nvinfo : EIATTR_CRS_STACK_SIZE
	.align		4
.L_355:
        /*8068*/ 	.byte	0x04, 0x1e
        /*806a*/ 	.short	(.L_357 - .L_356)
.L_356:
        /*806c*/ 	.word	0x00000000


	//----- nvinfo : EIATTR_CBANK_PARAM_SIZE
	.align		4
.L_357:
        /*8070*/ 	.byte	0x03, 0x19
        /*8072*/ 	.short	0x0b70


	//----- nvinfo : EIATTR_PARAM_CBANK
	.align		4
        /*8074*/ 	.byte	0x04, 0x0a
        /*8076*/ 	.short	(.L_359 - .L_358)
	.align		4
.L_358:
        /*8078*/ 	.word	index@(.nv.constant0._ZN7cutlass13device_kernelIN5flash11enable_sm90INS1_16FlashAttnFwdSm90INS1_25CollectiveMainloopFwdSm90ILi2EN4cute5tupleIJNS5_1CILi1EEES8_S8_EEENS6_IJNS7_ILi128EEENS7_ILi96EEENS7_ILi64EEEEEELi256ENS_6half_tEfNS_4arch4Sm90ELb0ELb1ELb1ELb0ELb1ELb0ELb1ELb1ELb0ELb1ELb1ELb0EEENS1_21CollectiveEpilogueFwdINS6_IJSA_NS7_ILi256EEESB_EEES9_SE_SG_Li256ELb0ELb1ELb1ELb0EEENS1_19SingleTileSchedulerILb0ELb1ELb1ELi128EEEEEEEEEvNT_6ParamsE)
        /*807c*/ 	.short	0x0210
        /*807e*/ 	.short	0x0b70


	//----- nvinfo : EIATTR_SW_WAR
	.align		4
.L_359:
        /*8080*/ 	.byte	0x04, 0x36
        /*8082*/ 	.short	(.L_361 - .L_360)
.L_360:
        /*8084*/ 	.word	0x00000008
.L_361:


//--------------------- .nv.info._ZN7cutlass13device_kernelIN5flash11enable_sm90INS1_16FlashAttnFwdSm90INS1_25CollectiveMainloopFwdSm90ILi2EN4cute5tupleIJNS5_1CILi1EEES8_S8_EEENS6_IJNS7_ILi128EEENS7_ILi96EEENS7_ILi64EEEEEELi256ENS_6half_tEfNS_4arch4Sm90ELb0ELb1ELb1ELb1ELb1ELb0ELb0ELb1ELb0ELb1ELb1ELb0EEENS1_21CollectiveEpilogueFwdINS6_IJSA_NS7_ILi256EEESB_EEES9_SE_SG_Li256ELb1ELb1ELb1ELb0EEENS1_36VarlenDynamicPersistentTileSchedulerILi128ELi96ELi256ELi128ELb1ELb1ELb1ELb1ELb0ELb1EEEEEEEEEvNT_6ParamsE --------------------------
	.section	.nv.info._ZN7cutlass13device_kernelIN5flash11enable_sm90INS1_16FlashAttnFwdSm90INS1_25CollectiveMainloopFwdSm90ILi2EN4cute5tupleIJNS5_1CILi1EEES8_S8_EEENS6_IJNS7_ILi128EEENS7_ILi96EEENS7_ILi64EEEEEELi256ENS_6half_tEfNS_4arch4Sm90ELb0ELb1ELb1ELb1ELb1ELb0ELb0ELb1ELb0ELb1ELb1ELb0EEENS1_21CollectiveEpilogueFwdINS6_IJSA_NS7_ILi256EEESB_EEES9_SE_SG_Li256ELb1ELb1ELb1ELb0EEENS1_36VarlenDynamicPersistentTileSchedulerILi128ELi96ELi256ELi128ELb1ELb1ELb1ELb1ELb0ELb1EEEEEEEEEvNT_6ParamsE,"",@"SHT_CUDA_INFO"
	.sectionflags	@""
	.align	4


	//----- nvinfo : EIATTR_CUDA_API_VERSION
	.align		4
        /*0000*/ 	.byte	0x04, 0x37
        /*0002*/ 	.short	(.L_363 - .L_362)
.L_362:
        /*0004*/ 	.word	0x00000082


	//----- nvinfo : EIATTR_KPARAM_INFO
	.align		4
.L_363:
        /*0008*/ 	.byte	0x04, 0x17
        /*000a*/ 	.short	(.L_365 - .L_364)
.L_364:
        /*000c*/ 	.word	0x00000000
        /*0010*/ 	.short	0x0000
        /*0012*/ 	.short	0x0070
        /*0014*/ 	.byte	0x00, 0xf0, 0x01, 0x2a


	//----- nvinfo : EIATTR_SPARSE_MMA_MASK
	.align		4
.L_365:
        /*0018*/ 	.byte	0x03, 0x50
        /*001a*/ 	.short	0x0000


	//----- nvinfo : EIATTR_MAXREG_COUNT
	.align		4
        /*001c*/ 	.byte	0x03, 0x1b
        /*001e*/ 	.short	0x00a8


	//----- nvinfo : EIATTR_NUM_BARRIERS
	.align		4
        /*0020*/ 	.byte	0x02, 0x4c
        /*0022*/ 	.byte	0x10
	.zero		1


	//----- nvinfo : EIATTR_EXTERNS
	.align		4
        /*0024*/ 	.byte	0x04, 0x0f
        /*0026*/ 	.short	(.L_367 - .L_366)


	//   ....[0]....
	.align		4
.L_366:
        /*0028*/ 	.word	index@(__assertfail)


	//----- nvinfo : EIATTR_ANNOTATIONS
	.align		4
.L_367:
        /*002c*/ 	.byte	0x04, 0x55
        /*002e*/ 	.short	(.L_369 - .L_368)


	//   ....[0]....
.L_368:
        /* <DEDUP_REMOVED lines=10> */


	//----- nvinfo : EIATTR_MERCURY_ISA_VERSION
	.align		4
.L_369:
        /*00b8*/ 	.byte	0x03, 0x5f
        /*00ba*/ 	.short	0x0101


	//----- nvinfo : EIATTR_UNUSED_LOAD_BYTE_OFFSET
	.align		4
        /*00bc*/ 	.byte	0x04, 0x44
        /*00be*/ 	.short	(.L_371 - .L_370)


	//   ....[0]....
.L_370:
        /*00c0*/ 	.word	0x00000960
        /*00c4*/ 	.word	0x0000fff0


	//   ....[1]....
        /*00c8*/ 	.word	0x0000f110
        /*00cc*/ 	.word	0x0000fff0


	//----- nvinfo : EIATTR_INT_WARP_WIDE_INSTR_OFFSETS
	.align		4
.L_371:
        /*00d0*/ 	.byte	0x04, 0x31
        /*00d2*/ 	.short	(.L_373 - .L_372)


	//   ....[0]....
.L_372:
        /*00d4*/ 	.word	0x000000c0


	//   ....[1]....
        /*00d8*/ 	.word	0x000000d0


	//   ....[2]....
        /*00dc*/ 	.word	0x00000170


	//   ....[3]....
        /*00e0*/ 	.word	0x00015580


	//   ....[4]....
        /*00e4*/ 	.word	0x00015610


	//   ....[5]....
        /*00e8*/ 	.word	0x00018880


	//   ....[6]....
        /*00ec*/ 	.word	0x00018910


	//----- nvinfo : EIATTR_COOP_GROUP_MASK_REGIDS
	.align		4
.L_373:
        /*00f0*/ 	.byte	0x04, 0x29
        /*00f2*/ 	.short	(.L_375 - .L_374)


	//   ....[0]....
.L_374:
        /*00f4*/ 	.word	0xffffffff


	//   ....[1]....
        /*00f8*/ 	.word	0xffffffff


	//   ....[2]....
        /*00fc*/ 	.word	0xffffffff


	//   ....[3]....
        /*0100*/ 	.word	0xffffffff


	//   ....[4]....
        /*0104*/ 	.word	0xffffffff


	//   ....[5]....
        /*0108*/ 	.word	0xffffffff


	//   ....[6]....
        /*010c*/ 	.word	0xffffffff


	//   ....[7]....
        /*0110*/ 	.word	0xffffffff


	//   ....[8]....
        /*0114*/ 	.word	0xffffffff


	//   ....[9]....
        /*0118*/ 	.word	0xffffffff


	//   ....[10]....
        /*011c*/ 	.word	0xffffffff


	//   ....[11]....
        /*0120*/ 	.word	0xffffffff


	//   ....[12]....
        /*0124*/ 	.word	0xffffffff


	//   ....[13]....
        /*0128*/ 	.word	0xffffffff


	//   ....[14]....
        /*012c*/ 	.word	0xffffffff


	//   ....[15]....
        /*0130*/ 	.word	0xffffffff


	//   ....[16]....
        /*0134*/ 	.word	0xffffffff


	//   ....[17]....
        /*0138*/ 	.word	0xffffffff


	//   ....[18]....
        /*013c*/ 	.word	0xffffffff


	//   ....[19]....
        /*0140*/ 	.word	0xffffffff


	//   ....[20]....
        /*0144*/ 	.word	0xffffffff


	//   ....[21]....
        /*0148*/ 	.word	0xffffffff


	//   ....[22]....
        /*014c*/ 	.word	0xffffffff


	//   ....[23]....
        /*0150*/ 	.word	0xffffffff


	//   ....[24]....
        /*0154*/ 	.word	0xffffffff


	//   ....[25]....
        /*0158*/ 	.word	0xffffffff


	//   ....[26]....
        /*015c*/ 	.word	0xffffffff


	//   ....[27]....
        /*0160*/ 	.word	0xffffffff


	//   ....[28]....
        /*0164*/ 	.word	0xffffffff


	//   ....[29]....
        /*0168*/ 	.word	0xffffffff


	//   ....[30]....
        /*016c*/ 	.word	0xffffffff


	//   ....[31]....
        /*0170*/ 	.word	0xffffffff


	//   ....[32]....
        /*0174*/ 	.word	0xffffffff


	//   ....[33]....
        /*0178*/ 	.word	0xffffffff


	//   ....[34]....
        /*017c*/ 	.word	0xffffffff


	//   ....[35]....
        /*0180*/ 	.word	0xffffffff


	//   ....[36]....
        /*0184*/ 	.word	0xffffffff


	//   ....[37]....
        /*0188*/ 	.word	0xffffffff


	//   ....[38]....
        /*018c*/ 	.word	0xffffffff


	//   ....[39]....
        /*0190*/ 	.word	0xffffffff


	//   ....[40]....
        /*0194*/ 	.word	0xffffffff


	//   ....[41]....
        /*0198*/ 	.word	0xffffffff


	//   ....[42]....
        /*019c*/ 	.word	0xffffffff


	//   ....[43]....
        /*01a0*/ 	.word	0xffffffff


	//   ....[44]....
        /*01a4*/ 	.word	0xffffffff


	//   ....[45]....
        /*01a8*/ 	.word	0xffffffff


	//   ....[46]....
        /*01ac*/ 	.word	0xffffffff


	//   ....[47]....
        /*01b0*/ 	.word	0xffffffff


	//   ....[48]....
        /*01b4*/ 	.word	0xffffffff


	//   ....[49]....
        /*01b8*/ 	.word	0xffffffff


	//   ....[50]....
        /*01bc*/ 	.word	0xffffffff


	//   ....[51]....
        /*01c0*/ 	.word	0xffffffff


	//   ....[52]....
        /*01c4*/ 	.word	0xffffffff


	//   ....[53]....
        /*01c8*/ 	.word	0xffffffff


	//   ....[54]....
        /*01cc*/ 	.word	0xffffffff


	//   ....[55]....
        /*01d0*/ 	.word	0xffffffff


	//   ....[56]....
        /*01d4*/ 	.word	0xffffffff


	//   ....[57]....
        /*01d8*/ 	.word	0xffffffff


	//   ....[58]....
        /*01dc*/ 	.word	0xffffffff


	//   ....[59]....
        /*01e0*/ 	.word	0xffffffff


	//   ....[60]....
        /*01e4*/ 	.word	0xffffffff


	//   ....[61]....
        /*01e8*/ 	.word	0xffffffff


	//   ....[62]....
        /*01ec*/ 	.word	0xffffffff


	//   ....[63]....
        /*01f0*/ 	.word	0xffffffff


	//   ....[64]....
        /*01f4*/ 	.word	0xffffffff


	//   ....[65]....
        /*01f8*/ 	.word	0xffffffff


	//   ....[66]....
        /*01fc*/ 	.word	0xffffffff


	//   ....[67]....
        /*0200*/ 	.word	0xffffffff


	//   ....[68]....
        /*0204*/ 	.word	0xffffffff


	//   ....[69]....
        /*0208*/ 	.word	0xffffffff


	//   ....[70]....
        /*020c*/ 	.word	0xffffffff


	//   ....[71]....
        /*0210*/ 	.word	0xffffffff


	//   ....[72]....
        /*0214*/ 	.word	0xffffffff


	//   ....[73]....
        /*0218*/ 	.word	0xffffffff


	//   ....[74]....
        /*021c*/ 	.word	0xffffffff


	//   ....[75]....
        /*0220*/ 	.word	0xffffffff


	//   ....[76]....
        /*0224*/ 	.word	0xffffffff


	//   ....[77]....
        /*0228*/ 	.word	0xffffffff


	//   ....[78]....
        /*022c*/ 	.word	0xffffffff


	//   ....[79]....
        /*0230*/ 	.word	0xffffffff


	//   ....[80]....
        /*0234*/ 	.word	0xffffffff


	//   ....[81]....
        /*0238*/ 	.word	0xffffffff


	//   ....[82]....
        /*023c*/ 	.word	0xffffffff


	//   ....[83]....
        /*0240*/ 	.word	0xffffffff


	//   ....[84]....
        /*0244*/ 	.word	0xffffffff


	//   ....[85]....
        /*0248*/ 	.word	0xffffffff


	//   ....[86]....
        /*024c*/ 	.word	0xffffffff


	//   ....[87]....
        /*0250*/ 	.word	0xffffffff


	//   ....[88]....
        /*0254*/ 	.word	0xffffffff


	//   ....[89]....
        /*0258*/ 	.word	0xffffffff


	//   ....[90]....
        /*025c*/ 	.word	0xffffffff


	//   ....[91]....
        /*0260*/ 	.word	0xffffffff


	//   ....[92]....
        /*0264*/ 	.word	0xffffffff


	//   ....[93]....
        /*0268*/ 	.word	0xffffffff


	//   ....[94]....
        /*026c*/ 	.word	0xffffffff


	//   ....[95]....
        /*0270*/ 	.word	0xffffffff


	//   ....[96]....
        /*0274*/ 	.word	0xffffffff


	//   ....[97]....
        /*0278*/ 	.word	0xffffffff


	//   ....[98]....
        /*027c*/ 	.word	0xffffffff


	//   ....[99]....
        /*0280*/ 	.word	0xffffffff


	//   ....[100]....
        /*0284*/ 	.word	0xffffffff


	//   ....[101]....
        /*0288*/ 	.word	0xffffffff


	//   ....[102]....
        /*028c*/ 	.word	0xffffffff


	//   ....[103]....
        /*0290*/ 	.word	0xffffffff


	//   ....[104]....
        /*0294*/ 	.word	0xffffffff


	//   ....[105]....
        /*0298*/ 	.word	0xffffffff


	//   ....[106]....
        /*029c*/ 	.word	0xffffffff


	//   ....[107]....
        /*02a0*/ 	.word	0xffffffff


	//   ....[108]....
        /*02a4*/ 	.word	0xffffffff


	//   ....[109]....
        /*02a8*/ 	.word	0xffffffff


	//   ....[110]....
        /*02ac*/ 	.word	0xffffffff


	//   ....[111]....
        /*02b0*/ 	.word	0xffffffff


	//   ....[112]....
        /*02b4*/ 	.word	0xffffffff


	//   ....[113]....
        /*02b8*/ 	.word	0xffffffff


	//   ....[114]....
        /*02bc*/ 	.word	0xffffffff


	//   ....[115]....
        /*02c0*/ 	.word	0xffffffff


	//   ....[116]....
        /*02c4*/ 	.word	0xffffffff


	//   ....[117]....
        /*02c8*/ 	.word	0xffffffff


	//   ....[118]....
        /*02cc*/ 	.word	0xffffffff


	//   ....[119]....
        /*02d0*/ 	.word	0xffffffff


	//   ....[120]....
        /*02d4*/ 	.word	0xffffffff


	//   ....[121]....
        /*02d8*/ 	.word	0xffffffff


	//   ....[122]....
        /*02dc*/ 	.word	0xffffffff


	//   ....[123]....
        /*02e0*/ 	.word	0xffffffff


	//   ....[124]....
        /*02e4*/ 	.word	0xffffffff


	//   ....[125]....
        /*02e8*/ 	.word	0xffffffff


	//   ....[126]....
        /*02ec*/ 	.word	0xffffffff


	//   ....[127]....
        /*02f0*/ 	.word	0xffffffff


	//   ....[128]....
        /*02f4*/ 	.word	0xffffffff


	//   ....[129]....
        /*02f8*/ 	.word	0xffffffff


	//   ....[130]....
        /*02fc*/ 	.word	0xffffffff


	//   ....[131]....
        /*0300*/ 	.word	0xffffffff


	//   ....[132]....
        /*0304*/ 	.word	0xffffffff


	//   ....[133]....
        /*0308*/ 	.word	0xffffffff


	//   ....[134]....
        /*030c*/ 	.word	0xffffffff


	//   ....[135]....
        /*0310*/ 	.word	0xffffffff


	//   ....[136]....
        /*0314*/ 	.word	0xffffffff


	//   ....[137]....
        /*0318*/ 	.word	0xffffffff


	//   ....[138]....
        /*031c*/ 	.word	0xffffffff


	//   ....[139]....
        /*0320*/ 	.word	0xffffffff


	//   ....[140]....
        /*0324*/ 	.word	0xffffffff


	//   ....[141]....
        /*0328*/ 	.word	0xffffffff


	//   ....[142]....
        /*032c*/ 	.word	0xffffffff


	//   ....[143]....
        /*0330*/ 	.word	0xffffffff


	//   ....[144]....
        /*0334*/ 	.word	0xffffffff


	//   ....[145]....
        /*0338*/ 	.word	0xffffffff


	//   ....[146]....
        /*033c*/ 	.word	0xffffffff


	//   ....[147]....
        /*0340*/ 	.word	0xffffffff


	//   ....[148]....
        /*0344*/ 	.word	0xffffffff


	//   ....[149]....
        /*0348*/ 	.word	0xffffffff


	//   ....[150]....
        /*034c*/ 	.word	0xffffffff


	//   ....[151]....
        /*0350*/ 	.word	0xffffffff


	//   ....[152]....
        /*0354*/ 	.word	0xffffffff


	//   ....[153]....
        /*0358*/ 	.word	0xffffffff


	//   ....[154]....
        /*035c*/ 	.word	0xffffffff


	//   ....[155]....
        /*0360*/ 	.word	0xffffffff


	//   ....[156]....
        /*0364*/ 	.word	0xffffffff


	//   ....[157]....
        /*0368*/ 	.word	0x0500000f


	//   ....[158]....
        /*036c*/ 	.word	0x0500000f


	//   ....[159]....
        /*0370*/ 	.word	0x0500000f


	//   ....[160]....
        /*0374*/ 	.word	0x0500000f


	//   ....[161]....
        /*0378*/ 	.word	0x0500000f


	//   ....[162]....
        /*037c*/ 	.word	0x0500000f


	//   ....[163]....
        /*0380*/ 	.word	0x0500000f


	//   ....[164]....
        /*0384*/ 	.word	0x0500000f


	//   ....[165]....
        /*0388*/ 	.word	0x0500000f


	//   ....[166]....
        /*038c*/ 	.word	0x0500000f


	//   ....[167]....
        /*0390*/ 	.word	0x0500000f


	//   ....[168]....
        /*0394*/ 	.word	0x0500000f


	//   ....[169]....
        /*0398*/ 	.word	0x0500000f


	//   ....[170]....
        /*039c*/ 	.word	0x0500000f


	//   ....[171]....
        /*03a0*/ 	.word	0x0500000f


	//   ....[172]....
        /*03a4*/ 	.word	0x0500000f


	//   ....[173]....
        /*03a8*/ 	.word	0x0500000f


	//   ....[174]....
        /*03ac*/ 	.word	0x0500000f


	//   ....[175]....
        /*03b0*/ 	.word	0x0500000f


	//   ....[176]....
        /*03b4*/ 	.word	0x0500000f


	//   ....[177]....
        /*03b8*/ 	.word	0x0500000f


	//   ....[178]....
        /*03bc*/ 	.word	0x0500000f


	//   ....[179]....
        /*03c0*/ 	.word	0x0500000f


	//   ....[180]....
        /*03c4*/ 	.word	0x0500000f


	//   ....[181]....
        /*03c8*/ 	.word	0x0500000f


	//   ....[182]....
        /*03cc*/ 	.word	0x0500000f


	//   ....[183]....
        /*03d0*/ 	.word	0x0500000f


	//   ....[184]....
        /*03d4*/ 	.word	0x0500000f


	//   ....[185]....
        /*03d8*/ 	.word	0x0500000f


	//   ....[186]....
        /*03dc*/ 	.word	0x0500000f


	//   ....[187]....
        /*03e0*/ 	.word	0x0500000f


	//   ....[188]....
        /*03e4*/ 	.word	0x0500000f


	//   ....[189]....
        /*03e8*/ 	.word	0x0500000f


	//   ....[190]....
        /*03ec*/ 	.word	0x0500000f


	//   ....[191]....
        /*03f0*/ 	.word	0x0500000f


	//   ....[192]....
        /*03f4*/ 	.word	0x0500000f


	//   ....[193]....
        /*03f8*/ 	.word	0x0500000f


	//   ....[194]....
        /*03fc*/ 	.word	0x0500000f


	//   ....[195]....
        /*0400*/ 	.word	0x0500000f


	//   ....[196]....
        /*0404*/ 	.word	0x0500000f


	//   ....[197]....
        /*0408*/ 	.word	0x0500000f


	//   ....[198]....
        /*040c*/ 	.word	0x0500000f


	//   ....[199]....
        /*0410*/ 	.word	0x0500000f


	//   ....[200]....
        /*0414*/ 	.word	0x0500000f


	//   ....[201]....
        /*0418*/ 	.word	0x0500000f


	//   ....[202]....
        /*041c*/ 	.word	0x0500000f


	//   ....[203]....
        /*0420*/ 	.word	0x0500000f


	//   ....[204]....
        /*0424*/ 	.word	0x0500000f


	//   ....[205]....
        /*0428*/ 	.word	0x0500000f


	//   ....[206]....
        /*042c*/ 	.word	0x0500000f


	//   ....[207]....
        /*0430*/ 	.word	0x0500000f


	//   ....[208]....
        /*0434*/ 	.word	0x0500000f


	//   ....[209]....
        /*0438*/ 	.word	0x0500000f


	//   ....[210]....
        /*043c*/ 	.word	0x0500000f


	//   ....[211]....
        /*0440*/ 	.word	0x0500000f


	//   ....[212]....
        /*0444*/ 	.word	0x0500000f


	//   ....[213]....
        /*0448*/ 	.word	0x0500000f


	//   ....[214]....
        /*044c*/ 	.word	0x0500000f


	//   ....[215]....
        /*0450*/ 	.word	0x0500000f


	//   ....[216]....
        /*0454*/ 	.word	0x0500000f


	//   ....[217]....
        /*0458*/ 	.word	0x0500000f


	//   ....[218]....
        /*045c*/ 	.word	0x0500000f


	//   ....[219]....
        /*0460*/ 	.word	0x0500000f


	//   ....[220]....
        /*0464*/ 	.word	0x0500000f


	//   ....[221]....
        /*0468*/ 	.word	0x0500000f


	//   ....[222]....
        /*046c*/ 	.word	0x0500000f


	//   ....[223]....
        /*0470*/ 	.word	0x0500000f


	//   ....[224]....
        /*0474*/ 	.word	0x0500000f


	//   ....[225]....
        /*0478*/ 	.word	0x0500000f


	//   ....[226]....
        /*047c*/ 	.word	0x0500000f


	//   ....[227]....
        /*0480*/ 	.word	0x0500000f


	//   ....[228]....
        /*0484*/ 	.word	0x0500000f


	//   ....[229]....
        /*0488*/ 	.word	0x0500000f


	//   ....[230]....
        /*048c*/ 	.word	0x0500000f


	//   ....[231]....
        /*0490*/ 	.word	0x0500000f


	//   ....[232]....
        /*0494*/ 	.word	0x0500000f


	//   ....[233]....
        /*0498*/ 	.word	0x0500000f


	//   ....[234]....
        /*049c*/ 	.word	0x0500000f


	//   ....[235]....
        /*04a0*/ 	.word	0x0500000f


	//   ....[236]....
        /*04a4*/ 	.word	0x0500000f


	//   ....[237]....
        /*04a8*/ 	.word	0x0500000f


	//   ....[238]....
        /*04ac*/ 	.word	0x0500000f


	//   ....[239]....
        /*04b0*/ 	.word	0x0500000f


	//   ....[240]....
        /*04b4*/ 	.word	0x0500000f


	//----- nvinfo : EIATTR_COOP_GROUP_INSTR_OFFSETS
	.align		4
.L_375:
        /*04b8*/ 	.byte	0x04, 0x28
        /*04ba*/ 	.short	(.L_377 - .L_376)


	//   ....[0]....
.L_376:
        /*04bc*/ 	.word	0x00000080


	//   ....[1]....
        /*04c0*/ 	.word	0x00000090


	//   ....[2]....
        /*04c4*/ 	.word	0x000002d0


	//   ....[3]....
        /*04c8*/ 	.word	0x00000430


	//   ....[4]....
        /*04cc*/ 	.word	0x00000550


	//   ....[5]....
        /*04d0*/ 	.word	0x000006b0


	//   ....[6]....
        /*04d4*/ 	.word	0x00002140


	//   ....[7]....
        /*04d8*/ 	.word	0x00002bb0


	//   ....[8]....
        /*04dc*/ 	.word	0x00003080


	//   ....[9]....
        /*04e0*/ 	.word	0x00003ff0


	//   ....[10]....
        /*04e4*/ 	.word	0x00004020


	//   ....[11]....
        /*04e8*/ 	.word	0x00004480


	//   ....[12]....
        /*04ec*/ 	.word	0x000044e0


	//   ....[13]....
        /*04f0*/ 	.word	0x00005ac0


	//   ....[14]....
        /*04f4*/ 	.word	0x00005f90


	//   ....[15]....
        /*04f8*/ 	.word	0x00006d70


	//   ....[16]....
        /*04fc*/ 	.word	0x00006e90


	//   ....[17]....
        /*0500*/ 	.word	0x000078f0


	//   ....[18]....
        /*0504*/ 	.word	0x00007ac0


	//   ....[19]....
        /*0508*/ 	.word	0x00009550


	//   ....[20]....
        /*050c*/ 	.word	0x000095b0


	//   ....[21]....
        /*0510*/ 	.word	0x00009fd0


	//   ....[22]....
        /*0514*/ 	.word	0x0000a030


	//   ....[23]....
        /*0518*/ 	.word	0x0000b770


	//   ....[24]....
        /*051c*/ 	.word	0x0000bc40


	//   ....[25]....
        /*0520*/ 	.word	0x0000ca20


	//   ....[26]....
        /*0524*/ 	.word	0x0000cb40


	//   ....[27]....
        /*0528*/ 	.word	0x0000d5a0


	//   ....[28]....
        /*052c*/ 	.word	0x0000d6e0


	//   ....[29]....
        /*0530*/ 	.word	0x0000e690


	//   ....[30]....
        /*0534*/ 	.word	0x0000e700


	//   ....[31]....
        /*0538*/ 	.word	0x0000e760


	//   ....[32]....
        /*053c*/ 	.word	0x0000e790


	//   ....[33]....
        /*0540*/ 	.word	0x00010200


	//   ....[34]....
        /*0544*/ 	.word	0x00010210


	//   ....[35]....
        /*0548*/ 	.word	0x00010220


	//   ....[36]....
        /*054c*/ 	.word	0x00010230


	//   ....[37]....
        /*0550*/ 	.word	0x00010d00


	//   ....[38]....
        /*0554*/ 	.word	0x00010d20


	//   ....[39]....
        /*0558*/ 	.word	0x00010ec0


	//   ....[40]....
        /*055c*/ 	.word	0x00010ee0


	//   ....[41]....
        /*0560*/ 	.word	0x00011020


	//   ....[42]....
        /*0564*/ 	.word	0x00011040


	//   ....[43]....
        /*0568*/ 	.word	0x00011190


	//   ....[44]....
        /*056c*/ 	.word	0x000111b0


	//   ....[45]....
        /*0570*/ 	.word	0x00011740


	//   ....[46]....
        /*0574*/ 	.word	0x00011760


	//   ....[47]....
        /*0578*/ 	.word	0x00012020


	//   ....[48]....
        /*057c*/ 	.word	0x00012030


	//   ....[49]....
        /*0580*/ 	.word	0x00013310


	//   ....[50]....
        /*0584*/ 	.word	0x00013340


	//   ....[51]....
        /*0588*/ 	.word	0x000134b0


	//   ....[52]....
        /*058c*/ 	.word	0x000134d0


	//   ....[53]....
        /*0590*/ 	.word	0x00013610


	//   ....[54]....
        /*0594*/ 	.word	0x00013630


	//   ....[55]....
        /*0598*/ 	.word	0x00013780


	//   ....[56]....
        /*059c*/ 	.word	0x000137a0


	//   ....[57]....
        /*05a0*/ 	.word	0x00013980


	//   ....[58]....
        /*05a4*/ 	.word	0x00013b70


	//   ....[59]....
        /*05a8*/ 	.word	0x00013ba0


	//   ....[60]....
        /*05ac*/ 	.word	0x00013bd0


	//   ....[61]....
        /*05b0*/ 	.word	0x00013c00


	//   ....[62]....
        /*05b4*/ 	.word	0x00013c30


	//   ....[63]....
        /*05b8*/ 	.word	0x00013c60


	//   ....[64]....
        /*05bc*/ 	.word	0x00013dd0


	//   ....[65]....
        /*05c0*/ 	.word	0x00013e00


	//   ....[66]....
        /*05c4*/ 	.word	0x00013e30


	//   ....[67]....
        /*05c8*/ 	.word	0x00013e60


	//   ....[68]....
        /*05cc*/ 	.word	0x00013e90


	//   ....[69]....
        /*05d0*/ 	.word	0x00013ec0


	//   ....[70]....
        /*05d4*/ 	.word	0x00013f50


	//   ....[71]....
        /*05d8*/ 	.word	0x00013f80


	//   ....[72]....
        /*05dc*/ 	.word	0x00013f90


	//   ....[73]....
        /*05e0*/ 	.word	0x00013fd0


	//   ....[74]....
        /*05e4*/ 	.word	0x00016150


	//   ....[75]....
        /*05e8*/ 	.word	0x00016170


	//   ....[76]....
        /*05ec*/ 	.word	0x00016200


	//   ....[77]....
        /*05f0*/ 	.word	0x00016220


	//   ....[78]....
        /*05f4*/ 	.word	0x000162a0


	//   ....[79]....
        /*05f8*/ 	.word	0x000162c0


	//   ....[80]....
        /*05fc*/ 	.word	0x00016340


	//   ....[81]....
        /*0600*/ 	.word	0x00016360


	//   ....[82]....
        /*0604*/ 	.word	0x000163e0


	//   ....[83]....
        /*0608*/ 	.word	0x00016400


	//   ....[84]....
        /*060c*/ 	.word	0x00016410


	//   ....[85]....
        /*0610*/ 	.word	0x00016420


	//   ....[86]....
        /*0614*/ 	.word	0x00016b20


	//   ....[87]....
        /*0618*/ 	.word	0x00016b50


	//   ....[88]....
        /*061c*/ 	.word	0x00016b80


	//   ....[89]....
        /*0620*/ 	.word	0x00016c10


	//   ....[90]....
        /*0624*/ 	.word	0x00016c20


	//   ....[91]....
        /*0628*/ 	.word	0x00016cb0


	//   ....[92]....
        /*062c*/ 	.word	0x00016cc0


	//   ....[93]....
        /*0630*/ 	.word	0x00016d50


	//   ....[94]....
        /*0634*/ 	.word	0x00016d60


	//   ....[95]....
        /*0638*/ 	.word	0x00016df0


	//   ....[96]....
        /*063c*/ 	.word	0x00016e00


	//   ....[97]....
        /*0640*/ 	.word	0x00016e90


	//   ....[98]....
        /*0644*/ 	.word	0x00016ea0


	//   ....[99]....
        /*0648*/ 	.word	0x00016f20


	//   ....[100]....
        /*064c*/ 	.word	0x00016f30


	//   ....[101]....
        /*0650*/ 	.word	0x00016f40


	//   ....[102]....
        /*0654*/ 	.word	0x00017430


	//   ....[103]....
        /*0658*/ 	.word	0x00017450


	//   ....[104]....
        /*065c*/ 	.word	0x000174a0


	//   ....[105]....
        /*0660*/ 	.word	0x00017550


	//   ....[106]....
        /*0664*/ 	.word	0x00017570


	//   ....[107]....
        /*0668*/ 	.word	0x00017620


	//   ....[108]....
        /*066c*/ 	.word	0x00017630


	//   ....[109]....
        /*0670*/ 	.word	0x00017660


	//   ....[110]....
        /*0674*/ 	.word	0x000176f0


	//   ....[111]....
        /*0678*/ 	.word	0x00017790


	//   ....[112]....
        /*067c*/ 	.word	0x000177b0


	//   ....[113]....
        /*0680*/ 	.word	0x000177c0


	//   ....[114]....
        /*0684*/ 	.word	0x00017ee0


	//   ....[115]....
        /*0688*/ 	.word	0x00017f00


	//   ....[116]....
        /*068c*/ 	.word	0x00017f10


	//   ....[117]....
        /*0690*/ 	.word	0x00017f50


	//   ....[118]....
        /*0694*/ 	.word	0x00017f60


	//   ....[119]....
        /*0698*/ 	.word	0x00017fa0


	//   ....[120]....
        /*069c*/ 	.word	0x00017fb0


	//   ....[121]....
        /*06a0*/ 	.word	0x00017ff0


	//   ....[122]....
        /*06a4*/ 	.word	0x00018000


	//   ....[123]....
        /*06a8*/ 	.word	0x00018040


	//   ....[124]....
        /*06ac*/ 	.word	0x00018050


	//   ....[125]....
        /*06b0*/ 	.word	0x00018060


	//   ....[126]....
        /*06b4*/ 	.word	0x000183b0


	//   ....[127]....
        /*06b8*/ 	.word	0x000183d0


	//   ....[128]....
        /*06bc*/ 	.word	0x000183e0


	//   ....[129]....
        /*06c0*/ 	.word	0x000183f0


	//   ....[130]....
        /*06c4*/ 	.word	0x00018400


	//   ....[131]....
        /*06c8*/ 	.word	0x00018420


	//   ....[132]....
        /*06cc*/ 	.word	0x00018490


	//   ....[133]....
        /*06d0*/ 	.word	0x000184c0


	//   ....[134]....
        /*06d4*/ 	.word	0x000184d0


	//   ....[135]....
        /*06d8*/ 	.word	0x00018540


	//   ....[136]....
        /*06dc*/ 	.word	0x00018550


	//   ....[137]....
        /*06e0*/ 	.word	0x00018650


	//   ....[138]....
        /*06e4*/ 	.word	0x00018b40


	//   ....[139]....
        /*06e8*/ 	.word	0x00018b70


	//   ....[140]....
        /*06ec*/ 	.word	0x00018bd0


	//   ....[141]....
        /*06f0*/ 	.word	0x00018c00


	//   ....[142]....
        /*06f4*/ 	.word	0x00018c30


	//   ....[143]....
        /*06f8*/ 	.word	0x00018c60


	//   ....[144]....
        /*06fc*/ 	.word	0x00018c90


	//   ....[145]....
        /*0700*/ 	.word	0x00018cc0


	//   ....[146]....
        /*0704*/ 	.word	0x00018e60


	//   ....[147]....
        /*0708*/ 	.word	0x00018e90


	//   ....[148]....
        /*070c*/ 	.word	0x00018ec0


	//   ....[149]....
        /*0710*/ 	.word	0x00018ef0


	//   ....[150]....
        /*0714*/ 	.word	0x00018f20


	//   ....[151]....
        /*0718*/ 	.word	0x00018f50


	//   ....[152]....
        /*071c*/ 	.word	0x00019010


	//   ....[153]....
        /*0720*/ 	.word	0x00019030


	//   ....[154]....
        /*0724*/ 	.word	0x00019050


	//   ....[155]....
        /*0728*/ 	.word	0x000190b0


	//   ....[156]....
        /*072c*/ 	.word	0x00019ad0


	//   ....[157]....
        /*0730*/ 	.word	0x0001a130


	//   ....[158]....
        /*0734*/ 	.word	0x0001a220


	//   ....[159]....
        /*0738*/ 	.word	0x0001a2c0


	//   ....[160]....
        /*073c*/ 	.word	0x0001a320


	//   ....[161]....
        /*0740*/ 	.word	0x0001a410


	//   ....[162]....
        /*0744*/ 	.word	0x0001a480


	//   ....[163]....
        /*0748*/ 	.word	0x0001a570


	//   ....[164]....
        /*074c*/ 	.word	0x0001a5e0


	//   ....[165]....
        /*0750*/ 	.word	0x0001a6d0


	//   ....[166]....
        /*0754*/ 	.word	0x0001a740


	//   ....[167]....
        /*0758*/ 	.word	0x0001a830


	//   ....[168]....
        /*075c*/ 	.word	0x0001a8a0


	//   ....[169]....
        /*0760*/ 	.word	0x0001a940


	//   ....[170]....
        /*0764*/ 	.word	0x0001aa30


	//   ....[171]....
        /*0768*/ 	.word	0x0001aaa0


	//   ....[172]....
        /*076c*/ 	.word	0x0001ab00


	//   ....[173]....
        /*0770*/ 	.word	0x0001abf0


	//   ....[174]....
        /*0774*/ 	.word	0x0001ac50


	//   ....[175]....
        /*0778*/ 	.word	0x0001ad50


	//   ....[176]....
        /*077c*/ 	.word	0x0001adb0


	//   ....[177]....
        /*0780*/ 	.word	0x0001aeb0


	//   ....[178]....
        /*0784*/ 	.word	0x0001af10


	//   ....[179]....
        /*0788*/ 	.word	0x0001b010


	//   ....[180]....
        /*078c*/ 	.word	0x0001b070


	//   ....[181]....
        /*0790*/ 	.word	0x0001b170


	//   ....[182]....
        /*0794*/ 	.word	0x0001b1d0


	//   ....[183]....
        /*0798*/ 	.word	0x0001b2d0


	//   ....[184]....
        /*079c*/ 	.word	0x0001b330


	//   ....[185]....
        /*07a0*/ 	.word	0x0001b410


	//   ....[186]....
        /*07a4*/ 	.word	0x0001b540


	//   ....[187]....
        /*07a8*/ 	.word	0x0001b620


	//   ....[188]....
        /*07ac*/ 	.word	0x0001b6b0


	//   ....[189]....
        /*07b0*/ 	.word	0x0001b7c0


	//   ....[190]....
        /*07b4*/ 	.word	0x0001b820


	//   ....[191]....
        /*07b8*/ 	.word	0x0001b930


	//   ....[192]....
        /*07bc*/ 	.word	0x0001b990


	//   ....[193]....
        /*07c0*/ 	.word	0x0001baa0


	//   ....[194]....
        /*07c4*/ 	.word	0x0001bb00


	//   ....[195]....
        /*07c8*/ 	.word	0x0001bc10


	//   ....[196]....
        /*07cc*/ 	.word	0x0001bc70


	//   ....[197]....
        /*07d0*/ 	.word	0x0001bd30


	//   ....[198]....
        /*07d4*/ 	.word	0x0001be90


	//   ....[199]....
        /*07d8*/ 	.word	0x0001bf30


	//   ....[200]....
        /*07dc*/ 	.word	0x0001bf90


	//   ....[201]....
        /*07e0*/ 	.word	0x0001c040


	//   ....[202]....
        /*07e4*/ 	.word	0x0001c0a0


	//   ....[203]....
        /*07e8*/ 	.word	0x0001c150


	//   ....[204]....
        /*07ec*/ 	.word	0x0001c1b0


	//   ....[205]....
        /*07f0*/ 	.word	0x0001c260


	//   ....[206]....
        /*07f4*/ 	.word	0x0001c2c0


	//   ....[207]....
        /*07f8*/ 	.word	0x0001c370


	//   ....[208]....
        /*07fc*/ 	.word	0x0001c3d0


	//   ....[209]....
        /*0800*/ 	.word	0x0001c480


	//   ....[210]....
        /*0804*/ 	.word	0x0001c560


	//   ....[211]....
        /*0808*/ 	.word	0x0001c600


	//   ....[212]....
        /*080c*/ 	.word	0x0001c660


	//   ....[213]....
        /*0810*/ 	.word	0x0001c730


	//   ....[214]....
        /*0814*/ 	.word	0x0001c790


	//   ....[215]....
        /*0818*/ 	.word	0x0001c860


	//   ....[216]....
        /*081c*/ 	.word	0x0001c8c0


	//   ....[217]....
        /*0820*/ 	.word	0x0001c9a0


	//   ....[218]....
        /*0824*/ 	.word	0x0001ca00


	//   ....[219]....
        /*0828*/ 	.word	0x0001cad0


	//   ....[220]....
        /*082c*/ 	.word	0x0001cb30


	//   ....[221]....
        /*0830*/ 	.word	0x0001cc00


	//   ....[222]....
        /*0834*/ 	.word	0x0001cc90


	//   ....[223]....
        /*0838*/ 	.word	0x0001cd30


	//   ....[224]....
        /*083c*/ 	.word	0x0001ceb0


	//   ....[225]....
        /*0840*/ 	.word	0x0001cf20


	//   ....[226]....
        /*0844*/ 	.word	0x0001cf90


	//   ....[227]....
        /*0848*/ 	.word	0x0001d000


	//   ....[228]....
        /*084c*/ 	.word	0x0001d070


	//   ....[229]....
        /*0850*/ 	.word	0x0001d0f0


	//   ....[230]....
        /*0854*/ 	.word	0x0001d170


	//   ....[231]....
        /*0858*/ 	.word	0x0001d200


	//   ....[232]....
        /*085c*/ 	.word	0x0001d270


	//   ....[233]....
        /*0860*/ 	.word	0x0001d2e0


	//   ....[234]....
        /*0864*/ 	.word	0x0001d350


	//   ....[235]....
        /*0868*/ 	.word	0x0001d3d0


	//   ....[236]....
        /*086c*/ 	.word	0x0001d440


	//   ....[237]....
        /*0870*/ 	.word	0x0001d4d0


	//   ....[238]....
        /*0874*/ 	.word	0x0001d530


	//   ....[239]....
        /*0878*/ 	.word	0x0001d5c0


	//   ....[240]....
        /*087c*/ 	.word	0x0001d6f0


	//----- nvinfo : EIATTR_REG_RECONFIG
	.align		4
.L_377:
        /*0880*/ 	.byte	0x01, 0x54
	.zero		2


	//----- nvinfo : EIATTR_SYSCALL_OFFSETS
	.align		4
        /*0884*/ 	.byte	0x04, 0x46
        /*0886*/ 	.short	(.L_379 - .L_378)


	//   ....[0]....
.L_378:
        /*0888*/ 	.word	0x000022c0


	//   ....[1]....
        /*088c*/ 	.word	0x00015770


	//   ....[2]....
        /*0890*/ 	.word	0x000158c0


	//   ....[3]....
        /*0894*/ 	.word	0x000159b0


	//   ....[4]....
        /*0898*/ 	.word	0x00016740


	//----- nvinfo : EIATTR_MBARRIER_INSTR_OFFSETS
	.align		4
.L_379:
        /*089c*/ 	.byte	0x04, 0x39
        /*089e*/ 	.short	(.L_381 - .L_380)


	//   ....[0]....
.L_380:
        /*08a0*/ 	.word	0x00000180
        /*08a4*/ 	.word	0x000000ff
        /*08a8*/ 	.word	0x00022800
        /*08ac*/ 	.short	0x0100
        /*08ae*/ 	.byte	0x08
	.zero		1


	//   ....[1]....
        /*08b0*/ 	.word	0x00000190
        /*08b4*/ 	.word	0x000000ff
        /*08b8*/ 	.word	0x00022820
        /*08bc*/ 	.short	0x0100
        /*08be*/ 	.byte	0x08
	.zero		1


	//   ....[2]....
        /*08c0*/ 	.word	0x00000280
        /*08c4*/ 	.word	0x000000ff
        /*08c8*/ 	.word	0x00022830
        /*08cc*/ 	.short	0x0100
        /*08ce*/ 	.byte	0x08
	.zero		1


	//   ....[3]....
        /*08d0*/ 	.word	0x00000290
        /*08d4*/ 	.word	0x000000ff
        /*08d8*/ 	.word	0x00022840
        /*08dc*/ 	.short	0x0100
        /*08de*/ 	.byte	0x08
	.zero		1


	//   ....[4]....
        /*08e0*/ 	.word	0x000002a0
        /*08e4*/ 	.word	0x000000ff
        /*08e8*/ 	.word	0x00022838
        /*08ec*/ 	.short	0x0100
        /*08ee*/ 	.byte	0x08
	.zero		1


	//   ....[5]....
        /*08f0*/ 	.word	0x000002b0
        /*08f4*/ 	.word	0x000000ff
        /*08f8*/ 	.word	0x00022848
        /*08fc*/ 	.short	0x0100
        /*08fe*/ 	.byte	0x08
	.zero		1


	//   ....[6]....
        /*0900*/ 	.word	0x000003e0
        /*0904*/ 	.word	0x000000ff
        /*0908*/ 	.word	0x00022850
        /*090c*/ 	.short	0x0100
        /*090e*/ 	.byte	0x08
	.zero		1


	//   ....[7]....
        /*0910*/ 	.word	0x000003f0
        /*0914*/ 	.word	0x000000ff
        /*0918*/ 	.word	0x00022860
        /*091c*/ 	.short	0x0100
        /*091e*/ 	.byte	0x08
	.zero		1


	//   ....[8]....
        /*0920*/ 	.word	0x00000400
        /*0924*/ 	.word	0x000000ff
        /*0928*/ 	.word	0x00022858
        /*092c*/ 	.short	0x0100
        /*092e*/ 	.byte	0x08
	.zero		1


	//   ....[9]....
        /*0930*/ 	.word	0x00000410
        /*0934*/ 	.word	0x000000ff
        /*0938*/ 	.word	0x00022868
        /*093c*/ 	.short	0x0100
        /*093e*/ 	.byte	0x08
	.zero		1


	//   ....[10]....
        /*0940*/ 	.word	0x00000500
        /*0944*/ 	.word	0x000000ff
        /*0948*/ 	.word	0x00022870
        /*094c*/ 	.short	0x0100
        /*094e*/ 	.byte	0x06
	.zero		1


	//   ....[11]....
        /*0950*/ 	.word	0x00000510
        /*0954*/ 	.word	0x000000ff
        /*0958*/ 	.word	0x00022880
        /*095c*/ 	.short	0x0100
        /*095e*/ 	.byte	0x06
	.zero		1


	//   ....[12]....
        /*0960*/ 	.word	0x00000520
        /*0964*/ 	.word	0x000000ff
        /*0968*/ 	.word	0x00022878
        /*096c*/ 	.short	0x0100
        /*096e*/ 	.byte	0x06
	.zero		1


	//   ....[13]....
        /*0970*/ 	.word	0x00000530
        /*0974*/ 	.word	0x000000ff
        /*0978*/ 	.word	0x00022888
        /*097c*/ 	.short	0x0100
        /*097e*/ 	.byte	0x06
	.zero		1


	//   ....[14]....
        /*0980*/ 	.word	0x00000660
        /*0984*/ 	.word	0x000000ff
        /*0988*/ 	.word	0x00022890
        /*098c*/ 	.short	0x0100
        /*098e*/ 	.byte	0x08
	.zero		1


	//   ....[15]....
        /*0990*/ 	.word	0x00000670
        /*0994*/ 	.word	0x000000ff
        /*0998*/ 	.word	0x000228a0
        /*099c*/ 	.short	0x0100
        /*099e*/ 	.byte	0x08
	.zero		1


	//   ....[16]....
        /*09a0*/ 	.word	0x00000680
        /*09a4*/ 	.word	0x000000ff
        /*09a8*/ 	.word	0x00022898
        /*09ac*/ 	.short	0x0100
        /*09ae*/ 	.byte	0x08
	.zero		1


	//   ....[17]....
        /*09b0*/ 	.word	0x00000690
        /*09b4*/ 	.word	0x000000ff
        /*09b8*/ 	.word	0x000228a8
        /*09bc*/ 	.short	0x0100
        /*09be*/ 	.byte	0x08
	.zero		1


	//   ....[18]....
        /*09c0*/ 	.word	0x000007d0
        /*09c4*/ 	.word	0x000000ff
        /*09c8*/ 	.word	0x000228b0
        /*09cc*/ 	.short	0x0100
        /*09ce*/ 	.byte	0x08
	.zero		1


	//   ....[19]....
        /*09d0*/ 	.word	0x000007e0
        /*09d4*/ 	.word	0x000000ff
        /*09d8*/ 	.word	0x000228c0
        /*09dc*/ 	.short	0x0100
        /*09de*/ 	.byte	0x08
	.zero		1


	//   ....[20]....
        /*09e0*/ 	.word	0x000007f0
        /*09e4*/ 	.word	0x000000ff
        /*09e8*/ 	.word	0x000228b8
        /*09ec*/ 	.short	0x0100
        /*09ee*/ 	.byte	0x08
	.zero		1


	//   ....[21]....
        /*09f0*/ 	.word	0x00000800
        /*09f4*/ 	.word	0x000000ff
        /*09f8*/ 	.word	0x000228c8
        /*09fc*/ 	.short	0x0100
        /*09fe*/ 	.byte	0x08
	.zero		1


	//   ....[22]....
        /*0a00*/ 	.word	0x00002370
        /*0a04*/ 	.word	0x00000008
        /*0a08*/ 	.word	0x00022800
        /*0a0c*/ 	.short	0x010a
        /*0a0e*/ 	.byte	0x3f
	.zero		1


	//   ....[23]....
        /*0a10*/ 	.word	0x00002440
        /*0a14*/ 	.word	0x000000ff
        /*0a18*/ 	.word	0x00022830
        /*0a1c*/ 	.short	0x010a
        /*0a1e*/ 	.byte	0x16
	.zero		1


	//   ....[24]....
        /*0a20*/ 	.word	0x00002480
        /*0a24*/ 	.word	0x000000ff
        /*0a28*/ 	.word	0x00022830
        /*0a2c*/ 	.short	0x010a
        /*0a2e*/ 	.byte	0x16
	.zero		1


	//   ....[25]....
        /*0a30*/ 	.word	0x00002ac0
        /*0a34*/ 	.word	0x000000ff
        /*0a38*/ 	.word	0x00000000
        /*0a3c*/ 	.short	0x0101
        /*0a3e*/ 	.byte	0x06
	.zero		1


	//   ....[26]....
        /*0a40*/ 	.word	0x00004d70
        /*0a44*/ 	.word	0x000000ff
        /*0a48*/ 	.word	0x00022850
        /*0a4c*/ 	.short	0x010a
        /*0a4e*/ 	.byte	0x16
	.zero		1


	//   ....[27]....
        /*0a50*/ 	.word	0x00004db0
        /*0a54*/ 	.word	0x000000ff
        /*0a58*/ 	.word	0x00022850
        /*0a5c*/ 	.short	0x010a
        /*0a5e*/ 	.byte	0x16
	.zero		1


	//   ....[28]....
        /*0a60*/ 	.word	0x00005110
        /*0a64*/ 	.word	0x000000ff
        /*0a68*/ 	.word	0x00000000
        /*0a6c*/ 	.short	0x0101
        /*0a6e*/ 	.byte	0x16
	.zero		1


	//   ....[29]....
        /*0a70*/ 	.word	0x000054c0
        /*0a74*/ 	.word	0x000000ff
        /*0a78*/ 	.word	0x00022830
        /*0a7c*/ 	.short	0x010a
        /*0a7e*/ 	.byte	0x1a
	.zero		1


	//   ....[30]....
        /*0a80*/ 	.word	0x00005500
        /*0a84*/ 	.word	0x000000ff
        /*0a88*/ 	.word	0x00022830
        /*0a8c*/ 	.short	0x010a
        /*0a8e*/ 	.byte	0x1a
	.zero		1


	//   ....[31]....
        /*0a90*/ 	.word	0x000059f0
        /*0a94*/ 	.word	0x000000ff
        /*0a98*/ 	.word	0x00000000
        /*0a9c*/ 	.short	0x0101
        /*0a9e*/ 	.byte	0x06
	.zero		1


	//   ....[32]....
        /*0aa0*/ 	.word	0x00008660
        /*0aa4*/ 	.word	0x000000ff
        /*0aa8*/ 	.word	0x00022850
        /*0aac*/ 	.short	0x010a
        /*0aae*/ 	.byte	0x1a
	.zero		1


	//   ....[33]....
        /*0ab0*/ 	.word	0x000086a0
        /*0ab4*/ 	.word	0x000000ff
        /*0ab8*/ 	.word	0x00022850
        /*0abc*/ 	.short	0x010a
        /*0abe*/ 	.byte	0x1a
	.zero		1


	//   ....[34]....
        /*0ac0*/ 	.word	0x000089c0
        /*0ac4*/ 	.word	0x000000ff
        /*0ac8*/ 	.word	0x00000000
        /*0acc*/ 	.short	0x0101
        /*0ace*/ 	.byte	0x1a
	.zero		1


	//   ....[35]....
        /*0ad0*/ 	.word	0x00008dd0
        /*0ad4*/ 	.word	0x000000ff
        /*0ad8*/ 	.word	0x00022830
        /*0adc*/ 	.short	0x010a
        /*0ade*/ 	.byte	0x18
	.zero		1


	//   ....[36]....
        /*0ae0*/ 	.word	0x00008e10
        /*0ae4*/ 	.word	0x000000ff
        /*0ae8*/ 	.word	0x00022830
        /*0aec*/ 	.short	0x010a
        /*0aee*/ 	.byte	0x18
	.zero		1


	//   ....[37]....
        /*0af0*/ 	.word	0x000092e0
        /*0af4*/ 	.word	0x000000ff
        /*0af8*/ 	.word	0x00000000
        /*0afc*/ 	.short	0x0101
        /*0afe*/ 	.byte	0x06
	.zero		1


	//   ....[38]....
        /*0b00*/ 	.word	0x0000acb0
        /*0b04*/ 	.word	0x000000ff
        /*0b08*/ 	.word	0x00022850
        /*0b0c*/ 	.short	0x010a
        /*0b0e*/ 	.byte	0x18
	.zero		1


	//   ....[39]....
        /*0b10*/ 	.word	0x0000acf0
        /*0b14*/ 	.word	0x000000ff
        /*0b18*/ 	.word	0x00022850
        /*0b1c*/ 	.short	0x010a
        /*0b1e*/ 	.byte	0x18
	.zero		1


	//   ....[40]....
        /*0b20*/ 	.word	0x0000aff0
        /*0b24*/ 	.word	0x000000ff
        /*0b28*/ 	.word	0x00000000
        /*0b2c*/ 	.short	0x0101
        /*0b2e*/ 	.byte	0x18
	.zero		1


	//   ....[41]....
        /*0b30*/ 	.word	0x0000b170
        /*0b34*/ 	.word	0x000000ff
        /*0b38*/ 	.word	0x00022830
        /*0b3c*/ 	.short	0x010a
        /*0b3e*/ 	.byte	0x1a
	.zero		1


	//   ....[42]....
        /*0b40*/ 	.word	0x0000b1b0
        /*0b44*/ 	.word	0x000000ff
        /*0b48*/ 	.word	0x00022830
        /*0b4c*/ 	.short	0x010a
        /*0b4e*/ 	.byte	0x1a
	.zero		1


	//   ....[43]....
        /*0b50*/ 	.word	0x0000b6a0
        /*0b54*/ 	.word	0x000000ff
        /*0b58*/ 	.word	0x00000000
        /*0b5c*/ 	.short	0x0101
        /*0b5e*/ 	.byte	0x06
	.zero		1


	//   ....[44]....
        /*0b60*/ 	.word	0x0000e310
        /*0b64*/ 	.word	0x000000ff
        /*0b68*/ 	.word	0x00022850
        /*0b6c*/ 	.short	0x010a
        /*0b6e*/ 	.byte	0x1a
	.zero		1


	//   ....[45]....
        /*0b70*/ 	.word	0x0000e350
        /*0b74*/ 	.word	0x000000ff
        /*0b78*/ 	.word	0x00022850
        /*0b7c*/ 	.short	0x010a
        /*0b7e*/ 	.byte	0x1a
	.zero		1


	//   ....[46]....
        /*0b80*/ 	.word	0x0000e670
        /*0b84*/ 	.word	0x000000ff
        /*0b88*/ 	.word	0x00000000
        /*0b8c*/ 	.short	0x0101
        /*0b8e*/ 	.byte	0x1a
	.zero		1


	//   ....[47]....
        /*0b90*/ 	.word	0x00010cf0
        /*0b94*/ 	.word	0x000000ff
        /*0b98*/ 	.word	0x00000000
        /*0b9c*/ 	.short	0x0101
        /*0b9e*/ 	.byte	0x08
	.zero		1


	//   ....[48]....
        /*0ba0*/ 	.word	0x00011590
        /*0ba4*/ 	.word	0x000000ff
        /*0ba8*/ 	.word	0x00000000
        /*0bac*/ 	.short	0x0101
        /*0bae*/ 	.byte	0x08
	.zero		1


	//   ....[49]....
        /*0bb0*/ 	.word	0x00015ef0
        /*0bb4*/ 	.word	0x00000013
        /*0bb8*/ 	.word	0x00022840
        /*0bbc*/ 	.short	0x010a
        /*0bbe*/ 	.byte	0x3f
	.zero		1


	//   ....[50]....
        /*0bc0*/ 	.word	0x00016520
        /*0bc4*/ 	.word	0x00000013
        /*0bc8*/ 	.word	0x00022830
        /*0bcc*/ 	.short	0x0107
        /*0bce*/ 	.byte	0x3f
	.zero		1


	//   ....[51]....
        /*0bd0*/ 	.word	0x000165f0
        /*0bd4*/ 	.word	0x00000013
        /*0bd8*/ 	.word	0x00022830
        /*0bdc*/ 	.short	0x0101
        /*0bde*/ 	.byte	0x3f
	.zero		1


	//   ....[52]....
        /*0be0*/ 	.word	0x00017040
        /*0be4*/ 	.word	0x00000011
        /*0be8*/ 	.word	0x00022800
        /*0bec*/ 	.short	0x0107
        /*0bee*/ 	.byte	0x3f
	.zero		1


	//   ....[53]....
        /*0bf0*/ 	.word	0x00017130
        /*0bf4*/ 	.word	0x00000011
        /*0bf8*/ 	.word	0x00022800
        /*0bfc*/ 	.short	0x0101
        /*0bfe*/ 	.byte	0x3f
	.zero		1


	//   ....[54]....
        /*0c00*/ 	.word	0x00017150
        /*0c04*/ 	.word	0x00000011
        /*0c08*/ 	.word	0x00022820
        /*0c0c*/ 	.short	0x010a
        /*0c0e*/ 	.byte	0x3f
	.zero		1


	//   ....[55]....
        /*0c10*/ 	.word	0x000171e0
        /*0c14*/ 	.word	0x00000013
        /*0c18*/ 	.word	0x00022860
        /*0c1c*/ 	.short	0x010a
        /*0c1e*/ 	.byte	0x3f
	.zero		1


	//   ....[56]....
        /*0c20*/ 	.word	0x00017940
        /*0c24*/ 	.word	0x00000013
        /*0c28*/ 	.word	0x00022850
        /*0c2c*/ 	.short	0x0107
        /*0c2e*/ 	.byte	0x3f
	.zero		1


	//   ....[57]....
        /*0c30*/ 	.word	0x00017a10
        /*0c34*/ 	.word	0x00000013
        /*0c38*/ 	.word	0x00022850
        /*0c3c*/ 	.short	0x0101
        /*0c3e*/ 	.byte	0x3f
	.zero		1


	//   ....[58]....
        /*0c40*/ 	.word	0x00017d60
        /*0c44*/ 	.word	0x0000000a
        /*0c48*/ 	.word	0x00022840
        /*0c4c*/ 	.short	0x010a
        /*0c4e*/ 	.byte	0x3f
	.zero		1


	//   ....[59]....
        /*0c50*/ 	.word	0x00018110
        /*0c54*/ 	.word	0x0000000a
        /*0c58*/ 	.word	0x00022830
        /*0c5c*/ 	.short	0x0107
        /*0c5e*/ 	.byte	0x3f
	.zero		1


	//   ....[60]....
        /*0c60*/ 	.word	0x000181d0
        /*0c64*/ 	.word	0x0000000a
        /*0c68*/ 	.word	0x00022830
        /*0c6c*/ 	.short	0x0101
        /*0c6e*/ 	.byte	0x3f
	.zero		1


	//   ....[61]....
        /*0c70*/ 	.word	0x00018200
        /*0c74*/ 	.word	0x0000000a
        /*0c78*/ 	.word	0x00022860
        /*0c7c*/ 	.short	0x010a
        /*0c7e*/ 	.byte	0x3f
	.zero		1


	//   ....[62]....
        /*0c80*/ 	.word	0x00018700
        /*0c84*/ 	.word	0x0000000a
        /*0c88*/ 	.word	0x00022850
        /*0c8c*/ 	.short	0x0107
        /*0c8e*/ 	.byte	0x3f
	.zero		1


	//   ....[63]....
        /*0c90*/ 	.word	0x000187c0
        /*0c94*/ 	.word	0x0000000a
        /*0c98*/ 	.word	0x00022850
        /*0c9c*/ 	.short	0x0101
        /*0c9e*/ 	.byte	0x3f
	.zero		1


	//   ....[64]....
        /*0ca0*/ 	.word	0x00019a50
        /*0ca4*/ 	.word	0x00000005
        /*0ca8*/ 	.word	0x00022820
        /*0cac*/ 	.short	0x010a
        /*0cae*/ 	.byte	0x3f
	.zero		1


	//   ....[65]....
        /*0cb0*/ 	.word	0x00019bd0
        /*0cb4*/ 	.word	0x00000003
        /*0cb8*/ 	.word	0x00022840
        /*0cbc*/ 	.short	0x010a
        /*0cbe*/ 	.byte	0x3f
	.zero		1


	//   ....[66]....
        /*0cc0*/ 	.word	0x00019c70
        /*0cc4*/ 	.word	0x00000005
        /*0cc8*/ 	.word	0x00022840
        /*0ccc*/ 	.short	0x010a
        /*0cce*/ 	.byte	0x3f
	.zero		1


	//   ....[67]....
        /*0cd0*/ 	.word	0x00019cb0
        /*0cd4*/ 	.word	0x00000003
        /*0cd8*/ 	.word	0x00022860
        /*0cdc*/ 	.short	0x010a
        /*0cde*/ 	.byte	0x3f
	.zero		1


	//   ....[68]....
        /*0ce0*/ 	.word	0x00019cf0
        /*0ce4*/ 	.word	0x00000005
        /*0ce8*/ 	.word	0x00022860
        /*0cec*/ 	.short	0x010a
        /*0cee*/ 	.byte	0x3f
	.zero		1


	//   ....[69]....
        /*0cf0*/ 	.word	0x00019d50
        /*0cf4*/ 	.word	0x00000008
        /*0cf8*/ 	.word	0x00022800
        /*0cfc*/ 	.short	0x010a
        /*0cfe*/ 	.byte	0x3f
	.zero		1


	//   ....[70]....
        /*0d00*/ 	.word	0x00019db0
        /*0d04*/ 	.word	0x00000003
        /*0d08*/ 	.word	0x00022830
        /*0d0c*/ 	.short	0x010a
        /*0d0e*/ 	.byte	0x3f
	.zero		1


	//   ....[71]....
        /*0d10*/ 	.word	0x00019e10
        /*0d14*/ 	.word	0x00000009
        /*0d18*/ 	.word	0x00022850
        /*0d1c*/ 	.short	0x010a
        /*0d1e*/ 	.byte	0x3f
	.zero		1


	//   ....[72]....
        /*0d20*/ 	.word	0x00019e70
        /*0d24*/ 	.word	0x00000004
        /*0d28*/ 	.word	0x00022830
        /*0d2c*/ 	.short	0x010a
        /*0d2e*/ 	.byte	0x3f
	.zero		1


	//   ....[73]....
        /*0d30*/ 	.word	0x00019ed0
        /*0d34*/ 	.word	0x00000008
        /*0d38*/ 	.word	0x00022850
        /*0d3c*/ 	.short	0x010a
        /*0d3e*/ 	.byte	0x3f
	.zero		1


	//   ....[74]....
        /*0d40*/ 	.word	0x00019f30
        /*0d44*/ 	.word	0x00000003
        /*0d48*/ 	.word	0x00022830
        /*0d4c*/ 	.short	0x010a
        /*0d4e*/ 	.byte	0x3f
	.zero		1


	//   ....[75]....
        /*0d50*/ 	.word	0x00019f90
        /*0d54*/ 	.word	0x00000009
        /*0d58*/ 	.word	0x00022850
        /*0d5c*/ 	.short	0x010a
        /*0d5e*/ 	.byte	0x3f
	.zero		1


	//   ....[76]....
        /*0d60*/ 	.word	0x00019ff0
        /*0d64*/ 	.word	0x00000003
        /*0d68*/ 	.word	0x00022830
        /*0d6c*/ 	.short	0x010a
        /*0d6e*/ 	.byte	0x3f
	.zero		1


	//   ....[77]....
        /*0d70*/ 	.word	0x0001a050
        /*0d74*/ 	.word	0x00000009
        /*0d78*/ 	.word	0x00022850
        /*0d7c*/ 	.short	0x010a
        /*0d7e*/ 	.byte	0x3f
	.zero		1


	//   ....[78]....
        /*0d80*/ 	.word	0x0001a170
        /*0d84*/ 	.word	0x00000013
        /*0d88*/ 	.word	0x00022840
        /*0d8c*/ 	.short	0x010a
        /*0d8e*/ 	.byte	0x3f
	.zero		1


	//   ....[79]....
        /*0d90*/ 	.word	0x0001b440
        /*0d94*/ 	.word	0x00000011
        /*0d98*/ 	.word	0x00022820
        /*0d9c*/ 	.short	0x010a
        /*0d9e*/ 	.byte	0x3f
	.zero		1


	//   ....[80]....
        /*0da0*/ 	.word	0x0001b490
        /*0da4*/ 	.word	0x00000013
        /*0da8*/ 	.word	0x00022860
        /*0dac*/ 	.short	0x010a
        /*0dae*/ 	.byte	0x3f
	.zero		1


	//   ....[81]....
        /*0db0*/ 	.word	0x0001bde0
        /*0db4*/ 	.word	0x0000000a
        /*0db8*/ 	.word	0x00022840
        /*0dbc*/ 	.short	0x010a
        /*0dbe*/ 	.byte	0x3f
	.zero		1


	//   ....[82]....
        /*0dc0*/ 	.word	0x0001c4b0
        /*0dc4*/ 	.word	0x0000000a
        /*0dc8*/ 	.word	0x00022860
        /*0dcc*/ 	.short	0x010a
        /*0dce*/ 	.byte	0x3f
	.zero		1


	//   ....[83]....
        /*0dd0*/ 	.word	0x0001d610
        /*0dd4*/ 	.word	0x00000005
        /*0dd8*/ 	.word	0x00022820
        /*0ddc*/ 	.short	0x010a
        /*0dde*/ 	.byte	0x3f
	.zero		1


	//   ....[84]....
        /*0de0*/ 	.word	0x0001d7b0
        /*0de4*/ 	.word	0x00000003
        /*0de8*/ 	.word	0x00022840
        /*0dec*/ 	.short	0x010a
        /*0dee*/ 	.byte	0x3f
	.zero		1


	//   ....[85]....
        /*0df0*/ 	.word	0x0001d800
        /*0df4*/ 	.word	0x00000005
        /*0df8*/ 	.word	0x00022840
        /*0dfc*/ 	.short	0x010a
        /*0dfe*/ 	.byte	0x3f
	.zero		1


	//   ....[86]....
        /*0e00*/ 	.word	0x0001d850
        /*0e04*/ 	.word	0x00000003
        /*0e08*/ 	.word	0x00022860
        /*0e0c*/ 	.short	0x010a
        /*0e0e*/ 	.byte	0x3f
	.zero		1


	//----- nvinfo : EIATTR_NUM_MBARRIERS
	.align		4
.L_381:
        /*0e10*/ 	.byte	0x03, 0x38
        /*0e12*/ 	.short	0x0016


	//----- nvinfo : EIATTR_EXIT_INSTR_OFFSETS
	.align		4
        /*0e14*/ 	.byte	0x04, 0x1c
        /*0e16*/ 	.short	(.L_383 - .L_382)


	//   ....[0]....
.L_382:
        /*0e18*/ 	.word	0x000009a0


	//   ....[1]....
        /*0e1c*/ 	.word	0x00013920


	//   ....[2]....
        /*0e20*/ 	.word	0x00019d40


	//----- nvinfo : EIATTR_MAX_THREADS
	.align		4
.L_383:
        /*0e24*/ 	.byte	0x04, 0x05
        /*0e26*/ 	.short	(.L_385 - .L_384)
.L_384:
        /*0e28*/ 	.word	0x00000180
        /*0e2c*/ 	.word	0x00000001
        /*0e30*/ 	.word	0x00000001


	//----- nvinfo : EIATTR_CRS_STACK_SIZE
	.align		4
.L_385:
        /*0e34*/ 	.byte	0x04, 0x1e
        /*0e36*/ 	.short	(.L_387 - .L_386)
.L_386:
        /*0e38*/ 	.word	0x00000000


	//----- nvinfo : EIATTR_CBANK_PARAM_SIZE
	.align		4
.L_387:
        /*0e3c*/ 	.byte	0x03, 0x19
        /*0e3e*/ 	.short	0x0af0


	//----- nvinfo : EIATTR_PARAM_CBANK
	.align		4
        /*0e40*/ 	.byte	0x04, 0x0a
        /*0e42*/ 	.short	(.L_389 - .L_388)
	.align		4
.L_388:
        /*0e44*/ 	.word	index@(.nv.constant0._ZN7cutlass13device_kernelIN5flash11enable_sm90INS1_16FlashAttnFwdSm90INS1_25CollectiveMainloopFwdSm90ILi2EN4cute5tupleIJNS5_1CILi1EEES8_S8_EEENS6_IJNS7_ILi128EEENS7_ILi96EEENS7_ILi64EEEEEELi256ENS_6half_tEfNS_4arch4Sm90ELb0ELb1ELb1ELb1ELb1ELb0ELb0ELb1ELb0ELb1ELb1ELb0EEENS1_21CollectiveEpilogueFwdINS6_IJSA_NS7_ILi256EEESB_EEES9_SE_SG_Li256ELb1ELb1ELb1ELb0EEENS1_36VarlenDynamicPersistentTileSchedulerILi128ELi96ELi256ELi128ELb1ELb1ELb1ELb1ELb0ELb1EEEEEEEEEvNT_6ParamsE)
        /*0e48*/ 	.short	0x0210
        /*0e4a*/ 	.short	0x0af0


	//----- nvinfo : EIATTR_SW_WAR
	.align		4
.L_389:
        /*0e4c*/ 	.byte	0x04, 0x36
        /*0e4e*/ 	.short	(.L_391 - .L_390)
.L_390:
        /*0e50*/ 	.word	0x00000008
.L_391:


//--------------------- .nv.info._ZN7cutlass13device_kernelIN5flash11enable_sm90INS1_16FlashAttnFwdSm90INS1_25CollectiveMainloopFwdSm90ILi2EN4cute5tupleIJNS5_1CILi1EEES8_S8_EEENS6_IJNS7_ILi128EEENS7_ILi96EEENS7_ILi64EEEEEELi256ENS_6half_tEfNS_4arch4Sm90ELb0ELb1ELb1ELb1ELb1ELb1ELb0ELb1ELb0ELb1ELb1ELb0EEENS1_21CollectiveEpilogueFwdINS6_IJSA_NS7_ILi256EEESB_EEES9_SE_SG_Li256ELb1ELb1ELb1ELb0EEENS1_36VarlenDynamicPersistentTileSchedulerILi128ELi96ELi256ELi128ELb1ELb1ELb1ELb1ELb0ELb1EEEEEEEEEvNT_6ParamsE --------------------------
	.section	.nv.info._ZN7cutlass13device_kernelIN5flash11enable_sm90INS1_16FlashAttnFwdSm90INS1_25CollectiveMainloopFwdSm90ILi2EN4cute5tupleIJNS5_1CILi1EEES8_S8_EEENS6_IJNS7_ILi128EEENS7_ILi96EEENS7_ILi64EEEEEELi256ENS_6half_tEfNS_4arch4Sm90ELb0ELb1ELb1ELb1ELb1ELb1ELb0ELb1ELb0ELb1ELb1ELb0EEENS1_21CollectiveEpilogueFwdINS6_IJSA_NS7_ILi256EEESB_EEES9_SE_SG_Li256ELb1ELb1ELb1ELb0EEENS1_36VarlenDynamicPersistentTileSchedulerILi128ELi96ELi256ELi128ELb1ELb1ELb1ELb1ELb0ELb1EEEEEEEEEvNT_6ParamsE,"",@"SHT_CUDA_INFO"
	.sectionflags	@""
	.align	4


	//----- nvinfo : EIATTR_CUDA_API_VERSION
	.align		4
        /*0000*/ 	.byte	0x04, 0x37
        /*0002*/ 	.short	(.L_393 - .L_392)
.L_392:
        /*0004*/ 	.word	0x00000082


	//----- nvinfo : EIATTR_KPARAM_INFO
	.align		4
.L_393:
        /*0008*/ 	.byte	0x04, 0x17
        /*000a*/ 	.short	(.L_395 - .L_394)
.L_394:
        /*000c*/ 	.word	0x00000000
        /*0010*/ 	.short	0x0000
        /*0012*/ 	.short	0x0070
        /*0014*/ 	.byte	0x00, 0xf0, 0x01, 0x2a


	//----- nvinfo : EIATTR_SPARSE_MMA_MASK
	.align		4
.L_395:
        /*0018*/ 	.byte	0x03, 0x50
        /*001a*/ 	.short	0x0000


	//----- nvinfo : EIATTR_MAXREG_COUNT
	.align		4
        /*001c*/ 	.byte	0x03, 0x1b
        /*001e*/ 	.short	0x00a8


	//----- nvinfo : EIATTR_NUM_BARRIERS
	.align		4
        /*0020*/ 	.byte	0x02, 0x4c
        /*0022*/ 	.byte	0x10
	.zero		1


	//----- nvinfo : EIATTR_EXTERNS
	.align		4
        /*0024*/ 	.byte	0x04, 0x0f
        /*0026*/ 	.short	(.L_397 - .L_396)


	//   ....[0]....
	.align		4
.L_396:
        /*0028*/ 	.word	index@(__assertfail)


	//----- nvinfo : EIATTR_ANNOTATIONS
	.align		4
.L_397:
        /*002c*/ 	.byte	0x04, 0x55
        /*002e*/ 	.short	(.L_399 - .L_398)


	//   ....[0]....
.L_398:
        /* <DEDUP_REMOVED lines=44> */


	//----- nvinfo : EIATTR_MERCURY_ISA_VERSION
	.align		4
.L_399:
        /*02e0*/ 	.byte	0x03, 0x5f
        /*02e2*/ 	.short	0x0101


	//----- nvinfo : EIATTR_UNUSED_LOAD_BYTE_OFFSET
	.align		4
        /*02e4*/ 	.byte	0x04, 0x44
        /*02e6*/ 	.short	(.L_401 - .L_400)


	//   ....[0]....
.L_400:
        /*02e8*/ 	.word	0x00000a80
        /*02ec*/ 	.word	0x0000fff0


	//   ....[1]....
        /*02f0*/ 	.word	0x00017a50
        /*02f4*/ 	.word	0x0000fff0


	//----- nvinfo : EIATTR_INT_WARP_WIDE_INSTR_OFFSETS
	.align		4
.L_401:
        /*02f8*/ 	.byte	0x04, 0x31
        /*02fa*/ 	.short	(.L_403 - .L_402)


	//   ....[0]....
.L_402:
        /*02fc*/ 	.word	0x00000130


	//   ....[1]....
        /*0300*/ 	.word	0x00000170


	//   ....[2]....
        /*0304*/ 	.word	0x000001e0


	//   ....[3]....
        /*0308*/ 	.word	0x00020610


	//   ....[4]....
        /*030c*/ 	.word	0x000206a0


	//   ....[5]....
        /*0310*/ 	.word	0x00023980


	//   ....[6]....
        /*0314*/ 	.word	0x00023a10


	//----- nvinfo : EIATTR_COOP_GROUP_MASK_REGIDS
	.align		4
.L_403:
        /*0318*/ 	.byte	0x04, 0x29
        /*031a*/ 	.short	(.L_405 - .L_404)


	//   ....[0]....
.L_404:
        /*031c*/ 	.word	0xffffffff


	//   ....[1]....
        /*0320*/ 	.word	0xffffffff


	//   ....[2]....
        /*0324*/ 	.word	0xffffffff


	//   ....[3]....
        /*0328*/ 	.word	0xffffffff


	//   ....[4]....
        /*032c*/ 	.word	0xffffffff


	//   ....[5]....
        /*0330*/ 	.word	0xffffffff


	//   ....[6]....
        /*0334*/ 	.word	0xffffffff


	//   ....[7]....
        /*0338*/ 	.word	0xffffffff


	//   ....[8]....
        /*033c*/ 	.word	0xffffffff


	//   ....[9]....
        /*0340*/ 	.word	0xffffffff


	//   ....[10]....
        /*0344*/ 	.word	0xffffffff


	//   ....[11]....
        /*0348*/ 	.word	0xffffffff


	//   ....[12]....
        /*034c*/ 	.word	0xffffffff


	//   ....[13]....
        /*0350*/ 	.word	0xffffffff


	//   ....[14]....
        /*0354*/ 	.word	0xffffffff


	//   ....[15]....
        /*0358*/ 	.word	0xffffffff


	//   ....[16]....
        /*035c*/ 	.word	0xffffffff


	//   ....[17]....
        /*0360*/ 	.word	0xffffffff


	//   ....[18]....
        /*0364*/ 	.word	0xffffffff


	//   ....[19]....
        /*0368*/ 	.word	0xffffffff


	//   ....[20]....
        /*036c*/ 	.word	0xffffffff


	//   ....[21]....
        /*0370*/ 	.word	0xffffffff


	//   ....[22]....
        /*0374*/ 	.word	0xffffffff


	//   ....[23]....
        /*0378*/ 	.word	0xffffffff


	//   ....[24]....
        /*037c*/ 	.word	0xffffffff


	//   ....[25]....
        /*0380*/ 	.word	0xffffffff


	//   ....[26]....
        /*0384*/ 	.word	0xffffffff


	//   ....[27]....
        /*0388*/ 	.word	0xffffffff


	//   ....[28]....
        /*038c*/ 	.word	0xffffffff


	//   ....[29]....
        /*0390*/ 	.word	0xffffffff


	//   ....[30]....
        /*0394*/ 	.word	0xffffffff


	//   ....[31]....
        /*0398*/ 	.word	0xffffffff


	//   ....[32]....
        /*039c*/ 	.word	0xffffffff


	//   ....[33]....
        /*03a0*/ 	.word	0xffffffff


	//   ....[34]....
        /*03a4*/ 	.word	0xffffffff


	//   ....[35]....
        /*03a8*/ 	.word	0xffffffff


	//   ....[36]....
        /*03ac*/ 	.word	0xffffffff


	//   ....[37]....
        /*03b0*/ 	.word	0xffffffff


	//   ....[38]....
        /*03b4*/ 	.word	0xffffffff


	//   ....[39]....
        /*03b8*/ 	.word	0xffffffff


	//   ....[40]....
        /*03bc*/ 	.word	0xffffffff


	//   ....[41]....
        /*03c0*/ 	.word	0xffffffff


	//   ....[42]....
        /*03c4*/ 	.word	0xffffffff


	//   ....[43]....
        /*03c8*/ 	.word	0xffffffff


	//   ....[44]....
        /*03cc*/ 	.word	0xffffffff


	//   ....[45]....
        /*03d0*/ 	.word	0xffffffff


	//   ....[46]....
        /*03d4*/ 	.word	0xffffffff


	//   ....[47]....
        /*03d8*/ 	.word	0xffffffff


	//   ....[48]....
        /*03dc*/ 	.word	0xffffffff


	//   ....[49]....
        /*03e0*/ 	.word	0xffffffff


	//   ....[50]....
        /*03e4*/ 	.word	0xffffffff


	//   ....[51]....
        /*03e8*/ 	.word	0xffffffff


	//   ....[52]....
        /*03ec*/ 	.word	0xffffffff


	//   ....[53]....
        /*03f0*/ 	.word	0xffffffff


	//   ....[54]....
        /*03f4*/ 	.word	0xffffffff


	//   ....[55]....
        /*03f8*/ 	.word	0xffffffff


	//   ....[56]....
        /*03fc*/ 	.word	0xffffffff


	//   ....[57]....
        /*0400*/ 	.word	0xffffffff


	//   ....[58]....
        /*0404*/ 	.word	0xffffffff


	//   ....[59]....
        /*0408*/ 	.word	0xffffffff


	//   ....[60]....
        /*040c*/ 	.word	0xffffffff


	//   ....[61]....
        /*0410*/ 	.word	0xffffffff


	//   ....[62]....
        /*0414*/ 	.word	0xffffffff


	//   ....[63]....
        /*0418*/ 	.word	0xffffffff


	//   ....[64]....
        /*041c*/ 	.word	0xffffffff


	//   ....[65]....
        /*0420*/ 	.word	0xffffffff


	//   ....[66]....
        /*0424*/ 	.word	0xffffffff


	//   ....[67]....
        /*0428*/ 	.word	0xffffffff


	//   ....[68]....
        /*042c*/ 	.word	0xffffffff


	//   ....[69]....
        /*0430*/ 	.word	0xffffffff


	//   ....[70]....
        /*0434*/ 	.word	0xffffffff


	//   ....[71]....
        /*0438*/ 	.word	0xffffffff


	//   ....[72]....
        /*043c*/ 	.word	0xffffffff


	//   ....[73]....
        /*0440*/ 	.word	0xffffffff


	//   ....[74]....
        /*0444*/ 	.word	0xffffffff


	//   ....[75]....
        /*0448*/ 	.word	0xffffffff


	//   ....[76]....
        /*044c*/ 	.word	0xffffffff


	//   ....[77]....
        /*0450*/ 	.word	0xffffffff


	//   ....[78]....
        /*0454*/ 	.word	0xffffffff


	//   ....[79]....
        /*0458*/ 	.word	0xffffffff


	//   ....[80]....
        /*045c*/ 	.word	0xffffffff


	//   ....[81]....
        /*0460*/ 	.word	0xffffffff


	//   ....[82]....
        /*0464*/ 	.word	0xffffffff


	//   ....[83]....
        /*0468*/ 	.word	0xffffffff


	//   ....[84]....
        /*046c*/ 	.word	0xffffffff


	//   ....[85]....
        /*0470*/ 	.word	0xffffffff


	//   ....[86]....
        /*0474*/ 	.word	0xffffffff


	//   ....[87]....
        /*0478*/ 	.word	0xffffffff


	//   ....[88]....
        /*047c*/ 	.word	0xffffffff


	//   ....[89]....
        /*0480*/ 	.word	0xffffffff


	//   ....[90]....
        /*0484*/ 	.word	0xffffffff


	//   ....[91]....
        /*0488*/ 	.word	0xffffffff


	//   ....[92]....
        /*048c*/ 	.word	0xffffffff


	//   ....[93]....
        /*0490*/ 	.word	0xffffffff


	//   ....[94]....
        /*0494*/ 	.word	0xffffffff


	//   ....[95]....
        /*0498*/ 	.word	0xffffffff


	//   ....[96]....
        /*049c*/ 	.word	0xffffffff


	//   ....[97]....
        /*04a0*/ 	.word	0xffffffff


	//   ....[98]....
        /*04a4*/ 	.word	0xffffffff


	//   ....[99]....
        /*04a8*/ 	.word	0xffffffff


	//   ....[100]....
        /*04ac*/ 	.word	0xffffffff


	//   ....[101]....
        /*04b0*/ 	.word	0xffffffff


	//   ....[102]....
        /*04b4*/ 	.word	0xffffffff


	//   ....[103]....
        /*04b8*/ 	.word	0xffffffff


	//   ....[104]....
        /*04bc*/ 	.word	0xffffffff


	//   ....[105]....
        /*04c0*/ 	.word	0xffffffff


	//   ....[106]....
        /*04c4*/ 	.word	0xffffffff


	//   ....[107]....
        /*04c8*/ 	.word	0xffffffff


	//   ....[108]....
        /*04cc*/ 	.word	0xffffffff


	//   ....[109]....
        /*04d0*/ 	.word	0xffffffff


	//   ....[110]....
        /*04d4*/ 	.word	0xffffffff


	//   ....[111]....
        /*04d8*/ 	.word	0xffffffff


	//   ....[112]....
        /*04dc*/ 	.word	0xffffffff


	//   ....[113]....
        /*04e0*/ 	.word	0xffffffff


	//   ....[114]....
        /*04e4*/ 	.word	0xffffffff


	//   ....[115]....
        /*04e8*/ 	.word	0xffffffff


	//   ....[116]....
        /*04ec*/ 	.word	0xffffffff


	//   ....[117]....
        /*04f0*/ 	.word	0xffffffff


	//   ....[118]....
        /*04f4*/ 	.word	0xffffffff


	//   ....[119]....
        /*04f8*/ 	.word	0xffffffff


	//   ....[120]....
        /*04fc*/ 	.word	0xffffffff


	//   ....[121]....
        /*0500*/ 	.word	0xffffffff


	//   ....[122]....
        /*0504*/ 	.word	0xffffffff


	//   ....[123]....
        /*0508*/ 	.word	0xffffffff


	//   ....[124]....
        /*050c*/ 	.word	0xffffffff


	//   ....[125]....
        /*0510*/ 	.word	0xffffffff


	//   ....[126]....
        /*0514*/ 	.word	0xffffffff


	//   ....[127]....
        /*0518*/ 	.word	0xffffffff


	//   ....[128]....
        /*051c*/ 	.word	0xffffffff


	//   ....[129]....
        /*0520*/ 	.word	0xffffffff


	//   ....[130]....
        /*0524*/ 	.word	0xffffffff


	//   ....[131]....
        /*0528*/ 	.word	0xffffffff


	//   ....[132]....
        /*052c*/ 	.word	0xffffffff


	//   ....[133]....
        /*0530*/ 	.word	0xffffffff


	//   ....[134]....
        /*0534*/ 	.word	0xffffffff


	//   ....[135]....
        /*0538*/ 	.word	0xffffffff


	//   ....[136]....
        /*053c*/ 	.word	0xffffffff


	//   ....[137]....
        /*0540*/ 	.word	0xffffffff


	//   ....[138]....
        /*0544*/ 	.word	0xffffffff


	//   ....[139]....
        /*0548*/ 	.word	0xffffffff


	//   ....[140]....
        /*054c*/ 	.word	0xffffffff


	//   ....[141]....
        /*0550*/ 	.word	0xffffffff


	//   ....[142]....
        /*0554*/ 	.word	0xffffffff


	//   ....[143]....
        /*0558*/ 	.word	0xffffffff


	//   ....[144]....
        /*055c*/ 	.word	0xffffffff


	//   ....[145]....
        /*0560*/ 	.word	0xffffffff


	//   ....[146]....
        /*0564*/ 	.word	0xffffffff


	//   ....[147]....
        /*0568*/ 	.word	0xffffffff


	//   ....[148]....
        /*056c*/ 	.word	0xffffffff


	//   ....[149]....
        /*0570*/ 	.word	0xffffffff


	//   ....[150]....
        /*0574*/ 	.word	0xffffffff


	//   ....[151]....
        /*0578*/ 	.word	0xffffffff


	//   ....[152]....
        /*057c*/ 	.word	0xffffffff


	//   ....[153]....
        /*0580*/ 	.word	0xffffffff


	//   ....[154]....
        /*0584*/ 	.word	0xffffffff


	//   ....[155]....
        /*0588*/ 	.word	0xffffffff


	//   ....[156]....
        /*058c*/ 	.word	0xffffffff


	//   ....[157]....
        /*0590*/ 	.word	0xffffffff


	//   ....[158]....
        /*0594*/ 	.word	0xffffffff


	//   ....[159]....
        /*0598*/ 	.word	0xffffffff


	//   ....[160]....
        /*059c*/ 	.word	0xffffffff


	//   ....[161]....
        /*05a0*/ 	.word	0xffffffff


	//   ....[162]....
        /*05a4*/ 	.word	0xffffffff


	//   ....[163]....
        /*05a8*/ 	.word	0xffffffff


	//   ....[164]....
        /*05ac*/ 	.word	0xffffffff


	//   ....[165]....
        /*05b0*/ 	.word	0xffffffff


	//   ....[166]....
        /*05b4*/ 	.word	0xffffffff


	//   ....[167]....
        /*05b8*/ 	.word	0xffffffff


	//   ....[168]....
        /*05bc*/ 	.word	0xffffffff


	//   ....[169]....
        /*05c0*/ 	.word	0xffffffff


	//   ....[170]....
        /*05c4*/ 	.word	0xffffffff


	//   ....[171]....
        /*05c8*/ 	.word	0xffffffff


	//   ....[172]....
        /*05cc*/ 	.word	0xffffffff


	//   ....[173]....
        /*05d0*/ 	.word	0xffffffff


	//   ....[174]....
        /*05d4*/ 	.word	0xffffffff


	//   ....[175]....
        /*05d8*/ 	.word	0xffffffff


	//   ....[176]....
        /*05dc*/ 	.word	0xffffffff


	//   ....[177]....
        /*05e0*/ 	.word	0xffffffff


	//   ....[178]....
        /*05e4*/ 	.word	0xffffffff


	//   ....[179]....
        /*05e8*/ 	.word	0xffffffff


	//   ....[180]....
        /*05ec*/ 	.word	0xffffffff


	//   ....[181]....
        /*05f0*/ 	.word	0xffffffff


	//   ....[182]....
        /*05f4*/ 	.word	0xffffffff


	//   ....[183]....
        /*05f8*/ 	.word	0xffffffff


	//   ....[184]....
        /*05fc*/ 	.word	0xffffffff


	//   ....[185]....
        /*0600*/ 	.word	0xffffffff


	//   ....[186]....
        /*0604*/ 	.word	0xffffffff


	//   ....[187]....
        /*0608*/ 	.word	0xffffffff


	//   ....[188]....
        /*060c*/ 	.word	0xffffffff


	//   ....[189]....
        /*0610*/ 	.word	0xffffffff


	//   ....[190]....
        /*0614*/ 	.word	0xffffffff


	//   ....[191]....
        /*0618*/ 	.word	0x0500000f


	//   ....[192]....
        /*061c*/ 	.word	0x0500000f


	//   ....[193]....
        /*0620*/ 	.word	0x0500000f


	//   ....[194]....
        /*0624*/ 	.word	0x0500000f


	//   ....[195]....
        /*0628*/ 	.word	0x0500000f


	//   ....[196]....
        /*062c*/ 	.word	0x0500000f


	//   ....[197]....
        /*0630*/ 	.word	0x0500000f


	//   ....[198]....
        /*0634*/ 	.word	0x0500000f


	//   ....[199]....
        /*0638*/ 	.word	0x0500000f


	//   ....[200]....
        /*063c*/ 	.word	0x0500000f


	//   ....[201]....
        /*0640*/ 	.word	0x0500000f


	//   ....[202]....
        /*0644*/ 	.word	0x0500000f


	//   ....[203]....
        /*0648*/ 	.word	0x0500000f


	//   ....[204]....
        /*064c*/ 	.word	0x0500000f


	//   ....[205]....
        /*0650*/ 	.word	0x0500000f


	//   ....[206]....
        /*0654*/ 	.word	0x0500000f


	//   ....[207]....
        /*0658*/ 	.word	0x0500000f


	//   ....[208]....
        /*065c*/ 	.word	0x0500000f


	//   ....[209]....
        /*0660*/ 	.word	0x0500000f


	//   ....[210]....
        /*0664*/ 	.word	0x0500000f


	//   ....[211]....
        /*0668*/ 	.word	0x0500000f


	//   ....[212]....
        /*066c*/ 	.word	0x0500000f


	//   ....[213]....
        /*0670*/ 	.word	0x0500000f


	//   ....[214]....
        /*0674*/ 	.word	0x0500000f


	//   ....[215]....
        /*0678*/ 	.word	0x0500000f


	//   ....[216]....
        /*067c*/ 	.word	0x0500000f


	//   ....[217]....
        /*0680*/ 	.word	0x0500000f


	//   ....[218]....
        /*0684*/ 	.word	0x0500000f


	//   ....[219]....
        /*0688*/ 	.word	0x0500000f


	//   ....[220]....
        /*068c*/ 	.word	0x0500000f


	//   ....[221]....
        /*0690*/ 	.word	0x0500000f


	//   ....[222]....
        /*0694*/ 	.word	0x0500000f


	//   ....[223]....
        /*0698*/ 	.word	0x0500000f


	//   ....[224]....
        /*069c*/ 	.word	0x0500000f


	//   ....[225]....
        /*06a0*/ 	.word	0x0500000f


	//   ....[226]....
        /*06a4*/ 	.word	0x0500000f


	//   ....[227]....
        /*06a8*/ 	.word	0x0500000f


	//   ....[228]....
        /*06ac*/ 	.word	0x0500000f


	//   ....[229]....
        /*06b0*/ 	.word	0x0500000f


	//   ....[230]....
        /*06b4*/ 	.word	0x0500000f


	//   ....[231]....
        /*06b8*/ 	.word	0x0500000f


	//   ....[232]....
        /*06bc*/ 	.word	0x0500000f


	//   ....[233]....
        /*06c0*/ 	.word	0x0500000f


	//   ....[234]....
        /*06c4*/ 	.word	0x0500000f


	//   ....[235]....
        /*06c8*/ 	.word	0x0500000f


	//   ....[236]....
        /*06cc*/ 	.word	0x0500000f


	//   ....[237]....
        /*06d0*/ 	.word	0x0500000f


	//   ....[238]....
        /*06d4*/ 	.word	0x0500000f


	//   ....[239]....
        /*06d8*/ 	.word	0x0500000f


	//   ....[240]....
        /*06dc*/ 	.word	0x0500000f


	//   ....[241]....
        /*06e0*/ 	.word	0x0500000f


	//   ....[242]....
        /*06e4*/ 	.word	0x0500000f


	//   ....[243]....
        /*06e8*/ 	.word	0x0500000f


	//   ....[244]....
        /*06ec*/ 	.word	0x0500000f


	//   ....[245]....
        /*06f0*/ 	.word	0x0500000f


	//   ....[246]....
        /*06f4*/ 	.word	0x0500000f


	//   ....[247]....
        /*06f8*/ 	.word	0x0500000f


	//   ....[248]....
        /*06fc*/ 	.word	0x0500000f


	//   ....[249]....
        /*0700*/ 	.word	0x0500000f


	//   ....[250]....
        /*0704*/ 	.word	0x0500000f


	//   ....[251]....
        /*0708*/ 	.word	0x0500000f


	//   ....[252]....
        /*070c*/ 	.word	0x0500000f


	//   ....[253]....
        /*0710*/ 	.word	0x0500000f


	//   ....[254]....
        /*0714*/ 	.word	0x0500000f


	//   ....[255]....
        /*0718*/ 	.word	0x0500000f


	//   ....[0]....
        /*071c*/ 	.word	0x0500000f


	//   ....[1]....
        /*0720*/ 	.word	0x0500000f


	//   ....[2]....
        /*0724*/ 	.word	0x0500000f


	//   ....[3]....
        /*0728*/ 	.word	0x0500000f


	//   ....[4]....
        /*072c*/ 	.word	0x0500000f


	//   ....[5]....
        /*0730*/ 	.word	0x0500000f


	//   ....[6]....
        /*0734*/ 	.word	0x0500000f


	//   ....[7]....
        /*0738*/ 	.word	0x0500000f


	//   ....[8]....
        /*073c*/ 	.word	0x0500000f


	//   ....[9]....
        /*0740*/ 	.word	0x0500000f


	//   ....[10]....
        /*0744*/ 	.word	0x0500000f


	//   ....[11]....
        /*0748*/ 	.word	0x0500000f


	//   ....[12]....
        /*074c*/ 	.word	0x0500000f


	//   ....[13]....
        /*0750*/ 	.word	0x0500000f


	//   ....[14]....
        /*0754*/ 	.word	0x0500000f


	//   ....[15]....
        /*0758*/ 	.word	0x0500000f


	//   ....[16]....
        /*075c*/ 	.word	0x0500000f


	//   ....[17]....
        /*0760*/ 	.word	0x0500000f


	//   ....[18]....
        /*0764*/ 	.word	0x0500000f


	//   ....[19]....
        /*0768*/ 	.word	0x0500000f


	//   ....[20]....
        /*076c*/ 	.word	0x0500000f


	//   ....[21]....
        /*0770*/ 	.word	0x0500000f


	//   ....[22]....
        /*0774*/ 	.word	0x0500000f


	//   ....[23]....
        /*0778*/ 	.word	0x0500000f


	//   ....[24]....
        /*077c*/ 	.word	0x0500000f


	//   ....[25]....
        /*0780*/ 	.word	0x0500000f


	//   ....[26]....
        /*0784*/ 	.word	0x0500000f


	//   ....[27]....
        /*0788*/ 	.word	0x0500000f


	//   ....[28]....
        /*078c*/ 	.word	0x0500000f


	//   ....[29]....
        /*0790*/ 	.word	0x0500000f


	//   ....[30]....
        /*0794*/ 	.word	0x0500000f


	//   ....[31]....
        /*0798*/ 	.word	0x0500000f


	//   ....[32]....
        /*079c*/ 	.word	0x0500000f


	//   ....[33]....
        /*07a0*/ 	.word	0x0500000f


	//   ....[34]....
        /*07a4*/ 	.word	0x0500000f


	//   ....[35]....
        /*07a8*/ 	.word	0x0500000f


	//   ....[36]....
        /*07ac*/ 	.word	0x0500000f


	//   ....[37]....
        /*07b0*/ 	.word	0x0500000f


	//   ....[38]....
        /*07b4*/ 	.word	0x0500000f


	//   ....[39]....
        /*07b8*/ 	.word	0x0500000f


	//   ....[40]....
        /*07bc*/ 	.word	0x0500000f


	//   ....[41]....
        /*07c0*/ 	.word	0x0500000f


	//   ....[42]....
        /*07c4*/ 	.word	0x0500000f


	//   ....[43]....
        /*07c8*/ 	.word	0x0500000f


	//   ....[44]....
        /*07cc*/ 	.word	0x0500000f


	//   ....[45]....
        /*07d0*/ 	.word	0x0500000f


	//   ....[46]....
        /*07d4*/ 	.word	0x0500000f


	//   ....[47]....
        /*07d8*/ 	.word	0x0500000f


	//   ....[48]....
        /*07dc*/ 	.word	0x0500000f


	//   ....[49]....
        /*07e0*/ 	.word	0x0500000f


	//   ....[50]....
        /*07e4*/ 	.word	0x0500000f


	//   ....[51]....
        /*07e8*/ 	.word	0x0500000f


	//   ....[52]....
        /*07ec*/ 	.word	0x0500000f


	//   ....[53]....
        /*07f0*/ 	.word	0x0500000f


	//   ....[54]....
        /*07f4*/ 	.word	0x0500000f


	//   ....[55]....
        /*07f8*/ 	.word	0x0500000f


	//   ....[56]....
        /*07fc*/ 	.word	0x0500000f


	//   ....[57]....
        /*0800*/ 	.word	0x0500000f


	//   ....[58]....
        /*0804*/ 	.word	0x0500000f


	//   ....[59]....
        /*0808*/ 	.word	0x0500000f


	//   ....[60]....
        /*080c*/ 	.word	0x0500000f


	//   ....[61]....
        /*0810*/ 	.word	0x0500000f


	//   ....[62]....
        /*0814*/ 	.word	0x0500000f


	//   ....[63]....
        /*0818*/ 	.word	0x0500000f


	//   ....[64]....
        /*081c*/ 	.word	0x0500000f


	//   ....[65]....
        /*0820*/ 	.word	0x0500000f


	//   ....[66]....
        /*0824*/ 	.word	0x0500000f


	//   ....[67]....
        /*0828*/ 	.word	0x0500000f


	//   ....[68]....
        /*082c*/ 	.word	0x0500000f


	//----- nvinfo : EIATTR_COOP_GROUP_INSTR_OFFSETS
	.align		4
.L_405:
        /*0830*/ 	.byte	0x04, 0x28
        /*0832*/ 	.short	(.L_407 - .L_406)


	//   ....[0]....
.L_406:
        /*0834*/ 	.word	0x00000070


	//   ....[1]....
        /*0838*/ 	.word	0x00000140


	//   ....[2]....
        /*083c*/ 	.word	0x00000190


	//   ....[3]....
        /*0840*/ 	.word	0x000003c0


	//   ....[4]....
        /*0844*/ 	.word	0x00000520


	//   ....[5]....
        /*0848*/ 	.word	0x00000640


	//   ....[6]....
        /*084c*/ 	.word	0x000007a0


	//   ....[7]....
        /*0850*/ 	.word	0x00003770


	//   ....[8]....
        /*0854*/ 	.word	0x00003780


	//   ....[9]....
        /*0858*/ 	.word	0x00003e80


	//   ....[10]....
        /*085c*/ 	.word	0x00003e90


	//   ....[11]....
        /*0860*/ 	.word	0x00004a60


	//   ....[12]....
        /*0864*/ 	.word	0x00004a70


	//   ....[13]....
        /*0868*/ 	.word	0x000051e0


	//   ....[14]....
        /*086c*/ 	.word	0x000051f0


	//   ....[15]....
        /*0870*/ 	.word	0x00005bc0


	//   ....[16]....
        /*0874*/ 	.word	0x00005bd0


	//   ....[17]....
        /*0878*/ 	.word	0x00005ce0


	//   ....[18]....
        /*087c*/ 	.word	0x00005cf0


	//   ....[19]....
        /*0880*/ 	.word	0x00006100


	//   ....[20]....
        /*0884*/ 	.word	0x00006120


	//   ....[21]....
        /*0888*/ 	.word	0x000063f0


	//   ....[22]....
        /*088c*/ 	.word	0x00006410


	//   ....[23]....
        /*0890*/ 	.word	0x000073f0


	//   ....[24]....
        /*0894*/ 	.word	0x00007b60


	//   ....[25]....
        /*0898*/ 	.word	0x00007b70


	//   ....[26]....
        /*089c*/ 	.word	0x00007b80


	//   ....[27]....
        /*08a0*/ 	.word	0x00007b90


	//   ....[28]....
        /*08a4*/ 	.word	0x00007ea0


	//   ....[29]....
        /*08a8*/ 	.word	0x00007eb0


	//   ....[30]....
        /*08ac*/ 	.word	0x00007ec0


	//   ....[31]....
        /*08b0*/ 	.word	0x00007ed0


	//   ....[32]....
        /*08b4*/ 	.word	0x000090d0


	//   ....[33]....
        /*08b8*/ 	.word	0x000090f0


	//   ....[34]....
        /*08bc*/ 	.word	0x00009100


	//   ....[35]....
        /*08c0*/ 	.word	0x00009110


	//   ....[36]....
        /*08c4*/ 	.word	0x00009200


	//   ....[37]....
        /*08c8*/ 	.word	0x00009220


	//   ....[38]....
        /*08cc*/ 	.word	0x000092a0


	//   ....[39]....
        /*08d0*/ 	.word	0x00009300


	//   ....[40]....
        /*08d4*/ 	.word	0x0000aef0


	//   ....[41]....
        /*08d8*/ 	.word	0x0000b1d0


	//   ....[42]....
        /*08dc*/ 	.word	0x0000bf70


	//   ....[43]....
        /*08e0*/ 	.word	0x0000c080


	//   ....[44]....
        /*08e4*/ 	.word	0x0000c590


	//   ....[45]....
        /*08e8*/ 	.word	0x0000c5f0


	//   ....[46]....
        /*08ec*/ 	.word	0x0000df50


	//   ....[47]....
        /*08f0*/ 	.word	0x0000eb30


	//   ....[48]....
        /*08f4*/ 	.word	0x0000f230


	//   ....[49]....
        /*08f8*/ 	.word	0x0000f350


	//   ....[50]....
        /*08fc*/ 	.word	0x0000f850


	//   ....[51]....
        /*0900*/ 	.word	0x0000fa40


	//   ....[52]....
        /*0904*/ 	.word	0x00011ae0


	//   ....[53]....
        /*0908*/ 	.word	0x00011b40


	//   ....[54]....
        /*090c*/ 	.word	0x00012570


	//   ....[55]....
        /*0910*/ 	.word	0x000125c0


	//   ....[56]....
        /*0914*/ 	.word	0x00014030


	//   ....[57]....
        /*0918*/ 	.word	0x00014440


	//   ....[58]....
        /*091c*/ 	.word	0x00015370


	//   ....[59]....
        /*0920*/ 	.word	0x000154a0


	//   ....[60]....
        /*0924*/ 	.word	0x000158f0


	//   ....[61]....
        /*0928*/ 	.word	0x00015970


	//   ....[62]....
        /*092c*/ 	.word	0x00016fa0


	//   ....[63]....
        /*0930*/ 	.word	0x00017020


	//   ....[64]....
        /*0934*/ 	.word	0x000170d0


	//   ....[65]....
        /*0938*/ 	.word	0x000172a0


	//   ....[66]....
        /*093c*/ 	.word	0x00018ad0


	//   ....[67]....
        /*0940*/ 	.word	0x00018af0


	//   ....[68]....
        /*0944*/ 	.word	0x00018b00


	//   ....[69]....
        /*0948*/ 	.word	0x00018b10


	//   ....[70]....
        /*094c*/ 	.word	0x00019530


	//   ....[71]....
        /*0950*/ 	.word	0x00019540


	//   ....[72]....
        /*0954*/ 	.word	0x00019770


	//   ....[73]....
        /*0958*/ 	.word	0x00019780


	//   ....[74]....
        /*095c*/ 	.word	0x000199b0


	//   ....[75]....
        /*0960*/ 	.word	0x000199c0


	//   ....[76]....
        /*0964*/ 	.word	0x00019bf0


	//   ....[77]....
        /*0968*/ 	.word	0x00019c00


	//   ....[78]....
        /*096c*/ 	.word	0x0001a0d0


	//   ....[79]....
        /*0970*/ 	.word	0x0001a0e0


	//   ....[80]....
        /*0974*/ 	.word	0x0001af40


	//   ....[81]....
        /*0978*/ 	.word	0x0001af50


	//   ....[82]....
        /*097c*/ 	.word	0x0001c5f0


	//   ....[83]....
        /*0980*/ 	.word	0x0001c600


	//   ....[84]....
        /*0984*/ 	.word	0x0001c840


	//   ....[85]....
        /*0988*/ 	.word	0x0001c850


	//   ....[86]....
        /*098c*/ 	.word	0x0001ca80


	//   ....[87]....
        /*0990*/ 	.word	0x0001ca90


	//   ....[88]....
        /*0994*/ 	.word	0x0001ccc0


	//   ....[89]....
        /*0998*/ 	.word	0x0001ccd0


	//   ....[90]....
        /*099c*/ 	.word	0x0001cf60


	//   ....[91]....
        /*09a0*/ 	.word	0x0001d150


	//   ....[92]....
        /*09a4*/ 	.word	0x0001d180


	//   ....[93]....
        /*09a8*/ 	.word	0x0001d1b0


	//   ....[94]....
        /*09ac*/ 	.word	0x0001d1e0


	//   ....[95]....
        /*09b0*/ 	.word	0x0001d210


	//   ....[96]....
        /*09b4*/ 	.word	0x0001d240


	//   ....[97]....
        /*09b8*/ 	.word	0x0001d3d0


	//   ....[98]....
        /*09bc*/ 	.word	0x0001d400


	//   ....[99]....
        /*09c0*/ 	.word	0x0001d430


	//   ....[100]....
        /*09c4*/ 	.word	0x0001d460


	//   ....[101]....
        /*09c8*/ 	.word	0x0001d490


	//   ....[102]....
        /*09cc*/ 	.word	0x0001d4c0


	//   ....[103]....
        /*09d0*/ 	.word	0x0001d550


	//   ....[104]....
        /*09d4*/ 	.word	0x0001d580


	//   ....[105]....
        /*09d8*/ 	.word	0x0001d590


	//   ....[106]....
        /*09dc*/ 	.word	0x0001d5d0


	//   ....[107]....
        /*09e0*/ 	.word	0x0001ed60


	//   ....[108]....
        /*09e4*/ 	.word	0x00021170


	//   ....[109]....
        /*09e8*/ 	.word	0x00021190


	//   ....[110]....
        /*09ec*/ 	.word	0x00021220


	//   ....[111]....
        /*09f0*/ 	.word	0x00021240


	//   ....[112]....
        /*09f4*/ 	.word	0x000212c0


	//   ....[113]....
        /*09f8*/ 	.word	0x000212e0


	//   ....[114]....
        /*09fc*/ 	.word	0x00021360


	//   ....[115]....
        /*0a00*/ 	.word	0x00021380


	//   ....[116]....
        /*0a04*/ 	.word	0x00021400


	//   ....[117]....
        /*0a08*/ 	.word	0x00021420


	//   ....[118]....
        /*0a0c*/ 	.word	0x00021430


	//   ....[119]....
        /*0a10*/ 	.word	0x00021440


	//   ....[120]....
        /*0a14*/ 	.word	0x00021c90


	//   ....[121]....
        /*0a18*/ 	.word	0x00021cc0


	//   ....[122]....
        /*0a1c*/ 	.word	0x00021d80


	//   ....[123]....
        /*0a20*/ 	.word	0x00021d90


	//   ....[124]....
        /*0a24*/ 	.word	0x00021e20


	//   ....[125]....
        /*0a28*/ 	.word	0x00021e30


	//   ....[126]....
        /*0a2c*/ 	.word	0x00021ec0


	//   ....[127]....
        /*0a30*/ 	.word	0x00021ed0


	//   ....[128]....
        /*0a34*/ 	.word	0x00021f60


	//   ....[129]....
        /*0a38*/ 	.word	0x00021f70


	//   ....[130]....
        /*0a3c*/ 	.word	0x00022000


	//   ....[131]....
        /*0a40*/ 	.word	0x00022010


	//   ....[132]....
        /*0a44*/ 	.word	0x00022090


	//   ....[133]....
        /*0a48*/ 	.word	0x000220a0


	//   ....[134]....
        /*0a4c*/ 	.word	0x000220b0


	//   ....[135]....
        /*0a50*/ 	.word	0x000220c0


	//   ....[136]....
        /*0a54*/ 	.word	0x00022520


	//   ....[137]....
        /*0a58*/ 	.word	0x00022550


	//   ....[138]....
        /*0a5c*/ 	.word	0x000225a0


	//   ....[139]....
        /*0a60*/ 	.word	0x00022660


	//   ....[140]....
        /*0a64*/ 	.word	0x00022670


	//   ....[141]....
        /*0a68*/ 	.word	0x000226a0


	//   ....[142]....
        /*0a6c*/ 	.word	0x00022730


	//   ....[143]....
        /*0a70*/ 	.word	0x000227e0


	//   ....[144]....
        /*0a74*/ 	.word	0x000227f0


	//   ....[145]....
        /*0a78*/ 	.word	0x00022820


	//   ....[146]....
        /*0a7c*/ 	.word	0x00022830


	//   ....[147]....
        /*0a80*/ 	.word	0x000228c0


	//   ....[148]....
        /*0a84*/ 	.word	0x00022fd0


	//   ....[149]....
        /*0a88*/ 	.word	0x00022ff0


	//   ....[150]....
        /*0a8c*/ 	.word	0x00023040


	//   ....[151]....
        /*0a90*/ 	.word	0x00023050


	//   ....[152]....
        /*0a94*/ 	.word	0x00023090


	//   ....[153]....
        /*0a98*/ 	.word	0x000230a0


	//   ....[154]....
        /*0a9c*/ 	.word	0x000230e0


	//   ....[155]....
        /*0aa0*/ 	.word	0x000230f0


	//   ....[156]....
        /*0aa4*/ 	.word	0x00023130


	//   ....[157]....
        /*0aa8*/ 	.word	0x00023140


	//   ....[158]....
        /*0aac*/ 	.word	0x00023150


	//   ....[159]....
        /*0ab0*/ 	.word	0x00023190


	//   ....[160]....
        /*0ab4*/ 	.word	0x000234b0


	//   ....[161]....
        /*0ab8*/ 	.word	0x000234d0


	//   ....[162]....
        /*0abc*/ 	.word	0x000234e0


	//   ....[163]....
        /*0ac0*/ 	.word	0x000234f0


	//   ....[164]....
        /*0ac4*/ 	.word	0x00023510


	//   ....[165]....
        /*0ac8*/ 	.word	0x00023580


	//   ....[166]....
        /*0acc*/ 	.word	0x000235f0


	//   ....[167]....
        /*0ad0*/ 	.word	0x00023610


	//   ....[168]....
        /*0ad4*/ 	.word	0x00023620


	//   ....[169]....
        /*0ad8*/ 	.word	0x00023680


	//   ....[170]....
        /*0adc*/ 	.word	0x000236a0


	//   ....[171]....
        /*0ae0*/ 	.word	0x00023700


	//   ....[172]....
        /*0ae4*/ 	.word	0x00023c40


	//   ....[173]....
        /*0ae8*/ 	.word	0x00023c70


	//   ....[174]....
        /*0aec*/ 	.word	0x00023cd0


	//   ....[175]....
        /*0af0*/ 	.word	0x00023d00


	//   ....[176]....
        /*0af4*/ 	.word	0x00023d30


	//   ....[177]....
        /*0af8*/ 	.word	0x00023d60


	//   ....[178]....
        /*0afc*/ 	.word	0x00023d90


	//   ....[179]....
        /*0b00*/ 	.word	0x00023dc0


	//   ....[180]....
        /*0b04*/ 	.word	0x00023f60


	//   ....[181]....
        /*0b08*/ 	.word	0x00023f90


	//   ....[182]....
        /*0b0c*/ 	.word	0x00023fc0


	//   ....[183]....
        /*0b10*/ 	.word	0x00023ff0


	//   ....[184]....
        /*0b14*/ 	.word	0x00024020


	//   ....[185]....
        /*0b18*/ 	.word	0x00024050


	//   ....[186]....
        /*0b1c*/ 	.word	0x00024110


	//   ....[187]....
        /*0b20*/ 	.word	0x00024130


	//   ....[188]....
        /*0b24*/ 	.word	0x00024150


	//   ....[189]....
        /*0b28*/ 	.word	0x000241b0


	//   ....[190]....
        /*0b2c*/ 	.word	0x00024bd0


	//   ....[191]....
        /*0b30*/ 	.word	0x00024ef0


	//   ....[192]....
        /*0b34*/ 	.word	0x00024f80


	//   ....[193]....
        /*0b38*/ 	.word	0x00025010


	//   ....[194]....
        /*0b3c*/ 	.word	0x000250a0


	//   ....[195]....
        /*0b40*/ 	.word	0x00025180


	//   ....[196]....
        /*0b44*/ 	.word	0x00025210


	//   ....[197]....
        /*0b48*/ 	.word	0x000252b0


	//   ....[198]....
        /*0b4c*/ 	.word	0x00025340


	//   ....[199]....
        /*0b50*/ 	.word	0x00025430


	//   ....[200]....
        /*0b54*/ 	.word	0x000254c0


	//   ....[201]....
        /*0b58*/ 	.word	0x00025560


	//   ....[202]....
        /*0b5c*/ 	.word	0x000255f0


	//   ....[203]....
        /*0b60*/ 	.word	0x000256d0


	//   ....[204]....
        /*0b64*/ 	.word	0x00025770


	//   ....[205]....
        /*0b68*/ 	.word	0x00025800


	//   ....[206]....
        /*0b6c*/ 	.word	0x00025850


	//   ....[207]....
        /*0b70*/ 	.word	0x000258a0


	//   ....[208]....
        /*0b74*/ 	.word	0x00025940


	//   ....[209]....
        /*0b78*/ 	.word	0x000259d0


	//   ....[210]....
        /*0b7c*/ 	.word	0x00025a20


	//   ....[211]....
        /*0b80*/ 	.word	0x00025a70


	//   ....[212]....
        /*0b84*/ 	.word	0x00025b70


	//   ....[213]....
        /*0b88*/ 	.word	0x00025c20


	//   ....[214]....
        /*0b8c*/ 	.word	0x00025ca0


	//   ....[215]....
        /*0b90*/ 	.word	0x00025d10


	//   ....[216]....
        /*0b94*/ 	.word	0x00025e30


	//   ....[217]....
        /*0b98*/ 	.word	0x00025f60


	//   ....[218]....
        /*0b9c*/ 	.word	0x00026030


	//   ....[219]....
        /*0ba0*/ 	.word	0x00026080


	//   ....[220]....
        /*0ba4*/ 	.word	0x000263d0


	//   ....[221]....
        /*0ba8*/ 	.word	0x00026420


	//   ....[222]....
        /*0bac*/ 	.word	0x000264b0


	//   ....[223]....
        /*0bb0*/ 	.word	0x00026540


	//   ....[224]....
        /*0bb4*/ 	.word	0x000265d0


	//   ....[225]....
        /*0bb8*/ 	.word	0x00026660


	//   ....[226]....
        /*0bbc*/ 	.word	0x000266f0


	//   ....[227]....
        /*0bc0*/ 	.word	0x00026780


	//   ....[228]....
        /*0bc4*/ 	.word	0x00026800


	//   ....[229]....
        /*0bc8*/ 	.word	0x00026850


	//   ....[230]....
        /*0bcc*/ 	.word	0x000268f0


	//   ....[231]....
        /*0bd0*/ 	.word	0x00026980


	//   ....[232]....
        /*0bd4*/ 	.word	0x00026a10


	//   ....[233]....
        /*0bd8*/ 	.word	0x00026a60


	//   ....[234]....
        /*0bdc*/ 	.word	0x00026af0


	//   ....[235]....
        /*0be0*/ 	.word	0x00026b80


	//   ....[236]....
        /*0be4*/ 	.word	0x00026c10


	//   ....[237]....
        /*0be8*/ 	.word	0x00026ca0


	//   ....[238]....
        /*0bec*/ 	.word	0x00026d30


	//   ....[239]....
        /*0bf0*/ 	.word	0x00026dc0


	//   ....[240]....
        /*0bf4*/ 	.word	0x00026e80


	//   ....[241]....
        /*0bf8*/ 	.word	0x00027160


	//   ....[242]....
        /*0bfc*/ 	.word	0x00027250


	//   ....[243]....
        /*0c00*/ 	.word	0x000272f0


	//   ....[244]....
        /*0c04*/ 	.word	0x00027350


	//   ....[245]....
        /*0c08*/ 	.word	0x00027440


	//   ....[246]....
        /*0c0c*/ 	.word	0x000274b0


	//   ....[247]....
        /*0c10*/ 	.word	0x000275a0


	//   ....[248]....
        /*0c14*/ 	.word	0x00027610


	//   ....[249]....
        /*0c18*/ 	.word	0x00027700


	//   ....[250]....
        /*0c1c*/ 	.word	0x00027770


	//   ....[251]....
        /*0c20*/ 	.word	0x00027860


	//   ....[252]....
        /*0c24*/ 	.word	0x000278d0


	//   ....[253]....
        /*0c28*/ 	.word	0x00027970


	//   ....[254]....
        /*0c2c*/ 	.word	0x00027a60


	//   ....[255]....
        /*0c30*/ 	.word	0x00027ad0


	//   ....[0]....
        /*0c34*/ 	.word	0x00027b30


	//   ....[1]....
        /*0c38*/ 	.word	0x00027c20


	//   ....[2]....
        /*0c3c*/ 	.word	0x00027c80


	//   ....[3]....
        /*0c40*/ 	.word	0x00027d80


	//   ....[4]....
        /*0c44*/ 	.word	0x00027de0


	//   ....[5]....
        /*0c48*/ 	.word	0x00027ee0


	//   ....[6]....
        /*0c4c*/ 	.word	0x00027f40


	//   ....[7]....
        /*0c50*/ 	.word	0x00028040


	//   ....[8]....
        /*0c54*/ 	.word	0x000280a0


	//   ....[9]....
        /*0c58*/ 	.word	0x000281a0


	//   ....[10]....
        /*0c5c*/ 	.word	0x00028200


	//   ....[11]....
        /*0c60*/ 	.word	0x00028300


	//   ....[12]....
        /*0c64*/ 	.word	0x00028360


	//   ....[13]....
        /*0c68*/ 	.word	0x00028440


	//   ....[14]....
        /*0c6c*/ 	.word	0x00028580


	//   ....[15]....
        /*0c70*/ 	.word	0x00028650


	//   ....[16]....
        /*0c74*/ 	.word	0x00028710


	//   ....[17]....
        /*0c78*/ 	.word	0x00028820


	//   ....[18]....
        /*0c7c*/ 	.word	0x00028880


	//   ....[19]....
        /*0c80*/ 	.word	0x00028990


	//   ....[20]....
        /*0c84*/ 	.word	0x000289f0


	//   ....[21]....
        /*0c88*/ 	.word	0x00028b00


	//   ....[22]....
        /*0c8c*/ 	.word	0x00028b60


	//   ....[23]....
        /*0c90*/ 	.word	0x00028c70


	//   ....[24]....
        /*0c94*/ 	.word	0x00028cd0


	//   ....[25]....
        /*0c98*/ 	.word	0x00028d90


	//   ....[26]....
        /*0c9c*/ 	.word	0x00028ef0


	//   ....[27]....
        /*0ca0*/ 	.word	0x00028f90


	//   ....[28]....
        /*0ca4*/ 	.word	0x00028ff0


	//   ....[29]....
        /*0ca8*/ 	.word	0x000290a0


	//   ....[30]....
        /*0cac*/ 	.word	0x00029100


	//   ....[31]....
        /*0cb0*/ 	.word	0x000291b0


	//   ....[32]....
        /*0cb4*/ 	.word	0x00029210


	//   ....[33]....
        /*0cb8*/ 	.word	0x000292c0


	//   ....[34]....
        /*0cbc*/ 	.word	0x00029320


	//   ....[35]....
        /*0cc0*/ 	.word	0x000293d0


	//   ....[36]....
        /*0cc4*/ 	.word	0x00029430


	//   ....[37]....
        /*0cc8*/ 	.word	0x000294e0


	//   ....[38]....
        /*0ccc*/ 	.word	0x000295d0


	//   ....[39]....
        /*0cd0*/ 	.word	0x00029670


	//   ....[40]....
        /*0cd4*/ 	.word	0x000296d0


	//   ....[41]....
        /*0cd8*/ 	.word	0x000297a0


	//   ....[42]....
        /*0cdc*/ 	.word	0x00029800


	//   ....[43]....
        /*0ce0*/ 	.word	0x000298d0


	//   ....[44]....
        /*0ce4*/ 	.word	0x00029930


	//   ....[45]....
        /*0ce8*/ 	.word	0x00029a00


	//   ....[46]....
        /*0cec*/ 	.word	0x00029a60


	//   ....[47]....
        /*0cf0*/ 	.word	0x00029b30


	//   ....[48]....
        /*0cf4*/ 	.word	0x00029b90


	//   ....[49]....
        /*0cf8*/ 	.word	0x00029c60


	//   ....[50]....
        /*0cfc*/ 	.word	0x00029cf0


	//   ....[51]....
        /*0d00*/ 	.word	0x00029d90


	//   ....[52]....
        /*0d04*/ 	.word	0x00029f10


	//   ....[53]....
        /*0d08*/ 	.word	0x00029f80


	//   ....[54]....
        /*0d0c*/ 	.word	0x00029ff0


	//   ....[55]....
        /*0d10*/ 	.word	0x0002a060


	//   ....[56]....
        /*0d14*/ 	.word	0x0002a0d0


	//   ....[57]....
        /*0d18*/ 	.word	0x0002a150


	//   ....[58]....
        /*0d1c*/ 	.word	0x0002a1d0


	//   ....[59]....
        /*0d20*/ 	.word	0x0002a260


	//   ....[60]....
        /*0d24*/ 	.word	0x0002a2d0


	//   ....[61]....
        /*0d28*/ 	.word	0x0002a340


	//   ....[62]....
        /*0d2c*/ 	.word	0x0002a3b0


	//   ....[63]....
        /*0d30*/ 	.word	0x0002a430


	//   ....[64]....
        /*0d34*/ 	.word	0x0002a4a0


	//   ....[65]....
        /*0d38*/ 	.word	0x0002a530


	//   ....[66]....
        /*0d3c*/ 	.word	0x0002a590


	//   ....[67]....
        /*0d40*/ 	.word	0x0002a620


	//   ....[68]....
        /*0d44*/ 	.word	0x0002a750


	//----- nvinfo : EIATTR_REG_RECONFIG
	.align		4
.L_407:
        /*0d48*/ 	.byte	0x01, 0x54
	.zero		2


	//----- nvinfo : EIATTR_SYSCALL_OFFSETS
	.align		4
        /*0d4c*/ 	.byte	0x04, 0x46
        /*0d4e*/ 	.short	(.L_409 - .L_408)


	//   ....[0]....
.L_408:
        /*0d50*/ 	.word	0x00002320


	//   ....[1]....
        /*0d54*/ 	.word	0x00002470


	//   ....[2]....
        /*0d58*/ 	.word	0x00007590


	//   ....[3]....
        /*0d5c*/ 	.word	0x000078b0


	//   ....[4]....
        /*0d60*/ 	.word	0x00020800


	//   ....[5]....
        /*0d64*/ 	.word	0x00020950


	//   ....[6]....
        /*0d68*/ 	.word	0x00020a40


	//   ....[7]....
        /*0d6c*/ 	.word	0x000218f0


	//----- nvinfo : EIATTR_MBARRIER_INSTR_OFFSETS
	.align		4
.L_409:
        /*0d70*/ 	.byte	0x04, 0x39
        /*0d72*/ 	.short	(.L_411 - .L_410)


	//   ....[0]....
.L_410:
        /*0d74*/ 	.word	0x00000270
        /*0d78*/ 	.word	0x000000ff
        /*0d7c*/ 	.word	0x00022800
        /*0d80*/ 	.short	0x0100
        /*0d82*/ 	.byte	0x08
	.zero		1


	//   ....[1]....
        /*0d84*/ 	.word	0x00000280
        /*0d88*/ 	.word	0x000000ff
        /*0d8c*/ 	.word	0x00022820
        /*0d90*/ 	.short	0x0100
        /*0d92*/ 	.byte	0x08
	.zero		1


	//   ....[2]....
        /*0d94*/ 	.word	0x00000370
        /*0d98*/ 	.word	0x000000ff
        /*0d9c*/ 	.word	0x00022830
        /*0da0*/ 	.short	0x0100
        /*0da2*/ 	.byte	0x08
	.zero		1


	//   ....[3]....
        /*0da4*/ 	.word	0x00000380
        /*0da8*/ 	.word	0x000000ff
        /*0dac*/ 	.word	0x00022840
        /*0db0*/ 	.short	0x0100
        /*0db2*/ 	.byte	0x08
	.zero		1


	//   ....[4]....
        /*0db4*/ 	.word	0x00000390
        /*0db8*/ 	.word	0x000000ff
        /*0dbc*/ 	.word	0x00022838
        /*0dc0*/ 	.short	0x0100
        /*0dc2*/ 	.byte	0x08
	.zero		1


	//   ....[5]....
        /*0dc4*/ 	.word	0x000003a0
        /*0dc8*/ 	.word	0x000000ff
        /*0dcc*/ 	.word	0x00022848
        /*0dd0*/ 	.short	0x0100
        /*0dd2*/ 	.byte	0x08
	.zero		1


	//   ....[6]....
        /*0dd4*/ 	.word	0x000004d0
        /*0dd8*/ 	.word	0x000000ff
        /*0ddc*/ 	.word	0x00022850
        /*0de0*/ 	.short	0x0100
        /*0de2*/ 	.byte	0x08
	.zero		1


	//   ....[7]....
        /*0de4*/ 	.word	0x000004e0
        /*0de8*/ 	.word	0x000000ff
        /*0dec*/ 	.word	0x00022860
        /*0df0*/ 	.short	0x0100
        /*0df2*/ 	.byte	0x08
	.zero		1


	//   ....[8]....
        /*0df4*/ 	.word	0x000004f0
        /*0df8*/ 	.word	0x000000ff
        /*0dfc*/ 	.word	0x00022858
        /*0e00*/ 	.short	0x0100
        /*0e02*/ 	.byte	0x08
	.zero		1


	//   ....[9]....
        /*0e04*/ 	.word	0x00000500
        /*0e08*/ 	.word	0x000000ff
        /*0e0c*/ 	.word	0x00022868
        /*0e10*/ 	.short	0x0100
        /*0e12*/ 	.byte	0x08
	.zero		1


	//   ....[10]....
        /*0e14*/ 	.word	0x000005f0
        /*0e18*/ 	.word	0x000000ff
        /*0e1c*/ 	.word	0x00022870
        /*0e20*/ 	.short	0x0100
        /*0e22*/ 	.byte	0x06
	.zero		1


	//   ....[11]....
        /*0e24*/ 	.word	0x00000600
        /*0e28*/ 	.word	0x000000ff
        /*0e2c*/ 	.word	0x00022880
        /*0e30*/ 	.short	0x0100
        /*0e32*/ 	.byte	0x06
	.zero		1


	//   ....[12]....
        /*0e34*/ 	.word	0x00000610
        /*0e38*/ 	.word	0x000000ff
        /*0e3c*/ 	.word	0x00022878
        /*0e40*/ 	.short	0x0100
        /*0e42*/ 	.byte	0x06
	.zero		1


	//   ....[13]....
        /*0e44*/ 	.word	0x00000620
        /*0e48*/ 	.word	0x000000ff
        /*0e4c*/ 	.word	0x00022888
        /*0e50*/ 	.short	0x0100
        /*0e52*/ 	.byte	0x06
	.zero		1


	//   ....[14]....
        /*0e54*/ 	.word	0x00000750
        /*0e58*/ 	.word	0x000000ff
        /*0e5c*/ 	.word	0x00022890
        /*0e60*/ 	.short	0x0100
        /*0e62*/ 	.byte	0x08
	.zero		1


	//   ....[15]....
        /*0e64*/ 	.word	0x00000760
        /*0e68*/ 	.word	0x000000ff
        /*0e6c*/ 	.word	0x000228a0
        /*0e70*/ 	.short	0x0100
        /*0e72*/ 	.byte	0x08
	.zero		1


	//   ....[16]....
        /*0e74*/ 	.word	0x00000770
        /*0e78*/ 	.word	0x000000ff
        /*0e7c*/ 	.word	0x00022898
        /*0e80*/ 	.short	0x0100
        /*0e82*/ 	.byte	0x08
	.zero		1


	//   ....[17]....
        /*0e84*/ 	.word	0x00000780
        /*0e88*/ 	.word	0x000000ff
        /*0e8c*/ 	.word	0x000228a8
        /*0e90*/ 	.short	0x0100
        /*0e92*/ 	.byte	0x08
	.zero		1


	//   ....[18]....
        /*0e94*/ 	.word	0x000008b0
        /*0e98*/ 	.word	0x000000ff
        /*0e9c*/ 	.word	0x000228b0
        /*0ea0*/ 	.short	0x0100
        /*0ea2*/ 	.byte	0x08
	.zero		1


	//   ....[19]....
        /*0ea4*/ 	.word	0x000008c0
        /*0ea8*/ 	.word	0x000000ff
        /*0eac*/ 	.word	0x000228c0
        /*0eb0*/ 	.short	0x0100
        /*0eb2*/ 	.byte	0x08
	.zero		1


	//   ....[20]....
        /*0eb4*/ 	.word	0x000008d0
        /*0eb8*/ 	.word	0x000000ff
        /*0ebc*/ 	.word	0x000228b8
        /*0ec0*/ 	.short	0x0100
        /*0ec2*/ 	.byte	0x08
	.zero		1


	//   ....[21]....
        /*0ec4*/ 	.word	0x000008e0
        /*0ec8*/ 	.word	0x000000ff
        /*0ecc*/ 	.word	0x000228c8
        /*0ed0*/ 	.short	0x0100
        /*0ed2*/ 	.byte	0x08
	.zero		1


	//   ....[22]....
        /*0ed4*/ 	.word	0x00003720
        /*0ed8*/ 	.word	0x00000057
        /*0edc*/ 	.word	0x00022890
        /*0ee0*/ 	.short	0x010a
        /*0ee2*/ 	.byte	0x3f
	.zero		1


	//   ....[23]....
        /*0ee4*/ 	.word	0x00004a00
        /*0ee8*/ 	.word	0x00000057
        /*0eec*/ 	.word	0x00022890
        /*0ef0*/ 	.short	0x010a
        /*0ef2*/ 	.byte	0x3f
	.zero		1


	//   ....[24]....
        /*0ef4*/ 	.word	0x00005a20
        /*0ef8*/ 	.word	0x00000057
        /*0efc*/ 	.word	0x00022890
        /*0f00*/ 	.short	0x010a
        /*0f02*/ 	.byte	0x3f
	.zero		1


	//   ....[25]....
        /*0f04*/ 	.word	0x00005ec0
        /*0f08*/ 	.word	0x00000004
        /*0f0c*/ 	.word	0x00000000
        /*0f10*/ 	.short	0x0101
        /*0f12*/ 	.byte	0x3f
	.zero		1


	//   ....[26]....
        /*0f14*/ 	.word	0x00005f00
        /*0f18*/ 	.word	0x00000057
        /*0f1c*/ 	.word	0x000228b0
        /*0f20*/ 	.short	0x010a
        /*0f22*/ 	.byte	0x3f
	.zero		1


	//   ....[27]....
        /*0f24*/ 	.word	0x00006780
        /*0f28*/ 	.word	0x00000057
        /*0f2c*/ 	.word	0x00000000
        /*0f30*/ 	.short	0x0101
        /*0f32*/ 	.byte	0x3f
	.zero		1


	//   ....[28]....
        /*0f34*/ 	.word	0x00007630
        /*0f38*/ 	.word	0x00000017
        /*0f3c*/ 	.word	0x00022800
        /*0f40*/ 	.short	0x010a
        /*0f42*/ 	.byte	0x3f
	.zero		1


	//   ....[29]....
        /*0f44*/ 	.word	0x00007680
        /*0f48*/ 	.word	0x00000017
        /*0f4c*/ 	.word	0x00022800
        /*0f50*/ 	.short	0x010a
        /*0f52*/ 	.byte	0x3f
	.zero		1


	//   ....[30]....
        /*0f54*/ 	.word	0x00008130
        /*0f58*/ 	.word	0x00000017
        /*0f5c*/ 	.word	0x00022800
        /*0f60*/ 	.short	0x010a
        /*0f62*/ 	.byte	0x3f
	.zero		1


	//   ....[31]....
        /*0f64*/ 	.word	0x00009570
        /*0f68*/ 	.word	0x00000017
        /*0f6c*/ 	.word	0x00022800
        /*0f70*/ 	.short	0x010a
        /*0f72*/ 	.byte	0x3f
	.zero		1


	//   ....[32]....
        /*0f74*/ 	.word	0x0000a460
        /*0f78*/ 	.word	0x00000000
        /*0f7c*/ 	.word	0x00022830
        /*0f80*/ 	.short	0x010a
        /*0f82*/ 	.byte	0x3f
	.zero		1


	//   ....[33]....
        /*0f84*/ 	.word	0x0000a500
        /*0f88*/ 	.word	0x00000000
        /*0f8c*/ 	.word	0x00022830
        /*0f90*/ 	.short	0x010a
        /*0f92*/ 	.byte	0x3f
	.zero		1


	//   ....[34]....
        /*0f94*/ 	.word	0x0000af30
        /*0f98*/ 	.word	0x00000026
        /*0f9c*/ 	.word	0x00000000
        /*0fa0*/ 	.short	0x0101
        /*0fa2*/ 	.byte	0x3f
	.zero		1


	//   ....[35]....
        /*0fa4*/ 	.word	0x0000ceb0
        /*0fa8*/ 	.word	0x00000000
        /*0fac*/ 	.word	0x00022850
        /*0fb0*/ 	.short	0x010a
        /*0fb2*/ 	.byte	0x3f
	.zero		1


	//   ....[36]....
        /*0fb4*/ 	.word	0x0000cf00
        /*0fb8*/ 	.word	0x00000000
        /*0fbc*/ 	.word	0x00022850
        /*0fc0*/ 	.short	0x010a
        /*0fc2*/ 	.byte	0x3f
	.zero		1


	//   ....[37]....
        /*0fc4*/ 	.word	0x0000d330
        /*0fc8*/ 	.word	0x00000000
        /*0fcc*/ 	.word	0x00000000
        /*0fd0*/ 	.short	0x0101
        /*0fd2*/ 	.byte	0x3f
	.zero		1


	//   ....[38]....
        /*0fd4*/ 	.word	0x0000d700
        /*0fd8*/ 	.word	0x00000009
        /*0fdc*/ 	.word	0x00022830
        /*0fe0*/ 	.short	0x010a
        /*0fe2*/ 	.byte	0x3f
	.zero		1


	//   ....[39]....
        /*0fe4*/ 	.word	0x0000d760
        /*0fe8*/ 	.word	0x00000009
        /*0fec*/ 	.word	0x00022830
        /*0ff0*/ 	.short	0x010a
        /*0ff2*/ 	.byte	0x3f
	.zero		1


	//   ....[40]....
        /*0ff4*/ 	.word	0x0000e150
        /*0ff8*/ 	.word	0x000000aa
        /*0ffc*/ 	.word	0x00000000
        /*1000*/ 	.short	0x0101
        /*1002*/ 	.byte	0x3f
	.zero		1


	//   ....[41]....
        /*1004*/ 	.word	0x000109d0
        /*1008*/ 	.word	0x00000009
        /*100c*/ 	.word	0x00022850
        /*1010*/ 	.short	0x010a
        /*1012*/ 	.byte	0x3f
	.zero		1


	//   ....[42]....
        /*1014*/ 	.word	0x00010a20
        /*1018*/ 	.word	0x00000009
        /*101c*/ 	.word	0x00022850
        /*1020*/ 	.short	0x010a
        /*1022*/ 	.byte	0x3f
	.zero		1


	//   ....[43]....
        /*1024*/ 	.word	0x00010e10
        /*1028*/ 	.word	0x00000006
        /*102c*/ 	.word	0x00000000
        /*1030*/ 	.short	0x0101
        /*1032*/ 	.byte	0x3f
	.zero		1


	//   ....[44]....
        /*1034*/ 	.word	0x00011260
        /*1038*/ 	.word	0x00000000
        /*103c*/ 	.word	0x00022830
        /*1040*/ 	.short	0x010a
        /*1042*/ 	.byte	0x3f
	.zero		1


	//   ....[45]....
        /*1044*/ 	.word	0x000112c0
        /*1048*/ 	.word	0x00000000
        /*104c*/ 	.word	0x00022830
        /*1050*/ 	.short	0x010a
        /*1052*/ 	.byte	0x3f
	.zero		1


	//   ....[46]....
        /*1054*/ 	.word	0x00012f00
        /*1058*/ 	.word	0x00000099
        /*105c*/ 	.word	0x00000000
        /*1060*/ 	.short	0x0101
        /*1062*/ 	.byte	0x3f
	.zero		1


	//   ....[47]....
        /*1064*/ 	.word	0x00013280
        /*1068*/ 	.word	0x00000000
        /*106c*/ 	.word	0x00022850
        /*1070*/ 	.short	0x010a
        /*1072*/ 	.byte	0x3f
	.zero		1


	//   ....[48]....
        /*1074*/ 	.word	0x000132d0
        /*1078*/ 	.word	0x00000000
        /*107c*/ 	.word	0x00022850
        /*1080*/ 	.short	0x010a
        /*1082*/ 	.byte	0x3f
	.zero		1


	//   ....[49]....
        /*1084*/ 	.word	0x000136d0
        /*1088*/ 	.word	0x00000000
        /*108c*/ 	.word	0x00000000
        /*1090*/ 	.short	0x0101
        /*1092*/ 	.byte	0x3f
	.zero		1


	//   ....[50]....
        /*1094*/ 	.word	0x00013810
        /*1098*/ 	.word	0x00000009
        /*109c*/ 	.word	0x00022830
        /*10a0*/ 	.short	0x010a
        /*10a2*/ 	.byte	0x3f
	.zero		1


	//   ....[51]....
        /*10a4*/ 	.word	0x00013870
        /*10a8*/ 	.word	0x00000009
        /*10ac*/ 	.word	0x00022830
        /*10b0*/ 	.short	0x010a
        /*10b2*/ 	.byte	0x3f
	.zero		1


	//   ....[52]....
        /*10b4*/ 	.word	0x00014110
        /*10b8*/ 	.word	0x000000aa
        /*10bc*/ 	.word	0x00000000
        /*10c0*/ 	.short	0x0101
        /*10c2*/ 	.byte	0x3f
	.zero		1


	//   ....[53]....
        /*10c4*/ 	.word	0x00016ae0
        /*10c8*/ 	.word	0x00000009
        /*10cc*/ 	.word	0x00022850
        /*10d0*/ 	.short	0x010a
        /*10d2*/ 	.byte	0x3f
	.zero		1


	//   ....[54]....
        /*10d4*/ 	.word	0x00016b30
        /*10d8*/ 	.word	0x00000009
        /*10dc*/ 	.word	0x00022850
        /*10e0*/ 	.short	0x010a
        /*10e2*/ 	.byte	0x3f
	.zero		1


	//   ....[55]....
        /*10e4*/ 	.word	0x00016f40
        /*10e8*/ 	.word	0x00000009
        /*10ec*/ 	.word	0x00000000
        /*10f0*/ 	.short	0x0101
        /*10f2*/ 	.byte	0x3f
	.zero		1


	//   ....[56]....
        /*10f4*/ 	.word	0x00019460
        /*10f8*/ 	.word	0x00000008
        /*10fc*/ 	.word	0x00000000
        /*1100*/ 	.short	0x0101
        /*1102*/ 	.byte	0x3f
	.zero		1


	//   ....[57]....
        /*1104*/ 	.word	0x0001a030
        /*1108*/ 	.word	0x00000003
        /*110c*/ 	.word	0x00000000
        /*1110*/ 	.short	0x0101
        /*1112*/ 	.byte	0x3f
	.zero		1


	//   ....[58]....
        /*1114*/ 	.word	0x0001ee40
        /*1118*/ 	.word	0x00000011
        /*111c*/ 	.word	0x00022820
        /*1120*/ 	.short	0x010a
        /*1122*/ 	.byte	0x3f
	.zero		1


	//   ....[59]....
        /*1124*/ 	.word	0x0001eed0
        /*1128*/ 	.word	0x0000000c
        /*112c*/ 	.word	0x000228a0
        /*1130*/ 	.short	0x010a
        /*1132*/ 	.byte	0x3f
	.zero		1


	//   ....[60]....
        /*1134*/ 	.word	0x0001f120
        /*1138*/ 	.word	0x0000000c
        /*113c*/ 	.word	0x000228c0
        /*1140*/ 	.short	0x010a
        /*1142*/ 	.byte	0x3f
	.zero		1


	//   ....[61]....
        /*1144*/ 	.word	0x0001f730
        /*1148*/ 	.word	0x0000000a
        /*114c*/ 	.word	0x000228a0
        /*1150*/ 	.short	0x010a
        /*1152*/ 	.byte	0x3f
	.zero		1


	//   ....[62]....
        /*1154*/ 	.word	0x0001f970
        /*1158*/ 	.word	0x0000000a
        /*115c*/ 	.word	0x000228c0
        /*1160*/ 	.short	0x010a
        /*1162*/ 	.byte	0x3f
	.zero		1


	//   ....[63]....
        /*1164*/ 	.word	0x00020f10
        /*1168*/ 	.word	0x00000021
        /*116c*/ 	.word	0x00022840
        /*1170*/ 	.short	0x010a
        /*1172*/ 	.byte	0x3f
	.zero		1


	//   ....[64]....
        /*1174*/ 	.word	0x00021540
        /*1178*/ 	.word	0x00000021
        /*117c*/ 	.word	0x00022830
        /*1180*/ 	.short	0x0107
        /*1182*/ 	.byte	0x3f
	.zero		1


	//   ....[65]....
        /*1184*/ 	.word	0x00021620
        /*1188*/ 	.word	0x00000021
        /*118c*/ 	.word	0x00022830
        /*1190*/ 	.short	0x0101
        /*1192*/ 	.byte	0x3f
	.zero		1


	//   ....[66]....
        /*1194*/ 	.word	0x000221c0
        /*1198*/ 	.word	0x00000011
        /*119c*/ 	.word	0x00022800
        /*11a0*/ 	.short	0x0107
        /*11a2*/ 	.byte	0x3f
	.zero		1


	//   ....[67]....
        /*11a4*/ 	.word	0x000222b0
        /*11a8*/ 	.word	0x00000011
        /*11ac*/ 	.word	0x00022800
        /*11b0*/ 	.short	0x0101
        /*11b2*/ 	.byte	0x3f
	.zero		1


	//   ....[68]....
        /*11b4*/ 	.word	0x000222d0
        /*11b8*/ 	.word	0x00000011
        /*11bc*/ 	.word	0x00022820
        /*11c0*/ 	.short	0x010a
        /*11c2*/ 	.byte	0x3f
	.zero		1


	//   ....[69]....
        /*11c4*/ 	.word	0x00022360
        /*11c8*/ 	.word	0x00000021
        /*11cc*/ 	.word	0x00022860
        /*11d0*/ 	.short	0x010a
        /*11d2*/ 	.byte	0x3f
	.zero		1


	//   ....[70]....
        /*11d4*/ 	.word	0x00022a40
        /*11d8*/ 	.word	0x00000021
        /*11dc*/ 	.word	0x00022850
        /*11e0*/ 	.short	0x0107
        /*11e2*/ 	.byte	0x3f
	.zero		1


	//   ....[71]....
        /*11e4*/ 	.word	0x00022b10
        /*11e8*/ 	.word	0x00000021
        /*11ec*/ 	.word	0x00022850
        /*11f0*/ 	.short	0x0101
        /*11f2*/ 	.byte	0x3f
	.zero		1


	//   ....[72]....
        /*11f4*/ 	.word	0x00022e50
        /*11f8*/ 	.word	0x00000006
        /*11fc*/ 	.word	0x00022840
        /*1200*/ 	.short	0x010a
        /*1202*/ 	.byte	0x3f
	.zero		1


	//   ....[73]....
        /*1204*/ 	.word	0x00023210
        /*1208*/ 	.word	0x00000006
        /*120c*/ 	.word	0x00022830
        /*1210*/ 	.short	0x0107
        /*1212*/ 	.byte	0x3f
	.zero		1


	//   ....[74]....
        /*1214*/ 	.word	0x000232d0
        /*1218*/ 	.word	0x00000006
        /*121c*/ 	.word	0x00022830
        /*1220*/ 	.short	0x0101
        /*1222*/ 	.byte	0x3f
	.zero		1


	//   ....[75]....
        /*1224*/ 	.word	0x00023300
        /*1228*/ 	.word	0x00000006
        /*122c*/ 	.word	0x00022860
        /*1230*/ 	.short	0x010a
        /*1232*/ 	.byte	0x3f
	.zero		1


	//   ....[76]....
        /*1234*/ 	.word	0x00023800
        /*1238*/ 	.word	0x00000006
        /*123c*/ 	.word	0x00022850
        /*1240*/ 	.short	0x0107
        /*1242*/ 	.byte	0x3f
	.zero		1


	//   ....[77]....
        /*1244*/ 	.word	0x000238c0
        /*1248*/ 	.word	0x00000006
        /*124c*/ 	.word	0x00022850
        /*1250*/ 	.short	0x0101
        /*1252*/ 	.byte	0x3f
	.zero		1


	//   ....[78]....
        /*1254*/ 	.word	0x00024b50
        /*1258*/ 	.word	0x00000005
        /*125c*/ 	.word	0x00022820
        /*1260*/ 	.short	0x010a
        /*1262*/ 	.byte	0x3f
	.zero		1


	//   ....[79]....
        /*1264*/ 	.word	0x00024cc0
        /*1268*/ 	.word	0x00000003
        /*126c*/ 	.word	0x00022840
        /*1270*/ 	.short	0x010a
        /*1272*/ 	.byte	0x3f
	.zero		1


	//   ....[80]....
        /*1274*/ 	.word	0x00024d60
        /*1278*/ 	.word	0x00000013
        /*127c*/ 	.word	0x00022840
        /*1280*/ 	.short	0x010a
        /*1282*/ 	.byte	0x3f
	.zero		1


	//   ....[81]....
        /*1284*/ 	.word	0x00024da0
        /*1288*/ 	.word	0x00000003
        /*128c*/ 	.word	0x00022860
        /*1290*/ 	.short	0x010a
        /*1292*/ 	.byte	0x3f
	.zero		1


	//   ....[82]....
        /*1294*/ 	.word	0x00024de0
        /*1298*/ 	.word	0x00000013
        /*129c*/ 	.word	0x00022860
        /*12a0*/ 	.short	0x010a
        /*12a2*/ 	.byte	0x3f
	.zero		1


	//   ....[83]....
        /*12a4*/ 	.word	0x00024e40
        /*12a8*/ 	.word	0x00000057
        /*12ac*/ 	.word	0x00022890
        /*12b0*/ 	.short	0x010a
        /*12b2*/ 	.byte	0x3f
	.zero		1


	//   ....[84]....
        /*12b4*/ 	.word	0x000250d0
        /*12b8*/ 	.word	0x00000057
        /*12bc*/ 	.word	0x00022890
        /*12c0*/ 	.short	0x010a
        /*12c2*/ 	.byte	0x3f
	.zero		1


	//   ....[85]....
        /*12c4*/ 	.word	0x00025380
        /*12c8*/ 	.word	0x00000057
        /*12cc*/ 	.word	0x00022890
        /*12d0*/ 	.short	0x010a
        /*12d2*/ 	.byte	0x3f
	.zero		1


	//   ....[86]....
        /*12d4*/ 	.word	0x00025630
        /*12d8*/ 	.word	0x00000057
        /*12dc*/ 	.word	0x000228b0
        /*12e0*/ 	.short	0x010a
        /*12e2*/ 	.byte	0x3f
	.zero		1


	//   ....[87]....
        /*12e4*/ 	.word	0x00025ab0
        /*12e8*/ 	.word	0x00000017
        /*12ec*/ 	.word	0x00022800
        /*12f0*/ 	.short	0x010a
        /*12f2*/ 	.byte	0x3f
	.zero		1


	//   ....[88]....
        /*12f4*/ 	.word	0x000260b0
        /*12f8*/ 	.word	0x00000017
        /*12fc*/ 	.word	0x00022800
        /*1300*/ 	.short	0x010a
        /*1302*/ 	.byte	0x3f
	.zero		1


	//   ....[89]....
        /*1304*/ 	.word	0x00026100
        /*1308*/ 	.word	0x00000000
        /*130c*/ 	.word	0x00022830
        /*1310*/ 	.short	0x010a
        /*1312*/ 	.byte	0x3f
	.zero		1


	//   ....[90]....
        /*1314*/ 	.word	0x00026150
        /*1318*/ 	.word	0x00000000
        /*131c*/ 	.word	0x00022850
        /*1320*/ 	.short	0x010a
        /*1322*/ 	.byte	0x3f
	.zero		1


	//   ....[91]....
        /*1324*/ 	.word	0x000261a0
        /*1328*/ 	.word	0x00000009
        /*132c*/ 	.word	0x00022830
        /*1330*/ 	.short	0x010a
        /*1332*/ 	.byte	0x3f
	.zero		1


	//   ....[92]....
        /*1334*/ 	.word	0x000261f0
        /*1338*/ 	.word	0x00000009
        /*133c*/ 	.word	0x00022850
        /*1340*/ 	.short	0x010a
        /*1342*/ 	.byte	0x3f
	.zero		1


	//   ....[93]....
        /*1344*/ 	.word	0x00026240
        /*1348*/ 	.word	0x00000000
        /*134c*/ 	.word	0x00022830
        /*1350*/ 	.short	0x010a
        /*1352*/ 	.byte	0x3f
	.zero		1


	//   ....[94]....
        /*1354*/ 	.word	0x00026290
        /*1358*/ 	.word	0x00000000
        /*135c*/ 	.word	0x00022850
        /*1360*/ 	.short	0x010a
        /*1362*/ 	.byte	0x3f
	.zero		1


	//   ....[95]....
        /*1364*/ 	.word	0x000262e0
        /*1368*/ 	.word	0x00000009
        /*136c*/ 	.word	0x00022830
        /*1370*/ 	.short	0x010a
        /*1372*/ 	.byte	0x3f
	.zero		1


	//   ....[96]....
        /*1374*/ 	.word	0x00026330
        /*1378*/ 	.word	0x00000009
        /*137c*/ 	.word	0x00022850
        /*1380*/ 	.short	0x010a
        /*1382*/ 	.byte	0x3f
	.zero		1


	//   ....[97]....
        /*1384*/ 	.word	0x00026f40
        /*1388*/ 	.word	0x00000011
        /*138c*/ 	.word	0x00022820
        /*1390*/ 	.short	0x010a
        /*1392*/ 	.byte	0x3f
	.zero		1


	//   ....[98]....
        /*1394*/ 	.word	0x00026f90
        /*1398*/ 	.word	0x0000000c
        /*139c*/ 	.word	0x000228a0
        /*13a0*/ 	.short	0x010a
        /*13a2*/ 	.byte	0x3f
	.zero		1


	//   ....[99]....
        /*13a4*/ 	.word	0x00026fe0
        /*13a8*/ 	.word	0x0000000c
        /*13ac*/ 	.word	0x000228c0
        /*13b0*/ 	.short	0x010a
        /*13b2*/ 	.byte	0x3f
	.zero		1


	//   ....[100]....
        /*13b4*/ 	.word	0x00027030
        /*13b8*/ 	.word	0x0000000a
        /*13bc*/ 	.word	0x000228a0
        /*13c0*/ 	.short	0x010a
        /*13c2*/ 	.byte	0x3f
	.zero		1


	//   ....[101]....
        /*13c4*/ 	.word	0x00027080
        /*13c8*/ 	.word	0x0000000a
        /*13cc*/ 	.word	0x000228c0
        /*13d0*/ 	.short	0x010a
        /*13d2*/ 	.byte	0x3f
	.zero		1


	//   ....[102]....
        /*13d4*/ 	.word	0x000271a0
        /*13d8*/ 	.word	0x00000021
        /*13dc*/ 	.word	0x00022840
        /*13e0*/ 	.short	0x010a
        /*13e2*/ 	.byte	0x3f
	.zero		1


	//   ....[103]....
        /*13e4*/ 	.word	0x00028480
        /*13e8*/ 	.word	0x00000011
        /*13ec*/ 	.word	0x00022820
        /*13f0*/ 	.short	0x010a
        /*13f2*/ 	.byte	0x3f
	.zero		1


	//   ....[104]....
        /*13f4*/ 	.word	0x000284d0
        /*13f8*/ 	.word	0x00000021
        /*13fc*/ 	.word	0x00022860
        /*1400*/ 	.short	0x010a
        /*1402*/ 	.byte	0x3f
	.zero		1


	//   ....[105]....
        /*1404*/ 	.word	0x00028e40
        /*1408*/ 	.word	0x00000006
        /*140c*/ 	.word	0x00022840
        /*1410*/ 	.short	0x010a
        /*1412*/ 	.byte	0x3f
	.zero		1


	//   ....[106]....
        /*1414*/ 	.word	0x00029520
        /*1418*/ 	.word	0x00000006
        /*141c*/ 	.word	0x00022860
        /*1420*/ 	.short	0x010a
        /*1422*/ 	.byte	0x3f
	.zero		1


	//   ....[107]....
        /*1424*/ 	.word	0x0002a670
        /*1428*/ 	.word	0x00000005
        /*142c*/ 	.word	0x00022820
        /*1430*/ 	.short	0x010a
        /*1432*/ 	.byte	0x3f
	.zero		1


	//   ....[108]....
        /*1434*/ 	.word	0x0002a810
        /*1438*/ 	.word	0x00000003
        /*143c*/ 	.word	0x00022840
        /*1440*/ 	.short	0x010a
        /*1442*/ 	.byte	0x3f
	.zero		1


	//   ....[109]....
        /*1444*/ 	.word	0x0002a860
        /*1448*/ 	.word	0x00000013
        /*144c*/ 	.word	0x00022840
        /*1450*/ 	.short	0x010a
        /*1452*/ 	.byte	0x3f
	.zero		1


	//   ....[110]....
        /*1454*/ 	.word	0x0002a8b0
        /*1458*/ 	.word	0x00000003
        /*145c*/ 	.word	0x00022860
        /*1460*/ 	.short	0x010a
        /*1462*/ 	.byte	0x3f
	.zero		1


	//----- nvinfo : EIATTR_NUM_MBARRIERS
	.align		4
.L_411:
        /*1464*/ 	.byte	0x03, 0x38
        /*1466*/ 	.short	0x0016


	//----- nvinfo : EIATTR_EXIT_INSTR_OFFSETS
	.align		4
        /*1468*/ 	.byte	0x04, 0x1c
        /*146a*/ 	.short	(.L_413 - .L_412)


	//   ....[0]....
.L_412:
        /*146c*/ 	.word	0x00024e30


	//----- nvinfo : EIATTR_MAX_THREADS
	.align		4
.L_413:
        /*1470*/ 	.byte	0x04, 0x05
        /*1472*/ 	.short	(.L_415 - .L_414)
.L_414:
        /*1474*/ 	.word	0x00000180
        /*1478*/ 	.word	0x00000001
        /*147c*/ 	.word	0x00000001


	//----- nvinfo : EIATTR_CRS_STACK_SIZE
	.align		4
.L_415:
        /*1480*/ 	.byte	0x04, 0x1e
        /*1482*/ 	.short	(.L_417 - .L_416)
.L_416:
        /*1484*/ 	.word	0x00000000


	//----- nvinfo : EIATTR_CBANK_PARAM_SIZE
	.align		4
.L_417:
        /*1488*/ 	.byte	0x03, 0x19
        /*148a*/ 	.short	0x0af0


	//----- nvinfo : EIATTR_PARAM_CBANK
	.align		4
        /*148c*/ 	.byte	0x04, 0x0a
        /*148e*/ 	.short	(.L_419 - .L_418)
	.align		4
.L_418:
        /*1490*/ 	.word	index@(.nv.constant0._ZN7cutlass13device_kernelIN5flash11enable_sm90INS1_16FlashAttnFwdSm90INS1_25CollectiveMainloopFwdSm90ILi2EN4cute5tupleIJNS5_1CILi1EEES8_S8_EEENS6_IJNS7_ILi128EEENS7_ILi96EEENS7_ILi64EEEEEELi256ENS_6half_tEfNS_4arch4Sm90ELb0ELb1ELb1ELb1ELb1ELb1ELb0ELb1ELb0ELb1ELb1ELb0EEENS1_21CollectiveEpilogueFwdINS6_IJSA_NS7_ILi256EEESB_EEES9_SE_SG_Li256ELb1ELb1ELb1ELb0EEENS1_36VarlenDynamicPersistentTileSchedulerILi128ELi96ELi256ELi128ELb1ELb1ELb1ELb1ELb0ELb1EEEEEEEEEvNT_6ParamsE)
        /*1494*/ 	.short	0x0210
        /*1496*/ 	.short	0x0af0


	//----- nvinfo : EIATTR_SW_WAR
	.align		4
.L_419:
        /*1498*/ 	.byte	0x04, 0x36
        /*149a*/ 	.short	(.L_421 - .L_420)
.L_420:
        /*149c*/ 	.word	0x00000008
.L_421:


//--------------------- .nv.info._ZN7cutlass13device_kernelIN5flash11enable_sm90INS1_16FlashAttnFwdSm90INS1_25CollectiveMainloopFwdSm90ILi2EN4cute5tupleIJNS5_1CILi1EEES8_S8_EEENS6_IJNS7_ILi128EEENS7_ILi96EEENS7_ILi64EEEEEELi256ENS_6half_tEfNS_4arch4Sm90ELb0ELb1ELb1ELb1ELb1ELb0ELb1ELb1ELb0ELb1ELb1ELb0EEENS1_21CollectiveEpilogueFwdINS6_IJSA_NS7_ILi256EEESB_EEES9_SE_SG_Li256ELb1ELb1ELb1ELb0EEENS1_36VarlenDynamicPersistentTileSchedulerILi128ELi96ELi256ELi128ELb1ELb1ELb1ELb1ELb0ELb1EEEEEEEEEvNT_6ParamsE --------------------------
	.section	.nv.info._ZN7cutlass13device_kernelIN5flash11enable_sm90INS1_16FlashAttnFwdSm90INS1_25CollectiveMainloopFwdSm90ILi2EN4cute5tupleIJNS5_1CILi1EEES8_S8_EEENS6_IJNS7_ILi128EEENS7_ILi96EEENS7_ILi64EEEEEELi256ENS_6half_tEfNS_4arch4Sm90ELb0ELb1ELb1ELb1ELb1ELb0ELb1ELb1ELb0ELb1ELb1ELb0EEENS1_21CollectiveEpilogueFwdINS6_IJSA_NS7_ILi256EEESB_EEES9_SE_SG_Li256ELb1ELb1ELb1ELb0EEENS1_36VarlenDynamicPersistentTileSchedulerILi128ELi96ELi256ELi128ELb1ELb1ELb1ELb1ELb0ELb1EEEEEEEEEvNT_6ParamsE,"",@"SHT_CUDA_INFO"
	.sectionflags	@""
	.align	4


	//----- nvinfo : EIATTR_CUDA_API_VERSION
	.align		4
        /*0000*/ 	.byte	0x04, 0x37
        /*0002*/ 	.short	(.L_423 - .L_422)
.L_422:
        /*0004*/ 	.word	0x00000082


	//----- nvinfo : EIATTR_KPARAM_INFO
	.align		4
.L_423:
        /*0008*/ 	.byte	0x04, 0x17
        /*000a*/ 	.short	(.L_425 - .L_424)
.L_424:
        /*000c*/ 	.word	0x00000000
        /*0010*/ 	.short	0x0000
        /*0012*/ 	.short	0x0070
        /*0014*/ 	.byte	0x00, 0xf0, 0x01, 0x2e


	//----- nvinfo : EIATTR_SPARSE_MMA_MASK
	.align		4
.L_425:
        /*0018*/ 	.byte	0x03, 0x50
        /*001a*/ 	.short	0x0000


	//----- nvinfo : EIATTR_MAXREG_COUNT
	.align		4
        /*001c*/ 	.byte	0x03, 0x1b
        /*001e*/ 	.short	0x00a8


	//----- nvinfo : EIATTR_NUM_BARRIERS
	.align		4
        /*0020*/ 	.byte	0x02, 0x4c
        /*0022*/ 	.byte	0x10
	.zero		1


	//----- nvinfo : EIATTR_EXTERNS
	.align		4
        /*0024*/ 	.byte	0x04, 0x0f
        /*0026*/ 	.short	(.L_427 - .L_426)


	//   ....[0]....
	.align		4
.L_426:
        /*0028*/ 	.word	index@(__assertfail)


	//----- nvinfo : EIATTR_ANNOTATIONS
	.align		4
.L_427:
        /*002c*/ 	.byte	0x04, 0x55
        /*002e*/ 	.short	(.L_429 - .L_428)


	//   ....[0]....
.L_428:
        /* <DEDUP_REMOVED lines=49> */


	//----- nvinfo : EIATTR_MERCURY_ISA_VERSION
	.align		4
.L_429:
        /*0330*/ 	.byte	0x03, 0x5f
        /*0332*/ 	.short	0x0101


	//----- nvinfo : EIATTR_UNUSED_LOAD_BYTE_OFFSET
	.align		4
        /*0334*/ 	.byte	0x04, 0x44
        /*0336*/ 	.short	(.L_431 - .L_430)


	//   ....[0]....
.L_430:
        /*0338*/ 	.word	0x00000a60
        /*033c*/ 	.word	0x0000fff0


	//   ....[1]....
        /*0340*/ 	.word	0x000207b0
        /*0344*/ 	.word	0x0000fff0


	//----- nvinfo : EIATTR_INT_WARP_WIDE_INSTR_OFFSETS
	.align		4
.L_431:
        /*0348*/ 	.byte	0x04, 0x31
        /*034a*/ 	.short	(.L_433 - .L_432)


	//   ....[0]....
.L_432:
        /*034c*/ 	.word	0x000000c0


	//   ....[1]....
        /*0350*/ 	.word	0x000000d0


	//   ....[2]....
        /*0354*/ 	.word	0x000000e0


	//   ....[3]....
        /*0358*/ 	.word	0x00000180


	//   ....[4]....
        /*035c*/ 	.word	0x00026fc0


	//   ....[5]....
        /*0360*/ 	.word	0x00027050


	//   ....[6]....
        /*0364*/ 	.word	0x0002af10


	//   ....[7]....
        /*0368*/ 	.word	0x0002afa0


	//----- nvinfo : EIATTR_COOP_GROUP_MASK_REGIDS
	.align		4
.L_433:
        /*036c*/ 	.byte	0x04, 0x29
        /*036e*/ 	.short	(.L_435 - .L_434)


	//   ....[0]....
.L_434:
        /*0370*/ 	.word	0xffffffff


	//   ....[1]....
        /*0374*/ 	.word	0xffffffff


	//   ....[2]....
        /*0378*/ 	.word	0xffffffff


	//   ....[3]....
        /*037c*/ 	.word	0xffffffff


	//   ....[4]....
        /*0380*/ 	.word	0xffffffff


	//   ....[5]....
        /*0384*/ 	.word	0xffffffff


	//   ....[6]....
        /*0388*/ 	.word	0xffffffff


	//   ....[7]....
        /*038c*/ 	.word	0xffffffff


	//   ....[8]....
        /*0390*/ 	.word	0xffffffff


	//   ....[9]....
        /*0394*/ 	.word	0xffffffff


	//   ....[10]....
        /*0398*/ 	.word	0xffffffff


	//   ....[11]....
        /*039c*/ 	.word	0xffffffff


	//   ....[12]....
        /*03a0*/ 	.word	0xffffffff


	//   ....[13]....
        /*03a4*/ 	.word	0xffffffff


	//   ....[14]....
        /*03a8*/ 	.word	0xffffffff


	//   ....[15]....
        /*03ac*/ 	.word	0xffffffff


	//   ....[16]....
        /*03b0*/ 	.word	0xffffffff


	//   ....[17]....
        /*03b4*/ 	.word	0xffffffff


	//   ....[18]....
        /*03b8*/ 	.word	0xffffffff


	//   ....[19]....
        /*03bc*/ 	.word	0xffffffff


	//   ....[20]....
        /*03c0*/ 	.word	0xffffffff


	//   ....[21]....
        /*03c4*/ 	.word	0xffffffff


	//   ....[22]....
        /*03c8*/ 	.word	0xffffffff


	//   ....[23]....
        /*03cc*/ 	.word	0xffffffff


	//   ....[24]....
        /*03d0*/ 	.word	0xffffffff


	//   ....[25]....
        /*03d4*/ 	.word	0xffffffff


	//   ....[26]....
        /*03d8*/ 	.word	0xffffffff


	//   ....[27]....
        /*03dc*/ 	.word	0xffffffff


	//   ....[28]....
        /*03e0*/ 	.word	0xffffffff


	//   ....[29]....
        /*03e4*/ 	.word	0xffffffff


	//   ....[30]....
        /*03e8*/ 	.word	0xffffffff


	//   ....[31]....
        /*03ec*/ 	.word	0xffffffff


	//   ....[32]....
        /*03f0*/ 	.word	0xffffffff


	//   ....[33]....
        /*03f4*/ 	.word	0xffffffff


	//   ....[34]....
        /*03f8*/ 	.word	0xffffffff


	//   ....[35]....
        /*03fc*/ 	.word	0xffffffff


	//   ....[36]....
        /*0400*/ 	.word	0xffffffff


	//   ....[37]....
        /*0404*/ 	.word	0xffffffff


	//   ....[38]....
        /*0408*/ 	.word	0xffffffff


	//   ....[39]....
        /*040c*/ 	.word	0xffffffff


	//   ....[40]....
        /*0410*/ 	.word	0xffffffff


	//   ....[41]....
        /*0414*/ 	.word	0xffffffff


	//   ....[42]....
        /*0418*/ 	.word	0xffffffff


	//   ....[43]....
        /*041c*/ 	.word	0xffffffff


	//   ....[44]....
        /*0420*/ 	.word	0xffffffff


	//   ....[45]....
        /*0424*/ 	.word	0xffffffff


	//   ....[46]....
        /*0428*/ 	.word	0xffffffff


	//   ....[47]....
        /*042c*/ 	.word	0xffffffff


	//   ....[48]....
        /*0430*/ 	.word	0xffffffff


	//   ....[49]....
        /*0434*/ 	.word	0xffffffff


	//   ....[50]....
        /*0438*/ 	.word	0xffffffff


	//   ....[51]....
        /*043c*/ 	.word	0xffffffff


	//   ....[52]....
        /*0440*/ 	.word	0xffffffff


	//   ....[53]....
        /*0444*/ 	.word	0xffffffff


	//   ....[54]....
        /*0448*/ 	.word	0xffffffff


	//   ....[55]....
        /*044c*/ 	.word	0xffffffff


	//   ....[56]....
        /*0450*/ 	.word	0xffffffff


	//   ....[57]....
        /*0454*/ 	.word	0xffffffff


	//   ....[58]....
        /*0458*/ 	.word	0xffffffff


	//   ....[59]....
        /*045c*/ 	.word	0xffffffff


	//   ....[60]....
        /*0460*/ 	.word	0xffffffff


	//   ....[61]....
        /*0464*/ 	.word	0xffffffff


	//   ....[62]....
        /*0468*/ 	.word	0xffffffff


	//   ....[63]....
        /*046c*/ 	.word	0xffffffff


	//   ....[64]....
        /*0470*/ 	.word	0xffffffff


	//   ....[65]....
        /*0474*/ 	.word	0xffffffff


	//   ....[66]....
        /*0478*/ 	.word	0xffffffff


	//   ....[67]....
        /*047c*/ 	.word	0xffffffff


	//   ....[68]....
        /*0480*/ 	.word	0xffffffff


	//   ....[69]....
        /*0484*/ 	.word	0xffffffff


	//   ....[70]....
        /*0488*/ 	.word	0xffffffff


	//   ....[71]....
        /*048c*/ 	.word	0xffffffff


	//   ....[72]....
        /*0490*/ 	.word	0xffffffff


	//   ....[73]....
        /*0494*/ 	.word	0xffffffff


	//   ....[74]....
        /*0498*/ 	.word	0xffffffff


	//   ....[75]....
        /*049c*/ 	.word	0xffffffff


	//   ....[76]....
        /*04a0*/ 	.word	0xffffffff


	//   ....[77]....
        /*04a4*/ 	.word	0xffffffff


	//   ....[78]....
        /*04a8*/ 	.word	0xffffffff


	//   ....[79]....
        /*04ac*/ 	.word	0xffffffff


	//   ....[80]....
        /*04b0*/ 	.word	0xffffffff


	//   ....[81]....
        /*04b4*/ 	.word	0xffffffff


	//   ....[82]....
        /*04b8*/ 	.word	0xffffffff


	//   ....[83]....
        /*04bc*/ 	.word	0xffffffff


	//   ....[84]....
        /*04c0*/ 	.word	0xffffffff


	//   ....[85]....
        /*04c4*/ 	.word	0xffffffff


	//   ....[86]....
        /*04c8*/ 	.word	0xffffffff


	//   ....[87]....
        /*04cc*/ 	.word	0xffffffff


	//   ....[88]....
        /*04d0*/ 	.word	0xffffffff


	//   ....[89]....
        /*04d4*/ 	.word	0xffffffff


	//   ....[90]....
        /*04d8*/ 	.word	0xffffffff


	//   ....[91]....
        /*04dc*/ 	.word	0xffffffff


	//   ....[92]....
        /*04e0*/ 	.word	0xffffffff


	//   ....[93]....
        /*04e4*/ 	.word	0xffffffff


	//   ....[94]....
        /*04e8*/ 	.word	0xffffffff


	//   ....[95]....
        /*04ec*/ 	.word	0xffffffff


	//   ....[96]....
        /*04f0*/ 	.word	0xffffffff


	//   ....[97]....
        /*04f4*/ 	.word	0xffffffff


	//   ....[98]....
        /*04f8*/ 	.word	0xffffffff


	//   ....[99]....
        /*04fc*/ 	.word	0xffffffff


	//   ....[100]....
        /*0500*/ 	.word	0xffffffff


	//   ....[101]....
        /*0504*/ 	.word	0xffffffff


	//   ....[102]....
        /*0508*/ 	.word	0xffffffff


	//   ....[103]....
        /*050c*/ 	.word	0xffffffff


	//   ....[104]....
        /*0510*/ 	.word	0xffffffff


	//   ....[105]....
        /*0514*/ 	.word	0xffffffff


	//   ....[106]....
        /*0518*/ 	.word	0xffffffff


	//   ....[107]....
        /*051c*/ 	.word	0xffffffff


	//   ....[108]....
        /*0520*/ 	.word	0xffffffff


	//   ....[109]....
        /*0524*/ 	.word	0xffffffff


	//   ....[110]....
        /*0528*/ 	.word	0xffffffff


	//   ....[111]....
        /*052c*/ 	.word	0xffffffff


	//   ....[112]....
        /*0530*/ 	.word	0xffffffff


	//   ....[113]....
        /*0534*/ 	.word	0xffffffff


	//   ....[114]....
        /*0538*/ 	.word	0xffffffff


	//   ....[115]....
        /*053c*/ 	.word	0xffffffff


	//   ....[116]....
        /*0540*/ 	.word	0xffffffff


	//   ....[117]....
        /*0544*/ 	.word	0xffffffff


	//   ....[118]....
        /*0548*/ 	.word	0xffffffff


	//   ....[119]....
        /*054c*/ 	.word	0xffffffff


	//   ....[120]....
        /*0550*/ 	.word	0xffffffff


	//   ....[121]....
        /*0554*/ 	.word	0xffffffff


	//   ....[122]....
        /*0558*/ 	.word	0xffffffff


	//   ....[123]....
        /*055c*/ 	.word	0xffffffff


	//   ....[124]....
        /*0560*/ 	.word	0xffffffff


	//   ....[125]....
        /*0564*/ 	.word	0xffffffff


	//   ....[126]....
        /*0568*/ 	.word	0xffffffff


	//   ....[127]....
        /*056c*/ 	.word	0xffffffff


	//   ....[128]....
        /*0570*/ 	.word	0xffffffff


	//   ....[129]....
        /*0574*/ 	.word	0xffffffff


	//   ....[130]....
        /*0578*/ 	.word	0xffffffff


	//   ....[131]....
        /*057c*/ 	.word	0xffffffff


	//   ....[132]....
        /*0580*/ 	.word	0xffffffff


	//   ....[133]....
        /*0584*/ 	.word	0xffffffff


	//   ....[134]....
        /*0588*/ 	.word	0xffffffff


	//   ....[135]....
        /*058c*/ 	.word	0xffffffff


	//   ....[136]....
        /*0590*/ 	.word	0xffffffff


	//   ....[137]....
        /*0594*/ 	.word	0xffffffff


	//   ....[138]....
        /*0598*/ 	.word	0xffffffff


	//   ....[139]....
        /*059c*/ 	.word	0xffffffff


	//   ....[140]....
        /*05a0*/ 	.word	0xffffffff


	//   ....[141]....
        /*05a4*/ 	.word	0xffffffff


	//   ....[142]....
        /*05a8*/ 	.word	0xffffffff


	//   ....[143]....
        /*05ac*/ 	.word	0xffffffff


	//   ....[144]....
        /*05b0*/ 	.word	0xffffffff


	//   ....[145]....
        /*05b4*/ 	.word	0xffffffff


	//   ....[146]....
        /*05b8*/ 	.word	0xffffffff


	//   ....[147]....
        /*05bc*/ 	.word	0xffffffff


	//   ....[148]....
        /*05c0*/ 	.word	0xffffffff


	//   ....[149]....
        /*05c4*/ 	.word	0xffffffff


	//   ....[150]....
        /*05c8*/ 	.word	0xffffffff


	//   ....[151]....
        /*05cc*/ 	.word	0xffffffff


	//   ....[152]....
        /*05d0*/ 	.word	0xffffffff


	//   ....[153]....
        /*05d4*/ 	.word	0xffffffff


	//   ....[154]....
        /*05d8*/ 	.word	0xffffffff


	//   ....[155]....
        /*05dc*/ 	.word	0xffffffff


	//   ....[156]....
        /*05e0*/ 	.word	0xffffffff


	//   ....[157]....
        /*05e4*/ 	.word	0xffffffff


	//   ....[158]....
        /*05e8*/ 	.word	0xffffffff


	//   ....[159]....
        /*05ec*/ 	.word	0xffffffff


	//   ....[160]....
        /*05f0*/ 	.word	0xffffffff


	//   ....[161]....
        /*05f4*/ 	.word	0xffffffff


	//   ....[162]....
        /*05f8*/ 	.word	0xffffffff


	//   ....[163]....
        /*05fc*/ 	.word	0xffffffff


	//   ....[164]....
        /*0600*/ 	.word	0xffffffff


	//   ....[165]....
        /*0604*/ 	.word	0xffffffff


	//   ....[166]....
        /*0608*/ 	.word	0xffffffff


	//   ....[167]....
        /*060c*/ 	.word	0x0500000f


	//   ....[168]....
        /*0610*/ 	.word	0x0500000f


	//   ....[169]....
        /*0614*/ 	.word	0x0500000f


	//   ....[170]....
        /*0618*/ 	.word	0x0500000f


	//   ....[171]....
        /*061c*/ 	.word	0x0500000f


	//   ....[172]....
        /*0620*/ 	.word	0x0500000f


	//   ....[173]....
        /*0624*/ 	.word	0x0500000f


	//   ....[174]....
        /*0628*/ 	.word	0x0500000f


	//   ....[175]....
        /*062c*/ 	.word	0x0500000f


	//   ....[176]....
        /*0630*/ 	.word	0x0500000f


	//   ....[177]....
        /*0634*/ 	.word	0x0500000f


	//   ....[178]....
        /*0638*/ 	.word	0x0500000f


	//   ....[179]....
        /*063c*/ 	.word	0x0500000f


	//   ....[180]....
        /*0640*/ 	.word	0x0500000f


	//   ....[181]....
        /*0644*/ 	.word	0x0500000f


	//   ....[182]....
        /*0648*/ 	.word	0x0500000f


	//   ....[183]....
        /*064c*/ 	.word	0x0500000f


	//   ....[184]....
        /*0650*/ 	.word	0x0500000f


	//   ....[185]....
        /*0654*/ 	.word	0x0500000f


	//   ....[186]....
        /*0658*/ 	.word	0x0500000f


	//   ....[187]....
        /*065c*/ 	.word	0x0500000f


	//   ....[188]....
        /*0660*/ 	.word	0x0500000f


	//   ....[189]....
        /*0664*/ 	.word	0x0500000f


	//   ....[190]....
        /*0668*/ 	.word	0x0500000f


	//   ....[191]....
        /*066c*/ 	.word	0x0500000f


	//   ....[192]....
        /*0670*/ 	.word	0x0500000f


	//   ....[193]....
        /*0674*/ 	.word	0x0500000f


	//   ....[194]....
        /*0678*/ 	.word	0x0500000f


	//   ....[195]....
        /*067c*/ 	.word	0x0500000f


	//   ....[196]....
        /*0680*/ 	.word	0x0500000f


	//   ....[197]....
        /*0684*/ 	.word	0x0500000f


	//   ....[198]....
        /*0688*/ 	.word	0x0500000f


	//   ....[199]....
        /*068c*/ 	.word	0x0500000f


	//   ....[200]....
        /*0690*/ 	.word	0x0500000f


	//   ....[201]....
        /*0694*/ 	.word	0x0500000f


	//   ....[202]....
        /*0698*/ 	.word	0x0500000f


	//   ....[203]....
        /*069c*/ 	.word	0x0500000f


	//   ....[204]....
        /*06a0*/ 	.word	0x0500000f


	//   ....[205]....
        /*06a4*/ 	.word	0x0500000f


	//   ....[206]....
        /*06a8*/ 	.word	0x0500000f


	//   ....[207]....
        /*06ac*/ 	.word	0x0500000f


	//   ....[208]....
        /*06b0*/ 	.word	0x0500000f


	//   ....[209]....
        /*06b4*/ 	.word	0x0500000f


	//   ....[210]....
        /*06b8*/ 	.word	0x0500000f


	//   ....[211]....
        /*06bc*/ 	.word	0x0500000f


	//   ....[212]....
        /*06c0*/ 	.word	0x0500000f


	//   ....[213]....
        /*06c4*/ 	.word	0x0500000f


	//   ....[214]....
        /*06c8*/ 	.word	0x0500000f


	//   ....[215]....
        /*06cc*/ 	.word	0x0500000f


	//   ....[216]....
        /*06d0*/ 	.word	0x0500000f


	//   ....[217]....
        /*06d4*/ 	.word	0x0500000f


	//   ....[218]....
        /*06d8*/ 	.word	0x0500000f


	//   ....[219]....
        /*06dc*/ 	.word	0x0500000f


	//   ....[220]....
        /*06e0*/ 	.word	0x0500000f


	//   ....[221]....
        /*06e4*/ 	.word	0x0500000f


	//   ....[222]....
        /*06e8*/ 	.word	0x0500000f


	//   ....[223]....
        /*06ec*/ 	.word	0x0500000f


	//   ....[224]....
        /*06f0*/ 	.word	0x0500000f


	//   ....[225]....
        /*06f4*/ 	.word	0x0500000f


	//   ....[226]....
        /*06f8*/ 	.word	0x0500000f


	//   ....[227]....
        /*06fc*/ 	.word	0x0500000f


	//   ....[228]....
        /*0700*/ 	.word	0x0500000f


	//   ....[229]....
        /*0704*/ 	.word	0x0500000f


	//   ....[230]....
        /*0708*/ 	.word	0x0500000f


	//   ....[231]....
        /*070c*/ 	.word	0x0500000f


	//   ....[232]....
        /*0710*/ 	.word	0x0500000f


	//   ....[233]....
        /*0714*/ 	.word	0x0500000f


	//   ....[234]....
        /*0718*/ 	.word	0x0500000f


	//   ....[235]....
        /*071c*/ 	.word	0x0500000f


	//   ....[236]....
        /*0720*/ 	.word	0x0500000f


	//   ....[237]....
        /*0724*/ 	.word	0x0500000f


	//   ....[238]....
        /*0728*/ 	.word	0x0500000f


	//   ....[239]....
        /*072c*/ 	.word	0x0500000f


	//   ....[240]....
        /*0730*/ 	.word	0x0500000f


	//   ....[241]....
        /*0734*/ 	.word	0x0500000f


	//   ....[242]....
        /*0738*/ 	.word	0x0500000f


	//   ....[243]....
        /*073c*/ 	.word	0x0500000f


	//   ....[244]....
        /*0740*/ 	.word	0x0500000f


	//   ....[245]....
        /*0744*/ 	.word	0x0500000f


	//   ....[246]....
        /*0748*/ 	.word	0x0500000f


	//   ....[247]....
        /*074c*/ 	.word	0x0500000f


	//   ....[248]....
        /*0750*/ 	.word	0x0500000f


	//   ....[249]....
        /*0754*/ 	.word	0x0500000f


	//   ....[250]....
        /*0758*/ 	.word	0x0500000f


	//   ....[251]....
        /*075c*/ 	.word	0x0500000f


	//   ....[252]....
        /*0760*/ 	.word	0x0500000f


	//   ....[253]....
        /*0764*/ 	.word	0x0500000f


	//   ....[254]....
        /*0768*/ 	.word	0x0500000f


	//   ....[255]....
        /*076c*/ 	.word	0x0500000f


	//   ....[0]....
        /*0770*/ 	.word	0x0500000f


	//   ....[1]....
        /*0774*/ 	.word	0x0500000f


	//   ....[2]....
        /*0778*/ 	.word	0x0500000f


	//   ....[3]....
        /*077c*/ 	.word	0x0500000f


	//   ....[4]....
        /*0780*/ 	.word	0x0500000f


	//   ....[5]....
        /*0784*/ 	.word	0x0500000f


	//   ....[6]....
        /*0788*/ 	.word	0x0500000f


	//   ....[7]....
        /*078c*/ 	.word	0x0500000f


	//   ....[8]....
        /*0790*/ 	.word	0x0500000f


	//   ....[9]....
        /*0794*/ 	.word	0x0500000f


	//   ....[10]....
        /*0798*/ 	.word	0x0500000f


	//   ....[11]....
        /*079c*/ 	.word	0xffffffff


	//   ....[12]....
        /*07a0*/ 	.word	0xffffffff


	//   ....[13]....
        /*07a4*/ 	.word	0xffffffff


	//   ....[14]....
        /*07a8*/ 	.word	0xffffffff


	//   ....[15]....
        /*07ac*/ 	.word	0xffffffff


	//   ....[16]....
        /*07b0*/ 	.word	0xffffffff


	//----- nvinfo : EIATTR_COOP_GROUP_INSTR_OFFSETS
	.align		4
.L_435:
        /*07b4*/ 	.byte	0x04, 0x28
        /*07b6*/ 	.short	(.L_437 - .L_436)


	//   ....[0]....
.L_436:
        /*07b8*/ 	.word	0x00000080


	//   ....[1]....
        /*07bc*/ 	.word	0x00000090


	//   ....[2]....
        /*07c0*/ 	.word	0x000002f0


	//   ....[3]....
        /*07c4*/ 	.word	0x00000450


	//   ....[4]....
        /*07c8*/ 	.word	0x00000570


	//   ....[5]....
        /*07cc*/ 	.word	0x000006d0


	//   ....[6]....
        /*07d0*/ 	.word	0x000028b0


	//   ....[7]....
        /*07d4*/ 	.word	0x000048a0


	//   ....[8]....
        /*07d8*/ 	.word	0x00005070


	//   ....[9]....
        /*07dc*/ 	.word	0x00006400


	//   ....[10]....
        /*07e0*/ 	.word	0x000065f0


	//   ....[11]....
        /*07e4*/ 	.word	0x00006950


	//   ....[12]....
        /*07e8*/ 	.word	0x00006970


	//   ....[13]....
        /*07ec*/ 	.word	0x0000bec0


	//   ....[14]....
        /*07f0*/ 	.word	0x0000bf60


	//   ....[15]....
        /*07f4*/ 	.word	0x0000c140


	//   ....[16]....
        /*07f8*/ 	.word	0x0000c160


	//   ....[17]....
        /*07fc*/ 	.word	0x00015ba0


	//   ....[18]....
        /*0800*/ 	.word	0x00016140


	//   ....[19]....
        /*0804*/ 	.word	0x00017080


	//   ....[20]....
        /*0808*/ 	.word	0x00017190


	//   ....[21]....
        /*080c*/ 	.word	0x00017320


	//   ....[22]....
        /*0810*/ 	.word	0x00017340


	//   ....[23]....
        /*0814*/ 	.word	0x0001f850


	//   ....[24]....
        /*0818*/ 	.word	0x0001f870


	//   ....[25]....
        /*081c*/ 	.word	0x0001f8b0


	//   ....[26]....
        /*0820*/ 	.word	0x0001f8f0


	//   ....[27]....
        /*0824*/ 	.word	0x00021b20


	//   ....[28]....
        /*0828*/ 	.word	0x00021b40


	//   ....[29]....
        /*082c*/ 	.word	0x00021b90


	//   ....[30]....
        /*0830*/ 	.word	0x00021ba0


	//   ....[31]....
        /*0834*/ 	.word	0x00022550


	//   ....[32]....
        /*0838*/ 	.word	0x00022580


	//   ....[33]....
        /*083c*/ 	.word	0x000226c0


	//   ....[34]....
        /*0840*/ 	.word	0x000226e0


	//   ....[35]....
        /*0844*/ 	.word	0x00022820


	//   ....[36]....
        /*0848*/ 	.word	0x00022840


	//   ....[37]....
        /*084c*/ 	.word	0x00022990


	//   ....[38]....
        /*0850*/ 	.word	0x000229b0


	//   ....[39]....
        /*0854*/ 	.word	0x00022f70


	//   ....[40]....
        /*0858*/ 	.word	0x00022fa0


	//   ....[41]....
        /*085c*/ 	.word	0x000239d0


	//   ....[42]....
        /*0860*/ 	.word	0x000239e0


	//   ....[43]....
        /*0864*/ 	.word	0x00024d50


	//   ....[44]....
        /*0868*/ 	.word	0x00024d70


	//   ....[45]....
        /*086c*/ 	.word	0x00024eb0


	//   ....[46]....
        /*0870*/ 	.word	0x00024ed0


	//   ....[47]....
        /*0874*/ 	.word	0x00025010


	//   ....[48]....
        /*0878*/ 	.word	0x00025030


	//   ....[49]....
        /*087c*/ 	.word	0x00025180


	//   ....[50]....
        /*0880*/ 	.word	0x000251a0


	//   ....[51]....
        /*0884*/ 	.word	0x00025370


	//   ....[52]....
        /*0888*/ 	.word	0x00025580


	//   ....[53]....
        /*088c*/ 	.word	0x000255b0


	//   ....[54]....
        /*0890*/ 	.word	0x000255e0


	//   ....[55]....
        /*0894*/ 	.word	0x00025610


	//   ....[56]....
        /*0898*/ 	.word	0x00025640


	//   ....[57]....
        /*089c*/ 	.word	0x00025670


	//   ....[58]....
        /*08a0*/ 	.word	0x000257e0


	//   ....[59]....
        /*08a4*/ 	.word	0x00025810


	//   ....[60]....
        /*08a8*/ 	.word	0x00025840


	//   ....[61]....
        /*08ac*/ 	.word	0x00025870


	//   ....[62]....
        /*08b0*/ 	.word	0x000258a0


	//   ....[63]....
        /*08b4*/ 	.word	0x000258d0


	//   ....[64]....
        /*08b8*/ 	.word	0x00025960


	//   ....[65]....
        /*08bc*/ 	.word	0x00025990


	//   ....[66]....
        /*08c0*/ 	.word	0x000259a0


	//   ....[67]....
        /*08c4*/ 	.word	0x000259e0


	//   ....[68]....
        /*08c8*/ 	.word	0x00027ba0


	//   ....[69]....
        /*08cc*/ 	.word	0x00027bc0


	//   ....[70]....
        /*08d0*/ 	.word	0x00027c50


	//   ....[71]....
        /*08d4*/ 	.word	0x00027c70


	//   ....[72]....
        /*08d8*/ 	.word	0x00027cf0


	//   ....[73]....
        /*08dc*/ 	.word	0x00027d10


	//   ....[74]....
        /*08e0*/ 	.word	0x00027d90


	//   ....[75]....
        /*08e4*/ 	.word	0x00027db0


	//   ....[76]....
        /*08e8*/ 	.word	0x00027e30


	//   ....[77]....
        /*08ec*/ 	.word	0x00027e50


	//   ....[78]....
        /*08f0*/ 	.word	0x00027e60


	//   ....[79]....
        /*08f4*/ 	.word	0x00027e70


	//   ....[80]....
        /*08f8*/ 	.word	0x000285c0


	//   ....[81]....
        /*08fc*/ 	.word	0x00028600


	//   ....[82]....
        /*0900*/ 	.word	0x00028620


	//   ....[83]....
        /*0904*/ 	.word	0x00028630


	//   ....[84]....
        /*0908*/ 	.word	0x00028640


	//   ....[85]....
        /*090c*/ 	.word	0x00028650


	//   ....[86]....
        /*0910*/ 	.word	0x00028680


	//   ....[87]....
        /*0914*/ 	.word	0x00028760


	//   ....[88]....
        /*0918*/ 	.word	0x000287b0


	//   ....[89]....
        /*091c*/ 	.word	0x00028810


	//   ....[90]....
        /*0920*/ 	.word	0x00028880


	//   ....[91]....
        /*0924*/ 	.word	0x000288c0


	//   ....[92]....
        /*0928*/ 	.word	0x00028900


	//   ....[93]....
        /*092c*/ 	.word	0x00028920


	//   ....[94]....
        /*0930*/ 	.word	0x000289a0


	//   ....[95]....
        /*0934*/ 	.word	0x000289e0


	//   ....[96]....
        /*0938*/ 	.word	0x000290d0


	//   ....[97]....
        /*093c*/ 	.word	0x00029100


	//   ....[98]....
        /*0940*/ 	.word	0x00029120


	//   ....[99]....
        /*0944*/ 	.word	0x00029150


	//   ....[100]....
        /*0948*/ 	.word	0x000291c0


	//   ....[101]....
        /*094c*/ 	.word	0x000291f0


	//   ....[102]....
        /*0950*/ 	.word	0x00029300


	//   ....[103]....
        /*0954*/ 	.word	0x00029320


	//   ....[104]....
        /*0958*/ 	.word	0x000293b0


	//   ....[105]....
        /*095c*/ 	.word	0x000293d0


	//   ....[106]....
        /*0960*/ 	.word	0x00029440


	//   ....[107]....
        /*0964*/ 	.word	0x00029460


	//   ....[108]....
        /*0968*/ 	.word	0x000294c0


	//   ....[109]....
        /*096c*/ 	.word	0x000294f0


	//   ....[110]....
        /*0970*/ 	.word	0x00029570


	//   ....[111]....
        /*0974*/ 	.word	0x000295d0


	//   ....[112]....
        /*0978*/ 	.word	0x00029b10


	//   ....[113]....
        /*097c*/ 	.word	0x00029b30


	//   ....[114]....
        /*0980*/ 	.word	0x00029b80


	//   ....[115]....
        /*0984*/ 	.word	0x00029c40


	//   ....[116]....
        /*0988*/ 	.word	0x00029c50


	//   ....[117]....
        /*098c*/ 	.word	0x00029c80


	//   ....[118]....
        /*0990*/ 	.word	0x00029d10


	//   ....[119]....
        /*0994*/ 	.word	0x00029dc0


	//   ....[120]....
        /*0998*/ 	.word	0x00029dd0


	//   ....[121]....
        /*099c*/ 	.word	0x00029e00


	//   ....[122]....
        /*09a0*/ 	.word	0x00029e10


	//   ....[123]....
        /*09a4*/ 	.word	0x00029ea0


	//   ....[124]....
        /*09a8*/ 	.word	0x0002a590


	//   ....[125]....
        /*09ac*/ 	.word	0x0002a5b0


	//   ....[126]....
        /*09b0*/ 	.word	0x0002a5c0


	//   ....[127]....
        /*09b4*/ 	.word	0x0002a600


	//   ....[128]....
        /*09b8*/ 	.word	0x0002a610


	//   ....[129]....
        /*09bc*/ 	.word	0x0002a650


	//   ....[130]....
        /*09c0*/ 	.word	0x0002a660


	//   ....[131]....
        /*09c4*/ 	.word	0x0002a6a0


	//   ....[132]....
        /*09c8*/ 	.word	0x0002a6b0


	//   ....[133]....
        /*09cc*/ 	.word	0x0002a6f0


	//   ....[134]....
        /*09d0*/ 	.word	0x0002a700


	//   ....[135]....
        /*09d4*/ 	.word	0x0002a710


	//   ....[136]....
        /*09d8*/ 	.word	0x0002aa50


	//   ....[137]....
        /*09dc*/ 	.word	0x0002aa70


	//   ....[138]....
        /*09e0*/ 	.word	0x0002aa80


	//   ....[139]....
        /*09e4*/ 	.word	0x0002aa90


	//   ....[140]....
        /*09e8*/ 	.word	0x0002aaa0


	//   ....[141]....
        /*09ec*/ 	.word	0x0002aac0


	//   ....[142]....
        /*09f0*/ 	.word	0x0002ab30


	//   ....[143]....
        /*09f4*/ 	.word	0x0002ab60


	//   ....[144]....
        /*09f8*/ 	.word	0x0002ab70


	//   ....[145]....
        /*09fc*/ 	.word	0x0002abe0


	//   ....[146]....
        /*0a00*/ 	.word	0x0002abf0


	//   ....[147]....
        /*0a04*/ 	.word	0x0002acf0


	//   ....[148]....
        /*0a08*/ 	.word	0x0002b1d0


	//   ....[149]....
        /*0a0c*/ 	.word	0x0002b200


	//   ....[150]....
        /*0a10*/ 	.word	0x0002b260


	//   ....[151]....
        /*0a14*/ 	.word	0x0002b290


	//   ....[152]....
        /*0a18*/ 	.word	0x0002b2c0


	//   ....[153]....
        /*0a1c*/ 	.word	0x0002b2f0


	//   ....[154]....
        /*0a20*/ 	.word	0x0002b320


	//   ....[155]....
        /*0a24*/ 	.word	0x0002b350


	//   ....[156]....
        /*0a28*/ 	.word	0x0002b4f0


	//   ....[157]....
        /*0a2c*/ 	.word	0x0002b520


	//   ....[158]....
        /*0a30*/ 	.word	0x0002b550


	//   ....[159]....
        /*0a34*/ 	.word	0x0002b580


	//   ....[160]....
        /*0a38*/ 	.word	0x0002b5b0


	//   ....[161]....
        /*0a3c*/ 	.word	0x0002b5e0


	//   ....[162]....
        /*0a40*/ 	.word	0x0002b6a0


	//   ....[163]....
        /*0a44*/ 	.word	0x0002b6c0


	//   ....[164]....
        /*0a48*/ 	.word	0x0002b6e0


	//   ....[165]....
        /*0a4c*/ 	.word	0x0002b740


	//   ....[166]....
        /*0a50*/ 	.word	0x0002c160


	//   ....[167]....
        /*0a54*/ 	.word	0x0002c700


	//   ....[168]....
        /*0a58*/ 	.word	0x0002c7f0


	//   ....[169]....
        /*0a5c*/ 	.word	0x0002c890


	//   ....[170]....
        /*0a60*/ 	.word	0x0002c8f0


	//   ....[171]....
        /*0a64*/ 	.word	0x0002c9e0


	//   ....[172]....
        /*0a68*/ 	.word	0x0002ca50


	//   ....[173]....
        /*0a6c*/ 	.word	0x0002cb40


	//   ....[174]....
        /*0a70*/ 	.word	0x0002cbb0


	//   ....[175]....
        /*0a74*/ 	.word	0x0002cca0


	//   ....[176]....
        /*0a78*/ 	.word	0x0002cd10


	//   ....[177]....
        /*0a7c*/ 	.word	0x0002ce00


	//   ....[178]....
        /*0a80*/ 	.word	0x0002ce70


	//   ....[179]....
        /*0a84*/ 	.word	0x0002cf10


	//   ....[180]....
        /*0a88*/ 	.word	0x0002d010


	//   ....[181]....
        /*0a8c*/ 	.word	0x0002d090


	//   ....[182]....
        /*0a90*/ 	.word	0x0002d0f0


	//   ....[183]....
        /*0a94*/ 	.word	0x0002d1c0


	//   ....[184]....
        /*0a98*/ 	.word	0x0002d2a0


	//   ....[185]....
        /*0a9c*/ 	.word	0x0002d360


	//   ....[186]....
        /*0aa0*/ 	.word	0x0002d3e0


	//   ....[187]....
        /*0aa4*/ 	.word	0x0002d4d0


	//   ....[188]....
        /*0aa8*/ 	.word	0x0002d590


	//   ....[189]....
        /*0aac*/ 	.word	0x0002d640


	//   ....[190]....
        /*0ab0*/ 	.word	0x0002d700


	//   ....[191]....
        /*0ab4*/ 	.word	0x0002d7b0


	//   ....[192]....
        /*0ab8*/ 	.word	0x0002d830


	//   ....[193]....
        /*0abc*/ 	.word	0x0002d920


	//   ....[194]....
        /*0ac0*/ 	.word	0x0002d990


	//   ....[195]....
        /*0ac4*/ 	.word	0x0002da60


	//   ....[196]....
        /*0ac8*/ 	.word	0x0002db00


	//   ....[197]....
        /*0acc*/ 	.word	0x0002dba0


	//   ....[198]....
        /*0ad0*/ 	.word	0x0002dc00


	//   ....[199]....
        /*0ad4*/ 	.word	0x0002dcf0


	//   ....[200]....
        /*0ad8*/ 	.word	0x0002de00


	//   ....[201]....
        /*0adc*/ 	.word	0x0002de50


	//   ....[202]....
        /*0ae0*/ 	.word	0x0002deb0


	//   ....[203]....
        /*0ae4*/ 	.word	0x0002dfb0


	//   ....[204]....
        /*0ae8*/ 	.word	0x0002e0c0


	//   ....[205]....
        /*0aec*/ 	.word	0x0002e110


	//   ....[206]....
        /*0af0*/ 	.word	0x0002e170


	//   ....[207]....
        /*0af4*/ 	.word	0x0002e270


	//   ....[208]....
        /*0af8*/ 	.word	0x0002e380


	//   ....[209]....
        /*0afc*/ 	.word	0x0002e3d0


	//   ....[210]....
        /*0b00*/ 	.word	0x0002e430


	//   ....[211]....
        /*0b04*/ 	.word	0x0002e520


	//   ....[212]....
        /*0b08*/ 	.word	0x0002e650


	//   ....[213]....
        /*0b0c*/ 	.word	0x0002e730


	//   ....[214]....
        /*0b10*/ 	.word	0x0002e7c0


	//   ....[215]....
        /*0b14*/ 	.word	0x0002e8d0


	//   ....[216]....
        /*0b18*/ 	.word	0x0002e930


	//   ....[217]....
        /*0b1c*/ 	.word	0x0002ea40


	//   ....[218]....
        /*0b20*/ 	.word	0x0002eaa0


	//   ....[219]....
        /*0b24*/ 	.word	0x0002ebb0


	//   ....[220]....
        /*0b28*/ 	.word	0x0002ec10


	//   ....[221]....
        /*0b2c*/ 	.word	0x0002ed20


	//   ....[222]....
        /*0b30*/ 	.word	0x0002ed80


	//   ....[223]....
        /*0b34*/ 	.word	0x0002ee40


	//   ....[224]....
        /*0b38*/ 	.word	0x0002efa0


	//   ....[225]....
        /*0b3c*/ 	.word	0x0002f040


	//   ....[226]....
        /*0b40*/ 	.word	0x0002f0a0


	//   ....[227]....
        /*0b44*/ 	.word	0x0002f150


	//   ....[228]....
        /*0b48*/ 	.word	0x0002f1b0


	//   ....[229]....
        /*0b4c*/ 	.word	0x0002f260


	//   ....[230]....
        /*0b50*/ 	.word	0x0002f2c0


	//   ....[231]....
        /*0b54*/ 	.word	0x0002f370


	//   ....[232]....
        /*0b58*/ 	.word	0x0002f3d0


	//   ....[233]....
        /*0b5c*/ 	.word	0x0002f480


	//   ....[234]....
        /*0b60*/ 	.word	0x0002f4e0


	//   ....[235]....
        /*0b64*/ 	.word	0x0002f590


	//   ....[236]....
        /*0b68*/ 	.word	0x0002f670


	//   ....[237]....
        /*0b6c*/ 	.word	0x0002f710


	//   ....[238]....
        /*0b70*/ 	.word	0x0002f770


	//   ....[239]....
        /*0b74*/ 	.word	0x0002f840


	//   ....[240]....
        /*0b78*/ 	.word	0x0002f8a0


	//   ....[241]....
        /*0b7c*/ 	.word	0x0002f970


	//   ....[242]....
        /*0b80*/ 	.word	0x0002f9d0


	//   ....[243]....
        /*0b84*/ 	.word	0x0002fab0


	//   ....[244]....
        /*0b88*/ 	.word	0x0002fb10


	//   ....[245]....
        /*0b8c*/ 	.word	0x0002fbe0


	//   ....[246]....
        /*0b90*/ 	.word	0x0002fc40


	//   ....[247]....
        /*0b94*/ 	.word	0x0002fd10


	//   ....[248]....
        /*0b98*/ 	.word	0x0002fda0


	//   ....[249]....
        /*0b9c*/ 	.word	0x0002fe40


	//   ....[250]....
        /*0ba0*/ 	.word	0x0002ffc0


	//   ....[251]....
        /*0ba4*/ 	.word	0x00030030


	//   ....[252]....
        /*0ba8*/ 	.word	0x000300a0


	//   ....[253]....
        /*0bac*/ 	.word	0x00030110


	//   ....[254]....
        /*0bb0*/ 	.word	0x00030180


	//   ....[255]....
        /*0bb4*/ 	.word	0x00030200


	//   ....[0]....
        /*0bb8*/ 	.word	0x00030280


	//   ....[1]....
        /*0bbc*/ 	.word	0x00030310


	//   ....[2]....
        /*0bc0*/ 	.word	0x00030380


	//   ....[3]....
        /*0bc4*/ 	.word	0x000303f0


	//   ....[4]....
        /*0bc8*/ 	.word	0x00030460


	//   ....[5]....
        /*0bcc*/ 	.word	0x000304e0


	//   ....[6]....
        /*0bd0*/ 	.word	0x00030550


	//   ....[7]....
        /*0bd4*/ 	.word	0x000305e0


	//   ....[8]....
        /*0bd8*/ 	.word	0x00030640


	//   ....[9]....
        /*0bdc*/ 	.word	0x000306d0


	//   ....[10]....
        /*0be0*/ 	.word	0x00030800


	//   ....[11]....
        /*0be4*/ 	.word	0x00032ec0


	//   ....[12]....
        /*0be8*/ 	.word	0x000335c0


	//   ....[13]....
        /*0bec*/ 	.word	0x00034860


	//   ....[14]....
        /*0bf0*/ 	.word	0x000348b0


	//   ....[15]....
        /*0bf4*/ 	.word	0x00034920


	//   ....[16]....
        /*0bf8*/ 	.word	0x00034940


	//----- nvinfo : EIATTR_REG_RECONFIG
	.align		4
.L_437:
        /*0bfc*/ 	.byte	0x01, 0x54
	.zero		2


	//----- nvinfo : EIATTR_SYSCALL_OFFSETS
	.align		4
        /*0c00*/ 	.byte	0x04, 0x46
        /*0c02*/ 	.short	(.L_439 - .L_438)


	//   ....[0]....
.L_438:
        /*0c04*/ 	.word	0x00002b30


	//   ....[1]....
        /*0c08*/ 	.word	0x000271b0


	//   ....[2]....
        /*0c0c*/ 	.word	0x00027300


	//   ....[3]....
        /*0c10*/ 	.word	0x000273f0


	//   ....[4]....
        /*0c14*/ 	.word	0x00028200


	//   ....[5]....
        /*0c18*/ 	.word	0x00028d30


	//----- nvinfo : EIATTR_MBARRIER_INSTR_OFFSETS
	.align		4
.L_439:
        /*0c1c*/ 	.byte	0x04, 0x39
        /*0c1e*/ 	.short	(.L_441 - .L_440)


	//   ....[0]....
.L_440:
        /*0c20*/ 	.word	0x00000190
        /*0c24*/ 	.word	0x000000ff
        /*0c28*/ 	.word	0x00032400
        /*0c2c*/ 	.short	0x0100
        /*0c2e*/ 	.byte	0x08
	.zero		1


	//   ....[1]....
        /*0c30*/ 	.word	0x000001a0
        /*0c34*/ 	.word	0x000000ff
        /*0c38*/ 	.word	0x00032410
        /*0c3c*/ 	.short	0x0100
        /*0c3e*/ 	.byte	0x08
	.zero		1


	//   ....[2]....
        /*0c40*/ 	.word	0x000001b0
        /*0c44*/ 	.word	0x000000ff
        /*0c48*/ 	.word	0x00032420
        /*0c4c*/ 	.short	0x0100
        /*0c4e*/ 	.byte	0x08
	.zero		1


	//   ....[3]....
        /*0c50*/ 	.word	0x000002a0
        /*0c54*/ 	.word	0x000000ff
        /*0c58*/ 	.word	0x00032430
        /*0c5c*/ 	.short	0x0100
        /*0c5e*/ 	.byte	0x08
	.zero		1


	//   ....[4]....
        /*0c60*/ 	.word	0x000002b0
        /*0c64*/ 	.word	0x000000ff
        /*0c68*/ 	.word	0x00032440
        /*0c6c*/ 	.short	0x0100
        /*0c6e*/ 	.byte	0x08
	.zero		1


	//   ....[5]....
        /*0c70*/ 	.word	0x000002c0
        /*0c74*/ 	.word	0x000000ff
        /*0c78*/ 	.word	0x00032438
        /*0c7c*/ 	.short	0x0100
        /*0c7e*/ 	.byte	0x08
	.zero		1


	//   ....[6]....
        /*0c80*/ 	.word	0x000002d0
        /*0c84*/ 	.word	0x000000ff
        /*0c88*/ 	.word	0x00032448
        /*0c8c*/ 	.short	0x0100
        /*0c8e*/ 	.byte	0x08
	.zero		1


	//   ....[7]....
        /*0c90*/ 	.word	0x00000400
        /*0c94*/ 	.word	0x000000ff
        /*0c98*/ 	.word	0x00032450
        /*0c9c*/ 	.short	0x0100
        /*0c9e*/ 	.byte	0x08
	.zero		1


	//   ....[8]....
        /*0ca0*/ 	.word	0x00000410
        /*0ca4*/ 	.word	0x000000ff
        /*0ca8*/ 	.word	0x00032460
        /*0cac*/ 	.short	0x0100
        /*0cae*/ 	.byte	0x08
	.zero		1


	//   ....[9]....
        /*0cb0*/ 	.word	0x00000420
        /*0cb4*/ 	.word	0x000000ff
        /*0cb8*/ 	.word	0x00032458
        /*0cbc*/ 	.short	0x0100
        /*0cbe*/ 	.byte	0x08
	.zero		1


	//   ....[10]....
        /*0cc0*/ 	.word	0x00000430
        /*0cc4*/ 	.word	0x000000ff
        /*0cc8*/ 	.word	0x00032468
        /*0ccc*/ 	.short	0x0100
        /*0cce*/ 	.byte	0x08
	.zero		1


	//   ....[11]....
        /*0cd0*/ 	.word	0x00000520
        /*0cd4*/ 	.word	0x000000ff
        /*0cd8*/ 	.word	0x00032470
        /*0cdc*/ 	.short	0x0100
        /*0cde*/ 	.byte	0x06
	.zero		1


	//   ....[12]....
        /*0ce0*/ 	.word	0x00000530
        /*0ce4*/ 	.word	0x000000ff
        /*0ce8*/ 	.word	0x00032480
        /*0cec*/ 	.short	0x0100
        /*0cee*/ 	.byte	0x06
	.zero		1


	//   ....[13]....
        /*0cf0*/ 	.word	0x00000540
        /*0cf4*/ 	.word	0x000000ff
        /*0cf8*/ 	.word	0x00032478
        /*0cfc*/ 	.short	0x0100
        /*0cfe*/ 	.byte	0x06
	.zero		1


	//   ....[14]....
        /*0d00*/ 	.word	0x00000550
        /*0d04*/ 	.word	0x000000ff
        /*0d08*/ 	.word	0x00032488
        /*0d0c*/ 	.short	0x0100
        /*0d0e*/ 	.byte	0x06
	.zero		1


	//   ....[15]....
        /*0d10*/ 	.word	0x00000680
        /*0d14*/ 	.word	0x000000ff
        /*0d18*/ 	.word	0x00032490
        /*0d1c*/ 	.short	0x0100
        /*0d1e*/ 	.byte	0x08
	.zero		1


	//   ....[16]....
        /*0d20*/ 	.word	0x00000690
        /*0d24*/ 	.word	0x000000ff
        /*0d28*/ 	.word	0x000324a0
        /*0d2c*/ 	.short	0x0100
        /*0d2e*/ 	.byte	0x08
	.zero		1


	//   ....[17]....
        /*0d30*/ 	.word	0x000006a0
        /*0d34*/ 	.word	0x000000ff
        /*0d38*/ 	.word	0x00032498
        /*0d3c*/ 	.short	0x0100
        /*0d3e*/ 	.byte	0x08
	.zero		1


	//   ....[18]....
        /*0d40*/ 	.word	0x000006b0
        /*0d44*/ 	.word	0x000000ff
        /*0d48*/ 	.word	0x000324a8
        /*0d4c*/ 	.short	0x0100
        /*0d4e*/ 	.byte	0x08
	.zero		1


	//   ....[19]....
        /*0d50*/ 	.word	0x000007f0
        /*0d54*/ 	.word	0x000000ff
        /*0d58*/ 	.word	0x000324b0
        /*0d5c*/ 	.short	0x0100
        /*0d5e*/ 	.byte	0x08
	.zero		1


	//   ....[20]....
        /*0d60*/ 	.word	0x00000800
        /*0d64*/ 	.word	0x000000ff
        /*0d68*/ 	.word	0x000324c0
        /*0d6c*/ 	.short	0x0100
        /*0d6e*/ 	.byte	0x08
	.zero		1


	//   ....[21]....
        /*0d70*/ 	.word	0x00000810
        /*0d74*/ 	.word	0x000000ff
        /*0d78*/ 	.word	0x000324b8
        /*0d7c*/ 	.short	0x0100
        /*0d7e*/ 	.byte	0x08
	.zero		1


	//   ....[22]....
        /*0d80*/ 	.word	0x00000820
        /*0d84*/ 	.word	0x000000ff
        /*0d88*/ 	.word	0x000324c8
        /*0d8c*/ 	.short	0x0100
        /*0d8e*/ 	.byte	0x08
	.zero		1


	//   ....[23]....
        /*0d90*/ 	.word	0x00002d70
        /*0d94*/ 	.word	0x00000048
        /*0d98*/ 	.word	0x00032400
        /*0d9c*/ 	.short	0x010a
        /*0d9e*/ 	.byte	0x3f
	.zero		1


	//   ....[24]....
        /*0da0*/ 	.word	0x00003200
        /*0da4*/ 	.word	0x0000000a
        /*0da8*/ 	.word	0x00000000
        /*0dac*/ 	.short	0x010a
        /*0dae*/ 	.byte	0x3f
	.zero		1


	//   ....[25]....
        /*0db0*/ 	.word	0x00003260
        /*0db4*/ 	.word	0x0000000a
        /*0db8*/ 	.word	0x00000000
        /*0dbc*/ 	.short	0x010a
        /*0dbe*/ 	.byte	0x3f
	.zero		1


	//   ....[26]....
        /*0dc0*/ 	.word	0x00003610
        /*0dc4*/ 	.word	0x00000048
        /*0dc8*/ 	.word	0x00032410
        /*0dcc*/ 	.short	0x010a
        /*0dce*/ 	.byte	0x3f
	.zero		1


	//   ....[27]....
        /*0dd0*/ 	.word	0x00003710
        /*0dd4*/ 	.word	0x0000000a
        /*0dd8*/ 	.word	0x00000000
        /*0ddc*/ 	.short	0x010a
        /*0dde*/ 	.byte	0x3f
	.zero		1


	//   ....[28]....
        /*0de0*/ 	.word	0x00003770
        /*0de4*/ 	.word	0x0000000a
        /*0de8*/ 	.word	0x00000000
        /*0dec*/ 	.short	0x010a
        /*0dee*/ 	.byte	0x3f
	.zero		1


	//   ....[29]....
        /*0df0*/ 	.word	0x000044e0
        /*0df4*/ 	.word	0x00000007
        /*0df8*/ 	.word	0x00000000
        /*0dfc*/ 	.short	0x0101
        /*0dfe*/ 	.byte	0x3f
	.zero		1


	//   ....[30]....
        /*0e00*/ 	.word	0x00009cd0
        /*0e04*/ 	.word	0x00000000
        /*0e08*/ 	.word	0x00000000
        /*0e0c*/ 	.short	0x0101
        /*0e0e*/ 	.byte	0x3f
	.zero		1


	//   ....[31]....
        /*0e10*/ 	.word	0x0000a440
        /*0e14*/ 	.word	0x00000004
        /*0e18*/ 	.word	0x00000000
        /*0e1c*/ 	.short	0x010a
        /*0e1e*/ 	.byte	0x3f
	.zero		1


	//   ....[32]....
        /*0e20*/ 	.word	0x0000a4e0
        /*0e24*/ 	.word	0x00000006
        /*0e28*/ 	.word	0x00000000
        /*0e2c*/ 	.short	0x010a
        /*0e2e*/ 	.byte	0x3f
	.zero		1


	//   ....[33]....
        /*0e30*/ 	.word	0x0000a8f0
        /*0e34*/ 	.word	0x00000003
        /*0e38*/ 	.word	0x00000000
        /*0e3c*/ 	.short	0x010a
        /*0e3e*/ 	.byte	0x3f
	.zero		1


	//   ....[34]....
        /*0e40*/ 	.word	0x0000a9c0
        /*0e44*/ 	.word	0x00000006
        /*0e48*/ 	.word	0x00000000
        /*0e4c*/ 	.short	0x010a
        /*0e4e*/ 	.byte	0x3f
	.zero		1


	//   ....[35]....
        /*0e50*/ 	.word	0x0000b730
        /*0e54*/ 	.word	0x00000003
        /*0e58*/ 	.word	0x00000000
        /*0e5c*/ 	.short	0x0101
        /*0e5e*/ 	.byte	0x3f
	.zero		1


	//   ....[36]....
        /*0e60*/ 	.word	0x00014140
        /*0e64*/ 	.word	0x00000000
        /*0e68*/ 	.word	0x00000000
        /*0e6c*/ 	.short	0x0101
        /*0e6e*/ 	.byte	0x3f
	.zero		1


	//   ....[37]....
        /*0e70*/ 	.word	0x00014340
        /*0e74*/ 	.word	0x00000007
        /*0e78*/ 	.word	0x00000000
        /*0e7c*/ 	.short	0x010a
        /*0e7e*/ 	.byte	0x3f
	.zero		1


	//   ....[38]....
        /*0e80*/ 	.word	0x000143f0
        /*0e84*/ 	.word	0x00000000
        /*0e88*/ 	.word	0x00000000
        /*0e8c*/ 	.short	0x010a
        /*0e8e*/ 	.byte	0x3f
	.zero		1


	//   ....[39]....
        /*0e90*/ 	.word	0x00014820
        /*0e94*/ 	.word	0x0000000b
        /*0e98*/ 	.word	0x00000000
        /*0e9c*/ 	.short	0x010a
        /*0e9e*/ 	.byte	0x3f
	.zero		1


	//   ....[40]....
        /*0ea0*/ 	.word	0x00014920
        /*0ea4*/ 	.word	0x00000006
        /*0ea8*/ 	.word	0x00000000
        /*0eac*/ 	.short	0x010a
        /*0eae*/ 	.byte	0x3f
	.zero		1


	//   ....[41]....
        /*0eb0*/ 	.word	0x00015690
        /*0eb4*/ 	.word	0x00000006
        /*0eb8*/ 	.word	0x00000000
        /*0ebc*/ 	.short	0x0101
        /*0ebe*/ 	.byte	0x3f
	.zero		1


	//   ....[42]....
        /*0ec0*/ 	.word	0x0001f3c0
        /*0ec4*/ 	.word	0x00000007
        /*0ec8*/ 	.word	0x00000000
        /*0ecc*/ 	.short	0x0101
        /*0ece*/ 	.byte	0x3f
	.zero		1


	//   ....[43]....
        /*0ed0*/ 	.word	0x00022540
        /*0ed4*/ 	.word	0x00000000
        /*0ed8*/ 	.word	0x00000000
        /*0edc*/ 	.short	0x0101
        /*0ede*/ 	.byte	0x3f
	.zero		1


	//   ....[44]....
        /*0ee0*/ 	.word	0x00022f90
        /*0ee4*/ 	.word	0x00000004
        /*0ee8*/ 	.word	0x00000000
        /*0eec*/ 	.short	0x0101
        /*0eee*/ 	.byte	0x3f
	.zero		1


	//   ....[45]....
        /*0ef0*/ 	.word	0x00027930
        /*0ef4*/ 	.word	0x00000011
        /*0ef8*/ 	.word	0x00032440
        /*0efc*/ 	.short	0x010a
        /*0efe*/ 	.byte	0x3f
	.zero		1


	//   ....[46]....
        /*0f00*/ 	.word	0x00027f70
        /*0f04*/ 	.word	0x00000011
        /*0f08*/ 	.word	0x00032430
        /*0f0c*/ 	.short	0x0107
        /*0f0e*/ 	.byte	0x3f
	.zero		1


	//   ....[47]....
        /*0f10*/ 	.word	0x00028040
        /*0f14*/ 	.word	0x00000011
        /*0f18*/ 	.word	0x00032430
        /*0f1c*/ 	.short	0x0101
        /*0f1e*/ 	.byte	0x3f
	.zero		1


	//   ....[48]....
        /*0f20*/ 	.word	0x00028b70
        /*0f24*/ 	.word	0x00000016
        /*0f28*/ 	.word	0x00032400
        /*0f2c*/ 	.short	0x0107
        /*0f2e*/ 	.byte	0x3f
	.zero		1


	//   ....[49]....
        /*0f30*/ 	.word	0x00028c00
        /*0f34*/ 	.word	0x00000016
        /*0f38*/ 	.word	0x00032400
        /*0f3c*/ 	.short	0x0101
        /*0f3e*/ 	.byte	0x3f
	.zero		1


	//   ....[50]....
        /*0f40*/ 	.word	0x00029710
        /*0f44*/ 	.word	0x00000016
        /*0f48*/ 	.word	0x00032410
        /*0f4c*/ 	.short	0x0107
        /*0f4e*/ 	.byte	0x3f
	.zero		1


	//   ....[51]....
        /*0f50*/ 	.word	0x00029810
        /*0f54*/ 	.word	0x00000016
        /*0f58*/ 	.word	0x00032410
        /*0f5c*/ 	.short	0x0101
        /*0f5e*/ 	.byte	0x3f
	.zero		1


	//   ....[52]....
        /*0f60*/ 	.word	0x00029830
        /*0f64*/ 	.word	0x00000016
        /*0f68*/ 	.word	0x00032420
        /*0f6c*/ 	.short	0x010a
        /*0f6e*/ 	.byte	0x3f
	.zero		1


	//   ....[53]....
        /*0f70*/ 	.word	0x000298b0
        /*0f74*/ 	.word	0x00000011
        /*0f78*/ 	.word	0x00032460
        /*0f7c*/ 	.short	0x010a
        /*0f7e*/ 	.byte	0x3f
	.zero		1


	//   ....[54]....
        /*0f80*/ 	.word	0x0002a020
        /*0f84*/ 	.word	0x00000011
        /*0f88*/ 	.word	0x00032450
        /*0f8c*/ 	.short	0x0107
        /*0f8e*/ 	.byte	0x3f
	.zero		1


	//   ....[55]....
        /*0f90*/ 	.word	0x0002a0e0
        /*0f94*/ 	.word	0x00000011
        /*0f98*/ 	.word	0x00032450
        /*0f9c*/ 	.short	0x0101
        /*0f9e*/ 	.byte	0x3f
	.zero		1


	//   ....[56]....
        /*0fa0*/ 	.word	0x0002a410
        /*0fa4*/ 	.word	0x0000000a
        /*0fa8*/ 	.word	0x00032440
        /*0fac*/ 	.short	0x010a
        /*0fae*/ 	.byte	0x3f
	.zero		1


	//   ....[57]....
        /*0fb0*/ 	.word	0x0002a7c0
        /*0fb4*/ 	.word	0x0000000a
        /*0fb8*/ 	.word	0x00032430
        /*0fbc*/ 	.short	0x0107
        /*0fbe*/ 	.byte	0x3f
	.zero		1


	//   ....[58]....
        /*0fc0*/ 	.word	0x0002a870
        /*0fc4*/ 	.word	0x0000000a
        /*0fc8*/ 	.word	0x00032430
        /*0fcc*/ 	.short	0x0101
        /*0fce*/ 	.byte	0x3f
	.zero		1


	//   ....[59]....
        /*0fd0*/ 	.word	0x0002a8a0
        /*0fd4*/ 	.word	0x0000000a
        /*0fd8*/ 	.word	0x00032460
        /*0fdc*/ 	.short	0x010a
        /*0fde*/ 	.byte	0x3f
	.zero		1


	//   ....[60]....
        /*0fe0*/ 	.word	0x0002ada0
        /*0fe4*/ 	.word	0x0000000a
        /*0fe8*/ 	.word	0x00032450
        /*0fec*/ 	.short	0x0107
        /*0fee*/ 	.byte	0x3f
	.zero		1


	//   ....[61]....
        /*0ff0*/ 	.word	0x0002ae50
        /*0ff4*/ 	.word	0x0000000a
        /*0ff8*/ 	.word	0x00032450
        /*0ffc*/ 	.short	0x0101
        /*0ffe*/ 	.byte	0x3f
	.zero		1


	//   ....[62]....
        /*1000*/ 	.word	0x0002c0e0
        /*1004*/ 	.word	0x00000005
        /*1008*/ 	.word	0x00032420
        /*100c*/ 	.short	0x010a
        /*100e*/ 	.byte	0x3f
	.zero		1


	//   ....[63]....
        /*1010*/ 	.word	0x0002c280
        /*1014*/ 	.word	0x00000003
        /*1018*/ 	.word	0x00032440
        /*101c*/ 	.short	0x010a
        /*101e*/ 	.byte	0x3f
	.zero		1


	//   ....[64]....
        /*1020*/ 	.word	0x0002c320
        /*1024*/ 	.word	0x00000005
        /*1028*/ 	.word	0x00032440
        /*102c*/ 	.short	0x010a
        /*102e*/ 	.byte	0x3f
	.zero		1


	//   ....[65]....
        /*1030*/ 	.word	0x0002c360
        /*1034*/ 	.word	0x00000003
        /*1038*/ 	.word	0x00032460
        /*103c*/ 	.short	0x010a
        /*103e*/ 	.byte	0x3f
	.zero		1


	//   ....[66]....
        /*1040*/ 	.word	0x0002c3a0
        /*1044*/ 	.word	0x00000005
        /*1048*/ 	.word	0x00032460
        /*104c*/ 	.short	0x010a
        /*104e*/ 	.byte	0x3f
	.zero		1


	//   ....[67]....
        /*1050*/ 	.word	0x0002c400
        /*1054*/ 	.word	0x00000048
        /*1058*/ 	.word	0x00032400
        /*105c*/ 	.short	0x010a
        /*105e*/ 	.byte	0x3f
	.zero		1


	//   ....[68]....
        /*1060*/ 	.word	0x0002c450
        /*1064*/ 	.word	0x0000000a
        /*1068*/ 	.word	0x00000000
        /*106c*/ 	.short	0x010a
        /*106e*/ 	.byte	0x3f
	.zero		1


	//   ....[69]....
        /*1070*/ 	.word	0x0002c4a0
        /*1074*/ 	.word	0x00000048
        /*1078*/ 	.word	0x00032410
        /*107c*/ 	.short	0x010a
        /*107e*/ 	.byte	0x3f
	.zero		1


	//   ....[70]....
        /*1080*/ 	.word	0x0002c4f0
        /*1084*/ 	.word	0x0000000a
        /*1088*/ 	.word	0x00000000
        /*108c*/ 	.short	0x010a
        /*108e*/ 	.byte	0x3f
	.zero		1


	//   ....[71]....
        /*1090*/ 	.word	0x0002c540
        /*1094*/ 	.word	0x00000006
        /*1098*/ 	.word	0x00000000
        /*109c*/ 	.short	0x010a
        /*109e*/ 	.byte	0x3f
	.zero		1


	//   ....[72]....
        /*10a0*/ 	.word	0x0002c590
        /*10a4*/ 	.word	0x00000006
        /*10a8*/ 	.word	0x00000000
        /*10ac*/ 	.short	0x010a
        /*10ae*/ 	.byte	0x3f
	.zero		1


	//   ....[73]....
        /*10b0*/ 	.word	0x0002c5e0
        /*10b4*/ 	.word	0x00000000
        /*10b8*/ 	.word	0x00000000
        /*10bc*/ 	.short	0x010a
        /*10be*/ 	.byte	0x3f
	.zero		1


	//   ....[74]....
        /*10c0*/ 	.word	0x0002c630
        /*10c4*/ 	.word	0x00000006
        /*10c8*/ 	.word	0x00000000
        /*10cc*/ 	.short	0x010a
        /*10ce*/ 	.byte	0x3f
	.zero		1


	//   ....[75]....
        /*10d0*/ 	.word	0x0002c740
        /*10d4*/ 	.word	0x00000011
        /*10d8*/ 	.word	0x00032440
        /*10dc*/ 	.short	0x010a
        /*10de*/ 	.byte	0x3f
	.zero		1


	//   ....[76]....
        /*10e0*/ 	.word	0x0002e550
        /*10e4*/ 	.word	0x00000016
        /*10e8*/ 	.word	0x00032420
        /*10ec*/ 	.short	0x010a
        /*10ee*/ 	.byte	0x3f
	.zero		1


	//   ....[77]....
        /*10f0*/ 	.word	0x0002e5a0
        /*10f4*/ 	.word	0x00000011
        /*10f8*/ 	.word	0x00032460
        /*10fc*/ 	.short	0x010a
        /*10fe*/ 	.byte	0x3f
	.zero		1


	//   ....[78]....
        /*1100*/ 	.word	0x0002eef0
        /*1104*/ 	.word	0x0000000a
        /*1108*/ 	.word	0x00032440
        /*110c*/ 	.short	0x010a
        /*110e*/ 	.byte	0x3f
	.zero		1


	//   ....[79]....
        /*1110*/ 	.word	0x0002f5c0
        /*1114*/ 	.word	0x0000000a
        /*1118*/ 	.word	0x00032460
        /*111c*/ 	.short	0x010a
        /*111e*/ 	.byte	0x3f
	.zero		1


	//   ....[80]....
        /*1120*/ 	.word	0x00030720
        /*1124*/ 	.word	0x00000005
        /*1128*/ 	.word	0x00032420
        /*112c*/ 	.short	0x010a
        /*112e*/ 	.byte	0x3f
	.zero		1


	//   ....[81]....
        /*1130*/ 	.word	0x000308c0
        /*1134*/ 	.word	0x00000003
        /*1138*/ 	.word	0x00032440
        /*113c*/ 	.short	0x010a
        /*113e*/ 	.byte	0x3f
	.zero		1


	//   ....[82]....
        /*1140*/ 	.word	0x00030910
        /*1144*/ 	.word	0x00000005
        /*1148*/ 	.word	0x00032440
        /*114c*/ 	.short	0x010a
        /*114e*/ 	.byte	0x3f
	.zero		1


	//   ....[83]....
        /*1150*/ 	.word	0x00030960
        /*1154*/ 	.word	0x00000003
        /*1158*/ 	.word	0x00032460
        /*115c*/ 	.short	0x010a
        /*115e*/ 	.byte	0x3f
	.zero		1


	//   ....[84]....
        /*1160*/ 	.word	0x00030d20
        /*1164*/ 	.word	0x00000012
        /*1168*/ 	.word	0x00000000
        /*116c*/ 	.short	0x010a
        /*116e*/ 	.byte	0x3f
	.zero		1


	//   ....[85]....
        /*1170*/ 	.word	0x00030e60
        /*1174*/ 	.word	0x00000006
        /*1178*/ 	.word	0x00000000
        /*117c*/ 	.short	0x010a
        /*117e*/ 	.byte	0x3f
	.zero		1


	//   ....[86]....
        /*1180*/ 	.word	0x000314c0
        /*1184*/ 	.word	0x0000000d
        /*1188*/ 	.word	0x00000000
        /*118c*/ 	.short	0x010a
        /*118e*/ 	.byte	0x3f
	.zero		1


	//   ....[87]....
        /*1190*/ 	.word	0x00031600
        /*1194*/ 	.word	0x00000012
        /*1198*/ 	.word	0x00000000
        /*119c*/ 	.short	0x010a
        /*119e*/ 	.byte	0x3f
	.zero		1


	//   ....[88]....
        /*11a0*/ 	.word	0x000328b0
        /*11a4*/ 	.word	0x00000007
        /*11a8*/ 	.word	0x00000000
        /*11ac*/ 	.short	0x0101
        /*11ae*/ 	.byte	0x3f
	.zero		1


	//   ....[89]....
        /*11b0*/ 	.word	0x0004c630
        /*11b4*/ 	.word	0x00000000
        /*11b8*/ 	.word	0x00000000
        /*11bc*/ 	.short	0x0101
        /*11be*/ 	.byte	0x3f
	.zero		1


	//   ....[90]....
        /*11c0*/ 	.word	0x0004c650
        /*11c4*/ 	.word	0x00000006
        /*11c8*/ 	.word	0x00000000
        /*11cc*/ 	.short	0x010a
        /*11ce*/ 	.byte	0x3f
	.zero		1


	//   ....[91]....
        /*11d0*/ 	.word	0x0004c6a0
        /*11d4*/ 	.word	0x00000012
        /*11d8*/ 	.word	0x00000000
        /*11dc*/ 	.short	0x010a
        /*11de*/ 	.byte	0x3f
	.zero		1


	//----- nvinfo : EIATTR_NUM_MBARRIERS
	.align		4
.L_441:
        /*11e0*/ 	.byte	0x03, 0x38
        /*11e2*/ 	.short	0x0017


	//----- nvinfo : EIATTR_EXIT_INSTR_OFFSETS
	.align		4
        /*11e4*/ 	.byte	0x04, 0x1c
        /*11e6*/ 	.short	(.L_443 - .L_442)


	//   ....[0]....
.L_442:
        /*11e8*/ 	.word	0x00000ad0


	//   ....[1]....
        /*11ec*/ 	.word	0x00025320


	//   ....[2]....
        /*11f0*/ 	.word	0x0002c3f0


	//----- nvinfo : EIATTR_MAX_THREADS
	.align		4
.L_443:
        /*11f4*/ 	.byte	0x04, 0x05
        /*11f6*/ 	.short	(.L_445 - .L_444)
.L_444:
        /*11f8*/ 	.word	0x00000180
        /*11fc*/ 	.word	0x00000001
        /*1200*/ 	.word	0x00000001


	//----- nvinfo : EIATTR_CRS_STACK_SIZE
	.align		4
.L_445:
        /*1204*/ 	.byte	0x04, 0x1e
        /*1206*/ 	.short	(.L_447 - .L_446)
.L_446:
        /*1208*/ 	.word	0x00000000


	//----- nvinfo : EIATTR_CBANK_PARAM_SIZE
	.align		4
.L_447:
        /*120c*/ 	.byte	0x03, 0x19
        /*120e*/ 	.short	0x0bf0


	//----- nvinfo : EIATTR_PARAM_CBANK
	.align		4
        /*1210*/ 	.byte	0x04, 0x0a
        /*1212*/ 	.short	(.L_449 - .L_448)
	.align		4
.L_448:
        /*1214*/ 	.word	index@(.nv.constant0._ZN7cutlass13device_kernelIN5flash11enable_sm90INS1_16FlashAttnFwdSm90INS1_25CollectiveMainloopFwdSm90ILi2EN4cute5tupleIJNS5_1CILi1EEES8_S8_EEENS6_IJNS7_ILi128EEENS7_ILi96EEENS7_ILi64EEEEEELi256ENS_6half_tEfNS_4arch4Sm90ELb0ELb1ELb1ELb1ELb1ELb0ELb1ELb1ELb0ELb1ELb1ELb0EEENS1_21CollectiveEpilogueFwdINS6_IJSA_NS7_ILi256EEESB_EEES9_SE_SG_Li256ELb1ELb1ELb1ELb0EEENS1_36VarlenDynamicPersistentTileSchedulerILi128ELi96ELi256ELi128ELb1ELb1ELb1ELb1ELb0ELb1EEEEEEEEEvNT_6ParamsE)
        /*1218*/ 	.short	0x0210
        /*121a*/ 	.short	0x0bf0


	//----- nvinfo : EIATTR_SW_WAR
	.align		4
.L_449:
        /*121c*/ 	.byte	0x04, 0x36
        /*121e*/ 	.short	(.L_451 - .L_450)
.L_450:
        /*1220*/ 	.word	0x00000008
.L_451:


//--------------------- .nv.info._ZN7cutlass13device_kernelIN5flash11enable_sm90INS1_16FlashAttnFwdSm90INS1_25CollectiveMainloopFwdSm90ILi2EN4cute5tupleIJNS5_1CILi1EEES8_S8_EEENS6_IJNS7_ILi128EEENS7_ILi96EEENS7_ILi64EEEEEELi256ENS_6half_tEfNS_4arch4Sm90ELb0ELb1ELb1ELb1ELb1ELb1ELb1ELb1ELb0ELb1ELb1ELb0EEENS1_21CollectiveEpilogueFwdINS6_IJSA_NS7_ILi256EEESB_EEES9_SE_SG_Li256ELb1ELb1ELb1ELb0EEENS1_36VarlenDynamicPersistentTileSchedulerILi128ELi96ELi256ELi128ELb1ELb1ELb1ELb1ELb0ELb1EEEEEEEEEvNT_6ParamsE --------------------------
	.section	.nv.info._ZN7cutlass13device_kernelIN5flash11enable_sm90INS1_16FlashAttnFwdSm90INS1_25CollectiveMainloopFwdSm90ILi2EN4cute5tupleIJNS5_1CILi1EEES8_S8_EEENS6_IJNS7_ILi128EEENS7_ILi96EEENS7_ILi64EEEEEELi256ENS_6half_tEfNS_4arch4Sm90ELb0ELb1ELb1ELb1ELb1ELb1ELb1ELb1ELb0ELb1ELb1ELb0EEENS1_21CollectiveEpilogueFwdINS6_IJSA_NS7_ILi256EEESB_EEES9_SE_SG_Li256ELb1ELb1ELb1ELb0EEENS1_36VarlenDynamicPersistentTileSchedulerILi128ELi96ELi256ELi128ELb1ELb1ELb1ELb1ELb0ELb1EEEEEEEEEvNT_6ParamsE,"",@"SHT_CUDA_INFO"
	.sectionflags	@""
	.align	4


	//----- nvinfo : EIATTR_CUDA_API_VERSION
	.align		4
        /*0000*/ 	.byte	0x04, 0x37
        /*0002*/ 	.short	(.L_453 - .L_452)
.L_452:
        /*0004*/ 	.word	0x00000082


	//----- nvinfo : EIATTR_KPARAM_INFO
	.align		4
.L_453:
        /*0008*/ 	.byte	0x04, 0x17
        /*000a*/ 	.short	(.L_455 - .L_454)
.L_454:
        /*000c*/ 	.word	0x00000000
        /*0010*/ 	.short	0x0000
        /*0012*/ 	.short	0x0070
        /*0014*/ 	.byte	0x00, 0xf0, 0x01, 0x2e


	//----- nvinfo : EIATTR_SPARSE_MMA_MASK
	.align		4
.L_455:
        /*0018*/ 	.byte	0x03, 0x50
        /*001a*/ 	.short	0x0000


	//----- nvinfo : EIATTR_MAXREG_COUNT
	.align		4
        /*001c*/ 	.byte	0x03, 0x1b
        /*001e*/ 	.short	0x00a8


	//----- nvinfo : EIATTR_NUM_BARRIERS
	.align		4
        /*0020*/ 	.byte	0x02, 0x4c
        /*0022*/ 	.byte	0x10
	.zero		1


	//----- nvinfo : EIATTR_EXTERNS
	.align		4
        /*0024*/ 	.byte	0x04, 0x0f
        /*0026*/ 	.short	(.L_457 - .L_456)


	//   ....[0]....
	.align		4
.L_456:
        /*0028*/ 	.word	index@(__assertfail)


	//----- nvinfo : EIATTR_ANNOTATIONS
	.align		4
.L_457:
        /*002c*/ 	.byte	0x04, 0x55
        /*002e*/ 	.short	(.L_459 - .L_458)


	//   ....[0]....
.L_458:
        /* <DEDUP_REMOVED lines=116> */


	//----- nvinfo : EIATTR_MERCURY_ISA_VERSION
	.align		4
.L_459:
        /*0758*/ 	.byte	0x03, 0x5f
        /*075a*/ 	.short	0x0101


	//----- nvinfo : EIATTR_UNUSED_LOAD_BYTE_OFFSET
	.align		4
        /*075c*/ 	.byte	0x04, 0x44
        /*075e*/ 	.short	(.L_461 - .L_460)


	//   ....[0]....
.L_460:
        /*0760*/ 	.word	0x00000b70
        /*0764*/ 	.word	0x0000fff0


	//   ....[1]....
        /*0768*/ 	.word	0x0002ce90
        /*076c*/ 	.word	0x0000fff0


	//----- nvinfo : EIATTR_INT_WARP_WIDE_INSTR_OFFSETS
	.align		4
.L_461:
        /*0770*/ 	.byte	0x04, 0x31
        /*0772*/ 	.short	(.L_463 - .L_462)


	//   ....[0]....
.L_462:
        /*0774*/ 	.word	0x00000180


	//   ....[1]....
        /*0778*/ 	.word	0x000001c0


	//   ....[2]....
        /*077c*/ 	.word	0x00000230


	//   ....[3]....
        /*0780*/ 	.word	0x00000240


	//   ....[4]....
        /*0784*/ 	.word	0x00035730


	//   ....[5]....
        /*0788*/ 	.word	0x000357c0


	//   ....[6]....
        /*078c*/ 	.word	0x00039660


	//   ....[7]....
        /*0790*/ 	.word	0x000396f0


	//----- nvinfo : EIATTR_COOP_GROUP_MASK_REGIDS
	.align		4
.L_463:
        /*0794*/ 	.byte	0x04, 0x29
        /*0796*/ 	.short	(.L_465 - .L_464)


	//   ....[0]....
.L_464:
        /*0798*/ 	.word	0xffffffff


	//   ....[1]....
        /*079c*/ 	.word	0xffffffff


	//   ....[2]....
        /*07a0*/ 	.word	0xffffffff


	//   ....[3]....
        /*07a4*/ 	.word	0xffffffff


	//   ....[4]....
        /*07a8*/ 	.word	0xffffffff


	//   ....[5]....
        /*07ac*/ 	.word	0xffffffff


	//   ....[6]....
        /*07b0*/ 	.word	0xffffffff


	//   ....[7]....
        /*07b4*/ 	.word	0xffffffff


	//   ....[8]....
        /*07b8*/ 	.word	0xffffffff


	//   ....[9]....
        /*07bc*/ 	.word	0xffffffff


	//   ....[10]....
        /*07c0*/ 	.word	0xffffffff


	//   ....[11]....
        /*07c4*/ 	.word	0xffffffff


	//   ....[12]....
        /*07c8*/ 	.word	0xffffffff


	//   ....[13]....
        /*07cc*/ 	.word	0xffffffff


	//   ....[14]....
        /*07d0*/ 	.word	0xffffffff


	//   ....[15]....
        /*07d4*/ 	.word	0xffffffff


	//   ....[16]....
        /*07d8*/ 	.word	0xffffffff


	//   ....[17]....
        /*07dc*/ 	.word	0xffffffff


	//   ....[18]....
        /*07e0*/ 	.word	0xffffffff


	//   ....[19]....
        /*07e4*/ 	.word	0xffffffff


	//   ....[20]....
        /*07e8*/ 	.word	0xffffffff


	//   ....[21]....
        /*07ec*/ 	.word	0xffffffff


	//   ....[22]....
        /*07f0*/ 	.word	0xffffffff


	//   ....[23]....
        /*07f4*/ 	.word	0xffffffff


	//   ....[24]....
        /*07f8*/ 	.word	0xffffffff


	//   ....[25]....
        /*07fc*/ 	.word	0xffffffff


	//   ....[26]....
        /*0800*/ 	.word	0xffffffff


	//   ....[27]....
        /*0804*/ 	.word	0xffffffff


	//   ....[28]....
        /*0808*/ 	.word	0xffffffff


	//   ....[29]....
        /*080c*/ 	.word	0xffffffff


	//   ....[30]....
        /*0810*/ 	.word	0xffffffff


	//   ....[31]....
        /*0814*/ 	.word	0xffffffff


	//   ....[32]....
        /*0818*/ 	.word	0xffffffff


	//   ....[33]....
        /*081c*/ 	.word	0xffffffff


	//   ....[34]....
        /*0820*/ 	.word	0xffffffff


	//   ....[35]....
        /*0824*/ 	.word	0xffffffff


	//   ....[36]....
        /*0828*/ 	.word	0xffffffff


	//   ....[37]....
        /*082c*/ 	.word	0xffffffff


	//   ....[38]....
        /*0830*/ 	.word	0xffffffff


	//   ....[39]....
        /*0834*/ 	.word	0xffffffff


	//   ....[40]....
        /*0838*/ 	.word	0xffffffff


	//   ....[41]....
        /*083c*/ 	.word	0xffffffff


	//   ....[42]....
        /*0840*/ 	.word	0xffffffff


	//   ....[43]....
        /*0844*/ 	.word	0xffffffff


	//   ....[44]....
        /*0848*/ 	.word	0xffffffff


	//   ....[45]....
        /*084c*/ 	.word	0xffffffff


	//   ....[46]....
        /*0850*/ 	.word	0xffffffff


	//   ....[47]....
        /*0854*/ 	.word	0xffffffff


	//   ....[48]....
        /*0858*/ 	.word	0xffffffff


	//   ....[49]....
        /*085c*/ 	.word	0xffffffff


	//   ....[50]....
        /*0860*/ 	.word	0xffffffff


	//   ....[51]....
        /*0864*/ 	.word	0xffffffff


	//   ....[52]....
        /*0868*/ 	.word	0xffffffff


	//   ....[53]....
        /*086c*/ 	.word	0xffffffff


	//   ....[54]....
        /*0870*/ 	.word	0xffffffff


	//   ....[55]....
        /*0874*/ 	.word	0xffffffff


	//   ....[56]....
        /*0878*/ 	.word	0xffffffff


	//   ....[57]....
        /*087c*/ 	.word	0xffffffff


	//   ....[58]....
        /*0880*/ 	.word	0xffffffff


	//   ....[59]....
        /*0884*/ 	.word	0xffffffff


	//   ....[60]....
        /*0888*/ 	.word	0xffffffff


	//   ....[61]....
        /*088c*/ 	.word	0xffffffff


	//   ....[62]....
        /*0890*/ 	.word	0xffffffff


	//   ....[63]....
        /*0894*/ 	.word	0xffffffff


	//   ....[64]....
        /*0898*/ 	.word	0xffffffff


	//   ....[65]....
        /*089c*/ 	.word	0xffffffff


	//   ....[66]....
        /*08a0*/ 	.word	0xffffffff


	//   ....[67]....
        /*08a4*/ 	.word	0xffffffff


	//   ....[68]....
        /*08a8*/ 	.word	0xffffffff


	//   ....[69]....
        /*08ac*/ 	.word	0xffffffff


	//   ....[70]....
        /*08b0*/ 	.word	0xffffffff


	//   ....[71]....
        /*08b4*/ 	.word	0xffffffff


	//   ....[72]....
        /*08b8*/ 	.word	0xffffffff


	//   ....[73]....
        /*08bc*/ 	.word	0xffffffff


	//   ....[74]....
        /*08c0*/ 	.word	0xffffffff


	//   ....[75]....
        /*08c4*/ 	.word	0xffffffff


	//   ....[76]....
        /*08c8*/ 	.word	0xffffffff


	//   ....[77]....
        /*08cc*/ 	.word	0xffffffff


	//   ....[78]....
        /*08d0*/ 	.word	0xffffffff


	//   ....[79]....
        /*08d4*/ 	.word	0xffffffff


	//   ....[80]....
        /*08d8*/ 	.word	0xffffffff


	//   ....[81]....
        /*08dc*/ 	.word	0xffffffff


	//   ....[82]....
        /*08e0*/ 	.word	0xffffffff


	//   ....[83]....
        /*08e4*/ 	.word	0xffffffff


	//   ....[84]....
        /*08e8*/ 	.word	0xffffffff


	//   ....[85]....
        /*08ec*/ 	.word	0xffffffff


	//   ....[86]....
        /*08f0*/ 	.word	0xffffffff


	//   ....[87]....
        /*08f4*/ 	.word	0xffffffff


	//   ....[88]....
        /*08f8*/ 	.word	0xffffffff


	//   ....[89]....
        /*08fc*/ 	.word	0xffffffff


	//   ....[90]....
        /*0900*/ 	.word	0xffffffff


	//   ....[91]....
        /*0904*/ 	.word	0xffffffff


	//   ....[92]....
        /*0908*/ 	.word	0xffffffff


	//   ....[93]....
        /*090c*/ 	.word	0xffffffff


	//   ....[94]....
        /*0910*/ 	.word	0xffffffff


	//   ....[95]....
        /*0914*/ 	.word	0xffffffff


	//   ....[96]....
        /*0918*/ 	.word	0xffffffff


	//   ....[97]....
        /*091c*/ 	.word	0xffffffff


	//   ....[98]....
        /*0920*/ 	.word	0xffffffff


	//   ....[99]....
        /*0924*/ 	.word	0xffffffff


	//   ....[100]....
        /*0928*/ 	.word	0xffffffff


	//   ....[101]....
        /*092c*/ 	.word	0xffffffff


	//   ....[102]....
        /*0930*/ 	.word	0xffffffff


	//   ....[103]....
        /*0934*/ 	.word	0xffffffff


	//   ....[104]....
        /*0938*/ 	.word	0xffffffff


	//   ....[105]....
        /*093c*/ 	.word	0xffffffff


	//   ....[106]....
        /*0940*/ 	.word	0xffffffff


	//   ....[107]....
        /*0944*/ 	.word	0xffffffff


	//   ....[108]....
        /*0948*/ 	.word	0xffffffff


	//   ....[109]....
        /*094c*/ 	.word	0xffffffff


	//   ....[110]....
        /*0950*/ 	.word	0xffffffff


	//   ....[111]....
        /*0954*/ 	.word	0xffffffff


	//   ....[112]....
        /*0958*/ 	.word	0xffffffff


	//   ....[113]....
        /*095c*/ 	.word	0xffffffff


	//   ....[114]....
        /*0960*/ 	.word	0xffffffff


	//   ....[115]....
        /*0964*/ 	.word	0xffffffff


	//   ....[116]....
        /*0968*/ 	.word	0xffffffff


	//   ....[117]....
        /*096c*/ 	.word	0xffffffff


	//   ....[118]....
        /*0970*/ 	.word	0xffffffff


	//   ....[119]....
        /*0974*/ 	.word	0xffffffff


	//   ....[120]....
        /*0978*/ 	.word	0xffffffff


	//   ....[121]....
        /*097c*/ 	.word	0xffffffff


	//   ....[122]....
        /*0980*/ 	.word	0xffffffff


	//   ....[123]....
        /*0984*/ 	.word	0xffffffff


	//   ....[124]....
        /*0988*/ 	.word	0xffffffff


	//   ....[125]....
        /*098c*/ 	.word	0xffffffff


	//   ....[126]....
        /*0990*/ 	.word	0xffffffff


	//   ....[127]....
        /*0994*/ 	.word	0xffffffff


	//   ....[128]....
        /*0998*/ 	.word	0xffffffff


	//   ....[129]....
        /*099c*/ 	.word	0xffffffff


	//   ....[130]....
        /*09a0*/ 	.word	0xffffffff


	//   ....[131]....
        /*09a4*/ 	.word	0xffffffff


	//   ....[132]....
        /*09a8*/ 	.word	0xffffffff


	//   ....[133]....
        /*09ac*/ 	.word	0xffffffff


	//   ....[134]....
        /*09b0*/ 	.word	0xffffffff


	//   ....[135]....
        /*09b4*/ 	.word	0xffffffff


	//   ....[136]....
        /*09b8*/ 	.word	0xffffffff


	//   ....[137]....
        /*09bc*/ 	.word	0xffffffff


	//   ....[138]....
        /*09c0*/ 	.word	0xffffffff


	//   ....[139]....
        /*09c4*/ 	.word	0xffffffff


	//   ....[140]....
        /*09c8*/ 	.word	0xffffffff


	//   ....[141]....
        /*09cc*/ 	.word	0xffffffff


	//   ....[142]....
        /*09d0*/ 	.word	0xffffffff


	//   ....[143]....
        /*09d4*/ 	.word	0xffffffff


	//   ....[144]....
        /*09d8*/ 	.word	0xffffffff


	//   ....[145]....
        /*09dc*/ 	.word	0xffffffff


	//   ....[146]....
        /*09e0*/ 	.word	0xffffffff


	//   ....[147]....
        /*09e4*/ 	.word	0xffffffff


	//   ....[148]....
        /*09e8*/ 	.word	0xffffffff


	//   ....[149]....
        /*09ec*/ 	.word	0xffffffff


	//   ....[150]....
        /*09f0*/ 	.word	0xffffffff


	//   ....[151]....
        /*09f4*/ 	.word	0xffffffff


	//   ....[152]....
        /*09f8*/ 	.word	0xffffffff


	//   ....[153]....
        /*09fc*/ 	.word	0xffffffff


	//   ....[154]....
        /*0a00*/ 	.word	0xffffffff


	//   ....[155]....
        /*0a04*/ 	.word	0xffffffff


	//   ....[156]....
        /*0a08*/ 	.word	0xffffffff


	//   ....[157]....
        /*0a0c*/ 	.word	0xffffffff


	//   ....[158]....
        /*0a10*/ 	.word	0xffffffff


	//   ....[159]....
        /*0a14*/ 	.word	0xffffffff


	//   ....[160]....
        /*0a18*/ 	.word	0xffffffff


	//   ....[161]....
        /*0a1c*/ 	.word	0xffffffff


	//   ....[162]....
        /*0a20*/ 	.word	0xffffffff


	//   ....[163]....
        /*0a24*/ 	.word	0xffffffff


	//   ....[164]....
        /*0a28*/ 	.word	0xffffffff


	//   ....[165]....
        /*0a2c*/ 	.word	0xffffffff


	//   ....[166]....
        /*0a30*/ 	.word	0xffffffff


	//   ....[167]....
        /*0a34*/ 	.word	0xffffffff


	//   ....[168]....
        /*0a38*/ 	.word	0xffffffff


	//   ....[169]....
        /*0a3c*/ 	.word	0xffffffff


	//   ....[170]....
        /*0a40*/ 	.word	0xffffffff


	//   ....[171]....
        /*0a44*/ 	.word	0xffffffff


	//   ....[172]....
        /*0a48*/ 	.word	0xffffffff


	//   ....[173]....
        /*0a4c*/ 	.word	0xffffffff


	//   ....[174]....
        /*0a50*/ 	.word	0xffffffff


	//   ....[175]....
        /*0a54*/ 	.word	0xffffffff


	//   ....[176]....
        /*0a58*/ 	.word	0xffffffff


	//   ....[177]....
        /*0a5c*/ 	.word	0xffffffff


	//   ....[178]....
        /*0a60*/ 	.word	0xffffffff


	//   ....[179]....
        /*0a64*/ 	.word	0xffffffff


	//   ....[180]....
        /*0a68*/ 	.word	0xffffffff


	//   ....[181]....
        /*0a6c*/ 	.word	0xffffffff


	//   ....[182]....
        /*0a70*/ 	.word	0xffffffff


	//   ....[183]....
        /*0a74*/ 	.word	0xffffffff


	//   ....[184]....
        /*0a78*/ 	.word	0xffffffff


	//   ....[185]....
        /*0a7c*/ 	.word	0xffffffff


	//   ....[186]....
        /*0a80*/ 	.word	0xffffffff


	//   ....[187]....
        /*0a84*/ 	.word	0xffffffff


	//   ....[188]....
        /*0a88*/ 	.word	0xffffffff


	//   ....[189]....
        /*0a8c*/ 	.word	0xffffffff


	//   ....[190]....
        /*0a90*/ 	.word	0xffffffff


	//   ....[191]....
        /*0a94*/ 	.word	0xffffffff


	//   ....[192]....
        /*0a98*/ 	.word	0xffffffff


	//   ....[193]....
        /*0a9c*/ 	.word	0xffffffff


	//   ....[194]....
        /*0aa0*/ 	.word	0xffffffff


	//   ....[195]....
        /*0aa4*/ 	.word	0xffffffff


	//   ....[196]....
        /*0aa8*/ 	.word	0xffffffff


	//   ....[197]....
        /*0aac*/ 	.word	0xffffffff


	//   ....[198]....
        /*0ab0*/ 	.word	0xffffffff


	//   ....[199]....
        /*0ab4*/ 	.word	0xffffffff


	//   ....[200]....
        /*0ab8*/ 	.word	0xffffffff


	//   ....[201]....
        /*0abc*/ 	.word	0x0500000f


	//   ....[202]....
        /*0ac0*/ 	.word	0x0500000f


	//   ....[203]....
        /*0ac4*/ 	.word	0x0500000f


	//   ....[204]....
        /*0ac8*/ 	.word	0x0500000f


	//   ....[205]....
        /*0acc*/ 	.word	0x0500000f


	//   ....[206]....
        /*0ad0*/ 	.word	0x0500000f


	//   ....[207]....
        /*0ad4*/ 	.word	0x0500000f


	//   ....[208]....
        /*0ad8*/ 	.word	0x0500000f


	//   ....[209]....
        /*0adc*/ 	.word	0x0500000f


	//   ....[210]....
        /*0ae0*/ 	.word	0x0500000f


	//   ....[211]....
        /*0ae4*/ 	.word	0x0500000f


	//   ....[212]....
        /*0ae8*/ 	.word	0x0500000f


	//   ....[213]....
        /*0aec*/ 	.word	0x0500000f


	//   ....[214]....
        /*0af0*/ 	.word	0x0500000f


	//   ....[215]....
        /*0af4*/ 	.word	0x0500000f


	//   ....[216]....
        /*0af8*/ 	.word	0x0500000f


	//   ....[217]....
        /*0afc*/ 	.word	0x0500000f


	//   ....[218]....
        /*0b00*/ 	.word	0x0500000f


	//   ....[219]....
        /*0b04*/ 	.word	0x0500000f


	//   ....[220]....
        /*0b08*/ 	.word	0x0500000f


	//   ....[221]....
        /*0b0c*/ 	.word	0x0500000f


	//   ....[222]....
        /*0b10*/ 	.word	0x0500000f


	//   ....[223]....
        /*0b14*/ 	.word	0x0500000f


	//   ....[224]....
        /*0b18*/ 	.word	0x0500000f


	//   ....[225]....
        /*0b1c*/ 	.word	0x0500000f


	//   ....[226]....
        /*0b20*/ 	.word	0x0500000f


	//   ....[227]....
        /*0b24*/ 	.word	0x0500000f


	//   ....[228]....
        /*0b28*/ 	.word	0x0500000f


	//   ....[229]....
        /*0b2c*/ 	.word	0x0500000f


	//   ....[230]....
        /*0b30*/ 	.word	0x0500000f


	//   ....[231]....
        /*0b34*/ 	.word	0x0500000f


	//   ....[232]....
        /*0b38*/ 	.word	0x0500000f


	//   ....[233]....
        /*0b3c*/ 	.word	0x0500000f


	//   ....[234]....
        /*0b40*/ 	.word	0x0500000f


	//   ....[235]....
        /*0b44*/ 	.word	0x0500000f


	//   ....[236]....
        /*0b48*/ 	.word	0x0500000f


	//   ....[237]....
        /*0b4c*/ 	.word	0x0500000f


	//   ....[238]....
        /*0b50*/ 	.word	0x0500000f


	//   ....[239]....
        /*0b54*/ 	.word	0x0500000f


	//   ....[240]....
        /*0b58*/ 	.word	0x0500000f


	//   ....[241]....
        /*0b5c*/ 	.word	0x0500000f


	//   ....[242]....
        /*0b60*/ 	.word	0x0500000f


	//   ....[243]....
        /*0b64*/ 	.word	0x0500000f


	//   ....[244]....
        /*0b68*/ 	.word	0x0500000f


	//   ....[245]....
        /*0b6c*/ 	.word	0x0500000f


	//   ....[246]....
        /*0b70*/ 	.word	0x0500000f


	//   ....[247]....
        /*0b74*/ 	.word	0x0500000f


	//   ....[248]....
        /*0b78*/ 	.word	0x0500000f


	//   ....[249]....
        /*0b7c*/ 	.word	0x0500000f


	//   ....[250]....
        /*0b80*/ 	.word	0x0500000f


	//   ....[251]....
        /*0b84*/ 	.word	0x0500000f


	//   ....[252]....
        /*0b88*/ 	.word	0x0500000f


	//   ....[253]....
        /*0b8c*/ 	.word	0x0500000f


	//   ....[254]....
        /*0b90*/ 	.word	0x0500000f


	//   ....[255]....
        /*0b94*/ 	.word	0x0500000f


	//   ....[0]....
        /*0b98*/ 	.word	0x0500000f


	//   ....[1]....
        /*0b9c*/ 	.word	0x0500000f


	//   ....[2]....
        /*0ba0*/ 	.word	0x0500000f


	//   ....[3]....
        /*0ba4*/ 	.word	0x0500000f


	//   ....[4]....
        /*0ba8*/ 	.word	0x0500000f


	//   ....[5]....
        /*0bac*/ 	.word	0x0500000f


	//   ....[6]....
        /*0bb0*/ 	.word	0x0500000f


	//   ....[7]....
        /*0bb4*/ 	.word	0x0500000f


	//   ....[8]....
        /*0bb8*/ 	.word	0x0500000f


	//   ....[9]....
        /*0bbc*/ 	.word	0x0500000f


	//   ....[10]....
        /*0bc0*/ 	.word	0x0500000f


	//   ....[11]....
        /*0bc4*/ 	.word	0x0500000f


	//   ....[12]....
        /*0bc8*/ 	.word	0x0500000f


	//   ....[13]....
        /*0bcc*/ 	.word	0x0500000f


	//   ....[14]....
        /*0bd0*/ 	.word	0x0500000f


	//   ....[15]....
        /*0bd4*/ 	.word	0x0500000f


	//   ....[16]....
        /*0bd8*/ 	.word	0x0500000f


	//   ....[17]....
        /*0bdc*/ 	.word	0x0500000f


	//   ....[18]....
        /*0be0*/ 	.word	0x0500000f


	//   ....[19]....
        /*0be4*/ 	.word	0x0500000f


	//   ....[20]....
        /*0be8*/ 	.word	0x0500000f


	//   ....[21]....
        /*0bec*/ 	.word	0x0500000f


	//   ....[22]....
        /*0bf0*/ 	.word	0x0500000f


	//   ....[23]....
        /*0bf4*/ 	.word	0x0500000f


	//   ....[24]....
        /*0bf8*/ 	.word	0x0500000f


	//   ....[25]....
        /*0bfc*/ 	.word	0x0500000f


	//   ....[26]....
        /*0c00*/ 	.word	0x0500000f


	//   ....[27]....
        /*0c04*/ 	.word	0x0500000f


	//   ....[28]....
        /*0c08*/ 	.word	0x0500000f


	//   ....[29]....
        /*0c0c*/ 	.word	0x0500000f


	//   ....[30]....
        /*0c10*/ 	.word	0x0500000f


	//   ....[31]....
        /*0c14*/ 	.word	0x0500000f


	//   ....[32]....
        /*0c18*/ 	.word	0x0500000f


	//   ....[33]....
        /*0c1c*/ 	.word	0x0500000f


	//   ....[34]....
        /*0c20*/ 	.word	0x0500000f


	//   ....[35]....
        /*0c24*/ 	.word	0x0500000f


	//   ....[36]....
        /*0c28*/ 	.word	0x0500000f


	//   ....[37]....
        /*0c2c*/ 	.word	0x0500000f


	//   ....[38]....
        /*0c30*/ 	.word	0x0500000f


	//   ....[39]....
        /*0c34*/ 	.word	0x0500000f


	//   ....[40]....
        /*0c38*/ 	.word	0x0500000f


	//   ....[41]....
        /*0c3c*/ 	.word	0x0500000f


	//   ....[42]....
        /*0c40*/ 	.word	0x0500000f


	//   ....[43]....
        /*0c44*/ 	.word	0x0500000f


	//   ....[44]....
        /*0c48*/ 	.word	0x0500000f


	//   ....[45]....
        /*0c4c*/ 	.word	0x0500000f


	//   ....[46]....
        /*0c50*/ 	.word	0x0500000f


	//   ....[47]....
        /*0c54*/ 	.word	0x0500000f


	//   ....[48]....
        /*0c58*/ 	.word	0x0500000f


	//   ....[49]....
        /*0c5c*/ 	.word	0x0500000f


	//   ....[50]....
        /*0c60*/ 	.word	0x0500000f


	//   ....[51]....
        /*0c64*/ 	.word	0x0500000f


	//   ....[52]....
        /*0c68*/ 	.word	0x0500000f


	//   ....[53]....
        /*0c6c*/ 	.word	0x0500000f


	//   ....[54]....
        /*0c70*/ 	.word	0x0500000f


	//   ....[55]....
        /*0c74*/ 	.word	0x0500000f


	//   ....[56]....
        /*0c78*/ 	.word	0x0500000f


	//   ....[57]....
        /*0c7c*/ 	.word	0x0500000f


	//   ....[58]....
        /*0c80*/ 	.word	0x0500000f


	//   ....[59]....
        /*0c84*/ 	.word	0x0500000f


	//   ....[60]....
        /*0c88*/ 	.word	0x0500000f


	//   ....[61]....
        /*0c8c*/ 	.word	0x0500000f


	//   ....[62]....
        /*0c90*/ 	.word	0x0500000f


	//   ....[63]....
        /*0c94*/ 	.word	0x0500000f


	//   ....[64]....
        /*0c98*/ 	.word	0x0500000f


	//   ....[65]....
        /*0c9c*/ 	.word	0x0500000f


	//   ....[66]....
        /*0ca0*/ 	.word	0x0500000f


	//   ....[67]....
        /*0ca4*/ 	.word	0x0500000f


	//   ....[68]....
        /*0ca8*/ 	.word	0x0500000f


	//   ....[69]....
        /*0cac*/ 	.word	0x0500000f


	//   ....[70]....
        /*0cb0*/ 	.word	0x0500000f


	//   ....[71]....
        /*0cb4*/ 	.word	0x0500000f


	//   ....[72]....
        /*0cb8*/ 	.word	0x0500000f


	//   ....[73]....
        /*0cbc*/ 	.word	0x0500000f


	//   ....[74]....
        /*0cc0*/ 	.word	0x0500000f


	//   ....[75]....
        /*0cc4*/ 	.word	0x0500000f


	//   ....[76]....
        /*0cc8*/ 	.word	0x0500000f


	//   ....[77]....
        /*0ccc*/ 	.word	0x0500000f


	//   ....[78]....
        /*0cd0*/ 	.word	0x0500000f


	//   ....[79]....
        /*0cd4*/ 	.word	0x0500000f


	//   ....[80]....
        /*0cd8*/ 	.word	0x0500000f


	//   ....[81]....
        /*0cdc*/ 	.word	0x0500000f


	//   ....[82]....
        /*0ce0*/ 	.word	0x0500000f


	//   ....[83]....
        /*0ce4*/ 	.word	0x0500000f


	//   ....[84]....
        /*0ce8*/ 	.word	0x0500000f


	//   ....[85]....
        /*0cec*/ 	.word	0x0500000f


	//   ....[86]....
        /*0cf0*/ 	.word	0x0500000f


	//   ....[87]....
        /*0cf4*/ 	.word	0x0500000f


	//   ....[88]....
        /*0cf8*/ 	.word	0x0500000f


	//   ....[89]....
        /*0cfc*/ 	.word	0x0500000f


	//   ....[90]....
        /*0d00*/ 	.word	0x0500000f


	//   ....[91]....
        /*0d04*/ 	.word	0x0500000f


	//   ....[92]....
        /*0d08*/ 	.word	0x0500000f


	//   ....[93]....
        /*0d0c*/ 	.word	0x0500000f


	//   ....[94]....
        /*0d10*/ 	.word	0x0500000f


	//   ....[95]....
        /*0d14*/ 	.word	0xffffffff


	//   ....[96]....
        /*0d18*/ 	.word	0xffffffff


	//   ....[97]....
        /*0d1c*/ 	.word	0xffffffff


	//   ....[98]....
        /*0d20*/ 	.word	0xffffffff


	//   ....[99]....
        /*0d24*/ 	.word	0xffffffff


	//   ....[100]....
        /*0d28*/ 	.word	0xffffffff


	//----- nvinfo : EIATTR_COOP_GROUP_INSTR_OFFSETS
	.align		4
.L_465:
        /*0d2c*/ 	.byte	0x04, 0x28
        /*0d2e*/ 	.short	(.L_467 - .L_466)


	//   ....[0]....
.L_466:
        /*0d30*/ 	.word	0x000000c0


	//   ....[1]....
        /*0d34*/ 	.word	0x00000190


	//   ....[2]....
        /*0d38*/ 	.word	0x000001e0


	//   ....[3]....
        /*0d3c*/ 	.word	0x00000430


	//   ....[4]....
        /*0d40*/ 	.word	0x00000590


	//   ....[5]....
        /*0d44*/ 	.word	0x000006b0


	//   ....[6]....
        /*0d48*/ 	.word	0x00000810


	//   ....[7]....
        /*0d4c*/ 	.word	0x000038f0


	//   ....[8]....
        /*0d50*/ 	.word	0x00003900


	//   ....[9]....
        /*0d54*/ 	.word	0x00003ff0


	//   ....[10]....
        /*0d58*/ 	.word	0x00004000


	//   ....[11]....
        /*0d5c*/ 	.word	0x00004ce0


	//   ....[12]....
        /*0d60*/ 	.word	0x00004cf0


	//   ....[13]....
        /*0d64*/ 	.word	0x00005430


	//   ....[14]....
        /*0d68*/ 	.word	0x00005440


	//   ....[15]....
        /*0d6c*/ 	.word	0x00005db0


	//   ....[16]....
        /*0d70*/ 	.word	0x00005dc0


	//   ....[17]....
        /*0d74*/ 	.word	0x00005ed0


	//   ....[18]....
        /*0d78*/ 	.word	0x00005ee0


	//   ....[19]....
        /*0d7c*/ 	.word	0x00006280


	//   ....[20]....
        /*0d80*/ 	.word	0x000062a0


	//   ....[21]....
        /*0d84*/ 	.word	0x00006580


	//   ....[22]....
        /*0d88*/ 	.word	0x000065a0


	//   ....[23]....
        /*0d8c*/ 	.word	0x000075e0


	//   ....[24]....
        /*0d90*/ 	.word	0x00008320


	//   ....[25]....
        /*0d94*/ 	.word	0x00008330


	//   ....[26]....
        /*0d98*/ 	.word	0x00008340


	//   ....[27]....
        /*0d9c*/ 	.word	0x00008350


	//   ....[28]....
        /*0da0*/ 	.word	0x00008670


	//   ....[29]....
        /*0da4*/ 	.word	0x00008680


	//   ....[30]....
        /*0da8*/ 	.word	0x00008690


	//   ....[31]....
        /*0dac*/ 	.word	0x000086a0


	//   ....[32]....
        /*0db0*/ 	.word	0x000098d0


	//   ....[33]....
        /*0db4*/ 	.word	0x000098f0


	//   ....[34]....
        /*0db8*/ 	.word	0x00009900


	//   ....[35]....
        /*0dbc*/ 	.word	0x00009910


	//   ....[36]....
        /*0dc0*/ 	.word	0x000099f0


	//   ....[37]....
        /*0dc4*/ 	.word	0x00009a10


	//   ....[38]....
        /*0dc8*/ 	.word	0x00009a20


	//   ....[39]....
        /*0dcc*/ 	.word	0x00009a30


	//   ....[40]....
        /*0dd0*/ 	.word	0x0000cb90


	//   ....[41]....
        /*0dd4*/ 	.word	0x0000d1b0


	//   ....[42]....
        /*0dd8*/ 	.word	0x0000e1c0


	//   ....[43]....
        /*0ddc*/ 	.word	0x0000e340


	//   ....[44]....
        /*0de0*/ 	.word	0x0000e390


	//   ....[45]....
        /*0de4*/ 	.word	0x0000e3b0


	//   ....[46]....
        /*0de8*/ 	.word	0x00018400


	//   ....[47]....
        /*0dec*/ 	.word	0x000184b0


	//   ....[48]....
        /*0df0*/ 	.word	0x00018670


	//   ....[49]....
        /*0df4*/ 	.word	0x00018690


	//   ....[50]....
        /*0df8*/ 	.word	0x000221c0


	//   ....[51]....
        /*0dfc*/ 	.word	0x00022760


	//   ....[52]....
        /*0e00*/ 	.word	0x000236f0


	//   ....[53]....
        /*0e04*/ 	.word	0x000237a0


	//   ....[54]....
        /*0e08*/ 	.word	0x00023970


	//   ....[55]....
        /*0e0c*/ 	.word	0x00023990


	//   ....[56]....
        /*0e10*/ 	.word	0x0002be30


	//   ....[57]....
        /*0e14*/ 	.word	0x0002be60


	//   ....[58]....
        /*0e18*/ 	.word	0x0002bea0


	//   ....[59]....
        /*0e1c*/ 	.word	0x0002bed0


	//   ....[60]....
        /*0e20*/ 	.word	0x0002e120


	//   ....[61]....
        /*0e24*/ 	.word	0x0002e150


	//   ....[62]....
        /*0e28*/ 	.word	0x0002e180


	//   ....[63]....
        /*0e2c*/ 	.word	0x0002e190


	//   ....[64]....
        /*0e30*/ 	.word	0x0002eb00


	//   ....[65]....
        /*0e34*/ 	.word	0x0002eb10


	//   ....[66]....
        /*0e38*/ 	.word	0x0002eca0


	//   ....[67]....
        /*0e3c*/ 	.word	0x0002ecb0


	//   ....[68]....
        /*0e40*/ 	.word	0x0002ee40


	//   ....[69]....
        /*0e44*/ 	.word	0x0002ee50


	//   ....[70]....
        /*0e48*/ 	.word	0x0002efe0


	//   ....[71]....
        /*0e4c*/ 	.word	0x0002eff0


	//   ....[72]....
        /*0e50*/ 	.word	0x0002f4d0


	//   ....[73]....
        /*0e54*/ 	.word	0x0002f4e0


	//   ....[74]....
        /*0e58*/ 	.word	0x00030250


	//   ....[75]....
        /*0e5c*/ 	.word	0x00030260


	//   ....[76]....
        /*0e60*/ 	.word	0x00031990


	//   ....[77]....
        /*0e64*/ 	.word	0x000319a0


	//   ....[78]....
        /*0e68*/ 	.word	0x00031b40


	//   ....[79]....
        /*0e6c*/ 	.word	0x00031b50


	//   ....[80]....
        /*0e70*/ 	.word	0x00031ce0


	//   ....[81]....
        /*0e74*/ 	.word	0x00031cf0


	//   ....[82]....
        /*0e78*/ 	.word	0x00031e80


	//   ....[83]....
        /*0e7c*/ 	.word	0x00031e90


	//   ....[84]....
        /*0e80*/ 	.word	0x00032070


	//   ....[85]....
        /*0e84*/ 	.word	0x00032280


	//   ....[86]....
        /*0e88*/ 	.word	0x000322b0


	//   ....[87]....
        /*0e8c*/ 	.word	0x000322e0


	//   ....[88]....
        /*0e90*/ 	.word	0x00032310


	//   ....[89]....
        /*0e94*/ 	.word	0x00032340


	//   ....[90]....
        /*0e98*/ 	.word	0x00032370


	//   ....[91]....
        /*0e9c*/ 	.word	0x00032500


	//   ....[92]....
        /*0ea0*/ 	.word	0x00032530


	//   ....[93]....
        /*0ea4*/ 	.word	0x00032560


	//   ....[94]....
        /*0ea8*/ 	.word	0x00032590


	//   ....[95]....
        /*0eac*/ 	.word	0x000325c0


	//   ....[96]....
        /*0eb0*/ 	.word	0x000325f0


	//   ....[97]....
        /*0eb4*/ 	.word	0x00032680


	//   ....[98]....
        /*0eb8*/ 	.word	0x000326b0


	//   ....[99]....
        /*0ebc*/ 	.word	0x000326c0


	//   ....[100]....
        /*0ec0*/ 	.word	0x00032700


	//   ....[101]....
        /*0ec4*/ 	.word	0x00033e80


	//   ....[102]....
        /*0ec8*/ 	.word	0x000362e0


	//   ....[103]....
        /*0ecc*/ 	.word	0x00036300


	//   ....[104]....
        /*0ed0*/ 	.word	0x00036390


	//   ....[105]....
        /*0ed4*/ 	.word	0x000363b0


	//   ....[106]....
        /*0ed8*/ 	.word	0x00036430


	//   ....[107]....
        /*0edc*/ 	.word	0x00036450


	//   ....[108]....
        /*0ee0*/ 	.word	0x000364d0


	//   ....[109]....
        /*0ee4*/ 	.word	0x000364f0


	//   ....[110]....
        /*0ee8*/ 	.word	0x00036570


	//   ....[111]....
        /*0eec*/ 	.word	0x00036590


	//   ....[112]....
        /*0ef0*/ 	.word	0x000365a0


	//   ....[113]....
        /*0ef4*/ 	.word	0x000365b0


	//   ....[114]....
        /*0ef8*/ 	.word	0x00036d30


	//   ....[115]....
        /*0efc*/ 	.word	0x00036d60


	//   ....[116]....
        /*0f00*/ 	.word	0x00036e60


	//   ....[117]....
        /*0f04*/ 	.word	0x00036e70


	//   ....[118]....
        /*0f08*/ 	.word	0x00036f10


	//   ....[119]....
        /*0f0c*/ 	.word	0x00036f20


	//   ....[120]....
        /*0f10*/ 	.word	0x00036fa0


	//   ....[121]....
        /*0f14*/ 	.word	0x00036fb0


	//   ....[122]....
        /*0f18*/ 	.word	0x00036fc0


	//   ....[123]....
        /*0f1c*/ 	.word	0x00037060


	//   ....[124]....
        /*0f20*/ 	.word	0x00037090


	//   ....[125]....
        /*0f24*/ 	.word	0x00037110


	//   ....[126]....
        /*0f28*/ 	.word	0x00037140


	//   ....[127]....
        /*0f2c*/ 	.word	0x00037160


	//   ....[128]....
        /*0f30*/ 	.word	0x000371b0


	//   ....[129]....
        /*0f34*/ 	.word	0x000371c0


	//   ....[130]....
        /*0f38*/ 	.word	0x00037870


	//   ....[131]....
        /*0f3c*/ 	.word	0x000378a0


	//   ....[132]....
        /*0f40*/ 	.word	0x00037990


	//   ....[133]....
        /*0f44*/ 	.word	0x000379a0


	//   ....[134]....
        /*0f48*/ 	.word	0x00037a30


	//   ....[135]....
        /*0f4c*/ 	.word	0x00037a40


	//   ....[136]....
        /*0f50*/ 	.word	0x00037ab0


	//   ....[137]....
        /*0f54*/ 	.word	0x00037ac0


	//   ....[138]....
        /*0f58*/ 	.word	0x00037b40


	//   ....[139]....
        /*0f5c*/ 	.word	0x00037b50


	//   ....[140]....
        /*0f60*/ 	.word	0x00037bd0


	//   ....[141]....
        /*0f64*/ 	.word	0x00037be0


	//   ....[142]....
        /*0f68*/ 	.word	0x00037c60


	//   ....[143]....
        /*0f6c*/ 	.word	0x00037c70


	//   ....[144]....
        /*0f70*/ 	.word	0x00037cf0


	//   ....[145]....
        /*0f74*/ 	.word	0x00037d00


	//   ....[146]....
        /*0f78*/ 	.word	0x00038210


	//   ....[147]....
        /*0f7c*/ 	.word	0x00038230


	//   ....[148]....
        /*0f80*/ 	.word	0x00038280


	//   ....[149]....
        /*0f84*/ 	.word	0x00038340


	//   ....[150]....
        /*0f88*/ 	.word	0x00038350


	//   ....[151]....
        /*0f8c*/ 	.word	0x00038380


	//   ....[152]....
        /*0f90*/ 	.word	0x00038410


	//   ....[153]....
        /*0f94*/ 	.word	0x000384c0


	//   ....[154]....
        /*0f98*/ 	.word	0x000384d0


	//   ....[155]....
        /*0f9c*/ 	.word	0x00038500


	//   ....[156]....
        /*0fa0*/ 	.word	0x00038510


	//   ....[157]....
        /*0fa4*/ 	.word	0x000385a0


	//   ....[158]....
        /*0fa8*/ 	.word	0x00038cb0


	//   ....[159]....
        /*0fac*/ 	.word	0x00038cd0


	//   ....[160]....
        /*0fb0*/ 	.word	0x00038d20


	//   ....[161]....
        /*0fb4*/ 	.word	0x00038d30


	//   ....[162]....
        /*0fb8*/ 	.word	0x00038d70


	//   ....[163]....
        /*0fbc*/ 	.word	0x00038d80


	//   ....[164]....
        /*0fc0*/ 	.word	0x00038dc0


	//   ....[165]....
        /*0fc4*/ 	.word	0x00038dd0


	//   ....[166]....
        /*0fc8*/ 	.word	0x00038e10


	//   ....[167]....
        /*0fcc*/ 	.word	0x00038e20


	//   ....[168]....
        /*0fd0*/ 	.word	0x00038e30


	//   ....[169]....
        /*0fd4*/ 	.word	0x00038e70


	//   ....[170]....
        /*0fd8*/ 	.word	0x00039190


	//   ....[171]....
        /*0fdc*/ 	.word	0x000391b0


	//   ....[172]....
        /*0fe0*/ 	.word	0x000391c0


	//   ....[173]....
        /*0fe4*/ 	.word	0x000391d0


	//   ....[174]....
        /*0fe8*/ 	.word	0x000391f0


	//   ....[175]....
        /*0fec*/ 	.word	0x00039260


	//   ....[176]....
        /*0ff0*/ 	.word	0x000392d0


	//   ....[177]....
        /*0ff4*/ 	.word	0x000392f0


	//   ....[178]....
        /*0ff8*/ 	.word	0x00039300


	//   ....[179]....
        /*0ffc*/ 	.word	0x00039360


	//   ....[180]....
        /*1000*/ 	.word	0x00039380


	//   ....[181]....
        /*1004*/ 	.word	0x000393e0


	//   ....[182]....
        /*1008*/ 	.word	0x00039920


	//   ....[183]....
        /*100c*/ 	.word	0x00039950


	//   ....[184]....
        /*1010*/ 	.word	0x000399b0


	//   ....[185]....
        /*1014*/ 	.word	0x000399e0


	//   ....[186]....
        /*1018*/ 	.word	0x00039a10


	//   ....[187]....
        /*101c*/ 	.word	0x00039a40


	//   ....[188]....
        /*1020*/ 	.word	0x00039a70


	//   ....[189]....
        /*1024*/ 	.word	0x00039aa0


	//   ....[190]....
        /*1028*/ 	.word	0x00039c40


	//   ....[191]....
        /*102c*/ 	.word	0x00039c70


	//   ....[192]....
        /*1030*/ 	.word	0x00039ca0


	//   ....[193]....
        /*1034*/ 	.word	0x00039cd0


	//   ....[194]....
        /*1038*/ 	.word	0x00039d00


	//   ....[195]....
        /*103c*/ 	.word	0x00039d30


	//   ....[196]....
        /*1040*/ 	.word	0x00039df0


	//   ....[197]....
        /*1044*/ 	.word	0x00039e10


	//   ....[198]....
        /*1048*/ 	.word	0x00039e30


	//   ....[199]....
        /*104c*/ 	.word	0x00039e90


	//   ....[200]....
        /*1050*/ 	.word	0x0003a8b0


	//   ....[201]....
        /*1054*/ 	.word	0x0003abd0


	//   ....[202]....
        /*1058*/ 	.word	0x0003ac60


	//   ....[203]....
        /*105c*/ 	.word	0x0003acf0


	//   ....[204]....
        /*1060*/ 	.word	0x0003ad80


	//   ....[205]....
        /*1064*/ 	.word	0x0003ae60


	//   ....[206]....
        /*1068*/ 	.word	0x0003aef0


	//   ....[207]....
        /*106c*/ 	.word	0x0003af90


	//   ....[208]....
        /*1070*/ 	.word	0x0003b020


	//   ....[209]....
        /*1074*/ 	.word	0x0003b100


	//   ....[210]....
        /*1078*/ 	.word	0x0003b190


	//   ....[211]....
        /*107c*/ 	.word	0x0003b220


	//   ....[212]....
        /*1080*/ 	.word	0x0003b2b0


	//   ....[213]....
        /*1084*/ 	.word	0x0003b390


	//   ....[214]....
        /*1088*/ 	.word	0x0003b430


	//   ....[215]....
        /*108c*/ 	.word	0x0003b4c0


	//   ....[216]....
        /*1090*/ 	.word	0x0003b510


	//   ....[217]....
        /*1094*/ 	.word	0x0003b560


	//   ....[218]....
        /*1098*/ 	.word	0x0003b600


	//   ....[219]....
        /*109c*/ 	.word	0x0003b690


	//   ....[220]....
        /*10a0*/ 	.word	0x0003b6e0


	//   ....[221]....
        /*10a4*/ 	.word	0x0003b730


	//   ....[222]....
        /*10a8*/ 	.word	0x0003b820


	//   ....[223]....
        /*10ac*/ 	.word	0x0003b8d0


	//   ....[224]....
        /*10b0*/ 	.word	0x0003b950


	//   ....[225]....
        /*10b4*/ 	.word	0x0003b9c0


	//   ....[226]....
        /*10b8*/ 	.word	0x0003bb30


	//   ....[227]....
        /*10bc*/ 	.word	0x0003bc70


	//   ....[228]....
        /*10c0*/ 	.word	0x0003bcc0


	//   ....[229]....
        /*10c4*/ 	.word	0x0003bd10


	//   ....[230]....
        /*10c8*/ 	.word	0x0003bfc0


	//   ....[231]....
        /*10cc*/ 	.word	0x0003c010


	//   ....[232]....
        /*10d0*/ 	.word	0x0003c0a0


	//   ....[233]....
        /*10d4*/ 	.word	0x0003c130


	//   ....[234]....
        /*10d8*/ 	.word	0x0003c1c0


	//   ....[235]....
        /*10dc*/ 	.word	0x0003c250


	//   ....[236]....
        /*10e0*/ 	.word	0x0003c2e0


	//   ....[237]....
        /*10e4*/ 	.word	0x0003c370


	//   ....[238]....
        /*10e8*/ 	.word	0x0003c3f0


	//   ....[239]....
        /*10ec*/ 	.word	0x0003c440


	//   ....[240]....
        /*10f0*/ 	.word	0x0003c4e0


	//   ....[241]....
        /*10f4*/ 	.word	0x0003c570


	//   ....[242]....
        /*10f8*/ 	.word	0x0003c5f0


	//   ....[243]....
        /*10fc*/ 	.word	0x0003c640


	//   ....[244]....
        /*1100*/ 	.word	0x0003c6d0


	//   ....[245]....
        /*1104*/ 	.word	0x0003c760


	//   ....[246]....
        /*1108*/ 	.word	0x0003c7f0


	//   ....[247]....
        /*110c*/ 	.word	0x0003c880


	//   ....[248]....
        /*1110*/ 	.word	0x0003c910


	//   ....[249]....
        /*1114*/ 	.word	0x0003c9a0


	//   ....[250]....
        /*1118*/ 	.word	0x0003ca60


	//   ....[251]....
        /*111c*/ 	.word	0x0003cd40


	//   ....[252]....
        /*1120*/ 	.word	0x0003ce30


	//   ....[253]....
        /*1124*/ 	.word	0x0003ced0


	//   ....[254]....
        /*1128*/ 	.word	0x0003cf30


	//   ....[255]....
        /*112c*/ 	.word	0x0003d020


	//   ....[0]....
        /*1130*/ 	.word	0x0003d090


	//   ....[1]....
        /*1134*/ 	.word	0x0003d180


	//   ....[2]....
        /*1138*/ 	.word	0x0003d1f0


	//   ....[3]....
        /*113c*/ 	.word	0x0003d2e0


	//   ....[4]....
        /*1140*/ 	.word	0x0003d350


	//   ....[5]....
        /*1144*/ 	.word	0x0003d440


	//   ....[6]....
        /*1148*/ 	.word	0x0003d4b0


	//   ....[7]....
        /*114c*/ 	.word	0x0003d550


	//   ....[8]....
        /*1150*/ 	.word	0x0003d650


	//   ....[9]....
        /*1154*/ 	.word	0x0003d700


	//   ....[10]....
        /*1158*/ 	.word	0x0003d760


	//   ....[11]....
        /*115c*/ 	.word	0x0003d850


	//   ....[12]....
        /*1160*/ 	.word	0x0003d8b0


	//   ....[13]....
        /*1164*/ 	.word	0x0003d9c0


	//   ....[14]....
        /*1168*/ 	.word	0x0003da20


	//   ....[15]....
        /*116c*/ 	.word	0x0003db10


	//   ....[16]....
        /*1170*/ 	.word	0x0003db70


	//   ....[17]....
        /*1174*/ 	.word	0x0003dc10


	//   ....[18]....
        /*1178*/ 	.word	0x0003dce0


	//   ....[19]....
        /*117c*/ 	.word	0x0003dd80


	//   ....[20]....
        /*1180*/ 	.word	0x0003de50


	//   ....[21]....
        /*1184*/ 	.word	0x0003df40


	//   ....[22]....
        /*1188*/ 	.word	0x0003dfa0


	//   ....[23]....
        /*118c*/ 	.word	0x0003e040


	//   ....[24]....
        /*1190*/ 	.word	0x0003e2b0


	//   ....[25]....
        /*1194*/ 	.word	0x0003e370


	//   ....[26]....
        /*1198*/ 	.word	0x0003e430


	//   ....[27]....
        /*119c*/ 	.word	0x0003e520


	//   ....[28]....
        /*11a0*/ 	.word	0x0003e5e0


	//   ....[29]....
        /*11a4*/ 	.word	0x0003e6a0


	//   ....[30]....
        /*11a8*/ 	.word	0x0003e760


	//   ....[31]....
        /*11ac*/ 	.word	0x0003e820


	//   ....[32]....
        /*11b0*/ 	.word	0x0003e8e0


	//   ....[33]....
        /*11b4*/ 	.word	0x0003e9a0


	//   ....[34]....
        /*11b8*/ 	.word	0x0003ea60


	//   ....[35]....
        /*11bc*/ 	.word	0x0003eb20


	//   ....[36]....
        /*11c0*/ 	.word	0x0003ebe0


	//   ....[37]....
        /*11c4*/ 	.word	0x0003ec90


	//   ....[38]....
        /*11c8*/ 	.word	0x0003ecf0


	//   ....[39]....
        /*11cc*/ 	.word	0x0003edd0


	//   ....[40]....
        /*11d0*/ 	.word	0x0003ef10


	//   ....[41]....
        /*11d4*/ 	.word	0x0003eff0


	//   ....[42]....
        /*11d8*/ 	.word	0x0003f080


	//   ....[43]....
        /*11dc*/ 	.word	0x0003f190


	//   ....[44]....
        /*11e0*/ 	.word	0x0003f1f0


	//   ....[45]....
        /*11e4*/ 	.word	0x0003f300


	//   ....[46]....
        /*11e8*/ 	.word	0x0003f360


	//   ....[47]....
        /*11ec*/ 	.word	0x0003f470


	//   ....[48]....
        /*11f0*/ 	.word	0x0003f4d0


	//   ....[49]....
        /*11f4*/ 	.word	0x0003f5e0


	//   ....[50]....
        /*11f8*/ 	.word	0x0003f640


	//   ....[51]....
        /*11fc*/ 	.word	0x0003f700


	//   ....[52]....
        /*1200*/ 	.word	0x0003f860


	//   ....[53]....
        /*1204*/ 	.word	0x0003f900


	//   ....[54]....
        /*1208*/ 	.word	0x0003f960


	//   ....[55]....
        /*120c*/ 	.word	0x0003fa10


	//   ....[56]....
        /*1210*/ 	.word	0x0003fa70


	//   ....[57]....
        /*1214*/ 	.word	0x0003fb20


	//   ....[58]....
        /*1218*/ 	.word	0x0003fb80


	//   ....[59]....
        /*121c*/ 	.word	0x0003fc30


	//   ....[60]....
        /*1220*/ 	.word	0x0003fc90


	//   ....[61]....
        /*1224*/ 	.word	0x0003fd40


	//   ....[62]....
        /*1228*/ 	.word	0x0003fda0


	//   ....[63]....
        /*122c*/ 	.word	0x0003fe50


	//   ....[64]....
        /*1230*/ 	.word	0x0003ff40


	//   ....[65]....
        /*1234*/ 	.word	0x0003ffe0


	//   ....[66]....
        /*1238*/ 	.word	0x00040040


	//   ....[67]....
        /*123c*/ 	.word	0x00040110


	//   ....[68]....
        /*1240*/ 	.word	0x00040170


	//   ....[69]....
        /*1244*/ 	.word	0x00040240


	//   ....[70]....
        /*1248*/ 	.word	0x000402a0


	//   ....[71]....
        /*124c*/ 	.word	0x00040370


	//   ....[72]....
        /*1250*/ 	.word	0x000403d0


	//   ....[73]....
        /*1254*/ 	.word	0x000404a0


	//   ....[74]....
        /*1258*/ 	.word	0x00040500


	//   ....[75]....
        /*125c*/ 	.word	0x000405d0


	//   ....[76]....
        /*1260*/ 	.word	0x00040660


	//   ....[77]....
        /*1264*/ 	.word	0x00040700


	//   ....[78]....
        /*1268*/ 	.word	0x00040880


	//   ....[79]....
        /*126c*/ 	.word	0x000408f0


	//   ....[80]....
        /*1270*/ 	.word	0x00040960


	//   ....[81]....
        /*1274*/ 	.word	0x000409d0


	//   ....[82]....
        /*1278*/ 	.word	0x00040a40


	//   ....[83]....
        /*127c*/ 	.word	0x00040ac0


	//   ....[84]....
        /*1280*/ 	.word	0x00040b40


	//   ....[85]....
        /*1284*/ 	.word	0x00040bd0


	//   ....[86]....
        /*1288*/ 	.word	0x00040c40


	//   ....[87]....
        /*128c*/ 	.word	0x00040cb0


	//   ....[88]....
        /*1290*/ 	.word	0x00040d20


	//   ....[89]....
        /*1294*/ 	.word	0x00040da0


	//   ....[90]....
        /*1298*/ 	.word	0x00040e10


	//   ....[91]....
        /*129c*/ 	.word	0x00040ea0


	//   ....[92]....
        /*12a0*/ 	.word	0x00040f00


	//   ....[93]....
        /*12a4*/ 	.word	0x00040f90


	//   ....[94]....
        /*12a8*/ 	.word	0x000410c0


	//   ....[95]....
        /*12ac*/ 	.word	0x00042d70


	//   ....[96]....
        /*12b0*/ 	.word	0x00043b80


	//   ....[97]....
        /*12b4*/ 	.word	0x00044630


	//   ....[98]....
        /*12b8*/ 	.word	0x00044650


	//   ....[99]....
        /*12bc*/ 	.word	0x00044690


	//   ....[100]....
        /*12c0*/ 	.word	0x000446b0


	//----- nvinfo : EIATTR_REG_RECONFIG
	.align		4
.L_467:
        /*12c4*/ 	.byte	0x01, 0x54
	.zero		2


	//----- nvinfo : EIATTR_SYSCALL_OFFSETS
	.align		4
        /*12c8*/ 	.byte	0x04, 0x46
        /*12ca*/ 	.short	(.L_469 - .L_468)


	//   ....[0]....
.L_468:
        /*12cc*/ 	.word	0x00002630


	//   ....[1]....
        /*12d0*/ 	.word	0x00002780


	//   ....[2]....
        /*12d4*/ 	.word	0x00007af0


	//   ....[3]....
        /*12d8*/ 	.word	0x000080d0


	//   ....[4]....
        /*12dc*/ 	.word	0x00035920


	//   ....[5]....
        /*12e0*/ 	.word	0x00035a70


	//   ....[6]....
        /*12e4*/ 	.word	0x00035b60


	//   ....[7]....
        /*12e8*/ 	.word	0x00036970


	//   ....[8]....
        /*12ec*/ 	.word	0x00037490


	//----- nvinfo : EIATTR_MBARRIER_INSTR_OFFSETS
	.align		4
.L_469:
        /*12f0*/ 	.byte	0x04, 0x39
        /*12f2*/ 	.short	(.L_471 - .L_470)


	//   ....[0]....
.L_470:
        /*12f4*/ 	.word	0x000002d0
        /*12f8*/ 	.word	0x000000ff
        /*12fc*/ 	.word	0x00032400
        /*1300*/ 	.short	0x0100
        /*1302*/ 	.byte	0x08
	.zero		1


	//   ....[1]....
        /*1304*/ 	.word	0x000002e0
        /*1308*/ 	.word	0x000000ff
        /*130c*/ 	.word	0x00032410
        /*1310*/ 	.short	0x0100
        /*1312*/ 	.byte	0x08
	.zero		1


	//   ....[2]....
        /*1314*/ 	.word	0x000002f0
        /*1318*/ 	.word	0x000000ff
        /*131c*/ 	.word	0x00032420
        /*1320*/ 	.short	0x0100
        /*1322*/ 	.byte	0x08
	.zero		1


	//   ....[3]....
        /*1324*/ 	.word	0x000003e0
        /*1328*/ 	.word	0x000000ff
        /*132c*/ 	.word	0x00032430
        /*1330*/ 	.short	0x0100
        /*1332*/ 	.byte	0x08
	.zero		1


	//   ....[4]....
        /*1334*/ 	.word	0x000003f0
        /*1338*/ 	.word	0x000000ff
        /*133c*/ 	.word	0x00032440
        /*1340*/ 	.short	0x0100
        /*1342*/ 	.byte	0x08
	.zero		1


	//   ....[5]....
        /*1344*/ 	.word	0x00000400
        /*1348*/ 	.word	0x000000ff
        /*134c*/ 	.word	0x00032438
        /*1350*/ 	.short	0x0100
        /*1352*/ 	.byte	0x08
	.zero		1


	//   ....[6]....
        /*1354*/ 	.word	0x00000410
        /*1358*/ 	.word	0x000000ff
        /*135c*/ 	.word	0x00032448
        /*1360*/ 	.short	0x0100
        /*1362*/ 	.byte	0x08
	.zero		1


	//   ....[7]....
        /*1364*/ 	.word	0x00000540
        /*1368*/ 	.word	0x000000ff
        /*136c*/ 	.word	0x00032450
        /*1370*/ 	.short	0x0100
        /*1372*/ 	.byte	0x08
	.zero		1


	//   ....[8]....
        /*1374*/ 	.word	0x00000550
        /*1378*/ 	.word	0x000000ff
        /*137c*/ 	.word	0x00032460
        /*1380*/ 	.short	0x0100
        /*1382*/ 	.byte	0x08
	.zero		1


	//   ....[9]....
        /*1384*/ 	.word	0x00000560
        /*1388*/ 	.word	0x000000ff
        /*138c*/ 	.word	0x00032458
        /*1390*/ 	.short	0x0100
        /*1392*/ 	.byte	0x08
	.zero		1


	//   ....[10]....
        /*1394*/ 	.word	0x00000570
        /*1398*/ 	.word	0x000000ff
        /*139c*/ 	.word	0x00032468
        /*13a0*/ 	.short	0x0100
        /*13a2*/ 	.byte	0x08
	.zero		1


	//   ....[11]....
        /*13a4*/ 	.word	0x00000660
        /*13a8*/ 	.word	0x000000ff
        /*13ac*/ 	.word	0x00032470
        /*13b0*/ 	.short	0x0100
        /*13b2*/ 	.byte	0x06
	.zero		1


	//   ....[12]....
        /*13b4*/ 	.word	0x00000670
        /*13b8*/ 	.word	0x000000ff
        /*13bc*/ 	.word	0x00032480
        /*13c0*/ 	.short	0x0100
        /*13c2*/ 	.byte	0x06
	.zero		1


	//   ....[13]....
        /*13c4*/ 	.word	0x00000680
        /*13c8*/ 	.word	0x000000ff
        /*13cc*/ 	.word	0x00032478
        /*13d0*/ 	.short	0x0100
        /*13d2*/ 	.byte	0x06
	.zero		1


	//   ....[14]....
        /*13d4*/ 	.word	0x00000690
        /*13d8*/ 	.word	0x000000ff
        /*13dc*/ 	.word	0x00032488
        /*13e0*/ 	.short	0x0100
        /*13e2*/ 	.byte	0x06
	.zero		1


	//   ....[15]....
        /*13e4*/ 	.word	0x000007c0
        /*13e8*/ 	.word	0x000000ff
        /*13ec*/ 	.word	0x00032490
        /*13f0*/ 	.short	0x0100
        /*13f2*/ 	.byte	0x08
	.zero		1


	//   ....[16]....
        /*13f4*/ 	.word	0x000007d0
        /*13f8*/ 	.word	0x000000ff
        /*13fc*/ 	.word	0x000324a0
        /*1400*/ 	.short	0x0100
        /*1402*/ 	.byte	0x08
	.zero		1


	//   ....[17]....
        /*1404*/ 	.word	0x000007e0
        /*1408*/ 	.word	0x000000ff
        /*140c*/ 	.word	0x00032498
        /*1410*/ 	.short	0x0100
        /*1412*/ 	.byte	0x08
	.zero		1


	//   ....[18]....
        /*1414*/ 	.word	0x000007f0
        /*1418*/ 	.word	0x000000ff
        /*141c*/ 	.word	0x000324a8
        /*1420*/ 	.short	0x0100
        /*1422*/ 	.byte	0x08
	.zero		1


	//   ....[19]....
        /*1424*/ 	.word	0x00000920
        /*1428*/ 	.word	0x000000ff
        /*142c*/ 	.word	0x000324b0
        /*1430*/ 	.short	0x0100
        /*1432*/ 	.byte	0x08
	.zero		1


	//   ....[20]....
        /*1434*/ 	.word	0x00000930
        /*1438*/ 	.word	0x000000ff
        /*143c*/ 	.word	0x000324c0
        /*1440*/ 	.short	0x0100
        /*1442*/ 	.byte	0x08
	.zero		1


	//   ....[21]....
        /*1444*/ 	.word	0x00000940
        /*1448*/ 	.word	0x000000ff
        /*144c*/ 	.word	0x000324b8
        /*1450*/ 	.short	0x0100
        /*1452*/ 	.byte	0x08
	.zero		1


	//   ....[22]....
        /*1454*/ 	.word	0x00000950
        /*1458*/ 	.word	0x000000ff
        /*145c*/ 	.word	0x000324c8
        /*1460*/ 	.short	0x0100
        /*1462*/ 	.byte	0x08
	.zero		1


	//   ....[23]....
        /*1464*/ 	.word	0x000038a0
        /*1468*/ 	.word	0x00000045
        /*146c*/ 	.word	0x00032490
        /*1470*/ 	.short	0x010a
        /*1472*/ 	.byte	0x3f
	.zero		1


	//   ....[24]....
        /*1474*/ 	.word	0x00004c80
        /*1478*/ 	.word	0x00000045
        /*147c*/ 	.word	0x00032490
        /*1480*/ 	.short	0x010a
        /*1482*/ 	.byte	0x3f
	.zero		1


	//   ....[25]....
        /*1484*/ 	.word	0x00005c10
        /*1488*/ 	.word	0x00000045
        /*148c*/ 	.word	0x00032490
        /*1490*/ 	.short	0x010a
        /*1492*/ 	.byte	0x3f
	.zero		1


	//   ....[26]....
        /*1494*/ 	.word	0x000060a0
        /*1498*/ 	.word	0x00000004
        /*149c*/ 	.word	0x00000000
        /*14a0*/ 	.short	0x0101
        /*14a2*/ 	.byte	0x3f
	.zero		1


	//   ....[27]....
        /*14a4*/ 	.word	0x000060e0
        /*14a8*/ 	.word	0x00000045
        /*14ac*/ 	.word	0x000324b0
        /*14b0*/ 	.short	0x010a
        /*14b2*/ 	.byte	0x3f
	.zero		1


	//   ....[28]....
        /*14b4*/ 	.word	0x00006910
        /*14b8*/ 	.word	0x00000045
        /*14bc*/ 	.word	0x00000000
        /*14c0*/ 	.short	0x0101
        /*14c2*/ 	.byte	0x3f
	.zero		1


	//   ....[29]....
        /*14c4*/ 	.word	0x00007e50
        /*14c8*/ 	.word	0x00000002
        /*14cc*/ 	.word	0x00032400
        /*14d0*/ 	.short	0x010a
        /*14d2*/ 	.byte	0x3f
	.zero		1


	//   ....[30]....
        /*14d4*/ 	.word	0x00007ea0
        /*14d8*/ 	.word	0x00000002
        /*14dc*/ 	.word	0x00032400
        /*14e0*/ 	.short	0x010a
        /*14e2*/ 	.byte	0x3f
	.zero		1


	//   ....[31]....
        /*14e4*/ 	.word	0x00008900
        /*14e8*/ 	.word	0x00000002
        /*14ec*/ 	.word	0x00032400
        /*14f0*/ 	.short	0x010a
        /*14f2*/ 	.byte	0x3f
	.zero		1


	//   ....[32]....
        /*14f4*/ 	.word	0x00009d50
        /*14f8*/ 	.word	0x00000002
        /*14fc*/ 	.word	0x00032400
        /*1500*/ 	.short	0x010a
        /*1502*/ 	.byte	0x3f
	.zero		1


	//   ....[33]....
        /*1504*/ 	.word	0x0000b3c0
        /*1508*/ 	.word	0x00000004
        /*150c*/ 	.word	0x00000000
        /*1510*/ 	.short	0x010a
        /*1512*/ 	.byte	0x3f
	.zero		1


	//   ....[34]....
        /*1514*/ 	.word	0x0000b4b0
        /*1518*/ 	.word	0x00000002
        /*151c*/ 	.word	0x00000000
        /*1520*/ 	.short	0x010a
        /*1522*/ 	.byte	0x3f
	.zero		1


	//   ....[35]....
        /*1524*/ 	.word	0x0000b8c0
        /*1528*/ 	.word	0x00000004
        /*152c*/ 	.word	0x00000000
        /*1530*/ 	.short	0x010a
        /*1532*/ 	.byte	0x3f
	.zero		1


	//   ....[36]....
        /*1534*/ 	.word	0x0000b990
        /*1538*/ 	.word	0x00000006
        /*153c*/ 	.word	0x00000000
        /*1540*/ 	.short	0x010a
        /*1542*/ 	.byte	0x3f
	.zero		1


	//   ....[37]....
        /*1544*/ 	.word	0x0000c700
        /*1548*/ 	.word	0x00000006
        /*154c*/ 	.word	0x00000000
        /*1550*/ 	.short	0x0101
        /*1552*/ 	.byte	0x3f
	.zero		1


	//   ....[38]....
        /*1554*/ 	.word	0x00016440
        /*1558*/ 	.word	0x00000002
        /*155c*/ 	.word	0x00000000
        /*1560*/ 	.short	0x0101
        /*1562*/ 	.byte	0x3f
	.zero		1


	//   ....[39]....
        /*1564*/ 	.word	0x000168c0
        /*1568*/ 	.word	0x00000005
        /*156c*/ 	.word	0x00000000
        /*1570*/ 	.short	0x010a
        /*1572*/ 	.byte	0x3f
	.zero		1


	//   ....[40]....
        /*1574*/ 	.word	0x000169c0
        /*1578*/ 	.word	0x0000000a
        /*157c*/ 	.word	0x00000000
        /*1580*/ 	.short	0x010a
        /*1582*/ 	.byte	0x3f
	.zero		1


	//   ....[41]....
        /*1584*/ 	.word	0x00016df0
        /*1588*/ 	.word	0x00000048
        /*158c*/ 	.word	0x00000000
        /*1590*/ 	.short	0x010a
        /*1592*/ 	.byte	0x3f
	.zero		1


	//   ....[42]....
        /*1594*/ 	.word	0x00016ef0
        /*1598*/ 	.word	0x00000008
        /*159c*/ 	.word	0x00000000
        /*15a0*/ 	.short	0x010a
        /*15a2*/ 	.byte	0x3f
	.zero		1


	//   ....[43]....
        /*15a4*/ 	.word	0x00017c60
        /*15a8*/ 	.word	0x00000008
        /*15ac*/ 	.word	0x00000000
        /*15b0*/ 	.short	0x0101
        /*15b2*/ 	.byte	0x3f
	.zero		1


	//   ....[44]....
        /*15b4*/ 	.word	0x00020720
        /*15b8*/ 	.word	0x00000005
        /*15bc*/ 	.word	0x00000000
        /*15c0*/ 	.short	0x0101
        /*15c2*/ 	.byte	0x3f
	.zero		1


	//   ....[45]....
        /*15c4*/ 	.word	0x00020910
        /*15c8*/ 	.word	0x00000005
        /*15cc*/ 	.word	0x00000000
        /*15d0*/ 	.short	0x010a
        /*15d2*/ 	.byte	0x3f
	.zero		1


	//   ....[46]....
        /*15d4*/ 	.word	0x00020a10
        /*15d8*/ 	.word	0x00000008
        /*15dc*/ 	.word	0x00000000
        /*15e0*/ 	.short	0x010a
        /*15e2*/ 	.byte	0x3f
	.zero		1


	//   ....[47]....
        /*15e4*/ 	.word	0x00020e40
        /*15e8*/ 	.word	0x00000005
        /*15ec*/ 	.word	0x00000000
        /*15f0*/ 	.short	0x010a
        /*15f2*/ 	.byte	0x3f
	.zero		1


	//   ....[48]....
        /*15f4*/ 	.word	0x00020f40
        /*15f8*/ 	.word	0x00000008
        /*15fc*/ 	.word	0x00000000
        /*1600*/ 	.short	0x010a
        /*1602*/ 	.byte	0x3f
	.zero		1


	//   ....[49]....
        /*1604*/ 	.word	0x00021cb0
        /*1608*/ 	.word	0x00000005
        /*160c*/ 	.word	0x00000000
        /*1610*/ 	.short	0x0101
        /*1612*/ 	.byte	0x3f
	.zero		1


	//   ....[50]....
        /*1614*/ 	.word	0x0002ba80
        /*1618*/ 	.word	0x00000004
        /*161c*/ 	.word	0x00000000
        /*1620*/ 	.short	0x0101
        /*1622*/ 	.byte	0x3f
	.zero		1


	//   ....[51]....
        /*1624*/ 	.word	0x0002ea20
        /*1628*/ 	.word	0x0000000a
        /*162c*/ 	.word	0x00000000
        /*1630*/ 	.short	0x0101
        /*1632*/ 	.byte	0x3f
	.zero		1


	//   ....[52]....
        /*1634*/ 	.word	0x0002f4a0
        /*1638*/ 	.word	0x00000008
        /*163c*/ 	.word	0x00000000
        /*1640*/ 	.short	0x0101
        /*1642*/ 	.byte	0x3f
	.zero		1


	//   ....[53]....
        /*1644*/ 	.word	0x00033f60
        /*1648*/ 	.word	0x00000017
        /*164c*/ 	.word	0x00032420
        /*1650*/ 	.short	0x010a
        /*1652*/ 	.byte	0x3f
	.zero		1


	//   ....[54]....
        /*1654*/ 	.word	0x00034010
        /*1658*/ 	.word	0x00000003
        /*165c*/ 	.word	0x000324a0
        /*1660*/ 	.short	0x010a
        /*1662*/ 	.byte	0x3f
	.zero		1


	//   ....[55]....
        /*1664*/ 	.word	0x00034240
        /*1668*/ 	.word	0x00000003
        /*166c*/ 	.word	0x000324c0
        /*1670*/ 	.short	0x010a
        /*1672*/ 	.byte	0x3f
	.zero		1


	//   ....[56]....
        /*1674*/ 	.word	0x00034870
        /*1678*/ 	.word	0x00000009
        /*167c*/ 	.word	0x000324a0
        /*1680*/ 	.short	0x010a
        /*1682*/ 	.byte	0x3f
	.zero		1


	//   ....[57]....
        /*1684*/ 	.word	0x00034a90
        /*1688*/ 	.word	0x00000009
        /*168c*/ 	.word	0x000324c0
        /*1690*/ 	.short	0x010a
        /*1692*/ 	.byte	0x3f
	.zero		1


	//   ....[58]....
        /*1694*/ 	.word	0x00036060
        /*1698*/ 	.word	0x00000011
        /*169c*/ 	.word	0x00032440
        /*16a0*/ 	.short	0x010a
        /*16a2*/ 	.byte	0x3f
	.zero		1


	//   ....[59]....
        /*16a4*/ 	.word	0x000366b0
        /*16a8*/ 	.word	0x00000011
        /*16ac*/ 	.word	0x00032430
        /*16b0*/ 	.short	0x0107
        /*16b2*/ 	.byte	0x3f
	.zero		1


	//   ....[60]....
        /*16b4*/ 	.word	0x00036770
        /*16b8*/ 	.word	0x00000011
        /*16bc*/ 	.word	0x00032430
        /*16c0*/ 	.short	0x0101
        /*16c2*/ 	.byte	0x3f
	.zero		1


	//   ....[61]....
        /*16c4*/ 	.word	0x000372d0
        /*16c8*/ 	.word	0x00000017
        /*16cc*/ 	.word	0x00032400
        /*16d0*/ 	.short	0x0107
        /*16d2*/ 	.byte	0x3f
	.zero		1


	//   ....[62]....
        /*16d4*/ 	.word	0x00037360
        /*16d8*/ 	.word	0x00000017
        /*16dc*/ 	.word	0x00032400
        /*16e0*/ 	.short	0x0101
        /*16e2*/ 	.byte	0x3f
	.zero		1


	//   ....[63]....
        /*16e4*/ 	.word	0x00037df0
        /*16e8*/ 	.word	0x00000017
        /*16ec*/ 	.word	0x00032410
        /*16f0*/ 	.short	0x0107
        /*16f2*/ 	.byte	0x3f
	.zero		1


	//   ....[64]....
        /*16f4*/ 	.word	0x00037ef0
        /*16f8*/ 	.word	0x00000017
        /*16fc*/ 	.word	0x00032410
        /*1700*/ 	.short	0x0101
        /*1702*/ 	.byte	0x3f
	.zero		1


	//   ....[65]....
        /*1704*/ 	.word	0x00037f10
        /*1708*/ 	.word	0x00000017
        /*170c*/ 	.word	0x00032420
        /*1710*/ 	.short	0x010a
        /*1712*/ 	.byte	0x3f
	.zero		1


	//   ....[66]....
        /*1714*/ 	.word	0x00037fa0
        /*1718*/ 	.word	0x00000011
        /*171c*/ 	.word	0x00032460
        /*1720*/ 	.short	0x010a
        /*1722*/ 	.byte	0x3f
	.zero		1


	//   ....[67]....
        /*1724*/ 	.word	0x00038720
        /*1728*/ 	.word	0x00000011
        /*172c*/ 	.word	0x00032450
        /*1730*/ 	.short	0x0107
        /*1732*/ 	.byte	0x3f
	.zero		1


	//   ....[68]....
        /*1734*/ 	.word	0x000387f0
        /*1738*/ 	.word	0x00000011
        /*173c*/ 	.word	0x00032450
        /*1740*/ 	.short	0x0101
        /*1742*/ 	.byte	0x3f
	.zero		1


	//   ....[69]....
        /*1744*/ 	.word	0x00038b30
        /*1748*/ 	.word	0x00000006
        /*174c*/ 	.word	0x00032440
        /*1750*/ 	.short	0x010a
        /*1752*/ 	.byte	0x3f
	.zero		1


	//   ....[70]....
        /*1754*/ 	.word	0x00038ef0
        /*1758*/ 	.word	0x00000006
        /*175c*/ 	.word	0x00032430
        /*1760*/ 	.short	0x0107
        /*1762*/ 	.byte	0x3f
	.zero		1


	//   ....[71]....
        /*1764*/ 	.word	0x00038fb0
        /*1768*/ 	.word	0x00000006
        /*176c*/ 	.word	0x00032430
        /*1770*/ 	.short	0x0101
        /*1772*/ 	.byte	0x3f
	.zero		1


	//   ....[72]....
        /*1774*/ 	.word	0x00038fe0
        /*1778*/ 	.word	0x00000006
        /*177c*/ 	.word	0x00032460
        /*1780*/ 	.short	0x010a
        /*1782*/ 	.byte	0x3f
	.zero		1


	//   ....[73]....
        /*1784*/ 	.word	0x000394e0
        /*1788*/ 	.word	0x00000006
        /*178c*/ 	.word	0x00032450
        /*1790*/ 	.short	0x0107
        /*1792*/ 	.byte	0x3f
	.zero		1


	//   ....[74]....
        /*1794*/ 	.word	0x000395a0
        /*1798*/ 	.word	0x00000006
        /*179c*/ 	.word	0x00032450
        /*17a0*/ 	.short	0x0101
        /*17a2*/ 	.byte	0x3f
	.zero		1


	//   ....[75]....
        /*17a4*/ 	.word	0x0003a830
        /*17a8*/ 	.word	0x00000005
        /*17ac*/ 	.word	0x00032420
        /*17b0*/ 	.short	0x010a
        /*17b2*/ 	.byte	0x3f
	.zero		1


	//   ....[76]....
        /*17b4*/ 	.word	0x0003a9a0
        /*17b8*/ 	.word	0x00000003
        /*17bc*/ 	.word	0x00032440
        /*17c0*/ 	.short	0x010a
        /*17c2*/ 	.byte	0x3f
	.zero		1


	//   ....[77]....
        /*17c4*/ 	.word	0x0003aa40
        /*17c8*/ 	.word	0x00000019
        /*17cc*/ 	.word	0x00032440
        /*17d0*/ 	.short	0x010a
        /*17d2*/ 	.byte	0x3f
	.zero		1


	//   ....[78]....
        /*17d4*/ 	.word	0x0003aa80
        /*17d8*/ 	.word	0x00000003
        /*17dc*/ 	.word	0x00032460
        /*17e0*/ 	.short	0x010a
        /*17e2*/ 	.byte	0x3f
	.zero		1


	//   ....[79]....
        /*17e4*/ 	.word	0x0003aac0
        /*17e8*/ 	.word	0x00000019
        /*17ec*/ 	.word	0x00032460
        /*17f0*/ 	.short	0x010a
        /*17f2*/ 	.byte	0x3f
	.zero		1


	//   ....[80]....
        /*17f4*/ 	.word	0x0003ab20
        /*17f8*/ 	.word	0x00000045
        /*17fc*/ 	.word	0x00032490
        /*1800*/ 	.short	0x010a
        /*1802*/ 	.byte	0x3f
	.zero		1


	//   ....[81]....
        /*1804*/ 	.word	0x0003adb0
        /*1808*/ 	.word	0x00000045
        /*180c*/ 	.word	0x00032490
        /*1810*/ 	.short	0x010a
        /*1812*/ 	.byte	0x3f
	.zero		1


	//   ....[82]....
        /*1814*/ 	.word	0x0003b050
        /*1818*/ 	.word	0x00000045
        /*181c*/ 	.word	0x00032490
        /*1820*/ 	.short	0x010a
        /*1822*/ 	.byte	0x3f
	.zero		1


	//   ....[83]....
        /*1824*/ 	.word	0x0003b2e0
        /*1828*/ 	.word	0x00000045
        /*182c*/ 	.word	0x000324b0
        /*1830*/ 	.short	0x010a
        /*1832*/ 	.byte	0x3f
	.zero		1


	//   ....[84]....
        /*1834*/ 	.word	0x0003b760
        /*1838*/ 	.word	0x00000002
        /*183c*/ 	.word	0x00032400
        /*1840*/ 	.short	0x010a
        /*1842*/ 	.byte	0x3f
	.zero		1


	//   ....[85]....
        /*1844*/ 	.word	0x0003bd40
        /*1848*/ 	.word	0x00000002
        /*184c*/ 	.word	0x00032400
        /*1850*/ 	.short	0x010a
        /*1852*/ 	.byte	0x3f
	.zero		1


	//   ....[86]....
        /*1854*/ 	.word	0x0003bd90
        /*1858*/ 	.word	0x00000002
        /*185c*/ 	.word	0x00000000
        /*1860*/ 	.short	0x010a
        /*1862*/ 	.byte	0x3f
	.zero		1


	//   ....[87]....
        /*1864*/ 	.word	0x0003bde0
        /*1868*/ 	.word	0x00000006
        /*186c*/ 	.word	0x00000000
        /*1870*/ 	.short	0x010a
        /*1872*/ 	.byte	0x3f
	.zero		1


	//   ....[88]....
        /*1874*/ 	.word	0x0003be30
        /*1878*/ 	.word	0x0000000a
        /*187c*/ 	.word	0x00000000
        /*1880*/ 	.short	0x010a
        /*1882*/ 	.byte	0x3f
	.zero		1


	//   ....[89]....
        /*1884*/ 	.word	0x0003be80
        /*1888*/ 	.word	0x00000008
        /*188c*/ 	.word	0x00000000
        /*1890*/ 	.short	0x010a
        /*1892*/ 	.byte	0x3f
	.zero		1


	//   ....[90]....
        /*1894*/ 	.word	0x0003bed0
        /*1898*/ 	.word	0x00000008
        /*189c*/ 	.word	0x00000000
        /*18a0*/ 	.short	0x010a
        /*18a2*/ 	.byte	0x3f
	.zero		1


	//   ....[91]....
        /*18a4*/ 	.word	0x0003bf20
        /*18a8*/ 	.word	0x00000008
        /*18ac*/ 	.word	0x00000000
        /*18b0*/ 	.short	0x010a
        /*18b2*/ 	.byte	0x3f
	.zero		1


	//   ....[92]....
        /*18b4*/ 	.word	0x0003cb20
        /*18b8*/ 	.word	0x00000017
        /*18bc*/ 	.word	0x00032420
        /*18c0*/ 	.short	0x010a
        /*18c2*/ 	.byte	0x3f
	.zero		1


	//   ....[93]....
        /*18c4*/ 	.word	0x0003cb70
        /*18c8*/ 	.word	0x00000003
        /*18cc*/ 	.word	0x000324a0
        /*18d0*/ 	.short	0x010a
        /*18d2*/ 	.byte	0x3f
	.zero		1


	//   ....[94]....
        /*18d4*/ 	.word	0x0003cbc0
        /*18d8*/ 	.word	0x00000003
        /*18dc*/ 	.word	0x000324c0
        /*18e0*/ 	.short	0x010a
        /*18e2*/ 	.byte	0x3f
	.zero		1


	//   ....[95]....
        /*18e4*/ 	.word	0x0003cc10
        /*18e8*/ 	.word	0x00000009
        /*18ec*/ 	.word	0x000324a0
        /*18f0*/ 	.short	0x010a
        /*18f2*/ 	.byte	0x3f
	.zero		1


	//   ....[96]....
        /*18f4*/ 	.word	0x0003cc60
        /*18f8*/ 	.word	0x00000009
        /*18fc*/ 	.word	0x000324c0
        /*1900*/ 	.short	0x010a
        /*1902*/ 	.byte	0x3f
	.zero		1


	//   ....[97]....
        /*1904*/ 	.word	0x0003cd80
        /*1908*/ 	.word	0x00000011
        /*190c*/ 	.word	0x00032440
        /*1910*/ 	.short	0x010a
        /*1912*/ 	.byte	0x3f
	.zero		1


	//   ....[98]....
        /*1914*/ 	.word	0x0003ee10
        /*1918*/ 	.word	0x00000017
        /*191c*/ 	.word	0x00032420
        /*1920*/ 	.short	0x010a
        /*1922*/ 	.byte	0x3f
	.zero		1


	//   ....[99]....
        /*1924*/ 	.word	0x0003ee60
        /*1928*/ 	.word	0x00000011
        /*192c*/ 	.word	0x00032460
        /*1930*/ 	.short	0x010a
        /*1932*/ 	.byte	0x3f
	.zero		1


	//   ....[100]....
        /*1934*/ 	.word	0x0003f7b0
        /*1938*/ 	.word	0x00000006
        /*193c*/ 	.word	0x00032440
        /*1940*/ 	.short	0x010a
        /*1942*/ 	.byte	0x3f
	.zero		1


	//   ....[101]....
        /*1944*/ 	.word	0x0003fe90
        /*1948*/ 	.word	0x00000006
        /*194c*/ 	.word	0x00032460
        /*1950*/ 	.short	0x010a
        /*1952*/ 	.byte	0x3f
	.zero		1


	//   ....[102]....
        /*1954*/ 	.word	0x00040fe0
        /*1958*/ 	.word	0x00000005
        /*195c*/ 	.word	0x00032420
        /*1960*/ 	.short	0x010a
        /*1962*/ 	.byte	0x3f
	.zero		1


	//   ....[103]....
        /*1964*/ 	.word	0x00041180
        /*1968*/ 	.word	0x00000003
        /*196c*/ 	.word	0x00032440
        /*1970*/ 	.short	0x010a
        /*1972*/ 	.byte	0x3f
	.zero		1


	//   ....[104]....
        /*1974*/ 	.word	0x000411d0
        /*1978*/ 	.word	0x00000019
        /*197c*/ 	.word	0x00032440
        /*1980*/ 	.short	0x010a
        /*1982*/ 	.byte	0x3f
	.zero		1


	//   ....[105]....
        /*1984*/ 	.word	0x00041220
        /*1988*/ 	.word	0x00000003
        /*198c*/ 	.word	0x00032460
        /*1990*/ 	.short	0x010a
        /*1992*/ 	.byte	0x3f
	.zero		1


	//   ....[106]....
        /*1994*/ 	.word	0x000413b0
        /*1998*/ 	.word	0x0000000a
        /*199c*/ 	.word	0x00000000
        /*19a0*/ 	.short	0x010a
        /*19a2*/ 	.byte	0x3f
	.zero		1


	//   ....[107]....
        /*19a4*/ 	.word	0x000414b0
        /*19a8*/ 	.word	0x00000008
        /*19ac*/ 	.word	0x00000000
        /*19b0*/ 	.short	0x010a
        /*19b2*/ 	.byte	0x3f
	.zero		1


	//   ....[108]....
        /*19b4*/ 	.word	0x000418d0
        /*19b8*/ 	.word	0x00000008
        /*19bc*/ 	.word	0x00032410
        /*19c0*/ 	.short	0x010a
        /*19c2*/ 	.byte	0x3f
	.zero		1


	//   ....[109]....
        /*19c4*/ 	.word	0x000419f0
        /*19c8*/ 	.word	0x0000000a
        /*19cc*/ 	.word	0x00000000
        /*19d0*/ 	.short	0x010a
        /*19d2*/ 	.byte	0x3f
	.zero		1


	//   ....[110]....
        /*19d4*/ 	.word	0x00041af0
        /*19d8*/ 	.word	0x00000008
        /*19dc*/ 	.word	0x00000000
        /*19e0*/ 	.short	0x010a
        /*19e2*/ 	.byte	0x3f
	.zero		1


	//   ....[111]....
        /*19e4*/ 	.word	0x000428c0
        /*19e8*/ 	.word	0x00000008
        /*19ec*/ 	.word	0x00000000
        /*19f0*/ 	.short	0x0101
        /*19f2*/ 	.byte	0x3f
	.zero		1


	//   ....[112]....
        /*19f4*/ 	.word	0x0004ce70
        /*19f8*/ 	.word	0x00000000
        /*19fc*/ 	.word	0x00000000
        /*1a00*/ 	.short	0x0101
        /*1a02*/ 	.byte	0x3f
	.zero		1


	//   ....[113]....
        /*1a04*/ 	.word	0x0004ce90
        /*1a08*/ 	.word	0x00000008
        /*1a0c*/ 	.word	0x00000000
        /*1a10*/ 	.short	0x010a
        /*1a12*/ 	.byte	0x3f
	.zero		1


	//   ....[114]....
        /*1a14*/ 	.word	0x0004cee0
        /*1a18*/ 	.word	0x00000008
        /*1a1c*/ 	.word	0x00032410
        /*1a20*/ 	.short	0x010a
        /*1a22*/ 	.byte	0x3f
	.zero		1


	//   ....[115]....
        /*1a24*/ 	.word	0x0004cf30
        /*1a28*/ 	.word	0x00000008
        /*1a2c*/ 	.word	0x00000000
        /*1a30*/ 	.short	0x010a
        /*1a32*/ 	.byte	0x3f
	.zero		1


	//----- nvinfo : EIATTR_NUM_MBARRIERS
	.align		4
.L_471:
        /*1a34*/ 	.byte	0x03, 0x38
        /*1a36*/ 	.short	0x0017


	//----- nvinfo : EIATTR_EXIT_INSTR_OFFSETS
	.align		4
        /*1a38*/ 	.byte	0x04, 0x1c
        /*1a3a*/ 	.short	(.L_473 - .L_472)


	//   ....[0]....
.L_472:
        /*1a3c*/ 	.word	0x0003ab10


	//----- nvinfo : EIATTR_MAX_THREADS
	.align		4
.L_473:
        /*1a40*/ 	.byte	0x04, 0x05
        /*1a42*/ 	.short	(.L_475 - .L_474)
.L_474:
        /*1a44*/ 	.word	0x00000180
        /*1a48*/ 	.word	0x00000001
        /*1a4c*/ 	.word	0x00000001


	//----- nvinfo : EIATTR_CRS_STACK_SIZE
	.align		4
.L_475:
        /*1a50*/ 	.byte	0x04, 0x1e
        /*1a52*/ 	.short	(.L_477 - .L_476)
.L_476:
        /*1a54*/ 	.word	0x00000000


	//----- nvinfo : EIATTR_CBANK_PARAM_SIZE
	.align		4
.L_477:
        /*1a58*/ 	.byte	0x03, 0x19
        /*1a5a*/ 	.short	0x0bf0


	//----- nvinfo : EIATTR_PARAM_CBANK
	.align		4
        /*1a5c*/ 	.byte	0x04, 0x0a
        /*1a5e*/ 	.short	(.L_479 - .L_478)
	.align		4
.L_478:
        /*1a60*/ 	.word	index@(.nv.constant0._ZN7cutlass13device_kernelIN5flash11enable_sm90INS1_16FlashAttnFwdSm90INS1_25CollectiveMainloopFwdSm90ILi2EN4cute5tupleIJNS5_1CILi1EEES8_S8_EEENS6_IJNS7_ILi128EEENS7_ILi96EEENS7_ILi64EEEEEELi256ENS_6half_tEfNS_4arch4Sm90ELb0ELb1ELb1ELb1ELb1ELb1ELb1ELb1ELb0ELb1ELb1ELb0EEENS1_21CollectiveEpilogueFwdINS6_IJSA_NS7_ILi256EEESB_EEES9_SE_SG_Li256ELb1ELb1ELb1ELb0EEENS1_36VarlenDynamicPersistentTileSchedulerILi128ELi96ELi256ELi128ELb1ELb1ELb1ELb1ELb0ELb1EEEEEEEEEvNT_6ParamsE)
        /*1a64*/ 	.short	0x0210
        /*1a66*/ 	.short	0x0bf0


	//----- nvinfo : EIATTR_SW_WAR
	.align		4
.L_479:
        /*1a68*/ 	.byte	0x04, 0x36
        /*1a6a*/ 	.short	(.L_481 - .L_480)
.L_480:
        /*1a6c*/ 	.word	0x00000008
.L_481:


//--------------------- .nv.info._ZN7cutlass13device_kernelIN5flash11enable_sm90INS1_16FlashAttnFwdSm90INS1_25CollectiveMainloopFwdSm90ILi2EN4cute5tupleIJNS5_1CILi1EEES8_S8_EEENS6_IJNS7_ILi128EEENS7_ILi96EEENS7_ILi64EEEEEELi256ENS_6half_tEfNS_4arch4Sm90ELb1ELb0ELb1ELb0ELb1ELb0ELb0ELb1ELb0ELb1ELb1ELb0EEENS1_21CollectiveEpilogueFwdINS6_IJSA_NS7_ILi256EEESB_EEES9_SE_SG_Li256ELb0ELb1ELb1ELb0EEENS1_19SingleTileSchedulerILb0ELb1ELb1ELi128EEEEEEEEEvNT_6ParamsE --------------------------
	.section	.nv.info._ZN7cutlass13device_kernelIN5flash11enable_sm90INS1_16FlashAttnFwdSm90INS1_25CollectiveMainloopFwdSm90ILi2EN4cute5tupleIJNS5_1CILi1EEES8_S8_EEENS6_IJNS7_ILi128EEENS7_ILi96EEENS7_ILi64EEEEEELi256ENS_6half_tEfNS_4arch4Sm90ELb1ELb0ELb1ELb0ELb1ELb0ELb0ELb1ELb0ELb1ELb1ELb0EEENS1_21CollectiveEpilogueFwdINS6_IJSA_NS7_ILi256EEESB_EEES9_SE_SG_Li256ELb0ELb1ELb1ELb0EEENS1_19SingleTileSchedulerILb0ELb1ELb1ELi128EEEEEEEEEvNT_6ParamsE,"",@"SHT_CUDA_INFO"
	.sectionflags	@""
	.align	4


	//----- nvinfo : EIATTR_CUDA_API_VERSION
	.align		4
        /*0000*/ 	.byte	0x04, 0x37
        /*0002*/ 	.short	(.L_483 - .L_482)
.L_482:
        /*0004*/ 	.word	0x00000082


	//----- nvinfo : EIATTR_KPARAM_INFO
	.align		4
.L_483:
        /*0008*/ 	.byte	0x04, 0x17
        /*000a*/ 	.short	(.L_485 - .L_484)
.L_484:
        /*000c*/ 	.word	0x00000000
        /*0010*/ 	.short	0x0000
        /*0012*/ 	.short	0x0070
        /*0014*/ 	.byte	0x00, 0xf0, 0x01, 0x28


	//----- nvinfo : EIATTR_SPARSE_MMA_MASK
	.align		4
.L_485:
        /*0018*/ 	.byte	0x03, 0x50
        /*001a*/ 	.short	0x0000


	//----- nvinfo : EIATTR_MAXREG_COUNT
	.align		4
        /*001c*/ 	.byte	0x03, 0x1b
        /*001e*/ 	.short	0x00a8


	//----- nvinfo : EIATTR_NUM_BARRIERS
	.align		4
        /*0020*/ 	.byte	0x02, 0x4c
        /*0022*/ 	.byte	0x10
	.zero		1


	//----- nvinfo : EIATTR_EXTERNS
	.align		4
        /*0024*/ 	.byte	0x04, 0x0f
        /*0026*/ 	.short	(.L_487 - .L_486)


	//   ....[0]....
	.align		4
.L_486:
        /*0028*/ 	.word	index@(__assertfail)


	//----- nvinfo : EIATTR_MERCURY_ISA_VERSION
	.align		4
.L_487:
        /*002c*/ 	.byte	0x03, 0x5f
        /*002e*/ 	.short	0x0101


	//----- nvinfo : EIATTR_INT_WARP_WIDE_INSTR_OFFSETS
	.align		4
        /*0030*/ 	.byte	0x04, 0x31
        /*0032*/ 	.short	(.L_489 - .L_488)


	//   ....[0]....
.L_488:
        /*0034*/ 	.word	0x000000b0


	//   ....[1]....
        /*0038*/ 	.word	0x000000c0


	//   ....[2]....
        /*003c*/ 	.word	0x00000160


	//----- nvinfo : EIATTR_COOP_GROUP_MASK_REGIDS
	.align		4
.L_489:
        /*0040*/ 	.byte	0x04, 0x29
        /*0042*/ 	.short	(.L_491 - .L_490)


	//   ....[0]....
.L_490:
        /*0044*/ 	.word	0xffffffff


	//   ....[1]....
        /*0048*/ 	.word	0xffffffff


	//   ....[2]....
        /*004c*/ 	.word	0xffffffff


	//   ....[3]....
        /*0050*/ 	.word	0xffffffff


	//   ....[4]....
        /*0054*/ 	.word	0xffffffff


	//   ....[5]....
        /*0058*/ 	.word	0xffffffff


	//   ....[6]....
        /*005c*/ 	.word	0xffffffff


	//   ....[7]....
        /*0060*/ 	.word	0xffffffff


	//   ....[8]....
        /*0064*/ 	.word	0xffffffff


	//   ....[9]....
        /*0068*/ 	.word	0xffffffff


	//   ....[10]....
        /*006c*/ 	.word	0xffffffff


	//   ....[11]....
        /*0070*/ 	.word	0xffffffff


	//   ....[12]....
        /*0074*/ 	.word	0xffffffff


	//   ....[13]....
        /*0078*/ 	.word	0xffffffff


	//   ....[14]....
        /*007c*/ 	.word	0xffffffff


	//   ....[15]....
        /*0080*/ 	.word	0xffffffff


	//   ....[16]....
        /*0084*/ 	.word	0xffffffff


	//   ....[17]....
        /*0088*/ 	.word	0xffffffff


	//   ....[18]....
        /*008c*/ 	.word	0xffffffff


	//   ....[19]....
        /*0090*/ 	.word	0xffffffff


	//   ....[20]....
        /*0094*/ 	.word	0xffffffff


	//   ....[21]....
        /*0098*/ 	.word	0xffffffff


	//   ....[22]....
        /*009c*/ 	.word	0xffffffff


	//   ....[23]....
        /*00a0*/ 	.word	0xffffffff


	//   ....[24]....
        /*00a4*/ 	.word	0xffffffff


	//   ....[25]....
        /*00a8*/ 	.word	0xffffffff


	//   ....[26]....
        /*00ac*/ 	.word	0xffffffff


	//   ....[27]....
        /*00b0*/ 	.word	0xffffffff


	//   ....[28]....
        /*00b4*/ 	.word	0xffffffff


	//   ....[29]....
        /*00b8*/ 	.word	0xffffffff


	//   ....[30]....
        /*00bc*/ 	.word	0xffffffff


	//   ....[31]....
        /*00c0*/ 	.word	0xffffffff


	//   ....[32]....
        /*00c4*/ 	.word	0xffffffff


	//   ....[33]....
        /*00c8*/ 	.word	0xffffffff


	//   ....[34]....
        /*00cc*/ 	.word	0xffffffff


	//   ....[35]....
        /*00d0*/ 	.word	0xffffffff


	//   ....[36]....
        /*00d4*/ 	.word	0xffffffff


	//   ....[37]....
        /*00d8*/ 	.word	0xffffffff


	//   ....[38]....
        /*00dc*/ 	.word	0xffffffff


	//   ....[39]....
        /*00e0*/ 	.word	0xffffffff


	//   ....[40]....
        /*00e4*/ 	.word	0xffffffff


	//   ....[41]....
        /*00e8*/ 	.word	0xffffffff


	//   ....[42]....
        /*00ec*/ 	.word	0xffffffff


	//   ....[43]....
        /*00f0*/ 	.word	0xffffffff


	//   ....[44]....
        /*00f4*/ 	.word	0xffffffff


	//   ....[45]....
        /*00f8*/ 	.word	0xffffffff


	//   ....[46]....
        /*00fc*/ 	.word	0xffffffff


	//   ....[47]....
        /*0100*/ 	.word	0xffffffff


	//   ....[48]....
        /*0104*/ 	.word	0xffffffff


	//   ....[49]....
        /*0108*/ 	.word	0xffffffff


	//   ....[50]....
        /*010c*/ 	.word	0xffffffff


	//   ....[51]....
        /*0110*/ 	.word	0xffffffff


	//   ....[52]....
        /*0114*/ 	.word	0xffffffff


	//   ....[53]....
        /*0118*/ 	.word	0xffffffff


	//   ....[54]....
        /*011c*/ 	.word	0xffffffff


	//   ....[55]....
        /*0120*/ 	.word	0xffffffff


	//   ....[56]....
        /*0124*/ 	.word	0xffffffff


	//   ....[57]....
        /*0128*/ 	.word	0xffffffff


	//   ....[58]....
        /*012c*/ 	.word	0xffffffff


	//   ....[59]....
        /*0130*/ 	.word	0xffffffff


	//   ....[60]....
        /*0134*/ 	.word	0xffffffff


	//   ....[61]....
        /*0138*/ 	.word	0xffffffff


	//   ....[62]....
        /*013c*/ 	.word	0xffffffff


	//   ....[63]....
        /*0140*/ 	.word	0xffffffff


	//   ....[64]....
        /*0144*/ 	.word	0xffffffff


	//   ....[65]....
        /*0148*/ 	.word	0xffffffff


	//   ....[66]....
        /*014c*/ 	.word	0xffffffff


	//   ....[67]....
        /*0150*/ 	.word	0xffffffff


	//   ....[68]....
        /*0154*/ 	.word	0xffffffff


	//   ....[69]....
        /*0158*/ 	.word	0xffffffff


	//   ....[70]....
        /*015c*/ 	.word	0xffffffff


	//   ....[71]....
        /*0160*/ 	.word	0xffffffff


	//   ....[72]....
        /*0164*/ 	.word	0xffffffff


	//   ....[73]....
        /*0168*/ 	.word	0xffffffff


	//   ....[74]....
        /*016c*/ 	.word	0xffffffff


	//   ....[75]....
        /*0170*/ 	.word	0xffffffff


	//   ....[76]....
        /*0174*/ 	.word	0xffffffff


	//   ....[77]....
        /*0178*/ 	.word	0xffffffff


	//   ....[78]....
        /*017c*/ 	.word	0xffffffff


	//   ....[79]....
        /*0180*/ 	.word	0xffffffff


	//   ....[80]....
        /*0184*/ 	.word	0xffffffff


	//   ....[81]....
        /*0188*/ 	.word	0xffffffff


	//   ....[82]....
        /*018c*/ 	.word	0xffffffff


	//   ....[83]....
        /*0190*/ 	.word	0xffffffff


	//   ....[84]....
        /*0194*/ 	.word	0xffffffff


	//   ....[85]....
        /*0198*/ 	.word	0xffffffff


	//   ....[86]....
        /*019c*/ 	.word	0xffffffff


	//   ....[87]....
        /*01a0*/ 	.word	0xffffffff


	//   ....[88]....
        /*01a4*/ 	.word	0xffffffff


	//   ....[89]....
        /*01a8*/ 	.word	0xffffffff


	//   ....[90]....
        /*01ac*/ 	.word	0xffffffff


	//   ....[91]....
        /*01b0*/ 	.word	0xffffffff


	//   ....[92]....
        /*01b4*/ 	.word	0xffffffff


	//   ....[93]....
        /*01b8*/ 	.word	0xffffffff


	//   ....[94]....
        /*01bc*/ 	.word	0xffffffff


	//   ....[95]....
        /*01c0*/ 	.word	0xffffffff


	//   ....[96]....
        /*01c4*/ 	.word	0xffffffff


	//   ....[97]....
        /*01c8*/ 	.word	0xffffffff


	//   ....[98]....
        /*01cc*/ 	.word	0xffffffff


	//   ....[99]....
        /*01d0*/ 	.word	0xffffffff


	//   ....[100]....
        /*01d4*/ 	.word	0xffffffff


	//   ....[101]....
        /*01d8*/ 	.word	0x0500000f


	//   ....[102]....
        /*01dc*/ 	.word	0x0500000f


	//   ....[103]....
        /*01e0*/ 	.word	0x0500000f


	//   ....[104]....
        /*01e4*/ 	.word	0x0500000f


	//   ....[105]....
        /*01e8*/ 	.word	0x0500000f


	//   ....[106]....
        /*01ec*/ 	.word	0x0500000f


	//   ....[107]....
        /*01f0*/ 	.word	0x0500000f


	//   ....[108]....
        /*01f4*/ 	.word	0x0500000f


	//   ....[109]....
        /*01f8*/ 	.word	0x0500000f


	//   ....[110]....
        /*01fc*/ 	.word	0x0500000f


	//   ....[111]....
        /*0200*/ 	.word	0x0500000f


	//   ....[112]....
        /*0204*/ 	.word	0x0500000f


	//   ....[113]....
        /*0208*/ 	.word	0x0500000f


	//   ....[114]....
        /*020c*/ 	.word	0x0500000f


	//   ....[115]....
        /*0210*/ 	.word	0x0500000f


	//   ....[116]....
        /*0214*/ 	.word	0x0500000f


	//   ....[117]....
        /*0218*/ 	.word	0x0500000f


	//   ....[118]....
        /*021c*/ 	.word	0x0500000f


	//   ....[119]....
        /*0220*/ 	.word	0x0500000f


	//   ....[120]....
        /*0224*/ 	.word	0x0500000f


	//   ....[121]....
        /*0228*/ 	.word	0x0500000f


	//   ....[122]....
        /*022c*/ 	.word	0x0500000f


	//   ....[123]....
        /*0230*/ 	.word	0x0500000f


	//   ....[124]....
        /*0234*/ 	.word	0x0500000f


	//   ....[125]....
        /*0238*/ 	.word	0x0500000f


	//   ....[126]....
        /*023c*/ 	.word	0x0500000f


	//   ....[127]....
        /*0240*/ 	.word	0x0500000f


	//   ....[128]....
        /*0244*/ 	.word	0x0500000f


	//   ....[129]....
        /*0248*/ 	.word	0x0500000f


	//   ....[130]....
        /*024c*/ 	.word	0x0500000f


	//   ....[131]....
        /*0250*/ 	.word	0x0500000f


	//   ....[132]....
        /*0254*/ 	.word	0x0500000f


	//   ....[133]....
        /*0258*/ 	.word	0x0500000f


	//   ....[134]....
        /*025c*/ 	.word	0x0500000f


	//   ....[135]....
        /*0260*/ 	.word	0x0500000f


	//   ....[136]....
        /*0264*/ 	.word	0x0500000f


	//   ....[137]....
        /*0268*/ 	.word	0x0500000f


	//   ....[138]....
        /*026c*/ 	.word	0x0500000f


	//   ....[139]....
        /*0270*/ 	.word	0x0500000f


	//   ....[140]....
        /*0274*/ 	.word	0x0500000f


	//   ....[141]....
        /*0278*/ 	.word	0x0500000f


	//   ....[142]....
        /*027c*/ 	.word	0x0500000f


	//   ....[143]....
        /*0280*/ 	.word	0x0500000f


	//   ....[144]....
        /*0284*/ 	.word	0x0500000f


	//   ....[145]....
        /*0288*/ 	.word	0x0500000f


	//   ....[146]....
        /*028c*/ 	.word	0x0500000f


	//   ....[147]....
        /*0290*/ 	.word	0x0500000f


	//   ....[148]....
        /*0294*/ 	.word	0x0500000f


	//   ....[149]....
        /*0298*/ 	.word	0x0500000f


	//   ....[150]....
        /*029c*/ 	.word	0x0500000f


	//   ....[151]....
        /*02a0*/ 	.word	0x0500000f


	//   ....[152]....
        /*02a4*/ 	.word	0x0500000f


	//   ....[153]....
        /*02a8*/ 	.word	0x0500000f


	//   ....[154]....
        /*02ac*/ 	.word	0x0500000f


	//   ....[155]....
        /*02b0*/ 	.word	0x0500000f


	//   ....[156]....
        /*02b4*/ 	.word	0x0500000f


	//   ....[157]....
        /*02b8*/ 	.word	0x0500000f


	//   ....[158]....
        /*02bc*/ 	.word	0x0500000f


	//   ....[159]....
        /*02c0*/ 	.word	0x0500000f


	//   ....[160]....
        /*02c4*/ 	.word	0x0500000f


	//   ....[161]....
        /*02c8*/ 	.word	0x0500000f


	//   ....[162]....
        /*02cc*/ 	.word	0x0500000f


	//   ....[163]....
        /*02d0*/ 	.word	0x0500000f


	//   ....[164]....
        /*02d4*/ 	.word	0x0500000f


	//   ....[165]....
        /*02d8*/ 	.word	0x0500000f


	//   ....[166]....
        /*02dc*/ 	.word	0x0500000f


	//----- nvinfo : EIATTR_COOP_GROUP_INSTR_OFFSETS
	.align		4
.L_491:
        /*02e0*/ 	.byte	0x04, 0x28
        /*02e2*/ 	.short	(.L_493 - .L_492)


	//   ....[0]....
.L_492:
        /*02e4*/ 	.word	0x00000060


	//   ....[1]....
        /*02e8*/ 	.word	0x000000a0


	//   ....[2]....
        /*02ec*/ 	.word	0x000002c0


	//   ....[3]....
        /*02f0*/ 	.word	0x00000420


	//   ....[4]....
        /*02f4*/ 	.word	0x00000540


	//   ....[5]....
        /*02f8*/ 	.word	0x000006a0


	//   ....[6]....
        /*02fc*/ 	.word	0x00001350


	//   ....[7]....
        /*0300*/ 	.word	0x00001c40


	//   ....[8]....
        /*0304*/ 	.word	0x00001d90


	//   ....[9]....
        /*0308*/ 	.word	0x00002570


	//   ....[10]....
        /*030c*/ 	.word	0x00002600


	//   ....[11]....
        /*0310*/ 	.word	0x00002d10


	//   ....[12]....
        /*0314*/ 	.word	0x00002d70


	//   ....[13]....
        /*0318*/ 	.word	0x00003f60


	//   ....[14]....
        /*031c*/ 	.word	0x00004560


	//   ....[15]....
        /*0320*/ 	.word	0x00004840


	//   ....[16]....
        /*0324*/ 	.word	0x00004940


	//   ....[17]....
        /*0328*/ 	.word	0x00005000


	//   ....[18]....
        /*032c*/ 	.word	0x00005080


	//   ....[19]....
        /*0330*/ 	.word	0x00006e60


	//   ....[20]....
        /*0334*/ 	.word	0x00006ed0


	//   ....[21]....
        /*0338*/ 	.word	0x00007340


	//   ....[22]....
        /*033c*/ 	.word	0x00007490


	//   ....[23]....
        /*0340*/ 	.word	0x00008850


	//   ....[24]....
        /*0344*/ 	.word	0x00008870


	//   ....[25]....
        /*0348*/ 	.word	0x000088b0


	//   ....[26]....
        /*034c*/ 	.word	0x000088d0


	//   ....[27]....
        /*0350*/ 	.word	0x000099b0


	//   ....[28]....
        /*0354*/ 	.word	0x00009a00


	//   ....[29]....
        /*0358*/ 	.word	0x00009a40


	//   ....[30]....
        /*035c*/ 	.word	0x00009a70


	//   ....[31]....
        /*0360*/ 	.word	0x00009ab0


	//   ....[32]....
        /*0364*/ 	.word	0x00009ad0


	//   ....[33]....
        /*0368*/ 	.word	0x0000a740


	//   ....[34]....
        /*036c*/ 	.word	0x0000a750


	//   ....[35]....
        /*0370*/ 	.word	0x0000b780


	//   ....[36]....
        /*0374*/ 	.word	0x0000c930


	//   ....[37]....
        /*0378*/ 	.word	0x0000c950


	//   ....[38]....
        /*037c*/ 	.word	0x0000c960


	//   ....[39]....
        /*0380*/ 	.word	0x0000c9a0


	//   ....[40]....
        /*0384*/ 	.word	0x0000c9f0


	//   ....[41]....
        /*0388*/ 	.word	0x0000ca10


	//   ....[42]....
        /*038c*/ 	.word	0x0000ca60


	//   ....[43]....
        /*0390*/ 	.word	0x0000ca80


	//   ....[44]....
        /*0394*/ 	.word	0x0000cad0


	//   ....[45]....
        /*0398*/ 	.word	0x0000caf0


	//   ....[46]....
        /*039c*/ 	.word	0x0000cb40


	//   ....[47]....
        /*03a0*/ 	.word	0x0000cb60


	//   ....[48]....
        /*03a4*/ 	.word	0x0000d0e0


	//   ....[49]....
        /*03a8*/ 	.word	0x0000d110


	//   ....[50]....
        /*03ac*/ 	.word	0x0000d140


	//   ....[51]....
        /*03b0*/ 	.word	0x0000d1b0


	//   ....[52]....
        /*03b4*/ 	.word	0x0000d210


	//   ....[53]....
        /*03b8*/ 	.word	0x0000d230


	//   ....[54]....
        /*03bc*/ 	.word	0x0000d290


	//   ....[55]....
        /*03c0*/ 	.word	0x0000d2b0


	//   ....[56]....
        /*03c4*/ 	.word	0x0000d310


	//   ....[57]....
        /*03c8*/ 	.word	0x0000d330


	//   ....[58]....
        /*03cc*/ 	.word	0x0000d390


	//   ....[59]....
        /*03d0*/ 	.word	0x0000d3b0


	//   ....[60]....
        /*03d4*/ 	.word	0x0000d410


	//   ....[61]....
        /*03d8*/ 	.word	0x0000d430


	//   ....[62]....
        /*03dc*/ 	.word	0x0000d480


	//   ....[63]....
        /*03e0*/ 	.word	0x0000d4a0


	//   ....[64]....
        /*03e4*/ 	.word	0x0000d820


	//   ....[65]....
        /*03e8*/ 	.word	0x0000d850


	//   ....[66]....
        /*03ec*/ 	.word	0x0000d890


	//   ....[67]....
        /*03f0*/ 	.word	0x0000d8b0


	//   ....[68]....
        /*03f4*/ 	.word	0x0000d8d0


	//   ....[69]....
        /*03f8*/ 	.word	0x0000d900


	//   ....[70]....
        /*03fc*/ 	.word	0x0000d9a0


	//   ....[71]....
        /*0400*/ 	.word	0x0000d9d0


	//   ....[72]....
        /*0404*/ 	.word	0x0000da60


	//   ....[73]....
        /*0408*/ 	.word	0x0000da90


	//   ....[74]....
        /*040c*/ 	.word	0x0000daa0


	//   ....[75]....
        /*0410*/ 	.word	0x0000db30


	//   ....[76]....
        /*0414*/ 	.word	0x0000e2a0


	//   ....[77]....
        /*0418*/ 	.word	0x0000e2c0


	//   ....[78]....
        /*041c*/ 	.word	0x0000e2d0


	//   ....[79]....
        /*0420*/ 	.word	0x0000e2e0


	//   ....[80]....
        /*0424*/ 	.word	0x0000e2f0


	//   ....[81]....
        /*0428*/ 	.word	0x0000e300


	//   ....[82]....
        /*042c*/ 	.word	0x0000e320


	//   ....[83]....
        /*0430*/ 	.word	0x0000e340


	//   ....[84]....
        /*0434*/ 	.word	0x0000e370


	//   ....[85]....
        /*0438*/ 	.word	0x0000e3b0


	//   ....[86]....
        /*043c*/ 	.word	0x0000e3f0


	//   ....[87]....
        /*0440*/ 	.word	0x0000e440


	//   ....[88]....
        /*0444*/ 	.word	0x0000e790


	//   ....[89]....
        /*0448*/ 	.word	0x0000e7b0


	//   ....[90]....
        /*044c*/ 	.word	0x0000e7c0


	//   ....[91]....
        /*0450*/ 	.word	0x0000e7d0


	//   ....[92]....
        /*0454*/ 	.word	0x0000e7e0


	//   ....[93]....
        /*0458*/ 	.word	0x0000e810


	//   ....[94]....
        /*045c*/ 	.word	0x0000e870


	//   ....[95]....
        /*0460*/ 	.word	0x0000e890


	//   ....[96]....
        /*0464*/ 	.word	0x0000e8f0


	//   ....[97]....
        /*0468*/ 	.word	0x0000e900


	//   ....[98]....
        /*046c*/ 	.word	0x0000e970


	//   ....[99]....
        /*0470*/ 	.word	0x0000e990


	//   ....[100]....
        /*0474*/ 	.word	0x0000ecf0


	//   ....[101]....
        /*0478*/ 	.word	0x0000f250


	//   ....[102]....
        /*047c*/ 	.word	0x0000f340


	//   ....[103]....
        /*0480*/ 	.word	0x0000f3e0


	//   ....[104]....
        /*0484*/ 	.word	0x0000f460


	//   ....[105]....
        /*0488*/ 	.word	0x0000f510


	//   ....[106]....
        /*048c*/ 	.word	0x0000f570


	//   ....[107]....
        /*0490*/ 	.word	0x0000f630


	//   ....[108]....
        /*0494*/ 	.word	0x0000f690


	//   ....[109]....
        /*0498*/ 	.word	0x0000f750


	//   ....[110]....
        /*049c*/ 	.word	0x0000f7b0


	//   ....[111]....
        /*04a0*/ 	.word	0x0000f870


	//   ....[112]....
        /*04a4*/ 	.word	0x0000f8d0


	//   ....[113]....
        /*04a8*/ 	.word	0x0000f970


	//   ....[114]....
        /*04ac*/ 	.word	0x0000fa00


	//   ....[115]....
        /*04b0*/ 	.word	0x0000fa70


	//   ....[116]....
        /*04b4*/ 	.word	0x0000fb30


	//   ....[117]....
        /*04b8*/ 	.word	0x0000fbe0


	//   ....[118]....
        /*04bc*/ 	.word	0x0000fc40


	//   ....[119]....
        /*04c0*/ 	.word	0x0000fd10


	//   ....[120]....
        /*04c4*/ 	.word	0x0000fd70


	//   ....[121]....
        /*04c8*/ 	.word	0x0000fe40


	//   ....[122]....
        /*04cc*/ 	.word	0x0000fea0


	//   ....[123]....
        /*04d0*/ 	.word	0x0000ff70


	//   ....[124]....
        /*04d4*/ 	.word	0x0000ffd0


	//   ....[125]....
        /*04d8*/ 	.word	0x000100a0


	//   ....[126]....
        /*04dc*/ 	.word	0x00010100


	//   ....[127]....
        /*04e0*/ 	.word	0x000101b0


	//   ....[128]....
        /*04e4*/ 	.word	0x00010230


	//   ....[129]....
        /*04e8*/ 	.word	0x000102d0


	//   ....[130]....
        /*04ec*/ 	.word	0x00010420


	//   ....[131]....
        /*04f0*/ 	.word	0x000104d0


	//   ....[132]....
        /*04f4*/ 	.word	0x00010560


	//   ....[133]....
        /*04f8*/ 	.word	0x00010620


	//   ....[134]....
        /*04fc*/ 	.word	0x00010710


	//   ....[135]....
        /*0500*/ 	.word	0x000107d0


	//   ....[136]....
        /*0504*/ 	.word	0x000108b0


	//   ....[137]....
        /*0508*/ 	.word	0x00010970


	//   ....[138]....
        /*050c*/ 	.word	0x00010a50


	//   ....[139]....
        /*0510*/ 	.word	0x00010b10


	//   ....[140]....
        /*0514*/ 	.word	0x00010bf0


	//   ....[141]....
        /*0518*/ 	.word	0x00010cc0


	//   ....[142]....
        /*051c*/ 	.word	0x00010e20


	//   ....[143]....
        /*0520*/ 	.word	0x00010ec0


	//   ....[144]....
        /*0524*/ 	.word	0x00010f20


	//   ....[145]....
        /*0528*/ 	.word	0x00010fc0


	//   ....[146]....
        /*052c*/ 	.word	0x00011020


	//   ....[147]....
        /*0530*/ 	.word	0x000110c0


	//   ....[148]....
        /*0534*/ 	.word	0x00011120


	//   ....[149]....
        /*0538*/ 	.word	0x000111c0


	//   ....[150]....
        /*053c*/ 	.word	0x00011220


	//   ....[151]....
        /*0540*/ 	.word	0x000112c0


	//   ....[152]....
        /*0544*/ 	.word	0x00011320


	//   ....[153]....
        /*0548*/ 	.word	0x000113c0


	//   ....[154]....
        /*054c*/ 	.word	0x000114b0


	//   ....[155]....
        /*0550*/ 	.word	0x00011560


	//   ....[156]....
        /*0554*/ 	.word	0x000115c0


	//   ....[157]....
        /*0558*/ 	.word	0x00011690


	//   ....[158]....
        /*055c*/ 	.word	0x000116f0


	//   ....[159]....
        /*0560*/ 	.word	0x000117d0


	//   ....[160]....
        /*0564*/ 	.word	0x00011830


	//   ....[161]....
        /*0568*/ 	.word	0x00011910


	//   ....[162]....
        /*056c*/ 	.word	0x00011970


	//   ....[163]....
        /*0570*/ 	.word	0x00011a50


	//   ....[164]....
        /*0574*/ 	.word	0x00011ab0


	//   ....[165]....
        /*0578*/ 	.word	0x00011b90


	//   ....[166]....
        /*057c*/ 	.word	0x00011c80


	//----- nvinfo : EIATTR_REG_RECONFIG
	.align		4
.L_493:
        /*0580*/ 	.byte	0x01, 0x54
	.zero		2


	//----- nvinfo : EIATTR_SYSCALL_OFFSETS
	.align		4
        /*0584*/ 	.byte	0x04, 0x46
        /*0586*/ 	.short	(.L_495 - .L_494)


	//   ....[0]....
.L_494:
        /*0588*/ 	.word	0x00001510


	//   ....[1]....
        /*058c*/ 	.word	0x0000bfa0


	//   ....[2]....
        /*0590*/ 	.word	0x0000c0e0


	//   ....[3]....
        /*0594*/ 	.word	0x0000c1d0


	//   ....[4]....
        /*0598*/ 	.word	0x0000cdd0


	//----- nvinfo : EIATTR_MBARRIER_INSTR_OFFSETS
	.align		4
.L_495:
        /*059c*/ 	.byte	0x04, 0x39
        /*059e*/ 	.short	(.L_497 - .L_496)


	//   ....[0]....
.L_496:
        /*05a0*/ 	.word	0x00000170
        /*05a4*/ 	.word	0x000000ff
        /*05a8*/ 	.word	0x00022800
        /*05ac*/ 	.short	0x0100
        /*05ae*/ 	.byte	0x08
	.zero		1


	//   ....[1]....
        /*05b0*/ 	.word	0x00000180
        /*05b4*/ 	.word	0x000000ff
        /*05b8*/ 	.word	0x00022820
        /*05bc*/ 	.short	0x0100
        /*05be*/ 	.byte	0x08
	.zero		1


	//   ....[2]....
        /*05c0*/ 	.word	0x00000270
        /*05c4*/ 	.word	0x000000ff
        /*05c8*/ 	.word	0x00022830
        /*05cc*/ 	.short	0x0100
        /*05ce*/ 	.byte	0x08
	.zero		1


	//   ....[3]....
        /*05d0*/ 	.word	0x00000280
        /*05d4*/ 	.word	0x000000ff
        /*05d8*/ 	.word	0x00022840
        /*05dc*/ 	.short	0x0100
        /*05de*/ 	.byte	0x08
	.zero		1


	//   ....[4]....
        /*05e0*/ 	.word	0x00000290
        /*05e4*/ 	.word	0x000000ff
        /*05e8*/ 	.word	0x00022838
        /*05ec*/ 	.short	0x0100
        /*05ee*/ 	.byte	0x08
	.zero		1


	//   ....[5]....
        /*05f0*/ 	.word	0x000002a0
        /*05f4*/ 	.word	0x000000ff
        /*05f8*/ 	.word	0x00022848
        /*05fc*/ 	.short	0x0100
        /*05fe*/ 	.byte	0x08
	.zero		1


	//   ....[6]....
        /*0600*/ 	.word	0x000003d0
        /*0604*/ 	.word	0x000000ff
        /*0608*/ 	.word	0x00022850
        /*060c*/ 	.short	0x0100
        /*060e*/ 	.byte	0x08
	.zero		1


	//   ....[7]....
        /*0610*/ 	.word	0x000003e0
        /*0614*/ 	.word	0x000000ff
        /*0618*/ 	.word	0x00022860
        /*061c*/ 	.short	0x0100
        /*061e*/ 	.byte	0x08
	.zero		1


	//   ....[8]....
        /*0620*/ 	.word	0x000003f0
        /*0624*/ 	.word	0x000000ff
        /*0628*/ 	.word	0x00022858
        /*062c*/ 	.short	0x0100
        /*062e*/ 	.byte	0x08
	.zero		1


	//   ....[9]....
        /*0630*/ 	.word	0x00000400
        /*0634*/ 	.word	0x000000ff
        /*0638*/ 	.word	0x00022868
        /*063c*/ 	.short	0x0100
        /*063e*/ 	.byte	0x08
	.zero		1


	//   ....[10]....
        /*0640*/ 	.word	0x000004f0
        /*0644*/ 	.word	0x000000ff
        /*0648*/ 	.word	0x00022870
        /*064c*/ 	.short	0x0100
        /*064e*/ 	.byte	0x06
	.zero		1


	//   ....[11]....
        /*0650*/ 	.word	0x00000500
        /*0654*/ 	.word	0x000000ff
        /*0658*/ 	.word	0x00022880
        /*065c*/ 	.short	0x0100
        /*065e*/ 	.byte	0x06
	.zero		1


	//   ....[12]....
        /*0660*/ 	.word	0x00000510
        /*0664*/ 	.word	0x000000ff
        /*0668*/ 	.word	0x00022878
        /*066c*/ 	.short	0x0100
        /*066e*/ 	.byte	0x06
	.zero		1


	//   ....[13]....
        /*0670*/ 	.word	0x00000520
        /*0674*/ 	.word	0x000000ff
        /*0678*/ 	.word	0x00022888
        /*067c*/ 	.short	0x0100
        /*067e*/ 	.byte	0x06
	.zero		1


	//   ....[14]....
        /*0680*/ 	.word	0x00000650
        /*0684*/ 	.word	0x000000ff
        /*0688*/ 	.word	0x00022890
        /*068c*/ 	.short	0x0100
        /*068e*/ 	.byte	0x08
	.zero		1


	//   ....[15]....
        /*0690*/ 	.word	0x00000660
        /*0694*/ 	.word	0x000000ff
        /*0698*/ 	.word	0x000228a0
        /*069c*/ 	.short	0x0100
        /*069e*/ 	.byte	0x08
	.zero		1


	//   ....[16]....
        /*06a0*/ 	.word	0x00000670
        /*06a4*/ 	.word	0x000000ff
        /*06a8*/ 	.word	0x00022898
        /*06ac*/ 	.short	0x0100
        /*06ae*/ 	.byte	0x08
	.zero		1


	//   ....[17]....
        /*06b0*/ 	.word	0x00000680
        /*06b4*/ 	.word	0x000000ff
        /*06b8*/ 	.word	0x000228a8
        /*06bc*/ 	.short	0x0100
        /*06be*/ 	.byte	0x08
	.zero		1


	//   ....[18]....
        /*06c0*/ 	.word	0x000007c0
        /*06c4*/ 	.word	0x000000ff
        /*06c8*/ 	.word	0x000228b0
        /*06cc*/ 	.short	0x0100
        /*06ce*/ 	.byte	0x08
	.zero		1


	//   ....[19]....
        /*06d0*/ 	.word	0x000007d0
        /*06d4*/ 	.word	0x000000ff
        /*06d8*/ 	.word	0x000228c0
        /*06dc*/ 	.short	0x0100
        /*06de*/ 	.byte	0x08
	.zero		1


	//   ....[20]....
        /*06e0*/ 	.word	0x000007e0
        /*06e4*/ 	.word	0x000000ff
        /*06e8*/ 	.word	0x000228b8
        /*06ec*/ 	.short	0x0100
        /*06ee*/ 	.byte	0x08
	.zero		1


	//   ....[21]....
        /*06f0*/ 	.word	0x000007f0
        /*06f4*/ 	.word	0x000000ff
        /*06f8*/ 	.word	0x000228c8
        /*06fc*/ 	.short	0x0100
        /*06fe*/ 	.byte	0x08
	.zero		1


	//   ....[22]....
        /*0700*/ 	.word	0x00001540
        /*0704*/ 	.word	0x000000ff
        /*0708*/ 	.word	0x00022800
        /*070c*/ 	.short	0x010a
        /*070e*/ 	.byte	0x2a
	.zero		1


	//   ....[23]....
        /*0710*/ 	.word	0x000015d0
        /*0714*/ 	.word	0x000000ff
        /*0718*/ 	.word	0x00022830
        /*071c*/ 	.short	0x010a
        /*071e*/ 	.byte	0x2a
	.zero		1


	//   ....[24]....
        /*0720*/ 	.word	0x00001610
        /*0724*/ 	.word	0x000000ff
        /*0728*/ 	.word	0x00022830
        /*072c*/ 	.short	0x010a
        /*072e*/ 	.byte	0x2a
	.zero		1


	//   ....[25]....
        /*0730*/ 	.word	0x00002150
        /*0734*/ 	.word	0x000000ff
        /*0738*/ 	.word	0x00000000
        /*073c*/ 	.short	0x0101
        /*073e*/ 	.byte	0x04
	.zero		1


	//   ....[26]....
        /*0740*/ 	.word	0x000035e0
        /*0744*/ 	.word	0x000000ff
        /*0748*/ 	.word	0x00022850
        /*074c*/ 	.short	0x010a
        /*074e*/ 	.byte	0x2a
	.zero		1


	//   ....[27]....
        /*0750*/ 	.word	0x00003620
        /*0754*/ 	.word	0x000000ff
        /*0758*/ 	.word	0x00022850
        /*075c*/ 	.short	0x010a
        /*075e*/ 	.byte	0x2a
	.zero		1


	//   ....[28]....
        /*0760*/ 	.word	0x00003a10
        /*0764*/ 	.word	0x000000ff
        /*0768*/ 	.word	0x00000000
        /*076c*/ 	.short	0x0101
        /*076e*/ 	.byte	0x0a
	.zero		1


	//   ....[29]....
        /*0770*/ 	.word	0x00003bb0
        /*0774*/ 	.word	0x000000ff
        /*0778*/ 	.word	0x00022830
        /*077c*/ 	.short	0x010a
        /*077e*/ 	.byte	0x1c
	.zero		1


	//   ....[30]....
        /*0780*/ 	.word	0x00003bf0
        /*0784*/ 	.word	0x000000ff
        /*0788*/ 	.word	0x00022830
        /*078c*/ 	.short	0x010a
        /*078e*/ 	.byte	0x1c
	.zero		1


	//   ....[31]....
        /*0790*/ 	.word	0x00004280
        /*0794*/ 	.word	0x000000ff
        /*0798*/ 	.word	0x00000000
        /*079c*/ 	.short	0x0101
        /*079e*/ 	.byte	0x0a
	.zero		1


	//   ....[32]....
        /*07a0*/ 	.word	0x000061e0
        /*07a4*/ 	.word	0x000000ff
        /*07a8*/ 	.word	0x00022850
        /*07ac*/ 	.short	0x010a
        /*07ae*/ 	.byte	0x1c
	.zero		1


	//   ....[33]....
        /*07b0*/ 	.word	0x00006220
        /*07b4*/ 	.word	0x000000ff
        /*07b8*/ 	.word	0x00022850
        /*07bc*/ 	.short	0x010a
        /*07be*/ 	.byte	0x1c
	.zero		1


	//   ....[34]....
        /*07c0*/ 	.word	0x00006520
        /*07c4*/ 	.word	0x000000ff
        /*07c8*/ 	.word	0x00000000
        /*07cc*/ 	.short	0x0101
        /*07ce*/ 	.byte	0x1c
	.zero		1


	//   ....[35]....
        /*07d0*/ 	.word	0x00006650
        /*07d4*/ 	.word	0x000000ff
        /*07d8*/ 	.word	0x00022830
        /*07dc*/ 	.short	0x010a
        /*07de*/ 	.byte	0x1a
	.zero		1


	//   ....[36]....
        /*07e0*/ 	.word	0x00006690
        /*07e4*/ 	.word	0x000000ff
        /*07e8*/ 	.word	0x00022830
        /*07ec*/ 	.short	0x010a
        /*07ee*/ 	.byte	0x1a
	.zero		1


	//   ....[37]....
        /*07f0*/ 	.word	0x00006be0
        /*07f4*/ 	.word	0x000000ff
        /*07f8*/ 	.word	0x00000000
        /*07fc*/ 	.short	0x0101
        /*07fe*/ 	.byte	0x0a
	.zero		1


	//   ....[38]....
        /*0800*/ 	.word	0x000084f0
        /*0804*/ 	.word	0x000000ff
        /*0808*/ 	.word	0x00022850
        /*080c*/ 	.short	0x010a
        /*080e*/ 	.byte	0x1a
	.zero		1


	//   ....[39]....
        /*0810*/ 	.word	0x00008530
        /*0814*/ 	.word	0x000000ff
        /*0818*/ 	.word	0x00022850
        /*081c*/ 	.short	0x010a
        /*081e*/ 	.byte	0x1a
	.zero		1


	//   ....[40]....
        /*0820*/ 	.word	0x00008830
        /*0824*/ 	.word	0x000000ff
        /*0828*/ 	.word	0x00000000
        /*082c*/ 	.short	0x0101
        /*082e*/ 	.byte	0x1a
	.zero		1


	//   ....[41]....
        /*0830*/ 	.word	0x00009ae0
        /*0834*/ 	.word	0x000000ff
        /*0838*/ 	.word	0x00000000
        /*083c*/ 	.short	0x0101
        /*083e*/ 	.byte	0x04
	.zero		1


	//   ....[42]....
        /*0840*/ 	.word	0x0000c6d0
        /*0844*/ 	.word	0x000000ff
        /*0848*/ 	.word	0x00022840
        /*084c*/ 	.short	0x010a
        /*084e*/ 	.byte	0x2d
	.zero		1


	//   ....[43]....
        /*0850*/ 	.word	0x0000cc00
        /*0854*/ 	.word	0x000000ff
        /*0858*/ 	.word	0x00022830
        /*085c*/ 	.short	0x0107
        /*085e*/ 	.byte	0x2d
	.zero		1


	//   ....[44]....
        /*0860*/ 	.word	0x0000cc70
        /*0864*/ 	.word	0x000000ff
        /*0868*/ 	.word	0x00022830
        /*086c*/ 	.short	0x0101
        /*086e*/ 	.byte	0x2d
	.zero		1


	//   ....[45]....
        /*0870*/ 	.word	0x0000d570
        /*0874*/ 	.word	0x000000ff
        /*0878*/ 	.word	0x00022800
        /*087c*/ 	.short	0x0107
        /*087e*/ 	.byte	0x2d
	.zero		1


	//   ....[46]....
        /*0880*/ 	.word	0x0000d5b0
        /*0884*/ 	.word	0x000000ff
        /*0888*/ 	.word	0x00022800
        /*088c*/ 	.short	0x0101
        /*088e*/ 	.byte	0x2d
	.zero		1


	//   ....[47]....
        /*0890*/ 	.word	0x0000d5c0
        /*0894*/ 	.word	0x000000ff
        /*0898*/ 	.word	0x00022820
        /*089c*/ 	.short	0x010a
        /*089e*/ 	.byte	0x2d
	.zero		1


	//   ....[48]....
        /*08a0*/ 	.word	0x0000d610
        /*08a4*/ 	.word	0x000000ff
        /*08a8*/ 	.word	0x00022860
        /*08ac*/ 	.short	0x010a
        /*08ae*/ 	.byte	0x2d
	.zero		1


	//   ....[49]....
        /*08b0*/ 	.word	0x0000dd40
        /*08b4*/ 	.word	0x000000ff
        /*08b8*/ 	.word	0x00022850
        /*08bc*/ 	.short	0x0107
        /*08be*/ 	.byte	0x2d
	.zero		1


	//   ....[50]....
        /*08c0*/ 	.word	0x0000ddc0
        /*08c4*/ 	.word	0x000000ff
        /*08c8*/ 	.word	0x00022850
        /*08cc*/ 	.short	0x0101
        /*08ce*/ 	.byte	0x2d
	.zero		1


	//   ....[51]....
        /*08d0*/ 	.word	0x0000e0a0
        /*08d4*/ 	.word	0x00000020
        /*08d8*/ 	.word	0x00022840
        /*08dc*/ 	.short	0x010a
        /*08de*/ 	.byte	0x3f
	.zero		1


	//   ....[52]....
        /*08e0*/ 	.word	0x0000e4d0
        /*08e4*/ 	.word	0x00000020
        /*08e8*/ 	.word	0x00022830
        /*08ec*/ 	.short	0x0107
        /*08ee*/ 	.byte	0x3f
	.zero		1


	//   ....[53]....
        /*08f0*/ 	.word	0x0000e580
        /*08f4*/ 	.word	0x00000020
        /*08f8*/ 	.word	0x00022830
        /*08fc*/ 	.short	0x0101
        /*08fe*/ 	.byte	0x3f
	.zero		1


	//   ....[54]....
        /*0900*/ 	.word	0x0000e5b0
        /*0904*/ 	.word	0x00000020
        /*0908*/ 	.word	0x00022860
        /*090c*/ 	.short	0x010a
        /*090e*/ 	.byte	0x3f
	.zero		1


	//   ....[55]....
        /*0910*/ 	.word	0x0000eaf0
        /*0914*/ 	.word	0x00000020
        /*0918*/ 	.word	0x00022850
        /*091c*/ 	.short	0x0107
        /*091e*/ 	.byte	0x3f
	.zero		1


	//   ....[56]....
        /*0920*/ 	.word	0x0000ebb0
        /*0924*/ 	.word	0x00000020
        /*0928*/ 	.word	0x00022850
        /*092c*/ 	.short	0x0101
        /*092e*/ 	.byte	0x3f
	.zero		1


	//   ....[57]....
        /*0930*/ 	.word	0x0000eca0
        /*0934*/ 	.word	0x00000004
        /*0938*/ 	.word	0x00022820
        /*093c*/ 	.short	0x010a
        /*093e*/ 	.byte	0x3f
	.zero		1


	//   ....[58]....
        /*0940*/ 	.word	0x0000ede0
        /*0944*/ 	.word	0x00000005
        /*0948*/ 	.word	0x00022840
        /*094c*/ 	.short	0x010a
        /*094e*/ 	.byte	0x3f
	.zero		1


	//   ....[59]....
        /*0950*/ 	.word	0x0000ee80
        /*0954*/ 	.word	0x00000015
        /*0958*/ 	.word	0x00022840
        /*095c*/ 	.short	0x010a
        /*095e*/ 	.byte	0x3f
	.zero		1


	//   ....[60]....
        /*0960*/ 	.word	0x0000eec0
        /*0964*/ 	.word	0x00000005
        /*0968*/ 	.word	0x00022860
        /*096c*/ 	.short	0x010a
        /*096e*/ 	.byte	0x3f
	.zero		1


	//   ....[61]....
        /*0970*/ 	.word	0x0000ef00
        /*0974*/ 	.word	0x00000015
        /*0978*/ 	.word	0x00022860
        /*097c*/ 	.short	0x010a
        /*097e*/ 	.byte	0x3f
	.zero		1


	//   ....[62]....
        /*0980*/ 	.word	0x0000ef70
        /*0984*/ 	.word	0x00000005
        /*0988*/ 	.word	0x00022800
        /*098c*/ 	.short	0x010a
        /*098e*/ 	.byte	0x3f
	.zero		1


	//   ....[63]....
        /*0990*/ 	.word	0x0000efd0
        /*0994*/ 	.word	0x00000005
        /*0998*/ 	.word	0x00022830
        /*099c*/ 	.short	0x010a
        /*099e*/ 	.byte	0x3f
	.zero		1


	//   ....[64]....
        /*09a0*/ 	.word	0x0000f030
        /*09a4*/ 	.word	0x0000000b
        /*09a8*/ 	.word	0x00022850
        /*09ac*/ 	.short	0x010a
        /*09ae*/ 	.byte	0x3f
	.zero		1


	//   ....[65]....
        /*09b0*/ 	.word	0x0000f090
        /*09b4*/ 	.word	0x00000009
        /*09b8*/ 	.word	0x00022830
        /*09bc*/ 	.short	0x010a
        /*09be*/ 	.byte	0x3f
	.zero		1


	//   ....[66]....
        /*09c0*/ 	.word	0x0000f0f0
        /*09c4*/ 	.word	0x0000000b
        /*09c8*/ 	.word	0x00022850
        /*09cc*/ 	.short	0x010a
        /*09ce*/ 	.byte	0x3f
	.zero		1


	//   ....[67]....
        /*09d0*/ 	.word	0x0000f150
        /*09d4*/ 	.word	0x00000007
        /*09d8*/ 	.word	0x00022830
        /*09dc*/ 	.short	0x010a
        /*09de*/ 	.byte	0x3f
	.zero		1


	//   ....[68]....
        /*09e0*/ 	.word	0x0000f1b0
        /*09e4*/ 	.word	0x00000007
        /*09e8*/ 	.word	0x00022850
        /*09ec*/ 	.short	0x010a
        /*09ee*/ 	.byte	0x3f
	.zero		1


	//   ....[69]....
        /*09f0*/ 	.word	0x0000f290
        /*09f4*/ 	.word	0x00000003
        /*09f8*/ 	.word	0x00022840
        /*09fc*/ 	.short	0x010a
        /*09fe*/ 	.byte	0x3f
	.zero		1


	//   ....[70]....
        /*0a00*/ 	.word	0x00010310
        /*0a04*/ 	.word	0x00000003
        /*0a08*/ 	.word	0x00022820
        /*0a0c*/ 	.short	0x010a
        /*0a0e*/ 	.byte	0x3f
	.zero		1


	//   ....[71]....
        /*0a10*/ 	.word	0x00010370
        /*0a14*/ 	.word	0x00000003
        /*0a18*/ 	.word	0x00022860
        /*0a1c*/ 	.short	0x010a
        /*0a1e*/ 	.byte	0x3f
	.zero		1


	//   ....[72]....
        /*0a20*/ 	.word	0x00010d70
        /*0a24*/ 	.word	0x00000020
        /*0a28*/ 	.word	0x00022840
        /*0a2c*/ 	.short	0x010a
        /*0a2e*/ 	.byte	0x3f
	.zero		1


	//   ....[73]....
        /*0a30*/ 	.word	0x00011400
        /*0a34*/ 	.word	0x00000020
        /*0a38*/ 	.word	0x00022860
        /*0a3c*/ 	.short	0x010a
        /*0a3e*/ 	.byte	0x3f
	.zero		1


	//   ....[74]....
        /*0a40*/ 	.word	0x00011bd0
        /*0a44*/ 	.word	0x00000004
        /*0a48*/ 	.word	0x00022820
        /*0a4c*/ 	.short	0x010a
        /*0a4e*/ 	.byte	0x3f
	.zero		1


	//   ....[75]....
        /*0a50*/ 	.word	0x00011d40
        /*0a54*/ 	.word	0x00000005
        /*0a58*/ 	.word	0x00022840
        /*0a5c*/ 	.short	0x010a
        /*0a5e*/ 	.byte	0x3f
	.zero		1


	//   ....[76]....
        /*0a60*/ 	.word	0x00011d90
        /*0a64*/ 	.word	0x00000015
        /*0a68*/ 	.word	0x00022840
        /*0a6c*/ 	.short	0x010a
        /*0a6e*/ 	.byte	0x3f
	.zero		1


	//   ....[77]....
        /*0a70*/ 	.word	0x00011de0
        /*0a74*/ 	.word	0x00000005
        /*0a78*/ 	.word	0x00022860
        /*0a7c*/ 	.short	0x010a
        /*0a7e*/ 	.byte	0x3f
	.zero		1


	//----- nvinfo : EIATTR_NUM_MBARRIERS
	.align		4
.L_497:
        /*0a80*/ 	.byte	0x03, 0x38
        /*0a82*/ 	.short	0x0016


	//----- nvinfo : EIATTR_EXIT_INSTR_OFFSETS
	.align		4
        /*0a84*/ 	.byte	0x04, 0x1c
        /*0a86*/ 	.short	(.L_499 - .L_498)


	//   ....[0]....
.L_498:
        /*0a88*/ 	.word	0x0000ef50


	//----- nvinfo : EIATTR_MAX_THREADS
	.align		4
.L_499:
        /*0a8c*/ 	.byte	0x04, 0x05
        /*0a8e*/ 	.short	(.L_501 - .L_500)
.L_500:
        /*0a90*/ 	.word	0x00000180
        /*0a94*/ 	.word	0x00000001
        /*0a98*/ 	.word	0x00000001


	//----- nvinfo : EIATTR_CRS_STACK_SIZE
	.align		4
.L_501:
        /*0a9c*/ 	.byte	0x04, 0x1e
        /*0a9e*/ 	.short	(.L_503 - .L_502)
.L_502:
        /*0aa0*/ 	.word	0x00000000


	//----- nvinfo : EIATTR_CBANK_PARAM_SIZE
	.align		4
.L_503:
        /*0aa4*/ 	.byte	0x03, 0x19
        /*0aa6*/ 	.short	0x0a70


	//----- nvinfo : EIATTR_PARAM_CBANK
	.align		4
        /*0aa8*/ 	.byte	0x04, 0x0a
        /*0aaa*/ 	.short	(.L_505 - .L_504)
	.align		4
.L_504:
        /*0aac*/ 	.word	index@(.nv.constant0._ZN7cutlass13device_kernelIN5flash11enable_sm90INS1_16FlashAttnFwdSm90INS1_25CollectiveMainloopFwdSm90ILi2EN4cute5tupleIJNS5_1CILi1EEES8_S8_EEENS6_IJNS7_ILi128EEENS7_ILi96EEENS7_ILi64EEEEEELi256ENS_6half_tEfNS_4arch4Sm90ELb1ELb0ELb1ELb0ELb1ELb0ELb0ELb1ELb0ELb1ELb1ELb0EEENS1_21CollectiveEpilogueFwdINS6_IJSA_NS7_ILi256EEESB_EEES9_SE_SG_Li256ELb0ELb1ELb1ELb0EEENS1_19SingleTileSchedulerILb0ELb1ELb1ELi128EEEEEEEEEvNT_6ParamsE)
        /*0ab0*/ 	.short	0x0210
        /*0ab2*/ 	.short	0x0a70


	//----- nvinfo : EIATTR_SW_WAR
	.align		4
.L_505:
        /*0ab4*/ 	.byte	0x04, 0x36
        /*0ab6*/ 	.short	(.L_507 - .L_506)
.L_506:
        /*0ab8*/ 	.word	0x00000008
.L_507:


//--------------------- .nv.info._ZN7cutlass13device_kernelIN5flash11enable_sm90INS1_16FlashAttnFwdSm90INS1_25CollectiveMainloopFwdSm90ILi2EN4cute5tupleIJNS5_1CILi1EEES8_S8_EEENS6_IJNS7_ILi128EEENS7_ILi96EEENS7_ILi64EEEEEELi256ENS_6half_tEfNS_4arch4Sm90ELb1ELb0ELb1ELb0ELb1ELb0ELb1ELb1ELb0ELb1ELb1ELb0EEENS1_21CollectiveEpilogueFwdINS6_IJSA_NS7_ILi256EEESB_EEES9_SE_SG_Li256ELb0ELb1ELb1ELb0EEENS1_19SingleTileSchedulerILb0ELb1ELb1ELi128EEEEEEEEEvNT_6ParamsE --------------------------
	.section	.nv.info._ZN7cutlass13device_kernelIN5flash11enable_sm90INS1_16FlashAttnFwdSm90INS1_25CollectiveMainloopFwdSm90ILi2EN4cute5tupleIJNS5_1CILi1EEES8_S8_EEENS6_IJNS7_ILi128EEENS7_ILi96EEENS7_ILi64EEEEEELi256ENS_6half_tEfNS_4arch4Sm90ELb1ELb0ELb1ELb0ELb1ELb0ELb1ELb1ELb0ELb1ELb1ELb0EEENS1_21CollectiveEpilogueFwdINS6_IJSA_NS7_ILi256EEESB_EEES9_SE_SG_Li256ELb0ELb1ELb1ELb0EEENS1_19SingleTileSchedulerILb0ELb1ELb1ELi128EEEEEEEEEvNT_6ParamsE,"",@"SHT_CUDA_INFO"
	.sectionflags	@""
	.align	4


	//----- nvinfo : EIATTR_CUDA_API_VERSION
	.align		4
        /*0000*/ 	.byte	0x04, 0x37
        /*0002*/ 	.short	(.L_509 - .L_508)
.L_508:
        /*0004*/ 	.word	0x00000082


	//----- nvinfo : EIATTR_KPARAM_INFO
	.align		4
.L_509:
        /*0008*/ 	.byte	0x04, 0x17
        /*000a*/ 	.short	(.L_511 - .L_510)
.L_510:
        /*000c*/ 	.word	0x00000000
        /*0010*/ 	.short	0x0000
        /*0012*/ 	.short	0x0070
        /*0014*/ 	.byte	0x00, 0xf0, 0x01, 0x2c


	//----- nvinfo : EIATTR_SPARSE_MMA_MASK
	.align		4
.L_511:
        /*0018*/ 	.byte	0x03, 0x50
        /*001a*/ 	.short	0x0000


	//----- nvinfo : EIATTR_MAXREG_COUNT
	.align		4
        /*001c*/ 	.byte	0x03, 0x1b
        /*001e*/ 	.short	0x00a8


	//----- nvinfo : EIATTR_NUM_BARRIERS
	.align		4
        /*0020*/ 	.byte	0x02, 0x4c
        /*0022*/ 	.byte	0x10
	.zero		1


	//----- nvinfo : EIATTR_EXTERNS
	.align		4
        /*0024*/ 	.byte	0x04, 0x0f
        /*0026*/ 	.short	(.L_513 - .L_512)


	//   ....[0]....
	.align		4
.L_512:
        /*0028*/ 	.word	index@(__assertfail)


	//----- nvinfo : EIATTR_ANNOTATIONS
	.align		4
.L_513:
        /*002c*/ 	.byte	0x04, 0x55
        /*002e*/ 	.short	(.L_515 - .L_514)


	//   ....[0]....
.L_514:
        /*0030*/ 	.word	0x00000001
        /*0034*/ 	.byte	0x00, 0x0a, 0x00, 0x00, 0x01, 0x00, 0x00, 0x00, 0x90, 0xac, 0x00, 0x00, 0x01, 0x00, 0x00, 0x00
        /*0044*/ 	.byte	0xa0, 0xce, 0x00, 0x00, 0x01, 0x00, 0x00, 0x00, 0x60, 0xe1, 0x00, 0x00, 0x01, 0x00, 0x00, 0x00
        /*0054*/ 	.byte	0xf0, 0xfd, 0x00, 0x00


	//----- nvinfo : EIATTR_MERCURY_ISA_VERSION
	.align		4
.L_515:
        /*0058*/ 	.byte	0x03, 0x5f
        /*005a*/ 	.short	0x0101


	//----- nvinfo : EIATTR_INT_WARP_WIDE_INSTR_OFFSETS
	.align		4
        /*005c*/ 	.byte	0x04, 0x31
        /*005e*/ 	.short	(.L_517 - .L_516)


	//   ....[0]....
.L_516:
        /*0060*/ 	.word	0x000000c0


	//   ....[1]....
        /*0064*/ 	.word	0x000000d0


	//   ....[2]....
        /*0068*/ 	.word	0x000000e0


	//   ....[3]....
        /*006c*/ 	.word	0x00000180


	//----- nvinfo : EIATTR_COOP_GROUP_MASK_REGIDS
	.align		4
.L_517:
        /*0070*/ 	.byte	0x04, 0x29
        /*0072*/ 	.short	(.L_519 - .L_518)


	//   ....[0]....
.L_518:
        /*0074*/ 	.word	0xffffffff


	//   ....[1]....
        /*0078*/ 	.word	0xffffffff


	//   ....[2]....
        /*007c*/ 	.word	0xffffffff


	//   ....[3]....
        /*0080*/ 	.word	0xffffffff


	//   ....[4]....
        /*0084*/ 	.word	0xffffffff


	//   ....[5]....
        /*0088*/ 	.word	0xffffffff


	//   ....[6]....
        /*008c*/ 	.word	0xffffffff


	//   ....[7]....
        /*0090*/ 	.word	0xffffffff


	//   ....[8]....
        /*0094*/ 	.word	0xffffffff


	//   ....[9]....
        /*0098*/ 	.word	0xffffffff


	//   ....[10]....
        /*009c*/ 	.word	0xffffffff


	//   ....[11]....
        /*00a0*/ 	.word	0xffffffff


	//   ....[12]....
        /*00a4*/ 	.word	0xffffffff


	//   ....[13]....
        /*00a8*/ 	.word	0xffffffff


	//   ....[14]....
        /*00ac*/ 	.word	0xffffffff


	//   ....[15]....
        /*00b0*/ 	.word	0xffffffff


	//   ....[16]....
        /*00b4*/ 	.word	0xffffffff


	//   ....[17]....
        /*00b8*/ 	.word	0xffffffff


	//   ....[18]....
        /*00bc*/ 	.word	0xffffffff


	//   ....[19]....
        /*00c0*/ 	.word	0xffffffff


	//   ....[20]....
        /*00c4*/ 	.word	0xffffffff


	//   ....[21]....
        /*00c8*/ 	.word	0xffffffff


	//   ....[22]....
        /*00cc*/ 	.word	0xffffffff


	//   ....[23]....
        /*00d0*/ 	.word	0xffffffff


	//   ....[24]....
        /*00d4*/ 	.word	0xffffffff


	//   ....[25]....
        /*00d8*/ 	.word	0xffffffff


	//   ....[26]....
        /*00dc*/ 	.word	0xffffffff


	//   ....[27]....
        /*00e0*/ 	.word	0xffffffff


	//   ....[28]....
        /*00e4*/ 	.word	0xffffffff


	//   ....[29]....
        /*00e8*/ 	.word	0xffffffff


	//   ....[30]....
        /*00ec*/ 	.word	0xffffffff


	//   ....[31]....
        /*00f0*/ 	.word	0xffffffff


	//   ....[32]....
        /*00f4*/ 	.word	0xffffffff


	//   ....[33]....
        /*00f8*/ 	.word	0xffffffff


	//   ....[34]....
        /*00fc*/ 	.word	0xffffffff


	//   ....[35]....
        /*0100*/ 	.word	0xffffffff


	//   ....[36]....
        /*0104*/ 	.word	0xffffffff


	//   ....[37]....
        /*0108*/ 	.word	0xffffffff


	//   ....[38]....
        /*010c*/ 	.word	0xffffffff


	//   ....[39]....
        /*0110*/ 	.word	0xffffffff


	//   ....[40]....
        /*0114*/ 	.word	0xffffffff


	//   ....[41]....
        /*0118*/ 	.word	0xffffffff


	//   ....[42]....
        /*011c*/ 	.word	0xffffffff


	//   ....[43]....
        /*0120*/ 	.word	0xffffffff


	//   ....[44]....
        /*0124*/ 	.word	0xffffffff


	//   ....[45]....
        /*0128*/ 	.word	0xffffffff


	//   ....[46]....
        /*012c*/ 	.word	0xffffffff


	//   ....[47]....
        /*0130*/ 	.word	0xffffffff


	//   ....[48]....
        /*0134*/ 	.word	0xffffffff


	//   ....[49]....
        /*0138*/ 	.word	0xffffffff


	//   ....[50]....
        /*013c*/ 	.word	0xffffffff


	//   ....[51]....
        /*0140*/ 	.word	0xffffffff


	//   ....[52]....
        /*0144*/ 	.word	0xffffffff


	//   ....[53]....
        /*0148*/ 	.word	0xffffffff


	//   ....[54]....
        /*014c*/ 	.word	0xffffffff


	//   ....[55]....
        /*0150*/ 	.word	0xffffffff


	//   ....[56]....
        /*0154*/ 	.word	0xffffffff


	//   ....[57]....
        /*0158*/ 	.word	0xffffffff


	//   ....[58]....
        /*015c*/ 	.word	0xffffffff


	//   ....[59]....
        /*0160*/ 	.word	0xffffffff


	//   ....[60]....
        /*0164*/ 	.word	0xffffffff


	//   ....[61]....
        /*0168*/ 	.word	0xffffffff


	//   ....[62]....
        /*016c*/ 	.word	0xffffffff


	//   ....[63]....
        /*0170*/ 	.word	0xffffffff


	//   ....[64]....
        /*0174*/ 	.word	0xffffffff


	//   ....[65]....
        /*0178*/ 	.word	0xffffffff


	//   ....[66]....
        /*017c*/ 	.word	0xffffffff


	//   ....[67]....
        /*0180*/ 	.word	0xffffffff


	//   ....[68]....
        /*0184*/ 	.word	0xffffffff


	//   ....[69]....
        /*0188*/ 	.word	0xffffffff


	//   ....[70]....
        /*018c*/ 	.word	0xffffffff


	//   ....[71]....
        /*0190*/ 	.word	0xffffffff


	//   ....[72]....
        /*0194*/ 	.word	0xffffffff


	//   ....[73]....
        /*0198*/ 	.word	0xffffffff


	//   ....[74]....
        /*019c*/ 	.word	0xffffffff


	//   ....[75]....
        /*01a0*/ 	.word	0xffffffff


	//   ....[76]....
        /*01a4*/ 	.word	0xffffffff


	//   ....[77]....
        /*01a8*/ 	.word	0xffffffff


	//   ....[78]....
        /*01ac*/ 	.word	0xffffffff


	//   ....[79]....
        /*01b0*/ 	.word	0xffffffff


	//   ....[80]....
        /*01b4*/ 	.word	0xffffffff


	//   ....[81]....
        /*01b8*/ 	.word	0xffffffff


	//   ....[82]....
        /*01bc*/ 	.word	0xffffffff


	//   ....[83]....
        /*01c0*/ 	.word	0xffffffff


	//   ....[84]....
        /*01c4*/ 	.word	0xffffffff


	//   ....[85]....
        /*01c8*/ 	.word	0xffffffff


	//   ....[86]....
        /*01cc*/ 	.word	0xffffffff


	//   ....[87]....
        /*01d0*/ 	.word	0xffffffff


	//   ....[88]....
        /*01d4*/ 	.word	0xffffffff


	//   ....[89]....
        /*01d8*/ 	.word	0xffffffff


	//   ....[90]....
        /*01dc*/ 	.word	0xffffffff


	//   ....[91]....
        /*01e0*/ 	.word	0xffffffff


	//   ....[92]....
        /*01e4*/ 	.word	0xffffffff


	//   ....[93]....
        /*01e8*/ 	.word	0xffffffff


	//   ....[94]....
        /*01ec*/ 	.word	0xffffffff


	//   ....[95]....
        /*01f0*/ 	.word	0xffffffff


	//   ....[96]....
        /*01f4*/ 	.word	0xffffffff


	//   ....[97]....
        /*01f8*/ 	.word	0xffffffff


	//   ....[98]....
        /*01fc*/ 	.word	0xffffffff


	//   ....[99]....
        /*0200*/ 	.word	0xffffffff


	//   ....[100]....
        /*0204*/ 	.word	0xffffffff


	//   ....[101]....
        /*0208*/ 	.word	0xffffffff


	//   ....[102]....
        /*020c*/ 	.word	0xffffffff


	//   ....[103]....
        /*0210*/ 	.word	0xffffffff


	//   ....[104]....
        /*0214*/ 	.word	0xffffffff


	//   ....[105]....
        /*0218*/ 	.word	0xffffffff


	//   ....[106]....
        /*021c*/ 	.word	0xffffffff


	//   ....[107]....
        /*0220*/ 	.word	0xffffffff


	//   ....[108]....
        /*0224*/ 	.word	0xffffffff


	//   ....[109]....
        /*0228*/ 	.word	0xffffffff


	//   ....[110]....
        /*022c*/ 	.word	0xffffffff


	//   ....[111]....
        /*0230*/ 	.word	0xffffffff


	//   ....[112]....
        /*0234*/ 	.word	0xffffffff


	//   ....[113]....
        /*0238*/ 	.word	0xffffffff


	//   ....[114]....
        /*023c*/ 	.word	0xffffffff


	//   ....[115]....
        /*0240*/ 	.word	0xffffffff


	//   ....[116]....
        /*0244*/ 	.word	0xffffffff


	//   ....[117]....
        /*0248*/ 	.word	0x0500000f


	//   ....[118]....
        /*024c*/ 	.word	0x0500000f


	//   ....[119]....
        /*0250*/ 	.word	0x0500000f


	//   ....[120]....
        /*0254*/ 	.word	0x0500000f


	//   ....[121]....
        /*0258*/ 	.word	0x0500000f


	//   ....[122]....
        /*025c*/ 	.word	0x0500000f


	//   ....[123]....
        /*0260*/ 	.word	0x0500000f


	//   ....[124]....
        /*0264*/ 	.word	0x0500000f


	//   ....[125]....
        /*0268*/ 	.word	0x0500000f


	//   ....[126]....
        /*026c*/ 	.word	0x0500000f


	//   ....[127]....
        /*0270*/ 	.word	0x0500000f


	//   ....[128]....
        /*0274*/ 	.word	0x0500000f


	//   ....[129]....
        /*0278*/ 	.word	0x0500000f


	//   ....[130]....
        /*027c*/ 	.word	0x0500000f


	//   ....[131]....
        /*0280*/ 	.word	0x0500000f


	//   ....[132]....
        /*0284*/ 	.word	0x0500000f


	//   ....[133]....
        /*0288*/ 	.word	0x0500000f


	//   ....[134]....
        /*028c*/ 	.word	0x0500000f


	//   ....[135]....
        /*0290*/ 	.word	0x0500000f


	//   ....[136]....
        /*0294*/ 	.word	0x0500000f


	//   ....[137]....
        /*0298*/ 	.word	0x0500000f


	//   ....[138]....
        /*029c*/ 	.word	0x0500000f


	//   ....[139]....
        /*02a0*/ 	.word	0x0500000f


	//   ....[140]....
        /*02a4*/ 	.word	0x0500000f


	//   ....[141]....
        /*02a8*/ 	.word	0x0500000f


	//   ....[142]....
        /*02ac*/ 	.word	0x0500000f


	//   ....[143]....
        /*02b0*/ 	.word	0x0500000f


	//   ....[144]....
        /*02b4*/ 	.word	0x0500000f


	//   ....[145]....
        /*02b8*/ 	.word	0x0500000f


	//   ....[146]....
        /*02bc*/ 	.word	0x0500000f


	//   ....[147]....
        /*02c0*/ 	.word	0x0500000f


	//   ....[148]....
        /*02c4*/ 	.word	0x0500000f


	//   ....[149]....
        /*02c8*/ 	.word	0x0500000f


	//   ....[150]....
        /*02cc*/ 	.word	0x0500000f


	//   ....[151]....
        /*02d0*/ 	.word	0x0500000f


	//   ....[152]....
        /*02d4*/ 	.word	0x0500000f


	//   ....[153]....
        /*02d8*/ 	.word	0x0500000f


	//   ....[154]....
        /*02dc*/ 	.word	0x0500000f


	//   ....[155]....
        /*02e0*/ 	.word	0x0500000f


	//   ....[156]....
        /*02e4*/ 	.word	0x0500000f


	//   ....[157]....
        /*02e8*/ 	.word	0x0500000f


	//   ....[158]....
        /*02ec*/ 	.word	0x0500000f


	//   ....[159]....
        /*02f0*/ 	.word	0x0500000f


	//   ....[160]....
        /*02f4*/ 	.word	0x0500000f


	//   ....[161]....
        /*02f8*/ 	.word	0x0500000f


	//   ....[162]....
        /*02fc*/ 	.word	0x0500000f


	//   ....[163]....
        /*0300*/ 	.word	0x0500000f


	//   ....[164]....
        /*0304*/ 	.word	0x0500000f


	//   ....[165]....
        /*0308*/ 	.word	0x0500000f


	//   ....[166]....
        /*030c*/ 	.word	0x0500000f


	//   ....[167]....
        /*0310*/ 	.word	0x0500000f


	//   ....[168]....
        /*0314*/ 	.word	0x0500000f


	//   ....[169]....
        /*0318*/ 	.word	0x0500000f


	//   ....[170]....
        /*031c*/ 	.word	0x0500000f


	//   ....[171]....
        /*0320*/ 	.word	0x0500000f


	//   ....[172]....
        /*0324*/ 	.word	0x0500000f


	//   ....[173]....
        /*0328*/ 	.word	0x0500000f


	//   ....[174]....
        /*032c*/ 	.word	0x0500000f


	//   ....[175]....
        /*0330*/ 	.word	0x0500000f


	//   ....[176]....
        /*0334*/ 	.word	0x0500000f


	//   ....[177]....
        /*0338*/ 	.word	0x0500000f


	//   ....[178]....
        /*033c*/ 	.word	0x0500000f


	//   ....[179]....
        /*0340*/ 	.word	0x0500000f


	//   ....[180]....
        /*0344*/ 	.word	0x0500000f


	//   ....[181]....
        /*0348*/ 	.word	0x0500000f


	//   ....[182]....
        /*034c*/ 	.word	0x0500000f


	//   ....[183]....
        /*0350*/ 	.word	0x0500000f


	//   ....[184]....
        /*0354*/ 	.word	0x0500000f


	//   ....[185]....
        /*0358*/ 	.word	0x0500000f


	//   ....[186]....
        /*035c*/ 	.word	0x0500000f


	//   ....[187]....
        /*0360*/ 	.word	0x0500000f


	//   ....[188]....
        /*0364*/ 	.word	0x0500000f


	//   ....[189]....
        /*0368*/ 	.word	0x0500000f


	//   ....[190]....
        /*036c*/ 	.word	0x0500000f


	//   ....[191]....
        /*0370*/ 	.word	0x0500000f


	//   ....[192]....
        /*0374*/ 	.word	0x0500000f


	//   ....[193]....
        /*0378*/ 	.word	0x0500000f


	//   ....[194]....
        /*037c*/ 	.word	0x0500000f


	//   ....[195]....
        /*0380*/ 	.word	0x0500000f


	//   ....[196]....
        /*0384*/ 	.word	0x0500000f


	//   ....[197]....
        /*0388*/ 	.word	0x0500000f


	//   ....[198]....
        /*038c*/ 	.word	0x0500000f


	//----- nvinfo : EIATTR_COOP_GROUP_INSTR_OFFSETS
	.align		4
.L_519:
        /*0390*/ 	.byte	0x04, 0x28
        /*0392*/ 	.short	(.L_521 - .L_520)


	//   ....[0]....
.L_520:
        /*0394*/ 	.word	0x00000080


	//   ....[1]....
        /*0398*/ 	.word	0x000000b0


	//   ....[2]....
        /*039c*/ 	.word	0x000002f0


	//   ....[3]....
        /*03a0*/ 	.word	0x00000450


	//   ....[4]....
        /*03a4*/ 	.word	0x00000570


	//   ....[5]....
        /*03a8*/ 	.word	0x000006d0


	//   ....[6]....
        /*03ac*/ 	.word	0x000013a0


	//   ....[7]....
        /*03b0*/ 	.word	0x00002980


	//   ....[8]....
        /*03b4*/ 	.word	0x000029c0


	//   ....[9]....
        /*03b8*/ 	.word	0x00003700


	//   ....[10]....
        /*03bc*/ 	.word	0x00003740


	//   ....[11]....
        /*03c0*/ 	.word	0x00003760


	//   ....[12]....
        /*03c4*/ 	.word	0x00003780


	//   ....[13]....
        /*03c8*/ 	.word	0x000053c0


	//   ....[14]....
        /*03cc*/ 	.word	0x00005400


	//   ....[15]....
        /*03d0*/ 	.word	0x000062b0


	//   ....[16]....
        /*03d4*/ 	.word	0x000062e0


	//   ....[17]....
        /*03d8*/ 	.word	0x00006310


	//   ....[18]....
        /*03dc*/ 	.word	0x00006320


	//   ....[19]....
        /*03e0*/ 	.word	0x00008c20


	//   ....[20]....
        /*03e4*/ 	.word	0x00008c70


	//   ....[21]....
        /*03e8*/ 	.word	0x00008c90


	//   ....[22]....
        /*03ec*/ 	.word	0x00008cb0


	//   ....[23]....
        /*03f0*/ 	.word	0x0000a280


	//   ....[24]....
        /*03f4*/ 	.word	0x0000a2b0


	//   ....[25]....
        /*03f8*/ 	.word	0x0000a300


	//   ....[26]....
        /*03fc*/ 	.word	0x0000a310


	//   ....[27]....
        /*0400*/ 	.word	0x0000b420


	//   ....[28]....
        /*0404*/ 	.word	0x0000b470


	//   ....[29]....
        /*0408*/ 	.word	0x0000b4b0


	//   ....[30]....
        /*040c*/ 	.word	0x0000b4e0


	//   ....[31]....
        /*0410*/ 	.word	0x0000b520


	//   ....[32]....
        /*0414*/ 	.word	0x0000b540


	//   ....[33]....
        /*0418*/ 	.word	0x0000c1b0


	//   ....[34]....
        /*041c*/ 	.word	0x0000c1c0


	//   ....[35]....
        /*0420*/ 	.word	0x0000d200


	//   ....[36]....
        /*0424*/ 	.word	0x0000e420


	//   ....[37]....
        /*0428*/ 	.word	0x0000e440


	//   ....[38]....
        /*042c*/ 	.word	0x0000e460


	//   ....[39]....
        /*0430*/ 	.word	0x0000e480


	//   ....[40]....
        /*0434*/ 	.word	0x0000e4d0


	//   ....[41]....
        /*0438*/ 	.word	0x0000e4f0


	//   ....[42]....
        /*043c*/ 	.word	0x0000e540


	//   ....[43]....
        /*0440*/ 	.word	0x0000e560


	//   ....[44]....
        /*0444*/ 	.word	0x0000e5b0


	//   ....[45]....
        /*0448*/ 	.word	0x0000e5d0


	//   ....[46]....
        /*044c*/ 	.word	0x0000e620


	//   ....[47]....
        /*0450*/ 	.word	0x0000e640


	//   ....[48]....
        /*0454*/ 	.word	0x0000ebf0


	//   ....[49]....
        /*0458*/ 	.word	0x0000ec40


	//   ....[50]....
        /*045c*/ 	.word	0x0000ec60


	//   ....[51]....
        /*0460*/ 	.word	0x0000ec90


	//   ....[52]....
        /*0464*/ 	.word	0x0000ece0


	//   ....[53]....
        /*0468*/ 	.word	0x0000ed10


	//   ....[54]....
        /*046c*/ 	.word	0x0000eda0


	//   ....[55]....
        /*0470*/ 	.word	0x0000edc0


	//   ....[56]....
        /*0474*/ 	.word	0x0000ee20


	//   ....[57]....
        /*0478*/ 	.word	0x0000ee70


	//   ....[58]....
        /*047c*/ 	.word	0x0000eeb0


	//   ....[59]....
        /*0480*/ 	.word	0x0000ef10


	//   ....[60]....
        /*0484*/ 	.word	0x0000efd0


	//   ....[61]....
        /*0488*/ 	.word	0x0000eff0


	//   ....[62]....
        /*048c*/ 	.word	0x0000f020


	//   ....[63]....
        /*0490*/ 	.word	0x0000f150


	//   ....[64]....
        /*0494*/ 	.word	0x0000f680


	//   ....[65]....
        /*0498*/ 	.word	0x0000f6b0


	//   ....[66]....
        /*049c*/ 	.word	0x0000f730


	//   ....[67]....
        /*04a0*/ 	.word	0x0000f790


	//   ....[68]....
        /*04a4*/ 	.word	0x0000f7c0


	//   ....[69]....
        /*04a8*/ 	.word	0x0000f800


	//   ....[70]....
        /*04ac*/ 	.word	0x0000f8c0


	//   ....[71]....
        /*04b0*/ 	.word	0x0000f8d0


	//   ....[72]....
        /*04b4*/ 	.word	0x0000f980


	//   ....[73]....
        /*04b8*/ 	.word	0x0000f9b0


	//   ....[74]....
        /*04bc*/ 	.word	0x0000fa50


	//   ....[75]....
        /*04c0*/ 	.word	0x0000fa70


	//   ....[76]....
        /*04c4*/ 	.word	0x0000fb10


	//   ....[77]....
        /*04c8*/ 	.word	0x0000fb40


	//   ....[78]....
        /*04cc*/ 	.word	0x0000fbd0


	//   ....[79]....
        /*04d0*/ 	.word	0x0000fc20


	//   ....[80]....
        /*04d4*/ 	.word	0x0000fff0


	//   ....[81]....
        /*04d8*/ 	.word	0x00010020


	//   ....[82]....
        /*04dc*/ 	.word	0x00010050


	//   ....[83]....
        /*04e0*/ 	.word	0x00010070


	//   ....[84]....
        /*04e4*/ 	.word	0x00010090


	//   ....[85]....
        /*04e8*/ 	.word	0x000100c0


	//   ....[86]....
        /*04ec*/ 	.word	0x000100f0


	//   ....[87]....
        /*04f0*/ 	.word	0x00010160


	//   ....[88]....
        /*04f4*/ 	.word	0x00010180


	//   ....[89]....
        /*04f8*/ 	.word	0x000101b0


	//   ....[90]....
        /*04fc*/ 	.word	0x00010260


	//   ....[91]....
        /*0500*/ 	.word	0x00010310


	//   ....[92]....
        /*0504*/ 	.word	0x00010ae0


	//   ....[93]....
        /*0508*/ 	.word	0x00010b00


	//   ....[94]....
        /*050c*/ 	.word	0x00010b10


	//   ....[95]....
        /*0510*/ 	.word	0x00010b30


	//   ....[96]....
        /*0514*/ 	.word	0x00010b50


	//   ....[97]....
        /*0518*/ 	.word	0x00010b80


	//   ....[98]....
        /*051c*/ 	.word	0x00010ba0


	//   ....[99]....
        /*0520*/ 	.word	0x00010bd0


	//   ....[100]....
        /*0524*/ 	.word	0x00010bf0


	//   ....[101]....
        /*0528*/ 	.word	0x00010c20


	//   ....[102]....
        /*052c*/ 	.word	0x00010c40


	//   ....[103]....
        /*0530*/ 	.word	0x00010c70


	//   ....[104]....
        /*0534*/ 	.word	0x00010fd0


	//   ....[105]....
        /*0538*/ 	.word	0x00010ff0


	//   ....[106]....
        /*053c*/ 	.word	0x00011000


	//   ....[107]....
        /*0540*/ 	.word	0x00011010


	//   ....[108]....
        /*0544*/ 	.word	0x00011030


	//   ....[109]....
        /*0548*/ 	.word	0x00011050


	//   ....[110]....
        /*054c*/ 	.word	0x000110b0


	//   ....[111]....
        /*0550*/ 	.word	0x000110d0


	//   ....[112]....
        /*0554*/ 	.word	0x00011130


	//   ....[113]....
        /*0558*/ 	.word	0x00011140


	//   ....[114]....
        /*055c*/ 	.word	0x000111c0


	//   ....[115]....
        /*0560*/ 	.word	0x00011230


	//   ....[116]....
        /*0564*/ 	.word	0x00011560


	//   ....[117]....
        /*0568*/ 	.word	0x00011b10


	//   ....[118]....
        /*056c*/ 	.word	0x00011c00


	//   ....[119]....
        /*0570*/ 	.word	0x00011ca0


	//   ....[120]....
        /*0574*/ 	.word	0x00011d00


	//   ....[121]....
        /*0578*/ 	.word	0x00011dc0


	//   ....[122]....
        /*057c*/ 	.word	0x00011e20


	//   ....[123]....
        /*0580*/ 	.word	0x00011ee0


	//   ....[124]....
        /*0584*/ 	.word	0x00011f40


	//   ....[125]....
        /*0588*/ 	.word	0x00012000


	//   ....[126]....
        /*058c*/ 	.word	0x00012060


	//   ....[127]....
        /*0590*/ 	.word	0x00012120


	//   ....[128]....
        /*0594*/ 	.word	0x00012180


	//   ....[129]....
        /*0598*/ 	.word	0x00012220


	//   ....[130]....
        /*059c*/ 	.word	0x000122d0


	//   ....[131]....
        /*05a0*/ 	.word	0x00012330


	//   ....[132]....
        /*05a4*/ 	.word	0x000123e0


	//   ....[133]....
        /*05a8*/ 	.word	0x000124d0


	//   ....[134]....
        /*05ac*/ 	.word	0x00012610


	//   ....[135]....
        /*05b0*/ 	.word	0x00012670


	//   ....[136]....
        /*05b4*/ 	.word	0x00012780


	//   ....[137]....
        /*05b8*/ 	.word	0x000127e0


	//   ....[138]....
        /*05bc*/ 	.word	0x00012930


	//   ....[139]....
        /*05c0*/ 	.word	0x00012990


	//   ....[140]....
        /*05c4*/ 	.word	0x000129f0


	//   ....[141]....
        /*05c8*/ 	.word	0x00012ae0


	//   ....[142]....
        /*05cc*/ 	.word	0x00012c10


	//   ....[143]....
        /*05d0*/ 	.word	0x00012c80


	//   ....[144]....
        /*05d4*/ 	.word	0x00012d20


	//   ....[145]....
        /*05d8*/ 	.word	0x00012db0


	//   ....[146]....
        /*05dc*/ 	.word	0x00012e40


	//   ....[147]....
        /*05e0*/ 	.word	0x00012ee0


	//   ....[148]....
        /*05e4*/ 	.word	0x00012f70


	//   ....[149]....
        /*05e8*/ 	.word	0x00013040


	//   ....[150]....
        /*05ec*/ 	.word	0x00013170


	//   ....[151]....
        /*05f0*/ 	.word	0x000131c0


	//   ....[152]....
        /*05f4*/ 	.word	0x00013240


	//   ....[153]....
        /*05f8*/ 	.word	0x00013320


	//   ....[154]....
        /*05fc*/ 	.word	0x00013450


	//   ....[155]....
        /*0600*/ 	.word	0x000134a0


	//   ....[156]....
        /*0604*/ 	.word	0x00013510


	//   ....[157]....
        /*0608*/ 	.word	0x00013600


	//   ....[158]....
        /*060c*/ 	.word	0x00013730


	//   ....[159]....
        /*0610*/ 	.word	0x00013780


	//   ....[160]....
        /*0614*/ 	.word	0x00013800


	//   ....[161]....
        /*0618*/ 	.word	0x000138d0


	//   ....[162]....
        /*061c*/ 	.word	0x00013a20


	//   ....[163]....
        /*0620*/ 	.word	0x00013ae0


	//   ....[164]....
        /*0624*/ 	.word	0x00013b70


	//   ....[165]....
        /*0628*/ 	.word	0x00013c30


	//   ....[166]....
        /*062c*/ 	.word	0x00013d10


	//   ....[167]....
        /*0630*/ 	.word	0x00013dd0


	//   ....[168]....
        /*0634*/ 	.word	0x00013eb0


	//   ....[169]....
        /*0638*/ 	.word	0x00013f70


	//   ....[170]....
        /*063c*/ 	.word	0x00014050


	//   ....[171]....
        /*0640*/ 	.word	0x00014110


	//   ....[172]....
        /*0644*/ 	.word	0x000141f0


	//   ....[173]....
        /*0648*/ 	.word	0x000142c0


	//   ....[174]....
        /*064c*/ 	.word	0x00014420


	//   ....[175]....
        /*0650*/ 	.word	0x000144c0


	//   ....[176]....
        /*0654*/ 	.word	0x00014520


	//   ....[177]....
        /*0658*/ 	.word	0x000145c0


	//   ....[178]....
        /*065c*/ 	.word	0x00014620


	//   ....[179]....
        /*0660*/ 	.word	0x000146c0


	//   ....[180]....
        /*0664*/ 	.word	0x00014720


	//   ....[181]....
        /*0668*/ 	.word	0x000147c0


	//   ....[182]....
        /*066c*/ 	.word	0x00014820


	//   ....[183]....
        /*0670*/ 	.word	0x000148c0


	//   ....[184]....
        /*0674*/ 	.word	0x00014920


	//   ....[185]....
        /*0678*/ 	.word	0x000149c0


	//   ....[186]....
        /*067c*/ 	.word	0x00014aa0


	//   ....[187]....
        /*0680*/ 	.word	0x00014b40


	//   ....[188]....
        /*0684*/ 	.word	0x00014bb0


	//   ....[189]....
        /*0688*/ 	.word	0x00014c80


	//   ....[190]....
        /*068c*/ 	.word	0x00014ce0


	//   ....[191]....
        /*0690*/ 	.word	0x00014db0


	//   ....[192]....
        /*0694*/ 	.word	0x00014e10


	//   ....[193]....
        /*0698*/ 	.word	0x00014ee0


	//   ....[194]....
        /*069c*/ 	.word	0x00014f40


	//   ....[195]....
        /*06a0*/ 	.word	0x00015010


	//   ....[196]....
        /*06a4*/ 	.word	0x00015070


	//   ....[197]....
        /*06a8*/ 	.word	0x00015140


	//   ....[198]....
        /*06ac*/ 	.word	0x00015250


	//----- nvinfo : EIATTR_REG_RECONFIG
	.align		4
.L_521:
        /*06b0*/ 	.byte	0x01, 0x54
	.zero		2


	//----- nvinfo : EIATTR_SYSCALL_OFFSETS
	.align		4
        /*06b4*/ 	.byte	0x04, 0x46
        /*06b6*/ 	.short	(.L_523 - .L_522)


	//   ....[0]....
.L_522:
        /*06b8*/ 	.word	0x000015e0


	//   ....[1]....
        /*06bc*/ 	.word	0x0000da60


	//   ....[2]....
        /*06c0*/ 	.word	0x0000dba0


	//   ....[3]....
        /*06c4*/ 	.word	0x0000dc90


	//   ....[4]....
        /*06c8*/ 	.word	0x0000e8c0


	//   ....[5]....
        /*06cc*/ 	.word	0x0000f3a0


	//----- nvinfo : EIATTR_MBARRIER_INSTR_OFFSETS
	.align		4
.L_523:
        /*06d0*/ 	.byte	0x04, 0x39
        /*06d2*/ 	.short	(.L_525 - .L_524)


	//   ....[0]....
.L_524:
        /*06d4*/ 	.word	0x00000190
        /*06d8*/ 	.word	0x000000ff
        /*06dc*/ 	.word	0x00032400
        /*06e0*/ 	.short	0x0100
        /*06e2*/ 	.byte	0x08
	.zero		1


	//   ....[1]....
        /*06e4*/ 	.word	0x000001a0
        /*06e8*/ 	.word	0x000000ff
        /*06ec*/ 	.word	0x00032410
        /*06f0*/ 	.short	0x0100
        /*06f2*/ 	.byte	0x08
	.zero		1


	//   ....[2]....
        /*06f4*/ 	.word	0x000001b0
        /*06f8*/ 	.word	0x000000ff
        /*06fc*/ 	.word	0x00032420
        /*0700*/ 	.short	0x0100
        /*0702*/ 	.byte	0x08
	.zero		1


	//   ....[3]....
        /*0704*/ 	.word	0x000002a0
        /*0708*/ 	.word	0x000000ff
        /*070c*/ 	.word	0x00032430
        /*0710*/ 	.short	0x0100
        /*0712*/ 	.byte	0x08
	.zero		1


	//   ....[4]....
        /*0714*/ 	.word	0x000002b0
        /*0718*/ 	.word	0x000000ff
        /*071c*/ 	.word	0x00032440
        /*0720*/ 	.short	0x0100
        /*0722*/ 	.byte	0x08
	.zero		1


	//   ....[5]....
        /*0724*/ 	.word	0x000002c0
        /*0728*/ 	.word	0x000000ff
        /*072c*/ 	.word	0x00032438
        /*0730*/ 	.short	0x0100
        /*0732*/ 	.byte	0x08
	.zero		1


	//   ....[6]....
        /*0734*/ 	.word	0x000002d0
        /*0738*/ 	.word	0x000000ff
        /*073c*/ 	.word	0x00032448
        /*0740*/ 	.short	0x0100
        /*0742*/ 	.byte	0x08
	.zero		1


	//   ....[7]....
        /*0744*/ 	.word	0x00000400
        /*0748*/ 	.word	0x000000ff
        /*074c*/ 	.word	0x00032450
        /*0750*/ 	.short	0x0100
        /*0752*/ 	.byte	0x08
	.zero		1


	//   ....[8]....
        /*0754*/ 	.word	0x00000410
        /*0758*/ 	.word	0x000000ff
        /*075c*/ 	.word	0x00032460
        /*0760*/ 	.short	0x0100
        /*0762*/ 	.byte	0x08
	.zero		1


	//   ....[9]....
        /*0764*/ 	.word	0x00000420
        /*0768*/ 	.word	0x000000ff
        /*076c*/ 	.word	0x00032458
        /*0770*/ 	.short	0x0100
        /*0772*/ 	.byte	0x08
	.zero		1


	//   ....[10]....
        /*0774*/ 	.word	0x00000430
        /*0778*/ 	.word	0x000000ff
        /*077c*/ 	.word	0x00032468
        /*0780*/ 	.short	0x0100
        /*0782*/ 	.byte	0x08
	.zero		1


	//   ....[11]....
        /*0784*/ 	.word	0x00000520
        /*0788*/ 	.word	0x000000ff
        /*078c*/ 	.word	0x00032470
        /*0790*/ 	.short	0x0100
        /*0792*/ 	.byte	0x06
	.zero		1


	//   ....[12]....
        /*0794*/ 	.word	0x00000530
        /*0798*/ 	.word	0x000000ff
        /*079c*/ 	.word	0x00032480
        /*07a0*/ 	.short	0x0100
        /*07a2*/ 	.byte	0x06
	.zero		1


	//   ....[13]....
        /*07a4*/ 	.word	0x00000540
        /*07a8*/ 	.word	0x000000ff
        /*07ac*/ 	.word	0x00032478
        /*07b0*/ 	.short	0x0100
        /*07b2*/ 	.byte	0x06
	.zero		1


	//   ....[14]....
        /*07b4*/ 	.word	0x00000550
        /*07b8*/ 	.word	0x000000ff
        /*07bc*/ 	.word	0x00032488
        /*07c0*/ 	.short	0x0100
        /*07c2*/ 	.byte	0x06
	.zero		1


	//   ....[15]....
        /*07c4*/ 	.word	0x00000680
        /*07c8*/ 	.word	0x000000ff
        /*07cc*/ 	.word	0x00032490
        /*07d0*/ 	.short	0x0100
        /*07d2*/ 	.byte	0x08
	.zero		1


	//   ....[16]....
        /*07d4*/ 	.word	0x00000690
        /*07d8*/ 	.word	0x000000ff
        /*07dc*/ 	.word	0x000324a0
        /*07e0*/ 	.short	0x0100
        /*07e2*/ 	.byte	0x08
	.zero		1


	//   ....[17]....
        /*07e4*/ 	.word	0x000006a0
        /*07e8*/ 	.word	0x000000ff
        /*07ec*/ 	.word	0x00032498
        /*07f0*/ 	.short	0x0100
        /*07f2*/ 	.byte	0x08
	.zero		1


	//   ....[18]....
        /*07f4*/ 	.word	0x000006b0
        /*07f8*/ 	.word	0x000000ff
        /*07fc*/ 	.word	0x000324a8
        /*0800*/ 	.short	0x0100
        /*0802*/ 	.byte	0x08
	.zero		1


	//   ....[19]....
        /*0804*/ 	.word	0x000007e0
        /*0808*/ 	.word	0x000000ff
        /*080c*/ 	.word	0x000324b0
        /*0810*/ 	.short	0x0100
        /*0812*/ 	.byte	0x08
	.zero		1


	//   ....[20]....
        /*0814*/ 	.word	0x000007f0
        /*0818*/ 	.word	0x000000ff
        /*081c*/ 	.word	0x000324c0
        /*0820*/ 	.short	0x0100
        /*0822*/ 	.byte	0x08
	.zero		1


	//   ....[21]....
        /*0824*/ 	.word	0x00000800
        /*0828*/ 	.word	0x000000ff
        /*082c*/ 	.word	0x000324b8
        /*0830*/ 	.short	0x0100
        /*0832*/ 	.byte	0x08
	.zero		1


	//   ....[22]....
        /*0834*/ 	.word	0x00000810
        /*0838*/ 	.word	0x000000ff
        /*083c*/ 	.word	0x000324c8
        /*0840*/ 	.short	0x0100
        /*0842*/ 	.byte	0x08
	.zero		1


	//   ....[23]....
        /*0844*/ 	.word	0x00001610
        /*0848*/ 	.word	0x000000ff
        /*084c*/ 	.word	0x00032400
        /*0850*/ 	.short	0x010a
        /*0852*/ 	.byte	0x3d
	.zero		1


	//   ....[24]....
        /*0854*/ 	.word	0x00001690
        /*0858*/ 	.word	0x000000ff
        /*085c*/ 	.word	0x00032430
        /*0860*/ 	.short	0x010a
        /*0862*/ 	.byte	0x3d
	.zero		1


	//   ....[25]....
        /*0864*/ 	.word	0x000016d0
        /*0868*/ 	.word	0x000000ff
        /*086c*/ 	.word	0x00032430
        /*0870*/ 	.short	0x010a
        /*0872*/ 	.byte	0x3d
	.zero		1


	//   ....[26]....
        /*0874*/ 	.word	0x000019d0
        /*0878*/ 	.word	0x000000ff
        /*087c*/ 	.word	0x00032410
        /*0880*/ 	.short	0x010a
        /*0882*/ 	.byte	0x3d
	.zero		1


	//   ....[27]....
        /*0884*/ 	.word	0x00001a10
        /*0888*/ 	.word	0x000000ff
        /*088c*/ 	.word	0x00032450
        /*0890*/ 	.short	0x010a
        /*0892*/ 	.byte	0x3d
	.zero		1


	//   ....[28]....
        /*0894*/ 	.word	0x00001a50
        /*0898*/ 	.word	0x000000ff
        /*089c*/ 	.word	0x00032450
        /*08a0*/ 	.short	0x010a
        /*08a2*/ 	.byte	0x3d
	.zero		1


	//   ....[29]....
        /*08a4*/ 	.word	0x00002d90
        /*08a8*/ 	.word	0x000000ff
        /*08ac*/ 	.word	0x00000000
        /*08b0*/ 	.short	0x0101
        /*08b2*/ 	.byte	0x04
	.zero		1


	//   ....[30]....
        /*08b4*/ 	.word	0x00004540
        /*08b8*/ 	.word	0x000000ff
        /*08bc*/ 	.word	0x00000000
        /*08c0*/ 	.short	0x0101
        /*08c2*/ 	.byte	0x06
	.zero		1


	//   ....[31]....
        /*08c4*/ 	.word	0x00004690
        /*08c8*/ 	.word	0x000000ff
        /*08cc*/ 	.word	0x00032430
        /*08d0*/ 	.short	0x010a
        /*08d2*/ 	.byte	0x05
	.zero		1


	//   ....[32]....
        /*08d4*/ 	.word	0x000046d0
        /*08d8*/ 	.word	0x000000ff
        /*08dc*/ 	.word	0x00032430
        /*08e0*/ 	.short	0x010a
        /*08e2*/ 	.byte	0x05
	.zero		1


	//   ....[33]....
        /*08e4*/ 	.word	0x00004a20
        /*08e8*/ 	.word	0x000000ff
        /*08ec*/ 	.word	0x00032450
        /*08f0*/ 	.short	0x010a
        /*08f2*/ 	.byte	0x05
	.zero		1


	//   ....[34]....
        /*08f4*/ 	.word	0x00004a60
        /*08f8*/ 	.word	0x000000ff
        /*08fc*/ 	.word	0x00032450
        /*0900*/ 	.short	0x010a
        /*0902*/ 	.byte	0x05
	.zero		1


	//   ....[35]....
        /*0904*/ 	.word	0x000058e0
        /*0908*/ 	.word	0x000000ff
        /*090c*/ 	.word	0x00000000
        /*0910*/ 	.short	0x0101
        /*0912*/ 	.byte	0x0b
	.zero		1


	//   ....[36]....
        /*0914*/ 	.word	0x00007910
        /*0918*/ 	.word	0x000000ff
        /*091c*/ 	.word	0x00000000
        /*0920*/ 	.short	0x0101
        /*0922*/ 	.byte	0x05
	.zero		1


	//   ....[37]....
        /*0924*/ 	.word	0x00007a40
        /*0928*/ 	.word	0x000000ff
        /*092c*/ 	.word	0x00032430
        /*0930*/ 	.short	0x010a
        /*0932*/ 	.byte	0x07
	.zero		1


	//   ....[38]....
        /*0934*/ 	.word	0x00007a80
        /*0938*/ 	.word	0x000000ff
        /*093c*/ 	.word	0x00032430
        /*0940*/ 	.short	0x010a
        /*0942*/ 	.byte	0x07
	.zero		1


	//   ....[39]....
        /*0944*/ 	.word	0x00007ca0
        /*0948*/ 	.word	0x000000ff
        /*094c*/ 	.word	0x00032450
        /*0950*/ 	.short	0x010a
        /*0952*/ 	.byte	0x07
	.zero		1


	//   ....[40]....
        /*0954*/ 	.word	0x00007ce0
        /*0958*/ 	.word	0x000000ff
        /*095c*/ 	.word	0x00032450
        /*0960*/ 	.short	0x010a
        /*0962*/ 	.byte	0x07
	.zero		1


	//   ....[41]....
        /*0964*/ 	.word	0x00008740
        /*0968*/ 	.word	0x000000ff
        /*096c*/ 	.word	0x00000000
        /*0970*/ 	.short	0x0101
        /*0972*/ 	.byte	0x0b
	.zero		1


	//   ....[42]....
        /*0974*/ 	.word	0x0000a260
        /*0978*/ 	.word	0x000000ff
        /*097c*/ 	.word	0x00000000
        /*0980*/ 	.short	0x0101
        /*0982*/ 	.byte	0x07
	.zero		1


	//   ....[43]....
        /*0984*/ 	.word	0x0000b550
        /*0988*/ 	.word	0x000000ff
        /*098c*/ 	.word	0x00000000
        /*0990*/ 	.short	0x0101
        /*0992*/ 	.byte	0x04
	.zero		1


	//   ....[44]....
        /*0994*/ 	.word	0x0000e1b0
        /*0998*/ 	.word	0x000000ff
        /*099c*/ 	.word	0x00032440
        /*09a0*/ 	.short	0x010a
        /*09a2*/ 	.byte	0x2c
	.zero		1


	//   ....[45]....
        /*09a4*/ 	.word	0x0000e6e0
        /*09a8*/ 	.word	0x000000ff
        /*09ac*/ 	.word	0x00032430
        /*09b0*/ 	.short	0x0107
        /*09b2*/ 	.byte	0x2c
	.zero		1


	//   ....[46]....
        /*09b4*/ 	.word	0x0000e750
        /*09b8*/ 	.word	0x000000ff
        /*09bc*/ 	.word	0x00032430
        /*09c0*/ 	.short	0x0101
        /*09c2*/ 	.byte	0x2c
	.zero		1


	//   ....[47]....
        /*09c4*/ 	.word	0x0000f220
        /*09c8*/ 	.word	0x000000ff
        /*09cc*/ 	.word	0x00032400
        /*09d0*/ 	.short	0x0107
        /*09d2*/ 	.byte	0x2c
	.zero		1


	//   ....[48]....
        /*09d4*/ 	.word	0x0000f270
        /*09d8*/ 	.word	0x000000ff
        /*09dc*/ 	.word	0x00032400
        /*09e0*/ 	.short	0x0101
        /*09e2*/ 	.byte	0x2c
	.zero		1


	//   ....[49]....
        /*09e4*/ 	.word	0x0000fd10
        /*09e8*/ 	.word	0x000000ff
        /*09ec*/ 	.word	0x00032410
        /*09f0*/ 	.short	0x0107
        /*09f2*/ 	.byte	0x2c
	.zero		1


	//   ....[50]....
        /*09f4*/ 	.word	0x0000fd70
        /*09f8*/ 	.word	0x000000ff
        /*09fc*/ 	.word	0x00032410
        /*0a00*/ 	.short	0x0101
        /*0a02*/ 	.byte	0x2c
	.zero		1


	//   ....[51]....
        /*0a04*/ 	.word	0x0000fd80
        /*0a08*/ 	.word	0x000000ff
        /*0a0c*/ 	.word	0x00032420
        /*0a10*/ 	.short	0x010a
        /*0a12*/ 	.byte	0x2c
	.zero		1


	//   ....[52]....
        /*0a14*/ 	.word	0x0000fdd0
        /*0a18*/ 	.word	0x000000ff
        /*0a1c*/ 	.word	0x00032460
        /*0a20*/ 	.short	0x010a
        /*0a22*/ 	.byte	0x2c
	.zero		1


	//   ....[53]....
        /*0a24*/ 	.word	0x00010510
        /*0a28*/ 	.word	0x000000ff
        /*0a2c*/ 	.word	0x00032450
        /*0a30*/ 	.short	0x0107
        /*0a32*/ 	.byte	0x2c
	.zero		1


	//   ....[54]....
        /*0a34*/ 	.word	0x00010590
        /*0a38*/ 	.word	0x000000ff
        /*0a3c*/ 	.word	0x00032450
        /*0a40*/ 	.short	0x0101
        /*0a42*/ 	.byte	0x2c
	.zero		1


	//   ....[55]....
        /*0a44*/ 	.word	0x000108e0
        /*0a48*/ 	.word	0x00000013
        /*0a4c*/ 	.word	0x00032440
        /*0a50*/ 	.short	0x010a
        /*0a52*/ 	.byte	0x3f
	.zero		1


	//   ....[56]....
        /*0a54*/ 	.word	0x00010d10
        /*0a58*/ 	.word	0x00000013
        /*0a5c*/ 	.word	0x00032430
        /*0a60*/ 	.short	0x0107
        /*0a62*/ 	.byte	0x3f
	.zero		1


	//   ....[57]....
        /*0a64*/ 	.word	0x00010dc0
        /*0a68*/ 	.word	0x00000013
        /*0a6c*/ 	.word	0x00032430
        /*0a70*/ 	.short	0x0101
        /*0a72*/ 	.byte	0x3f
	.zero		1


	//   ....[58]....
        /*0a74*/ 	.word	0x00010df0
        /*0a78*/ 	.word	0x00000013
        /*0a7c*/ 	.word	0x00032460
        /*0a80*/ 	.short	0x010a
        /*0a82*/ 	.byte	0x3f
	.zero		1


	//   ....[59]....
        /*0a84*/ 	.word	0x00011330
        /*0a88*/ 	.word	0x00000013
        /*0a8c*/ 	.word	0x00032450
        /*0a90*/ 	.short	0x0107
        /*0a92*/ 	.byte	0x3f
	.zero		1


	//   ....[60]....
        /*0a94*/ 	.word	0x000113f0
        /*0a98*/ 	.word	0x00000013
        /*0a9c*/ 	.word	0x00032450
        /*0aa0*/ 	.short	0x0101
        /*0aa2*/ 	.byte	0x3f
	.zero		1


	//   ....[61]....
        /*0aa4*/ 	.word	0x000114e0
        /*0aa8*/ 	.word	0x00000004
        /*0aac*/ 	.word	0x00032420
        /*0ab0*/ 	.short	0x010a
        /*0ab2*/ 	.byte	0x3f
	.zero		1


	//   ....[62]....
        /*0ab4*/ 	.word	0x00011640
        /*0ab8*/ 	.word	0x00000005
        /*0abc*/ 	.word	0x00032440
        /*0ac0*/ 	.short	0x010a
        /*0ac2*/ 	.byte	0x3f
	.zero		1


	//   ....[63]....
        /*0ac4*/ 	.word	0x000116e0
        /*0ac8*/ 	.word	0x00000011
        /*0acc*/ 	.word	0x00032440
        /*0ad0*/ 	.short	0x010a
        /*0ad2*/ 	.byte	0x3f
	.zero		1


	//   ....[64]....
        /*0ad4*/ 	.word	0x00011720
        /*0ad8*/ 	.word	0x00000005
        /*0adc*/ 	.word	0x00032460
        /*0ae0*/ 	.short	0x010a
        /*0ae2*/ 	.byte	0x3f
	.zero		1


	//   ....[65]....
        /*0ae4*/ 	.word	0x00011760
        /*0ae8*/ 	.word	0x00000011
        /*0aec*/ 	.word	0x00032460
        /*0af0*/ 	.short	0x010a
        /*0af2*/ 	.byte	0x3f
	.zero		1


	//   ....[66]....
        /*0af4*/ 	.word	0x000117d0
        /*0af8*/ 	.word	0x00000003
        /*0afc*/ 	.word	0x00032400
        /*0b00*/ 	.short	0x010a
        /*0b02*/ 	.byte	0x3f
	.zero		1


	//   ....[67]....
        /*0b04*/ 	.word	0x00011830
        /*0b08*/ 	.word	0x00000003
        /*0b0c*/ 	.word	0x00032430
        /*0b10*/ 	.short	0x010a
        /*0b12*/ 	.byte	0x3f
	.zero		1


	//   ....[68]....
        /*0b14*/ 	.word	0x00011890
        /*0b18*/ 	.word	0x00000003
        /*0b1c*/ 	.word	0x00032410
        /*0b20*/ 	.short	0x010a
        /*0b22*/ 	.byte	0x3f
	.zero		1


	//   ....[69]....
        /*0b24*/ 	.word	0x000118f0
        /*0b28*/ 	.word	0x00000003
        /*0b2c*/ 	.word	0x00032450
        /*0b30*/ 	.short	0x010a
        /*0b32*/ 	.byte	0x3f
	.zero		1


	//   ....[70]....
        /*0b34*/ 	.word	0x00011950
        /*0b38*/ 	.word	0x00000099
        /*0b3c*/ 	.word	0x00032430
        /*0b40*/ 	.short	0x010a
        /*0b42*/ 	.byte	0x3f
	.zero		1


	//   ....[71]....
        /*0b44*/ 	.word	0x000119b0
        /*0b48*/ 	.word	0x000000cb
        /*0b4c*/ 	.word	0x00032450
        /*0b50*/ 	.short	0x010a
        /*0b52*/ 	.byte	0x3f
	.zero		1


	//   ....[72]....
        /*0b54*/ 	.word	0x00011a10
        /*0b58*/ 	.word	0x00000099
        /*0b5c*/ 	.word	0x00032430
        /*0b60*/ 	.short	0x010a
        /*0b62*/ 	.byte	0x3f
	.zero		1


	//   ....[73]....
        /*0b64*/ 	.word	0x00011a70
        /*0b68*/ 	.word	0x000000cb
        /*0b6c*/ 	.word	0x00032450
        /*0b70*/ 	.short	0x010a
        /*0b72*/ 	.byte	0x3f
	.zero		1


	//   ....[74]....
        /*0b74*/ 	.word	0x00011b50
        /*0b78*/ 	.word	0x00000003
        /*0b7c*/ 	.word	0x00032440
        /*0b80*/ 	.short	0x010a
        /*0b82*/ 	.byte	0x3f
	.zero		1


	//   ....[75]....
        /*0b84*/ 	.word	0x00013910
        /*0b88*/ 	.word	0x00000003
        /*0b8c*/ 	.word	0x00032420
        /*0b90*/ 	.short	0x010a
        /*0b92*/ 	.byte	0x3f
	.zero		1


	//   ....[76]....
        /*0b94*/ 	.word	0x00013970
        /*0b98*/ 	.word	0x00000003
        /*0b9c*/ 	.word	0x00032460
        /*0ba0*/ 	.short	0x010a
        /*0ba2*/ 	.byte	0x3f
	.zero		1


	//   ....[77]....
        /*0ba4*/ 	.word	0x00014370
        /*0ba8*/ 	.word	0x00000013
        /*0bac*/ 	.word	0x00032440
        /*0bb0*/ 	.short	0x010a
        /*0bb2*/ 	.byte	0x3f
	.zero		1


	//   ....[78]....
        /*0bb4*/ 	.word	0x000149f0
        /*0bb8*/ 	.word	0x00000013
        /*0bbc*/ 	.word	0x00032460
        /*0bc0*/ 	.short	0x010a
        /*0bc2*/ 	.byte	0x3f
	.zero		1


	//   ....[79]....
        /*0bc4*/ 	.word	0x00015170
        /*0bc8*/ 	.word	0x00000004
        /*0bcc*/ 	.word	0x00032420
        /*0bd0*/ 	.short	0x010a
        /*0bd2*/ 	.byte	0x3f
	.zero		1


	//   ....[80]....
        /*0bd4*/ 	.word	0x00015310
        /*0bd8*/ 	.word	0x00000005
        /*0bdc*/ 	.word	0x00032440
        /*0be0*/ 	.short	0x010a
        /*0be2*/ 	.byte	0x3f
	.zero		1


	//   ....[81]....
        /*0be4*/ 	.word	0x00015360
        /*0be8*/ 	.word	0x00000011
        /*0bec*/ 	.word	0x00032440
        /*0bf0*/ 	.short	0x010a
        /*0bf2*/ 	.byte	0x3f
	.zero		1


	//   ....[82]....
        /*0bf4*/ 	.word	0x000153b0
        /*0bf8*/ 	.word	0x00000005
        /*0bfc*/ 	.word	0x00032460
        /*0c00*/ 	.short	0x010a
        /*0c02*/ 	.byte	0x3f
	.zero		1


	//----- nvinfo : EIATTR_NUM_MBARRIERS
	.align		4
.L_525:
        /*0c04*/ 	.byte	0x03, 0x38
        /*0c06*/ 	.short	0x0017


	//----- nvinfo : EIATTR_EXIT_INSTR_OFFSETS
	.align		4
        /*0c08*/ 	.byte	0x04, 0x1c
        /*0c0a*/ 	.short	(.L_527 - .L_526)


	//   ....[0]....
.L_526:
        /*0c0c*/ 	.word	0x000117b0


	//----- nvinfo : EIATTR_MAX_THREADS
	.align		4
.L_527:
        /*0c10*/ 	.byte	0x04, 0x05
        /*0c12*/ 	.short	(.L_529 - .L_528)
.L_528:
        /*0c14*/ 	.word	0x00000180
        /*0c18*/ 	.word	0x00000001
        /*0c1c*/ 	.word	0x00000001


	//----- nvinfo : EIATTR_CRS_STACK_SIZE
	.align		4
.L_529:
        /*0c20*/ 	.byte	0x04, 0x1e
        /*0c22*/ 	.short	(.L_531 - .L_530)
.L_530:
        /*0c24*/ 	.word	0x00000000


	//----- nvinfo : EIATTR_CBANK_PARAM_SIZE
	.align		4
.L_531:
        /*0c28*/ 	.byte	0x03, 0x19
        /*0c2a*/ 	.short	0x0b70


	//----- nvinfo : EIATTR_PARAM_CBANK
	.align		4
        /*0c2c*/ 	.byte	0x04, 0x0a
        /*0c2e*/ 	.short	(.L_533 - .L_532)
	.align		4
.L_532:
        /*0c30*/ 	.word	index@(.nv.constant0._ZN7cutlass13device_kernelIN5flash11enable_sm90INS1_16FlashAttnFwdSm90INS1_25CollectiveMainloopFwdSm90ILi2EN4cute5tupleIJNS5_1CILi1EEES8_S8_EEENS6_IJNS7_ILi128EEENS7_ILi96EEENS7_ILi64EEEEEELi256ENS_6half_tEfNS_4arch4Sm90ELb1ELb0ELb1ELb0ELb1ELb0ELb1ELb1ELb0ELb1ELb1ELb0EEENS1_21CollectiveEpilogueFwdINS6_IJSA_NS7_ILi256EEESB_EEES9_SE_SG_Li256ELb0ELb1ELb1ELb0EEENS1_19SingleTileSchedulerILb0ELb1ELb1ELi128EEEEEEEEEvNT_6ParamsE)
        /*0c34*/ 	.short	0x0210
        /*0c36*/ 	.short	0x0b70


	//----- nvinfo : EIATTR_SW_WAR
	.align		4
.L_533:
        /*0c38*/ 	.byte	0x04, 0x36
        /*0c3a*/ 	.short	(.L_535 - .L_534)
.L_534:
        /*0c3c*/ 	.word	0x00000008
.L_535:


//--------------------- .nv.info._ZN7cutlass13device_kernelIN5flash11enable_sm90INS1_16FlashAttnFwdSm90INS1_25CollectiveMainloopFwdSm90ILi2EN4cute5tupleIJNS5_1CILi1EEES8_S8_EEENS6_IJNS7_ILi128EEENS7_ILi96EEENS7_ILi64EEEEEELi256ENS_6half_tEfNS_4arch4Sm90ELb1ELb0ELb1ELb1ELb1ELb0ELb0ELb1ELb0ELb1ELb1ELb0EEENS1_21CollectiveEpilogueFwdINS6_IJSA_NS7_ILi256EEESB_EEES9_SE_SG_Li256ELb1ELb1ELb1ELb0EEENS1_36VarlenDynamicPersistentTileSchedulerILi128ELi96ELi256ELi128ELb1ELb1ELb1ELb1ELb1ELb1EEEEEEEEEvNT_6ParamsE --------------------------
	.section	.nv.info._ZN7cutlass13device_kernelIN5flash11enable_sm90INS1_16FlashAttnFwdSm90INS1_25CollectiveMainloopFwdSm90ILi2EN4cute5tupleIJNS5_1CILi1EEES8_S8_EEENS6_IJNS7_ILi128EEENS7_ILi96EEENS7_ILi64EEEEEELi256ENS_6half_tEfNS_4arch4Sm90ELb1ELb0ELb1ELb1ELb1ELb0ELb0ELb1ELb0ELb1ELb1ELb0EEENS1_21CollectiveEpilogueFwdINS6_IJSA_NS7_ILi256EEESB_EEES9_SE_SG_Li256ELb1ELb1ELb1ELb0EEENS1_36VarlenDynamicPersistentTileSchedulerILi128ELi96ELi256ELi128ELb1ELb1ELb1ELb1ELb1ELb1EEEEEEEEEvNT_6ParamsE,"",@"SHT_CUDA_INFO"
	.sectionflags	@""
	.align	4


	//----- nvinfo : EIATTR_CUDA_API_VERSION
	.align		4
        /*0000*/ 	.byte	0x04, 0x37
        /*0002*/ 	.short	(.L_537 - .L_536)
.L_536:
        /*0004*/ 	.word	0x00000082


	//----- nvinfo : EIATTR_KPARAM_INFO
	.align		4
.L_537:
        /*0008*/ 	.byte	0x04, 0x17
        /*000a*/ 	.short	(.L_539 - .L_538)
.L_538:
        /*000c*/ 	.word	0x00000000
        /*0010*/ 	.short	0x0000
        /*0012*/ 	.short	0x0070
        /*0014*/ 	.byte	0x00, 0xf0, 0x01, 0x2a


	//----- nvinfo : EIATTR_SPARSE_MMA_MASK
	.align		4
.L_539:
        /*0018*/ 	.byte	0x03, 0x50
        /*001a*/ 	.short	0x0000


	//----- nvinfo : EIATTR_MAXREG_COUNT
	.align		4
        /*001c*/ 	.byte	0x03, 0x1b
        /*001e*/ 	.short	0x00a8


	//----- nvinfo : EIATTR_NUM_BARRIERS
	.align		4
        /*0020*/ 	.byte	0x02, 0x4c
        /*0022*/ 	.byte	0x10
	.zero		1


	//----- nvinfo : EIATTR_EXTERNS
	.align		4
        /*0024*/ 	.byte	0x04, 0x0f
        /*0026*/ 	.short	(.L_541 - .L_540)


	//   ....[0]....
	.align		4
.L_540:
        /*0028*/ 	.word	index@(__assertfail)


	//----- nvinfo : EIATTR_ANNOTATIONS
	.align		4
.L_541:
        /*002c*/ 	.byte	0x04, 0x55
        /*002e*/ 	.short	(.L_543 - .L_542)


	//   ....[0]....
.L_542:
        /* <DEDUP_REMOVED lines=15> */


	//----- nvinfo : EIATTR_MERCURY_ISA_VERSION
	.align		4
.L_543:
        /*0110*/ 	.byte	0x03, 0x5f
        /*0112*/ 	.short	0x0101


	//----- nvinfo : EIATTR_UNUSED_LOAD_BYTE_OFFSET
	.align		4
        /*0114*/ 	.byte	0x04, 0x44
        /*0116*/ 	.short	(.L_545 - .L_544)


	//   ....[0]....
.L_544:
        /*0118*/ 	.word	0x00000960
        /*011c*/ 	.word	0x0000fff0


	//   ....[1]....
        /*0120*/ 	.word	0x00009d80
        /*0124*/ 	.word	0x0000fff0


	//----- nvinfo : EIATTR_INT_WARP_WIDE_INSTR_OFFSETS
	.align		4
.L_545:
        /*0128*/ 	.byte	0x04, 0x31
        /*012a*/ 	.short	(.L_547 - .L_546)


	//   ....[0]....
.L_546:
        /*012c*/ 	.word	0x000000c0


	//   ....[1]....
        /*0130*/ 	.word	0x000000d0


	//   ....[2]....
        /*0134*/ 	.word	0x00000170


	//   ....[3]....
        /*0138*/ 	.word	0x0000fed0


	//   ....[4]....
        /*013c*/ 	.word	0x0000ff60


	//   ....[5]....
        /*0140*/ 	.word	0x00013230


	//   ....[6]....
        /*0144*/ 	.word	0x000132c0


	//----- nvinfo : EIATTR_COOP_GROUP_MASK_REGIDS
	.align		4
.L_547:
        /*0148*/ 	.byte	0x04, 0x29
        /*014a*/ 	.short	(.L_549 - .L_548)


	//   ....[0]....
.L_548:
        /*014c*/ 	.word	0xffffffff


	//   ....[1]....
        /*0150*/ 	.word	0xffffffff


	//   ....[2]....
        /*0154*/ 	.word	0xffffffff


	//   ....[3]....
        /*0158*/ 	.word	0xffffffff


	//   ....[4]....
        /*015c*/ 	.word	0xffffffff


	//   ....[5]....
        /*0160*/ 	.word	0xffffffff


	//   ....[6]....
        /*0164*/ 	.word	0xffffffff


	//   ....[7]....
        /*0168*/ 	.word	0xffffffff


	//   ....[8]....
        /*016c*/ 	.word	0xffffffff


	//   ....[9]....
        /*0170*/ 	.word	0xffffffff


	//   ....[10]....
        /*0174*/ 	.word	0xffffffff


	//   ....[11]....
        /*0178*/ 	.word	0xffffffff


	//   ....[12]....
        /*017c*/ 	.word	0xffffffff


	//   ....[13]....
        /*0180*/ 	.word	0xffffffff


	//   ....[14]....
        /*0184*/ 	.word	0xffffffff


	//   ....[15]....
        /*0188*/ 	.word	0xffffffff


	//   ....[16]....
        /*018c*/ 	.word	0xffffffff


	//   ....[17]....
        /*0190*/ 	.word	0xffffffff


	//   ....[18]....
        /*0194*/ 	.word	0xffffffff


	//   ....[19]....
        /*0198*/ 	.word	0xffffffff


	//   ....[20]....
        /*019c*/ 	.word	0xffffffff


	//   ....[21]....
        /*01a0*/ 	.word	0xffffffff


	//   ....[22]....
        /*01a4*/ 	.word	0xffffffff


	//   ....[23]....
        /*01a8*/ 	.word	0xffffffff


	//   ....[24]....
        /*01ac*/ 	.word	0xffffffff


	//   ....[25]....
        /*01b0*/ 	.word	0xffffffff


	//   ....[26]....
        /*01b4*/ 	.word	0xffffffff


	//   ....[27]....
        /*01b8*/ 	.word	0xffffffff


	//   ....[28]....
        /*01bc*/ 	.word	0xffffffff


	//   ....[29]....
        /*01c0*/ 	.word	0xffffffff


	//   ....[30]....
        /*01c4*/ 	.word	0xffffffff


	//   ....[31]....
        /*01c8*/ 	.word	0xffffffff


	//   ....[32]....
        /*01cc*/ 	.word	0xffffffff


	//   ....[33]....
        /*01d0*/ 	.word	0xffffffff


	//   ....[34]....
        /*01d4*/ 	.word	0xffffffff


	//   ....[35]....
        /*01d8*/ 	.word	0xffffffff


	//   ....[36]....
        /*01dc*/ 	.word	0xffffffff


	//   ....[37]....
        /*01e0*/ 	.word	0xffffffff


	//   ....[38]....
        /*01e4*/ 	.word	0xffffffff


	//   ....[39]....
        /*01e8*/ 	.word	0xffffffff


	//   ....[40]....
        /*01ec*/ 	.word	0xffffffff


	//   ....[41]....
        /*01f0*/ 	.word	0xffffffff


	//   ....[42]....
        /*01f4*/ 	.word	0xffffffff


	//   ....[43]....
        /*01f8*/ 	.word	0xffffffff


	//   ....[44]....
        /*01fc*/ 	.word	0xffffffff


	//   ....[45]....
        /*0200*/ 	.word	0xffffffff


	//   ....[46]....
        /*0204*/ 	.word	0xffffffff


	//   ....[47]....
        /*0208*/ 	.word	0xffffffff


	//   ....[48]....
        /*020c*/ 	.word	0xffffffff


	//   ....[49]....
        /*0210*/ 	.word	0xffffffff


	//   ....[50]....
        /*0214*/ 	.word	0xffffffff


	//   ....[51]....
        /*0218*/ 	.word	0xffffffff


	//   ....[52]....
        /*021c*/ 	.word	0xffffffff


	//   ....[53]....
        /*0220*/ 	.word	0xffffffff


	//   ....[54]....
        /*0224*/ 	.word	0xffffffff


	//   ....[55]....
        /*0228*/ 	.word	0xffffffff


	//   ....[56]....
        /*022c*/ 	.word	0xffffffff


	//   ....[57]....
        /*0230*/ 	.word	0xffffffff


	//   ....[58]....
        /*0234*/ 	.word	0xffffffff


	//   ....[59]....
        /*0238*/ 	.word	0xffffffff


	//   ....[60]....
        /*023c*/ 	.word	0xffffffff


	//   ....[61]....
        /*0240*/ 	.word	0xffffffff


	//   ....[62]....
        /*0244*/ 	.word	0xffffffff


	//   ....[63]....
        /*0248*/ 	.word	0xffffffff


	//   ....[64]....
        /*024c*/ 	.word	0xffffffff


	//   ....[65]....
        /*0250*/ 	.word	0xffffffff


	//   ....[66]....
        /*0254*/ 	.word	0xffffffff


	//   ....[67]....
        /*0258*/ 	.word	0xffffffff


	//   ....[68]....
        /*025c*/ 	.word	0xffffffff


	//   ....[69]....
        /*0260*/ 	.word	0xffffffff


	//   ....[70]....
        /*0264*/ 	.word	0xffffffff


	//   ....[71]....
        /*0268*/ 	.word	0xffffffff


	//   ....[72]....
        /*026c*/ 	.word	0xffffffff


	//   ....[73]....
        /*0270*/ 	.word	0xffffffff


	//   ....[74]....
        /*0274*/ 	.word	0xffffffff


	//   ....[75]....
        /*0278*/ 	.word	0xffffffff


	//   ....[76]....
        /*027c*/ 	.word	0xffffffff


	//   ....[77]....
        /*0280*/ 	.word	0xffffffff


	//   ....[78]....
        /*0284*/ 	.word	0xffffffff


	//   ....[79]....
        /*0288*/ 	.word	0xffffffff


	//   ....[80]....
        /*028c*/ 	.word	0xffffffff


	//   ....[81]....
        /*0290*/ 	.word	0xffffffff


	//   ....[82]....
        /*0294*/ 	.word	0xffffffff


	//   ....[83]....
        /*0298*/ 	.word	0xffffffff


	//   ....[84]....
        /*029c*/ 	.word	0xffffffff


	//   ....[85]....
        /*02a0*/ 	.word	0xffffffff


	//   ....[86]....
        /*02a4*/ 	.word	0xffffffff


	//   ....[87]....
        /*02a8*/ 	.word	0xffffffff


	//   ....[88]....
        /*02ac*/ 	.word	0xffffffff


	//   ....[89]....
        /*02b0*/ 	.word	0xffffffff


	//   ....[90]....
        /*02b4*/ 	.word	0xffffffff


	//   ....[91]....
        /*02b8*/ 	.word	0xffffffff


	//   ....[92]....
        /*02bc*/ 	.word	0xffffffff


	//   ....[93]....
        /*02c0*/ 	.word	0xffffffff


	//   ....[94]....
        /*02c4*/ 	.word	0xffffffff


	//   ....[95]....
        /*02c8*/ 	.word	0xffffffff


	//   ....[96]....
        /*02cc*/ 	.word	0xffffffff


	//   ....[97]....
        /*02d0*/ 	.word	0xffffffff


	//   ....[98]....
        /*02d4*/ 	.word	0xffffffff


	//   ....[99]....
        /*02d8*/ 	.word	0xffffffff


	//   ....[100]....
        /*02dc*/ 	.word	0xffffffff


	//   ....[101]....
        /*02e0*/ 	.word	0xffffffff


	//   ....[102]....
        /*02e4*/ 	.word	0xffffffff


	//   ....[103]....
        /*02e8*/ 	.word	0xffffffff


	//   ....[104]....
        /*02ec*/ 	.word	0xffffffff


	//   ....[105]....
        /*02f0*/ 	.word	0xffffffff


	//   ....[106]....
        /*02f4*/ 	.word	0xffffffff


	//   ....[107]....
        /*02f8*/ 	.word	0xffffffff


	//   ....[108]....
        /*02fc*/ 	.word	0xffffffff


	//   ....[109]....
        /*0300*/ 	.word	0xffffffff


	//   ....[110]....
        /*0304*/ 	.word	0xffffffff


	//   ....[111]....
        /*0308*/ 	.word	0xffffffff


	//   ....[112]....
        /*030c*/ 	.word	0xffffffff


	//   ....[113]....
        /*0310*/ 	.word	0xffffffff


	//   ....[114]....
        /*0314*/ 	.word	0xffffffff


	//   ....[115]....
        /*0318*/ 	.word	0xffffffff


	//   ....[116]....
        /*031c*/ 	.word	0xffffffff


	//   ....[117]....
        /*0320*/ 	.word	0xffffffff


	//   ....[118]....
        /*0324*/ 	.word	0xffffffff


	//   ....[119]....
        /*0328*/ 	.word	0xffffffff


	//   ....[120]....
        /*032c*/ 	.word	0xffffffff


	//   ....[121]....
        /*0330*/ 	.word	0xffffffff


	//   ....[122]....
        /*0334*/ 	.word	0xffffffff


	//   ....[123]....
        /*0338*/ 	.word	0xffffffff


	//   ....[124]....
        /*033c*/ 	.word	0xffffffff


	//   ....[125]....
        /*0340*/ 	.word	0xffffffff


	//   ....[126]....
        /*0344*/ 	.word	0xffffffff


	//   ....[127]....
        /*0348*/ 	.word	0xffffffff


	//   ....[128]....
        /*034c*/ 	.word	0xffffffff


	//   ....[129]....
        /*0350*/ 	.word	0xffffffff


	//   ....[130]....
        /*0354*/ 	.word	0xffffffff


	//   ....[131]....
        /*0358*/ 	.word	0xffffffff


	//   ....[132]....
        /*035c*/ 	.word	0xffffffff


	//   ....[133]....
        /*0360*/ 	.word	0xffffffff


	//   ....[134]....
        /*0364*/ 	.word	0xffffffff


	//   ....[135]....
        /*0368*/ 	.word	0xffffffff


	//   ....[136]....
        /*036c*/ 	.word	0xffffffff


	//   ....[137]....
        /*0370*/ 	.word	0xffffffff


	//   ....[138]....
        /*0374*/ 	.word	0xffffffff


	//   ....[139]....
        /*0378*/ 	.word	0xffffffff


	//   ....[140]....
        /*037c*/ 	.word	0xffffffff


	//   ....[141]....
        /*0380*/ 	.word	0xffffffff


	//   ....[142]....
        /*0384*/ 	.word	0xffffffff


	//   ....[143]....
        /*0388*/ 	.word	0xffffffff


	//   ....[144]....
        /*038c*/ 	.word	0xffffffff


	//   ....[145]....
        /*0390*/ 	.word	0xffffffff


	//   ....[146]....
        /*0394*/ 	.word	0xffffffff


	//   ....[147]....
        /*0398*/ 	.word	0xffffffff


	//   ....[148]....
        /*039c*/ 	.word	0xffffffff


	//   ....[149]....
        /*03a0*/ 	.word	0xffffffff


	//   ....[150]....
        /*03a4*/ 	.word	0xffffffff


	//   ....[151]....
        /*03a8*/ 	.word	0x0500000f


	//   ....[152]....
        /*03ac*/ 	.word	0x0500000f


	//   ....[153]....
        /*03b0*/ 	.word	0x0500000f


	//   ....[154]....
        /*03b4*/ 	.word	0x0500000f


	//   ....[155]....
        /*03b8*/ 	.word	0x0500000f


	//   ....[156]....
        /*03bc*/ 	.word	0x0500000f


	//   ....[157]....
        /*03c0*/ 	.word	0x0500000f


	//   ....[158]....
        /*03c4*/ 	.word	0x0500000f


	//   ....[159]....
        /*03c8*/ 	.word	0x0500000f


	//   ....[160]....
        /*03cc*/ 	.word	0x0500000f


	//   ....[161]....
        /*03d0*/ 	.word	0x0500000f


	//   ....[162]....
        /*03d4*/ 	.word	0x0500000f


	//   ....[163]....
        /*03d8*/ 	.word	0x0500000f


	//   ....[164]....
        /*03dc*/ 	.word	0x0500000f


	//   ....[165]....
        /*03e0*/ 	.word	0x0500000f


	//   ....[166]....
        /*03e4*/ 	.word	0x0500000f


	//   ....[167]....
        /*03e8*/ 	.word	0x0500000f


	//   ....[168]....
        /*03ec*/ 	.word	0x0500000f


	//   ....[169]....
        /*03f0*/ 	.word	0x0500000f


	//   ....[170]....
        /*03f4*/ 	.word	0x0500000f


	//   ....[171]....
        /*03f8*/ 	.word	0x0500000f


	//   ....[172]....
        /*03fc*/ 	.word	0x0500000f


	//   ....[173]....
        /*0400*/ 	.word	0x0500000f


	//   ....[174]....
        /*0404*/ 	.word	0x0500000f


	//   ....[175]....
        /*0408*/ 	.word	0x0500000f


	//   ....[176]....
        /*040c*/ 	.word	0x0500000f


	//   ....[177]....
        /*0410*/ 	.word	0x0500000f


	//   ....[178]....
        /*0414*/ 	.word	0x0500000f


	//   ....[179]....
        /*0418*/ 	.word	0x0500000f


	//   ....[180]....
        /*041c*/ 	.word	0x0500000f


	//   ....[181]....
        /*0420*/ 	.word	0x0500000f


	//   ....[182]....
        /*0424*/ 	.word	0x0500000f


	//   ....[183]....
        /*0428*/ 	.word	0x0500000f


	//   ....[184]....
        /*042c*/ 	.word	0x0500000f


	//   ....[185]....
        /*0430*/ 	.word	0x0500000f


	//   ....[186]....
        /*0434*/ 	.word	0x0500000f


	//   ....[187]....
        /*0438*/ 	.word	0x0500000f


	//   ....[188]....
        /*043c*/ 	.word	0x0500000f


	//   ....[189]....
        /*0440*/ 	.word	0x0500000f


	//   ....[190]....
        /*0444*/ 	.word	0x0500000f


	//   ....[191]....
        /*0448*/ 	.word	0x0500000f


	//   ....[192]....
        /*044c*/ 	.word	0x0500000f


	//   ....[193]....
        /*0450*/ 	.word	0x0500000f


	//   ....[194]....
        /*0454*/ 	.word	0x0500000f


	//   ....[195]....
        /*0458*/ 	.word	0x0500000f


	//   ....[196]....
        /*045c*/ 	.word	0x0500000f


	//   ....[197]....
        /*0460*/ 	.word	0x0500000f


	//   ....[198]....
        /*0464*/ 	.word	0x0500000f


	//   ....[199]....
        /*0468*/ 	.word	0x0500000f


	//   ....[200]....
        /*046c*/ 	.word	0x0500000f


	//   ....[201]....
        /*0470*/ 	.word	0x0500000f


	//   ....[202]....
        /*0474*/ 	.word	0x0500000f


	//   ....[203]....
        /*0478*/ 	.word	0x0500000f


	//   ....[204]....
        /*047c*/ 	.word	0x0500000f


	//   ....[205]....
        /*0480*/ 	.word	0x0500000f


	//   ....[206]....
        /*0484*/ 	.word	0x0500000f


	//   ....[207]....
        /*0488*/ 	.word	0x0500000f


	//   ....[208]....
        /*048c*/ 	.word	0x0500000f


	//   ....[209]....
        /*0490*/ 	.word	0x0500000f


	//   ....[210]....
        /*0494*/ 	.word	0x0500000f


	//   ....[211]....
        /*0498*/ 	.word	0x0500000f


	//   ....[212]....
        /*049c*/ 	.word	0x0500000f


	//   ....[213]....
        /*04a0*/ 	.word	0x0500000f


	//   ....[214]....
        /*04a4*/ 	.word	0x0500000f


	//   ....[215]....
        /*04a8*/ 	.word	0x0500000f


	//   ....[216]....
        /*04ac*/ 	.word	0x0500000f


	//   ....[217]....
        /*04b0*/ 	.word	0x0500000f


	//   ....[218]....
        /*04b4*/ 	.word	0x0500000f


	//   ....[219]....
        /*04b8*/ 	.word	0x0500000f


	//   ....[220]....
        /*04bc*/ 	.word	0x0500000f


	//   ....[221]....
        /*04c0*/ 	.word	0x0500000f


	//   ....[222]....
        /*04c4*/ 	.word	0x0500000f


	//   ....[223]....
        /*04c8*/ 	.word	0x0500000f


	//   ....[224]....
        /*04cc*/ 	.word	0x0500000f


	//   ....[225]....
        /*04d0*/ 	.word	0x0500000f


	//   ....[226]....
        /*04d4*/ 	.word	0x0500000f


	//   ....[227]....
        /*04d8*/ 	.word	0x0500000f


	//   ....[228]....
        /*04dc*/ 	.word	0x0500000f


	//   ....[229]....
        /*04e0*/ 	.word	0x0500000f


	//   ....[230]....
        /*04e4*/ 	.word	0x0500000f


	//   ....[231]....
        /*04e8*/ 	.word	0x0500000f


	//   ....[232]....
        /*04ec*/ 	.word	0x0500000f


	//   ....[233]....
        /*04f0*/ 	.word	0x0500000f


	//   ....[234]....
        /*04f4*/ 	.word	0x0500000f


	//----- nvinfo : EIATTR_COOP_GROUP_INSTR_OFFSETS
	.align		4
.L_549:
        /*04f8*/ 	.byte	0x04, 0x28
        /*04fa*/ 	.short	(.L_551 - .L_550)


	//   ....[0]....
.L_550:
        /*04fc*/ 	.word	0x00000080


	//   ....[1]....
        /*0500*/ 	.word	0x00000090


	//   ....[2]....
        /*0504*/ 	.word	0x000002d0


	//   ....[3]....
        /*0508*/ 	.word	0x00000430


	//   ....[4]....
        /*050c*/ 	.word	0x00000550


	//   ....[5]....
        /*0510*/ 	.word	0x000006b0


	//   ....[6]....
        /*0514*/ 	.word	0x00001e70


	//   ....[7]....
        /*0518*/ 	.word	0x00002720


	//   ....[8]....
        /*051c*/ 	.word	0x000027a0


	//   ....[9]....
        /*0520*/ 	.word	0x00002f00


	//   ....[10]....
        /*0524*/ 	.word	0x00002fb0


	//   ....[11]....
        /*0528*/ 	.word	0x000036e0


	//   ....[12]....
        /*052c*/ 	.word	0x00003730


	//   ....[13]....
        /*0530*/ 	.word	0x00004940


	//   ....[14]....
        /*0534*/ 	.word	0x00004980


	//   ....[15]....
        /*0538*/ 	.word	0x00005360


	//   ....[16]....
        /*053c*/ 	.word	0x00005430


	//   ....[17]....
        /*0540*/ 	.word	0x00005eb0


	//   ....[18]....
        /*0544*/ 	.word	0x00005f80


	//   ....[19]....
        /*0548*/ 	.word	0x00007810


	//   ....[20]....
        /*054c*/ 	.word	0x00007870


	//   ....[21]....
        /*0550*/ 	.word	0x00008290


	//   ....[22]....
        /*0554*/ 	.word	0x000082f0


	//   ....[23]....
        /*0558*/ 	.word	0x00009300


	//   ....[24]....
        /*055c*/ 	.word	0x00009370


	//   ....[25]....
        /*0560*/ 	.word	0x000093e0


	//   ....[26]....
        /*0564*/ 	.word	0x00009400


	//   ....[27]....
        /*0568*/ 	.word	0x0000aec0


	//   ....[28]....
        /*056c*/ 	.word	0x0000aee0


	//   ....[29]....
        /*0570*/ 	.word	0x0000aef0


	//   ....[30]....
        /*0574*/ 	.word	0x0000af00


	//   ....[31]....
        /*0578*/ 	.word	0x0000b9b0


	//   ....[32]....
        /*057c*/ 	.word	0x0000b9d0


	//   ....[33]....
        /*0580*/ 	.word	0x0000bb80


	//   ....[34]....
        /*0584*/ 	.word	0x0000bba0


	//   ....[35]....
        /*0588*/ 	.word	0x0000bce0


	//   ....[36]....
        /*058c*/ 	.word	0x0000bd00


	//   ....[37]....
        /*0590*/ 	.word	0x0000be50


	//   ....[38]....
        /*0594*/ 	.word	0x0000be70


	//   ....[39]....
        /*0598*/ 	.word	0x0000c3d0


	//   ....[40]....
        /*059c*/ 	.word	0x0000c3e0


	//   ....[41]....
        /*05a0*/ 	.word	0x0000cca0


	//   ....[42]....
        /*05a4*/ 	.word	0x0000ccb0


	//   ....[43]....
        /*05a8*/ 	.word	0x0000df00


	//   ....[44]....
        /*05ac*/ 	.word	0x0000df30


	//   ....[45]....
        /*05b0*/ 	.word	0x0000e0a0


	//   ....[46]....
        /*05b4*/ 	.word	0x0000e0c0


	//   ....[47]....
        /*05b8*/ 	.word	0x0000e200


	//   ....[48]....
        /*05bc*/ 	.word	0x0000e220


	//   ....[49]....
        /*05c0*/ 	.word	0x0000e370


	//   ....[50]....
        /*05c4*/ 	.word	0x0000e390


	//   ....[51]....
        /*05c8*/ 	.word	0x0000e570


	//   ....[52]....
        /*05cc*/ 	.word	0x0000e760


	//   ....[53]....
        /*05d0*/ 	.word	0x0000e790


	//   ....[54]....
        /*05d4*/ 	.word	0x0000e7c0


	//   ....[55]....
        /*05d8*/ 	.word	0x0000e7f0


	//   ....[56]....
        /*05dc*/ 	.word	0x0000e820


	//   ....[57]....
        /*05e0*/ 	.word	0x0000e850


	//   ....[58]....
        /*05e4*/ 	.word	0x0000e9c0


	//   ....[59]....
        /*05e8*/ 	.word	0x0000e9f0


	//   ....[60]....
        /*05ec*/ 	.word	0x0000ea20


	//   ....[61]....
        /*05f0*/ 	.word	0x0000ea50


	//   ....[62]....
        /*05f4*/ 	.word	0x0000ea80


	//   ....[63]....
        /*05f8*/ 	.word	0x0000eab0


	//   ....[64]....
        /*05fc*/ 	.word	0x0000eb40


	//   ....[65]....
        /*0600*/ 	.word	0x0000eb70


	//   ....[66]....
        /*0604*/ 	.word	0x0000eb80


	//   ....[67]....
        /*0608*/ 	.word	0x0000ebc0


	//   ....[68]....
        /*060c*/ 	.word	0x00010a80


	//   ....[69]....
        /*0610*/ 	.word	0x00010aa0


	//   ....[70]....
        /*0614*/ 	.word	0x00010b30


	//   ....[71]....
        /*0618*/ 	.word	0x00010b50


	//   ....[72]....
        /*061c*/ 	.word	0x00010bd0


	//   ....[73]....
        /*0620*/ 	.word	0x00010bf0


	//   ....[74]....
        /*0624*/ 	.word	0x00010c70


	//   ....[75]....
        /*0628*/ 	.word	0x00010c90


	//   ....[76]....
        /*062c*/ 	.word	0x00010d10


	//   ....[77]....
        /*0630*/ 	.word	0x00010d30


	//   ....[78]....
        /*0634*/ 	.word	0x00010d40


	//   ....[79]....
        /*0638*/ 	.word	0x00010d50


	//   ....[80]....
        /*063c*/ 	.word	0x00011550


	//   ....[81]....
        /*0640*/ 	.word	0x00011580


	//   ....[82]....
        /*0644*/ 	.word	0x000115b0


	//   ....[83]....
        /*0648*/ 	.word	0x00011640


	//   ....[84]....
        /*064c*/ 	.word	0x00011650


	//   ....[85]....
        /*0650*/ 	.word	0x000116e0


	//   ....[86]....
        /*0654*/ 	.word	0x000116f0


	//   ....[87]....
        /*0658*/ 	.word	0x00011780


	//   ....[88]....
        /*065c*/ 	.word	0x00011790


	//   ....[89]....
        /*0660*/ 	.word	0x00011820


	//   ....[90]....
        /*0664*/ 	.word	0x00011830


	//   ....[91]....
        /*0668*/ 	.word	0x000118c0


	//   ....[92]....
        /*066c*/ 	.word	0x000118d0


	//   ....[93]....
        /*0670*/ 	.word	0x00011950


	//   ....[94]....
        /*0674*/ 	.word	0x00011960


	//   ....[95]....
        /*0678*/ 	.word	0x00011970


	//   ....[96]....
        /*067c*/ 	.word	0x00011dd0


	//   ....[97]....
        /*0680*/ 	.word	0x00011e00


	//   ....[98]....
        /*0684*/ 	.word	0x00011e50


	//   ....[99]....
        /*0688*/ 	.word	0x00011f00


	//   ....[100]....
        /*068c*/ 	.word	0x00011f20


	//   ....[101]....
        /*0690*/ 	.word	0x00011fd0


	//   ....[102]....
        /*0694*/ 	.word	0x00011fe0


	//   ....[103]....
        /*0698*/ 	.word	0x00012010


	//   ....[104]....
        /*069c*/ 	.word	0x000120a0


	//   ....[105]....
        /*06a0*/ 	.word	0x00012140


	//   ....[106]....
        /*06a4*/ 	.word	0x00012160


	//   ....[107]....
        /*06a8*/ 	.word	0x00012170


	//   ....[108]....
        /*06ac*/ 	.word	0x00012890


	//   ....[109]....
        /*06b0*/ 	.word	0x000128b0


	//   ....[110]....
        /*06b4*/ 	.word	0x000128c0


	//   ....[111]....
        /*06b8*/ 	.word	0x00012900


	//   ....[112]....
        /*06bc*/ 	.word	0x00012910


	//   ....[113]....
        /*06c0*/ 	.word	0x00012950


	//   ....[114]....
        /*06c4*/ 	.word	0x00012960


	//   ....[115]....
        /*06c8*/ 	.word	0x000129a0


	//   ....[116]....
        /*06cc*/ 	.word	0x000129b0


	//   ....[117]....
        /*06d0*/ 	.word	0x000129f0


	//   ....[118]....
        /*06d4*/ 	.word	0x00012a00


	//   ....[119]....
        /*06d8*/ 	.word	0x00012a10


	//   ....[120]....
        /*06dc*/ 	.word	0x00012d60


	//   ....[121]....
        /*06e0*/ 	.word	0x00012d80


	//   ....[122]....
        /*06e4*/ 	.word	0x00012d90


	//   ....[123]....
        /*06e8*/ 	.word	0x00012da0


	//   ....[124]....
        /*06ec*/ 	.word	0x00012db0


	//   ....[125]....
        /*06f0*/ 	.word	0x00012dd0


	//   ....[126]....
        /*06f4*/ 	.word	0x00012e40


	//   ....[127]....
        /*06f8*/ 	.word	0x00012e70


	//   ....[128]....
        /*06fc*/ 	.word	0x00012e80


	//   ....[129]....
        /*0700*/ 	.word	0x00012ef0


	//   ....[130]....
        /*0704*/ 	.word	0x00012f00


	//   ....[131]....
        /*0708*/ 	.word	0x00013000


	//   ....[132]....
        /*070c*/ 	.word	0x000134f0


	//   ....[133]....
        /*0710*/ 	.word	0x00013520


	//   ....[134]....
        /*0714*/ 	.word	0x00013580


	//   ....[135]....
        /*0718*/ 	.word	0x000135b0


	//   ....[136]....
        /*071c*/ 	.word	0x000135e0


	//   ....[137]....
        /*0720*/ 	.word	0x00013610


	//   ....[138]....
        /*0724*/ 	.word	0x00013640


	//   ....[139]....
        /*0728*/ 	.word	0x00013670


	//   ....[140]....
        /*072c*/ 	.word	0x00013810


	//   ....[141]....
        /*0730*/ 	.word	0x00013840


	//   ....[142]....
        /*0734*/ 	.word	0x00013870


	//   ....[143]....
        /*0738*/ 	.word	0x000138a0


	//   ....[144]....
        /*073c*/ 	.word	0x000138d0


	//   ....[145]....
        /*0740*/ 	.word	0x00013900


	//   ....[146]....
        /*0744*/ 	.word	0x000139c0


	//   ....[147]....
        /*0748*/ 	.word	0x000139e0


	//   ....[148]....
        /*074c*/ 	.word	0x00013a00


	//   ....[149]....
        /*0750*/ 	.word	0x00013a60


	//   ....[150]....
        /*0754*/ 	.word	0x00014480


	//   ....[151]....
        /*0758*/ 	.word	0x00014a20


	//   ....[152]....
        /*075c*/ 	.word	0x00014b10


	//   ....[153]....
        /*0760*/ 	.word	0x00014bb0


	//   ....[154]....
        /*0764*/ 	.word	0x00014c10


	//   ....[155]....
        /*0768*/ 	.word	0x00014d00


	//   ....[156]....
        /*076c*/ 	.word	0x00014d70


	//   ....[157]....
        /*0770*/ 	.word	0x00014e60


	//   ....[158]....
        /*0774*/ 	.word	0x00014ed0


	//   ....[159]....
        /*0778*/ 	.word	0x00014fc0


	//   ....[160]....
        /*077c*/ 	.word	0x00015030


	//   ....[161]....
        /*0780*/ 	.word	0x00015120


	//   ....[162]....
        /*0784*/ 	.word	0x00015190


	//   ....[163]....
        /*0788*/ 	.word	0x00015230


	//   ....[164]....
        /*078c*/ 	.word	0x00015320


	//   ....[165]....
        /*0790*/ 	.word	0x00015390


	//   ....[166]....
        /*0794*/ 	.word	0x000153f0


	//   ....[167]....
        /*0798*/ 	.word	0x000154e0


	//   ....[168]....
        /*079c*/ 	.word	0x00015540


	//   ....[169]....
        /*07a0*/ 	.word	0x00015640


	//   ....[170]....
        /*07a4*/ 	.word	0x000156a0


	//   ....[171]....
        /*07a8*/ 	.word	0x000157a0


	//   ....[172]....
        /*07ac*/ 	.word	0x00015800


	//   ....[173]....
        /*07b0*/ 	.word	0x00015900


	//   ....[174]....
        /*07b4*/ 	.word	0x00015960


	//   ....[175]....
        /*07b8*/ 	.word	0x00015a60


	//   ....[176]....
        /*07bc*/ 	.word	0x00015ac0


	//   ....[177]....
        /*07c0*/ 	.word	0x00015bc0


	//   ....[178]....
        /*07c4*/ 	.word	0x00015c20


	//   ....[179]....
        /*07c8*/ 	.word	0x00015d00


	//   ....[180]....
        /*07cc*/ 	.word	0x00015e30


	//   ....[181]....
        /*07d0*/ 	.word	0x00015f10


	//   ....[182]....
        /*07d4*/ 	.word	0x00015fc0


	//   ....[183]....
        /*07d8*/ 	.word	0x000160d0


	//   ....[184]....
        /*07dc*/ 	.word	0x00016130


	//   ....[185]....
        /*07e0*/ 	.word	0x00016240


	//   ....[186]....
        /*07e4*/ 	.word	0x000162a0


	//   ....[187]....
        /*07e8*/ 	.word	0x000163b0


	//   ....[188]....
        /*07ec*/ 	.word	0x00016410


	//   ....[189]....
        /*07f0*/ 	.word	0x00016520


	//   ....[190]....
        /*07f4*/ 	.word	0x00016580


	//   ....[191]....
        /*07f8*/ 	.word	0x00016640


	//   ....[192]....
        /*07fc*/ 	.word	0x000167a0


	//   ....[193]....
        /*0800*/ 	.word	0x00016840


	//   ....[194]....
        /*0804*/ 	.word	0x000168a0


	//   ....[195]....
        /*0808*/ 	.word	0x00016950


	//   ....[196]....
        /*080c*/ 	.word	0x000169b0


	//   ....[197]....
        /*0810*/ 	.word	0x00016a60


	//   ....[198]....
        /*0814*/ 	.word	0x00016ac0


	//   ....[199]....
        /*0818*/ 	.word	0x00016b70


	//   ....[200]....
        /*081c*/ 	.word	0x00016bd0


	//   ....[201]....
        /*0820*/ 	.word	0x00016c80


	//   ....[202]....
        /*0824*/ 	.word	0x00016ce0


	//   ....[203]....
        /*0828*/ 	.word	0x00016d90


	//   ....[204]....
        /*082c*/ 	.word	0x00016e70


	//   ....[205]....
        /*0830*/ 	.word	0x00016f10


	//   ....[206]....
        /*0834*/ 	.word	0x00016f70


	//   ....[207]....
        /*0838*/ 	.word	0x00017040


	//   ....[208]....
        /*083c*/ 	.word	0x000170a0


	//   ....[209]....
        /*0840*/ 	.word	0x00017170


	//   ....[210]....
        /*0844*/ 	.word	0x000171d0


	//   ....[211]....
        /*0848*/ 	.word	0x000172b0


	//   ....[212]....
        /*084c*/ 	.word	0x00017310


	//   ....[213]....
        /*0850*/ 	.word	0x000173e0


	//   ....[214]....
        /*0854*/ 	.word	0x00017440


	//   ....[215]....
        /*0858*/ 	.word	0x00017510


	//   ....[216]....
        /*085c*/ 	.word	0x000175a0


	//   ....[217]....
        /*0860*/ 	.word	0x00017640


	//   ....[218]....
        /*0864*/ 	.word	0x000177c0


	//   ....[219]....
        /*0868*/ 	.word	0x00017830


	//   ....[220]....
        /*086c*/ 	.word	0x000178a0


	//   ....[221]....
        /*0870*/ 	.word	0x00017910


	//   ....[222]....
        /*0874*/ 	.word	0x00017980


	//   ....[223]....
        /*0878*/ 	.word	0x00017a00


	//   ....[224]....
        /*087c*/ 	.word	0x00017a80


	//   ....[225]....
        /*0880*/ 	.word	0x00017b10


	//   ....[226]....
        /*0884*/ 	.word	0x00017b80


	//   ....[227]....
        /*0888*/ 	.word	0x00017bf0


	//   ....[228]....
        /*088c*/ 	.word	0x00017c60


	//   ....[229]....
        /*0890*/ 	.word	0x00017ce0


	//   ....[230]....
        /*0894*/ 	.word	0x00017d50


	//   ....[231]....
        /*0898*/ 	.word	0x00017de0


	//   ....[232]....
        /*089c*/ 	.word	0x00017e40


	//   ....[233]....
        /*08a0*/ 	.word	0x00017ed0


	//   ....[234]....
        /*08a4*/ 	.word	0x00018000


	//----- nvinfo : EIATTR_REG_RECONFIG
	.align		4
.L_551:
        /*08a8*/ 	.byte	0x01, 0x54
	.zero		2


	//----- nvinfo : EIATTR_SYSCALL_OFFSETS
	.align		4
        /*08ac*/ 	.byte	0x04, 0x46
        /*08ae*/ 	.short	(.L_553 - .L_552)


	//   ....[0]....
.L_552:
        /*08b0*/ 	.word	0x00001ff0


	//   ....[1]....
        /*08b4*/ 	.word	0x000100c0


	//   ....[2]....
        /*08b8*/ 	.word	0x00010210


	//   ....[3]....
        /*08bc*/ 	.word	0x00010300


	//   ....[4]....
        /*08c0*/ 	.word	0x000111c0


	//----- nvinfo : EIATTR_MBARRIER_INSTR_OFFSETS
	.align		4
.L_553:
        /*08c4*/ 	.byte	0x04, 0x39
        /*08c6*/ 	.short	(.L_555 - .L_554)


	//   ....[0]....
.L_554:
        /*08c8*/ 	.word	0x00000180
        /*08cc*/ 	.word	0x000000ff
        /*08d0*/ 	.word	0x00022800
        /*08d4*/ 	.short	0x0100
        /*08d6*/ 	.byte	0x08
	.zero		1


	//   ....[1]....
        /*08d8*/ 	.word	0x00000190
        /*08dc*/ 	.word	0x000000ff
        /*08e0*/ 	.word	0x00022820
        /*08e4*/ 	.short	0x0100
        /*08e6*/ 	.byte	0x08
	.zero		1


	//   ....[2]....
        /*08e8*/ 	.word	0x00000280
        /*08ec*/ 	.word	0x000000ff
        /*08f0*/ 	.word	0x00022830
        /*08f4*/ 	.short	0x0100
        /*08f6*/ 	.byte	0x08
	.zero		1


	//   ....[3]....
        /*08f8*/ 	.word	0x00000290
        /*08fc*/ 	.word	0x000000ff
        /*0900*/ 	.word	0x00022840
        /*0904*/ 	.short	0x0100
        /*0906*/ 	.byte	0x08
	.zero		1


	//   ....[4]....
        /*0908*/ 	.word	0x000002a0
        /*090c*/ 	.word	0x000000ff
        /*0910*/ 	.word	0x00022838
        /*0914*/ 	.short	0x0100
        /*0916*/ 	.byte	0x08
	.zero		1


	//   ....[5]....
        /*0918*/ 	.word	0x000002b0
        /*091c*/ 	.word	0x000000ff
        /*0920*/ 	.word	0x00022848
        /*0924*/ 	.short	0x0100
        /*0926*/ 	.byte	0x08
	.zero		1


	//   ....[6]....
        /*0928*/ 	.word	0x000003e0
        /*092c*/ 	.word	0x000000ff
        /*0930*/ 	.word	0x00022850
        /*0934*/ 	.short	0x0100
        /*0936*/ 	.byte	0x08
	.zero		1


	//   ....[7]....
        /*0938*/ 	.word	0x000003f0
        /*093c*/ 	.word	0x000000ff
        /*0940*/ 	.word	0x00022860
        /*0944*/ 	.short	0x0100
        /*0946*/ 	.byte	0x08
	.zero		1


	//   ....[8]....
        /*0948*/ 	.word	0x00000400
        /*094c*/ 	.word	0x000000ff
        /*0950*/ 	.word	0x00022858
        /*0954*/ 	.short	0x0100
        /*0956*/ 	.byte	0x08
	.zero		1


	//   ....[9]....
        /*0958*/ 	.word	0x00000410
        /*095c*/ 	.word	0x000000ff
        /*0960*/ 	.word	0x00022868
        /*0964*/ 	.short	0x0100
        /*0966*/ 	.byte	0x08
	.zero		1


	//   ....[10]....
        /*0968*/ 	.word	0x00000500
        /*096c*/ 	.word	0x000000ff
        /*0970*/ 	.word	0x00022870
        /*0974*/ 	.short	0x0100
        /*0976*/ 	.byte	0x06
	.zero		1


	//   ....[11]....
        /*0978*/ 	.word	0x00000510
        /*097c*/ 	.word	0x000000ff
        /*0980*/ 	.word	0x00022880
        /*0984*/ 	.short	0x0100
        /*0986*/ 	.byte	0x06
	.zero		1


	//   ....[12]....
        /*0988*/ 	.word	0x00000520
        /*098c*/ 	.word	0x000000ff
        /*0990*/ 	.word	0x00022878
        /*0994*/ 	.short	0x0100
        /*0996*/ 	.byte	0x06
	.zero		1


	//   ....[13]....
        /*0998*/ 	.word	0x00000530
        /*099c*/ 	.word	0x000000ff
        /*09a0*/ 	.word	0x00022888
        /*09a4*/ 	.short	0x0100
        /*09a6*/ 	.byte	0x06
	.zero		1


	//   ....[14]....
        /*09a8*/ 	.word	0x00000660
        /*09ac*/ 	.word	0x000000ff
        /*09b0*/ 	.word	0x00022890
        /*09b4*/ 	.short	0x0100
        /*09b6*/ 	.byte	0x08
	.zero		1


	//   ....[15]....
        /*09b8*/ 	.word	0x00000670
        /*09bc*/ 	.word	0x000000ff
        /*09c0*/ 	.word	0x000228a0
        /*09c4*/ 	.short	0x0100
        /*09c6*/ 	.byte	0x08
	.zero		1


	//   ....[16]....
        /*09c8*/ 	.word	0x00000680
        /*09cc*/ 	.word	0x000000ff
        /*09d0*/ 	.word	0x00022898
        /*09d4*/ 	.short	0x0100
        /*09d6*/ 	.byte	0x08
	.zero		1


	//   ....[17]....
        /*09d8*/ 	.word	0x00000690
        /*09dc*/ 	.word	0x000000ff
        /*09e0*/ 	.word	0x000228a8
        /*09e4*/ 	.short	0x0100
        /*09e6*/ 	.byte	0x08
	.zero		1


	//   ....[18]....
        /*09e8*/ 	.word	0x000007d0
        /*09ec*/ 	.word	0x000000ff
        /*09f0*/ 	.word	0x000228b0
        /*09f4*/ 	.short	0x0100
        /*09f6*/ 	.byte	0x08
	.zero		1


	//   ....[19]....
        /*09f8*/ 	.word	0x000007e0
        /*09fc*/ 	.word	0x000000ff
        /*0a00*/ 	.word	0x000228c0
        /*0a04*/ 	.short	0x0100
        /*0a06*/ 	.byte	0x08
	.zero		1


	//   ....[20]....
        /*0a08*/ 	.word	0x000007f0
        /*0a0c*/ 	.word	0x000000ff
        /*0a10*/ 	.word	0x000228b8
        /*0a14*/ 	.short	0x0100
        /*0a16*/ 	.byte	0x08
	.zero		1


	//   ....[21]....
        /*0a18*/ 	.word	0x00000800
        /*0a1c*/ 	.word	0x000000ff
        /*0a20*/ 	.word	0x000228c8
        /*0a24*/ 	.short	0x0100
        /*0a26*/ 	.byte	0x08
	.zero		1


	//   ....[22]....
        /*0a28*/ 	.word	0x000020a0
        /*0a2c*/ 	.word	0x00000007
        /*0a30*/ 	.word	0x00022800
        /*0a34*/ 	.short	0x010a
        /*0a36*/ 	.byte	0x3f
	.zero		1


	//   ....[23]....
        /*0a38*/ 	.word	0x00002170
        /*0a3c*/ 	.word	0x000000ff
        /*0a40*/ 	.word	0x00022830
        /*0a44*/ 	.short	0x010a
        /*0a46*/ 	.byte	0x16
	.zero		1


	//   ....[24]....
        /*0a48*/ 	.word	0x000021b0
        /*0a4c*/ 	.word	0x000000ff
        /*0a50*/ 	.word	0x00022830
        /*0a54*/ 	.short	0x010a
        /*0a56*/ 	.byte	0x16
	.zero		1


	//   ....[25]....
        /*0a58*/ 	.word	0x00002ad0
        /*0a5c*/ 	.word	0x000000ff
        /*0a60*/ 	.word	0x00000000
        /*0a64*/ 	.short	0x0101
        /*0a66*/ 	.byte	0x06
	.zero		1


	//   ....[26]....
        /*0a68*/ 	.word	0x00004000
        /*0a6c*/ 	.word	0x000000ff
        /*0a70*/ 	.word	0x00022850
        /*0a74*/ 	.short	0x010a
        /*0a76*/ 	.byte	0x16
	.zero		1


	//   ....[27]....
        /*0a78*/ 	.word	0x00004040
        /*0a7c*/ 	.word	0x000000ff
        /*0a80*/ 	.word	0x00022850
        /*0a84*/ 	.short	0x010a
        /*0a86*/ 	.byte	0x16
	.zero		1


	//   ....[28]....
        /*0a88*/ 	.word	0x00004400
        /*0a8c*/ 	.word	0x000000ff
        /*0a90*/ 	.word	0x00000000
        /*0a94*/ 	.short	0x0101
        /*0a96*/ 	.byte	0x16
	.zero		1


	//   ....[29]....
        /*0a98*/ 	.word	0x00004570
        /*0a9c*/ 	.word	0x000000ff
        /*0aa0*/ 	.word	0x00022830
        /*0aa4*/ 	.short	0x010a
        /*0aa6*/ 	.byte	0x17
	.zero		1


	//   ....[30]....
        /*0aa8*/ 	.word	0x000045b0
        /*0aac*/ 	.word	0x000000ff
        /*0ab0*/ 	.word	0x00022830
        /*0ab4*/ 	.short	0x010a
        /*0ab6*/ 	.byte	0x17
	.zero		1


	//   ....[31]....
        /*0ab8*/ 	.word	0x00004dd0
        /*0abc*/ 	.word	0x000000ff
        /*0ac0*/ 	.word	0x00000000
        /*0ac4*/ 	.short	0x0101
        /*0ac6*/ 	.byte	0x06
	.zero		1


	//   ....[32]....
        /*0ac8*/ 	.word	0x00006bc0
        /*0acc*/ 	.word	0x000000ff
        /*0ad0*/ 	.word	0x00022850
        /*0ad4*/ 	.short	0x010a
        /*0ad6*/ 	.byte	0x17
	.zero		1


	//   ....[33]....
        /*0ad8*/ 	.word	0x00006c00
        /*0adc*/ 	.word	0x000000ff
        /*0ae0*/ 	.word	0x00022850
        /*0ae4*/ 	.short	0x010a
        /*0ae6*/ 	.byte	0x17
	.zero		1


	//   ....[34]....
        /*0ae8*/ 	.word	0x00006f30
        /*0aec*/ 	.word	0x000000ff
        /*0af0*/ 	.word	0x00000000
        /*0af4*/ 	.short	0x0101
        /*0af6*/ 	.byte	0x17
	.zero		1


	//   ....[35]....
        /*0af8*/ 	.word	0x00007090
        /*0afc*/ 	.word	0x000000ff
        /*0b00*/ 	.word	0x00022830
        /*0b04*/ 	.short	0x010a
        /*0b06*/ 	.byte	0x17
	.zero		1


	//   ....[36]....
        /*0b08*/ 	.word	0x000070d0
        /*0b0c*/ 	.word	0x000000ff
        /*0b10*/ 	.word	0x00022830
        /*0b14*/ 	.short	0x010a
        /*0b16*/ 	.byte	0x17
	.zero		1


	//   ....[37]....
        /*0b18*/ 	.word	0x000075a0
        /*0b1c*/ 	.word	0x000000ff
        /*0b20*/ 	.word	0x00000000
        /*0b24*/ 	.short	0x0101
        /*0b26*/ 	.byte	0x06
	.zero		1


	//   ....[38]....
        /*0b28*/ 	.word	0x00008f70
        /*0b2c*/ 	.word	0x000000ff
        /*0b30*/ 	.word	0x00022850
        /*0b34*/ 	.short	0x010a
        /*0b36*/ 	.byte	0x17
	.zero		1


	//   ....[39]....
        /*0b38*/ 	.word	0x00008fb0
        /*0b3c*/ 	.word	0x000000ff
        /*0b40*/ 	.word	0x00022850
        /*0b44*/ 	.short	0x010a
        /*0b46*/ 	.byte	0x17
	.zero		1


	//   ....[40]....
        /*0b48*/ 	.word	0x000092e0
        /*0b4c*/ 	.word	0x000000ff
        /*0b50*/ 	.word	0x00000000
        /*0b54*/ 	.short	0x0101
        /*0b56*/ 	.byte	0x17
	.zero		1


	//   ....[41]....
        /*0b58*/ 	.word	0x0000b9e0
        /*0b5c*/ 	.word	0x000000ff
        /*0b60*/ 	.word	0x00000000
        /*0b64*/ 	.short	0x0101
        /*0b66*/ 	.byte	0x08
	.zero		1


	//   ....[42]....
        /*0b68*/ 	.word	0x0000c1f0
        /*0b6c*/ 	.word	0x000000ff
        /*0b70*/ 	.word	0x00000000
        /*0b74*/ 	.short	0x0101
        /*0b76*/ 	.byte	0x08
	.zero		1


	//   ....[43]....
        /*0b78*/ 	.word	0x00010820
        /*0b7c*/ 	.word	0x00000021
        /*0b80*/ 	.word	0x00022840
        /*0b84*/ 	.short	0x010a
        /*0b86*/ 	.byte	0x3f
	.zero		1


	//   ....[44]....
        /*0b88*/ 	.word	0x00010e50
        /*0b8c*/ 	.word	0x00000021
        /*0b90*/ 	.word	0x00022830
        /*0b94*/ 	.short	0x0107
        /*0b96*/ 	.byte	0x3f
	.zero		1


	//   ....[45]....
        /*0b98*/ 	.word	0x00010f30
        /*0b9c*/ 	.word	0x00000021
        /*0ba0*/ 	.word	0x00022830
        /*0ba4*/ 	.short	0x0101
        /*0ba6*/ 	.byte	0x3f
	.zero		1


	//   ....[46]....
        /*0ba8*/ 	.word	0x00011a70
        /*0bac*/ 	.word	0x00000016
        /*0bb0*/ 	.word	0x00022800
        /*0bb4*/ 	.short	0x0107
        /*0bb6*/ 	.byte	0x3f
	.zero		1


	//   ....[47]....
        /*0bb8*/ 	.word	0x00011b60
        /*0bbc*/ 	.word	0x00000016
        /*0bc0*/ 	.word	0x00022800
        /*0bc4*/ 	.short	0x0101
        /*0bc6*/ 	.byte	0x3f
	.zero		1


	//   ....[48]....
        /*0bc8*/ 	.word	0x00011b80
        /*0bcc*/ 	.word	0x00000016
        /*0bd0*/ 	.word	0x00022820
        /*0bd4*/ 	.short	0x010a
        /*0bd6*/ 	.byte	0x3f
	.zero		1


	//   ....[49]....
        /*0bd8*/ 	.word	0x00011c10
        /*0bdc*/ 	.word	0x00000021
        /*0be0*/ 	.word	0x00022860
        /*0be4*/ 	.short	0x010a
        /*0be6*/ 	.byte	0x3f
	.zero		1


	//   ....[50]....
        /*0be8*/ 	.word	0x000122f0
        /*0bec*/ 	.word	0x00000021
        /*0bf0*/ 	.word	0x00022850
        /*0bf4*/ 	.short	0x0107
        /*0bf6*/ 	.byte	0x3f
	.zero		1


	//   ....[51]....
        /*0bf8*/ 	.word	0x000123c0
        /*0bfc*/ 	.word	0x00000021
        /*0c00*/ 	.word	0x00022850
        /*0c04*/ 	.short	0x0101
        /*0c06*/ 	.byte	0x3f
	.zero		1


	//   ....[52]....
        /*0c08*/ 	.word	0x00012710
        /*0c0c*/ 	.word	0x0000000a
        /*0c10*/ 	.word	0x00022840
        /*0c14*/ 	.short	0x010a
        /*0c16*/ 	.byte	0x3f
	.zero		1


	//   ....[53]....
        /*0c18*/ 	.word	0x00012ac0
        /*0c1c*/ 	.word	0x0000000a
        /*0c20*/ 	.word	0x00022830
        /*0c24*/ 	.short	0x0107
        /*0c26*/ 	.byte	0x3f
	.zero		1


	//   ....[54]....
        /*0c28*/ 	.word	0x00012b80
        /*0c2c*/ 	.word	0x0000000a
        /*0c30*/ 	.word	0x00022830
        /*0c34*/ 	.short	0x0101
        /*0c36*/ 	.byte	0x3f
	.zero		1


	//   ....[55]....
        /*0c38*/ 	.word	0x00012bb0
        /*0c3c*/ 	.word	0x0000000a
        /*0c40*/ 	.word	0x00022860
        /*0c44*/ 	.short	0x010a
        /*0c46*/ 	.byte	0x3f
	.zero		1


	//   ....[56]....
        /*0c48*/ 	.word	0x000130b0
        /*0c4c*/ 	.word	0x0000000a
        /*0c50*/ 	.word	0x00022850
        /*0c54*/ 	.short	0x0107
        /*0c56*/ 	.byte	0x3f
	.zero		1


	//   ....[57]....
        /*0c58*/ 	.word	0x00013170
        /*0c5c*/ 	.word	0x0000000a
        /*0c60*/ 	.word	0x00022850
        /*0c64*/ 	.short	0x0101
        /*0c66*/ 	.byte	0x3f
	.zero		1


	//   ....[58]....
        /*0c68*/ 	.word	0x00014400
        /*0c6c*/ 	.word	0x00000007
        /*0c70*/ 	.word	0x00022820
        /*0c74*/ 	.short	0x010a
        /*0c76*/ 	.byte	0x3f
	.zero		1


	//   ....[59]....
        /*0c78*/ 	.word	0x00014580
        /*0c7c*/ 	.word	0x00000005
        /*0c80*/ 	.word	0x00022840
        /*0c84*/ 	.short	0x010a
        /*0c86*/ 	.byte	0x3f
	.zero		1


	//   ....[60]....
        /*0c88*/ 	.word	0x00014620
        /*0c8c*/ 	.word	0x00000003
        /*0c90*/ 	.word	0x00022840
        /*0c94*/ 	.short	0x010a
        /*0c96*/ 	.byte	0x3f
	.zero		1


	//   ....[61]....
        /*0c98*/ 	.word	0x00014660
        /*0c9c*/ 	.word	0x00000005
        /*0ca0*/ 	.word	0x00022860
        /*0ca4*/ 	.short	0x010a
        /*0ca6*/ 	.byte	0x3f
	.zero		1


	//   ....[62]....
        /*0ca8*/ 	.word	0x000146a0
        /*0cac*/ 	.word	0x00000003
        /*0cb0*/ 	.word	0x00022860
        /*0cb4*/ 	.short	0x010a
        /*0cb6*/ 	.byte	0x3f
	.zero		1


	//   ....[63]....
        /*0cb8*/ 	.word	0x00014700
        /*0cbc*/ 	.word	0x00000007
        /*0cc0*/ 	.word	0x00022800
        /*0cc4*/ 	.short	0x010a
        /*0cc6*/ 	.byte	0x3f
	.zero		1


	//   ....[64]....
        /*0cc8*/ 	.word	0x00014760
        /*0ccc*/ 	.word	0x00000000
        /*0cd0*/ 	.word	0x00022830
        /*0cd4*/ 	.short	0x010a
        /*0cd6*/ 	.byte	0x3f
	.zero		1


	//   ....[65]....
        /*0cd8*/ 	.word	0x000147c0
        /*0cdc*/ 	.word	0x0000000a
        /*0ce0*/ 	.word	0x00022850
        /*0ce4*/ 	.short	0x010a
        /*0ce6*/ 	.byte	0x3f
	.zero		1


	//   ....[66]....
        /*0ce8*/ 	.word	0x00014820
        /*0cec*/ 	.word	0x00000000
        /*0cf0*/ 	.word	0x00022830
        /*0cf4*/ 	.short	0x010a
        /*0cf6*/ 	.byte	0x3f
	.zero		1


	//   ....[67]....
        /*0cf8*/ 	.word	0x00014880
        /*0cfc*/ 	.word	0x00000008
        /*0d00*/ 	.word	0x00022850
        /*0d04*/ 	.short	0x010a
        /*0d06*/ 	.byte	0x3f
	.zero		1


	//   ....[68]....
        /*0d08*/ 	.word	0x000148e0
        /*0d0c*/ 	.word	0x00000000
        /*0d10*/ 	.word	0x00022830
        /*0d14*/ 	.short	0x010a
        /*0d16*/ 	.byte	0x3f
	.zero		1


	//   ....[69]....
        /*0d18*/ 	.word	0x00014940
        /*0d1c*/ 	.word	0x00000008
        /*0d20*/ 	.word	0x00022850
        /*0d24*/ 	.short	0x010a
        /*0d26*/ 	.byte	0x3f
	.zero		1


	//   ....[70]....
        /*0d28*/ 	.word	0x00014a60
        /*0d2c*/ 	.word	0x00000021
        /*0d30*/ 	.word	0x00022840
        /*0d34*/ 	.short	0x010a
        /*0d36*/ 	.byte	0x3f
	.zero		1


	//   ....[71]....
        /*0d38*/ 	.word	0x00015d30
        /*0d3c*/ 	.word	0x00000016
        /*0d40*/ 	.word	0x00022820
        /*0d44*/ 	.short	0x010a
        /*0d46*/ 	.byte	0x3f
	.zero		1


	//   ....[72]....
        /*0d48*/ 	.word	0x00015d80
        /*0d4c*/ 	.word	0x00000021
        /*0d50*/ 	.word	0x00022860
        /*0d54*/ 	.short	0x010a
        /*0d56*/ 	.byte	0x3f
	.zero		1


	//   ....[73]....
        /*0d58*/ 	.word	0x000166f0
        /*0d5c*/ 	.word	0x0000000a
        /*0d60*/ 	.word	0x00022840
        /*0d64*/ 	.short	0x010a
        /*0d66*/ 	.byte	0x3f
	.zero		1


	//   ....[74]....
        /*0d68*/ 	.word	0x00016dc0
        /*0d6c*/ 	.word	0x0000000a
        /*0d70*/ 	.word	0x00022860
        /*0d74*/ 	.short	0x010a
        /*0d76*/ 	.byte	0x3f
	.zero		1


	//   ....[75]....
        /*0d78*/ 	.word	0x00017f20
        /*0d7c*/ 	.word	0x00000007
        /*0d80*/ 	.word	0x00022820
        /*0d84*/ 	.short	0x010a
        /*0d86*/ 	.byte	0x3f
	.zero		1


	//   ....[76]....
        /*0d88*/ 	.word	0x000180c0
        /*0d8c*/ 	.word	0x00000005
        /*0d90*/ 	.word	0x00022840
        /*0d94*/ 	.short	0x010a
        /*0d96*/ 	.byte	0x3f
	.zero		1


	//   ....[77]....
        /*0d98*/ 	.word	0x00018110
        /*0d9c*/ 	.word	0x00000003
        /*0da0*/ 	.word	0x00022840
        /*0da4*/ 	.short	0x010a
        /*0da6*/ 	.byte	0x3f
	.zero		1


	//   ....[78]....
        /*0da8*/ 	.word	0x00018160
        /*0dac*/ 	.word	0x00000005
        /*0db0*/ 	.word	0x00022860
        /*0db4*/ 	.short	0x010a
        /*0db6*/ 	.byte	0x3f
	.zero		1


	//----- nvinfo : EIATTR_NUM_MBARRIERS
	.align		4
.L_555:
        /*0db8*/ 	.byte	0x03, 0x38
        /*0dba*/ 	.short	0x0016


	//----- nvinfo : EIATTR_EXIT_INSTR_OFFSETS
	.align		4
        /*0dbc*/ 	.byte	0x04, 0x1c
        /*0dbe*/ 	.short	(.L_557 - .L_556)


	//   ....[0]....
.L_556:
        /*0dc0*/ 	.word	0x000009a0


	//   ....[1]....
        /*0dc4*/ 	.word	0x0000e510


	//   ....[2]....
        /*0dc8*/ 	.word	0x000146f0


	//----- nvinfo : EIATTR_MAX_THREADS
	.align		4
.L_557:
        /*0dcc*/ 	.byte	0x04, 0x05
        /*0dce*/ 	.short	(.L_559 - .L_558)
.L_558:
        /*0dd0*/ 	.word	0x00000180
        /*0dd4*/ 	.word	0x00000001
        /*0dd8*/ 	.word	0x00000001


	//----- nvinfo : EIATTR_CRS_STACK_SIZE
	.align		4
.L_559:
        /*0ddc*/ 	.byte	0x04, 0x1e
        /*0dde*/ 	.short	(.L_561 - .L_560)
.L_560:
        /*0de0*/ 	.word	0x00000000


	//----- nvinfo : EIATTR_CBANK_PARAM_SIZE
	.align		4
.L_561:
        /*0de4*/ 	.byte	0x03, 0x19
        /*0de6*/ 	.short	0x0af0


	//----- nvinfo : EIATTR_PARAM_CBANK
	.align		4
        /*0de8*/ 	.byte	0x04, 0x0a
        /*0dea*/ 	.short	(.L_563 - .L_562)
	.align		4
.L_562:
        /*0dec*/ 	.word	index@(.nv.constant0._ZN7cutlass13device_kernelIN5flash11enable_sm90INS1_16FlashAttnFwdSm90INS1_25CollectiveMainloopFwdSm90ILi2EN4cute5tupleIJNS5_1CILi1EEES8_S8_EEENS6_IJNS7_ILi128EEENS7_ILi96EEENS7_ILi64EEEEEELi256ENS_6half_tEfNS_4arch4Sm90ELb1ELb0ELb1ELb1ELb1ELb0ELb0ELb1ELb0ELb1ELb1ELb0EEENS1_21CollectiveEpilogueFwdINS6_IJSA_NS7_ILi256EEESB_EEES9_SE_SG_Li256ELb1ELb1ELb1ELb0EEENS1_36VarlenDynamicPersistentTileSchedulerILi128ELi96ELi256ELi128ELb1ELb1ELb1ELb1ELb1ELb1EEEEEEEEEvNT_6ParamsE)
        /*0df0*/ 	.short	0x0210
        /*0df2*/ 	.short	0x0af0


	//----- nvinfo : EIATTR_SW_WAR
	.align		4
.L_563:
        /*0df4*/ 	.byte	0x04, 0x36
        /*0df6*/ 	.short	(.L_565 - .L_564)
.L_564:
        /*0df8*/ 	.word	0x00000008
.L_565:


//--------------------- .nv.info._ZN7cutlass13device_kernelIN5flash11enable_sm90INS1_16FlashAttnFwdSm90INS1_25CollectiveMainloopFwdSm90ILi2EN4cute5tupleIJNS5_1CILi1EEES8_S8_EEENS6_IJNS7_ILi128EEENS7_ILi96EEENS7_ILi64EEEEEELi256ENS_6half_tEfNS_4arch4Sm90ELb1ELb0ELb1ELb1ELb1ELb1ELb0ELb1ELb0ELb1ELb1ELb0EEENS1_21CollectiveEpilogueFwdINS6_IJSA_NS7_ILi256EEESB_EEES9_SE_SG_Li256ELb1ELb1ELb1ELb0EEENS1_36VarlenDynamicPersistentTileSchedulerILi128ELi96ELi256ELi128ELb1ELb1ELb1ELb1ELb1ELb1EEEEEEEEEvNT_6ParamsE --------------------------
	.section	.nv.info._ZN7cutlass13device_kernelIN5flash11enable_sm90INS1_16FlashAttnFwdSm90INS1_25CollectiveMainloopFwdSm90ILi2EN4cute5tupleIJNS5_1CILi1EEES8_S8_EEENS6_IJNS7_ILi128EEENS7_ILi96EEENS7_ILi64EEEEEELi256ENS_6half_tEfNS_4arch4Sm90ELb1ELb0ELb1ELb1ELb1ELb1ELb0ELb1ELb0ELb1ELb1ELb0EEENS1_21CollectiveEpilogueFwdINS6_IJSA_NS7_ILi256EEESB_EEES9_SE_SG_Li256ELb1ELb1ELb1ELb0EEENS1_36VarlenDynamicPersistentTileSchedulerILi128ELi96ELi256ELi128ELb1ELb1ELb1ELb1ELb1ELb1EEEEEEEEEvNT_6ParamsE,"",@"SHT_CUDA_INFO"
	.sectionflags	@""
	.align	4


	//----- nvinfo : EIATTR_CUDA_API_VERSION
	.align		4
        /*0000*/ 	.byte	0x04, 0x37
        /*0002*/ 	.short	(.L_567 - .L_566)
.L_566:
        /*0004*/ 	.word	0x00000082


	//----- nvinfo : EIATTR_KPARAM_INFO
	.align		4
.L_567:
        /*0008*/ 	.byte	0x04, 0x17
        /*000a*/ 	.short	(.L_569 - .L_568)
.L_568:
        /*000c*/ 	.word	0x00000000
        /*0010*/ 	.short	0x0000
        /*0012*/ 	.short	0x0070
        /*0014*/ 	.byte	0x00, 0xf0, 0x01, 0x2a


	//----- nvinfo : EIATTR_SPARSE_MMA_MASK
	.align		4
.L_569:
        /*0018*/ 	.byte	0x03, 0x50
        /*001a*/ 	.short	0x0000


	//----- nvinfo : EIATTR_MAXREG_COUNT
	.align		4
        /*001c*/ 	.byte	0x03, 0x1b
        /*001e*/ 	.short	0x00a8


	//----- nvinfo : EIATTR_NUM_BARRIERS
	.align		4
        /*0020*/ 	.byte	0x02, 0x4c
        /*0022*/ 	.byte	0x10
	.zero		1


	//----- nvinfo : EIATTR_EXTERNS
	.align		4
        /*0024*/ 	.byte	0x04, 0x0f
        /*0026*/ 	.short	(.L_571 - .L_570)


	//   ....[0]....
	.align		4
.L_570:
        /*0028*/ 	.word	index@(__assertfail)


	//----- nvinfo : EIATTR_ANNOTATIONS
	.align		4
.L_571:
        /*002c*/ 	.byte	0x04, 0x55
        /*002e*/ 	.short	(.L_573 - .L_572)


	//   ....[0]....
.L_572:
        /* <DEDUP_REMOVED lines=159> */


	//----- nvinfo : EIATTR_MERCURY_ISA_VERSION
	.align		4
.L_573:
        /*0a08*/ 	.byte	0x03, 0x5f
        /*0a0a*/ 	.short	0x0101


	//----- nvinfo : EIATTR_UNUSED_LOAD_BYTE_OFFSET
	.align		4
        /*0a0c*/ 	.byte	0x04, 0x44
        /*0a0e*/ 	.short	(.L_575 - .L_574)


	//   ....[0]....
.L_574:
        /*0a10*/ 	.word	0x00000a80
        /*0a14*/ 	.word	0x0000fff0


	//   ....[1]....
        /*0a18*/ 	.word	0x000124e0
        /*0a1c*/ 	.word	0x0000fff0


	//----- nvinfo : EIATTR_INT_WARP_WIDE_INSTR_OFFSETS
	.align		4
.L_575:
        /*0a20*/ 	.byte	0x04, 0x31
        /*0a22*/ 	.short	(.L_577 - .L_576)


	//   ....[0]....
.L_576:
        /*0a24*/ 	.word	0x00000130


	//   ....[1]....
        /*0a28*/ 	.word	0x00000170


	//   ....[2]....
        /*0a2c*/ 	.word	0x000001e0


	//   ....[3]....
        /*0a30*/ 	.word	0x0001a860


	//   ....[4]....
        /*0a34*/ 	.word	0x0001a8f0


	//   ....[5]....
        /*0a38*/ 	.word	0x0001dbe0


	//   ....[6]....
        /*0a3c*/ 	.word	0x0001dc70


	//----- nvinfo : EIATTR_COOP_GROUP_MASK_REGIDS
	.align		4
.L_577:
        /*0a40*/ 	.byte	0x04, 0x29
        /*0a42*/ 	.short	(.L_579 - .L_578)


	//   ....[0]....
.L_578:
        /*0a44*/ 	.word	0xffffffff


	//   ....[1]....
        /*0a48*/ 	.word	0xffffffff


	//   ....[2]....
        /*0a4c*/ 	.word	0xffffffff


	//   ....[3]....
        /*0a50*/ 	.word	0xffffffff


	//   ....[4]....
        /*0a54*/ 	.word	0xffffffff


	//   ....[5]....
        /*0a58*/ 	.word	0xffffffff


	//   ....[6]....
        /*0a5c*/ 	.word	0xffffffff


	//   ....[7]....
        /*0a60*/ 	.word	0xffffffff


	//   ....[8]....
        /*0a64*/ 	.word	0xffffffff


	//   ....[9]....
        /*0a68*/ 	.word	0xffffffff


	//   ....[10]....
        /*0a6c*/ 	.word	0xffffffff


	//   ....[11]....
        /*0a70*/ 	.word	0xffffffff


	//   ....[12]....
        /*0a74*/ 	.word	0xffffffff


	//   ....[13]....
        /*0a78*/ 	.word	0xffffffff


	//   ....[14]....
        /*0a7c*/ 	.word	0xffffffff


	//   ....[15]....
        /*0a80*/ 	.word	0xffffffff


	//   ....[16]....
        /*0a84*/ 	.word	0xffffffff


	//   ....[17]....
        /*0a88*/ 	.word	0xffffffff


	//   ....[18]....
        /*0a8c*/ 	.word	0xffffffff


	//   ....[19]....
        /*0a90*/ 	.word	0xffffffff


	//   ....[20]....
        /*0a94*/ 	.word	0xffffffff


	//   ....[21]....
        /*0a98*/ 	.word	0xffffffff


	//   ....[22]....
        /*0a9c*/ 	.word	0xffffffff


	//   ....[23]....
        /*0aa0*/ 	.word	0xffffffff


	//   ....[24]....
        /*0aa4*/ 	.word	0xffffffff


	//   ....[25]....
        /*0aa8*/ 	.word	0xffffffff


	//   ....[26]....
        /*0aac*/ 	.word	0xffffffff


	//   ....[27]....
        /*0ab0*/ 	.word	0xffffffff


	//   ....[28]....
        /*0ab4*/ 	.word	0xffffffff


	//   ....[29]....
        /*0ab8*/ 	.word	0xffffffff


	//   ....[30]....
        /*0abc*/ 	.word	0xffffffff


	//   ....[31]....
        /*0ac0*/ 	.word	0xffffffff


	//   ....[32]....
        /*0ac4*/ 	.word	0xffffffff


	//   ....[33]....
        /*0ac8*/ 	.word	0xffffffff


	//   ....[34]....
        /*0acc*/ 	.word	0xffffffff


	//   ....[35]....
        /*0ad0*/ 	.word	0xffffffff


	//   ....[36]....
        /*0ad4*/ 	.word	0xffffffff


	//   ....[37]....
        /*0ad8*/ 	.word	0xffffffff


	//   ....[38]....
        /*0adc*/ 	.word	0xffffffff


	//   ....[39]....
        /*0ae0*/ 	.word	0xffffffff


	//   ....[40]....
        /*0ae4*/ 	.word	0xffffffff


	//   ....[41]....
        /*0ae8*/ 	.word	0xffffffff


	//   ....[42]....
        /*0aec*/ 	.word	0xffffffff


	//   ....[43]....
        /*0af0*/ 	.word	0xffffffff


	//   ....[44]....
        /*0af4*/ 	.word	0xffffffff


	//   ....[45]....
        /*0af8*/ 	.word	0xffffffff


	//   ....[46]....
        /*0afc*/ 	.word	0xffffffff


	//   ....[47]....
        /*0b00*/ 	.word	0xffffffff


	//   ....[48]....
        /*0b04*/ 	.word	0xffffffff


	//   ....[49]....
        /*0b08*/ 	.word	0xffffffff


	//   ....[50]....
        /*0b0c*/ 	.word	0xffffffff


	//   ....[51]....
        /*0b10*/ 	.word	0xffffffff


	//   ....[52]....
        /*0b14*/ 	.word	0xffffffff


	//   ....[53]....
        /*0b18*/ 	.word	0xffffffff


	//   ....[54]....
        /*0b1c*/ 	.word	0xffffffff


	//   ....[55]....
        /*0b20*/ 	.word	0xffffffff


	//   ....[56]....
        /*0b24*/ 	.word	0xffffffff


	//   ....[57]....
        /*0b28*/ 	.word	0xffffffff


	//   ....[58]....
        /*0b2c*/ 	.word	0xffffffff


	//   ....[59]....
        /*0b30*/ 	.word	0xffffffff


	//   ....[60]....
        /*0b34*/ 	.word	0xffffffff


	//   ....[61]....
        /*0b38*/ 	.word	0xffffffff


	//   ....[62]....
        /*0b3c*/ 	.word	0xffffffff


	//   ....[63]....
        /*0b40*/ 	.word	0xffffffff


	//   ....[64]....
        /*0b44*/ 	.word	0xffffffff


	//   ....[65]....
        /*0b48*/ 	.word	0xffffffff


	//   ....[66]....
        /*0b4c*/ 	.word	0xffffffff


	//   ....[67]....
        /*0b50*/ 	.word	0xffffffff


	//   ....[68]....
        /*0b54*/ 	.word	0xffffffff


	//   ....[69]....
        /*0b58*/ 	.word	0xffffffff


	//   ....[70]....
        /*0b5c*/ 	.word	0xffffffff


	//   ....[71]....
        /*0b60*/ 	.word	0xffffffff


	//   ....[72]....
        /*0b64*/ 	.word	0xffffffff


	//   ....[73]....
        /*0b68*/ 	.word	0xffffffff


	//   ....[74]....
        /*0b6c*/ 	.word	0xffffffff


	//   ....[75]....
        /*0b70*/ 	.word	0xffffffff


	//   ....[76]....
        /*0b74*/ 	.word	0xffffffff


	//   ....[77]....
        /*0b78*/ 	.word	0xffffffff


	//   ....[78]....
        /*0b7c*/ 	.word	0xffffffff


	//   ....[79]....
        /*0b80*/ 	.word	0xffffffff


	//   ....[80]....
        /*0b84*/ 	.word	0xffffffff


	//   ....[81]....
        /*0b88*/ 	.word	0xffffffff


	//   ....[82]....
        /*0b8c*/ 	.word	0xffffffff


	//   ....[83]....
        /*0b90*/ 	.word	0xffffffff


	//   ....[84]....
        /*0b94*/ 	.word	0xffffffff


	//   ....[85]....
        /*0b98*/ 	.word	0xffffffff


	//   ....[86]....
        /*0b9c*/ 	.word	0xffffffff


	//   ....[87]....
        /*0ba0*/ 	.word	0xffffffff


	//   ....[88]....
        /*0ba4*/ 	.word	0xffffffff


	//   ....[89]....
        /*0ba8*/ 	.word	0xffffffff


	//   ....[90]....
        /*0bac*/ 	.word	0xffffffff


	//   ....[91]....
        /*0bb0*/ 	.word	0xffffffff


	//   ....[92]....
        /*0bb4*/ 	.word	0xffffffff


	//   ....[93]....
        /*0bb8*/ 	.word	0xffffffff


	//   ....[94]....
        /*0bbc*/ 	.word	0xffffffff


	//   ....[95]....
        /*0bc0*/ 	.word	0xffffffff


	//   ....[96]....
        /*0bc4*/ 	.word	0xffffffff


	//   ....[97]....
        /*0bc8*/ 	.word	0xffffffff


	//   ....[98]....
        /*0bcc*/ 	.word	0xffffffff


	//   ....[99]....
        /*0bd0*/ 	.word	0xffffffff


	//   ....[100]....
        /*0bd4*/ 	.word	0xffffffff


	//   ....[101]....
        /*0bd8*/ 	.word	0xffffffff


	//   ....[102]....
        /*0bdc*/ 	.word	0xffffffff


	//   ....[103]....
        /*0be0*/ 	.word	0xffffffff


	//   ....[104]....
        /*0be4*/ 	.word	0xffffffff


	//   ....[105]....
        /*0be8*/ 	.word	0xffffffff


	//   ....[106]....
        /*0bec*/ 	.word	0xffffffff


	//   ....[107]....
        /*0bf0*/ 	.word	0xffffffff


	//   ....[108]....
        /*0bf4*/ 	.word	0xffffffff


	//   ....[109]....
        /*0bf8*/ 	.word	0xffffffff


	//   ....[110]....
        /*0bfc*/ 	.word	0xffffffff


	//   ....[111]....
        /*0c00*/ 	.word	0xffffffff


	//   ....[112]....
        /*0c04*/ 	.word	0xffffffff


	//   ....[113]....
        /*0c08*/ 	.word	0xffffffff


	//   ....[114]....
        /*0c0c*/ 	.word	0xffffffff


	//   ....[115]....
        /*0c10*/ 	.word	0xffffffff


	//   ....[116]....
        /*0c14*/ 	.word	0xffffffff


	//   ....[117]....
        /*0c18*/ 	.word	0xffffffff


	//   ....[118]....
        /*0c1c*/ 	.word	0xffffffff


	//   ....[119]....
        /*0c20*/ 	.word	0xffffffff


	//   ....[120]....
        /*0c24*/ 	.word	0xffffffff


	//   ....[121]....
        /*0c28*/ 	.word	0xffffffff


	//   ....[122]....
        /*0c2c*/ 	.word	0xffffffff


	//   ....[123]....
        /*0c30*/ 	.word	0xffffffff


	//   ....[124]....
        /*0c34*/ 	.word	0xffffffff


	//   ....[125]....
        /*0c38*/ 	.word	0xffffffff


	//   ....[126]....
        /*0c3c*/ 	.word	0xffffffff


	//   ....[127]....
        /*0c40*/ 	.word	0xffffffff


	//   ....[128]....
        /*0c44*/ 	.word	0xffffffff


	//   ....[129]....
        /*0c48*/ 	.word	0xffffffff


	//   ....[130]....
        /*0c4c*/ 	.word	0xffffffff


	//   ....[131]....
        /*0c50*/ 	.word	0xffffffff


	//   ....[132]....
        /*0c54*/ 	.word	0xffffffff


	//   ....[133]....
        /*0c58*/ 	.word	0xffffffff


	//   ....[134]....
        /*0c5c*/ 	.word	0xffffffff


	//   ....[135]....
        /*0c60*/ 	.word	0xffffffff


	//   ....[136]....
        /*0c64*/ 	.word	0xffffffff


	//   ....[137]....
        /*0c68*/ 	.word	0xffffffff


	//   ....[138]....
        /*0c6c*/ 	.word	0xffffffff


	//   ....[139]....
        /*0c70*/ 	.word	0xffffffff


	//   ....[140]....
        /*0c74*/ 	.word	0xffffffff


	//   ....[141]....
        /*0c78*/ 	.word	0xffffffff


	//   ....[142]....
        /*0c7c*/ 	.word	0xffffffff


	//   ....[143]....
        /*0c80*/ 	.word	0xffffffff


	//   ....[144]....
        /*0c84*/ 	.word	0xffffffff


	//   ....[145]....
        /*0c88*/ 	.word	0xffffffff


	//   ....[146]....
        /*0c8c*/ 	.word	0xffffffff


	//   ....[147]....
        /*0c90*/ 	.word	0xffffffff


	//   ....[148]....
        /*0c94*/ 	.word	0xffffffff


	//   ....[149]....
        /*0c98*/ 	.word	0xffffffff


	//   ....[150]....
        /*0c9c*/ 	.word	0xffffffff


	//   ....[151]....
        /*0ca0*/ 	.word	0xffffffff


	//   ....[152]....
        /*0ca4*/ 	.word	0xffffffff


	//   ....[153]....
        /*0ca8*/ 	.word	0xffffffff


	//   ....[154]....
        /*0cac*/ 	.word	0xffffffff


	//   ....[155]....
        /*0cb0*/ 	.word	0xffffffff


	//   ....[156]....
        /*0cb4*/ 	.word	0xffffffff


	//   ....[157]....
        /*0cb8*/ 	.word	0xffffffff


	//   ....[158]....
        /*0cbc*/ 	.word	0xffffffff


	//   ....[159]....
        /*0cc0*/ 	.word	0xffffffff


	//   ....[160]....
        /*0cc4*/ 	.word	0xffffffff


	//   ....[161]....
        /*0cc8*/ 	.word	0xffffffff


	//   ....[162]....
        /*0ccc*/ 	.word	0xffffffff


	//   ....[163]....
        /*0cd0*/ 	.word	0xffffffff


	//   ....[164]....
        /*0cd4*/ 	.word	0xffffffff


	//   ....[165]....
        /*0cd8*/ 	.word	0xffffffff


	//   ....[166]....
        /*0cdc*/ 	.word	0xffffffff


	//   ....[167]....
        /*0ce0*/ 	.word	0xffffffff


	//   ....[168]....
        /*0ce4*/ 	.word	0xffffffff


	//   ....[169]....
        /*0ce8*/ 	.word	0xffffffff


	//   ....[170]....
        /*0cec*/ 	.word	0xffffffff


	//   ....[171]....
        /*0cf0*/ 	.word	0xffffffff


	//   ....[172]....
        /*0cf4*/ 	.word	0xffffffff


	//   ....[173]....
        /*0cf8*/ 	.word	0xffffffff


	//   ....[174]....
        /*0cfc*/ 	.word	0xffffffff


	//   ....[175]....
        /*0d00*/ 	.word	0xffffffff


	//   ....[176]....
        /*0d04*/ 	.word	0xffffffff


	//   ....[177]....
        /*0d08*/ 	.word	0xffffffff


	//   ....[178]....
        /*0d0c*/ 	.word	0xffffffff


	//   ....[179]....
        /*0d10*/ 	.word	0xffffffff


	//   ....[180]....
        /*0d14*/ 	.word	0xffffffff


	//   ....[181]....
        /*0d18*/ 	.word	0xffffffff


	//   ....[182]....
        /*0d1c*/ 	.word	0xffffffff


	//   ....[183]....
        /*0d20*/ 	.word	0xffffffff


	//   ....[184]....
        /*0d24*/ 	.word	0xffffffff


	//   ....[185]....
        /*0d28*/ 	.word	0x0500000f


	//   ....[186]....
        /*0d2c*/ 	.word	0x0500000f


	//   ....[187]....
        /*0d30*/ 	.word	0x0500000f


	//   ....[188]....
        /*0d34*/ 	.word	0x0500000f


	//   ....[189]....
        /*0d38*/ 	.word	0x0500000f


	//   ....[190]....
        /*0d3c*/ 	.word	0x0500000f


	//   ....[191]....
        /*0d40*/ 	.word	0x0500000f


	//   ....[192]....
        /*0d44*/ 	.word	0x0500000f


	//   ....[193]....
        /*0d48*/ 	.word	0x0500000f


	//   ....[194]....
        /*0d4c*/ 	.word	0x0500000f


	//   ....[195]....
        /*0d50*/ 	.word	0x0500000f


	//   ....[196]....
        /*0d54*/ 	.word	0x0500000f


	//   ....[197]....
        /*0d58*/ 	.word	0x0500000f


	//   ....[198]....
        /*0d5c*/ 	.word	0x0500000f


	//   ....[199]....
        /*0d60*/ 	.word	0x0500000f


	//   ....[200]....
        /*0d64*/ 	.word	0x0500000f


	//   ....[201]....
        /*0d68*/ 	.word	0x0500000f


	//   ....[202]....
        /*0d6c*/ 	.word	0x0500000f


	//   ....[203]....
        /*0d70*/ 	.word	0x0500000f


	//   ....[204]....
        /*0d74*/ 	.word	0x0500000f


	//   ....[205]....
        /*0d78*/ 	.word	0x0500000f


	//   ....[206]....
        /*0d7c*/ 	.word	0x0500000f


	//   ....[207]....
        /*0d80*/ 	.word	0x0500000f


	//   ....[208]....
        /*0d84*/ 	.word	0x0500000f


	//   ....[209]....
        /*0d88*/ 	.word	0x0500000f


	//   ....[210]....
        /*0d8c*/ 	.word	0x0500000f


	//   ....[211]....
        /*0d90*/ 	.word	0x0500000f


	//   ....[212]....
        /*0d94*/ 	.word	0x0500000f


	//   ....[213]....
        /*0d98*/ 	.word	0x0500000f


	//   ....[214]....
        /*0d9c*/ 	.word	0x0500000f


	//   ....[215]....
        /*0da0*/ 	.word	0x0500000f


	//   ....[216]....
        /*0da4*/ 	.word	0x0500000f


	//   ....[217]....
        /*0da8*/ 	.word	0x0500000f


	//   ....[218]....
        /*0dac*/ 	.word	0x0500000f


	//   ....[219]....
        /*0db0*/ 	.word	0x0500000f


	//   ....[220]....
        /*0db4*/ 	.word	0x0500000f


	//   ....[221]....
        /*0db8*/ 	.word	0x0500000f


	//   ....[222]....
        /*0dbc*/ 	.word	0x0500000f


	//   ....[223]....
        /*0dc0*/ 	.word	0x0500000f


	//   ....[224]....
        /*0dc4*/ 	.word	0x0500000f


	//   ....[225]....
        /*0dc8*/ 	.word	0x0500000f


	//   ....[226]....
        /*0dcc*/ 	.word	0x0500000f


	//   ....[227]....
        /*0dd0*/ 	.word	0x0500000f


	//   ....[228]....
        /*0dd4*/ 	.word	0x0500000f


	//   ....[229]....
        /*0dd8*/ 	.word	0x0500000f


	//   ....[230]....
        /*0ddc*/ 	.word	0x0500000f


	//   ....[231]....
        /*0de0*/ 	.word	0x0500000f


	//   ....[232]....
        /*0de4*/ 	.word	0x0500000f


	//   ....[233]....
        /*0de8*/ 	.word	0x0500000f


	//   ....[234]....
        /*0dec*/ 	.word	0x0500000f


	//   ....[235]....
        /*0df0*/ 	.word	0x0500000f


	//   ....[236]....
        /*0df4*/ 	.word	0x0500000f


	//   ....[237]....
        /*0df8*/ 	.word	0x0500000f


	//   ....[238]....
        /*0dfc*/ 	.word	0x0500000f


	//   ....[239]....
        /*0e00*/ 	.word	0x0500000f


	//   ....[240]....
        /*0e04*/ 	.word	0x0500000f


	//   ....[241]....
        /*0e08*/ 	.word	0x0500000f


	//   ....[242]....
        /*0e0c*/ 	.word	0x0500000f


	//   ....[243]....
        /*0e10*/ 	.word	0x0500000f


	//   ....[244]....
        /*0e14*/ 	.word	0x0500000f


	//   ....[245]....
        /*0e18*/ 	.word	0x0500000f


	//   ....[246]....
        /*0e1c*/ 	.word	0x0500000f


	//   ....[247]....
        /*0e20*/ 	.word	0x0500000f


	//   ....[248]....
        /*0e24*/ 	.word	0x0500000f


	//   ....[249]....
        /*0e28*/ 	.word	0x0500000f


	//   ....[250]....
        /*0e2c*/ 	.word	0x0500000f


	//   ....[251]....
        /*0e30*/ 	.word	0x0500000f


	//   ....[252]....
        /*0e34*/ 	.word	0x0500000f


	//   ....[253]....
        /*0e38*/ 	.word	0x0500000f


	//   ....[254]....
        /*0e3c*/ 	.word	0x0500000f


	//   ....[255]....
        /*0e40*/ 	.word	0x0500000f


	//   ....[0]....
        /*0e44*/ 	.word	0x0500000f


	//   ....[1]....
        /*0e48*/ 	.word	0x0500000f


	//   ....[2]....
        /*0e4c*/ 	.word	0x0500000f


	//   ....[3]....
        /*0e50*/ 	.word	0x0500000f


	//   ....[4]....
        /*0e54*/ 	.word	0x0500000f


	//   ....[5]....
        /*0e58*/ 	.word	0x0500000f


	//   ....[6]....
        /*0e5c*/ 	.word	0x0500000f


	//   ....[7]....
        /*0e60*/ 	.word	0x0500000f


	//   ....[8]....
        /*0e64*/ 	.word	0x0500000f


	//   ....[9]....
        /*0e68*/ 	.word	0x0500000f


	//   ....[10]....
        /*0e6c*/ 	.word	0x0500000f


	//   ....[11]....
        /*0e70*/ 	.word	0x0500000f


	//   ....[12]....
        /*0e74*/ 	.word	0x0500000f


	//   ....[13]....
        /*0e78*/ 	.word	0x0500000f


	//   ....[14]....
        /*0e7c*/ 	.word	0x0500000f


	//   ....[15]....
        /*0e80*/ 	.word	0x0500000f


	//   ....[16]....
        /*0e84*/ 	.word	0x0500000f


	//   ....[17]....
        /*0e88*/ 	.word	0x0500000f


	//   ....[18]....
        /*0e8c*/ 	.word	0x0500000f


	//   ....[19]....
        /*0e90*/ 	.word	0x0500000f


	//   ....[20]....
        /*0e94*/ 	.word	0x0500000f


	//   ....[21]....
        /*0e98*/ 	.word	0x0500000f


	//   ....[22]....
        /*0e9c*/ 	.word	0x0500000f


	//   ....[23]....
        /*0ea0*/ 	.word	0x0500000f


	//   ....[24]....
        /*0ea4*/ 	.word	0x0500000f


	//   ....[25]....
        /*0ea8*/ 	.word	0x0500000f


	//   ....[26]....
        /*0eac*/ 	.word	0x0500000f


	//   ....[27]....
        /*0eb0*/ 	.word	0x0500000f


	//   ....[28]....
        /*0eb4*/ 	.word	0x0500000f


	//   ....[29]....
        /*0eb8*/ 	.word	0x0500000f


	//   ....[30]....
        /*0ebc*/ 	.word	0x0500000f


	//   ....[31]....
        /*0ec0*/ 	.word	0x0500000f


	//   ....[32]....
        /*0ec4*/ 	.word	0x0500000f


	//   ....[33]....
        /*0ec8*/ 	.word	0x0500000f


	//   ....[34]....
        /*0ecc*/ 	.word	0x0500000f


	//   ....[35]....
        /*0ed0*/ 	.word	0x0500000f


	//   ....[36]....
        /*0ed4*/ 	.word	0x0500000f


	//   ....[37]....
        /*0ed8*/ 	.word	0x0500000f


	//   ....[38]....
        /*0edc*/ 	.word	0x0500000f


	//   ....[39]....
        /*0ee0*/ 	.word	0x0500000f


	//   ....[40]....
        /*0ee4*/ 	.word	0x0500000f


	//   ....[41]....
        /*0ee8*/ 	.word	0x0500000f


	//   ....[42]....
        /*0eec*/ 	.word	0x0500000f


	//   ....[43]....
        /*0ef0*/ 	.word	0x0500000f


	//   ....[44]....
        /*0ef4*/ 	.word	0x0500000f


	//   ....[45]....
        /*0ef8*/ 	.word	0x0500000f


	//   ....[46]....
        /*0efc*/ 	.word	0x0500000f


	//   ....[47]....
        /*0f00*/ 	.word	0x0500000f


	//   ....[48]....
        /*0f04*/ 	.word	0x0500000f


	//   ....[49]....
        /*0f08*/ 	.word	0x0500000f


	//   ....[50]....
        /*0f0c*/ 	.word	0x0500000f


	//   ....[51]....
        /*0f10*/ 	.word	0x0500000f


	//   ....[52]....
        /*0f14*/ 	.word	0x0500000f


	//   ....[53]....
        /*0f18*/ 	.word	0x0500000f


	//   ....[54]....
        /*0f1c*/ 	.word	0x0500000f


	//   ....[55]....
        /*0f20*/ 	.word	0x0500000f


	//   ....[56]....
        /*0f24*/ 	.word	0x0500000f


	//   ....[57]....
        /*0f28*/ 	.word	0x0500000f


	//   ....[58]....
        /*0f2c*/ 	.word	0x0500000f


	//   ....[59]....
        /*0f30*/ 	.word	0x0500000f


	//   ....[60]....
        /*0f34*/ 	.word	0x0500000f


	//   ....[61]....
        /*0f38*/ 	.word	0x0500000f


	//   ....[62]....
        /*0f3c*/ 	.word	0x0500000f


	//----- nvinfo : EIATTR_COOP_GROUP_INSTR_OFFSETS
	.align		4
.L_579:
        /*0f40*/ 	.byte	0x04, 0x28
        /*0f42*/ 	.short	(.L_581 - .L_580)


	//   ....[0]....
.L_580:
        /*0f44*/ 	.word	0x00000070


	//   ....[1]....
        /*0f48*/ 	.word	0x00000140


	//   ....[2]....
        /*0f4c*/ 	.word	0x00000190


	//   ....[3]....
        /*0f50*/ 	.word	0x000003c0


	//   ....[4]....
        /*0f54*/ 	.word	0x00000520


	//   ....[5]....
        /*0f58*/ 	.word	0x00000640


	//   ....[6]....
        /*0f5c*/ 	.word	0x000007a0


	//   ....[7]....
        /*0f60*/ 	.word	0x000038b0


	//   ....[8]....
        /*0f64*/ 	.word	0x000038c0


	//   ....[9]....
        /*0f68*/ 	.word	0x00003fc0


	//   ....[10]....
        /*0f6c*/ 	.word	0x00003fd0


	//   ....[11]....
        /*0f70*/ 	.word	0x00004b90


	//   ....[12]....
        /*0f74*/ 	.word	0x00004ba0


	//   ....[13]....
        /*0f78*/ 	.word	0x00005320


	//   ....[14]....
        /*0f7c*/ 	.word	0x00005330


	//   ....[15]....
        /*0f80*/ 	.word	0x00005cf0


	//   ....[16]....
        /*0f84*/ 	.word	0x00005d00


	//   ....[17]....
        /*0f88*/ 	.word	0x00005e10


	//   ....[18]....
        /*0f8c*/ 	.word	0x00005e20


	//   ....[19]....
        /*0f90*/ 	.word	0x00006230


	//   ....[20]....
        /*0f94*/ 	.word	0x00006250


	//   ....[21]....
        /*0f98*/ 	.word	0x00006520


	//   ....[22]....
        /*0f9c*/ 	.word	0x00006540


	//   ....[23]....
        /*0fa0*/ 	.word	0x000071a0


	//   ....[24]....
        /*0fa4*/ 	.word	0x00007920


	//   ....[25]....
        /*0fa8*/ 	.word	0x00007930


	//   ....[26]....
        /*0fac*/ 	.word	0x00007940


	//   ....[27]....
        /*0fb0*/ 	.word	0x00007950


	//   ....[28]....
        /*0fb4*/ 	.word	0x00007c70


	//   ....[29]....
        /*0fb8*/ 	.word	0x00007c80


	//   ....[30]....
        /*0fbc*/ 	.word	0x00007c90


	//   ....[31]....
        /*0fc0*/ 	.word	0x00007ca0


	//   ....[32]....
        /*0fc4*/ 	.word	0x00008ea0


	//   ....[33]....
        /*0fc8*/ 	.word	0x00008eb0


	//   ....[34]....
        /*0fcc*/ 	.word	0x00008ec0


	//   ....[35]....
        /*0fd0*/ 	.word	0x00008ed0


	//   ....[36]....
        /*0fd4*/ 	.word	0x00008fd0


	//   ....[37]....
        /*0fd8*/ 	.word	0x00008ff0


	//   ....[38]....
        /*0fdc*/ 	.word	0x00009080


	//   ....[39]....
        /*0fe0*/ 	.word	0x000090e0


	//   ....[40]....
        /*0fe4*/ 	.word	0x0000aab0


	//   ....[41]....
        /*0fe8*/ 	.word	0x0000aff0


	//   ....[42]....
        /*0fec*/ 	.word	0x0000b000


	//   ....[43]....
        /*0ff0*/ 	.word	0x0000b020


	//   ....[44]....
        /*0ff4*/ 	.word	0x0000b770


	//   ....[45]....
        /*0ff8*/ 	.word	0x0000b7a0


	//   ....[46]....
        /*0ffc*/ 	.word	0x0000cce0


	//   ....[47]....
        /*1000*/ 	.word	0x0000cd10


	//   ....[48]....
        /*1004*/ 	.word	0x0000d950


	//   ....[49]....
        /*1008*/ 	.word	0x0000d970


	//   ....[50]....
        /*100c*/ 	.word	0x0000de50


	//   ....[51]....
        /*1010*/ 	.word	0x0000de70


	//   ....[52]....
        /*1014*/ 	.word	0x0000fdf0


	//   ....[53]....
        /*1018*/ 	.word	0x0000fe50


	//   ....[54]....
        /*101c*/ 	.word	0x00010880


	//   ....[55]....
        /*1020*/ 	.word	0x000108f0


	//   ....[56]....
        /*1024*/ 	.word	0x00011a30


	//   ....[57]....
        /*1028*/ 	.word	0x00011ac0


	//   ....[58]....
        /*102c*/ 	.word	0x00011b70


	//   ....[59]....
        /*1030*/ 	.word	0x00011d40


	//   ....[60]....
        /*1034*/ 	.word	0x00013590


	//   ....[61]....
        /*1038*/ 	.word	0x000135b0


	//   ....[62]....
        /*103c*/ 	.word	0x000135c0


	//   ....[63]....
        /*1040*/ 	.word	0x000135d0


	//   ....[64]....
        /*1044*/ 	.word	0x00013ff0


	//   ....[65]....
        /*1048*/ 	.word	0x00014000


	//   ....[66]....
        /*104c*/ 	.word	0x00014230


	//   ....[67]....
        /*1050*/ 	.word	0x00014240


	//   ....[68]....
        /*1054*/ 	.word	0x00014470


	//   ....[69]....
        /*1058*/ 	.word	0x00014480


	//   ....[70]....
        /*105c*/ 	.word	0x000146b0


	//   ....[71]....
        /*1060*/ 	.word	0x000146c0


	//   ....[72]....
        /*1064*/ 	.word	0x00014b90


	//   ....[73]....
        /*1068*/ 	.word	0x00014ba0


	//   ....[74]....
        /*106c*/ 	.word	0x00015820


	//   ....[75]....
        /*1070*/ 	.word	0x00015830


	//   ....[76]....
        /*1074*/ 	.word	0x00016e80


	//   ....[77]....
        /*1078*/ 	.word	0x00016e90


	//   ....[78]....
        /*107c*/ 	.word	0x000170d0


	//   ....[79]....
        /*1080*/ 	.word	0x000170e0


	//   ....[80]....
        /*1084*/ 	.word	0x00017310


	//   ....[81]....
        /*1088*/ 	.word	0x00017320


	//   ....[82]....
        /*108c*/ 	.word	0x00017550


	//   ....[83]....
        /*1090*/ 	.word	0x00017560


	//   ....[84]....
        /*1094*/ 	.word	0x000177f0


	//   ....[85]....
        /*1098*/ 	.word	0x000179e0


	//   ....[86]....
        /*109c*/ 	.word	0x00017a10


	//   ....[87]....
        /*10a0*/ 	.word	0x00017a40


	//   ....[88]....
        /*10a4*/ 	.word	0x00017a70


	//   ....[89]....
        /*10a8*/ 	.word	0x00017aa0


	//   ....[90]....
        /*10ac*/ 	.word	0x00017ad0


	//   ....[91]....
        /*10b0*/ 	.word	0x00017c60


	//   ....[92]....
        /*10b4*/ 	.word	0x00017c90


	//   ....[93]....
        /*10b8*/ 	.word	0x00017cc0


	//   ....[94]....
        /*10bc*/ 	.word	0x00017cf0


	//   ....[95]....
        /*10c0*/ 	.word	0x00017d20


	//   ....[96]....
        /*10c4*/ 	.word	0x00017d50


	//   ....[97]....
        /*10c8*/ 	.word	0x00017de0


	//   ....[98]....
        /*10cc*/ 	.word	0x00017e10


	//   ....[99]....
        /*10d0*/ 	.word	0x00017e20


	//   ....[100]....
        /*10d4*/ 	.word	0x00017e60


	//   ....[101]....
        /*10d8*/ 	.word	0x00019310


	//   ....[102]....
        /*10dc*/ 	.word	0x0001b3d0


	//   ....[103]....
        /*10e0*/ 	.word	0x0001b3f0


	//   ....[104]....
        /*10e4*/ 	.word	0x0001b480


	//   ....[105]....
        /*10e8*/ 	.word	0x0001b4a0


	//   ....[106]....
        /*10ec*/ 	.word	0x0001b520


	//   ....[107]....
        /*10f0*/ 	.word	0x0001b540


	//   ....[108]....
        /*10f4*/ 	.word	0x0001b5c0


	//   ....[109]....
        /*10f8*/ 	.word	0x0001b5e0


	//   ....[110]....
        /*10fc*/ 	.word	0x0001b660


	//   ....[111]....
        /*1100*/ 	.word	0x0001b680


	//   ....[112]....
        /*1104*/ 	.word	0x0001b690


	//   ....[113]....
        /*1108*/ 	.word	0x0001b6a0


	//   ....[114]....
        /*110c*/ 	.word	0x0001bef0


	//   ....[115]....
        /*1110*/ 	.word	0x0001bf20


	//   ....[116]....
        /*1114*/ 	.word	0x0001bfe0


	//   ....[117]....
        /*1118*/ 	.word	0x0001bff0


	//   ....[118]....
        /*111c*/ 	.word	0x0001c080


	//   ....[119]....
        /*1120*/ 	.word	0x0001c090


	//   ....[120]....
        /*1124*/ 	.word	0x0001c120


	//   ....[121]....
        /*1128*/ 	.word	0x0001c130


	//   ....[122]....
        /*112c*/ 	.word	0x0001c1c0


	//   ....[123]....
        /*1130*/ 	.word	0x0001c1d0


	//   ....[124]....
        /*1134*/ 	.word	0x0001c260


	//   ....[125]....
        /*1138*/ 	.word	0x0001c270


	//   ....[126]....
        /*113c*/ 	.word	0x0001c2f0


	//   ....[127]....
        /*1140*/ 	.word	0x0001c300


	//   ....[128]....
        /*1144*/ 	.word	0x0001c310


	//   ....[129]....
        /*1148*/ 	.word	0x0001c320


	//   ....[130]....
        /*114c*/ 	.word	0x0001c780


	//   ....[131]....
        /*1150*/ 	.word	0x0001c7b0


	//   ....[132]....
        /*1154*/ 	.word	0x0001c800


	//   ....[133]....
        /*1158*/ 	.word	0x0001c8c0


	//   ....[134]....
        /*115c*/ 	.word	0x0001c8d0


	//   ....[135]....
        /*1160*/ 	.word	0x0001c900


	//   ....[136]....
        /*1164*/ 	.word	0x0001c990


	//   ....[137]....
        /*1168*/ 	.word	0x0001ca40


	//   ....[138]....
        /*116c*/ 	.word	0x0001ca50


	//   ....[139]....
        /*1170*/ 	.word	0x0001ca80


	//   ....[140]....
        /*1174*/ 	.word	0x0001ca90


	//   ....[141]....
        /*1178*/ 	.word	0x0001cb20


	//   ....[142]....
        /*117c*/ 	.word	0x0001d230


	//   ....[143]....
        /*1180*/ 	.word	0x0001d250


	//   ....[144]....
        /*1184*/ 	.word	0x0001d2a0


	//   ....[145]....
        /*1188*/ 	.word	0x0001d2b0


	//   ....[146]....
        /*118c*/ 	.word	0x0001d2f0


	//   ....[147]....
        /*1190*/ 	.word	0x0001d300


	//   ....[148]....
        /*1194*/ 	.word	0x0001d340


	//   ....[149]....
        /*1198*/ 	.word	0x0001d350


	//   ....[150]....
        /*119c*/ 	.word	0x0001d390


	//   ....[151]....
        /*11a0*/ 	.word	0x0001d3a0


	//   ....[152]....
        /*11a4*/ 	.word	0x0001d3b0


	//   ....[153]....
        /*11a8*/ 	.word	0x0001d3f0


	//   ....[154]....
        /*11ac*/ 	.word	0x0001d710


	//   ....[155]....
        /*11b0*/ 	.word	0x0001d730


	//   ....[156]....
        /*11b4*/ 	.word	0x0001d740


	//   ....[157]....
        /*11b8*/ 	.word	0x0001d750


	//   ....[158]....
        /*11bc*/ 	.word	0x0001d770


	//   ....[159]....
        /*11c0*/ 	.word	0x0001d7e0


	//   ....[160]....
        /*11c4*/ 	.word	0x0001d850


	//   ....[161]....
        /*11c8*/ 	.word	0x0001d870


	//   ....[162]....
        /*11cc*/ 	.word	0x0001d880


	//   ....[163]....
        /*11d0*/ 	.word	0x0001d8e0


	//   ....[164]....
        /*11d4*/ 	.word	0x0001d900


	//   ....[165]....
        /*11d8*/ 	.word	0x0001d960


	//   ....[166]....
        /*11dc*/ 	.word	0x0001de90


	//   ....[167]....
        /*11e0*/ 	.word	0x0001dec0


	//   ....[168]....
        /*11e4*/ 	.word	0x0001df30


	//   ....[169]....
        /*11e8*/ 	.word	0x0001df60


	//   ....[170]....
        /*11ec*/ 	.word	0x0001df90


	//   ....[171]....
        /*11f0*/ 	.word	0x0001dfc0


	//   ....[172]....
        /*11f4*/ 	.word	0x0001dff0


	//   ....[173]....
        /*11f8*/ 	.word	0x0001e020


	//   ....[174]....
        /*11fc*/ 	.word	0x0001e1c0


	//   ....[175]....
        /*1200*/ 	.word	0x0001e1f0


	//   ....[176]....
        /*1204*/ 	.word	0x0001e220


	//   ....[177]....
        /*1208*/ 	.word	0x0001e250


	//   ....[178]....
        /*120c*/ 	.word	0x0001e280


	//   ....[179]....
        /*1210*/ 	.word	0x0001e2b0


	//   ....[180]....
        /*1214*/ 	.word	0x0001e370


	//   ....[181]....
        /*1218*/ 	.word	0x0001e390


	//   ....[182]....
        /*121c*/ 	.word	0x0001e3b0


	//   ....[183]....
        /*1220*/ 	.word	0x0001e410


	//   ....[184]....
        /*1224*/ 	.word	0x0001ee30


	//   ....[185]....
        /*1228*/ 	.word	0x0001f150


	//   ....[186]....
        /*122c*/ 	.word	0x0001f1e0


	//   ....[187]....
        /*1230*/ 	.word	0x0001f270


	//   ....[188]....
        /*1234*/ 	.word	0x0001f300


	//   ....[189]....
        /*1238*/ 	.word	0x0001f3e0


	//   ....[190]....
        /*123c*/ 	.word	0x0001f470


	//   ....[191]....
        /*1240*/ 	.word	0x0001f510


	//   ....[192]....
        /*1244*/ 	.word	0x0001f5a0


	//   ....[193]....
        /*1248*/ 	.word	0x0001f690


	//   ....[194]....
        /*124c*/ 	.word	0x0001f720


	//   ....[195]....
        /*1250*/ 	.word	0x0001f7c0


	//   ....[196]....
        /*1254*/ 	.word	0x0001f850


	//   ....[197]....
        /*1258*/ 	.word	0x0001f930


	//   ....[198]....
        /*125c*/ 	.word	0x0001f9d0


	//   ....[199]....
        /*1260*/ 	.word	0x0001fa60


	//   ....[200]....
        /*1264*/ 	.word	0x0001fab0


	//   ....[201]....
        /*1268*/ 	.word	0x0001fb00


	//   ....[202]....
        /*126c*/ 	.word	0x0001fba0


	//   ....[203]....
        /*1270*/ 	.word	0x0001fc30


	//   ....[204]....
        /*1274*/ 	.word	0x0001fc80


	//   ....[205]....
        /*1278*/ 	.word	0x0001fcd0


	//   ....[206]....
        /*127c*/ 	.word	0x0001fdd0


	//   ....[207]....
        /*1280*/ 	.word	0x0001fe80


	//   ....[208]....
        /*1284*/ 	.word	0x0001fed0


	//   ....[209]....
        /*1288*/ 	.word	0x0001ff20


	//   ....[210]....
        /*128c*/ 	.word	0x000200b0


	//   ....[211]....
        /*1290*/ 	.word	0x00020230


	//   ....[212]....
        /*1294*/ 	.word	0x000202a0


	//   ....[213]....
        /*1298*/ 	.word	0x000202f0


	//   ....[214]....
        /*129c*/ 	.word	0x000205a0


	//   ....[215]....
        /*12a0*/ 	.word	0x000205f0


	//   ....[216]....
        /*12a4*/ 	.word	0x00020680


	//   ....[217]....
        /*12a8*/ 	.word	0x00020710


	//   ....[218]....
        /*12ac*/ 	.word	0x000207a0


	//   ....[219]....
        /*12b0*/ 	.word	0x00020830


	//   ....[220]....
        /*12b4*/ 	.word	0x000208c0


	//   ....[221]....
        /*12b8*/ 	.word	0x00020950


	//   ....[222]....
        /*12bc*/ 	.word	0x000209d0


	//   ....[223]....
        /*12c0*/ 	.word	0x00020a20


	//   ....[224]....
        /*12c4*/ 	.word	0x00020ac0


	//   ....[225]....
        /*12c8*/ 	.word	0x00020b50


	//   ....[226]....
        /*12cc*/ 	.word	0x00020be0


	//   ....[227]....
        /*12d0*/ 	.word	0x00020c30


	//   ....[228]....
        /*12d4*/ 	.word	0x00020cd0


	//   ....[229]....
        /*12d8*/ 	.word	0x00020d60


	//   ....[230]....
        /*12dc*/ 	.word	0x00020e00


	//   ....[231]....
        /*12e0*/ 	.word	0x00020e90


	//   ....[232]....
        /*12e4*/ 	.word	0x00020f30


	//   ....[233]....
        /*12e8*/ 	.word	0x00020fc0


	//   ....[234]....
        /*12ec*/ 	.word	0x00021090


	//   ....[235]....
        /*12f0*/ 	.word	0x00021370


	//   ....[236]....
        /*12f4*/ 	.word	0x00021460


	//   ....[237]....
        /*12f8*/ 	.word	0x00021500


	//   ....[238]....
        /*12fc*/ 	.word	0x00021560


	//   ....[239]....
        /*1300*/ 	.word	0x00021650


	//   ....[240]....
        /*1304*/ 	.word	0x000216c0


	//   ....[241]....
        /*1308*/ 	.word	0x000217b0


	//   ....[242]....
        /*130c*/ 	.word	0x00021820


	//   ....[243]....
        /*1310*/ 	.word	0x00021910


	//   ....[244]....
        /*1314*/ 	.word	0x00021980


	//   ....[245]....
        /*1318*/ 	.word	0x00021a70


	//   ....[246]....
        /*131c*/ 	.word	0x00021ae0


	//   ....[247]....
        /*1320*/ 	.word	0x00021b80


	//   ....[248]....
        /*1324*/ 	.word	0x00021c70


	//   ....[249]....
        /*1328*/ 	.word	0x00021ce0


	//   ....[250]....
        /*132c*/ 	.word	0x00021d40


	//   ....[251]....
        /*1330*/ 	.word	0x00021e30


	//   ....[252]....
        /*1334*/ 	.word	0x00021e90


	//   ....[253]....
        /*1338*/ 	.word	0x00021f90


	//   ....[254]....
        /*133c*/ 	.word	0x00021ff0


	//   ....[255]....
        /*1340*/ 	.word	0x000220f0


	//   ....[0]....
        /*1344*/ 	.word	0x00022150


	//   ....[1]....
        /*1348*/ 	.word	0x00022250


	//   ....[2]....
        /*134c*/ 	.word	0x000222b0


	//   ....[3]....
        /*1350*/ 	.word	0x000223b0


	//   ....[4]....
        /*1354*/ 	.word	0x00022410


	//   ....[5]....
        /*1358*/ 	.word	0x00022510


	//   ....[6]....
        /*135c*/ 	.word	0x00022570


	//   ....[7]....
        /*1360*/ 	.word	0x00022610


	//   ....[8]....
        /*1364*/ 	.word	0x00022790


	//   ....[9]....
        /*1368*/ 	.word	0x00022870


	//   ....[10]....
        /*136c*/ 	.word	0x00022920


	//   ....[11]....
        /*1370*/ 	.word	0x00022a30


	//   ....[12]....
        /*1374*/ 	.word	0x00022a90


	//   ....[13]....
        /*1378*/ 	.word	0x00022ba0


	//   ....[14]....
        /*137c*/ 	.word	0x00022c00


	//   ....[15]....
        /*1380*/ 	.word	0x00022d10


	//   ....[16]....
        /*1384*/ 	.word	0x00022d70


	//   ....[17]....
        /*1388*/ 	.word	0x00022e80


	//   ....[18]....
        /*138c*/ 	.word	0x00022ee0


	//   ....[19]....
        /*1390*/ 	.word	0x00022fa0


	//   ....[20]....
        /*1394*/ 	.word	0x00023100


	//   ....[21]....
        /*1398*/ 	.word	0x000231a0


	//   ....[22]....
        /*139c*/ 	.word	0x00023200


	//   ....[23]....
        /*13a0*/ 	.word	0x000232b0


	//   ....[24]....
        /*13a4*/ 	.word	0x00023310


	//   ....[25]....
        /*13a8*/ 	.word	0x000233c0


	//   ....[26]....
        /*13ac*/ 	.word	0x00023420


	//   ....[27]....
        /*13b0*/ 	.word	0x000234d0


	//   ....[28]....
        /*13b4*/ 	.word	0x00023530


	//   ....[29]....
        /*13b8*/ 	.word	0x000235e0


	//   ....[30]....
        /*13bc*/ 	.word	0x00023640


	//   ....[31]....
        /*13c0*/ 	.word	0x000236f0


	//   ....[32]....
        /*13c4*/ 	.word	0x000237e0


	//   ....[33]....
        /*13c8*/ 	.word	0x00023880


	//   ....[34]....
        /*13cc*/ 	.word	0x000238e0


	//   ....[35]....
        /*13d0*/ 	.word	0x000239b0


	//   ....[36]....
        /*13d4*/ 	.word	0x00023a10


	//   ....[37]....
        /*13d8*/ 	.word	0x00023ae0


	//   ....[38]....
        /*13dc*/ 	.word	0x00023b40


	//   ....[39]....
        /*13e0*/ 	.word	0x00023c10


	//   ....[40]....
        /*13e4*/ 	.word	0x00023c70


	//   ....[41]....
        /*13e8*/ 	.word	0x00023d40


	//   ....[42]....
        /*13ec*/ 	.word	0x00023da0


	//   ....[43]....
        /*13f0*/ 	.word	0x00023e70


	//   ....[44]....
        /*13f4*/ 	.word	0x00023f00


	//   ....[45]....
        /*13f8*/ 	.word	0x00023fa0


	//   ....[46]....
        /*13fc*/ 	.word	0x00024120


	//   ....[47]....
        /*1400*/ 	.word	0x00024190


	//   ....[48]....
        /*1404*/ 	.word	0x00024200


	//   ....[49]....
        /*1408*/ 	.word	0x00024270


	//   ....[50]....
        /*140c*/ 	.word	0x000242e0


	//   ....[51]....
        /*1410*/ 	.word	0x00024360


	//   ....[52]....
        /*1414*/ 	.word	0x000243e0


	//   ....[53]....
        /*1418*/ 	.word	0x00024470


	//   ....[54]....
        /*141c*/ 	.word	0x000244e0


	//   ....[55]....
        /*1420*/ 	.word	0x00024550


	//   ....[56]....
        /*1424*/ 	.word	0x000245c0


	//   ....[57]....
        /*1428*/ 	.word	0x00024640


	//   ....[58]....
        /*142c*/ 	.word	0x000246b0


	//   ....[59]....
        /*1430*/ 	.word	0x00024740


	//   ....[60]....
        /*1434*/ 	.word	0x000247a0


	//   ....[61]....
        /*1438*/ 	.word	0x00024830


	//   ....[62]....
        /*143c*/ 	.word	0x00024960


	//----- nvinfo : EIATTR_REG_RECONFIG
	.align		4
.L_581:
        /*1440*/ 	.byte	0x01, 0x54
	.zero		2


	//----- nvinfo : EIATTR_SYSCALL_OFFSETS
	.align		4
        /*1444*/ 	.byte	0x04, 0x46
        /*1446*/ 	.short	(.L_583 - .L_582)


	//   ....[0]....
.L_582:
        /*1448*/ 	.word	0x000024a0


	//   ....[1]....
        /*144c*/ 	.word	0x000025f0


	//   ....[2]....
        /*1450*/ 	.word	0x00007340


	//   ....[3]....
        /*1454*/ 	.word	0x00007660


	//   ....[4]....
        /*1458*/ 	.word	0x0001aa50


	//   ....[5]....
        /*145c*/ 	.word	0x0001aba0


	//   ....[6]....
        /*1460*/ 	.word	0x0001ac90


	//   ....[7]....
        /*1464*/ 	.word	0x0001bb50


	//----- nvinfo : EIATTR_MBARRIER_INSTR_OFFSETS
	.align		4
.L_583:
        /*1468*/ 	.byte	0x04, 0x39
        /*146a*/ 	.short	(.L_585 - .L_584)


	//   ....[0]....
.L_584:
        /*146c*/ 	.word	0x00000270
        /*1470*/ 	.word	0x000000ff
        /*1474*/ 	.word	0x00022800
        /*1478*/ 	.short	0x0100
        /*147a*/ 	.byte	0x08
	.zero		1


	//   ....[1]....
        /*147c*/ 	.word	0x00000280
        /*1480*/ 	.word	0x000000ff
        /*1484*/ 	.word	0x00022820
        /*1488*/ 	.short	0x0100
        /*148a*/ 	.byte	0x08
	.zero		1


	//   ....[2]....
        /*148c*/ 	.word	0x00000370
        /*1490*/ 	.word	0x000000ff
        /*1494*/ 	.word	0x00022830
        /*1498*/ 	.short	0x0100
        /*149a*/ 	.byte	0x08
	.zero		1


	//   ....[3]....
        /*149c*/ 	.word	0x00000380
        /*14a0*/ 	.word	0x000000ff
        /*14a4*/ 	.word	0x00022840
        /*14a8*/ 	.short	0x0100
        /*14aa*/ 	.byte	0x08
	.zero		1


	//   ....[4]....
        /*14ac*/ 	.word	0x00000390
        /*14b0*/ 	.word	0x000000ff
        /*14b4*/ 	.word	0x00022838
        /*14b8*/ 	.short	0x0100
        /*14ba*/ 	.byte	0x08
	.zero		1


	//   ....[5]....
        /*14bc*/ 	.word	0x000003a0
        /*14c0*/ 	.word	0x000000ff
        /*14c4*/ 	.word	0x00022848
        /*14c8*/ 	.short	0x0100
        /*14ca*/ 	.byte	0x08
	.zero		1


	//   ....[6]....
        /*14cc*/ 	.word	0x000004d0
        /*14d0*/ 	.word	0x000000ff
        /*14d4*/ 	.word	0x00022850
        /*14d8*/ 	.short	0x0100
        /*14da*/ 	.byte	0x08
	.zero		1


	//   ....[7]....
        /*14dc*/ 	.word	0x000004e0
        /*14e0*/ 	.word	0x000000ff
        /*14e4*/ 	.word	0x00022860
        /*14e8*/ 	.short	0x0100
        /*14ea*/ 	.byte	0x08
	.zero		1


	//   ....[8]....
        /*14ec*/ 	.word	0x000004f0
        /*14f0*/ 	.word	0x000000ff
        /*14f4*/ 	.word	0x00022858
        /*14f8*/ 	.short	0x0100
        /*14fa*/ 	.byte	0x08
	.zero		1


	//   ....[9]....
        /*14fc*/ 	.word	0x00000500
        /*1500*/ 	.word	0x000000ff
        /*1504*/ 	.word	0x00022868
        /*1508*/ 	.short	0x0100
        /*150a*/ 	.byte	0x08
	.zero		1


	//   ....[10]....
        /*150c*/ 	.word	0x000005f0
        /*1510*/ 	.word	0x000000ff
        /*1514*/ 	.word	0x00022870
        /*1518*/ 	.short	0x0100
        /*151a*/ 	.byte	0x06
	.zero		1


	//   ....[11]....
        /*151c*/ 	.word	0x00000600
        /*1520*/ 	.word	0x000000ff
        /*1524*/ 	.word	0x00022880
        /*1528*/ 	.short	0x0100
        /*152a*/ 	.byte	0x06
	.zero		1


	//   ....[12]....
        /*152c*/ 	.word	0x00000610
        /*1530*/ 	.word	0x000000ff
        /*1534*/ 	.word	0x00022878
        /*1538*/ 	.short	0x0100
        /*153a*/ 	.byte	0x06
	.zero		1


	//   ....[13]....
        /*153c*/ 	.word	0x00000620
        /*1540*/ 	.word	0x000000ff
        /*1544*/ 	.word	0x00022888
        /*1548*/ 	.short	0x0100
        /*154a*/ 	.byte	0x06
	.zero		1


	//   ....[14]....
        /*154c*/ 	.word	0x00000750
        /*1550*/ 	.word	0x000000ff
        /*1554*/ 	.word	0x00022890
        /*1558*/ 	.short	0x0100
        /*155a*/ 	.byte	0x08
	.zero		1


	//   ....[15]....
        /*155c*/ 	.word	0x00000760
        /*1560*/ 	.word	0x000000ff
        /*1564*/ 	.word	0x000228a0
        /*1568*/ 	.short	0x0100
        /*156a*/ 	.byte	0x08
	.zero		1


	//   ....[16]....
        /*156c*/ 	.word	0x00000770
        /*1570*/ 	.word	0x000000ff
        /*1574*/ 	.word	0x00022898
        /*1578*/ 	.short	0x0100
        /*157a*/ 	.byte	0x08
	.zero		1


	//   ....[17]....
        /*157c*/ 	.word	0x00000780
        /*1580*/ 	.word	0x000000ff
        /*1584*/ 	.word	0x000228a8
        /*1588*/ 	.short	0x0100
        /*158a*/ 	.byte	0x08
	.zero		1


	//   ....[18]....
        /*158c*/ 	.word	0x000008b0
        /*1590*/ 	.word	0x000000ff
        /*1594*/ 	.word	0x000228b0
        /*1598*/ 	.short	0x0100
        /*159a*/ 	.byte	0x08
	.zero		1


	//   ....[19]....
        /*159c*/ 	.word	0x000008c0
        /*15a0*/ 	.word	0x000000ff
        /*15a4*/ 	.word	0x000228c0
        /*15a8*/ 	.short	0x0100
        /*15aa*/ 	.byte	0x08
	.zero		1


	//   ....[20]....
        /*15ac*/ 	.word	0x000008d0
        /*15b0*/ 	.word	0x000000ff
        /*15b4*/ 	.word	0x000228b8
        /*15b8*/ 	.short	0x0100
        /*15ba*/ 	.byte	0x08
	.zero		1


	//   ....[21]....
        /*15bc*/ 	.word	0x000008e0
        /*15c0*/ 	.word	0x000000ff
        /*15c4*/ 	.word	0x000228c8
        /*15c8*/ 	.short	0x0100
        /*15ca*/ 	.byte	0x08
	.zero		1


	//   ....[22]....
        /*15cc*/ 	.word	0x00003860
        /*15d0*/ 	.word	0x00000057
        /*15d4*/ 	.word	0x00022890
        /*15d8*/ 	.short	0x010a
        /*15da*/ 	.byte	0x3f
	.zero		1


	//   ....[23]....
        /*15dc*/ 	.word	0x00004b30
        /*15e0*/ 	.word	0x00000057
        /*15e4*/ 	.word	0x00022890
        /*15e8*/ 	.short	0x010a
        /*15ea*/ 	.byte	0x3f
	.zero		1


	//   ....[24]....
        /*15ec*/ 	.word	0x00005b50
        /*15f0*/ 	.word	0x00000057
        /*15f4*/ 	.word	0x00022890
        /*15f8*/ 	.short	0x010a
        /*15fa*/ 	.byte	0x3f
	.zero		1


	//   ....[25]....
        /*15fc*/ 	.word	0x00005ff0
        /*1600*/ 	.word	0x00000004
        /*1604*/ 	.word	0x00000000
        /*1608*/ 	.short	0x0101
        /*160a*/ 	.byte	0x3f
	.zero		1


	//   ....[26]....
        /*160c*/ 	.word	0x00006030
        /*1610*/ 	.word	0x00000057
        /*1614*/ 	.word	0x000228b0
        /*1618*/ 	.short	0x010a
        /*161a*/ 	.byte	0x3f
	.zero		1


	//   ....[27]....
        /*161c*/ 	.word	0x000068b0
        /*1620*/ 	.word	0x00000057
        /*1624*/ 	.word	0x00000000
        /*1628*/ 	.short	0x0101
        /*162a*/ 	.byte	0x3f
	.zero		1


	//   ....[28]....
        /*162c*/ 	.word	0x000073e0
        /*1630*/ 	.word	0x00000013
        /*1634*/ 	.word	0x00022800
        /*1638*/ 	.short	0x010a
        /*163a*/ 	.byte	0x3f
	.zero		1


	//   ....[29]....
        /*163c*/ 	.word	0x00007430
        /*1640*/ 	.word	0x00000013
        /*1644*/ 	.word	0x00022800
        /*1648*/ 	.short	0x010a
        /*164a*/ 	.byte	0x3f
	.zero		1


	//   ....[30]....
        /*164c*/ 	.word	0x00007f00
        /*1650*/ 	.word	0x00000013
        /*1654*/ 	.word	0x00022800
        /*1658*/ 	.short	0x010a
        /*165a*/ 	.byte	0x3f
	.zero		1


	//   ....[31]....
        /*165c*/ 	.word	0x00009350
        /*1660*/ 	.word	0x00000013
        /*1664*/ 	.word	0x00022800
        /*1668*/ 	.short	0x010a
        /*166a*/ 	.byte	0x3f
	.zero		1


	//   ....[32]....
        /*166c*/ 	.word	0x0000a220
        /*1670*/ 	.word	0x0000000d
        /*1674*/ 	.word	0x00022830
        /*1678*/ 	.short	0x010a
        /*167a*/ 	.byte	0x3f
	.zero		1


	//   ....[33]....
        /*167c*/ 	.word	0x0000a2d0
        /*1680*/ 	.word	0x0000000d
        /*1684*/ 	.word	0x00022830
        /*1688*/ 	.short	0x010a
        /*168a*/ 	.byte	0x3f
	.zero		1


	//   ....[34]....
        /*168c*/ 	.word	0x0000bab0
        /*1690*/ 	.word	0x00000020
        /*1694*/ 	.word	0x00000000
        /*1698*/ 	.short	0x0101
        /*169a*/ 	.byte	0x3f
	.zero		1


	//   ....[35]....
        /*169c*/ 	.word	0x0000c210
        /*16a0*/ 	.word	0x0000000d
        /*16a4*/ 	.word	0x00022850
        /*16a8*/ 	.short	0x010a
        /*16aa*/ 	.byte	0x3f
	.zero		1


	//   ....[36]....
        /*16ac*/ 	.word	0x0000c260
        /*16b0*/ 	.word	0x0000000d
        /*16b4*/ 	.word	0x00022850
        /*16b8*/ 	.short	0x010a
        /*16ba*/ 	.byte	0x3f
	.zero		1


	//   ....[37]....
        /*16bc*/ 	.word	0x0000c6d0
        /*16c0*/ 	.word	0x0000000d
        /*16c4*/ 	.word	0x00000000
        /*16c8*/ 	.short	0x0101
        /*16ca*/ 	.byte	0x3f
	.zero		1


	//   ....[38]....
        /*16cc*/ 	.word	0x0000c870
        /*16d0*/ 	.word	0x0000000e
        /*16d4*/ 	.word	0x00022830
        /*16d8*/ 	.short	0x010a
        /*16da*/ 	.byte	0x3f
	.zero		1


	//   ....[39]....
        /*16dc*/ 	.word	0x0000c8e0
        /*16e0*/ 	.word	0x0000000e
        /*16e4*/ 	.word	0x00022830
        /*16e8*/ 	.short	0x010a
        /*16ea*/ 	.byte	0x3f
	.zero		1


	//   ....[40]....
        /*16ec*/ 	.word	0x0000e6b0
        /*16f0*/ 	.word	0x0000009b
        /*16f4*/ 	.word	0x00000000
        /*16f8*/ 	.short	0x0101
        /*16fa*/ 	.byte	0x3f
	.zero		1


	//   ....[41]....
        /*16fc*/ 	.word	0x0000f010
        /*1700*/ 	.word	0x0000000e
        /*1704*/ 	.word	0x00022850
        /*1708*/ 	.short	0x010a
        /*170a*/ 	.byte	0x3f
	.zero		1


	//   ....[42]....
        /*170c*/ 	.word	0x0000f060
        /*1710*/ 	.word	0x0000000e
        /*1714*/ 	.word	0x00022850
        /*1718*/ 	.short	0x010a
        /*171a*/ 	.byte	0x3f
	.zero		1


	//   ....[43]....
        /*171c*/ 	.word	0x0000f450
        /*1720*/ 	.word	0x0000000e
        /*1724*/ 	.word	0x00000000
        /*1728*/ 	.short	0x0101
        /*172a*/ 	.byte	0x3f
	.zero		1


	//   ....[44]....
        /*172c*/ 	.word	0x0000f580
        /*1730*/ 	.word	0x0000000e
        /*1734*/ 	.word	0x00022830
        /*1738*/ 	.short	0x010a
        /*173a*/ 	.byte	0x3f
	.zero		1


	//   ....[45]....
        /*173c*/ 	.word	0x0000f5f0
        /*1740*/ 	.word	0x0000000e
        /*1744*/ 	.word	0x00022830
        /*1748*/ 	.short	0x010a
        /*174a*/ 	.byte	0x3f
	.zero		1


	//   ....[46]....
        /*174c*/ 	.word	0x00010f10
        /*1750*/ 	.word	0x00000099
        /*1754*/ 	.word	0x00000000
        /*1758*/ 	.short	0x0101
        /*175a*/ 	.byte	0x3f
	.zero		1


	//   ....[47]....
        /*175c*/ 	.word	0x00011590
        /*1760*/ 	.word	0x0000000e
        /*1764*/ 	.word	0x00022850
        /*1768*/ 	.short	0x010a
        /*176a*/ 	.byte	0x3f
	.zero		1


	//   ....[48]....
        /*176c*/ 	.word	0x000115e0
        /*1770*/ 	.word	0x0000000e
        /*1774*/ 	.word	0x00022850
        /*1778*/ 	.short	0x010a
        /*177a*/ 	.byte	0x3f
	.zero		1


	//   ....[49]....
        /*177c*/ 	.word	0x000119d0
        /*1780*/ 	.word	0x0000000e
        /*1784*/ 	.word	0x00000000
        /*1788*/ 	.short	0x0101
        /*178a*/ 	.byte	0x3f
	.zero		1


	//   ....[50]....
        /*178c*/ 	.word	0x00013f60
        /*1790*/ 	.word	0x00000003
        /*1794*/ 	.word	0x00000000
        /*1798*/ 	.short	0x0101
        /*179a*/ 	.byte	0x3f
	.zero		1


	//   ....[51]....
        /*179c*/ 	.word	0x00014b00
        /*17a0*/ 	.word	0x0000000a
        /*17a4*/ 	.word	0x00000000
        /*17a8*/ 	.short	0x0101
        /*17aa*/ 	.byte	0x3f
	.zero		1


	//   ....[52]....
        /*17ac*/ 	.word	0x000193f0
        /*17b0*/ 	.word	0x00000016
        /*17b4*/ 	.word	0x00022820
        /*17b8*/ 	.short	0x010a
        /*17ba*/ 	.byte	0x3f
	.zero		1


	//   ....[53]....
        /*17bc*/ 	.word	0x00019480
        /*17c0*/ 	.word	0x00000003
        /*17c4*/ 	.word	0x000228a0
        /*17c8*/ 	.short	0x010a
        /*17ca*/ 	.byte	0x3f
	.zero		1


	//   ....[54]....
        /*17cc*/ 	.word	0x000196d0
        /*17d0*/ 	.word	0x00000003
        /*17d4*/ 	.word	0x000228c0
        /*17d8*/ 	.short	0x010a
        /*17da*/ 	.byte	0x3f
	.zero		1


	//   ....[55]....
        /*17dc*/ 	.word	0x00019ce0
        /*17e0*/ 	.word	0x00000009
        /*17e4*/ 	.word	0x000228a0
        /*17e8*/ 	.short	0x010a
        /*17ea*/ 	.byte	0x3f
	.zero		1


	//   ....[56]....
        /*17ec*/ 	.word	0x00019f20
        /*17f0*/ 	.word	0x00000009
        /*17f4*/ 	.word	0x000228c0
        /*17f8*/ 	.short	0x010a
        /*17fa*/ 	.byte	0x3f
	.zero		1


	//   ....[57]....
        /*17fc*/ 	.word	0x0001b170
        /*1800*/ 	.word	0x00000020
        /*1804*/ 	.word	0x00022840
        /*1808*/ 	.short	0x010a
        /*180a*/ 	.byte	0x3f
	.zero		1


	//   ....[58]....
        /*180c*/ 	.word	0x0001b7a0
        /*1810*/ 	.word	0x00000020
        /*1814*/ 	.word	0x00022830
        /*1818*/ 	.short	0x0107
        /*181a*/ 	.byte	0x3f
	.zero		1


	//   ....[59]....
        /*181c*/ 	.word	0x0001b880
        /*1820*/ 	.word	0x00000020
        /*1824*/ 	.word	0x00022830
        /*1828*/ 	.short	0x0101
        /*182a*/ 	.byte	0x3f
	.zero		1


	//   ....[60]....
        /*182c*/ 	.word	0x0001c420
        /*1830*/ 	.word	0x00000016
        /*1834*/ 	.word	0x00022800
        /*1838*/ 	.short	0x0107
        /*183a*/ 	.byte	0x3f
	.zero		1


	//   ....[61]....
        /*183c*/ 	.word	0x0001c510
        /*1840*/ 	.word	0x00000016
        /*1844*/ 	.word	0x00022800
        /*1848*/ 	.short	0x0101
        /*184a*/ 	.byte	0x3f
	.zero		1


	//   ....[62]....
        /*184c*/ 	.word	0x0001c530
        /*1850*/ 	.word	0x00000016
        /*1854*/ 	.word	0x00022820
        /*1858*/ 	.short	0x010a
        /*185a*/ 	.byte	0x3f
	.zero		1


	//   ....[63]....
        /*185c*/ 	.word	0x0001c5c0
        /*1860*/ 	.word	0x00000020
        /*1864*/ 	.word	0x00022860
        /*1868*/ 	.short	0x010a
        /*186a*/ 	.byte	0x3f
	.zero		1


	//   ....[64]....
        /*186c*/ 	.word	0x0001cca0
        /*1870*/ 	.word	0x00000020
        /*1874*/ 	.word	0x00022850
        /*1878*/ 	.short	0x0107
        /*187a*/ 	.byte	0x3f
	.zero		1


	//   ....[65]....
        /*187c*/ 	.word	0x0001cd70
        /*1880*/ 	.word	0x00000020
        /*1884*/ 	.word	0x00022850
        /*1888*/ 	.short	0x0101
        /*188a*/ 	.byte	0x3f
	.zero		1


	//   ....[66]....
        /*188c*/ 	.word	0x0001d0b0
        /*1890*/ 	.word	0x00000006
        /*1894*/ 	.word	0x00022840
        /*1898*/ 	.short	0x010a
        /*189a*/ 	.byte	0x3f
	.zero		1


	//   ....[67]....
        /*189c*/ 	.word	0x0001d470
        /*18a0*/ 	.word	0x00000006
        /*18a4*/ 	.word	0x00022830
        /*18a8*/ 	.short	0x0107
        /*18aa*/ 	.byte	0x3f
	.zero		1


	//   ....[68]....
        /*18ac*/ 	.word	0x0001d530
        /*18b0*/ 	.word	0x00000006
        /*18b4*/ 	.word	0x00022830
        /*18b8*/ 	.short	0x0101
        /*18ba*/ 	.byte	0x3f
	.zero		1


	//   ....[69]....
        /*18bc*/ 	.word	0x0001d560
        /*18c0*/ 	.word	0x00000006
        /*18c4*/ 	.word	0x00022860
        /*18c8*/ 	.short	0x010a
        /*18ca*/ 	.byte	0x3f
	.zero		1


	//   ....[70]....
        /*18cc*/ 	.word	0x0001da60
        /*18d0*/ 	.word	0x00000006
        /*18d4*/ 	.word	0x00022850
        /*18d8*/ 	.short	0x0107
        /*18da*/ 	.byte	0x3f
	.zero		1


	//   ....[71]....
        /*18dc*/ 	.word	0x0001db20
        /*18e0*/ 	.word	0x00000006
        /*18e4*/ 	.word	0x00022850
        /*18e8*/ 	.short	0x0101
        /*18ea*/ 	.byte	0x3f
	.zero		1


	//   ....[72]....
        /*18ec*/ 	.word	0x0001edb0
        /*18f0*/ 	.word	0x00000004
        /*18f4*/ 	.word	0x00022820
        /*18f8*/ 	.short	0x010a
        /*18fa*/ 	.byte	0x3f
	.zero		1


	//   ....[73]....
        /*18fc*/ 	.word	0x0001ef20
        /*1900*/ 	.word	0x00000005
        /*1904*/ 	.word	0x00022840
        /*1908*/ 	.short	0x010a
        /*190a*/ 	.byte	0x3f
	.zero		1


	//   ....[74]....
        /*190c*/ 	.word	0x0001efc0
        /*1910*/ 	.word	0x00000019
        /*1914*/ 	.word	0x00022840
        /*1918*/ 	.short	0x010a
        /*191a*/ 	.byte	0x3f
	.zero		1


	//   ....[75]....
        /*191c*/ 	.word	0x0001f000
        /*1920*/ 	.word	0x00000005
        /*1924*/ 	.word	0x00022860
        /*1928*/ 	.short	0x010a
        /*192a*/ 	.byte	0x3f
	.zero		1


	//   ....[76]....
        /*192c*/ 	.word	0x0001f040
        /*1930*/ 	.word	0x00000019
        /*1934*/ 	.word	0x00022860
        /*1938*/ 	.short	0x010a
        /*193a*/ 	.byte	0x3f
	.zero		1


	//   ....[77]....
        /*193c*/ 	.word	0x0001f0a0
        /*1940*/ 	.word	0x00000057
        /*1944*/ 	.word	0x00022890
        /*1948*/ 	.short	0x010a
        /*194a*/ 	.byte	0x3f
	.zero		1


	//   ....[78]....
        /*194c*/ 	.word	0x0001f330
        /*1950*/ 	.word	0x00000057
        /*1954*/ 	.word	0x00022890
        /*1958*/ 	.short	0x010a
        /*195a*/ 	.byte	0x3f
	.zero		1


	//   ....[79]....
        /*195c*/ 	.word	0x0001f5e0
        /*1960*/ 	.word	0x00000057
        /*1964*/ 	.word	0x00022890
        /*1968*/ 	.short	0x010a
        /*196a*/ 	.byte	0x3f
	.zero		1


	//   ....[80]....
        /*196c*/ 	.word	0x0001f890
        /*1970*/ 	.word	0x00000057
        /*1974*/ 	.word	0x000228b0
        /*1978*/ 	.short	0x010a
        /*197a*/ 	.byte	0x3f
	.zero		1


	//   ....[81]....
        /*197c*/ 	.word	0x0001fd10
        /*1980*/ 	.word	0x00000013
        /*1984*/ 	.word	0x00022800
        /*1988*/ 	.short	0x010a
        /*198a*/ 	.byte	0x3f
	.zero		1


	//   ....[82]....
        /*198c*/ 	.word	0x00020320
        /*1990*/ 	.word	0x00000013
        /*1994*/ 	.word	0x00022800
        /*1998*/ 	.short	0x010a
        /*199a*/ 	.byte	0x3f
	.zero		1


	//   ....[83]....
        /*199c*/ 	.word	0x00020370
        /*19a0*/ 	.word	0x0000000d
        /*19a4*/ 	.word	0x00022830
        /*19a8*/ 	.short	0x010a
        /*19aa*/ 	.byte	0x3f
	.zero		1


	//   ....[84]....
        /*19ac*/ 	.word	0x000203c0
        /*19b0*/ 	.word	0x0000000d
        /*19b4*/ 	.word	0x00022850
        /*19b8*/ 	.short	0x010a
        /*19ba*/ 	.byte	0x3f
	.zero		1


	//   ....[85]....
        /*19bc*/ 	.word	0x00020410
        /*19c0*/ 	.word	0x0000000e
        /*19c4*/ 	.word	0x00022830
        /*19c8*/ 	.short	0x010a
        /*19ca*/ 	.byte	0x3f
	.zero		1


	//   ....[86]....
        /*19cc*/ 	.word	0x00020460
        /*19d0*/ 	.word	0x0000000e
        /*19d4*/ 	.word	0x00022850
        /*19d8*/ 	.short	0x010a
        /*19da*/ 	.byte	0x3f
	.zero		1


	//   ....[87]....
        /*19dc*/ 	.word	0x000204b0
        /*19e0*/ 	.word	0x0000000e
        /*19e4*/ 	.word	0x00022830
        /*19e8*/ 	.short	0x010a
        /*19ea*/ 	.byte	0x3f
	.zero		1


	//   ....[88]....
        /*19ec*/ 	.word	0x00020500
        /*19f0*/ 	.word	0x0000000e
        /*19f4*/ 	.word	0x00022850
        /*19f8*/ 	.short	0x010a
        /*19fa*/ 	.byte	0x3f
	.zero		1


	//   ....[89]....
        /*19fc*/ 	.word	0x00021150
        /*1a00*/ 	.word	0x00000016
        /*1a04*/ 	.word	0x00022820
        /*1a08*/ 	.short	0x010a
        /*1a0a*/ 	.byte	0x3f
	.zero		1


	//   ....[90]....
        /*1a0c*/ 	.word	0x000211a0
        /*1a10*/ 	.word	0x00000003
        /*1a14*/ 	.word	0x000228a0
        /*1a18*/ 	.short	0x010a
        /*1a1a*/ 	.byte	0x3f
	.zero		1


	//   ....[91]....
        /*1a1c*/ 	.word	0x000211f0
        /*1a20*/ 	.word	0x00000003
        /*1a24*/ 	.word	0x000228c0
        /*1a28*/ 	.short	0x010a
        /*1a2a*/ 	.byte	0x3f
	.zero		1


	//   ....[92]....
        /*1a2c*/ 	.word	0x00021240
        /*1a30*/ 	.word	0x00000009
        /*1a34*/ 	.word	0x000228a0
        /*1a38*/ 	.short	0x010a
        /*1a3a*/ 	.byte	0x3f
	.zero		1


	//   ....[93]....
        /*1a3c*/ 	.word	0x00021290
        /*1a40*/ 	.word	0x00000009
        /*1a44*/ 	.word	0x000228c0
        /*1a48*/ 	.short	0x010a
        /*1a4a*/ 	.byte	0x3f
	.zero		1


	//   ....[94]....
        /*1a4c*/ 	.word	0x000213b0
        /*1a50*/ 	.word	0x00000020
        /*1a54*/ 	.word	0x00022840
        /*1a58*/ 	.short	0x010a
        /*1a5a*/ 	.byte	0x3f
	.zero		1


	//   ....[95]....
        /*1a5c*/ 	.word	0x00022690
        /*1a60*/ 	.word	0x00000016
        /*1a64*/ 	.word	0x00022820
        /*1a68*/ 	.short	0x010a
        /*1a6a*/ 	.byte	0x3f
	.zero		1


	//   ....[96]....
        /*1a6c*/ 	.word	0x000226e0
        /*1a70*/ 	.word	0x00000020
        /*1a74*/ 	.word	0x00022860
        /*1a78*/ 	.short	0x010a
        /*1a7a*/ 	.byte	0x3f
	.zero		1


	//   ....[97]....
        /*1a7c*/ 	.word	0x00023050
        /*1a80*/ 	.word	0x00000006
        /*1a84*/ 	.word	0x00022840
        /*1a88*/ 	.short	0x010a
        /*1a8a*/ 	.byte	0x3f
	.zero		1


	//   ....[98]....
        /*1a8c*/ 	.word	0x00023730
        /*1a90*/ 	.word	0x00000006
        /*1a94*/ 	.word	0x00022860
        /*1a98*/ 	.short	0x010a
        /*1a9a*/ 	.byte	0x3f
	.zero		1


	//   ....[99]....
        /*1a9c*/ 	.word	0x00024880
        /*1aa0*/ 	.word	0x00000004
        /*1aa4*/ 	.word	0x00022820
        /*1aa8*/ 	.short	0x010a
        /*1aaa*/ 	.byte	0x3f
	.zero		1


	//   ....[100]....
        /*1aac*/ 	.word	0x00024a20
        /*1ab0*/ 	.word	0x00000005
        /*1ab4*/ 	.word	0x00022840
        /*1ab8*/ 	.short	0x010a
        /*1aba*/ 	.byte	0x3f
	.zero		1


	//   ....[101]....
        /*1abc*/ 	.word	0x00024a70
        /*1ac0*/ 	.word	0x00000019
        /*1ac4*/ 	.word	0x00022840
        /*1ac8*/ 	.short	0x010a
        /*1aca*/ 	.byte	0x3f
	.zero		1


	//   ....[102]....
        /*1acc*/ 	.word	0x00024ac0
        /*1ad0*/ 	.word	0x00000005
        /*1ad4*/ 	.word	0x00022860
        /*1ad8*/ 	.short	0x010a
        /*1ada*/ 	.byte	0x3f
	.zero		1


	//----- nvinfo : EIATTR_NUM_MBARRIERS
	.align		4
.L_585:
        /*1adc*/ 	.byte	0x03, 0x38
        /*1ade*/ 	.short	0x0016


	//----- nvinfo : EIATTR_EXIT_INSTR_OFFSETS
	.align		4
        /*1ae0*/ 	.byte	0x04, 0x1c
        /*1ae2*/ 	.short	(.L_587 - .L_586)


	//   ....[0]....
.L_586:
        /*1ae4*/ 	.word	0x0001f090


	//----- nvinfo : EIATTR_MAX_THREADS
	.align		4
.L_587:
        /*1ae8*/ 	.byte	0x04, 0x05
        /*1aea*/ 	.short	(.L_589 - .L_588)
.L_588:
        /*1aec*/ 	.word	0x00000180
        /*1af0*/ 	.word	0x00000001
        /*1af4*/ 	.word	0x00000001


	//----- nvinfo : EIATTR_CRS_STACK_SIZE
	.align		4
.L_589:
        /*1af8*/ 	.byte	0x04, 0x1e
        /*1afa*/ 	.short	(.L_591 - .L_590)
.L_590:
        /*1afc*/ 	.word	0x00000000


	//----- nvinfo : EIATTR_CBANK_PARAM_SIZE
	.align		4
.L_591:
        /*1b00*/ 	.byte	0x03, 0x19
        /*1b02*/ 	.short	0x0af0


	//----- nvinfo : EIATTR_PARAM_CBANK
	.align		4
        /*1b04*/ 	.byte	0x04, 0x0a
        /*1b06*/ 	.short	(.L_593 - .L_592)
	.align		4
.L_592:
        /*1b08*/ 	.word	index@(.nv.constant0._ZN7cutlass13device_kernelIN5flash11enable_sm90INS1_16FlashAttnFwdSm90INS1_25CollectiveMainloopFwdSm90ILi2EN4cute5tupleIJNS5_1CILi1EEES8_S8_EEENS6_IJNS7_ILi128EEENS7_ILi96EEENS7_ILi64EEEEEELi256ENS_6half_tEfNS_4arch4Sm90ELb1ELb0ELb1ELb1ELb1ELb1ELb0ELb1ELb0ELb1ELb1ELb0EEENS1_21CollectiveEpilogueFwdINS6_IJSA_NS7_ILi256EEESB_EEES9_SE_SG_Li256ELb1ELb1ELb1ELb0EEENS1_36VarlenDynamicPersistentTileSchedulerILi128ELi96ELi256ELi128ELb1ELb1ELb1ELb1ELb1ELb1EEEEEEEEEvNT_6ParamsE)
        /*1b0c*/ 	.short	0x0210
        /*1b0e*/ 	.short	0x0af0


	//----- nvinfo : EIATTR_SW_WAR
	.align		4
.L_593:
        /*1b10*/ 	.byte	0x04, 0x36
        /*1b12*/ 	.short	(.L_595 - .L_594)
.L_594:
        /*1b14*/ 	.word	0x00000008
.L_595:


//--------------------- .nv.info._ZN7cutlass13device_kernelIN5flash11enable_sm90INS1_16FlashAttnFwdSm90INS1_25CollectiveMainloopFwdSm90ILi2EN4cute5tupleIJNS5_1CILi1EEES8_S8_EEENS6_IJNS7_ILi128EEENS7_ILi96EEENS7_ILi64EEEEEELi256ENS_6half_tEfNS_4arch4Sm90ELb1ELb0ELb1ELb1ELb1ELb0ELb1ELb1ELb0ELb1ELb1ELb0EEENS1_21CollectiveEpilogueFwdINS6_IJSA_NS7_ILi256EEESB_EEES9_SE_SG_Li256ELb1ELb1ELb1ELb0EEENS1_36VarlenDynamicPersistentTileSchedulerILi128ELi96ELi256ELi128ELb1ELb1ELb1ELb1ELb1ELb1EEEEEEEEEvNT_6ParamsE --------------------------
	.section	.nv.info._ZN7cutlass13device_kernelIN5flash11enable_sm90INS1_16FlashAttnFwdSm90INS1_25CollectiveMainloopFwdSm90ILi2EN4cute5tupleIJNS5_1CILi1EEES8_S8_EEENS6_IJNS7_ILi128EEENS7_ILi96EEENS7_ILi64EEEEEELi256ENS_6half_tEfNS_4arch4Sm90ELb1ELb0ELb1ELb1ELb1ELb0ELb1ELb1ELb0ELb1ELb1ELb0EEENS1_21CollectiveEpilogueFwdINS6_IJSA_NS7_ILi256EEESB_EEES9_SE_SG_Li256ELb1ELb1ELb1ELb0EEENS1_36VarlenDynamicPersistentTileSchedulerILi128ELi96ELi256ELi128ELb1ELb1ELb1ELb1ELb1ELb1EEEEEEEEEvNT_6ParamsE,"",@"SHT_CUDA_INFO"
	.sectionflags	@""
	.align	4


	//----- nvinfo : EIATTR_CUDA_API_VERSION
	.align		4
        /*0000*/ 	.byte	0x04, 0x37
        /*0002*/ 	.short	(.L_597 - .L_596)
.L_596:
        /*0004*/ 	.word	0x00000082


	//----- nvinfo : EIATTR_KPARAM_INFO
	.align		4
.L_597:
        /*0008*/ 	.byte	0x04, 0x17
        /*000a*/ 	.short	(.L_599 - .L_598)
.L_598:
        /*000c*/ 	.word	0x00000000
        /*0010*/ 	.short	0x0000
        /*0012*/ 	.short	0x0070
        /*0014*/ 	.byte	0x00, 0xf0, 0x01, 0x2e


	//----- nvinfo : EIATTR_SPARSE_MMA_MASK
	.align		4
.L_599:
        /*0018*/ 	.byte	0x03, 0x50
        /*001a*/ 	.short	0x0000


	//----- nvinfo : EIATTR_MAXREG_COUNT
	.align		4
        /*001c*/ 	.byte	0x03, 0x1b
        /*001e*/ 	.short	0x00a8


	//----- nvinfo : EIATTR_NUM_BARRIERS
	.align		4
        /*0020*/ 	.byte	0x02, 0x4c
        /*0022*/ 	.byte	0x10
	.zero		1


	//----- nvinfo : EIATTR_EXTERNS
	.align		4
        /*0024*/ 	.byte	0x04, 0x0f
        /*0026*/ 	.short	(.L_601 - .L_600)


	//   ....[0]....
	.align		4
.L_600:
        /*0028*/ 	.word	index@(__assertfail)


	//----- nvinfo : EIATTR_ANNOTATIONS
	.align		4
.L_601:
        /*002c*/ 	.byte	0x04, 0x55
        /*002e*/ 	.short	(.L_603 - .L_602)


	//   ....[0]....
.L_602:
        /* <DEDUP_REMOVED lines=26> */


	//----- nvinfo : EIATTR_MERCURY_ISA_VERSION
	.align		4
.L_603:
        /*01b8*/ 	.byte	0x03, 0x5f
        /*01ba*/ 	.short	0x0101


	//----- nvinfo : EIATTR_UNUSED_LOAD_BYTE_OFFSET
	.align		4
        /*01bc*/ 	.byte	0x04, 0x44
        /*01be*/ 	.short	(.L_605 - .L_604)


	//   ....[0]....
.L_604:
        /*01c0*/ 	.word	0x000009a0
        /*01c4*/ 	.word	0x0000fff0


	//   ....[1]....
        /*01c8*/ 	.word	0x0000b240
        /*01cc*/ 	.word	0x0000fff0


	//----- nvinfo : EIATTR_INT_WARP_WIDE_INSTR_OFFSETS
	.align		4
.L_605:
        /*01d0*/ 	.byte	0x04, 0x31
        /*01d2*/ 	.short	(.L_607 - .L_606)


	//   ....[0]....
.L_606:
        /*01d4*/ 	.word	0x000000c0


	//   ....[1]....
        /*01d8*/ 	.word	0x000000d0


	//   ....[2]....
        /*01dc*/ 	.word	0x000000e0


	//   ....[3]....
        /*01e0*/ 	.word	0x00000180


	//   ....[4]....
        /*01e4*/ 	.word	0x00011520


	//   ....[5]....
        /*01e8*/ 	.word	0x000115b0


	//   ....[6]....
        /*01ec*/ 	.word	0x00015470


	//   ....[7]....
        /*01f0*/ 	.word	0x00015500


	//----- nvinfo : EIATTR_COOP_GROUP_MASK_REGIDS
	.align		4
.L_607:
        /*01f4*/ 	.byte	0x04, 0x29
        /*01f6*/ 	.short	(.L_609 - .L_608)


	//   ....[0]....
.L_608:
        /*01f8*/ 	.word	0xffffffff


	//   ....[1]....
        /*01fc*/ 	.word	0xffffffff


	//   ....[2]....
        /*0200*/ 	.word	0xffffffff


	//   ....[3]....
        /*0204*/ 	.word	0xffffffff


	//   ....[4]....
        /*0208*/ 	.word	0xffffffff


	//   ....[5]....
        /*020c*/ 	.word	0xffffffff


	//   ....[6]....
        /*0210*/ 	.word	0xffffffff


	//   ....[7]....
        /*0214*/ 	.word	0xffffffff


	//   ....[8]....
        /*0218*/ 	.word	0xffffffff


	//   ....[9]....
        /*021c*/ 	.word	0xffffffff


	//   ....[10]....
        /*0220*/ 	.word	0xffffffff


	//   ....[11]....
        /*0224*/ 	.word	0xffffffff


	//   ....[12]....
        /*0228*/ 	.word	0xffffffff


	//   ....[13]....
        /*022c*/ 	.word	0xffffffff


	//   ....[14]....
        /*0230*/ 	.word	0xffffffff


	//   ....[15]....
        /*0234*/ 	.word	0xffffffff


	//   ....[16]....
        /*0238*/ 	.word	0xffffffff


	//   ....[17]....
        /*023c*/ 	.word	0xffffffff


	//   ....[18]....
        /*0240*/ 	.word	0xffffffff


	//   ....[19]....
        /*0244*/ 	.word	0xffffffff


	//   ....[20]....
        /*0248*/ 	.word	0xffffffff


	//   ....[21]....
        /*024c*/ 	.word	0xffffffff


	//   ....[22]....
        /*0250*/ 	.word	0xffffffff


	//   ....[23]....
        /*0254*/ 	.word	0xffffffff


	//   ....[24]....
        /*0258*/ 	.word	0xffffffff


	//   ....[25]....
        /*025c*/ 	.word	0xffffffff


	//   ....[26]....
        /*0260*/ 	.word	0xffffffff


	//   ....[27]....
        /*0264*/ 	.word	0xffffffff


	//   ....[28]....
        /*0268*/ 	.word	0xffffffff


	//   ....[29]....
        /*026c*/ 	.word	0xffffffff


	//   ....[30]....
        /*0270*/ 	.word	0xffffffff


	//   ....[31]....
        /*0274*/ 	.word	0xffffffff


	//   ....[32]....
        /*0278*/ 	.word	0xffffffff


	//   ....[33]....
        /*027c*/ 	.word	0xffffffff


	//   ....[34]....
        /*0280*/ 	.word	0xffffffff


	//   ....[35]....
        /*0284*/ 	.word	0xffffffff


	//   ....[36]....
        /*0288*/ 	.word	0xffffffff


	//   ....[37]....
        /*028c*/ 	.word	0xffffffff


	//   ....[38]....
        /*0290*/ 	.word	0xffffffff


	//   ....[39]....
        /*0294*/ 	.word	0xffffffff


	//   ....[40]....
        /*0298*/ 	.word	0xffffffff


	//   ....[41]....
        /*029c*/ 	.word	0xffffffff


	//   ....[42]....
        /*02a0*/ 	.word	0xffffffff


	//   ....[43]....
        /*02a4*/ 	.word	0xffffffff


	//   ....[44]....
        /*02a8*/ 	.word	0xffffffff


	//   ....[45]....
        /*02ac*/ 	.word	0xffffffff


	//   ....[46]....
        /*02b0*/ 	.word	0xffffffff


	//   ....[47]....
        /*02b4*/ 	.word	0xffffffff


	//   ....[48]....
        /*02b8*/ 	.word	0xffffffff


	//   ....[49]....
        /*02bc*/ 	.word	0xffffffff


	//   ....[50]....
        /*02c0*/ 	.word	0xffffffff


	//   ....[51]....
        /*02c4*/ 	.word	0xffffffff


	//   ....[52]....
        /*02c8*/ 	.word	0xffffffff


	//   ....[53]....
        /*02cc*/ 	.word	0xffffffff


	//   ....[54]....
        /*02d0*/ 	.word	0xffffffff


	//   ....[55]....
        /*02d4*/ 	.word	0xffffffff


	//   ....[56]....
        /*02d8*/ 	.word	0xffffffff


	//   ....[57]....
        /*02dc*/ 	.word	0xffffffff


	//   ....[58]....
        /*02e0*/ 	.word	0xffffffff


	//   ....[59]....
        /*02e4*/ 	.word	0xffffffff


	//   ....[60]....
        /*02e8*/ 	.word	0xffffffff


	//   ....[61]....
        /*02ec*/ 	.word	0xffffffff


	//   ....[62]....
        /*02f0*/ 	.word	0xffffffff


	//   ....[63]....
        /*02f4*/ 	.word	0xffffffff


	//   ....[64]....
        /*02f8*/ 	.word	0xffffffff


	//   ....[65]....
        /*02fc*/ 	.word	0xffffffff


	//   ....[66]....
        /*0300*/ 	.word	0xffffffff


	//   ....[67]....
        /*0304*/ 	.word	0xffffffff


	//   ....[68]....
        /*0308*/ 	.word	0xffffffff


	//   ....[69]....
        /*030c*/ 	.word	0xffffffff


	//   ....[70]....
        /*0310*/ 	.word	0xffffffff


	//   ....[71]....
        /*0314*/ 	.word	0xffffffff


	//   ....[72]....
        /*0318*/ 	.word	0xffffffff


	//   ....[73]....
        /*031c*/ 	.word	0xffffffff


	//   ....[74]....
        /*0320*/ 	.word	0xffffffff


	//   ....[75]....
        /*0324*/ 	.word	0xffffffff


	//   ....[76]....
        /*0328*/ 	.word	0xffffffff


	//   ....[77]....
        /*032c*/ 	.word	0xffffffff


	//   ....[78]....
        /*0330*/ 	.word	0xffffffff


	//   ....[79]....
        /*0334*/ 	.word	0xffffffff


	//   ....[80]....
        /*0338*/ 	.word	0xffffffff


	//   ....[81]....
        /*033c*/ 	.word	0xffffffff


	//   ....[82]....
        /*0340*/ 	.word	0xffffffff


	//   ....[83]....
        /*0344*/ 	.word	0xffffffff


	//   ....[84]....
        /*0348*/ 	.word	0xffffffff


	//   ....[85]....
        /*034c*/ 	.word	0xffffffff


	//   ....[86]....
        /*0350*/ 	.word	0xffffffff


	//   ....[87]....
        /*0354*/ 	.word	0xffffffff


	//   ....[88]....
        /*0358*/ 	.word	0xffffffff


	//   ....[89]....
        /*035c*/ 	.word	0xffffffff


	//   ....[90]....
        /*0360*/ 	.word	0xffffffff


	//   ....[91]....
        /*0364*/ 	.word	0xffffffff


	//   ....[92]....
        /*0368*/ 	.word	0xffffffff


	//   ....[93]....
        /*036c*/ 	.word	0xffffffff


	//   ....[94]....
        /*0370*/ 	.word	0xffffffff


	//   ....[95]....
        /*0374*/ 	.word	0xffffffff


	//   ....[96]....
        /*0378*/ 	.word	0xffffffff


	//   ....[97]....
        /*037c*/ 	.word	0xffffffff


	//   ....[98]....
        /*0380*/ 	.word	0xffffffff


	//   ....[99]....
        /*0384*/ 	.word	0xffffffff


	//   ....[100]....
        /*0388*/ 	.word	0xffffffff


	//   ....[101]....
        /*038c*/ 	.word	0xffffffff


	//   ....[102]....
        /*0390*/ 	.word	0xffffffff


	//   ....[103]....
        /*0394*/ 	.word	0xffffffff


	//   ....[104]....
        /*0398*/ 	.word	0xffffffff


	//   ....[105]....
        /*039c*/ 	.word	0xffffffff


	//   ....[106]....
        /*03a0*/ 	.word	0xffffffff


	//   ....[107]....
        /*03a4*/ 	.word	0xffffffff


	//   ....[108]....
        /*03a8*/ 	.word	0xffffffff


	//   ....[109]....
        /*03ac*/ 	.word	0xffffffff


	//   ....[110]....
        /*03b0*/ 	.word	0xffffffff


	//   ....[111]....
        /*03b4*/ 	.word	0xffffffff


	//   ....[112]....
        /*03b8*/ 	.word	0xffffffff


	//   ....[113]....
        /*03bc*/ 	.word	0xffffffff


	//   ....[114]....
        /*03c0*/ 	.word	0xffffffff


	//   ....[115]....
        /*03c4*/ 	.word	0xffffffff


	//   ....[116]....
        /*03c8*/ 	.word	0xffffffff


	//   ....[117]....
        /*03cc*/ 	.word	0xffffffff


	//   ....[118]....
        /*03d0*/ 	.word	0xffffffff


	//   ....[119]....
        /*03d4*/ 	.word	0xffffffff


	//   ....[120]....
        /*03d8*/ 	.word	0xffffffff


	//   ....[121]....
        /*03dc*/ 	.word	0xffffffff


	//   ....[122]....
        /*03e0*/ 	.word	0xffffffff


	//   ....[123]....
        /*03e4*/ 	.word	0xffffffff


	//   ....[124]....
        /*03e8*/ 	.word	0xffffffff


	//   ....[125]....
        /*03ec*/ 	.word	0xffffffff


	//   ....[126]....
        /*03f0*/ 	.word	0xffffffff


	//   ....[127]....
        /*03f4*/ 	.word	0xffffffff


	//   ....[128]....
        /*03f8*/ 	.word	0xffffffff


	//   ....[129]....
        /*03fc*/ 	.word	0xffffffff


	//   ....[130]....
        /*0400*/ 	.word	0xffffffff


	//   ....[131]....
        /*0404*/ 	.word	0xffffffff


	//   ....[132]....
        /*0408*/ 	.word	0xffffffff


	//   ....[133]....
        /*040c*/ 	.word	0xffffffff


	//   ....[134]....
        /*0410*/ 	.word	0xffffffff


	//   ....[135]....
        /*0414*/ 	.word	0xffffffff


	//   ....[136]....
        /*0418*/ 	.word	0xffffffff


	//   ....[137]....
        /*041c*/ 	.word	0xffffffff


	//   ....[138]....
        /*0420*/ 	.word	0xffffffff


	//   ....[139]....
        /*0424*/ 	.word	0xffffffff


	//   ....[140]....
        /*0428*/ 	.word	0xffffffff


	//   ....[141]....
        /*042c*/ 	.word	0xffffffff


	//   ....[142]....
        /*0430*/ 	.word	0xffffffff


	//   ....[143]....
        /*0434*/ 	.word	0xffffffff


	//   ....[144]....
        /*0438*/ 	.word	0xffffffff


	//   ....[145]....
        /*043c*/ 	.word	0xffffffff


	//   ....[146]....
        /*0440*/ 	.word	0xffffffff


	//   ....[147]....
        /*0444*/ 	.word	0xffffffff


	//   ....[148]....
        /*0448*/ 	.word	0xffffffff


	//   ....[149]....
        /*044c*/ 	.word	0xffffffff


	//   ....[150]....
        /*0450*/ 	.word	0xffffffff


	//   ....[151]....
        /*0454*/ 	.word	0xffffffff


	//   ....[152]....
        /*0458*/ 	.word	0xffffffff


	//   ....[153]....
        /*045c*/ 	.word	0xffffffff


	//   ....[154]....
        /*0460*/ 	.word	0xffffffff


	//   ....[155]....
        /*0464*/ 	.word	0xffffffff


	//   ....[156]....
        /*0468*/ 	.word	0xffffffff


	//   ....[157]....
        /*046c*/ 	.word	0xffffffff


	//   ....[158]....
        /*0470*/ 	.word	0xffffffff


	//   ....[159]....
        /*0474*/ 	.word	0xffffffff


	//   ....[160]....
        /*0478*/ 	.word	0xffffffff


	//   ....[161]....
        /*047c*/ 	.word	0xffffffff


	//   ....[162]....
        /*0480*/ 	.word	0xffffffff


	//   ....[163]....
        /*0484*/ 	.word	0xffffffff


	//   ....[164]....
        /*0488*/ 	.word	0xffffffff


	//   ....[165]....
        /*048c*/ 	.word	0xffffffff


	//   ....[166]....
        /*0490*/ 	.word	0xffffffff


	//   ....[167]....
        /*0494*/ 	.word	0x0500000f


	//   ....[168]....
        /*0498*/ 	.word	0x0500000f


	//   ....[169]....
        /*049c*/ 	.word	0x0500000f


	//   ....[170]....
        /*04a0*/ 	.word	0x0500000f


	//   ....[171]....
        /*04a4*/ 	.word	0x0500000f


	//   ....[172]....
        /*04a8*/ 	.word	0x0500000f


	//   ....[173]....
        /*04ac*/ 	.word	0x0500000f


	//   ....[174]....
        /*04b0*/ 	.word	0x0500000f


	//   ....[175]....
        /*04b4*/ 	.word	0x0500000f


	//   ....[176]....
        /*04b8*/ 	.word	0x0500000f


	//   ....[177]....
        /*04bc*/ 	.word	0x0500000f


	//   ....[178]....
        /*04c0*/ 	.word	0x0500000f


	//   ....[179]....
        /*04c4*/ 	.word	0x0500000f


	//   ....[180]....
        /*04c8*/ 	.word	0x0500000f


	//   ....[181]....
        /*04cc*/ 	.word	0x0500000f


	//   ....[182]....
        /*04d0*/ 	.word	0x0500000f


	//   ....[183]....
        /*04d4*/ 	.word	0x0500000f


	//   ....[184]....
        /*04d8*/ 	.word	0x0500000f


	//   ....[185]....
        /*04dc*/ 	.word	0x0500000f


	//   ....[186]....
        /*04e0*/ 	.word	0x0500000f


	//   ....[187]....
        /*04e4*/ 	.word	0x0500000f


	//   ....[188]....
        /*04e8*/ 	.word	0x0500000f


	//   ....[189]....
        /*04ec*/ 	.word	0x0500000f


	//   ....[190]....
        /*04f0*/ 	.word	0x0500000f


	//   ....[191]....
        /*04f4*/ 	.word	0x0500000f


	//   ....[192]....
        /*04f8*/ 	.word	0x0500000f


	//   ....[193]....
        /*04fc*/ 	.word	0x0500000f


	//   ....[194]....
        /*0500*/ 	.word	0x0500000f


	//   ....[195]....
        /*0504*/ 	.word	0x0500000f


	//   ....[196]....
        /*0508*/ 	.word	0x0500000f


	//   ....[197]....
        /*050c*/ 	.word	0x0500000f


	//   ....[198]....
        /*0510*/ 	.word	0x0500000f


	//   ....[199]....
        /*0514*/ 	.word	0x0500000f


	//   ....[200]....
        /*0518*/ 	.word	0x0500000f


	//   ....[201]....
        /*051c*/ 	.word	0x0500000f


	//   ....[202]....
        /*0520*/ 	.word	0x0500000f


	//   ....[203]....
        /*0524*/ 	.word	0x0500000f


	//   ....[204]....
        /*0528*/ 	.word	0x0500000f


	//   ....[205]....
        /*052c*/ 	.word	0x0500000f


	//   ....[206]....
        /*0530*/ 	.word	0x0500000f


	//   ....[207]....
        /*0534*/ 	.word	0x0500000f


	//   ....[208]....
        /*0538*/ 	.word	0x0500000f


	//   ....[209]....
        /*053c*/ 	.word	0x0500000f


	//   ....[210]....
        /*0540*/ 	.word	0x0500000f


	//   ....[211]....
        /*0544*/ 	.word	0x0500000f


	//   ....[212]....
        /*0548*/ 	.word	0x0500000f


	//   ....[213]....
        /*054c*/ 	.word	0x0500000f


	//   ....[214]....
        /*0550*/ 	.word	0x0500000f


	//   ....[215]....
        /*0554*/ 	.word	0x0500000f


	//   ....[216]....
        /*0558*/ 	.word	0x0500000f


	//   ....[217]....
        /*055c*/ 	.word	0x0500000f


	//   ....[218]....
        /*0560*/ 	.word	0x0500000f


	//   ....[219]....
        /*0564*/ 	.word	0x0500000f


	//   ....[220]....
        /*0568*/ 	.word	0x0500000f


	//   ....[221]....
        /*056c*/ 	.word	0x0500000f


	//   ....[222]....
        /*0570*/ 	.word	0x0500000f


	//   ....[223]....
        /*0574*/ 	.word	0x0500000f


	//   ....[224]....
        /*0578*/ 	.word	0x0500000f


	//   ....[225]....
        /*057c*/ 	.word	0x0500000f


	//   ....[226]....
        /*0580*/ 	.word	0x0500000f


	//   ....[227]....
        /*0584*/ 	.word	0x0500000f


	//   ....[228]....
        /*0588*/ 	.word	0x0500000f


	//   ....[229]....
        /*058c*/ 	.word	0x0500000f


	//   ....[230]....
        /*0590*/ 	.word	0x0500000f


	//   ....[231]....
        /*0594*/ 	.word	0x0500000f


	//   ....[232]....
        /*0598*/ 	.word	0x0500000f


	//   ....[233]....
        /*059c*/ 	.word	0x0500000f


	//   ....[234]....
        /*05a0*/ 	.word	0x0500000f


	//   ....[235]....
        /*05a4*/ 	.word	0x0500000f


	//   ....[236]....
        /*05a8*/ 	.word	0x0500000f


	//   ....[237]....
        /*05ac*/ 	.word	0x0500000f


	//   ....[238]....
        /*05b0*/ 	.word	0x0500000f


	//   ....[239]....
        /*05b4*/ 	.word	0x0500000f


	//   ....[240]....
        /*05b8*/ 	.word	0x0500000f


	//   ....[241]....
        /*05bc*/ 	.word	0x0500000f


	//   ....[242]....
        /*05c0*/ 	.word	0x0500000f


	//   ....[243]....
        /*05c4*/ 	.word	0x0500000f


	//   ....[244]....
        /*05c8*/ 	.word	0x0500000f


	//   ....[245]....
        /*05cc*/ 	.word	0x0500000f


	//   ....[246]....
        /*05d0*/ 	.word	0x0500000f


	//   ....[247]....
        /*05d4*/ 	.word	0x0500000f


	//   ....[248]....
        /*05d8*/ 	.word	0x0500000f


	//   ....[249]....
        /*05dc*/ 	.word	0x0500000f


	//   ....[250]....
        /*05e0*/ 	.word	0x0500000f


	//   ....[251]....
        /*05e4*/ 	.word	0x0500000f


	//   ....[252]....
        /*05e8*/ 	.word	0x0500000f


	//   ....[253]....
        /*05ec*/ 	.word	0x0500000f


	//   ....[254]....
        /*05f0*/ 	.word	0x0500000f


	//   ....[255]....
        /*05f4*/ 	.word	0x0500000f


	//   ....[0]....
        /*05f8*/ 	.word	0x0500000f


	//   ....[1]....
        /*05fc*/ 	.word	0x0500000f


	//   ....[2]....
        /*0600*/ 	.word	0x0500000f


	//   ....[3]....
        /*0604*/ 	.word	0x0500000f


	//   ....[4]....
        /*0608*/ 	.word	0x0500000f


	//   ....[5]....
        /*060c*/ 	.word	0x0500000f


	//   ....[6]....
        /*0610*/ 	.word	0x0500000f


	//   ....[7]....
        /*0614*/ 	.word	0x0500000f


	//   ....[8]....
        /*0618*/ 	.word	0x0500000f


	//   ....[9]....
        /*061c*/ 	.word	0x0500000f


	//   ....[10]....
        /*0620*/ 	.word	0x0500000f


	//----- nvinfo : EIATTR_COOP_GROUP_INSTR_OFFSETS
	.align		4
.L_609:
        /*0624*/ 	.byte	0x04, 0x28
        /*0626*/ 	.short	(.L_611 - .L_610)


	//   ....[0]....
.L_610:
        /*0628*/ 	.word	0x00000080


	//   ....[1]....
        /*062c*/ 	.word	0x00000090


	//   ....[2]....
        /*0630*/ 	.word	0x000002f0


	//   ....[3]....
        /*0634*/ 	.word	0x00000450


	//   ....[4]....
        /*0638*/ 	.word	0x00000570


	//   ....[5]....
        /*063c*/ 	.word	0x000006d0


	//   ....[6]....
        /*0640*/ 	.word	0x00001d60


	//   ....[7]....
        /*0644*/ 	.word	0x00003240


	//   ....[8]....
        /*0648*/ 	.word	0x00003280


	//   ....[9]....
        /*064c*/ 	.word	0x00003be0


	//   ....[10]....
        /*0650*/ 	.word	0x00003d20


	//   ....[11]....
        /*0654*/ 	.word	0x00003f10


	//   ....[12]....
        /*0658*/ 	.word	0x000040d0


	//   ....[13]....
        /*065c*/ 	.word	0x00005b40


	//   ....[14]....
        /*0660*/ 	.word	0x00005b60


	//   ....[15]....
        /*0664*/ 	.word	0x00006430


	//   ....[16]....
        /*0668*/ 	.word	0x00006510


	//   ....[17]....
        /*066c*/ 	.word	0x00006dd0


	//   ....[18]....
        /*0670*/ 	.word	0x00006e80


	//   ....[19]....
        /*0674*/ 	.word	0x00008d60


	//   ....[20]....
        /*0678*/ 	.word	0x00008dc0


	//   ....[21]....
        /*067c*/ 	.word	0x00009850


	//   ....[22]....
        /*0680*/ 	.word	0x000098b0


	//   ....[23]....
        /*0684*/ 	.word	0x0000a7f0


	//   ....[24]....
        /*0688*/ 	.word	0x0000a800


	//   ....[25]....
        /*068c*/ 	.word	0x0000a840


	//   ....[26]....
        /*0690*/ 	.word	0x0000a850


	//   ....[27]....
        /*0694*/ 	.word	0x0000c320


	//   ....[28]....
        /*0698*/ 	.word	0x0000c330


	//   ....[29]....
        /*069c*/ 	.word	0x0000c340


	//   ....[30]....
        /*06a0*/ 	.word	0x0000c350


	//   ....[31]....
        /*06a4*/ 	.word	0x0000ce00


	//   ....[32]....
        /*06a8*/ 	.word	0x0000ce20


	//   ....[33]....
        /*06ac*/ 	.word	0x0000cfc0


	//   ....[34]....
        /*06b0*/ 	.word	0x0000cfe0


	//   ....[35]....
        /*06b4*/ 	.word	0x0000d120


	//   ....[36]....
        /*06b8*/ 	.word	0x0000d140


	//   ....[37]....
        /*06bc*/ 	.word	0x0000d290


	//   ....[38]....
        /*06c0*/ 	.word	0x0000d2b0


	//   ....[39]....
        /*06c4*/ 	.word	0x0000d7a0


	//   ....[40]....
        /*06c8*/ 	.word	0x0000d7e0


	//   ....[41]....
        /*06cc*/ 	.word	0x0000e380


	//   ....[42]....
        /*06d0*/ 	.word	0x0000e390


	//   ....[43]....
        /*06d4*/ 	.word	0x0000f530


	//   ....[44]....
        /*06d8*/ 	.word	0x0000f560


	//   ....[45]....
        /*06dc*/ 	.word	0x0000f6d0


	//   ....[46]....
        /*06e0*/ 	.word	0x0000f6f0


	//   ....[47]....
        /*06e4*/ 	.word	0x0000f830


	//   ....[48]....
        /*06e8*/ 	.word	0x0000f850


	//   ....[49]....
        /*06ec*/ 	.word	0x0000f9a0


	//   ....[50]....
        /*06f0*/ 	.word	0x0000f9c0


	//   ....[51]....
        /*06f4*/ 	.word	0x0000fba0


	//   ....[52]....
        /*06f8*/ 	.word	0x0000fd90


	//   ....[53]....
        /*06fc*/ 	.word	0x0000fdc0


	//   ....[54]....
        /*0700*/ 	.word	0x0000fdf0


	//   ....[55]....
        /*0704*/ 	.word	0x0000fe20


	//   ....[56]....
        /*0708*/ 	.word	0x0000fe50


	//   ....[57]....
        /*070c*/ 	.word	0x0000fe80


	//   ....[58]....
        /*0710*/ 	.word	0x0000fff0


	//   ....[59]....
        /*0714*/ 	.word	0x00010020


	//   ....[60]....
        /*0718*/ 	.word	0x00010050


	//   ....[61]....
        /*071c*/ 	.word	0x00010080


	//   ....[62]....
        /*0720*/ 	.word	0x000100b0


	//   ....[63]....
        /*0724*/ 	.word	0x000100e0


	//   ....[64]....
        /*0728*/ 	.word	0x00010170


	//   ....[65]....
        /*072c*/ 	.word	0x000101a0


	//   ....[66]....
        /*0730*/ 	.word	0x000101b0


	//   ....[67]....
        /*0734*/ 	.word	0x000101f0


	//   ....[68]....
        /*0738*/ 	.word	0x000120f0


	//   ....[69]....
        /*073c*/ 	.word	0x00012110


	//   ....[70]....
        /*0740*/ 	.word	0x000121a0


	//   ....[71]....
        /*0744*/ 	.word	0x000121c0


	//   ....[72]....
        /*0748*/ 	.word	0x00012240


	//   ....[73]....
        /*074c*/ 	.word	0x00012260


	//   ....[74]....
        /*0750*/ 	.word	0x000122e0


	//   ....[75]....
        /*0754*/ 	.word	0x00012300


	//   ....[76]....
        /*0758*/ 	.word	0x00012380


	//   ....[77]....
        /*075c*/ 	.word	0x000123a0


	//   ....[78]....
        /*0760*/ 	.word	0x000123b0


	//   ....[79]....
        /*0764*/ 	.word	0x000123c0


	//   ....[80]....
        /*0768*/ 	.word	0x00012b40


	//   ....[81]....
        /*076c*/ 	.word	0x00012b60


	//   ....[82]....
        /*0770*/ 	.word	0x00012b70


	//   ....[83]....
        /*0774*/ 	.word	0x00012b80


	//   ....[84]....
        /*0778*/ 	.word	0x00012b90


	//   ....[85]....
        /*077c*/ 	.word	0x00012bb0


	//   ....[86]....
        /*0780*/ 	.word	0x00012c70


	//   ....[87]....
        /*0784*/ 	.word	0x00012d10


	//   ....[88]....
        /*0788*/ 	.word	0x00012d30


	//   ....[89]....
        /*078c*/ 	.word	0x00012d90


	//   ....[90]....
        /*0790*/ 	.word	0x00012e00


	//   ....[91]....
        /*0794*/ 	.word	0x00012e20


	//   ....[92]....
        /*0798*/ 	.word	0x00012e30


	//   ....[93]....
        /*079c*/ 	.word	0x00012e60


	//   ....[94]....
        /*07a0*/ 	.word	0x00012ef0


	//   ....[95]....
        /*07a4*/ 	.word	0x00012f30


	//   ....[96]....
        /*07a8*/ 	.word	0x00013630


	//   ....[97]....
        /*07ac*/ 	.word	0x00013660


	//   ....[98]....
        /*07b0*/ 	.word	0x00013680


	//   ....[99]....
        /*07b4*/ 	.word	0x000136b0


	//   ....[100]....
        /*07b8*/ 	.word	0x00013720


	//   ....[101]....
        /*07bc*/ 	.word	0x00013750


	//   ....[102]....
        /*07c0*/ 	.word	0x00013860


	//   ....[103]....
        /*07c4*/ 	.word	0x00013880


	//   ....[104]....
        /*07c8*/ 	.word	0x00013910


	//   ....[105]....
        /*07cc*/ 	.word	0x00013930


	//   ....[106]....
        /*07d0*/ 	.word	0x000139a0


	//   ....[107]....
        /*07d4*/ 	.word	0x000139c0


	//   ....[108]....
        /*07d8*/ 	.word	0x00013a20


	//   ....[109]....
        /*07dc*/ 	.word	0x00013a50


	//   ....[110]....
        /*07e0*/ 	.word	0x00013ad0


	//   ....[111]....
        /*07e4*/ 	.word	0x00013b30


	//   ....[112]....
        /*07e8*/ 	.word	0x00014060


	//   ....[113]....
        /*07ec*/ 	.word	0x00014080


	//   ....[114]....
        /*07f0*/ 	.word	0x000140d0


	//   ....[115]....
        /*07f4*/ 	.word	0x00014190


	//   ....[116]....
        /*07f8*/ 	.word	0x000141a0


	//   ....[117]....
        /*07fc*/ 	.word	0x000141d0


	//   ....[118]....
        /*0800*/ 	.word	0x00014260


	//   ....[119]....
        /*0804*/ 	.word	0x00014310


	//   ....[120]....
        /*0808*/ 	.word	0x00014320


	//   ....[121]....
        /*080c*/ 	.word	0x00014350


	//   ....[122]....
        /*0810*/ 	.word	0x00014360


	//   ....[123]....
        /*0814*/ 	.word	0x000143f0


	//   ....[124]....
        /*0818*/ 	.word	0x00014af0


	//   ....[125]....
        /*081c*/ 	.word	0x00014b10


	//   ....[126]....
        /*0820*/ 	.word	0x00014b20


	//   ....[127]....
        /*0824*/ 	.word	0x00014b60


	//   ....[128]....
        /*0828*/ 	.word	0x00014b70


	//   ....[129]....
        /*082c*/ 	.word	0x00014bb0


	//   ....[130]....
        /*0830*/ 	.word	0x00014bc0


	//   ....[131]....
        /*0834*/ 	.word	0x00014c00


	//   ....[132]....
        /*0838*/ 	.word	0x00014c10


	//   ....[133]....
        /*083c*/ 	.word	0x00014c50


	//   ....[134]....
        /*0840*/ 	.word	0x00014c60


	//   ....[135]....
        /*0844*/ 	.word	0x00014c70


	//   ....[136]....
        /*0848*/ 	.word	0x00014fb0


	//   ....[137]....
        /*084c*/ 	.word	0x00014fd0


	//   ....[138]....
        /*0850*/ 	.word	0x00014fe0


	//   ....[139]....
        /*0854*/ 	.word	0x00014ff0


	//   ....[140]....
        /*0858*/ 	.word	0x00015000


	//   ....[141]....
        /*085c*/ 	.word	0x00015020


	//   ....[142]....
        /*0860*/ 	.word	0x00015090


	//   ....[143]....
        /*0864*/ 	.word	0x000150c0


	//   ....[144]....
        /*0868*/ 	.word	0x000150d0


	//   ....[145]....
        /*086c*/ 	.word	0x00015140


	//   ....[146]....
        /*0870*/ 	.word	0x00015150


	//   ....[147]....
        /*0874*/ 	.word	0x00015250


	//   ....[148]....
        /*0878*/ 	.word	0x00015720


	//   ....[149]....
        /*087c*/ 	.word	0x00015750


	//   ....[150]....
        /*0880*/ 	.word	0x000157c0


	//   ....[151]....
        /*0884*/ 	.word	0x000157f0


	//   ....[152]....
        /*0888*/ 	.word	0x00015820


	//   ....[153]....
        /*088c*/ 	.word	0x00015850


	//   ....[154]....
        /*0890*/ 	.word	0x00015880


	//   ....[155]....
        /*0894*/ 	.word	0x000158b0


	//   ....[156]....
        /*0898*/ 	.word	0x00015a50


	//   ....[157]....
        /*089c*/ 	.word	0x00015a80


	//   ....[158]....
        /*08a0*/ 	.word	0x00015ab0


	//   ....[159]....
        /*08a4*/ 	.word	0x00015ae0


	//   ....[160]....
        /*08a8*/ 	.word	0x00015b10


	//   ....[161]....
        /*08ac*/ 	.word	0x00015b40


	//   ....[162]....
        /*08b0*/ 	.word	0x00015c00


	//   ....[163]....
        /*08b4*/ 	.word	0x00015c20


	//   ....[164]....
        /*08b8*/ 	.word	0x00015c40


	//   ....[165]....
        /*08bc*/ 	.word	0x00015ca0


	//   ....[166]....
        /*08c0*/ 	.word	0x000166c0


	//   ....[167]....
        /*08c4*/ 	.word	0x00016cd0


	//   ....[168]....
        /*08c8*/ 	.word	0x00016dc0


	//   ....[169]....
        /*08cc*/ 	.word	0x00016e60


	//   ....[170]....
        /*08d0*/ 	.word	0x00016ec0


	//   ....[171]....
        /*08d4*/ 	.word	0x00016fb0


	//   ....[172]....
        /*08d8*/ 	.word	0x00017020


	//   ....[173]....
        /*08dc*/ 	.word	0x00017110


	//   ....[174]....
        /*08e0*/ 	.word	0x00017180


	//   ....[175]....
        /*08e4*/ 	.word	0x00017270


	//   ....[176]....
        /*08e8*/ 	.word	0x000172e0


	//   ....[177]....
        /*08ec*/ 	.word	0x000173d0


	//   ....[178]....
        /*08f0*/ 	.word	0x00017440


	//   ....[179]....
        /*08f4*/ 	.word	0x000174e0


	//   ....[180]....
        /*08f8*/ 	.word	0x000175e0


	//   ....[181]....
        /*08fc*/ 	.word	0x00017630


	//   ....[182]....
        /*0900*/ 	.word	0x00017690


	//   ....[183]....
        /*0904*/ 	.word	0x000177b0


	//   ....[184]....
        /*0908*/ 	.word	0x00017830


	//   ....[185]....
        /*090c*/ 	.word	0x00017920


	//   ....[186]....
        /*0910*/ 	.word	0x000179a0


	//   ....[187]....
        /*0914*/ 	.word	0x00017a90


	//   ....[188]....
        /*0918*/ 	.word	0x00017ba0


	//   ....[189]....
        /*091c*/ 	.word	0x00017c10


	//   ....[190]....
        /*0920*/ 	.word	0x00017d20


	//   ....[191]....
        /*0924*/ 	.word	0x00017d90


	//   ....[192]....
        /*0928*/ 	.word	0x00017e10


	//   ....[193]....
        /*092c*/ 	.word	0x00017f00


	//   ....[194]....
        /*0930*/ 	.word	0x00017f70


	//   ....[195]....
        /*0934*/ 	.word	0x00018040


	//   ....[196]....
        /*0938*/ 	.word	0x000180e0


	//   ....[197]....
        /*093c*/ 	.word	0x00018180


	//   ....[198]....
        /*0940*/ 	.word	0x000181e0


	//   ....[199]....
        /*0944*/ 	.word	0x000182d0


	//   ....[200]....
        /*0948*/ 	.word	0x000183e0


	//   ....[201]....
        /*094c*/ 	.word	0x00018430


	//   ....[202]....
        /*0950*/ 	.word	0x00018490


	//   ....[203]....
        /*0954*/ 	.word	0x00018590


	//   ....[204]....
        /*0958*/ 	.word	0x000186a0


	//   ....[205]....
        /*095c*/ 	.word	0x000186f0


	//   ....[206]....
        /*0960*/ 	.word	0x00018750


	//   ....[207]....
        /*0964*/ 	.word	0x00018850


	//   ....[208]....
        /*0968*/ 	.word	0x00018960


	//   ....[209]....
        /*096c*/ 	.word	0x000189b0


	//   ....[210]....
        /*0970*/ 	.word	0x00018a10


	//   ....[211]....
        /*0974*/ 	.word	0x00018b00


	//   ....[212]....
        /*0978*/ 	.word	0x00018c30


	//   ....[213]....
        /*097c*/ 	.word	0x00018d10


	//   ....[214]....
        /*0980*/ 	.word	0x00018da0


	//   ....[215]....
        /*0984*/ 	.word	0x00018eb0


	//   ....[216]....
        /*0988*/ 	.word	0x00018f10


	//   ....[217]....
        /*098c*/ 	.word	0x00019020


	//   ....[218]....
        /*0990*/ 	.word	0x00019080


	//   ....[219]....
        /*0994*/ 	.word	0x00019190


	//   ....[220]....
        /*0998*/ 	.word	0x000191f0


	//   ....[221]....
        /*099c*/ 	.word	0x00019300


	//   ....[222]....
        /*09a0*/ 	.word	0x00019360


	//   ....[223]....
        /*09a4*/ 	.word	0x00019420


	//   ....[224]....
        /*09a8*/ 	.word	0x00019580


	//   ....[225]....
        /*09ac*/ 	.word	0x00019620


	//   ....[226]....
        /*09b0*/ 	.word	0x00019680


	//   ....[227]....
        /*09b4*/ 	.word	0x00019730


	//   ....[228]....
        /*09b8*/ 	.word	0x00019790


	//   ....[229]....
        /*09bc*/ 	.word	0x00019840


	//   ....[230]....
        /*09c0*/ 	.word	0x000198a0


	//   ....[231]....
        /*09c4*/ 	.word	0x00019950


	//   ....[232]....
        /*09c8*/ 	.word	0x000199b0


	//   ....[233]....
        /*09cc*/ 	.word	0x00019a60


	//   ....[234]....
        /*09d0*/ 	.word	0x00019ac0


	//   ....[235]....
        /*09d4*/ 	.word	0x00019b70


	//   ....[236]....
        /*09d8*/ 	.word	0x00019c50


	//   ....[237]....
        /*09dc*/ 	.word	0x00019cf0


	//   ....[238]....
        /*09e0*/ 	.word	0x00019d50


	//   ....[239]....
        /*09e4*/ 	.word	0x00019e20


	//   ....[240]....
        /*09e8*/ 	.word	0x00019e80


	//   ....[241]....
        /*09ec*/ 	.word	0x00019f50


	//   ....[242]....
        /*09f0*/ 	.word	0x00019fb0


	//   ....[243]....
        /*09f4*/ 	.word	0x0001a090


	//   ....[244]....
        /*09f8*/ 	.word	0x0001a0f0


	//   ....[245]....
        /*09fc*/ 	.word	0x0001a1c0


	//   ....[246]....
        /*0a00*/ 	.word	0x0001a220


	//   ....[247]....
        /*0a04*/ 	.word	0x0001a2f0


	//   ....[248]....
        /*0a08*/ 	.word	0x0001a380


	//   ....[249]....
        /*0a0c*/ 	.word	0x0001a420


	//   ....[250]....
        /*0a10*/ 	.word	0x0001a5a0


	//   ....[251]....
        /*0a14*/ 	.word	0x0001a610


	//   ....[252]....
        /*0a18*/ 	.word	0x0001a680


	//   ....[253]....
        /*0a1c*/ 	.word	0x0001a6f0


	//   ....[254]....
        /*0a20*/ 	.word	0x0001a760


	//   ....[255]....
        /*0a24*/ 	.word	0x0001a7e0


	//   ....[0]....
        /*0a28*/ 	.word	0x0001a860


	//   ....[1]....
        /*0a2c*/ 	.word	0x0001a8f0


	//   ....[2]....
        /*0a30*/ 	.word	0x0001a960


	//   ....[3]....
        /*0a34*/ 	.word	0x0001a9d0


	//   ....[4]....
        /*0a38*/ 	.word	0x0001aa40


	//   ....[5]....
        /*0a3c*/ 	.word	0x0001aac0


	//   ....[6]....
        /*0a40*/ 	.word	0x0001ab30


	//   ....[7]....
        /*0a44*/ 	.word	0x0001abc0


	//   ....[8]....
        /*0a48*/ 	.word	0x0001ac20


	//   ....[9]....
        /*0a4c*/ 	.word	0x0001acb0


	//   ....[10]....
        /*0a50*/ 	.word	0x0001ade0


	//----- nvinfo : EIATTR_REG_RECONFIG
	.align		4
.L_611:
        /*0a54*/ 	.byte	0x01, 0x54
	.zero		2


	//----- nvinfo : EIATTR_SYSCALL_OFFSETS
	.align		4
        /*0a58*/ 	.byte	0x04, 0x46
        /*0a5a*/ 	.short	(.L_613 - .L_612)


	//   ....[0]....
.L_612:
        /*0a5c*/ 	.word	0x00001f60


	//   ....[1]....
        /*0a60*/ 	.word	0x00011710


	//   ....[2]....
        /*0a64*/ 	.word	0x00011860


	//   ....[3]....
        /*0a68*/ 	.word	0x00011950


	//   ....[4]....
        /*0a6c*/ 	.word	0x00012750


	//   ....[5]....
        /*0a70*/ 	.word	0x00013280


	//----- nvinfo : EIATTR_MBARRIER_INSTR_OFFSETS
	.align		4
.L_613:
        /*0a74*/ 	.byte	0x04, 0x39
        /*0a76*/ 	.short	(.L_615 - .L_614)


	//   ....[0]....
.L_614:
        /*0a78*/ 	.word	0x00000190
        /*0a7c*/ 	.word	0x000000ff
        /*0a80*/ 	.word	0x00032400
        /*0a84*/ 	.short	0x0100
        /*0a86*/ 	.byte	0x08
	.zero		1


	//   ....[1]....
        /*0a88*/ 	.word	0x000001a0
        /*0a8c*/ 	.word	0x000000ff
        /*0a90*/ 	.word	0x00032410
        /*0a94*/ 	.short	0x0100
        /*0a96*/ 	.byte	0x08
	.zero		1


	//   ....[2]....
        /*0a98*/ 	.word	0x000001b0
        /*0a9c*/ 	.word	0x000000ff
        /*0aa0*/ 	.word	0x00032420
        /*0aa4*/ 	.short	0x0100
        /*0aa6*/ 	.byte	0x08
	.zero		1


	//   ....[3]....
        /*0aa8*/ 	.word	0x000002a0
        /*0aac*/ 	.word	0x000000ff
        /*0ab0*/ 	.word	0x00032430
        /*0ab4*/ 	.short	0x0100
        /*0ab6*/ 	.byte	0x08
	.zero		1


	//   ....[4]....
        /*0ab8*/ 	.word	0x000002b0
        /*0abc*/ 	.word	0x000000ff
        /*0ac0*/ 	.word	0x00032440
        /*0ac4*/ 	.short	0x0100
        /*0ac6*/ 	.byte	0x08
	.zero		1


	//   ....[5]....
        /*0ac8*/ 	.word	0x000002c0
        /*0acc*/ 	.word	0x000000ff
        /*0ad0*/ 	.word	0x00032438
        /*0ad4*/ 	.short	0x0100
        /*0ad6*/ 	.byte	0x08
	.zero		1


	//   ....[6]....
        /*0ad8*/ 	.word	0x000002d0
        /*0adc*/ 	.word	0x000000ff
        /*0ae0*/ 	.word	0x00032448
        /*0ae4*/ 	.short	0x0100
        /*0ae6*/ 	.byte	0x08
	.zero		1


	//   ....[7]....
        /*0ae8*/ 	.word	0x00000400
        /*0aec*/ 	.word	0x000000ff
        /*0af0*/ 	.word	0x00032450
        /*0af4*/ 	.short	0x0100
        /*0af6*/ 	.byte	0x08
	.zero		1


	//   ....[8]....
        /*0af8*/ 	.word	0x00000410
        /*0afc*/ 	.word	0x000000ff
        /*0b00*/ 	.word	0x00032460
        /*0b04*/ 	.short	0x0100
        /*0b06*/ 	.byte	0x08
	.zero		1


	//   ....[9]....
        /*0b08*/ 	.word	0x00000420
        /*0b0c*/ 	.word	0x000000ff
        /*0b10*/ 	.word	0x00032458
        /*0b14*/ 	.short	0x0100
        /*0b16*/ 	.byte	0x08
	.zero		1


	//   ....[10]....
        /*0b18*/ 	.word	0x00000430
        /*0b1c*/ 	.word	0x000000ff
        /*0b20*/ 	.word	0x00032468
        /*0b24*/ 	.short	0x0100
        /*0b26*/ 	.byte	0x08
	.zero		1


	//   ....[11]....
        /*0b28*/ 	.word	0x00000520
        /*0b2c*/ 	.word	0x000000ff
        /*0b30*/ 	.word	0x00032470
        /*0b34*/ 	.short	0x0100
        /*0b36*/ 	.byte	0x06
	.zero		1


	//   ....[12]....
        /*0b38*/ 	.word	0x00000530
        /*0b3c*/ 	.word	0x000000ff
        /*0b40*/ 	.word	0x00032480
        /*0b44*/ 	.short	0x0100
        /*0b46*/ 	.byte	0x06
	.zero		1


	//   ....[13]....
        /*0b48*/ 	.word	0x00000540
        /*0b4c*/ 	.word	0x000000ff
        /*0b50*/ 	.word	0x00032478
        /*0b54*/ 	.short	0x0100
        /*0b56*/ 	.byte	0x06
	.zero		1


	//   ....[14]....
        /*0b58*/ 	.word	0x00000550
        /*0b5c*/ 	.word	0x000000ff
        /*0b60*/ 	.word	0x00032488
        /*0b64*/ 	.short	0x0100
        /*0b66*/ 	.byte	0x06
	.zero		1


	//   ....[15]....
        /*0b68*/ 	.word	0x00000680
        /*0b6c*/ 	.word	0x000000ff
        /*0b70*/ 	.word	0x00032490
        /*0b74*/ 	.short	0x0100
        /*0b76*/ 	.byte	0x08
	.zero		1


	//   ....[16]....
        /*0b78*/ 	.word	0x00000690
        /*0b7c*/ 	.word	0x000000ff
        /*0b80*/ 	.word	0x000324a0
        /*0b84*/ 	.short	0x0100
        /*0b86*/ 	.byte	0x08
	.zero		1


	//   ....[17]....
        /*0b88*/ 	.word	0x000006a0
        /*0b8c*/ 	.word	0x000000ff
        /*0b90*/ 	.word	0x00032498
        /*0b94*/ 	.short	0x0100
        /*0b96*/ 	.byte	0x08
	.zero		1


	//   ....[18]....
        /*0b98*/ 	.word	0x000006b0
        /*0b9c*/ 	.word	0x000000ff
        /*0ba0*/ 	.word	0x000324a8
        /*0ba4*/ 	.short	0x0100
        /*0ba6*/ 	.byte	0x08
	.zero		1


	//   ....[19]....
        /*0ba8*/ 	.word	0x000007f0
        /*0bac*/ 	.word	0x000000ff
        /*0bb0*/ 	.word	0x000324b0
        /*0bb4*/ 	.short	0x0100
        /*0bb6*/ 	.byte	0x08
	.zero		1


	//   ....[20]....
        /*0bb8*/ 	.word	0x00000800
        /*0bbc*/ 	.word	0x000000ff
        /*0bc0*/ 	.word	0x000324c0
        /*0bc4*/ 	.short	0x0100
        /*0bc6*/ 	.byte	0x08
	.zero		1


	//   ....[21]....
        /*0bc8*/ 	.word	0x00000810
        /*0bcc*/ 	.word	0x000000ff
        /*0bd0*/ 	.word	0x000324b8
        /*0bd4*/ 	.short	0x0100
        /*0bd6*/ 	.byte	0x08
	.zero		1


	//   ....[22]....
        /*0bd8*/ 	.word	0x00000820
        /*0bdc*/ 	.word	0x000000ff
        /*0be0*/ 	.word	0x000324c8
        /*0be4*/ 	.short	0x0100
        /*0be6*/ 	.byte	0x08
	.zero		1


	//   ....[23]....
        /*0be8*/ 	.word	0x00002040
        /*0bec*/ 	.word	0x00000005
        /*0bf0*/ 	.word	0x00032400
        /*0bf4*/ 	.short	0x010a
        /*0bf6*/ 	.byte	0x3f
	.zero		1


	//   ....[24]....
        /*0bf8*/ 	.word	0x00002120
        /*0bfc*/ 	.word	0x000000ff
        /*0c00*/ 	.word	0x00032430
        /*0c04*/ 	.short	0x010a
        /*0c06*/ 	.byte	0x06
	.zero		1


	//   ....[25]....
        /*0c08*/ 	.word	0x00002160
        /*0c0c*/ 	.word	0x000000ff
        /*0c10*/ 	.word	0x00032430
        /*0c14*/ 	.short	0x010a
        /*0c16*/ 	.byte	0x06
	.zero		1


	//   ....[26]....
        /*0c18*/ 	.word	0x00002460
        /*0c1c*/ 	.word	0x00000005
        /*0c20*/ 	.word	0x00032410
        /*0c24*/ 	.short	0x010a
        /*0c26*/ 	.byte	0x3f
	.zero		1


	//   ....[27]....
        /*0c28*/ 	.word	0x000024a0
        /*0c2c*/ 	.word	0x000000ff
        /*0c30*/ 	.word	0x00032450
        /*0c34*/ 	.short	0x010a
        /*0c36*/ 	.byte	0x06
	.zero		1


	//   ....[28]....
        /*0c38*/ 	.word	0x000024e0
        /*0c3c*/ 	.word	0x000000ff
        /*0c40*/ 	.word	0x00032450
        /*0c44*/ 	.short	0x010a
        /*0c46*/ 	.byte	0x06
	.zero		1


	//   ....[29]....
        /*0c48*/ 	.word	0x000033a0
        /*0c4c*/ 	.word	0x000000ff
        /*0c50*/ 	.word	0x00000000
        /*0c54*/ 	.short	0x0101
        /*0c56*/ 	.byte	0x04
	.zero		1


	//   ....[30]....
        /*0c58*/ 	.word	0x00004ca0
        /*0c5c*/ 	.word	0x000000ff
        /*0c60*/ 	.word	0x00000000
        /*0c64*/ 	.short	0x0101
        /*0c66*/ 	.byte	0x06
	.zero		1


	//   ....[31]....
        /*0c68*/ 	.word	0x00004df0
        /*0c6c*/ 	.word	0x000000ff
        /*0c70*/ 	.word	0x00032430
        /*0c74*/ 	.short	0x010a
        /*0c76*/ 	.byte	0x04
	.zero		1


	//   ....[32]....
        /*0c78*/ 	.word	0x00004e30
        /*0c7c*/ 	.word	0x000000ff
        /*0c80*/ 	.word	0x00032430
        /*0c84*/ 	.short	0x010a
        /*0c86*/ 	.byte	0x04
	.zero		1


	//   ....[33]....
        /*0c88*/ 	.word	0x00005040
        /*0c8c*/ 	.word	0x000000ff
        /*0c90*/ 	.word	0x00032450
        /*0c94*/ 	.short	0x010a
        /*0c96*/ 	.byte	0x04
	.zero		1


	//   ....[34]....
        /*0c98*/ 	.word	0x00005080
        /*0c9c*/ 	.word	0x000000ff
        /*0ca0*/ 	.word	0x00032450
        /*0ca4*/ 	.short	0x010a
        /*0ca6*/ 	.byte	0x04
	.zero		1


	//   ....[35]....
        /*0ca8*/ 	.word	0x00006ba0
        /*0cac*/ 	.word	0x000000ff
        /*0cb0*/ 	.word	0x00000000
        /*0cb4*/ 	.short	0x0101
        /*0cb6*/ 	.byte	0x0a
	.zero		1


	//   ....[36]....
        /*0cb8*/ 	.word	0x00007dd0
        /*0cbc*/ 	.word	0x000000ff
        /*0cc0*/ 	.word	0x00000000
        /*0cc4*/ 	.short	0x0101
        /*0cc6*/ 	.byte	0x04
	.zero		1


	//   ....[37]....
        /*0cc8*/ 	.word	0x00007f00
        /*0ccc*/ 	.word	0x000000ff
        /*0cd0*/ 	.word	0x00032430
        /*0cd4*/ 	.short	0x010a
        /*0cd6*/ 	.byte	0x04
	.zero		1


	//   ....[38]....
        /*0cd8*/ 	.word	0x00007f40
        /*0cdc*/ 	.word	0x000000ff
        /*0ce0*/ 	.word	0x00032430
        /*0ce4*/ 	.short	0x010a
        /*0ce6*/ 	.byte	0x04
	.zero		1


	//   ....[39]....
        /*0ce8*/ 	.word	0x00008150
        /*0cec*/ 	.word	0x000000ff
        /*0cf0*/ 	.word	0x00032450
        /*0cf4*/ 	.short	0x010a
        /*0cf6*/ 	.byte	0x04
	.zero		1


	//   ....[40]....
        /*0cf8*/ 	.word	0x00008190
        /*0cfc*/ 	.word	0x000000ff
        /*0d00*/ 	.word	0x00032450
        /*0d04*/ 	.short	0x010a
        /*0d06*/ 	.byte	0x04
	.zero		1


	//   ....[41]....
        /*0d08*/ 	.word	0x00009370
        /*0d0c*/ 	.word	0x000000ff
        /*0d10*/ 	.word	0x00000000
        /*0d14*/ 	.short	0x0101
        /*0d16*/ 	.byte	0x0b
	.zero		1


	//   ....[42]....
        /*0d18*/ 	.word	0x0000a760
        /*0d1c*/ 	.word	0x000000ff
        /*0d20*/ 	.word	0x00000000
        /*0d24*/ 	.short	0x0101
        /*0d26*/ 	.byte	0x04
	.zero		1


	//   ....[43]....
        /*0d28*/ 	.word	0x0000cdf0
        /*0d2c*/ 	.word	0x000000ff
        /*0d30*/ 	.word	0x00000000
        /*0d34*/ 	.short	0x0101
        /*0d36*/ 	.byte	0x06
	.zero		1


	//   ....[44]....
        /*0d38*/ 	.word	0x0000d540
        /*0d3c*/ 	.word	0x000000ff
        /*0d40*/ 	.word	0x00000000
        /*0d44*/ 	.short	0x0101
        /*0d46*/ 	.byte	0x09
	.zero		1


	//   ....[45]....
        /*0d48*/ 	.word	0x00011e90
        /*0d4c*/ 	.word	0x00000019
        /*0d50*/ 	.word	0x00032440
        /*0d54*/ 	.short	0x010a
        /*0d56*/ 	.byte	0x3f
	.zero		1


	//   ....[46]....
        /*0d58*/ 	.word	0x000124c0
        /*0d5c*/ 	.word	0x00000019
        /*0d60*/ 	.word	0x00032430
        /*0d64*/ 	.short	0x0107
        /*0d66*/ 	.byte	0x3f
	.zero		1


	//   ....[47]....
        /*0d68*/ 	.word	0x00012590
        /*0d6c*/ 	.word	0x00000019
        /*0d70*/ 	.word	0x00032430
        /*0d74*/ 	.short	0x0101
        /*0d76*/ 	.byte	0x3f
	.zero		1


	//   ....[48]....
        /*0d78*/ 	.word	0x000130c0
        /*0d7c*/ 	.word	0x00000016
        /*0d80*/ 	.word	0x00032400
        /*0d84*/ 	.short	0x0107
        /*0d86*/ 	.byte	0x3f
	.zero		1


	//   ....[49]....
        /*0d88*/ 	.word	0x00013150
        /*0d8c*/ 	.word	0x00000016
        /*0d90*/ 	.word	0x00032400
        /*0d94*/ 	.short	0x0101
        /*0d96*/ 	.byte	0x3f
	.zero		1


	//   ....[50]....
        /*0d98*/ 	.word	0x00013c70
        /*0d9c*/ 	.word	0x00000016
        /*0da0*/ 	.word	0x00032410
        /*0da4*/ 	.short	0x0107
        /*0da6*/ 	.byte	0x3f
	.zero		1


	//   ....[51]....
        /*0da8*/ 	.word	0x00013d70
        /*0dac*/ 	.word	0x00000016
        /*0db0*/ 	.word	0x00032410
        /*0db4*/ 	.short	0x0101
        /*0db6*/ 	.byte	0x3f
	.zero		1


	//   ....[52]....
        /*0db8*/ 	.word	0x00013d90
        /*0dbc*/ 	.word	0x00000016
        /*0dc0*/ 	.word	0x00032420
        /*0dc4*/ 	.short	0x010a
        /*0dc6*/ 	.byte	0x3f
	.zero		1


	//   ....[53]....
        /*0dc8*/ 	.word	0x00013e10
        /*0dcc*/ 	.word	0x00000019
        /*0dd0*/ 	.word	0x00032460
        /*0dd4*/ 	.short	0x010a
        /*0dd6*/ 	.byte	0x3f
	.zero		1


	//   ....[54]....
        /*0dd8*/ 	.word	0x00014570
        /*0ddc*/ 	.word	0x00000019
        /*0de0*/ 	.word	0x00032450
        /*0de4*/ 	.short	0x0107
        /*0de6*/ 	.byte	0x3f
	.zero		1


	//   ....[55]....
        /*0de8*/ 	.word	0x00014630
        /*0dec*/ 	.word	0x00000019
        /*0df0*/ 	.word	0x00032450
        /*0df4*/ 	.short	0x0101
        /*0df6*/ 	.byte	0x3f
	.zero		1


	//   ....[56]....
        /*0df8*/ 	.word	0x00014970
        /*0dfc*/ 	.word	0x0000000a
        /*0e00*/ 	.word	0x00032440
        /*0e04*/ 	.short	0x010a
        /*0e06*/ 	.byte	0x3f
	.zero		1


	//   ....[57]....
        /*0e08*/ 	.word	0x00014d20
        /*0e0c*/ 	.word	0x0000000a
        /*0e10*/ 	.word	0x00032430
        /*0e14*/ 	.short	0x0107
        /*0e16*/ 	.byte	0x3f
	.zero		1


	//   ....[58]....
        /*0e18*/ 	.word	0x00014dd0
        /*0e1c*/ 	.word	0x0000000a
        /*0e20*/ 	.word	0x00032430
        /*0e24*/ 	.short	0x0101
        /*0e26*/ 	.byte	0x3f
	.zero		1


	//   ....[59]....
        /*0e28*/ 	.word	0x00014e00
        /*0e2c*/ 	.word	0x0000000a
        /*0e30*/ 	.word	0x00032460
        /*0e34*/ 	.short	0x010a
        /*0e36*/ 	.byte	0x3f
	.zero		1


	//   ....[60]....
        /*0e38*/ 	.word	0x00015300
        /*0e3c*/ 	.word	0x0000000a
        /*0e40*/ 	.word	0x00032450
        /*0e44*/ 	.short	0x0107
        /*0e46*/ 	.byte	0x3f
	.zero		1


	//   ....[61]....
        /*0e48*/ 	.word	0x000153b0
        /*0e4c*/ 	.word	0x0000000a
        /*0e50*/ 	.word	0x00032450
        /*0e54*/ 	.short	0x0101
        /*0e56*/ 	.byte	0x3f
	.zero		1


	//   ....[62]....
        /*0e58*/ 	.word	0x00016640
        /*0e5c*/ 	.word	0x00000005
        /*0e60*/ 	.word	0x00032420
        /*0e64*/ 	.short	0x010a
        /*0e66*/ 	.byte	0x3f
	.zero		1


	//   ....[63]....
        /*0e68*/ 	.word	0x000167e0
        /*0e6c*/ 	.word	0x00000003
        /*0e70*/ 	.word	0x00032440
        /*0e74*/ 	.short	0x010a
        /*0e76*/ 	.byte	0x3f
	.zero		1


	//   ....[64]....
        /*0e78*/ 	.word	0x00016880
        /*0e7c*/ 	.word	0x00000005
        /*0e80*/ 	.word	0x00032440
        /*0e84*/ 	.short	0x010a
        /*0e86*/ 	.byte	0x3f
	.zero		1


	//   ....[65]....
        /*0e88*/ 	.word	0x000168c0
        /*0e8c*/ 	.word	0x00000003
        /*0e90*/ 	.word	0x00032460
        /*0e94*/ 	.short	0x010a
        /*0e96*/ 	.byte	0x3f
	.zero		1


	//   ....[66]....
        /*0e98*/ 	.word	0x00016900
        /*0e9c*/ 	.word	0x00000005
        /*0ea0*/ 	.word	0x00032460
        /*0ea4*/ 	.short	0x010a
        /*0ea6*/ 	.byte	0x3f
	.zero		1


	//   ....[67]....
        /*0ea8*/ 	.word	0x00016960
        /*0eac*/ 	.word	0x00000005
        /*0eb0*/ 	.word	0x00032400
        /*0eb4*/ 	.short	0x010a
        /*0eb6*/ 	.byte	0x3f
	.zero		1


	//   ....[68]....
        /*0eb8*/ 	.word	0x000169c0
        /*0ebc*/ 	.word	0x00000004
        /*0ec0*/ 	.word	0x00032430
        /*0ec4*/ 	.short	0x010a
        /*0ec6*/ 	.byte	0x3f
	.zero		1


	//   ....[69]....
        /*0ec8*/ 	.word	0x00016a10
        /*0ecc*/ 	.word	0x00000005
        /*0ed0*/ 	.word	0x00032410
        /*0ed4*/ 	.short	0x010a
        /*0ed6*/ 	.byte	0x3f
	.zero		1


	//   ....[70]....
        /*0ed8*/ 	.word	0x00016a70
        /*0edc*/ 	.word	0x00000000
        /*0ee0*/ 	.word	0x00032450
        /*0ee4*/ 	.short	0x010a
        /*0ee6*/ 	.byte	0x3f
	.zero		1


	//   ....[71]....
        /*0ee8*/ 	.word	0x00016ad0
        /*0eec*/ 	.word	0x00000015
        /*0ef0*/ 	.word	0x00032430
        /*0ef4*/ 	.short	0x010a
        /*0ef6*/ 	.byte	0x3f
	.zero		1


	//   ....[72]....
        /*0ef8*/ 	.word	0x00016b30
        /*0efc*/ 	.word	0x00000015
        /*0f00*/ 	.word	0x00032450
        /*0f04*/ 	.short	0x010a
        /*0f06*/ 	.byte	0x3f
	.zero		1


	//   ....[73]....
        /*0f08*/ 	.word	0x00016b90
        /*0f0c*/ 	.word	0x00000015
        /*0f10*/ 	.word	0x00032430
        /*0f14*/ 	.short	0x010a
        /*0f16*/ 	.byte	0x3f
	.zero		1


	//   ....[74]....
        /*0f18*/ 	.word	0x00016bf0
        /*0f1c*/ 	.word	0x00000015
        /*0f20*/ 	.word	0x00032450
        /*0f24*/ 	.short	0x010a
        /*0f26*/ 	.byte	0x3f
	.zero		1


	//   ....[75]....
        /*0f28*/ 	.word	0x00016d10
        /*0f2c*/ 	.word	0x00000019
        /*0f30*/ 	.word	0x00032440
        /*0f34*/ 	.short	0x010a
        /*0f36*/ 	.byte	0x3f
	.zero		1


	//   ....[76]....
        /*0f38*/ 	.word	0x00018b30
        /*0f3c*/ 	.word	0x00000016
        /*0f40*/ 	.word	0x00032420
        /*0f44*/ 	.short	0x010a
        /*0f46*/ 	.byte	0x3f
	.zero		1


	//   ....[77]....
        /*0f48*/ 	.word	0x00018b80
        /*0f4c*/ 	.word	0x00000019
        /*0f50*/ 	.word	0x00032460
        /*0f54*/ 	.short	0x010a
        /*0f56*/ 	.byte	0x3f
	.zero		1


	//   ....[78]....
        /*0f58*/ 	.word	0x000194d0
        /*0f5c*/ 	.word	0x0000000a
        /*0f60*/ 	.word	0x00032440
        /*0f64*/ 	.short	0x010a
        /*0f66*/ 	.byte	0x3f
	.zero		1


	//   ....[79]....
        /*0f68*/ 	.word	0x00019ba0
        /*0f6c*/ 	.word	0x0000000a
        /*0f70*/ 	.word	0x00032460
        /*0f74*/ 	.short	0x010a
        /*0f76*/ 	.byte	0x3f
	.zero		1


	//   ....[80]....
        /*0f78*/ 	.word	0x0001ad00
        /*0f7c*/ 	.word	0x00000005
        /*0f80*/ 	.word	0x00032420
        /*0f84*/ 	.short	0x010a
        /*0f86*/ 	.byte	0x3f
	.zero		1


	//   ....[81]....
        /*0f88*/ 	.word	0x0001aea0
        /*0f8c*/ 	.word	0x00000003
        /*0f90*/ 	.word	0x00032440
        /*0f94*/ 	.short	0x010a
        /*0f96*/ 	.byte	0x3f
	.zero		1


	//   ....[82]....
        /*0f98*/ 	.word	0x0001aef0
        /*0f9c*/ 	.word	0x00000005
        /*0fa0*/ 	.word	0x00032440
        /*0fa4*/ 	.short	0x010a
        /*0fa6*/ 	.byte	0x3f
	.zero		1


	//   ....[83]....
        /*0fa8*/ 	.word	0x0001af40
        /*0fac*/ 	.word	0x00000003
        /*0fb0*/ 	.word	0x00032460
        /*0fb4*/ 	.short	0x010a
        /*0fb6*/ 	.byte	0x3f
	.zero		1


	//----- nvinfo : EIATTR_NUM_MBARRIERS
	.align		4
.L_615:
        /*0fb8*/ 	.byte	0x03, 0x38
        /*0fba*/ 	.short	0x0017


	//----- nvinfo : EIATTR_EXIT_INSTR_OFFSETS
	.align		4
        /*0fbc*/ 	.byte	0x04, 0x1c
        /*0fbe*/ 	.short	(.L_617 - .L_616)


	//   ....[0]....
.L_616:
        /*0fc0*/ 	.word	0x000009e0


	//   ....[1]....
        /*0fc4*/ 	.word	0x0000fb40


	//   ....[2]....
        /*0fc8*/ 	.word	0x00016950


	//----- nvinfo : EIATTR_MAX_THREADS
	.align		4
.L_617:
        /*0fcc*/ 	.byte	0x04, 0x05
        /*0fce*/ 	.short	(.L_619 - .L_618)
.L_618:
        /*0fd0*/ 	.word	0x00000180
        /*0fd4*/ 	.word	0x00000001
        /*0fd8*/ 	.word	0x00000001


	//----- nvinfo : EIATTR_CRS_STACK_SIZE
	.align		4
.L_619:
        /*0fdc*/ 	.byte	0x04, 0x1e
        /*0fde*/ 	.short	(.L_621 - .L_620)
.L_620:
        /*0fe0*/ 	.word	0x00000000


	//----- nvinfo : EIATTR_CBANK_PARAM_SIZE
	.align		4
.L_621:
        /*0fe4*/ 	.byte	0x03, 0x19
        /*0fe6*/ 	.short	0x0bf0


	//----- nvinfo : EIATTR_PARAM_CBANK
	.align		4
        /*0fe8*/ 	.byte	0x04, 0x0a
        /*0fea*/ 	.short	(.L_623 - .L_622)
	.align		4
.L_622:
        /*0fec*/ 	.word	index@(.nv.constant0._ZN7cutlass13device_kernelIN5flash11enable_sm90INS1_16FlashAttnFwdSm90INS1_25CollectiveMainloopFwdSm90ILi2EN4cute5tupleIJNS5_1CILi1EEES8_S8_EEENS6_IJNS7_ILi128EEENS7_ILi96EEENS7_ILi64EEEEEELi256ENS_6half_tEfNS_4arch4Sm90ELb1ELb0ELb1ELb1ELb1ELb0ELb1ELb1ELb0ELb1ELb1ELb0EEENS1_21CollectiveEpilogueFwdINS6_IJSA_NS7_ILi256EEESB_EEES9_SE_SG_Li256ELb1ELb1ELb1ELb0EEENS1_36VarlenDynamicPersistentTileSchedulerILi128ELi96ELi256ELi128ELb1ELb1ELb1ELb1ELb1ELb1EEEEEEEEEvNT_6ParamsE)
        /*0ff0*/ 	.short	0x0210
        /*0ff2*/ 	.short	0x0bf0


	//----- nvinfo : EIATTR_SW_WAR
	.align		4
.L_623:
        /*0ff4*/ 	.byte	0x04, 0x36
        /*0ff6*/ 	.short	(.L_625 - .L_624)
.L_624:
        /*0ff8*/ 	.word	0x00000008
.L_625:


//--------------------- .nv.info._ZN7cutlass13device_kernelIN5flash11enable_sm90INS1_16FlashAttnFwdSm90INS1_25CollectiveMainloopFwdSm90ILi2EN4cute5tupleIJNS5_1CILi1EEES8_S8_EEENS6_IJNS7_ILi128EEENS7_ILi96EEENS7_ILi64EEEEEELi256ENS_6half_tEfNS_4arch4Sm90ELb1ELb0ELb1ELb1ELb1ELb1ELb1ELb1ELb0ELb1ELb1ELb0EEENS1_21CollectiveEpilogueFwdINS6_IJSA_NS7_ILi256EEESB_EEES9_SE_SG_Li256ELb1ELb1ELb1ELb0EEENS1_36VarlenDynamicPersistentTileSchedulerILi128ELi96ELi256ELi128ELb1ELb1ELb1ELb1ELb1ELb1EEEEEEEEEvNT_6ParamsE --------------------------
	.section	.nv.info._ZN7cutlass13device_kernelIN5flash11enable_sm90INS1_16FlashAttnFwdSm90INS1_25CollectiveMainloopFwdSm90ILi2EN4cute5tupleIJNS5_1CILi1EEES8_S8_EEENS6_IJNS7_ILi128EEENS7_ILi96EEENS7_ILi64EEEEEELi256ENS_6half_tEfNS_4arch4Sm90ELb1ELb0ELb1ELb1ELb1ELb1ELb1ELb1ELb0ELb1ELb1ELb0EEENS1_21CollectiveEpilogueFwdINS6_IJSA_NS7_ILi256EEESB_EEES9_SE_SG_Li256ELb1ELb1ELb1ELb0EEENS1_36VarlenDynamicPersistentTileSchedulerILi128ELi96ELi256ELi128ELb1ELb1ELb1ELb1ELb1ELb1EEEEEEEEEvNT_6ParamsE,"",@"SHT_CUDA_INFO"
	.sectionflags	@""
	.align	4


	//----- nvinfo : EIATTR_CUDA_API_VERSION
	.align		4
        /*0000*/ 	.byte	0x04, 0x37
        /*0002*/ 	.short	(.L_627 - .L_626)
.L_626:
        /*0004*/ 	.word	0x00000082


	//----- nvinfo : EIATTR_KPARAM_INFO
	.align		4
.L_627:
        /*0008*/ 	.byte	0x04, 0x17
        /*000a*/ 	.short	(.L_629 - .L_628)
.L_628:
        /*000c*/ 	.word	0x00000000
        /*0010*/ 	.short	0x0000
        /*0012*/ 	.short	0x0070
        /*0014*/ 	.byte	0x00, 0xf0, 0x01, 0x2e


	//----- nvinfo : EIATTR_SPARSE_MMA_MASK
	.align		4
.L_629:
        /*0018*/ 	.byte	0x03, 0x50
        /*001a*/ 	.short	0x0000


	//----- nvinfo : EIATTR_MAXREG_COUNT
	.align		4
        /*001c*/ 	.byte	0x03, 0x1b
        /*001e*/ 	.short	0x00a8


	//----- nvinfo : EIATTR_NUM_BARRIERS
	.align		4
        /*0020*/ 	.byte	0x02, 0x4c
        /*0022*/ 	.byte	0x10
	.zero		1


	//----- nvinfo : EIATTR_EXTERNS
	.align		4
        /*0024*/ 	.byte	0x04, 0x0f
        /*0026*/ 	.short	(.L_631 - .L_630)


	//   ....[0]....
	.align		4
.L_630:
        /*0028*/ 	.word	index@(__assertfail)


	//----- nvinfo : EIATTR_ANNOTATIONS
	.align		4
.L_631:
        /*002c*/ 	.byte	0x04, 0x55
        /*002e*/ 	.short	(.L_633 - .L_632)


	//   ....[0]....
.L_632:
        /* <DEDUP_REMOVED lines=208> */


	//----- nvinfo : EIATTR_MERCURY_ISA_VERSION
	.align		4
.L_633:
        /*0d18*/ 	.byte	0x03, 0x5f
        /*0d1a*/ 	.short	0x0101


	//----- nvinfo : EIATTR_UNUSED_LOAD_BYTE_OFFSET
	.align		4
        /*0d1c*/ 	.byte	0x04, 0x44
        /*0d1e*/ 	.short	(.L_635 - .L_634)


	//   ....[0]....
.L_634:
        /*0d20*/ 	.word	0x00000aa0
        /*0d24*/ 	.word	0x0000fff0


	//   ....[1]....
        /*0d28*/ 	.word	0x00014980
        /*0d2c*/ 	.word	0x0000fff0


	//----- nvinfo : EIATTR_INT_WARP_WIDE_INSTR_OFFSETS
	.align		4
.L_635:
        /*0d30*/ 	.byte	0x04, 0x31
        /*0d32*/ 	.short	(.L_637 - .L_636)


	//   ....[0]....
.L_636:
        /*0d34*/ 	.word	0x00000130


	//   ....[1]....
        /*0d38*/ 	.word	0x00000170


	//   ....[2]....
        /*0d3c*/ 	.word	0x000001e0


	//   ....[3]....
        /*0d40*/ 	.word	0x000001f0


	//   ....[4]....
        /*0d44*/ 	.word	0x0001ccd0


	//   ....[5]....
        /*0d48*/ 	.word	0x0001cd60


	//   ....[6]....
        /*0d4c*/ 	.word	0x00020c30


	//   ....[7]....
        /*0d50*/ 	.word	0x00020cc0


	//----- nvinfo : EIATTR_COOP_GROUP_MASK_REGIDS
	.align		4
.L_637:
        /*0d54*/ 	.byte	0x04, 0x29
        /*0d56*/ 	.short	(.L_639 - .L_638)


	//   ....[0]....
.L_638:
        /*0d58*/ 	.word	0xffffffff


	//   ....[1]....
        /*0d5c*/ 	.word	0xffffffff


	//   ....[2]....
        /*0d60*/ 	.word	0xffffffff


	//   ....[3]....
        /*0d64*/ 	.word	0xffffffff


	//   ....[4]....
        /*0d68*/ 	.word	0xffffffff


	//   ....[5]....
        /*0d6c*/ 	.word	0xffffffff


	//   ....[6]....
        /*0d70*/ 	.word	0xffffffff


	//   ....[7]....
        /*0d74*/ 	.word	0xffffffff


	//   ....[8]....
        /*0d78*/ 	.word	0xffffffff


	//   ....[9]....
        /*0d7c*/ 	.word	0xffffffff


	//   ....[10]....
        /*0d80*/ 	.word	0xffffffff


	//   ....[11]....
        /*0d84*/ 	.word	0xffffffff


	//   ....[12]....
        /*0d88*/ 	.word	0xffffffff


	//   ....[13]....
        /*0d8c*/ 	.word	0xffffffff


	//   ....[14]....
        /*0d90*/ 	.word	0xffffffff


	//   ....[15]....
        /*0d94*/ 	.word	0xffffffff


	//   ....[16]....
        /*0d98*/ 	.word	0xffffffff


	//   ....[17]....
        /*0d9c*/ 	.word	0xffffffff


	//   ....[18]....
        /*0da0*/ 	.word	0xffffffff


	//   ....[19]....
        /*0da4*/ 	.word	0xffffffff


	//   ....[20]....
        /*0da8*/ 	.word	0xffffffff


	//   ....[21]....
        /*0dac*/ 	.word	0xffffffff


	//   ....[22]....
        /*0db0*/ 	.word	0xffffffff


	//   ....[23]....
        /*0db4*/ 	.word	0xffffffff


	//   ....[24]....
        /*0db8*/ 	.word	0xffffffff


	//   ....[25]....
        /*0dbc*/ 	.word	0xffffffff


	//   ....[26]....
        /*0dc0*/ 	.word	0xffffffff


	//   ....[27]....
        /*0dc4*/ 	.word	0xffffffff


	//   ....[28]....
        /*0dc8*/ 	.word	0xffffffff


	//   ....[29]....
        /*0dcc*/ 	.word	0xffffffff


	//   ....[30]....
        /*0dd0*/ 	.word	0xffffffff


	//   ....[31]....
        /*0dd4*/ 	.word	0xffffffff


	//   ....[32]....
        /*0dd8*/ 	.word	0xffffffff


	//   ....[33]....
        /*0ddc*/ 	.word	0xffffffff


	//   ....[34]....
        /*0de0*/ 	.word	0xffffffff


	//   ....[35]....
        /*0de4*/ 	.word	0xffffffff


	//   ....[36]....
        /*0de8*/ 	.word	0xffffffff


	//   ....[37]....
        /*0dec*/ 	.word	0xffffffff


	//   ....[38]....
        /*0df0*/ 	.word	0xffffffff


	//   ....[39]....
        /*0df4*/ 	.word	0xffffffff


	//   ....[40]....
        /*0df8*/ 	.word	0xffffffff


	//   ....[41]....
        /*0dfc*/ 	.word	0xffffffff


	//   ....[42]....
        /*0e00*/ 	.word	0xffffffff


	//   ....[43]....
        /*0e04*/ 	.word	0xffffffff


	//   ....[44]....
        /*0e08*/ 	.word	0xffffffff


	//   ....[45]....
        /*0e0c*/ 	.word	0xffffffff


	//   ....[46]....
        /*0e10*/ 	.word	0xffffffff


	//   ....[47]....
        /*0e14*/ 	.word	0xffffffff


	//   ....[48]....
        /*0e18*/ 	.word	0xffffffff


	//   ....[49]....
        /*0e1c*/ 	.word	0xffffffff


	//   ....[50]....
        /*0e20*/ 	.word	0xffffffff


	//   ....[51]....
        /*0e24*/ 	.word	0xffffffff


	//   ....[52]....
        /*0e28*/ 	.word	0xffffffff


	//   ....[53]....
        /*0e2c*/ 	.word	0xffffffff


	//   ....[54]....
        /*0e30*/ 	.word	0xffffffff


	//   ....[55]....
        /*0e34*/ 	.word	0xffffffff


	//   ....[56]....
        /*0e38*/ 	.word	0xffffffff


	//   ....[57]....
        /*0e3c*/ 	.word	0xffffffff


	//   ....[58]....
        /*0e40*/ 	.word	0xffffffff


	//   ....[59]....
        /*0e44*/ 	.word	0xffffffff


	//   ....[60]....
        /*0e48*/ 	.word	0xffffffff


	//   ....[61]....
        /*0e4c*/ 	.word	0xffffffff


	//   ....[62]....
        /*0e50*/ 	.word	0xffffffff


	//   ....[63]....
        /*0e54*/ 	.word	0xffffffff


	//   ....[64]....
        /*0e58*/ 	.word	0xffffffff


	//   ....[65]....
        /*0e5c*/ 	.word	0xffffffff


	//   ....[66]....
        /*0e60*/ 	.word	0xffffffff


	//   ....[67]....
        /*0e64*/ 	.word	0xffffffff


	//   ....[68]....
        /*0e68*/ 	.word	0xffffffff


	//   ....[69]....
        /*0e6c*/ 	.word	0xffffffff


	//   ....[70]....
        /*0e70*/ 	.word	0xffffffff


	//   ....[71]....
        /*0e74*/ 	.word	0xffffffff


	//   ....[72]....
        /*0e78*/ 	.word	0xffffffff


	//   ....[73]....
        /*0e7c*/ 	.word	0xffffffff


	//   ....[74]....
        /*0e80*/ 	.word	0xffffffff


	//   ....[75]....
        /*0e84*/ 	.word	0xffffffff


	//   ....[76]....
        /*0e88*/ 	.word	0xffffffff


	//   ....[77]....
        /*0e8c*/ 	.word	0xffffffff


	//   ....[78]....
        /*0e90*/ 	.word	0xffffffff


	//   ....[79]....
        /*0e94*/ 	.word	0xffffffff


	//   ....[80]....
        /*0e98*/ 	.word	0xffffffff


	//   ....[81]....
        /*0e9c*/ 	.word	0xffffffff


	//   ....[82]....
        /*0ea0*/ 	.word	0xffffffff


	//   ....[83]....
        /*0ea4*/ 	.word	0xffffffff


	//   ....[84]....
        /*0ea8*/ 	.word	0xffffffff


	//   ....[85]....
        /*0eac*/ 	.word	0xffffffff


	//   ....[86]....
        /*0eb0*/ 	.word	0xffffffff


	//   ....[87]....
        /*0eb4*/ 	.word	0xffffffff


	//   ....[88]....
        /*0eb8*/ 	.word	0xffffffff


	//   ....[89]....
        /*0ebc*/ 	.word	0xffffffff


	//   ....[90]....
        /*0ec0*/ 	.word	0xffffffff


	//   ....[91]....
        /*0ec4*/ 	.word	0xffffffff


	//   ....[92]....
        /*0ec8*/ 	.word	0xffffffff


	//   ....[93]....
        /*0ecc*/ 	.word	0xffffffff


	//   ....[94]....
        /*0ed0*/ 	.word	0xffffffff


	//   ....[95]....
        /*0ed4*/ 	.word	0xffffffff


	//   ....[96]....
        /*0ed8*/ 	.word	0xffffffff


	//   ....[97]....
        /*0edc*/ 	.word	0xffffffff


	//   ....[98]....
        /*0ee0*/ 	.word	0xffffffff


	//   ....[99]....
        /*0ee4*/ 	.word	0xffffffff


	//   ....[100]....
        /*0ee8*/ 	.word	0xffffffff


	//   ....[101]....
        /*0eec*/ 	.word	0xffffffff


	//   ....[102]....
        /*0ef0*/ 	.word	0xffffffff


	//   ....[103]....
        /*0ef4*/ 	.word	0xffffffff


	//   ....[104]....
        /*0ef8*/ 	.word	0xffffffff


	//   ....[105]....
        /*0efc*/ 	.word	0xffffffff


	//   ....[106]....
        /*0f00*/ 	.word	0xffffffff


	//   ....[107]....
        /*0f04*/ 	.word	0xffffffff


	//   ....[108]....
        /*0f08*/ 	.word	0xffffffff


	//   ....[109]....
        /*0f0c*/ 	.word	0xffffffff


	//   ....[110]....
        /*0f10*/ 	.word	0xffffffff


	//   ....[111]....
        /*0f14*/ 	.word	0xffffffff


	//   ....[112]....
        /*0f18*/ 	.word	0xffffffff


	//   ....[113]....
        /*0f1c*/ 	.word	0xffffffff


	//   ....[114]....
        /*0f20*/ 	.word	0xffffffff


	//   ....[115]....
        /*0f24*/ 	.word	0xffffffff


	//   ....[116]....
        /*0f28*/ 	.word	0xffffffff


	//   ....[117]....
        /*0f2c*/ 	.word	0xffffffff


	//   ....[118]....
        /*0f30*/ 	.word	0xffffffff


	//   ....[119]....
        /*0f34*/ 	.word	0xffffffff


	//   ....[120]....
        /*0f38*/ 	.word	0xffffffff


	//   ....[121]....
        /*0f3c*/ 	.word	0xffffffff


	//   ....[122]....
        /*0f40*/ 	.word	0xffffffff


	//   ....[123]....
        /*0f44*/ 	.word	0xffffffff


	//   ....[124]....
        /*0f48*/ 	.word	0xffffffff


	//   ....[125]....
        /*0f4c*/ 	.word	0xffffffff


	//   ....[126]....
        /*0f50*/ 	.word	0xffffffff


	//   ....[127]....
        /*0f54*/ 	.word	0xffffffff


	//   ....[128]....
        /*0f58*/ 	.word	0xffffffff


	//   ....[129]....
        /*0f5c*/ 	.word	0xffffffff


	//   ....[130]....
        /*0f60*/ 	.word	0xffffffff


	//   ....[131]....
        /*0f64*/ 	.word	0xffffffff


	//   ....[132]....
        /*0f68*/ 	.word	0xffffffff


	//   ....[133]....
        /*0f6c*/ 	.word	0xffffffff


	//   ....[134]....
        /*0f70*/ 	.word	0xffffffff


	//   ....[135]....
        /*0f74*/ 	.word	0xffffffff


	//   ....[136]....
        /*0f78*/ 	.word	0xffffffff


	//   ....[137]....
        /*0f7c*/ 	.word	0xffffffff


	//   ....[138]....
        /*0f80*/ 	.word	0xffffffff


	//   ....[139]....
        /*0f84*/ 	.word	0xffffffff


	//   ....[140]....
        /*0f88*/ 	.word	0xffffffff


	//   ....[141]....
        /*0f8c*/ 	.word	0xffffffff


	//   ....[142]....
        /*0f90*/ 	.word	0xffffffff


	//   ....[143]....
        /*0f94*/ 	.word	0xffffffff


	//   ....[144]....
        /*0f98*/ 	.word	0xffffffff


	//   ....[145]....
        /*0f9c*/ 	.word	0xffffffff


	//   ....[146]....
        /*0fa0*/ 	.word	0xffffffff


	//   ....[147]....
        /*0fa4*/ 	.word	0xffffffff


	//   ....[148]....
        /*0fa8*/ 	.word	0xffffffff


	//   ....[149]....
        /*0fac*/ 	.word	0xffffffff


	//   ....[150]....
        /*0fb0*/ 	.word	0xffffffff


	//   ....[151]....
        /*0fb4*/ 	.word	0xffffffff


	//   ....[152]....
        /*0fb8*/ 	.word	0xffffffff


	//   ....[153]....
        /*0fbc*/ 	.word	0xffffffff


	//   ....[154]....
        /*0fc0*/ 	.word	0xffffffff


	//   ....[155]....
        /*0fc4*/ 	.word	0xffffffff


	//   ....[156]....
        /*0fc8*/ 	.word	0xffffffff


	//   ....[157]....
        /*0fcc*/ 	.word	0xffffffff


	//   ....[158]....
        /*0fd0*/ 	.word	0xffffffff


	//   ....[159]....
        /*0fd4*/ 	.word	0xffffffff


	//   ....[160]....
        /*0fd8*/ 	.word	0xffffffff


	//   ....[161]....
        /*0fdc*/ 	.word	0xffffffff


	//   ....[162]....
        /*0fe0*/ 	.word	0xffffffff


	//   ....[163]....
        /*0fe4*/ 	.word	0xffffffff


	//   ....[164]....
        /*0fe8*/ 	.word	0xffffffff


	//   ....[165]....
        /*0fec*/ 	.word	0xffffffff


	//   ....[166]....
        /*0ff0*/ 	.word	0xffffffff


	//   ....[167]....
        /*0ff4*/ 	.word	0xffffffff


	//   ....[168]....
        /*0ff8*/ 	.word	0xffffffff


	//   ....[169]....
        /*0ffc*/ 	.word	0xffffffff


	//   ....[170]....
        /*1000*/ 	.word	0xffffffff


	//   ....[171]....
        /*1004*/ 	.word	0xffffffff


	//   ....[172]....
        /*1008*/ 	.word	0xffffffff


	//   ....[173]....
        /*100c*/ 	.word	0xffffffff


	//   ....[174]....
        /*1010*/ 	.word	0xffffffff


	//   ....[175]....
        /*1014*/ 	.word	0xffffffff


	//   ....[176]....
        /*1018*/ 	.word	0xffffffff


	//   ....[177]....
        /*101c*/ 	.word	0xffffffff


	//   ....[178]....
        /*1020*/ 	.word	0xffffffff


	//   ....[179]....
        /*1024*/ 	.word	0xffffffff


	//   ....[180]....
        /*1028*/ 	.word	0xffffffff


	//   ....[181]....
        /*102c*/ 	.word	0xffffffff


	//   ....[182]....
        /*1030*/ 	.word	0xffffffff


	//   ....[183]....
        /*1034*/ 	.word	0xffffffff


	//   ....[184]....
        /*1038*/ 	.word	0xffffffff


	//   ....[185]....
        /*103c*/ 	.word	0xffffffff


	//   ....[186]....
        /*1040*/ 	.word	0xffffffff


	//   ....[187]....
        /*1044*/ 	.word	0xffffffff


	//   ....[188]....
        /*1048*/ 	.word	0xffffffff


	//   ....[189]....
        /*104c*/ 	.word	0xffffffff


	//   ....[190]....
        /*1050*/ 	.word	0xffffffff


	//   ....[191]....
        /*1054*/ 	.word	0xffffffff


	//   ....[192]....
        /*1058*/ 	.word	0xffffffff


	//   ....[193]....
        /*105c*/ 	.word	0xffffffff


	//   ....[194]....
        /*1060*/ 	.word	0xffffffff


	//   ....[195]....
        /*1064*/ 	.word	0xffffffff


	//   ....[196]....
        /*1068*/ 	.word	0xffffffff


	//   ....[197]....
        /*106c*/ 	.word	0xffffffff


	//   ....[198]....
        /*1070*/ 	.word	0xffffffff


	//   ....[199]....
        /*1074*/ 	.word	0xffffffff


	//   ....[200]....
        /*1078*/ 	.word	0xffffffff


	//   ....[201]....
        /*107c*/ 	.word	0x0500000f


	//   ....[202]....
        /*1080*/ 	.word	0x0500000f


	//   ....[203]....
        /*1084*/ 	.word	0x0500000f


	//   ....[204]....
        /*1088*/ 	.word	0x0500000f


	//   ....[205]....
        /*108c*/ 	.word	0x0500000f


	//   ....[206]....
        /*1090*/ 	.word	0x0500000f


	//   ....[207]....
        /*1094*/ 	.word	0x0500000f


	//   ....[208]....
        /*1098*/ 	.word	0x0500000f


	//   ....[209]....
        /*109c*/ 	.word	0x0500000f


	//   ....[210]....
        /*10a0*/ 	.word	0x0500000f


	//   ....[211]....
        /*10a4*/ 	.word	0x0500000f


	//   ....[212]....
        /*10a8*/ 	.word	0x0500000f


	//   ....[213]....
        /*10ac*/ 	.word	0x0500000f


	//   ....[214]....
        /*10b0*/ 	.word	0x0500000f


	//   ....[215]....
        /*10b4*/ 	.word	0x0500000f


	//   ....[216]....
        /*10b8*/ 	.word	0x0500000f


	//   ....[217]....
        /*10bc*/ 	.word	0x0500000f


	//   ....[218]....
        /*10c0*/ 	.word	0x0500000f


	//   ....[219]....
        /*10c4*/ 	.word	0x0500000f


	//   ....[220]....
        /*10c8*/ 	.word	0x0500000f


	//   ....[221]....
        /*10cc*/ 	.word	0x0500000f


	//   ....[222]....
        /*10d0*/ 	.word	0x0500000f


	//   ....[223]....
        /*10d4*/ 	.word	0x0500000f


	//   ....[224]....
        /*10d8*/ 	.word	0x0500000f


	//   ....[225]....
        /*10dc*/ 	.word	0x0500000f


	//   ....[226]....
        /*10e0*/ 	.word	0x0500000f


	//   ....[227]....
        /*10e4*/ 	.word	0x0500000f


	//   ....[228]....
        /*10e8*/ 	.word	0x0500000f


	//   ....[229]....
        /*10ec*/ 	.word	0x0500000f


	//   ....[230]....
        /*10f0*/ 	.word	0x0500000f


	//   ....[231]....
        /*10f4*/ 	.word	0x0500000f


	//   ....[232]....
        /*10f8*/ 	.word	0x0500000f


	//   ....[233]....
        /*10fc*/ 	.word	0x0500000f


	//   ....[234]....
        /*1100*/ 	.word	0x0500000f


	//   ....[235]....
        /*1104*/ 	.word	0x0500000f


	//   ....[236]....
        /*1108*/ 	.word	0x0500000f


	//   ....[237]....
        /*110c*/ 	.word	0x0500000f


	//   ....[238]....
        /*1110*/ 	.word	0x0500000f


	//   ....[239]....
        /*1114*/ 	.word	0x0500000f


	//   ....[240]....
        /*1118*/ 	.word	0x0500000f


	//   ....[241]....
        /*111c*/ 	.word	0x0500000f


	//   ....[242]....
        /*1120*/ 	.word	0x0500000f


	//   ....[243]....
        /*1124*/ 	.word	0x0500000f


	//   ....[244]....
        /*1128*/ 	.word	0x0500000f


	//   ....[245]....
        /*112c*/ 	.word	0x0500000f


	//   ....[246]....
        /*1130*/ 	.word	0x0500000f


	//   ....[247]....
        /*1134*/ 	.word	0x0500000f


	//   ....[248]....
        /*1138*/ 	.word	0x0500000f


	//   ....[249]....
        /*113c*/ 	.word	0x0500000f


	//   ....[250]....
        /*1140*/ 	.word	0x0500000f


	//   ....[251]....
        /*1144*/ 	.word	0x0500000f


	//   ....[252]....
        /*1148*/ 	.word	0x0500000f


	//   ....[253]....
        /*114c*/ 	.word	0x0500000f


	//   ....[254]....
        /*1150*/ 	.word	0x0500000f


	//   ....[255]....
        /*1154*/ 	.word	0x0500000f


	//   ....[0]....
        /*1158*/ 	.word	0x0500000f


	//   ....[1]....
        /*115c*/ 	.word	0x0500000f


	//   ....[2]....
        /*1160*/ 	.word	0x0500000f


	//   ....[3]....
        /*1164*/ 	.word	0x0500000f


	//   ....[4]....
        /*1168*/ 	.word	0x0500000f


	//   ....[5]....
        /*116c*/ 	.word	0x0500000f


	//   ....[6]....
        /*1170*/ 	.word	0x0500000f


	//   ....[7]....
        /*1174*/ 	.word	0x0500000f


	//   ....[8]....
        /*1178*/ 	.word	0x0500000f


	//   ....[9]....
        /*117c*/ 	.word	0x0500000f


	//   ....[10]....
        /*1180*/ 	.word	0x0500000f


	//   ....[11]....
        /*1184*/ 	.word	0x0500000f


	//   ....[12]....
        /*1188*/ 	.word	0x0500000f


	//   ....[13]....
        /*118c*/ 	.word	0x0500000f


	//   ....[14]....
        /*1190*/ 	.word	0x0500000f


	//   ....[15]....
        /*1194*/ 	.word	0x0500000f


	//   ....[16]....
        /*1198*/ 	.word	0x0500000f


	//   ....[17]....
        /*119c*/ 	.word	0x0500000f


	//   ....[18]....
        /*11a0*/ 	.word	0x0500000f


	//   ....[19]....
        /*11a4*/ 	.word	0x0500000f


	//   ....[20]....
        /*11a8*/ 	.word	0x0500000f


	//   ....[21]....
        /*11ac*/ 	.word	0x0500000f


	//   ....[22]....
        /*11b0*/ 	.word	0x0500000f


	//   ....[23]....
        /*11b4*/ 	.word	0x0500000f


	//   ....[24]....
        /*11b8*/ 	.word	0x0500000f


	//   ....[25]....
        /*11bc*/ 	.word	0x0500000f


	//   ....[26]....
        /*11c0*/ 	.word	0x0500000f


	//   ....[27]....
        /*11c4*/ 	.word	0x0500000f


	//   ....[28]....
        /*11c8*/ 	.word	0x0500000f


	//   ....[29]....
        /*11cc*/ 	.word	0x0500000f


	//   ....[30]....
        /*11d0*/ 	.word	0x0500000f


	//   ....[31]....
        /*11d4*/ 	.word	0x0500000f


	//   ....[32]....
        /*11d8*/ 	.word	0x0500000f


	//   ....[33]....
        /*11dc*/ 	.word	0x0500000f


	//   ....[34]....
        /*11e0*/ 	.word	0x0500000f


	//   ....[35]....
        /*11e4*/ 	.word	0x0500000f


	//   ....[36]....
        /*11e8*/ 	.word	0x0500000f


	//   ....[37]....
        /*11ec*/ 	.word	0x0500000f


	//   ....[38]....
        /*11f0*/ 	.word	0x0500000f


	//   ....[39]....
        /*11f4*/ 	.word	0x0500000f


	//   ....[40]....
        /*11f8*/ 	.word	0x0500000f


	//   ....[41]....
        /*11fc*/ 	.word	0x0500000f


	//   ....[42]....
        /*1200*/ 	.word	0x0500000f


	//   ....[43]....
        /*1204*/ 	.word	0x0500000f


	//   ....[44]....
        /*1208*/ 	.word	0x0500000f


	//   ....[45]....
        /*120c*/ 	.word	0x0500000f


	//   ....[46]....
        /*1210*/ 	.word	0x0500000f


	//   ....[47]....
        /*1214*/ 	.word	0x0500000f


	//   ....[48]....
        /*1218*/ 	.word	0x0500000f


	//   ....[49]....
        /*121c*/ 	.word	0x0500000f


	//   ....[50]....
        /*1220*/ 	.word	0x0500000f


	//   ....[51]....
        /*1224*/ 	.word	0x0500000f


	//   ....[52]....
        /*1228*/ 	.word	0x0500000f


	//   ....[53]....
        /*122c*/ 	.word	0x0500000f


	//   ....[54]....
        /*1230*/ 	.word	0x0500000f


	//   ....[55]....
        /*1234*/ 	.word	0x0500000f


	//   ....[56]....
        /*1238*/ 	.word	0x0500000f


	//   ....[57]....
        /*123c*/ 	.word	0x0500000f


	//   ....[58]....
        /*1240*/ 	.word	0x0500000f


	//   ....[59]....
        /*1244*/ 	.word	0x0500000f


	//   ....[60]....
        /*1248*/ 	.word	0x0500000f


	//   ....[61]....
        /*124c*/ 	.word	0x0500000f


	//   ....[62]....
        /*1250*/ 	.word	0x0500000f


	//   ....[63]....
        /*1254*/ 	.word	0x0500000f


	//   ....[64]....
        /*1258*/ 	.word	0x0500000f


	//   ....[65]....
        /*125c*/ 	.word	0x0500000f


	//   ....[66]....
        /*1260*/ 	.word	0x0500000f


	//   ....[67]....
        /*1264*/ 	.word	0x0500000f


	//   ....[68]....
        /*1268*/ 	.word	0x0500000f


	//   ....[69]....
        /*126c*/ 	.word	0x0500000f


	//   ....[70]....
        /*1270*/ 	.word	0x0500000f


	//   ....[71]....
        /*1274*/ 	.word	0x0500000f


	//   ....[72]....
        /*1278*/ 	.word	0x0500000f


	//   ....[73]....
        /*127c*/ 	.word	0x0500000f


	//   ....[74]....
        /*1280*/ 	.word	0x0500000f


	//   ....[75]....
        /*1284*/ 	.word	0x0500000f


	//   ....[76]....
        /*1288*/ 	.word	0x0500000f


	//   ....[77]....
        /*128c*/ 	.word	0x0500000f


	//   ....[78]....
        /*1290*/ 	.word	0x0500000f


	//   ....[79]....
        /*1294*/ 	.word	0x0500000f


	//   ....[80]....
        /*1298*/ 	.word	0x0500000f


	//   ....[81]....
        /*129c*/ 	.word	0x0500000f


	//   ....[82]....
        /*12a0*/ 	.word	0x0500000f


	//   ....[83]....
        /*12a4*/ 	.word	0x0500000f


	//   ....[84]....
        /*12a8*/ 	.word	0x0500000f


	//   ....[85]....
        /*12ac*/ 	.word	0x0500000f


	//   ....[86]....
        /*12b0*/ 	.word	0x0500000f


	//   ....[87]....
        /*12b4*/ 	.word	0x0500000f


	//   ....[88]....
        /*12b8*/ 	.word	0x0500000f


	//   ....[89]....
        /*12bc*/ 	.word	0x0500000f


	//   ....[90]....
        /*12c0*/ 	.word	0x0500000f


	//   ....[91]....
        /*12c4*/ 	.word	0x0500000f


	//   ....[92]....
        /*12c8*/ 	.word	0x0500000f


	//   ....[93]....
        /*12cc*/ 	.word	0x0500000f


	//   ....[94]....
        /*12d0*/ 	.word	0x0500000f


	//----- nvinfo : EIATTR_COOP_GROUP_INSTR_OFFSETS
	.align		4
.L_639:
        /*12d4*/ 	.byte	0x04, 0x28
        /*12d6*/ 	.short	(.L_641 - .L_640)


	//   ....[0]....
.L_640:
        /*12d8*/ 	.word	0x00000070


	//   ....[1]....
        /*12dc*/ 	.word	0x00000140


	//   ....[2]....
        /*12e0*/ 	.word	0x00000190


	//   ....[3]....
        /*12e4*/ 	.word	0x000003e0


	//   ....[4]....
        /*12e8*/ 	.word	0x00000540


	//   ....[5]....
        /*12ec*/ 	.word	0x00000660


	//   ....[6]....
        /*12f0*/ 	.word	0x000007c0


	//   ....[7]....
        /*12f4*/ 	.word	0x000038e0


	//   ....[8]....
        /*12f8*/ 	.word	0x000038f0


	//   ....[9]....
        /*12fc*/ 	.word	0x00003ff0


	//   ....[10]....
        /*1300*/ 	.word	0x00004000


	//   ....[11]....
        /*1304*/ 	.word	0x00004bc0


	//   ....[12]....
        /*1308*/ 	.word	0x00004bd0


	//   ....[13]....
        /*130c*/ 	.word	0x00005340


	//   ....[14]....
        /*1310*/ 	.word	0x00005350


	//   ....[15]....
        /*1314*/ 	.word	0x00005d10


	//   ....[16]....
        /*1318*/ 	.word	0x00005d20


	//   ....[17]....
        /*131c*/ 	.word	0x00005e30


	//   ....[18]....
        /*1320*/ 	.word	0x00005e40


	//   ....[19]....
        /*1324*/ 	.word	0x00006250


	//   ....[20]....
        /*1328*/ 	.word	0x00006270


	//   ....[21]....
        /*132c*/ 	.word	0x00006540


	//   ....[22]....
        /*1330*/ 	.word	0x00006560


	//   ....[23]....
        /*1334*/ 	.word	0x000071c0


	//   ....[24]....
        /*1338*/ 	.word	0x00007990


	//   ....[25]....
        /*133c*/ 	.word	0x000079a0


	//   ....[26]....
        /*1340*/ 	.word	0x000079b0


	//   ....[27]....
        /*1344*/ 	.word	0x000079c0


	//   ....[28]....
        /*1348*/ 	.word	0x00007ce0


	//   ....[29]....
        /*134c*/ 	.word	0x00007cf0


	//   ....[30]....
        /*1350*/ 	.word	0x00007d00


	//   ....[31]....
        /*1354*/ 	.word	0x00007d10


	//   ....[32]....
        /*1358*/ 	.word	0x00008f20


	//   ....[33]....
        /*135c*/ 	.word	0x00008f30


	//   ....[34]....
        /*1360*/ 	.word	0x00008f40


	//   ....[35]....
        /*1364*/ 	.word	0x00008f70


	//   ....[36]....
        /*1368*/ 	.word	0x00009050


	//   ....[37]....
        /*136c*/ 	.word	0x00009070


	//   ....[38]....
        /*1370*/ 	.word	0x00009080


	//   ....[39]....
        /*1374*/ 	.word	0x00009100


	//   ....[40]....
        /*1378*/ 	.word	0x0000b770


	//   ....[41]....
        /*137c*/ 	.word	0x0000bd70


	//   ....[42]....
        /*1380*/ 	.word	0x0000bd80


	//   ....[43]....
        /*1384*/ 	.word	0x0000bda0


	//   ....[44]....
        /*1388*/ 	.word	0x0000c460


	//   ....[45]....
        /*138c*/ 	.word	0x0000c4a0


	//   ....[46]....
        /*1390*/ 	.word	0x0000e830


	//   ....[47]....
        /*1394*/ 	.word	0x0000e880


	//   ....[48]....
        /*1398*/ 	.word	0x0000f330


	//   ....[49]....
        /*139c*/ 	.word	0x0000f350


	//   ....[50]....
        /*13a0*/ 	.word	0x0000f7e0


	//   ....[51]....
        /*13a4*/ 	.word	0x0000f810


	//   ....[52]....
        /*13a8*/ 	.word	0x000122b0


	//   ....[53]....
        /*13ac*/ 	.word	0x00012330


	//   ....[54]....
        /*13b0*/ 	.word	0x000129a0


	//   ....[55]....
        /*13b4*/ 	.word	0x000129c0


	//   ....[56]....
        /*13b8*/ 	.word	0x00013ed0


	//   ....[57]....
        /*13bc*/ 	.word	0x00013f60


	//   ....[58]....
        /*13c0*/ 	.word	0x00014010


	//   ....[59]....
        /*13c4*/ 	.word	0x000141e0


	//   ....[60]....
        /*13c8*/ 	.word	0x00015a30


	//   ....[61]....
        /*13cc*/ 	.word	0x00015a50


	//   ....[62]....
        /*13d0*/ 	.word	0x00015a60


	//   ....[63]....
        /*13d4*/ 	.word	0x00015a70


	//   ....[64]....
        /*13d8*/ 	.word	0x00016490


	//   ....[65]....
        /*13dc*/ 	.word	0x000164a0


	//   ....[66]....
        /*13e0*/ 	.word	0x000166d0


	//   ....[67]....
        /*13e4*/ 	.word	0x000166e0


	//   ....[68]....
        /*13e8*/ 	.word	0x00016910


	//   ....[69]....
        /*13ec*/ 	.word	0x00016920


	//   ....[70]....
        /*13f0*/ 	.word	0x00016b50


	//   ....[71]....
        /*13f4*/ 	.word	0x00016b60


	//   ....[72]....
        /*13f8*/ 	.word	0x00017030


	//   ....[73]....
        /*13fc*/ 	.word	0x00017040


	//   ....[74]....
        /*1400*/ 	.word	0x00017cc0


	//   ....[75]....
        /*1404*/ 	.word	0x00017cd0


	//   ....[76]....
        /*1408*/ 	.word	0x00019310


	//   ....[77]....
        /*140c*/ 	.word	0x00019320


	//   ....[78]....
        /*1410*/ 	.word	0x00019560


	//   ....[79]....
        /*1414*/ 	.word	0x00019570


	//   ....[80]....
        /*1418*/ 	.word	0x000197a0


	//   ....[81]....
        /*141c*/ 	.word	0x000197b0


	//   ....[82]....
        /*1420*/ 	.word	0x000199e0


	//   ....[83]....
        /*1424*/ 	.word	0x000199f0


	//   ....[84]....
        /*1428*/ 	.word	0x00019c80


	//   ....[85]....
        /*142c*/ 	.word	0x00019e70


	//   ....[86]....
        /*1430*/ 	.word	0x00019ea0


	//   ....[87]....
        /*1434*/ 	.word	0x00019ed0


	//   ....[88]....
        /*1438*/ 	.word	0x00019f00


	//   ....[89]....
        /*143c*/ 	.word	0x00019f30


	//   ....[90]....
        /*1440*/ 	.word	0x00019f60


	//   ....[91]....
        /*1444*/ 	.word	0x0001a0f0


	//   ....[92]....
        /*1448*/ 	.word	0x0001a120


	//   ....[93]....
        /*144c*/ 	.word	0x0001a150


	//   ....[94]....
        /*1450*/ 	.word	0x0001a180


	//   ....[95]....
        /*1454*/ 	.word	0x0001a1b0


	//   ....[96]....
        /*1458*/ 	.word	0x0001a1e0


	//   ....[97]....
        /*145c*/ 	.word	0x0001a270


	//   ....[98]....
        /*1460*/ 	.word	0x0001a2a0


	//   ....[99]....
        /*1464*/ 	.word	0x0001a2b0


	//   ....[100]....
        /*1468*/ 	.word	0x0001a2f0


	//   ....[101]....
        /*146c*/ 	.word	0x0001b780


	//   ....[102]....
        /*1470*/ 	.word	0x0001d890


	//   ....[103]....
        /*1474*/ 	.word	0x0001d8b0


	//   ....[104]....
        /*1478*/ 	.word	0x0001d940


	//   ....[105]....
        /*147c*/ 	.word	0x0001d960


	//   ....[106]....
        /*1480*/ 	.word	0x0001d9e0


	//   ....[107]....
        /*1484*/ 	.word	0x0001da00


	//   ....[108]....
        /*1488*/ 	.word	0x0001da80


	//   ....[109]....
        /*148c*/ 	.word	0x0001daa0


	//   ....[110]....
        /*1490*/ 	.word	0x0001db20


	//   ....[111]....
        /*1494*/ 	.word	0x0001db40


	//   ....[112]....
        /*1498*/ 	.word	0x0001db50


	//   ....[113]....
        /*149c*/ 	.word	0x0001db60


	//   ....[114]....
        /*14a0*/ 	.word	0x0001e300


	//   ....[115]....
        /*14a4*/ 	.word	0x0001e330


	//   ....[116]....
        /*14a8*/ 	.word	0x0001e420


	//   ....[117]....
        /*14ac*/ 	.word	0x0001e430


	//   ....[118]....
        /*14b0*/ 	.word	0x0001e4e0


	//   ....[119]....
        /*14b4*/ 	.word	0x0001e4f0


	//   ....[120]....
        /*14b8*/ 	.word	0x0001e570


	//   ....[121]....
        /*14bc*/ 	.word	0x0001e580


	//   ....[122]....
        /*14c0*/ 	.word	0x0001e590


	//   ....[123]....
        /*14c4*/ 	.word	0x0001e630


	//   ....[124]....
        /*14c8*/ 	.word	0x0001e660


	//   ....[125]....
        /*14cc*/ 	.word	0x0001e6e0


	//   ....[126]....
        /*14d0*/ 	.word	0x0001e710


	//   ....[127]....
        /*14d4*/ 	.word	0x0001e730


	//   ....[128]....
        /*14d8*/ 	.word	0x0001e780


	//   ....[129]....
        /*14dc*/ 	.word	0x0001e790


	//   ....[130]....
        /*14e0*/ 	.word	0x0001ee50


	//   ....[131]....
        /*14e4*/ 	.word	0x0001ee80


	//   ....[132]....
        /*14e8*/ 	.word	0x0001eea0


	//   ....[133]....
        /*14ec*/ 	.word	0x0001ef70


	//   ....[134]....
        /*14f0*/ 	.word	0x0001efa0


	//   ....[135]....
        /*14f4*/ 	.word	0x0001f010


	//   ....[136]....
        /*14f8*/ 	.word	0x0001f080


	//   ....[137]....
        /*14fc*/ 	.word	0x0001f090


	//   ....[138]....
        /*1500*/ 	.word	0x0001f110


	//   ....[139]....
        /*1504*/ 	.word	0x0001f120


	//   ....[140]....
        /*1508*/ 	.word	0x0001f1a0


	//   ....[141]....
        /*150c*/ 	.word	0x0001f1b0


	//   ....[142]....
        /*1510*/ 	.word	0x0001f230


	//   ....[143]....
        /*1514*/ 	.word	0x0001f240


	//   ....[144]....
        /*1518*/ 	.word	0x0001f2c0


	//   ....[145]....
        /*151c*/ 	.word	0x0001f2d0


	//   ....[146]....
        /*1520*/ 	.word	0x0001f7e0


	//   ....[147]....
        /*1524*/ 	.word	0x0001f800


	//   ....[148]....
        /*1528*/ 	.word	0x0001f850


	//   ....[149]....
        /*152c*/ 	.word	0x0001f910


	//   ....[150]....
        /*1530*/ 	.word	0x0001f920


	//   ....[151]....
        /*1534*/ 	.word	0x0001f950


	//   ....[152]....
        /*1538*/ 	.word	0x0001f9e0


	//   ....[153]....
        /*153c*/ 	.word	0x0001fa90


	//   ....[154]....
        /*1540*/ 	.word	0x0001faa0


	//   ....[155]....
        /*1544*/ 	.word	0x0001fad0


	//   ....[156]....
        /*1548*/ 	.word	0x0001fae0


	//   ....[157]....
        /*154c*/ 	.word	0x0001fb70


	//   ....[158]....
        /*1550*/ 	.word	0x00020280


	//   ....[159]....
        /*1554*/ 	.word	0x000202a0


	//   ....[160]....
        /*1558*/ 	.word	0x000202f0


	//   ....[161]....
        /*155c*/ 	.word	0x00020300


	//   ....[162]....
        /*1560*/ 	.word	0x00020340


	//   ....[163]....
        /*1564*/ 	.word	0x00020350


	//   ....[164]....
        /*1568*/ 	.word	0x00020390


	//   ....[165]....
        /*156c*/ 	.word	0x000203a0


	//   ....[166]....
        /*1570*/ 	.word	0x000203e0


	//   ....[167]....
        /*1574*/ 	.word	0x000203f0


	//   ....[168]....
        /*1578*/ 	.word	0x00020400


	//   ....[169]....
        /*157c*/ 	.word	0x00020440


	//   ....[170]....
        /*1580*/ 	.word	0x00020760


	//   ....[171]....
        /*1584*/ 	.word	0x00020780


	//   ....[172]....
        /*1588*/ 	.word	0x00020790


	//   ....[173]....
        /*158c*/ 	.word	0x000207a0


	//   ....[174]....
        /*1590*/ 	.word	0x000207c0


	//   ....[175]....
        /*1594*/ 	.word	0x00020830


	//   ....[176]....
        /*1598*/ 	.word	0x000208a0


	//   ....[177]....
        /*159c*/ 	.word	0x000208c0


	//   ....[178]....
        /*15a0*/ 	.word	0x000208d0


	//   ....[179]....
        /*15a4*/ 	.word	0x00020930


	//   ....[180]....
        /*15a8*/ 	.word	0x00020950


	//   ....[181]....
        /*15ac*/ 	.word	0x000209b0


	//   ....[182]....
        /*15b0*/ 	.word	0x00020ee0


	//   ....[183]....
        /*15b4*/ 	.word	0x00020f10


	//   ....[184]....
        /*15b8*/ 	.word	0x00020f80


	//   ....[185]....
        /*15bc*/ 	.word	0x00020fb0


	//   ....[186]....
        /*15c0*/ 	.word	0x00020fe0


	//   ....[187]....
        /*15c4*/ 	.word	0x00021010


	//   ....[188]....
        /*15c8*/ 	.word	0x00021040


	//   ....[189]....
        /*15cc*/ 	.word	0x00021070


	//   ....[190]....
        /*15d0*/ 	.word	0x00021210


	//   ....[191]....
        /*15d4*/ 	.word	0x00021240


	//   ....[192]....
        /*15d8*/ 	.word	0x00021270


	//   ....[193]....
        /*15dc*/ 	.word	0x000212a0


	//   ....[194]....
        /*15e0*/ 	.word	0x000212d0


	//   ....[195]....
        /*15e4*/ 	.word	0x00021300


	//   ....[196]....
        /*15e8*/ 	.word	0x000213c0


	//   ....[197]....
        /*15ec*/ 	.word	0x000213e0


	//   ....[198]....
        /*15f0*/ 	.word	0x00021400


	//   ....[199]....
        /*15f4*/ 	.word	0x00021460


	//   ....[200]....
        /*15f8*/ 	.word	0x00021e80


	//   ....[201]....
        /*15fc*/ 	.word	0x000221a0


	//   ....[202]....
        /*1600*/ 	.word	0x00022230


	//   ....[203]....
        /*1604*/ 	.word	0x000222c0


	//   ....[204]....
        /*1608*/ 	.word	0x00022350


	//   ....[205]....
        /*160c*/ 	.word	0x00022430


	//   ....[206]....
        /*1610*/ 	.word	0x000224c0


	//   ....[207]....
        /*1614*/ 	.word	0x00022560


	//   ....[208]....
        /*1618*/ 	.word	0x000225f0


	//   ....[209]....
        /*161c*/ 	.word	0x000226e0


	//   ....[210]....
        /*1620*/ 	.word	0x00022770


	//   ....[211]....
        /*1624*/ 	.word	0x00022810


	//   ....[212]....
        /*1628*/ 	.word	0x000228a0


	//   ....[213]....
        /*162c*/ 	.word	0x00022980


	//   ....[214]....
        /*1630*/ 	.word	0x00022a20


	//   ....[215]....
        /*1634*/ 	.word	0x00022ab0


	//   ....[216]....
        /*1638*/ 	.word	0x00022b00


	//   ....[217]....
        /*163c*/ 	.word	0x00022b50


	//   ....[218]....
        /*1640*/ 	.word	0x00022bf0


	//   ....[219]....
        /*1644*/ 	.word	0x00022c80


	//   ....[220]....
        /*1648*/ 	.word	0x00022cd0


	//   ....[221]....
        /*164c*/ 	.word	0x00022d20


	//   ....[222]....
        /*1650*/ 	.word	0x00022e20


	//   ....[223]....
        /*1654*/ 	.word	0x00022ed0


	//   ....[224]....
        /*1658*/ 	.word	0x00022f20


	//   ....[225]....
        /*165c*/ 	.word	0x00022f70


	//   ....[226]....
        /*1660*/ 	.word	0x000230f0


	//   ....[227]....
        /*1664*/ 	.word	0x00023280


	//   ....[228]....
        /*1668*/ 	.word	0x000232f0


	//   ....[229]....
        /*166c*/ 	.word	0x00023340


	//   ....[230]....
        /*1670*/ 	.word	0x00023640


	//   ....[231]....
        /*1674*/ 	.word	0x00023690


	//   ....[232]....
        /*1678*/ 	.word	0x00023720


	//   ....[233]....
        /*167c*/ 	.word	0x000237b0


	//   ....[234]....
        /*1680*/ 	.word	0x00023840


	//   ....[235]....
        /*1684*/ 	.word	0x000238d0


	//   ....[236]....
        /*1688*/ 	.word	0x00023960


	//   ....[237]....
        /*168c*/ 	.word	0x000239f0


	//   ....[238]....
        /*1690*/ 	.word	0x00023a70


	//   ....[239]....
        /*1694*/ 	.word	0x00023ac0


	//   ....[240]....
        /*1698*/ 	.word	0x00023b60


	//   ....[241]....
        /*169c*/ 	.word	0x00023bf0


	//   ....[242]....
        /*16a0*/ 	.word	0x00023c80


	//   ....[243]....
        /*16a4*/ 	.word	0x00023cd0


	//   ....[244]....
        /*16a8*/ 	.word	0x00023d70


	//   ....[245]....
        /*16ac*/ 	.word	0x00023e00


	//   ....[246]....
        /*16b0*/ 	.word	0x00023ea0


	//   ....[247]....
        /*16b4*/ 	.word	0x00023f30


	//   ....[248]....
        /*16b8*/ 	.word	0x00023fd0


	//   ....[249]....
        /*16bc*/ 	.word	0x00024060


	//   ....[250]....
        /*16c0*/ 	.word	0x00024130


	//   ....[251]....
        /*16c4*/ 	.word	0x00024410


	//   ....[252]....
        /*16c8*/ 	.word	0x00024500


	//   ....[253]....
        /*16cc*/ 	.word	0x000245a0


	//   ....[254]....
        /*16d0*/ 	.word	0x00024600


	//   ....[255]....
        /*16d4*/ 	.word	0x000246f0


	//   ....[0]....
        /*16d8*/ 	.word	0x00024760


	//   ....[1]....
        /*16dc*/ 	.word	0x00024850


	//   ....[2]....
        /*16e0*/ 	.word	0x000248c0


	//   ....[3]....
        /*16e4*/ 	.word	0x000249b0


	//   ....[4]....
        /*16e8*/ 	.word	0x00024a20


	//   ....[5]....
        /*16ec*/ 	.word	0x00024b10


	//   ....[6]....
        /*16f0*/ 	.word	0x00024b80


	//   ....[7]....
        /*16f4*/ 	.word	0x00024c20


	//   ....[8]....
        /*16f8*/ 	.word	0x00024d10


	//   ....[9]....
        /*16fc*/ 	.word	0x00024dc0


	//   ....[10]....
        /*1700*/ 	.word	0x00024e20


	//   ....[11]....
        /*1704*/ 	.word	0x00024f10


	//   ....[12]....
        /*1708*/ 	.word	0x00024f70


	//   ....[13]....
        /*170c*/ 	.word	0x00025090


	//   ....[14]....
        /*1710*/ 	.word	0x000250f0


	//   ....[15]....
        /*1714*/ 	.word	0x000251e0


	//   ....[16]....
        /*1718*/ 	.word	0x00025240


	//   ....[17]....
        /*171c*/ 	.word	0x00025340


	//   ....[18]....
        /*1720*/ 	.word	0x000253b0


	//   ....[19]....
        /*1724*/ 	.word	0x00025450


	//   ....[20]....
        /*1728*/ 	.word	0x00025520


	//   ....[21]....
        /*172c*/ 	.word	0x000255c0


	//   ....[22]....
        /*1730*/ 	.word	0x00025670


	//   ....[23]....
        /*1734*/ 	.word	0x00025710


	//   ....[24]....
        /*1738*/ 	.word	0x00025980


	//   ....[25]....
        /*173c*/ 	.word	0x00025a30


	//   ....[26]....
        /*1740*/ 	.word	0x00025b00


	//   ....[27]....
        /*1744*/ 	.word	0x00025bf0


	//   ....[28]....
        /*1748*/ 	.word	0x00025cb0


	//   ....[29]....
        /*174c*/ 	.word	0x00025d70


	//   ....[30]....
        /*1750*/ 	.word	0x00025e30


	//   ....[31]....
        /*1754*/ 	.word	0x00025ef0


	//   ....[32]....
        /*1758*/ 	.word	0x00025fb0


	//   ....[33]....
        /*175c*/ 	.word	0x00026070


	//   ....[34]....
        /*1760*/ 	.word	0x00026130


	//   ....[35]....
        /*1764*/ 	.word	0x000261f0


	//   ....[36]....
        /*1768*/ 	.word	0x000262b0


	//   ....[37]....
        /*176c*/ 	.word	0x00026360


	//   ....[38]....
        /*1770*/ 	.word	0x000263c0


	//   ....[39]....
        /*1774*/ 	.word	0x000264a0


	//   ....[40]....
        /*1778*/ 	.word	0x000265e0


	//   ....[41]....
        /*177c*/ 	.word	0x000266b0


	//   ....[42]....
        /*1780*/ 	.word	0x00026750


	//   ....[43]....
        /*1784*/ 	.word	0x00026860


	//   ....[44]....
        /*1788*/ 	.word	0x000268c0


	//   ....[45]....
        /*178c*/ 	.word	0x000269d0


	//   ....[46]....
        /*1790*/ 	.word	0x00026a30


	//   ....[47]....
        /*1794*/ 	.word	0x00026b40


	//   ....[48]....
        /*1798*/ 	.word	0x00026ba0


	//   ....[49]....
        /*179c*/ 	.word	0x00026cb0


	//   ....[50]....
        /*17a0*/ 	.word	0x00026d10


	//   ....[51]....
        /*17a4*/ 	.word	0x00026dd0


	//   ....[52]....
        /*17a8*/ 	.word	0x00026f30


	//   ....[53]....
        /*17ac*/ 	.word	0x00026fd0


	//   ....[54]....
        /*17b0*/ 	.word	0x00027030


	//   ....[55]....
        /*17b4*/ 	.word	0x000270e0


	//   ....[56]....
        /*17b8*/ 	.word	0x00027140


	//   ....[57]....
        /*17bc*/ 	.word	0x000271f0


	//   ....[58]....
        /*17c0*/ 	.word	0x00027250


	//   ....[59]....
        /*17c4*/ 	.word	0x00027300


	//   ....[60]....
        /*17c8*/ 	.word	0x00027360


	//   ....[61]....
        /*17cc*/ 	.word	0x00027410


	//   ....[62]....
        /*17d0*/ 	.word	0x00027470


	//   ....[63]....
        /*17d4*/ 	.word	0x00027520


	//   ....[64]....
        /*17d8*/ 	.word	0x00027610


	//   ....[65]....
        /*17dc*/ 	.word	0x000276b0


	//   ....[66]....
        /*17e0*/ 	.word	0x00027710


	//   ....[67]....
        /*17e4*/ 	.word	0x000277e0


	//   ....[68]....
        /*17e8*/ 	.word	0x00027840


	//   ....[69]....
        /*17ec*/ 	.word	0x00027910


	//   ....[70]....
        /*17f0*/ 	.word	0x00027970


	//   ....[71]....
        /*17f4*/ 	.word	0x00027a40


	//   ....[72]....
        /*17f8*/ 	.word	0x00027aa0


	//   ....[73]....
        /*17fc*/ 	.word	0x00027b70


	//   ....[74]....
        /*1800*/ 	.word	0x00027bd0


	//   ....[75]....
        /*1804*/ 	.word	0x00027ca0


	//   ....[76]....
        /*1808*/ 	.word	0x00027d30


	//   ....[77]....
        /*180c*/ 	.word	0x00027dd0


	//   ....[78]....
        /*1810*/ 	.word	0x00027f50


	//   ....[79]....
        /*1814*/ 	.word	0x00027fc0


	//   ....[80]....
        /*1818*/ 	.word	0x00028030


	//   ....[81]....
        /*181c*/ 	.word	0x000280a0


	//   ....[82]....
        /*1820*/ 	.word	0x00028110


	//   ....[83]....
        /*1824*/ 	.word	0x00028190


	//   ....[84]....
        /*1828*/ 	.word	0x00028210


	//   ....[85]....
        /*182c*/ 	.word	0x000282a0


	//   ....[86]....
        /*1830*/ 	.word	0x00028310


	//   ....[87]....
        /*1834*/ 	.word	0x00028380


	//   ....[88]....
        /*1838*/ 	.word	0x000283f0


	//   ....[89]....
        /*183c*/ 	.word	0x00028470


	//   ....[90]....
        /*1840*/ 	.word	0x000284e0


	//   ....[91]....
        /*1844*/ 	.word	0x00028570


	//   ....[92]....
        /*1848*/ 	.word	0x000285d0


	//   ....[93]....
        /*184c*/ 	.word	0x00028660


	//   ....[94]....
        /*1850*/ 	.word	0x00028790


	//----- nvinfo : EIATTR_REG_RECONFIG
	.align		4
.L_641:
        /*1854*/ 	.byte	0x01, 0x54
	.zero		2


	//----- nvinfo : EIATTR_SYSCALL_OFFSETS
	.align		4
        /*1858*/ 	.byte	0x04, 0x46
        /*185a*/ 	.short	(.L_643 - .L_642)


	//   ....[0]....
.L_642:
        /*185c*/ 	.word	0x000024b0


	//   ....[1]....
        /*1860*/ 	.word	0x00002600


	//   ....[2]....
        /*1864*/ 	.word	0x000073b0


	//   ....[3]....
        /*1868*/ 	.word	0x000076d0


	//   ....[4]....
        /*186c*/ 	.word	0x0001cec0


	//   ....[5]....
        /*1870*/ 	.word	0x0001d010


	//   ....[6]....
        /*1874*/ 	.word	0x0001d100


	//   ....[7]....
        /*1878*/ 	.word	0x0001df20


	//   ....[8]....
        /*187c*/ 	.word	0x0001ea60


	//----- nvinfo : EIATTR_MBARRIER_INSTR_OFFSETS
	.align		4
.L_643:
        /*1880*/ 	.byte	0x04, 0x39
        /*1882*/ 	.short	(.L_645 - .L_644)


	//   ....[0]....
.L_644:
        /*1884*/ 	.word	0x00000280
        /*1888*/ 	.word	0x000000ff
        /*188c*/ 	.word	0x00032400
        /*1890*/ 	.short	0x0100
        /*1892*/ 	.byte	0x08
	.zero		1


	//   ....[1]....
        /*1894*/ 	.word	0x00000290
        /*1898*/ 	.word	0x000000ff
        /*189c*/ 	.word	0x00032410
        /*18a0*/ 	.short	0x0100
        /*18a2*/ 	.byte	0x08
	.zero		1


	//   ....[2]....
        /*18a4*/ 	.word	0x000002a0
        /*18a8*/ 	.word	0x000000ff
        /*18ac*/ 	.word	0x00032420
        /*18b0*/ 	.short	0x0100
        /*18b2*/ 	.byte	0x08
	.zero		1


	//   ....[3]....
        /*18b4*/ 	.word	0x00000390
        /*18b8*/ 	.word	0x000000ff
        /*18bc*/ 	.word	0x00032430
        /*18c0*/ 	.short	0x0100
        /*18c2*/ 	.byte	0x08
	.zero		1


	//   ....[4]....
        /*18c4*/ 	.word	0x000003a0
        /*18c8*/ 	.word	0x000000ff
        /*18cc*/ 	.word	0x00032440
        /*18d0*/ 	.short	0x0100
        /*18d2*/ 	.byte	0x08
	.zero		1


	//   ....[5]....
        /*18d4*/ 	.word	0x000003b0
        /*18d8*/ 	.word	0x000000ff
        /*18dc*/ 	.word	0x00032438
        /*18e0*/ 	.short	0x0100
        /*18e2*/ 	.byte	0x08
	.zero		1


	//   ....[6]....
        /*18e4*/ 	.word	0x000003c0
        /*18e8*/ 	.word	0x000000ff
        /*18ec*/ 	.word	0x00032448
        /*18f0*/ 	.short	0x0100
        /*18f2*/ 	.byte	0x08
	.zero		1


	//   ....[7]....
        /*18f4*/ 	.word	0x000004f0
        /*18f8*/ 	.word	0x000000ff
        /*18fc*/ 	.word	0x00032450
        /*1900*/ 	.short	0x0100
        /*1902*/ 	.byte	0x08
	.zero		1


	//   ....[8]....
        /*1904*/ 	.word	0x00000500
        /*1908*/ 	.word	0x000000ff
        /*190c*/ 	.word	0x00032460
        /*1910*/ 	.short	0x0100
        /*1912*/ 	.byte	0x08
	.zero		1


	//   ....[9]....
        /*1914*/ 	.word	0x00000510
        /*1918*/ 	.word	0x000000ff
        /*191c*/ 	.word	0x00032458
        /*1920*/ 	.short	0x0100
        /*1922*/ 	.byte	0x08
	.zero		1


	//   ....[10]....
        /*1924*/ 	.word	0x00000520
        /*1928*/ 	.word	0x000000ff
        /*192c*/ 	.word	0x00032468
        /*1930*/ 	.short	0x0100
        /*1932*/ 	.byte	0x08
	.zero		1


	//   ....[11]....
        /*1934*/ 	.word	0x00000610
        /*1938*/ 	.word	0x000000ff
        /*193c*/ 	.word	0x00032470
        /*1940*/ 	.short	0x0100
        /*1942*/ 	.byte	0x06
	.zero		1


	//   ....[12]....
        /*1944*/ 	.word	0x00000620
        /*1948*/ 	.word	0x000000ff
        /*194c*/ 	.word	0x00032480
        /*1950*/ 	.short	0x0100
        /*1952*/ 	.byte	0x06
	.zero		1


	//   ....[13]....
        /*1954*/ 	.word	0x00000630
        /*1958*/ 	.word	0x000000ff
        /*195c*/ 	.word	0x00032478
        /*1960*/ 	.short	0x0100
        /*1962*/ 	.byte	0x06
	.zero		1


	//   ....[14]....
        /*1964*/ 	.word	0x00000640
        /*1968*/ 	.word	0x000000ff
        /*196c*/ 	.word	0x00032488
        /*1970*/ 	.short	0x0100
        /*1972*/ 	.byte	0x06
	.zero		1


	//   ....[15]....
        /*1974*/ 	.word	0x00000770
        /*1978*/ 	.word	0x000000ff
        /*197c*/ 	.word	0x00032490
        /*1980*/ 	.short	0x0100
        /*1982*/ 	.byte	0x08
	.zero		1


	//   ....[16]....
        /*1984*/ 	.word	0x00000780
        /*1988*/ 	.word	0x000000ff
        /*198c*/ 	.word	0x000324a0
        /*1990*/ 	.short	0x0100
        /*1992*/ 	.byte	0x08
	.zero		1


	//   ....[17]....
        /*1994*/ 	.word	0x00000790
        /*1998*/ 	.word	0x000000ff
        /*199c*/ 	.word	0x00032498
        /*19a0*/ 	.short	0x0100
        /*19a2*/ 	.byte	0x08
	.zero		1


	//   ....[18]....
        /*19a4*/ 	.word	0x000007a0
        /*19a8*/ 	.word	0x000000ff
        /*19ac*/ 	.word	0x000324a8
        /*19b0*/ 	.short	0x0100
        /*19b2*/ 	.byte	0x08
	.zero		1


	//   ....[19]....
        /*19b4*/ 	.word	0x000008d0
        /*19b8*/ 	.word	0x000000ff
        /*19bc*/ 	.word	0x000324b0
        /*19c0*/ 	.short	0x0100
        /*19c2*/ 	.byte	0x08
	.zero		1


	//   ....[20]....
        /*19c4*/ 	.word	0x000008e0
        /*19c8*/ 	.word	0x000000ff
        /*19cc*/ 	.word	0x000324c0
        /*19d0*/ 	.short	0x0100
        /*19d2*/ 	.byte	0x08
	.zero		1


	//   ....[21]....
        /*19d4*/ 	.word	0x000008f0
        /*19d8*/ 	.word	0x000000ff
        /*19dc*/ 	.word	0x000324b8
        /*19e0*/ 	.short	0x0100
        /*19e2*/ 	.byte	0x08
	.zero		1


	//   ....[22]....
        /*19e4*/ 	.word	0x00000900
        /*19e8*/ 	.word	0x000000ff
        /*19ec*/ 	.word	0x000324c8
        /*19f0*/ 	.short	0x0100
        /*19f2*/ 	.byte	0x08
	.zero		1


	//   ....[23]....
        /*19f4*/ 	.word	0x00003890
        /*19f8*/ 	.word	0x00000057
        /*19fc*/ 	.word	0x00032490
        /*1a00*/ 	.short	0x010a
        /*1a02*/ 	.byte	0x3f
	.zero		1


	//   ....[24]....
        /*1a04*/ 	.word	0x00004b60
        /*1a08*/ 	.word	0x00000057
        /*1a0c*/ 	.word	0x00032490
        /*1a10*/ 	.short	0x010a
        /*1a12*/ 	.byte	0x3f
	.zero		1


	//   ....[25]....
        /*1a14*/ 	.word	0x00005b70
        /*1a18*/ 	.word	0x00000057
        /*1a1c*/ 	.word	0x00032490
        /*1a20*/ 	.short	0x010a
        /*1a22*/ 	.byte	0x3f
	.zero		1


	//   ....[26]....
        /*1a24*/ 	.word	0x00006010
        /*1a28*/ 	.word	0x00000004
        /*1a2c*/ 	.word	0x00000000
        /*1a30*/ 	.short	0x0101
        /*1a32*/ 	.byte	0x3f
	.zero		1


	//   ....[27]....
        /*1a34*/ 	.word	0x00006050
        /*1a38*/ 	.word	0x00000057
        /*1a3c*/ 	.word	0x000324b0
        /*1a40*/ 	.short	0x010a
        /*1a42*/ 	.byte	0x3f
	.zero		1


	//   ....[28]....
        /*1a44*/ 	.word	0x000068d0
        /*1a48*/ 	.word	0x00000057
        /*1a4c*/ 	.word	0x00000000
        /*1a50*/ 	.short	0x0101
        /*1a52*/ 	.byte	0x3f
	.zero		1


	//   ....[29]....
        /*1a54*/ 	.word	0x00007450
        /*1a58*/ 	.word	0x00000016
        /*1a5c*/ 	.word	0x00032400
        /*1a60*/ 	.short	0x010a
        /*1a62*/ 	.byte	0x3f
	.zero		1


	//   ....[30]....
        /*1a64*/ 	.word	0x000074a0
        /*1a68*/ 	.word	0x00000016
        /*1a6c*/ 	.word	0x00032400
        /*1a70*/ 	.short	0x010a
        /*1a72*/ 	.byte	0x3f
	.zero		1


	//   ....[31]....
        /*1a74*/ 	.word	0x00007f70
        /*1a78*/ 	.word	0x00000016
        /*1a7c*/ 	.word	0x00032400
        /*1a80*/ 	.short	0x010a
        /*1a82*/ 	.byte	0x3f
	.zero		1


	//   ....[32]....
        /*1a84*/ 	.word	0x000093d0
        /*1a88*/ 	.word	0x00000016
        /*1a8c*/ 	.word	0x00032400
        /*1a90*/ 	.short	0x010a
        /*1a92*/ 	.byte	0x3f
	.zero		1


	//   ....[33]....
        /*1a94*/ 	.word	0x0000a2c0
        /*1a98*/ 	.word	0x0000000e
        /*1a9c*/ 	.word	0x00032430
        /*1aa0*/ 	.short	0x010a
        /*1aa2*/ 	.byte	0x3f
	.zero		1


	//   ....[34]....
        /*1aa4*/ 	.word	0x0000a350
        /*1aa8*/ 	.word	0x0000000e
        /*1aac*/ 	.word	0x00032430
        /*1ab0*/ 	.short	0x010a
        /*1ab2*/ 	.byte	0x3f
	.zero		1


	//   ....[35]....
        /*1ab4*/ 	.word	0x0000a680
        /*1ab8*/ 	.word	0x00000016
        /*1abc*/ 	.word	0x00032410
        /*1ac0*/ 	.short	0x010a
        /*1ac2*/ 	.byte	0x3f
	.zero		1


	//   ....[36]....
        /*1ac4*/ 	.word	0x0000a6d0
        /*1ac8*/ 	.word	0x0000000e
        /*1acc*/ 	.word	0x00032450
        /*1ad0*/ 	.short	0x010a
        /*1ad2*/ 	.byte	0x3f
	.zero		1


	//   ....[37]....
        /*1ad4*/ 	.word	0x0000a710
        /*1ad8*/ 	.word	0x0000000e
        /*1adc*/ 	.word	0x00032450
        /*1ae0*/ 	.short	0x010a
        /*1ae2*/ 	.byte	0x3f
	.zero		1


	//   ....[38]....
        /*1ae4*/ 	.word	0x0000c700
        /*1ae8*/ 	.word	0x00000018
        /*1aec*/ 	.word	0x00000000
        /*1af0*/ 	.short	0x0101
        /*1af2*/ 	.byte	0x3f
	.zero		1


	//   ....[39]....
        /*1af4*/ 	.word	0x0000d310
        /*1af8*/ 	.word	0x0000000e
        /*1afc*/ 	.word	0x00000000
        /*1b00*/ 	.short	0x0101
        /*1b02*/ 	.byte	0x3f
	.zero		1


	//   ....[40]....
        /*1b04*/ 	.word	0x0000d4a0
        /*1b08*/ 	.word	0x0000000f
        /*1b0c*/ 	.word	0x00032430
        /*1b10*/ 	.short	0x010a
        /*1b12*/ 	.byte	0x3f
	.zero		1


	//   ....[41]....
        /*1b14*/ 	.word	0x0000d510
        /*1b18*/ 	.word	0x0000000f
        /*1b1c*/ 	.word	0x00032430
        /*1b20*/ 	.short	0x010a
        /*1b22*/ 	.byte	0x3f
	.zero		1


	//   ....[42]....
        /*1b24*/ 	.word	0x0000d7f0
        /*1b28*/ 	.word	0x0000000f
        /*1b2c*/ 	.word	0x00032450
        /*1b30*/ 	.short	0x010a
        /*1b32*/ 	.byte	0x3f
	.zero		1


	//   ....[43]....
        /*1b34*/ 	.word	0x0000d830
        /*1b38*/ 	.word	0x0000000f
        /*1b3c*/ 	.word	0x00032450
        /*1b40*/ 	.short	0x010a
        /*1b42*/ 	.byte	0x3f
	.zero		1


	//   ....[44]....
        /*1b44*/ 	.word	0x0000f950
        /*1b48*/ 	.word	0x000000a1
        /*1b4c*/ 	.word	0x00000000
        /*1b50*/ 	.short	0x0101
        /*1b52*/ 	.byte	0x3f
	.zero		1


	//   ....[45]....
        /*1b54*/ 	.word	0x00010d00
        /*1b58*/ 	.word	0x0000000f
        /*1b5c*/ 	.word	0x00000000
        /*1b60*/ 	.short	0x0101
        /*1b62*/ 	.byte	0x3f
	.zero		1


	//   ....[46]....
        /*1b64*/ 	.word	0x00010e30
        /*1b68*/ 	.word	0x0000000f
        /*1b6c*/ 	.word	0x00032430
        /*1b70*/ 	.short	0x010a
        /*1b72*/ 	.byte	0x3f
	.zero		1


	//   ....[47]....
        /*1b74*/ 	.word	0x00010ea0
        /*1b78*/ 	.word	0x0000000f
        /*1b7c*/ 	.word	0x00032430
        /*1b80*/ 	.short	0x010a
        /*1b82*/ 	.byte	0x3f
	.zero		1


	//   ....[48]....
        /*1b84*/ 	.word	0x00011180
        /*1b88*/ 	.word	0x0000000f
        /*1b8c*/ 	.word	0x00032450
        /*1b90*/ 	.short	0x010a
        /*1b92*/ 	.byte	0x3f
	.zero		1


	//   ....[49]....
        /*1b94*/ 	.word	0x000111c0
        /*1b98*/ 	.word	0x0000000f
        /*1b9c*/ 	.word	0x00032450
        /*1ba0*/ 	.short	0x010a
        /*1ba2*/ 	.byte	0x3f
	.zero		1


	//   ....[50]....
        /*1ba4*/ 	.word	0x00013030
        /*1ba8*/ 	.word	0x000000af
        /*1bac*/ 	.word	0x00000000
        /*1bb0*/ 	.short	0x0101
        /*1bb2*/ 	.byte	0x3f
	.zero		1


	//   ....[51]....
        /*1bb4*/ 	.word	0x00013e70
        /*1bb8*/ 	.word	0x0000000f
        /*1bbc*/ 	.word	0x00000000
        /*1bc0*/ 	.short	0x0101
        /*1bc2*/ 	.byte	0x3f
	.zero		1


	//   ....[52]....
        /*1bc4*/ 	.word	0x00016410
        /*1bc8*/ 	.word	0x00000003
        /*1bcc*/ 	.word	0x00000000
        /*1bd0*/ 	.short	0x0101
        /*1bd2*/ 	.byte	0x3f
	.zero		1


	//   ....[53]....
        /*1bd4*/ 	.word	0x00016fa0
        /*1bd8*/ 	.word	0x0000000a
        /*1bdc*/ 	.word	0x00000000
        /*1be0*/ 	.short	0x0101
        /*1be2*/ 	.byte	0x3f
	.zero		1


	//   ....[54]....
        /*1be4*/ 	.word	0x0001b860
        /*1be8*/ 	.word	0x00000016
        /*1bec*/ 	.word	0x00032420
        /*1bf0*/ 	.short	0x010a
        /*1bf2*/ 	.byte	0x3f
	.zero		1


	//   ....[55]....
        /*1bf4*/ 	.word	0x0001b8f0
        /*1bf8*/ 	.word	0x00000008
        /*1bfc*/ 	.word	0x000324a0
        /*1c00*/ 	.short	0x010a
        /*1c02*/ 	.byte	0x3f
	.zero		1


	//   ....[56]....
        /*1c04*/ 	.word	0x0001bb40
        /*1c08*/ 	.word	0x00000008
        /*1c0c*/ 	.word	0x000324c0
        /*1c10*/ 	.short	0x010a
        /*1c12*/ 	.byte	0x3f
	.zero		1


	//   ....[57]....
        /*1c14*/ 	.word	0x0001c150
        /*1c18*/ 	.word	0x00000006
        /*1c1c*/ 	.word	0x000324a0
        /*1c20*/ 	.short	0x010a
        /*1c22*/ 	.byte	0x3f
	.zero		1


	//   ....[58]....
        /*1c24*/ 	.word	0x0001c390
        /*1c28*/ 	.word	0x00000006
        /*1c2c*/ 	.word	0x000324c0
        /*1c30*/ 	.short	0x010a
        /*1c32*/ 	.byte	0x3f
	.zero		1


	//   ....[59]....
        /*1c34*/ 	.word	0x0001d610
        /*1c38*/ 	.word	0x0000001e
        /*1c3c*/ 	.word	0x00032440
        /*1c40*/ 	.short	0x010a
        /*1c42*/ 	.byte	0x3f
	.zero		1


	//   ....[60]....
        /*1c44*/ 	.word	0x0001dc60
        /*1c48*/ 	.word	0x0000001e
        /*1c4c*/ 	.word	0x00032430
        /*1c50*/ 	.short	0x0107
        /*1c52*/ 	.byte	0x3f
	.zero		1


	//   ....[61]....
        /*1c54*/ 	.word	0x0001dd30
        /*1c58*/ 	.word	0x0000001e
        /*1c5c*/ 	.word	0x00032430
        /*1c60*/ 	.short	0x0101
        /*1c62*/ 	.byte	0x3f
	.zero		1


	//   ....[62]....
        /*1c64*/ 	.word	0x0001e8a0
        /*1c68*/ 	.word	0x00000016
        /*1c6c*/ 	.word	0x00032400
        /*1c70*/ 	.short	0x0107
        /*1c72*/ 	.byte	0x3f
	.zero		1


	//   ....[63]....
        /*1c74*/ 	.word	0x0001e930
        /*1c78*/ 	.word	0x00000016
        /*1c7c*/ 	.word	0x00032400
        /*1c80*/ 	.short	0x0101
        /*1c82*/ 	.byte	0x3f
	.zero		1


	//   ....[64]....
        /*1c84*/ 	.word	0x0001f3c0
        /*1c88*/ 	.word	0x00000016
        /*1c8c*/ 	.word	0x00032410
        /*1c90*/ 	.short	0x0107
        /*1c92*/ 	.byte	0x3f
	.zero		1


	//   ....[65]....
        /*1c94*/ 	.word	0x0001f4c0
        /*1c98*/ 	.word	0x00000016
        /*1c9c*/ 	.word	0x00032410
        /*1ca0*/ 	.short	0x0101
        /*1ca2*/ 	.byte	0x3f
	.zero		1


	//   ....[66]....
        /*1ca4*/ 	.word	0x0001f4e0
        /*1ca8*/ 	.word	0x00000016
        /*1cac*/ 	.word	0x00032420
        /*1cb0*/ 	.short	0x010a
        /*1cb2*/ 	.byte	0x3f
	.zero		1


	//   ....[67]....
        /*1cb4*/ 	.word	0x0001f570
        /*1cb8*/ 	.word	0x0000001e
        /*1cbc*/ 	.word	0x00032460
        /*1cc0*/ 	.short	0x010a
        /*1cc2*/ 	.byte	0x3f
	.zero		1


	//   ....[68]....
        /*1cc4*/ 	.word	0x0001fcf0
        /*1cc8*/ 	.word	0x0000001e
        /*1ccc*/ 	.word	0x00032450
        /*1cd0*/ 	.short	0x0107
        /*1cd2*/ 	.byte	0x3f
	.zero		1


	//   ....[69]....
        /*1cd4*/ 	.word	0x0001fdc0
        /*1cd8*/ 	.word	0x0000001e
        /*1cdc*/ 	.word	0x00032450
        /*1ce0*/ 	.short	0x0101
        /*1ce2*/ 	.byte	0x3f
	.zero		1


	//   ....[70]....
        /*1ce4*/ 	.word	0x00020100
        /*1ce8*/ 	.word	0x00000006
        /*1cec*/ 	.word	0x00032440
        /*1cf0*/ 	.short	0x010a
        /*1cf2*/ 	.byte	0x3f
	.zero		1


	//   ....[71]....
        /*1cf4*/ 	.word	0x000204c0
        /*1cf8*/ 	.word	0x00000006
        /*1cfc*/ 	.word	0x00032430
        /*1d00*/ 	.short	0x0107
        /*1d02*/ 	.byte	0x3f
	.zero		1


	//   ....[72]....
        /*1d04*/ 	.word	0x00020580
        /*1d08*/ 	.word	0x00000006
        /*1d0c*/ 	.word	0x00032430
        /*1d10*/ 	.short	0x0101
        /*1d12*/ 	.byte	0x3f
	.zero		1


	//   ....[73]....
        /*1d14*/ 	.word	0x000205b0
        /*1d18*/ 	.word	0x00000006
        /*1d1c*/ 	.word	0x00032460
        /*1d20*/ 	.short	0x010a
        /*1d22*/ 	.byte	0x3f
	.zero		1


	//   ....[74]....
        /*1d24*/ 	.word	0x00020ab0
        /*1d28*/ 	.word	0x00000006
        /*1d2c*/ 	.word	0x00032450
        /*1d30*/ 	.short	0x0107
        /*1d32*/ 	.byte	0x3f
	.zero		1


	//   ....[75]....
        /*1d34*/ 	.word	0x00020b70
        /*1d38*/ 	.word	0x00000006
        /*1d3c*/ 	.word	0x00032450
        /*1d40*/ 	.short	0x0101
        /*1d42*/ 	.byte	0x3f
	.zero		1


	//   ....[76]....
        /*1d44*/ 	.word	0x00021e00
        /*1d48*/ 	.word	0x00000005
        /*1d4c*/ 	.word	0x00032420
        /*1d50*/ 	.short	0x010a
        /*1d52*/ 	.byte	0x3f
	.zero		1


	//   ....[77]....
        /*1d54*/ 	.word	0x00021f70
        /*1d58*/ 	.word	0x00000003
        /*1d5c*/ 	.word	0x00032440
        /*1d60*/ 	.short	0x010a
        /*1d62*/ 	.byte	0x3f
	.zero		1


	//   ....[78]....
        /*1d64*/ 	.word	0x00022010
        /*1d68*/ 	.word	0x00000019
        /*1d6c*/ 	.word	0x00032440
        /*1d70*/ 	.short	0x010a
        /*1d72*/ 	.byte	0x3f
	.zero		1


	//   ....[79]....
        /*1d74*/ 	.word	0x00022050
        /*1d78*/ 	.word	0x00000003
        /*1d7c*/ 	.word	0x00032460
        /*1d80*/ 	.short	0x010a
        /*1d82*/ 	.byte	0x3f
	.zero		1


	//   ....[80]....
        /*1d84*/ 	.word	0x00022090
        /*1d88*/ 	.word	0x00000019
        /*1d8c*/ 	.word	0x00032460
        /*1d90*/ 	.short	0x010a
        /*1d92*/ 	.byte	0x3f
	.zero		1


	//   ....[81]....
        /*1d94*/ 	.word	0x000220f0
        /*1d98*/ 	.word	0x00000057
        /*1d9c*/ 	.word	0x00032490
        /*1da0*/ 	.short	0x010a
        /*1da2*/ 	.byte	0x3f
	.zero		1


	//   ....[82]....
        /*1da4*/ 	.word	0x00022380
        /*1da8*/ 	.word	0x00000057
        /*1dac*/ 	.word	0x00032490
        /*1db0*/ 	.short	0x010a
        /*1db2*/ 	.byte	0x3f
	.zero		1


	//   ....[83]....
        /*1db4*/ 	.word	0x00022630
        /*1db8*/ 	.word	0x00000057
        /*1dbc*/ 	.word	0x00032490
        /*1dc0*/ 	.short	0x010a
        /*1dc2*/ 	.byte	0x3f
	.zero		1


	//   ....[84]....
        /*1dc4*/ 	.word	0x000228e0
        /*1dc8*/ 	.word	0x00000057
        /*1dcc*/ 	.word	0x000324b0
        /*1dd0*/ 	.short	0x010a
        /*1dd2*/ 	.byte	0x3f
	.zero		1


	//   ....[85]....
        /*1dd4*/ 	.word	0x00022d60
        /*1dd8*/ 	.word	0x00000016
        /*1ddc*/ 	.word	0x00032400
        /*1de0*/ 	.short	0x010a
        /*1de2*/ 	.byte	0x3f
	.zero		1


	//   ....[86]....
        /*1de4*/ 	.word	0x00023370
        /*1de8*/ 	.word	0x00000016
        /*1dec*/ 	.word	0x00032400
        /*1df0*/ 	.short	0x010a
        /*1df2*/ 	.byte	0x3f
	.zero		1


	//   ....[87]....
        /*1df4*/ 	.word	0x000233c0
        /*1df8*/ 	.word	0x0000000e
        /*1dfc*/ 	.word	0x00032430
        /*1e00*/ 	.short	0x010a
        /*1e02*/ 	.byte	0x3f
	.zero		1


	//   ....[88]....
        /*1e04*/ 	.word	0x00023410
        /*1e08*/ 	.word	0x00000016
        /*1e0c*/ 	.word	0x00032410
        /*1e10*/ 	.short	0x010a
        /*1e12*/ 	.byte	0x3f
	.zero		1


	//   ....[89]....
        /*1e14*/ 	.word	0x00023460
        /*1e18*/ 	.word	0x0000000e
        /*1e1c*/ 	.word	0x00032450
        /*1e20*/ 	.short	0x010a
        /*1e22*/ 	.byte	0x3f
	.zero		1


	//   ....[90]....
        /*1e24*/ 	.word	0x000234b0
        /*1e28*/ 	.word	0x0000000f
        /*1e2c*/ 	.word	0x00032430
        /*1e30*/ 	.short	0x010a
        /*1e32*/ 	.byte	0x3f
	.zero		1


	//   ....[91]....
        /*1e34*/ 	.word	0x00023500
        /*1e38*/ 	.word	0x0000000f
        /*1e3c*/ 	.word	0x00032450
        /*1e40*/ 	.short	0x010a
        /*1e42*/ 	.byte	0x3f
	.zero		1


	//   ....[92]....
        /*1e44*/ 	.word	0x00023550
        /*1e48*/ 	.word	0x0000000f
        /*1e4c*/ 	.word	0x00032430
        /*1e50*/ 	.short	0x010a
        /*1e52*/ 	.byte	0x3f
	.zero		1


	//   ....[93]....
        /*1e54*/ 	.word	0x000235a0
        /*1e58*/ 	.word	0x0000000f
        /*1e5c*/ 	.word	0x00032450
        /*1e60*/ 	.short	0x010a
        /*1e62*/ 	.byte	0x3f
	.zero		1


	//   ....[94]....
        /*1e64*/ 	.word	0x000241f0
        /*1e68*/ 	.word	0x00000016
        /*1e6c*/ 	.word	0x00032420
        /*1e70*/ 	.short	0x010a
        /*1e72*/ 	.byte	0x3f
	.zero		1


	//   ....[95]....
        /*1e74*/ 	.word	0x00024240
        /*1e78*/ 	.word	0x00000008
        /*1e7c*/ 	.word	0x000324a0
        /*1e80*/ 	.short	0x010a
        /*1e82*/ 	.byte	0x3f
	.zero		1


	//   ....[96]....
        /*1e84*/ 	.word	0x00024290
        /*1e88*/ 	.word	0x00000008
        /*1e8c*/ 	.word	0x000324c0
        /*1e90*/ 	.short	0x010a
        /*1e92*/ 	.byte	0x3f
	.zero		1


	//   ....[97]....
        /*1e94*/ 	.word	0x000242e0
        /*1e98*/ 	.word	0x00000006
        /*1e9c*/ 	.word	0x000324a0
        /*1ea0*/ 	.short	0x010a
        /*1ea2*/ 	.byte	0x3f
	.zero		1


	//   ....[98]....
        /*1ea4*/ 	.word	0x00024330
        /*1ea8*/ 	.word	0x00000006
        /*1eac*/ 	.word	0x000324c0
        /*1eb0*/ 	.short	0x010a
        /*1eb2*/ 	.byte	0x3f
	.zero		1


	//   ....[99]....
        /*1eb4*/ 	.word	0x00024450
        /*1eb8*/ 	.word	0x0000001e
        /*1ebc*/ 	.word	0x00032440
        /*1ec0*/ 	.short	0x010a
        /*1ec2*/ 	.byte	0x3f
	.zero		1


	//   ....[100]....
        /*1ec4*/ 	.word	0x000264e0
        /*1ec8*/ 	.word	0x00000016
        /*1ecc*/ 	.word	0x00032420
        /*1ed0*/ 	.short	0x010a
        /*1ed2*/ 	.byte	0x3f
	.zero		1


	//   ....[101]....
        /*1ed4*/ 	.word	0x00026530
        /*1ed8*/ 	.word	0x0000001e
        /*1edc*/ 	.word	0x00032460
        /*1ee0*/ 	.short	0x010a
        /*1ee2*/ 	.byte	0x3f
	.zero		1


	//   ....[102]....
        /*1ee4*/ 	.word	0x00026e80
        /*1ee8*/ 	.word	0x00000006
        /*1eec*/ 	.word	0x00032440
        /*1ef0*/ 	.short	0x010a
        /*1ef2*/ 	.byte	0x3f
	.zero		1


	//   ....[103]....
        /*1ef4*/ 	.word	0x00027560
        /*1ef8*/ 	.word	0x00000006
        /*1efc*/ 	.word	0x00032460
        /*1f00*/ 	.short	0x010a
        /*1f02*/ 	.byte	0x3f
	.zero		1


	//   ....[104]....
        /*1f04*/ 	.word	0x000286b0
        /*1f08*/ 	.word	0x00000005
        /*1f0c*/ 	.word	0x00032420
        /*1f10*/ 	.short	0x010a
        /*1f12*/ 	.byte	0x3f
	.zero		1


	//   ....[105]....
        /*1f14*/ 	.word	0x00028850
        /*1f18*/ 	.word	0x00000003
        /*1f1c*/ 	.word	0x00032440
        /*1f20*/ 	.short	0x010a
        /*1f22*/ 	.byte	0x3f
	.zero		1


	//   ....[106]....
        /*1f24*/ 	.word	0x000288a0
        /*1f28*/ 	.word	0x00000019
        /*1f2c*/ 	.word	0x00032440
        /*1f30*/ 	.short	0x010a
        /*1f32*/ 	.byte	0x3f
	.zero		1


	//   ....[107]....
        /*1f34*/ 	.word	0x000288f0
        /*1f38*/ 	.word	0x00000003
        /*1f3c*/ 	.word	0x00032460
        /*1f40*/ 	.short	0x010a
        /*1f42*/ 	.byte	0x3f
	.zero		1


	//----- nvinfo : EIATTR_NUM_MBARRIERS
	.align		4
.L_645:
        /*1f44*/ 	.byte	0x03, 0x38
        /*1f46*/ 	.short	0x0017


	//----- nvinfo : EIATTR_EXIT_INSTR_OFFSETS
	.align		4
        /*1f48*/ 	.byte	0x04, 0x1c
        /*1f4a*/ 	.short	(.L_647 - .L_646)


	//   ....[0]....
.L_646:
        /*1f4c*/ 	.word	0x000220e0


	//----- nvinfo : EIATTR_MAX_THREADS
	.align		4
.L_647:
        /*1f50*/ 	.byte	0x04, 0x05
        /*1f52*/ 	.short	(.L_649 - .L_648)
.L_648:
        /*1f54*/ 	.word	0x00000180
        /*1f58*/ 	.word	0x00000001
        /*1f5c*/ 	.word	0x00000001


	//----- nvinfo : EIATTR_CRS_STACK_SIZE
	.align		4
.L_649:
        /*1f60*/ 	.byte	0x04, 0x1e
        /*1f62*/ 	.short	(.L_651 - .L_650)
.L_650:
        /*1f64*/ 	.word	0x00000000


	//----- nvinfo : EIATTR_CBANK_PARAM_SIZE
	.align		4
.L_651:
        /*1f68*/ 	.byte	0x03, 0x19
        /*1f6a*/ 	.short	0x0bf0


	//----- nvinfo : EIATTR_PARAM_CBANK
	.align		4
        /*1f6c*/ 	.byte	0x04, 0x0a
        /*1f6e*/ 	.short	(.L_653 - .L_652)
	.align		4
.L_652:
        /*1f70*/ 	.word	index@(.nv.constant0._ZN7cutlass13device_kernelIN5flash11enable_sm90INS1_16FlashAttnFwdSm90INS1_25CollectiveMainloopFwdSm90ILi2EN4cute5tupleIJNS5_1CILi1EEES8_S8_EEENS6_IJNS7_ILi128EEENS7_ILi96EEENS7_ILi64EEEEEELi256ENS_6half_tEfNS_4arch4Sm90ELb1ELb0ELb1ELb1ELb1ELb1ELb1ELb1ELb0ELb1ELb1ELb0EEENS1_21CollectiveEpilogueFwdINS6_IJSA_NS7_ILi256EEESB_EEES9_SE_SG_Li256ELb1ELb1ELb1ELb0EEENS1_36VarlenDynamicPersistentTileSchedulerILi128ELi96ELi256ELi128ELb1ELb1ELb1ELb1ELb1ELb1EEEEEEEEEvNT_6ParamsE)
        /*1f74*/ 	.short	0x0210
        /*1f76*/ 	.short	0x0bf0


	//----- nvinfo : EIATTR_SW_WAR
	.align		4
.L_653:
        /*1f78*/ 	.byte	0x04, 0x36
        /*1f7a*/ 	.short	(.L_655 - .L_654)
.L_654:
        /*1f7c*/ 	.word	0x00000008
.L_655:


//--------------------- .nv.callgraph             --------------------------
	.section	.nv.callgraph,"",@"SHT_CUDA_CALLGRAPH"
	.align	4
	.sectionentsize	8
	.align		4
        /*0000*/ 	.word	0x00000000
	.align		4
        /*0004*/ 	.word	0xffffffff
	.align		4
        /*0008*/ 	.word	index@(_ZN7cutlass13device_kernelIN5flash11enable_sm90INS1_16FlashAttnFwdSm90INS1_25CollectiveMainloopFwdSm90ILi2EN4cute5tupleIJNS5_1CILi1EEES8_S8_EEENS6_IJNS7_ILi128EEENS7_ILi96EEENS7_ILi64EEEEEELi256ENS_6half_tEfNS_4arch4Sm90ELb0ELb0ELb1ELb0ELb1ELb0ELb0ELb1ELb0ELb1ELb1ELb0EEENS1_21CollectiveEpilogueFwdINS6_IJSA_NS7_ILi256EEESB_EEES9_SE_SG_Li256ELb0ELb1ELb1ELb0EEENS1_19SingleTileSchedulerILb0ELb1ELb1ELi128EEEEEEEEEvNT_6ParamsE)
	.align		4
        /*000c*/ 	.word	index@(__assertfail)
	.align		4
        /*0010*/ 	.word	index@(_ZN7cutlass13device_kernelIN5flash11enable_sm90INS1_16FlashAttnFwdSm90INS1_25CollectiveMainloopFwdSm90ILi2EN4cute5tupleIJNS5_1CILi1EEES8_S8_EEENS6_IJNS7_ILi128EEENS7_ILi96EEENS7_ILi64EEEEEELi256ENS_6half_tEfNS_4arch4Sm90ELb0ELb0ELb1ELb0ELb1ELb0ELb1ELb1ELb0ELb1ELb1ELb0EEENS1_21CollectiveEpilogueFwdINS6_IJSA_NS7_ILi256EEESB_EEES9_SE_SG_Li256ELb0ELb1ELb1ELb0EEENS1_19SingleTileSchedulerILb0ELb1ELb1ELi128EEEEEEEEEvNT_6ParamsE)
	.align		4
        /*0014*/ 	.word	index@(__assertfail)
	.align		4
        /*0018*/ 	.word	index@(_ZN7cutlass13device_kernelIN5flash11enable_sm90INS1_16FlashAttnFwdSm90INS1_25CollectiveMainloopFwdSm90ILi2EN4cute5tupleIJNS5_1CILi1EEES8_S8_EEENS6_IJNS7_ILi128EEENS7_ILi96EEENS7_ILi64EEEEEELi256ENS_6half_tEfNS_4arch4Sm90ELb0ELb0ELb1ELb1ELb1ELb0ELb0ELb1ELb0ELb1ELb1ELb0EEENS1_21CollectiveEpilogueFwdINS6_IJSA_NS7_ILi256EEESB_EEES9_SE_SG_Li256ELb1ELb1ELb1ELb0EEENS1_36VarlenDynamicPersistentTileSchedulerILi128ELi96ELi256ELi128ELb1ELb1ELb1ELb0ELb1ELb1EEEEEEEEEvNT_6ParamsE)
	.align		4
        /*001c*/ 	.word	index@(__assertfail)
	.align		4
        /*0020*/ 	.word	index@(_ZN7cutlass13device_kernelIN5flash11enable_sm90INS1_16FlashAttnFwdSm90INS1_25CollectiveMainloopFwdSm90ILi2EN4cute5tupleIJNS5_1CILi1EEES8_S8_EEENS6_IJNS7_ILi128EEENS7_ILi96EEENS7_ILi64EEEEEELi256ENS_6half_tEfNS_4arch4Sm90ELb0ELb0ELb1ELb1ELb1ELb1ELb0ELb1ELb0ELb1ELb1ELb0EEENS1_21CollectiveEpilogueFwdINS6_IJSA_NS7_ILi256EEESB_EEES9_SE_SG_Li256ELb1ELb1ELb1ELb0EEENS1_36VarlenDynamicPersistentTileSchedulerILi128ELi96ELi256ELi128ELb1ELb1ELb1ELb0ELb1ELb1EEEEEEEEEvNT_6ParamsE)
	.align		4
        /*0024*/ 	.word	index@(__assertfail)
	.align		4
        /*0028*/ 	.word	index@(_ZN7cutlass13device_kernelIN5flash11enable_sm90INS1_16FlashAttnFwdSm90INS1_25CollectiveMainloopFwdSm90ILi2EN4cute5tupleIJNS5_1CILi1EEES8_S8_EEENS6_IJNS7_ILi128EEENS7_ILi96EEENS7_ILi64EEEEEELi256ENS_6half_tEfNS_4arch4Sm90ELb0ELb0ELb1ELb1ELb1ELb0ELb1ELb1ELb0ELb1ELb1ELb0EEENS1_21CollectiveEpilogueFwdINS6_IJSA_NS7_ILi256EEESB_EEES9_SE_SG_Li256ELb1ELb1ELb1ELb0EEENS1_36VarlenDynamicPersistentTileSchedulerILi128ELi96ELi256ELi128ELb1ELb1ELb1ELb0ELb1ELb1EEEEEEEEEvNT_6ParamsE)
	.align		4
        /*002c*/ 	.word	index@(__assertfail)
	.align		4
        /*0030*/ 	.word	index@(_ZN7cutlass13device_kernelIN5flash11enable_sm90INS1_16FlashAttnFwdSm90INS1_25CollectiveMainloopFwdSm90ILi2EN4cute5tupleIJNS5_1CILi1EEES8_S8_EEENS6_IJNS7_ILi128EEENS7_ILi96EEENS7_ILi64EEEEEELi256ENS_6half_tEfNS_4arch4Sm90ELb0ELb0ELb1ELb1ELb1ELb1ELb1ELb1ELb0ELb1ELb1ELb0EEENS1_21CollectiveEpilogueFwdINS6_IJSA_NS7_ILi256EEESB_EEES9_SE_SG_Li256ELb1ELb1ELb1ELb0EEENS1_36VarlenDynamicPersistentTileSchedulerILi128ELi96ELi256ELi128ELb1ELb1ELb1ELb0ELb1ELb1EEEEEEEEEvNT_6ParamsE)
	.align		4
        /*0034*/ 	.word	index@(__assertfail)
	.align		4
        /*0038*/ 	.word	index@(_ZN7cutlass13device_kernelIN5flash11enable_sm90INS1_16FlashAttnFwdSm90INS1_25CollectiveMainloopFwdSm90ILi2EN4cute5tupleIJNS5_1CILi1EEES8_S8_EEENS6_IJNS7_ILi128EEENS7_ILi96EEENS7_ILi64EEEEEELi256ENS_6half_tEfNS_4arch4Sm90ELb0ELb1ELb1ELb0ELb1ELb0ELb0ELb1ELb0ELb1ELb1ELb0EEENS1_21CollectiveEpilogueFwdINS6_IJSA_NS7_ILi256EEESB_EEES9_SE_SG_Li256ELb0ELb1ELb1ELb0EEENS1_19SingleTileSchedulerILb0ELb1ELb1ELi128EEEEEEEEEvNT_6ParamsE)
	.align		4
        /*003c*/ 	.word	index@(__assertfail)
	.align		4
        /*0040*/ 	.word	index@(_ZN7cutlass13device_kernelIN5flash11enable_sm90INS1_16FlashAttnFwdSm90INS1_25CollectiveMainloopFwdSm90ILi2EN4cute5tupleIJNS5_1CILi1EEES8_S8_EEENS6_IJNS7_ILi128EEENS7_ILi96EEENS7_ILi64EEEEEELi256ENS_6half_tEfNS_4arch4Sm90ELb0ELb1ELb1ELb0ELb1ELb0ELb1ELb1ELb0ELb1ELb1ELb0EEENS1_21CollectiveEpilogueFwdINS6_IJSA_NS7_ILi256EEESB_EEES9_SE_SG_Li256ELb0ELb1ELb1ELb0EEENS1_19SingleTileSchedulerILb0ELb1ELb1ELi128EEEEEEEEEvNT_6ParamsE)
	.align		4
        /*0044*/ 	.word	index@(__assertfail)
	.align		4
        /*0048*/ 	.word	index@(_ZN7cutlass13device_kernelIN5flash11enable_sm90INS1_16FlashAttnFwdSm90INS1_25CollectiveMainloopFwdSm90ILi2EN4cute5tupleIJNS5_1CILi1EEES8_S8_EEENS6_IJNS7_ILi128EEENS7_ILi96EEENS7_ILi64EEEEEELi256ENS_6half_tEfNS_4arch4Sm90ELb0ELb1ELb1ELb1ELb1ELb0ELb0ELb1ELb0ELb1ELb1ELb0EEENS1_21CollectiveEpilogueFwdINS6_IJSA_NS7_ILi256EEESB_EEES9_SE_SG_Li256ELb1ELb1ELb1ELb0EEENS1_36VarlenDynamicPersistentTileSchedulerILi128ELi96ELi256ELi128ELb1ELb1ELb1ELb1ELb0ELb1EEEEEEEEEvNT_6ParamsE)
	.align		4
        /*004c*/ 	.word	index@(__assertfail)
	.align		4
        /*0050*/ 	.word	index@(_ZN7cutlass13device_kernelIN5flash11enable_sm90INS1_16FlashAttnFwdSm90INS1_25CollectiveMainloopFwdSm90ILi2EN4cute5tupleIJNS5_1CILi1EEES8_S8_EEENS6_IJNS7_ILi128EEENS7_ILi96EEENS7_ILi64EEEEEELi256ENS_6half_tEfNS_4arch4Sm90ELb0ELb1ELb1ELb1ELb1ELb1ELb0ELb1ELb0ELb1ELb1ELb0EEENS1_21CollectiveEpilogueFwdINS6_IJSA_NS7_ILi256EEESB_EEES9_SE_SG_Li256ELb1ELb1ELb1ELb0EEENS1_36VarlenDynamicPersistentTileSchedulerILi128ELi96ELi256ELi128ELb1ELb1ELb1ELb1ELb0ELb1EEEEEEEEEvNT_6ParamsE)
	.align		4
        /*0054*/ 	.word	index@(__assertfail)
	.align		4
        /*0058*/ 	.word	index@(_ZN7cutlass13device_kernelIN5flash11enable_sm90INS1_16FlashAttnFwdSm90INS1_25CollectiveMainloopFwdSm90ILi2EN4cute5tupleIJNS5_1CILi1EEES8_S8_EEENS6_IJNS7_ILi128EEENS7_ILi96EEENS7_ILi64EEEEEELi256ENS_6half_tEfNS_4arch4Sm90ELb0ELb1ELb1ELb1ELb1ELb0ELb1ELb1ELb0ELb1ELb1ELb0EEENS1_21CollectiveEpilogueFwdINS6_IJSA_NS7_ILi256EEESB_EEES9_SE_SG_Li256ELb1ELb1ELb1ELb0EEENS1_36VarlenDynamicPersistentTileSchedulerILi128ELi96ELi256ELi128ELb1ELb1ELb1ELb1ELb0ELb1EEEEEEEEEvNT_6ParamsE)
	.align		4
        /*005c*/ 	.word	index@(__assertfail)
	.align		4
        /*0060*/ 	.word	index@(_ZN7cutlass13device_kernelIN5flash11enable_sm90INS1_16FlashAttnFwdSm90INS1_25CollectiveMainloopFwdSm90ILi2EN4cute5tupleIJNS5_1CILi1EEES8_S8_EEENS6_IJNS7_ILi128EEENS7_ILi96EEENS7_ILi64EEEEEELi256ENS_6half_tEfNS_4arch4Sm90ELb0ELb1ELb1ELb1ELb1ELb1ELb1ELb1ELb0ELb1ELb1ELb0EEENS1_21CollectiveEpilogueFwdINS6_IJSA_NS7_ILi256EEESB_EEES9_SE_SG_Li256ELb1ELb1ELb1ELb0EEENS1_36VarlenDynamicPersistentTileSchedulerILi128ELi96ELi256ELi128ELb1ELb1ELb1ELb1ELb0ELb1EEEEEEEEEvNT_6ParamsE)
	.align		4
        /*0064*/ 	.word	index@(__assertfail)
	.align		4
        /*0068*/ 	.word	index@(_ZN7cutlass13device_kernelIN5flash11enable_sm90INS1_16FlashAttnFwdSm90INS1_25CollectiveMainloopFwdSm90ILi2EN4cute5tupleIJNS5_1CILi1EEES8_S8_EEENS6_IJNS7_ILi128EEENS7_ILi96EEENS7_ILi64EEEEEELi256ENS_6half_tEfNS_4arch4Sm90ELb1ELb0ELb1ELb0ELb1ELb0ELb0ELb1ELb0ELb1ELb1ELb0EEENS1_21CollectiveEpilogueFwdINS6_IJSA_NS7_ILi256EEESB_EEES9_SE_SG_Li256ELb0ELb1ELb1ELb0EEENS1_19SingleTileSchedulerILb0ELb1ELb1ELi128EEEEEEEEEvNT_6ParamsE)
	.align		4
        /*006c*/ 	.word	index@(__assertfail)
	.align		4
        /*0070*/ 	.word	index@(_ZN7cutlass13device_kernelIN5flash11enable_sm90INS1_16FlashAttnFwdSm90INS1_25CollectiveMainloopFwdSm90ILi2EN4cute5tupleIJNS5_1CILi1EEES8_S8_EEENS6_IJNS7_ILi128EEENS7_ILi96EEENS7_ILi64EEEEEELi256ENS_6half_tEfNS_4arch4Sm90ELb1ELb0ELb1ELb0ELb1ELb0ELb1ELb1ELb0ELb1ELb1ELb0EEENS1_21CollectiveEpilogueFwdINS6_IJSA_NS7_ILi256EEESB_EEES9_SE_SG_Li256ELb0ELb1ELb1ELb0EEENS1_19SingleTileSchedulerILb0ELb1ELb1ELi128EEEEEEEEEvNT_6ParamsE)
	.align		4
        /*0074*/ 	.word	index@(__assertfail)
	.align		4
        /*0078*/ 	.word	index@(_ZN7cutlass13device_kernelIN5flash11enable_sm90INS1_16FlashAttnFwdSm90INS1_25CollectiveMainloopFwdSm90ILi2EN4cute5tupleIJNS5_1CILi1EEES8_S8_EEENS6_IJNS7_ILi128EEENS7_ILi96EEENS7_ILi64EEEEEELi256ENS_6half_tEfNS_4arch4Sm90ELb1ELb0ELb1ELb1ELb1ELb0ELb0ELb1ELb0ELb1ELb1ELb0EEENS1_21CollectiveEpilogueFwdINS6_IJSA_NS7_ILi256EEESB_EEES9_SE_SG_Li256ELb1ELb1ELb1ELb0EEENS1_36VarlenDynamicPersistentTileSchedulerILi128ELi96ELi256ELi128ELb1ELb1ELb1ELb1ELb1ELb1EEEEEEEEEvNT_6ParamsE)
	.align		4
        /*007c*/ 	.word	index@(__assertfail)
	.align		4
        /*0080*/ 	.word	index@(_ZN7cutlass13device_kernelIN5flash11enable_sm90INS1_16FlashAttnFwdSm90INS1_25CollectiveMainloopFwdSm90ILi2EN4cute5tupleIJNS5_1CILi1EEES8_S8_EEENS6_IJNS7_ILi128EEENS7_ILi96EEENS7_ILi64EEEEEELi256ENS_6half_tEfNS_4arch4Sm90ELb1ELb0ELb1ELb1ELb1ELb1ELb0ELb1ELb0ELb1ELb1ELb0EEENS1_21CollectiveEpilogueFwdINS6_IJSA_NS7_ILi256EEESB_EEES9_SE_SG_Li256ELb1ELb1ELb1ELb0EEENS1_36VarlenDynamicPersistentTileSchedulerILi128ELi96ELi256ELi128ELb1ELb1ELb1ELb1ELb1ELb1EEEEEEEEEvNT_6ParamsE)
	.align		4
        /*0084*/ 	.word	index@(__assertfail)
	.align		4
        /*0088*/ 	.word	index@(_ZN7cutlass13device_kernelIN5flash11enable_sm90INS1_16FlashAttnFwdSm90INS1_25CollectiveMainloopFwdSm90ILi2EN4cute5tupleIJNS5_1CILi1EEES8_S8_EEENS6_IJNS7_ILi128EEENS7_ILi96EEENS7_ILi64EEEEEELi256ENS_6half_tEfNS_4arch4Sm90ELb1ELb0ELb1ELb1ELb1ELb0ELb1ELb1ELb0ELb1ELb1ELb0EEENS1_21CollectiveEpilogueFwdINS6_IJSA_NS7_ILi256EEESB_EEES9_SE_SG_Li256ELb1ELb1ELb1ELb0EEENS1_36VarlenDynamicPersistentTileSchedulerILi128ELi96ELi256ELi128ELb1ELb1ELb1ELb1ELb1ELb1EEEEEEEEEvNT_6ParamsE)
	.align		4
        /*008c*/ 	.word	index@(__assertfail)
	.align		4
        /*0090*/ 	.word	index@(_ZN7cutlass13device_kernelIN5flash11enable_sm90INS1_16FlashAttnFwdSm90INS1_25CollectiveMainloopFwdSm90ILi2EN4cute5tupleIJNS5_1CILi1EEES8_S8_EEENS6_IJNS7_ILi128EEENS7_ILi96EEENS7_ILi64EEEEEELi256ENS_6half_tEfNS_4arch4Sm90ELb1ELb0ELb1ELb1ELb1ELb1ELb1ELb1ELb0ELb1ELb1ELb0EEENS1_21CollectiveEpilogueFwdINS6_IJSA_NS7_ILi256EEESB_EEES9_SE_SG_Li256ELb1ELb1ELb1ELb0EEENS1_36VarlenDynamicPersistentTileSchedulerILi128ELi96ELi256ELi128ELb1ELb1ELb1ELb1ELb1ELb1EEEEEEEEEvNT_6ParamsE)
	.align		4
        /*0094*/ 	.word	index@(__assertfail)
	.align		4
        /*0098*/ 	.word	0x00000000
	.align		4
        /*009c*/ 	.word	0xfffffffe
	.align		4
        /*00a0*/ 	.word	0x00000000
	.align		4
        /*00a4*/ 	.word	0xfffffffd
	.align		4
        /*00a8*/ 	.word	0x00000000
	.align		4
        /*00ac*/ 	.word	0xfffffffc


//--------------------- .nv.constant4             --------------------------
	.section	.nv.constant4,"a",@progbits
	.align	8
	.align		8
.nv.constant4:
        /*0000*/ 	.dword	__assertfail
	.align		8
        /*0008*/ 	.dword	__unnamed_1
	.align		8
        /*0010*/ 	.dword	__unnamed_2
	.align		8
        /*0018*/ 	.dword	__unnamed_3
	.align		8
        /*0020*/ 	.dword	__unnamed_4
	.align		8
        /*0028*/ 	.dword	__unnamed_5
	.align		8
        /*0030*/ 	.dword	__unnamed_6
	.align		8
        /*0038*/ 	.dword	__unnamed_7
	.align		8
        /*0040*/ 	.dword	_ZN89_INTERNAL_6e1c5ea7_53_flash_fwd_hdim64_256_fp16_paged_split_softcap_sm90_cu_49158569_33464cuda3std3__45__cpo5beginE
	.align		8
        /*0048*/ 	.dword	_ZN89_INTERNAL_6e1c5ea7_53_flash_fwd_hdim64_256_fp16_paged_split_softcap_sm90_cu_49158569_33464cuda3std3__45__cpo3endE
	.align		8
        /*0050*/ 	.dword	_ZN89_INTERNAL_6e1c5ea7_53_flash_fwd_hdim64_256_fp16_paged_split_softcap_sm90_cu_49158569_33464cuda3std3__45__cpo6cbeginE
	.align		8
        /*0058*/ 	.dword	_ZN89_INTERNAL_6e1c5ea7_53_flash_fwd_hdim64_256_fp16_paged_split_softcap_sm90_cu_49158569_33464cuda3std3__45__cpo4cendE
	.align		8
        /*0060*/ 	.dword	_ZN89_INTERNAL_6e1c5ea7_53_flash_fwd_hdim64_256_fp16_paged_split_softcap_sm90_cu_49158569_33464cuda3std3__491_GLOBAL__N__6e1c5ea7_53_flash_fwd_hdim64_256_fp16_paged_split_softcap_sm90_cu_49158569_33466ignoreE
	.align		8
        /*0068*/ 	.dword	_ZN89_INTERNAL_6e1c5ea7_53_flash_fwd_hdim64_256_fp16_paged_split_softcap_sm90_cu_49158569_33464cuda3std3__419piecewise_constructE
	.align		8
        /*0070*/ 	.dword	_ZN89_INTERNAL_6e1c5ea7_53_flash_fwd_hdim64_256_fp16_paged_split_softcap_sm90_cu_49158569_33464cuda3std3__48in_placeE
	.align		8
        /*0078*/ 	.dword	_ZN89_INTERNAL_6e1c5ea7_53_flash_fwd_hdim64_256_fp16_paged_split_softcap_sm90_cu_49158569_33464cuda3std6ranges3__45__cpo4swapE
	.align		8
        /*0080*/ 	.dword	_ZN89_INTERNAL_6e1c5ea7_53_flash_fwd_hdim64_256_fp16_paged_split_softcap_sm90_cu_49158569_33464cuda3std6ranges3__45__cpo9iter_moveE
	.align		8
        /*0088*/ 	.dword	_ZN89_INTERNAL_6e1c5ea7_53_flash_fwd_hdim64_256_fp16_paged_split_softcap_sm90_cu_49158569_33464cute7productE
	.align		8
        /*0090*/ 	.dword	_ZN89_INTERNAL_6e1c5ea7_53_flash_fwd_hdim64_256_fp16_paged_split_softcap_sm90_cu_49158569_33464cute1_E
	.align		8
        /*0098*/ 	.dword	$str$23
	.align		8
        /*00a0*/ 	.dword	$str$24


//--------------------- .text._ZN7cutlass13device_kernelIN5flash11enable_sm90INS1_16FlashAttnFwdSm90INS1_25CollectiveMainloopFwdSm90ILi2EN4cute5tupleIJNS5_1CILi1EEES8_S8_EEENS6_IJNS7_ILi128EEENS7_ILi96EEENS7_ILi64EEEEEELi256ENS_6half_tEfNS_4arch4Sm90ELb0ELb0ELb1ELb0ELb1ELb0ELb0ELb1ELb0ELb1ELb1ELb0EEENS1_21CollectiveEpilogueFwdINS6_IJSA_NS7_ILi256EEESB_EEES9_SE_SG_Li256ELb0ELb1ELb1ELb0EEENS1_19SingleTileSchedulerILb0ELb1ELb1ELi128EEEEEEEEEvNT_6ParamsE --------------------------
	.section	.text._ZN7cutlass13device_kernelIN5flash11enable_sm90INS1_16FlashAttnFwdSm90INS1_25CollectiveMainloopFwdSm90ILi2EN4cute5tupleIJNS5_1CILi1EEES8_S8_EEENS6_IJNS7_ILi128EEENS7_ILi96EEENS7_ILi64EEEEEELi256ENS_6half_tEfNS_4arch4Sm90ELb0ELb0ELb1ELb0ELb1ELb0ELb0ELb1ELb0ELb1ELb1ELb0EEENS1_21CollectiveEpilogueFwdINS6_IJSA_NS7_ILi256EEESB_EEES9_SE_SG_Li256ELb0ELb1ELb1ELb0EEENS1_19SingleTileSchedulerILb0ELb1ELb1ELi128EEEEEEEEEvNT_6ParamsE,"ax",@progbits
	.align	128
.text._ZN7cutlass13device_kernelIN5flash11enable_sm90INS1_16FlashAttnFwdSm90INS1_25CollectiveMainloopFwdSm90ILi2EN4cute5tupleIJNS5_1CILi1EEES8_S8_EEENS6_IJNS7_ILi128EEENS7_ILi96EEENS7_ILi64EEEEEELi256ENS_6half_tEfNS_4arch4Sm90ELb0ELb0ELb1ELb0ELb1ELb0ELb0ELb1ELb0ELb1ELb1ELb0EEENS1_21CollectiveEpilogueFwdINS6_IJSA_NS7_ILi256EEESB_EEES9_SE_SG_Li256ELb0ELb1ELb1ELb0EEENS1_19SingleTileSchedulerILb0ELb1ELb1ELi128EEEEEEEEEvNT_6ParamsE:
        .type           _ZN7cutlass13device_kernelIN5flash11enable_sm90INS1_16FlashAttnFwdSm90INS1_25CollectiveMainloopFwdSm90ILi2EN4cute5tupleIJNS5_1CILi1EEES8_S8_EEENS6_IJNS7_ILi128EEENS7_ILi96EEENS7_ILi64EEEEEELi256ENS_6half_tEfNS_4arch4Sm90ELb0ELb0ELb1ELb0ELb1ELb0ELb0ELb1ELb0ELb1ELb1ELb0EEENS1_21CollectiveEpilogueFwdINS6_IJSA_NS7_ILi256EEESB_EEES9_SE_SG_Li256ELb0ELb1ELb1ELb0EEENS1_19SingleTileSchedulerILb0ELb1ELb1ELi128EEEEEEEEEvNT_6ParamsE,@function
        .size           _ZN7cutlass13device_kernelIN5flash11enable_sm90INS1_16FlashAttnFwdSm90INS1_25CollectiveMainloopFwdSm90ILi2EN4cute5tupleIJNS5_1CILi1EEES8_S8_EEENS6_IJNS7_ILi128EEENS7_ILi96EEENS7_ILi64EEEEEELi256ENS_6half_tEfNS_4arch4Sm90ELb0ELb0ELb1ELb0ELb1ELb0ELb0ELb1ELb0ELb1ELb1ELb0EEENS1_21CollectiveEpilogueFwdINS6_IJSA_NS7_ILi256EEESB_EEES9_SE_SG_Li256ELb0ELb1ELb1ELb0EEENS1_19SingleTileSchedulerILb0ELb1ELb1ELi128EEEEEEEEEvNT_6ParamsE,(.L_x_6556 - _ZN7cutlass13device_kernelIN5flash11enable_sm90INS1_16FlashAttnFwdSm90INS1_25CollectiveMainloopFwdSm90ILi2EN4cute5tupleIJNS5_1CILi1EEES8_S8_EEENS6_IJNS7_ILi128EEENS7_ILi96EEENS7_ILi64EEEEEELi256ENS_6half_tEfNS_4arch4Sm90ELb0ELb0ELb1ELb0ELb1ELb0ELb0ELb1ELb0ELb1ELb1ELb0EEENS1_21CollectiveEpilogueFwdINS6_IJSA_NS7_ILi256EEESB_EEES9_SE_SG_Li256ELb0ELb1ELb1ELb0EEENS1_19SingleTileSchedulerILb0ELb1ELb1ELi128EEEEEEEEEvNT_6ParamsE)
        .other          _ZN7cutlass13device_kernelIN5flash11enable_sm90INS1_16FlashAttnFwdSm90INS1_25CollectiveMainloopFwdSm90ILi2EN4cute5tupleIJNS5_1CILi1EEES8_S8_EEENS6_IJNS7_ILi128EEENS7_ILi96EEENS7_ILi64EEEEEELi256ENS_6half_tEfNS_4arch4Sm90ELb0ELb0ELb1ELb0ELb1ELb0ELb0ELb1ELb0ELb1ELb1ELb0EEENS1_21CollectiveEpilogueFwdINS6_IJSA_NS7_ILi256EEESB_EEES9_SE_SG_Li256ELb0ELb1ELb1ELb0EEENS1_19SingleTileSchedulerILb0ELb1ELb1ELi128EEEEEEEEEvNT_6ParamsE,@"STO_CUDA_ENTRY STV_DEFAULT"
_ZN7cutlass13device_kernelIN5flash11enable_sm90INS1_16FlashAttnFwdSm90INS1_25CollectiveMainloopFwdSm90ILi2EN4cute5tupleIJNS5_1CILi1EEES8_S8_EEENS6_IJNS7_ILi128EEENS7_ILi96EEENS7_ILi64EEEEEELi256ENS_6half_tEfNS_4arch4Sm90ELb0ELb0ELb1ELb0ELb1ELb0ELb0ELb1ELb0ELb1ELb1ELb0EEENS1_21CollectiveEpilogueFwdINS6_IJSA_NS7_ILi256EEESB_EEES9_SE_SG_Li256ELb0ELb1ELb1ELb0EEENS1_19SingleTileSchedulerILb0ELb1ELb1ELi128EEEEEEEEEvNT_6ParamsE:
[----:B------:R-:W0:Y:S01]  /*0000*/  LDC R1, c[0x0][0x28] ;  /* 0x00000a00ff017b82 */ /* 0x000e220000000800 */
[----:B------:R-:W1:Y:S01]  /*0010*/  S2R R16, SR_TID.X ;  /* 0x0000000000107919 */ /* 0x000e620000002100 */
[----:B------:R-:W-:Y:S01]  /*0020*/  ELECT P0, URZ, PT ;  /* 0x00000000003f782f */ /* 0x000fe20003800000 */
[----:B------:R-:W-:Y:S01]  /*0030*/  UMOV UR4, 0x80 ;  /* 0x0000008000047882 */ /* 0x000fe20000000000 */
[----:B------:R-:W-:Y:S01]  /*0040*/  UMOV UR7, 0x100 ;  /* 0x0000010000077882 */ /* 0x000fe20000000000 */
[----:B-1----:R-:W-:-:S05]  /*0050*/  SHF.R.U32.HI R0, RZ, 0x5, R16 ;  /* 0x00000005ff007819 */ /* 0x002fca0000011610 */
[----:B------:R-:W1:Y:S02]  /*0060*/  SHFL.IDX PT, R2, R0, RZ, 0x1f ;  /* 0x00001fff00027589 */ /* 0x000e6400000e0000 */
[C---:B-1----:R-:W-:Y:S02]  /*0070*/  ISETP.NE.OR P0, PT, R2.reuse, RZ, !P0 ;  /* 0x000000ff0200720c */ /* 0x042fe40004705670 */
[----:B------:R-:W-:Y:S02]  /*0080*/  ISETP.NE.AND P1, PT, R2, RZ, PT ;  /* 0x000000ff0200720c */ /* 0x000fe40003f25270 */
[----:B------:R-:W-:-:S05]  /*0090*/  SHF.R.U32.HI R2, RZ, 0x7, R16 ;  /* 0x00000007ff027819 */ /* 0x000fca0000011610 */
[----:B------:R1:W2:Y:S04]  /*00a0*/  SHFL.IDX PT, R4, R2, RZ, 0x1f ;  /* 0x00001fff02047589 */ /* 0x0002a800000e0000 */
[----:B------:R-:W-:Y:S01]  /*00b0*/  VOTEU.ALL UP0, P0 ;  /* 0x00000000003f7886 */ /* 0x000fe20000000000 */
[----:B------:R-:W-:-:S04]  /*00c0*/  VOTEU.ALL UP1, P0 ;  /* 0x00000000003f7886 */ /* 0x000fc80000020000 */
[----:B------:R-:W3:Y:S01]  /*00d0*/  @!UP0 S2UR UR8, SR_CgaCtaId ;  /* 0x00000000000889c3 */ /* 0x000ee20000008800 */
[----:B------:R-:W-:Y:S01]  /*00e0*/  @!UP0 UMOV UR6, 0x400 ;  /* 0x0000040000068882 */ /* 0x000fe20000000000 */
[----:B------:R-:W-:-:S04]  /*00f0*/  @!UP0 UIADD3 UR4, -UR4, 0x100000, URZ ;  /* 0x0010000004048890 */ /* 0x000fc8000fffe13f */
[----:B------:R-:W-:Y:S02]  /*0100*/  @!UP0 USHF.L.U32 UR5, UR4, 0xb, URZ ;  /* 0x0000000b04058899 */ /* 0x000fe4000800063f */
[----:B------:R-:W-:Y:S02]  /*0110*/  @!UP0 USHF.L.U32 UR4, UR4, 0x1, URZ ;  /* 0x0000000104048899 */ /* 0x000fe4000800063f */
[----:B---3--:R-:W-:Y:S02]  /*0120*/  @!UP0 ULEA UR8, UR8, UR6, 0x18 ;  /* 0x0000000608088291 */ /* 0x008fe4000f8ec03f */
[----:B------:R-:W-:-:S04]  /*0130*/  @!UP0 UIADD3 UR6, -UR7, 0x100000, URZ ;  /* 0x0010000007068890 */ /* 0x000fc8000fffe13f */
[----:B------:R-:W-:Y:S02]  /*0140*/  @!UP0 USHF.L.U32 UR7, UR6, 0xb, URZ ;  /* 0x0000000b06078899 */ /* 0x000fe4000800063f */
[----:B------:R-:W-:Y:S01]  /*0150*/  @!UP0 USHF.L.U32 UR6, UR6, 0x1, URZ ;  /* 0x0000000106068899 */ /* 0x000fe2000800063f */
[----:B------:R-:W-:-:S05]  /*0160*/  VOTEU.ALL UP0, P0 ;  /* 0x00000000003f7886 */ /* 0x000fca0000000000 */
[----:B------:R1:W3:Y:S06]  /*0170*/  @!UP0 SYNCS.EXCH.64 URZ, [UR8+0x22800], UR4 ;  /* 0x02280004083f85b2 */ /* 0x0002ec0008000100 */
[----:B------:R1:W4:Y:S02]  /*0180*/  @!UP1 SYNCS.EXCH.64 URZ, [UR8+0x22820], UR6 ;  /* 0x02282006083f95b2 */ /* 0x0003240008000100 */
[----:B012---:R-:W-:Y:S05]  /*0190*/  @P1 BRA `(.L_x_0) ;  /* 0x0000000000481947 */ /* 0x007fea0003800000 */
[----:B------:R-:W0:Y:S01]  /*01a0*/  S2UR UR5, SR_CgaCtaId ;  /* 0x00000000000579c3 */ /* 0x000e220000008800 */
[----:B------:R-:W-:Y:S01]  /*01b0*/  UMOV UR4, 0x400 ;  /* 0x0000040000047882 */ /* 0x000fe20000000000 */
[----:B------:R-:W-:Y:S01]  /*01c0*/  UMOV UR6, 0x80 ;  /* 0x0000008000067882 */ /* 0x000fe20000000000 */
[----:B------:R-:W-:Y:S01]  /*01d0*/  UMOV UR7, 0x100 ;  /* 0x0000010000077882 */ /* 0x000fe20000000000 */
[----:B------:R-:W-:Y:S01]  /*01e0*/  ELECT P0, URZ, PT ;  /* 0x00000000003f782f */ /* 0x000fe20003800000 */
[----:B0-----:R-:W-:Y:S02]  /*01f0*/  ULEA UR8, UR5, UR4, 0x18 ;  /* 0x0000000405087291 */ /* 0x001fe4000f8ec03f */
[----:B------:R-:W-:-:S04]  /*0200*/  UIADD3 UR4, -UR6, 0x100000, URZ ;  /* 0x0010000006047890 */ /* 0x000fc8000fffe13f */
[----:B------:R-:W-:Y:S02]  /*0210*/  USHF.L.U32 UR5, UR4, 0xb, URZ ;  /* 0x0000000b04057899 */ /* 0x000fe4000800063f */
[----:B------:R-:W-:Y:S02]  /*0220*/  USHF.L.U32 UR4, UR4, 0x1, URZ ;  /* 0x0000000104047899 */ /* 0x000fe4000800063f */
[----:B------:R-:W-:-:S04]  /*0230*/  UIADD3 UR6, -UR7, 0x100000, URZ ;  /* 0x0010000007067890 */ /* 0x000fc8000fffe13f */
[----:B------:R-:W-:Y:S02]  /*0240*/  USHF.L.U32 UR7, UR6, 0xb, URZ ;  /* 0x0000000b06077899 */ /* 0x000fe4000800063f */
[----:B------:R-:W-:Y:S01]  /*0250*/  USHF.L.U32 UR6, UR6, 0x1, URZ ;  /* 0x0000000106067899 */ /* 0x000fe2000800063f */
[----:B------:R-:W0:Y:S03]  /*0260*/  FENCE.VIEW.ASYNC.S ;  /* 0x00000000000073c6 */ /* 0x000e260000000000 */
[----:B0-----:R0:W1:Y:S08]  /*0270*/  SYNCS.EXCH.64 URZ, [UR8+0x22830], UR4 ;  /* 0x02283004083f75b2 */ /* 0x0010700008000100 */
[----:B------:R0:W2:Y:S01]  /*0280*/  SYNCS.EXCH.64 URZ, [UR8+0x22840], UR6 ;  /* 0x02284006083f75b2 */ /* 0x0000a20008000100 */
[----:B------:R0:W0:Y:S01]  /*0290*/  SYNCS.EXCH.64 URZ, [UR8+0x22838], UR4 ;  /* 0x02283804083f75b2 */ /* 0x0000220008000100 */
[----:B------:R0:W0:Y:S01]  /*02a0*/  SYNCS.EXCH.64 URZ, [UR8+0x22848], UR6 ;  /* 0x02284806083f75b2 */ /* 0x0000220008000100 */
[----:B------:R-:W-:Y:S01]  /*02b0*/  NOP ;  /* 0x0000000000007918 */ /* 0x000fe20000000000 */
.L_x_0:
[----:B------:R-:W5:Y:S01]  /*02c0*/  SHFL.IDX PT, R3, R0, RZ, 0x1f ;  /* 0x00001fff00037589 */ /* 0x000f6200000e0000 */
[----:B------:R-:W-:Y:S01]  /*02d0*/  NOP ;  /* 0x0000000000007918 */ /* 0x000fe20000000000 */
[----:B-----5:R-:W-:-:S13]  /*02e0*/  ISETP.NE.AND P0, PT, R3, RZ, PT ;  /* 0x000000ff0300720c */ /* 0x020fda0003f05270 */
[----:B------:R-:W-:Y:S05]  /*02f0*/  @P0 BRA `(.L_x_1) ;  /* 0x0000000000480947 */ /* 0x000fea0003800000 */
[----:B0-----:R-:W0:Y:S01]  /*0300*/  S2UR UR5, SR_CgaCtaId ;  /* 0x00000000000579c3 */ /* 0x001e220000008800 */
        /* <DEDUP_REMOVED lines=12> */
[----:B0-----:R0:W0:Y:S08]  /*03d0*/  SYNCS.EXCH.64 URZ, [UR8+0x22850], UR4 ;  /* 0x02285004083f75b2 */ /* 0x0010300008000100 */
[----:B------:R0:W0:Y:S01]  /*03e0*/  SYNCS.EXCH.64 URZ, [UR8+0x22860], UR6 ;  /* 0x02286006083f75b2 */ /* 0x0000220008000100 */
[----:B------:R0:W0:Y:S01]  /*03f0*/  SYNCS.EXCH.64 URZ, [UR8+0x22858], UR4 ;  /* 0x02285804083f75b2 */ /* 0x0000220008000100 */
[----:B------:R0:W0:Y:S01]  /*0400*/  SYNCS.EXCH.64 URZ, [UR8+0x22868], UR6 ;  /* 0x02286806083f75b2 */ /* 0x0000220008000100 */
[----:B------:R-:W-:Y:S01]  /*0410*/  NOP ;  /* 0x0000000000007918 */ /* 0x000fe20000000000 */
.L_x_1:
[----:B------:R-:W5:Y:S01]  /*0420*/  SHFL.IDX PT, R3, R0, RZ, 0x1f ;  /* 0x00001fff00037589 */ /* 0x000f6200000e0000 */
[----:B------:R-:W-:Y:S01]  /*0430*/  NOP ;  /* 0x0000000000007918 */ /* 0x000fe20000000000 */
[----:B-----5:R-:W-:-:S13]  /*0440*/  ISETP.NE.AND P0, PT, R3, RZ, PT ;  /* 0x000000ff0300720c */ /* 0x020fda0003f05270 */
[----:B------:R-:W-:Y:S05]  /*0450*/  @P0 BRA `(.L_x_2) ;  /* 0x0000000000380947 */ /* 0x000fea0003800000 */
[----:B0-----:R-:W0:Y:S01]  /*0460*/  S2UR UR5, SR_CgaCtaId ;  /* 0x00000000000579c3 */ /* 0x001e220000008800 */
[----:B------:R-:W-:Y:S01]  /*0470*/  UMOV UR4, 0x400 ;  /* 0x0000040000047882 */ /* 0x000fe20000000000 */
[----:B------:R-:W-:Y:S01]  /*0480*/  UMOV UR7, 0x80 ;  /* 0x0000008000077882 */ /* 0x000fe20000000000 */
[----:B------:R-:W-:Y:S01]  /*0490*/  ELECT P0, URZ, PT ;  /* 0x00000000003f782f */ /* 0x000fe20003800000 */
[----:B0-----:R-:W-:Y:S02]  /*04a0*/  ULEA UR6, UR5, UR4, 0x18 ;  /* 0x0000000405067291 */ /* 0x001fe4000f8ec03f */
[----:B------:R-:W-:-:S04]  /*04b0*/  UIADD3 UR4, -UR7, 0x100000, URZ ;  /* 0x0010000007047890 */ /* 0x000fc8000fffe13f */
[----:B------:R-:W-:Y:S02]  /*04c0*/  USHF.L.U32 UR5, UR4, 0xb, URZ ;  /* 0x0000000b04057899 */ /* 0x000fe4000800063f */
[----:B------:R-:W-:Y:S01]  /*04d0*/  USHF.L.U32 UR4, UR4, 0x1, URZ ;  /* 0x0000000104047899 */ /* 0x000fe2000800063f */
[----:B------:R-:W0:Y:S11]  /*04e0*/  FENCE.VIEW.ASYNC.S ;  /* 0x00000000000073c6 */ /* 0x000e360000000000 */
[----:B0-----:R0:W0:Y:S01]  /*04f0*/  SYNCS.EXCH.64 URZ, [UR6+0x22870], UR4 ;  /* 0x02287004063f75b2 */ /* 0x0010220008000100 */
[----:B------:R0:W0:Y:S01]  /*0500*/  SYNCS.EXCH.64 URZ, [UR6+0x22880], UR4 ;  /* 0x02288004063f75b2 */ /* 0x0000220008000100 */
[----:B------:R0:W0:Y:S01]  /*0510*/  SYNCS.EXCH.64 URZ, [UR6+0x22878], UR4 ;  /* 0x02287804063f75b2 */ /* 0x0000220008000100 */
[----:B------:R0:W0:Y:S01]  /*0520*/  SYNCS.EXCH.64 URZ, [UR6+0x22888], UR4 ;  /* 0x02288804063f75b2 */ /* 0x0000220008000100 */
[----:B------:R-:W-:Y:S01]  /*0530*/  NOP ;  /* 0x0000000000007918 */ /* 0x000fe20000000000 */
.L_x_2:
        /* <DEDUP_REMOVED lines=22> */
.L_x_3:
[----:B------:R-:W5:Y:S01]  /*06a0*/  SHFL.IDX PT, R3, R0, RZ, 0x1f ;  /* 0x00001fff00037589 */ /* 0x000f6200000e0000 */
[----:B------:R-:W-:Y:S01]  /*06b0*/  R2UR UR9, R4 ;  /* 0x00000000040972ca */ /* 0x000fe200000e0000 */
        /* <DEDUP_REMOVED lines=21> */
.L_x_4:
[----:B------:R-:W-:Y:S01]  /*0810*/  UISETP.NE.AND UP0, UPT, UR9, URZ, UPT ;  /* 0x0000003f0900728c */ /* 0x000fe2000bf05270 */
[----:B------:R-:W-:Y:S01]  /*0820*/  NOP ;  /* 0x0000000000007918 */ /* 0x000fe20000000000 */
[----:B------:R-:W-:Y:S01]  /*0830*/  UMOV UR39, 0x1 ;  /* 0x0000000100277882 */ /* 0x000fe20000000000 */
[----:B------:R-:W-:Y:S01]  /*0840*/  ULDC.64 UR36, c[0x0][0x208] ;  /* 0x0000820000247ab9 */ /* 0x000fe20000000a00 */
[----:B------:R-:W-:Y:S01]  /*0850*/  USEL UR39, UR39, 0x2, !UP0 ;  /* 0x0000000227277887 */ /* 0x000fe2000c000000 */
[----:B------:R-:W-:Y:S01]  /*0860*/  BSSY B6, `(.L_x_5) ;  /* 0x0000b5e000067945 */ /* 0x000fe20003800000 */
[----:B01234-:R-:W-:Y:S01]  /*0870*/  BAR.SYNC.DEFER_BLOCKING 0x0 ;  /* 0x0000000000007b1d */ /* 0x01ffe20000010000 */
[----:B------:R-:W-:-:S13]  /*0880*/  PLOP3.LUT P0, PT, PT, PT, UP0, 0x80, 0x0 ;  /* 0x000000000000781c */ /* 0x000fda0003f0f008 */
[----:B------:R-:W-:Y:S05]  /*0890*/  @!P0 BRA `(.L_x_6) ;  /* 0x0000007c00a88947 */ /* 0x000fea0003800000 */
.L_x_7:
[----:B------:R-:W-:-:S08]  /*08a0*/  NOP ;  /* 0x0000000000007918 */ /* 0x000fd00000000000 */
[----:B------:R-:W0:Y:S02]  /*08b0*/  USETMAXREG.TRY_ALLOC.CTAPOOL UP0, 0xe8 ;  /* 0x000000e8000079c8 */ /* 0x000e240008000600 */
[----:B0-----:R-:W-:-:S13]  /*08c0*/  PLOP3.LUT P0, PT, PT, PT, UP0, 0x80, 0x0 ;  /* 0x000000000000781c */ /* 0x001fda0003f0f008 */
[----:B------:R-:W-:Y:S05]  /*08d0*/  @!P0 BRA `(.L_x_7) ;  /* 0xfffffffc00f08947 */ /* 0x000fea000383ffff */
[----:B------:R-:W0:Y:S01]  /*08e0*/  S2UR UR6, SR_CTAID.Y ;  /* 0x00000000000679c3 */ /* 0x000e220000002600 */
[----:B------:R-:W-:-:S07]  /*08f0*/  ULDC UR7, c[0x0][0xc50] ;  /* 0x0003140000077ab9 */ /* 0x000fce0000000800 */
[----:B------:R-:W-:Y:S08]  /*0900*/  BAR.ARV 0x8, 0x180 ;  /* 0x0206000000007b1d */ /* 0x000ff00000002000 */
[----:B------:R-:W1:Y:S01]  /*0910*/  S2UR UR8, SR_CTAID.Z ;  /* 0x00000000000879c3 */ /* 0x000e620000002700 */
[----:B------:R-:W-:Y:S01]  /*0920*/  ISETP.NE.AND P0, PT, R2, 0x1, PT ;  /* 0x000000010200780c */ /* 0x000fe20003f05270 */
[----:B------:R-:W-:-:S11]  /*0930*/  UISETP.NE.AND UP0, UPT, UR7, 0x1, UPT ;  /* 0x000000010700788c */ /* 0x000fd6000bf05270 */
[----:B------:R-:W-:Y:S01]  /*0940*/  @UP0 ULDC UR4, c[0x0][0xc54] ;  /* 0x0003150000040ab9 */ /* 0x000fe20000000800 */
[----:B------:R-:W-:Y:S06]  /*0950*/  @!P0 BAR.ARV 0x9, 0x100 ;  /* 0x0244000000008b1d */ /* 0x000fec0000002000 */
[----:B0-----:R-:W-:Y:S01]  /*0960*/  UIMAD.WIDE.U32 UR4, UR6, UR4, URZ ;  /* 0x00000004060472a5 */ /* 0x001fe2000f8e003f */
[----:B------:R-:W-:Y:S01]  /*0970*/  @UP0 ULDC UR9, c[0x0][0xc58] ;  /* 0x0003160000090ab9 */ /* 0x000fe20000000800 */
[----:B------:R-:W-:Y:S01]  /*0980*/  UMOV UR38, UR6 ;  /* 0x0000000600267c82 */ /* 0x000fe20008000000 */
[----:B-1----:R-:W-:Y:S01]  /*0990*/  ISETP.LE.AND P0, PT, RZ, UR8, PT ;  /* 0x00000008ff007c0c */ /* 0x002fe2000bf03270 */
[----:B------:R-:W-:-:S04]  /*09a0*/  @UP0 USHF.R.U32.HI UR38, URZ, UR9, UR5 ;  /* 0x000000093f260299 */ /* 0x000fc80008011605 */
[----:B------:R-:W-:-:S04]  /*09b0*/  UIADD3 UR4, -UR38, URZ, URZ ;  /* 0x0000003f26047290 */ /* 0x000fc8000fffe13f */
[----:B------:R-:W-:-:S04]  /*09c0*/  UIMAD UR7, UR7, UR4, UR6 ;  /* 0x00000004070772a4 */ /* 0x000fc8000f8e0206 */
[----:B------:R-:W-:Y:S08]  /*09d0*/  @!P0 BRA `(.L_x_8) ;  /* 0x000000b400188947 */ /* 0x000ff00003800000 */
[----:B------:R-:W-:Y:S01]  /*09e0*/  ULDC.64 UR4, c[0x0][0x418] ;  /* 0x0001060000047ab9 */ /* 0x000fe20000000a00 */
[----:B------:R-:W-:Y:S01]  /*09f0*/  ULDC UR42, c[0x0][0x424] ;  /* 0x00010900002a7ab9 */ /* 0x000fe20000000800 */
[----:B------:R-:W-:Y:S02]  /*0a00*/  UISETP.NE.U32.AND UP0, UPT, UR4, URZ, UPT ;  /* 0x0000003f0400728c */ /* 0x000fe4000bf05070 */
[----:B------:R-:W-:Y:S02]  /*0a10*/  ULOP3.LUT UR40, UR7, 0xffff, URZ, 0xc0, !UPT ;  /* 0x0000ffff07287892 */ /* 0x000fe4000f8ec03f */
[----:B------:R-:W-:Y:S01]  /*0a20*/  UISETP.NE.AND.EX UP0, UPT, UR5, URZ, UPT, UP0 ;  /* 0x0000003f0500728c */ /* 0x000fe2000bf05300 */
[----:B------:R-:W-:-:S03]  /*0a30*/  ULDC UR4, c[0x0][0x2f0] ;  /* 0x0000bc0000047ab9 */ /* 0x000fc60000000800 */
[----:B------:R-:W-:-:S04]  /*0a40*/  USEL UR42, UR42, 0x1, UP0 ;  /* 0x000000012a2a7887 */ /* 0x000fc80008000000 */
[----:B------:R-:W-:-:S04]  /*0a50*/  UIMAD UR42, UR42, UR4, URZ ;  /* 0x000000042a2a72a4 */ /* 0x000fc8000f8e023f */
[----:B------:R-:W-:Y:S02]  /*0a60*/  UISETP.GE.AND UP0, UPT, UR42, 0x1, UPT ;  /* 0x000000012a00788c */ /* 0x000fe4000bf06270 */
[----:B------:R-:W-:-:S04]  /*0a70*/  UIADD3 UR4, UR42, 0x5f, URZ ;  /* 0x0000005f2a047890 */ /* 0x000fc8000fffe03f */
[----:B------:R-:W-:Y:S01]  /*0a80*/  PLOP3.LUT P0, PT, PT, PT, UP0, 0x80, 0x0 ;  /* 0x000000000000781c */ /* 0x000fe20003f0f008 */
[----:B------:R-:W-:-:S04]  /*0a90*/  UIMAD.WIDE UR4, UR4, 0x2aaaaaab, URZ ;  /* 0x2aaaaaab040478a5 */ /* 0x000fc8000f8e023f */
[----:B------:R-:W-:-:S03]  /*0aa0*/  USHF.R.U32.HI UR6, URZ, 0x1f, UR5 ;  /* 0x0000001f3f067899 */ /* 0x000fc60008011605 */
[----:B------:R-:W-:Y:S01]  /*0ab0*/  UMOV UR4, URZ ;  /* 0x0000003f00047c82 */ /* 0x000fe20008000000 */
[----:B------:R-:W-:-:S04]  /*0ac0*/  ULEA.HI.SX32 UR6, UR5, UR6, 0x1c ;  /* 0x0000000605067291 */ /* 0x000fc8000f8fe23f */
[----:B------:R-:W-:Y:S08]  /*0ad0*/  @!P0 BRA `(.L_x_9) ;  /* 0x0000000000908947 */ /* 0x000ff00003800000 */
[----:B------:R-:W-:Y:S01]  /*0ae0*/  USHF.R.U32.HI UR7, URZ, 0x10, UR7 ;  /* 0x000000103f077899 */ /* 0x000fe20008011607 */
[----:B------:R-:W-:-:S03]  /*0af0*/  UMOV UR4, URZ ;  /* 0x0000003f00047c82 */ /* 0x000fc60008000000 */
[----:B------:R-:W-:-:S11]  /*0b00*/  UISETP.NE.AND UP0, UPT, UR7, URZ, UPT ;  /* 0x0000003f0700728c */ /* 0x000fd6000bf05270 */
[----:B------:R-:W-:Y:S02]  /*0b10*/  @!UP0 ULDC UR7, c[0x0][0x9f0] ;  /* 0x00027c0000078ab9 */ /* 0x000fe40000000800 */
[----:B------:R-:W-:Y:S01]  /*0b20*/  IMAD.U32 R4, RZ, RZ, UR7 ;  /* 0x00000007ff047e24 */ /* 0x000fe2000f8e00ff */
[----:B------:R-:W-:-:S04]  /*0b30*/  UIADD3 UR8, UR6, -0x1, UR7 ;  /* 0xffffffff06087890 */ /* 0x000fc8000fffe007 */
[-C--:B------:R-:W-:Y:S02]  /*0b40*/  IABS R0, R4.reuse ;  /* 0x0000000400007213 */ /* 0x080fe40000000000 */
[----:B------:R-:W-:Y:S01]  /*0b50*/  IMAD.U32 R5, RZ, RZ, UR8 ;  /* 0x00000008ff057e24 */ /* 0x000fe2000f8e00ff */
[----:B------:R-:W-:Y:S01]  /*0b60*/  IABS R6, R4 ;  /* 0x0000000400067213 */ /* 0x000fe20000000000 */
[----:B------:R-:W-:Y:S01]  /*0b70*/  ULOP3.LUT UR8, UR8, UR7, URZ, 0x3c, !UPT ;  /* 0x0000000708087292 */ /* 0x000fe2000f8e3c3f */
[----:B------:R-:W-:Y:S02]  /*0b80*/  R2UR UR11, R0 ;  /* 0x00000000000b72ca */ /* 0x000fe400000e0000 */
[----:B------:R-:W-:-:S04]  /*0b90*/  IABS R5, R5 ;  /* 0x0000000500057213 */ /* 0x000fc80000000000 */
[----:B------:R-:W-:-:S04]  /*0ba0*/  MOV R4, R5 ;  /* 0x0000000500047202 */ /* 0x000fc80000000f00 */
[----:B------:R-:W-:-:S03]  /*0bb0*/  R2UR UR10, R4 ;  /* 0x00000000040a72ca */ /* 0x000fc600000e0000 */
[----:B------:R-:W0:Y:S08]  /*0bc0*/  I2F.RP R0, UR11 ;  /* 0x0000000b00007d06 */ /* 0x000e300008209400 */
[----:B0-----:R-:W0:Y:S02]  /*0bd0*/  MUFU.RCP R0, R0 ;  /* 0x0000000000007308 */ /* 0x001e240000001000 */
[----:B0-----:R-:W-:-:S02]  /*0be0*/  VIADD R3, R0, 0xffffffe ;  /* 0x0ffffffe00037836 */ /* 0x001fc40000000000 */
[----:B------:R-:W-:-:S04]  /*0bf0*/  IMAD.MOV R0, RZ, RZ, -R6 ;  /* 0x000000ffff007224 */ /* 0x000fc800078e0a06 */
[----:B------:R-:W0:Y:S02]  /*0c00*/  F2I.FTZ.U32.TRUNC.NTZ R3, R3 ;  /* 0x0000000300037305 */ /* 0x000e24000021f000 */
[----:B0-----:R-:W-:-:S13]  /*0c10*/  R2UR UR5, R3 ;  /* 0x00000000030572ca */ /* 0x001fda00000e0000 */
[----:B------:R-:W-:-:S04]  /*0c20*/  UIADD3 UR9, URZ, -UR5, URZ ;  /* 0x800000053f097290 */ /* 0x000fc8000fffe03f */
[----:B------:R-:W-:-:S04]  /*0c30*/  UIMAD UR9, UR9, UR11, URZ ;  /* 0x0000000b090972a4 */ /* 0x000fc8000f8e023f */
[----:B------:R-:W-:-:S03]  /*0c40*/  UIMAD.WIDE.U32 UR4, UR5, UR9, UR4 ;  /* 0x00000009050472a5 */ /* 0x000fc6000f8e0004 */
[----:B------:R-:W-:Y:S01]  /*0c50*/  R2UR UR9, R0 ;  /* 0x00000000000972ca */ /* 0x000fe200000e0000 */
[----:B------:R-:W-:-:S12]  /*0c60*/  UIMAD.WIDE.U32 UR4, UR5, UR10, URZ ;  /* 0x0000000a050472a5 */ /* 0x000fd8000f8e003f */
[----:B------:R-:W-:-:S04]  /*0c70*/  UIMAD UR4, UR5, UR9, UR10 ;  /* 0x00000009050472a4 */ /* 0x000fc8000f8e020a */
[----:B------:R-:W-:-:S11]  /*0c80*/  UISETP.GT.U32.AND UP0, UPT, UR11, UR4, UPT ;  /* 0x000000040b00728c */ /* 0x000fd6000bf04070 */
[----:B------:R-:W-:Y:S02]  /*0c90*/  @!UP0 UIADD3 UR4, UR4, -UR11, URZ ;  /* 0x8000000b04048290 */ /* 0x000fe4000fffe03f */
[----:B------:R-:W-:Y:S02]  /*0ca0*/  @!UP0 UIADD3 UR5, UR5, 0x1, URZ ;  /* 0x0000000105058890 */ /* 0x000fe4000fffe03f */
[----:B------:R-:W-:Y:S02]  /*0cb0*/  UISETP.GE.U32.AND UP1, UPT, UR4, UR11, UPT ;  /* 0x0000000b0400728c */ /* 0x000fe4000bf26070 */
[----:B------:R-:W-:-:S09]  /*0cc0*/  UISETP.GE.AND UP0, UPT, UR8, URZ, UPT ;  /* 0x0000003f0800728c */ /* 0x000fd2000bf06270 */
[----:B------:R-:W-:Y:S02]  /*0cd0*/  @UP1 UIADD3 UR5, UR5, 0x1, URZ ;  /* 0x0000000105051890 */ /* 0x000fe4000fffe03f */
[----:B------:R-:W-:-:S05]  /*0ce0*/  UISETP.NE.AND UP1, UPT, UR7, URZ, UPT ;  /* 0x0000003f0700728c */ /* 0x000fca000bf25270 */
[----:B------:R-:W-:Y:S02]  /*0cf0*/  UMOV UR4, UR5 ;  /* 0x0000000500047c82 */ /* 0x000fe40008000000 */
[----:B------:R-:W-:-:S04]  /*0d00*/  @!UP0 UIADD3 UR4, -UR4, URZ, URZ ;  /* 0x0000003f04048290 */ /* 0x000fc8000fffe13f */
[----:B------:R-:W-:-:S12]  /*0d10*/  @!UP1 ULOP3.LUT UR4, URZ, UR7, URZ, 0x33, !UPT ;  /* 0x000000073f049292 */ /* 0x000fd8000f8e333f */
.L_x_9:
[----:B------:R-:W-:Y:S01]  /*0d20*/  UIMAD UR40, UR40, UR4, URZ ;  /* 0x00000004282872a4 */ /* 0x000fe2000f8e023f */
[----:B------:R-:W-:Y:S01]  /*0d30*/  IMAD.U32 R0, RZ, RZ, UR6 ;  /* 0x00000006ff007e24 */ /* 0x000fe2000f8e00ff */
[----:B------:R-:W-:Y:S01]  /*0d40*/  IADD3 R16, R16, -0x80, RZ ;  /* 0xffffff8010107810 */ /* 0x000fe20007ffe0ff */
[----:B------:R-:W-:Y:S01]  /*0d50*/  IMAD.U32 R3, RZ, RZ, UR4 ;  /* 0x00000004ff037e24 */ /* 0x000fe2000f8e00ff */
[----:B------:R-:W-:Y:S01]  /*0d60*/  PLOP3.LUT P0, PT, PT, PT, PT, 0x80, 0x0 ;  /* 0x000000000000781c */ /* 0x000fe20003f0f070 */
[----:B------:R-:W-:Y:S01]  /*0d70*/  IMAD.MOV.U32 R5, RZ, RZ, RZ ;  /* 0x000000ffff057224 */ /* 0x000fe200078e00ff */
[----:B------:R-:W-:Y:S02]  /*0d80*/  CS2R R150, SRZ ;  /* 0x0000000000967805 */ /* 0x000fe4000001ff00 */
[----:B------:R-:W-:Y:S02]  /*0d90*/  CS2R R148, SRZ ;  /* 0x0000000000947805 */ /* 0x000fe4000001ff00 */
[----:B------:R-:W-:Y:S01]  /*0da0*/  VIADDMNMX R0, R3, UR40, R0, PT ;  /* 0x0000002803007c46 */ /* 0x000fe2000b800100 */
[----:B------:R-:W-:Y:S01]  /*0db0*/  IMAD.MOV.U32 R3, RZ, RZ, RZ ;  /* 0x000000ffff037224 */ /* 0x000fe200078e00ff */
[----:B------:R-:W-:-:S02]  /*0dc0*/  CS2R R146, SRZ ;  /* 0x0000000000927805 */ /* 0x000fc4000001ff00 */
[----:B------:R-:W-:Y:S02]  /*0dd0*/  CS2R R144, SRZ ;  /* 0x0000000000907805 */ /* 0x000fe4000001ff00 */
[----:B------:R-:W-:Y:S02]  /*0de0*/  R2UR UR43, R0 ;  /* 0x00000000002b72ca */ /* 0x000fe400000e0000 */
[----:B------:R-:W-:Y:S02]  /*0df0*/  CS2R R142, SRZ ;  /* 0x00000000008e7805 */ /* 0x000fe4000001ff00 */
[----:B------:R-:W-:Y:S02]  /*0e00*/  CS2R R140, SRZ ;  /* 0x00000000008c7805 */ /* 0x000fe4000001ff00 */
[----:B------:R-:W-:Y:S02]  /*0e10*/  CS2R R138, SRZ ;  /* 0x00000000008a7805 */ /* 0x000fe4000001ff00 */
[----:B------:R-:W-:-:S02]  /*0e20*/  CS2R R136, SRZ ;  /* 0x0000000000887805 */ /* 0x000fc4000001ff00 */
[----:B------:R-:W-:Y:S02]  /*0e30*/  CS2R R134, SRZ ;  /* 0x0000000000867805 */ /* 0x000fe4000001ff00 */
[----:B------:R-:W-:Y:S02]  /*0e40*/  CS2R R132, SRZ ;  /* 0x0000000000847805 */ /* 0x000fe4000001ff00 */
[----:B------:R-:W-:Y:S02]  /*0e50*/  CS2R R130, SRZ ;  /* 0x0000000000827805 */ /* 0x000fe4000001ff00 */
[----:B------:R-:W-:Y:S02]  /*0e60*/  CS2R R128, SRZ ;  /* 0x0000000000807805 */ /* 0x000fe4000001ff00 */
[----:B------:R-:W-:Y:S02]  /*0e70*/  CS2R R126, SRZ ;  /* 0x00000000007e7805 */ /* 0x000fe4000001ff00 */
[----:B------:R-:W-:-:S02]  /*0e80*/  CS2R R124, SRZ ;  /* 0x00000000007c7805 */ /* 0x000fc4000001ff00 */
[----:B------:R-:W-:Y:S02]  /*0e90*/  CS2R R122, SRZ ;  /* 0x00000000007a7805 */ /* 0x000fe4000001ff00 */
[----:B------:R-:W-:Y:S01]  /*0ea0*/  CS2R R120, SRZ ;  /* 0x0000000000787805 */ /* 0x000fe2000001ff00 */
[----:B------:R-:W-:Y:S01]  /*0eb0*/  UISETP.GT.AND UP0, UPT, UR43, UR40, UPT ;  /* 0x000000282b00728c */ /* 0x000fe2000bf04270 */
[----:B------:R-:W-:Y:S02]  /*0ec0*/  CS2R R118, SRZ ;  /* 0x0000000000767805 */ /* 0x000fe4000001ff00 */
[----:B------:R-:W-:Y:S02]  /*0ed0*/  CS2R R116, SRZ ;  /* 0x0000000000747805 */ /* 0x000fe4000001ff00 */
[----:B------:R-:W-:Y:S02]  /*0ee0*/  CS2R R114, SRZ ;  /* 0x0000000000727805 */ /* 0x000fe4000001ff00 */
[----:B------:R-:W-:-:S02]  /*0ef0*/  CS2R R112, SRZ ;  /* 0x0000000000707805 */ /* 0x000fc4000001ff00 */
[----:B------:R-:W-:Y:S02]  /*0f00*/  CS2R R110, SRZ ;  /* 0x00000000006e7805 */ /* 0x000fe4000001ff00 */
[----:B------:R-:W-:Y:S02]  /*0f10*/  PLOP3.LUT P1, PT, PT, PT, UP0, 0x80, 0x0 ;  /* 0x000000000000781c */ /* 0x000fe40003f2f008 */
        /* <DEDUP_REMOVED lines=42> */
[----:B------:R-:W-:Y:S01]  /*11c0*/  CS2R R24, SRZ ;  /* 0x0000000000187805 */ /* 0x000fe2000001ff00 */
[----:B------:R-:W-:Y:S06]  /*11d0*/  @!P1 BRA `(.L_x_10) ;  /* 0x0000005000189947 */ /* 0x000fec0003800000 */
[----:B------:R-:W-:Y:S01]  /*11e0*/  SHF.R.S32.HI R3, RZ, 0x1f, R16 ;  /* 0x0000001fff037819 */ /* 0x000fe20000011410 */
[----:B------:R-:W0:Y:S01]  /*11f0*/  S2UR UR6, SR_CgaCtaId ;  /* 0x00000000000679c3 */ /* 0x000e220000008800 */
[----:B------:R-:W-:Y:S02]  /*1200*/  UMOV UR41, 0x400 ;  /* 0x0000040000297882 */ /* 0x000fe40000000000 */
[----:B------:R-:W-:-:S04]  /*1210*/  LEA.HI R17, R3, R16, RZ, 0x7 ;  /* 0x0000001003117211 */ /* 0x000fc800078f38ff */
[----:B------:R-:W-:-:S06]  /*1220*/  SHF.R.S32.HI R0, RZ, 0x7, R17 ;  /* 0x00000007ff007819 */ /* 0x000fcc0000011411 */
[----:B------:R-:W1:Y:S01]  /*1230*/  SHFL.IDX PT, R0, R0, RZ, 0x1f ;  /* 0x00001fff00007589 */ /* 0x000e6200000e0000 */
[----:B0-----:R-:W-:-:S04]  /*1240*/  ULEA UR41, UR6, UR41, 0x18 ;  /* 0x0000002906297291 */ /* 0x001fc8000f8ec03f */
[----:B------:R-:W-:-:S04]  /*1250*/  UIADD3 UR6, UR41, 0x18400, URZ ;  /* 0x0001840029067890 */ /* 0x000fc8000fffe03f */
[----:B------:R-:W-:Y:S01]  /*1260*/  ULOP3.LUT UP0, URZ, UR6, 0x1bf, URZ, 0xc0, !UPT ;  /* 0x000001bf063f7892 */ /* 0x000fe2000f80c03f */
[----:B-1----:R-:W-:-:S05]  /*1270*/  R2UR UR4, R0 ;  /* 0x00000000000472ca */ /* 0x002fca00000e0000 */
[----:B------:R-:W-:-:S08]  /*1280*/  PLOP3.LUT P0, PT, PT, PT, UP0, 0x80, 0x0 ;  /* 0x000000000000781c */ /* 0x000fd00003f0f008 */
[----:B------:R-:W-:-:S04]  /*1290*/  ULEA.HI UR5, UR4, UR4, URZ, 0x1 ;  /* 0x0000000404057291 */ /* 0x000fc8000f8f083f */
[----:B------:R-:W-:-:S04]  /*12a0*/  ULOP3.LUT UR5, UR5, 0x1e, URZ, 0xc0, !UPT ;  /* 0x0000001e05057892 */ /* 0x000fc8000f8ec03f */
[----:B------:R-:W-:-:S04]  /*12b0*/  UIADD3 UR5, UR4, -UR5, URZ ;  /* 0x8000000504057290 */ /* 0x000fc8000fffe03f */
[----:B------:R-:W-:-:S04]  /*12c0*/  ULEA UR5, UR5, UR6, 0xd ;  /* 0x0000000605057291 */ /* 0x000fc8000f8e683f */
[----:B------:R-:W-:-:S04]  /*12d0*/  USHF.R.U32.HI UR5, URZ, 0x4, UR5 ;  /* 0x000000043f057899 */ /* 0x000fc80008011605 */
[----:B------:R-:W-:Y:S01]  /*12e0*/  ULOP3.LUT UR44, UR5, 0x3fff, URZ, 0xc0, !UPT ;  /* 0x00003fff052c7892 */ /* 0x000fe2000f8ec03f */
[----:B------:R-:W-:Y:S11]  /*12f0*/  @!P0 BRA `(.L_x_11) ;  /* 0x0000000000408947 */ /* 0x000ff60003800000 */
[----:B------:R-:W-:Y:S01]  /*1300*/  MOV R0, 0x0 ;  /* 0x0000000000007802 */ /* 0x000fe20000000f00 */
[----:B------:R-:W-:Y:S01]  /*1310*/  ULDC.64 UR4, c[0x4][0x98] ;  /* 0x0100260000047ab9 */ /* 0x000fe20000000a00 */
[----:B------:R-:W-:Y:S01]  /*1320*/  ULDC.64 UR6, c[0x4][0x38] ;  /* 0x01000e0000067ab9 */ /* 0x000fe20000000a00 */
[----:B------:R-:W-:Y:S01]  /*1330*/  IMAD.U32 R4, RZ, RZ, UR4 ;  /* 0x00000004ff047e24 */ /* 0x000fe2000f8e00ff */
[----:B------:R0:W1:Y:S01]  /*1340*/  LDC.64 R14, c[0x4][R0] ;  /* 0x01000000000e7b82 */ /* 0x0000620000000a00 */
[----:B------:R-:W-:Y:S01]  /*1350*/  MOV R5, UR5 ;  /* 0x0000000500057c02 */ /* 0x000fe20008000f00 */
[----:B------:R-:W-:Y:S01]  /*1360*/  ULDC.64 UR4, c[0x4][0xa0] ;  /* 0x0100280000047ab9 */ /* 0x000fe20000000a00 */
[----:B------:R-:W-:Y:S01]  /*1370*/  IMAD.U32 R10, RZ, RZ, UR6 ;  /* 0x00000006ff0a7e24 */ /* 0x000fe2000f8e00ff */
[----:B------:R-:W-:Y:S01]  /*1380*/  MOV R11, UR7 ;  /* 0x00000007000b7c02 */ /* 0x000fe20008000f00 */
[----:B------:R-:W-:Y:S02]  /*1390*/  IMAD.U32 R6, RZ, RZ, UR4 ;  /* 0x00000004ff067e24 */ /* 0x000fe4000f8e00ff */
[----:B------:R-:W-:-:S02]  /*13a0*/  IMAD.U32 R7, RZ, RZ, UR5 ;  /* 0x00000005ff077e24 */ /* 0x000fc4000f8e00ff */
[----:B------:R-:W-:Y:S02]  /*13b0*/  IMAD.MOV.U32 R8, RZ, RZ, 0x70 ;  /* 0x00000070ff087424 */ /* 0x000fe400078e00ff */
[----:B------:R-:W-:Y:S02]  /*13c0*/  IMAD.MOV.U32 R12, RZ, RZ, 0x1 ;  /* 0x00000001ff0c7424 */ /* 0x000fe400078e00ff */
[----:B0-----:R-:W-:-:S07]  /*13d0*/  IMAD.MOV.U32 R13, RZ, RZ, RZ ;  /* 0x000000ffff0d7224 */ /* 0x001fce00078e00ff */
[----:B------:R-:W-:-:S07]  /*13e0*/  LEPC R20, `(.L_x_11) ;  /* 0x000000001014794e */ /* 0x000fce0000000000 */
[----:B-1----:R-:W-:Y:S05]  /*13f0*/  CALL.ABS.NOINC R14 ;  /* 0x000000000e007343 */ /* 0x002fea0003c00000 */
.L_x_11:
[----:B------:R-:W-:Y:S02]  /*1400*/  SHF.L.U32 R8, RZ, 0x1f, RZ ;  /* 0x0000001fff087819 */ /* 0x000fe400000006ff */
[----:B------:R-:W-:Y:S02]  /*1410*/  IADD3 R3, R2, 0x8, RZ ;  /* 0x0000000802037810 */ /* 0x000fe40007ffe0ff */
[----:B------:R-:W0:Y:S02]  /*1420*/  SYNCS.PHASECHK.TRANS64.TRYWAIT P0, [UR41+0x22800], R8 ;  /* 0x02280008ff0075a7 */ /* 0x000e240008000169 */
[----:B0-----:R-:W-:Y:S05]  /*1430*/  @!P0 BRA `(.L_x_12) ;  /* 0x000000a800888947 */ /* 0x001fea0003800000 */
.L_x_84:
[----:B------:R-:W-:Y:S05]  /*1440*/  WARPSYNC.ALL ;  /* 0x0000000000007948 */ /* 0x000fea0003800000 */
[----:B------:R-:W-:Y:S01]  /*1450*/  ULOP3.LUT UR4, UR39, 0x1, URZ, 0xfc, !UPT ;  /* 0x0000000127047892 */ /* 0x000fe2000f8efc3f */
[----:B------:R1:W-:Y:S03]  /*1460*/  BAR.SYNC.DEFER_BLOCKING R3, 0x100 ;  /* 0x000400030000751d */ /* 0x0003e60000010000 */
[----:B------:R-:W-:-:S06]  /*1470*/  UISETP.NE.AND UP0, UPT, UR4, 0x3, UPT ;  /* 0x000000030400788c */ /* 0x000fcc000bf05270 */
[----:B------:R-:W-:-:S13]  /*1480*/  PLOP3.LUT P0, PT, PT, PT, UP0, 0x80, 0x0 ;  /* 0x000000000000781c */ /* 0x000fda0003f0f008 */
[----:B-1----:R-:W-:Y:S05]  /*1490*/  @!P0 BRA `(.L_x_13) ;  /* 0x0000000000048947 */ /* 0x002fea0003800000 */
[----:B------:R-:W-:Y:S01]  /*14a0*/  BPT.TRAP 0x1 ;  /* 0x000000040000795c */ /* 0x000fe20000300000 */
.L_x_13:
[----:B------:R1:W2:Y:S01]  /*14b0*/  SYNCS.PHASECHK.TRANS64.TRYWAIT P1, [UR41+0x22830], R8 ;  /* 0x02283008ff0075a7 */ /* 0x0002a20008020169 */
[----:B------:R-:W-:Y:S05]  /*14c0*/  @!P0 BRA `(.L_x_14) ;  /* 0x0000000000048947 */ /* 0x000fea0003800000 */
[----:B------:R-:W-:Y:S01]  /*14d0*/  BPT.TRAP 0x1 ;  /* 0x000000040000795c */ /* 0x000fe20000300000 */
.L_x_14:
[----:B--2---:R-:W-:Y:S05]  /*14e0*/  @P1 BRA `(.L_x_15) ;  /* 0x0000000000081947 */ /* 0x004fea0003800000 */
[----:B------:R-:W2:Y:S02]  /*14f0*/  SYNCS.PHASECHK.TRANS64.TRYWAIT P1, [UR41+0x22830], R8 ;  /* 0x02283008ff0075a7 */ /* 0x000ea40008020169 */
[----:B--2---:R-:W-:Y:S05]  /*1500*/  @!P1 BRA `(.L_x_16) ;  /* 0x000000a8006c9947 */ /* 0x004fea0003800000 */
.L_x_15:
[----:B------:R-:W-:Y:S01]  /*1510*/  UIADD3 UR4, UR41, 0x1c400, URZ ;  /* 0x0001c40029047890 */ /* 0x000fe2000fffe03f */
[----:B------:R-:W-:Y:S01]  /*1520*/  WARPGROUP.ARRIVE ;  /* 0x00000000000079c5 */ /* 0x000fe20000000000 */
[----:B------:R-:W-:Y:S01]  /*1530*/  ULOP3.LUT UR8, UR44, 0x10000, URZ, 0xfc, !UPT ;  /* 0x000100002c087892 */ /* 0x000fe2000f8efc3f */
[----:B------:R-:W-:Y:S01]  /*1540*/  IADD3 R0, -R2, 0xb, RZ ;  /* 0x0000000b02007810 */ /* 0x000fe20007ffe1ff */
[----:B------:R-:W-:-:S03]  /*1550*/  USHF.R.U32.HI UR4, URZ, 0x4, UR4 ;  /* 0x000000043f047899 */ /* 0x000fc60008011604 */
[----:B------:R-:W2:Y:S01]  /*1560*/  S2UR UR26, SR_CgaCtaId ;  /* 0x00000000001a79c3 */ /* 0x000ea20000008800 */
[----:B------:R-:W-:Y:S01]  /*1570*/  UMOV UR9, 0x40000040 ;  /* 0x4000004000097882 */ /* 0x000fe20000000000 */
[----:B------:R-:W-:Y:S01]  /*1580*/  UMOV UR7, 0x40000040 ;  /* 0x4000004000077882 */ /* 0x000fe20000000000 */
[----:B------:R-:W-:Y:S01]  /*1590*/  ULOP3.LUT UR4, UR4, 0x3fff, URZ, 0xc0, !UPT ;  /* 0x00003fff04047892 */ /* 0x000fe2000f8ec03f */
[----:B------:R-:W-:Y:S01]  /*15a0*/  UMOV UR5, UR9 ;  /* 0x0000000900057c82 */ /* 0x000fe20008000000 */
[----:B------:R-:W-:Y:S02]  /*15b0*/  UIADD3 UR12, UR8, 0x2, URZ ;  /* 0x00000002080c7890 */ /* 0x000fe4000fffe03f */
[----:B------:R-:W-:Y:S01]  /*15c0*/  ULOP3.LUT UR6, UR4, 0x10000, URZ, 0xfc, !UPT ;  /* 0x0001000004067892 */ /* 0x000fe2000f8efc3f */
[----:B------:R-:W-:Y:S02]  /*15d0*/  UMOV UR13, 0x40000040 ;  /* 0x40000040000d7882 */ /* 0x000fe40000000000 */
[----:B------:R-:W-:Y:S01]  /*15e0*/  UMOV UR4, UR8 ;  /* 0x0000000800047c82 */ /* 0x000fe20008000000 */
[----:B------:R-:W-:Y:S01]  /*15f0*/  UIADD3 UR14, UR6, 0x2, URZ ;  /* 0x00000002060e7890 */ /* 0x000fe2000fffe03f */
[----:B------:R-:W-:Y:S01]  /*1600*/  UMOV UR15, 0x40000040 ;  /* 0x40000040000f7882 */ /* 0x000fe20000000000 */
[----:B------:R-:W-:-:S03]  /*1610*/  UIADD3 UR16, UR8, 0x4, URZ ;  /* 0x0000000408107890 */ /* 0x000fc6000fffe03f */
[----:B------:R-:W-:Y:S01]  /*1620*/  HGMMA.64x96x16.F32 R24, gdesc[UR4], RZ, !UPT, gsb0 ;  /* 0x01600000041879f0 */ /* 0x000fe2000c0008ff */
[----:B------:R-:W-:Y:S01]  /*1630*/  UIADD3 UR18, UR6, 0x4, URZ ;  /* 0x0000000406127890 */ /* 0x000fe2000fffe03f */
[----:B------:R-:W-:Y:S01]  /*1640*/  UMOV UR17, 0x40000040 ;  /* 0x4000004000117882 */ /* 0x000fe20000000000 */
[----:B------:R-:W-:Y:S01]  /*1650*/  UMOV UR19, 0x40000040 ;  /* 0x4000004000137882 */ /* 0x000fe20000000000 */
[----:B------:R-:W-:Y:S02]  /*1660*/  UIADD3 UR20, UR8, 0x6, URZ ;  /* 0x0000000608147890 */ /* 0x000fe4000fffe03f */
[----:B------:R-:W-:Y:S01]  /*1670*/  UIADD3 UR22, UR6, 0x6, URZ ;  /* 0x0000000606167890 */ /* 0x000fe2000fffe03f */
[----:B------:R-:W-:Y:S01]  /*1680*/  UMOV UR21, 0x40000040 ;  /* 0x4000004000157882 */ /* 0x000fe20000000000 */
[----:B------:R-:W-:Y:S01]  /*1690*/  UMOV UR23, 0x40000040 ;  /* 0x4000004000177882 */ /* 0x000fe20000000000 */
[----:B------:R-:W-:Y:S02]  /*16a0*/  WARPGROUP.DEPBAR.LE gsb0, 0x0 ;  /* 0x00008000000079c5 */ /* 0x000fe40000010000 */
[----:B------:R-:W-:-:S06]  /*16b0*/  WARPGROUP.ARRIVE ;  /* 0x00000000000079c5 */ /* 0x000fcc0000000000 */
[----:B------:R-:W-:Y:S03]  /*16c0*/  HGMMA.64x96x16.F32 R24, gdesc[UR12], R24, gsb0 ;  /* 0x016000000c1879f0 */ /* 0x000fe60008000818 */
[----:B------:R-:W-:Y:S02]  /*16d0*/  WARPGROUP.DEPBAR.LE gsb0, 0x0 ;  /* 0x00008000000079c5 */ /* 0x000fe40000010000 */
[----:B------:R-:W-:-:S06]  /*16e0*/  WARPGROUP.ARRIVE ;  /* 0x00000000000079c5 */ /* 0x000fcc0000000000 */
[----:B------:R-:W-:Y:S03]  /*16f0*/  HGMMA.64x96x16.F32 R24, gdesc[UR16], R24, gsb0 ;  /* 0x01600000101879f0 */ /* 0x000fe60008000818 */
[----:B------:R-:W-:Y:S02]  /*1700*/  WARPGROUP.DEPBAR.LE gsb0, 0x0 ;  /* 0x00008000000079c5 */ /* 0x000fe40000010000 */
[----:B------:R-:W-:-:S06]  /*1710*/  WARPGROUP.ARRIVE ;  /* 0x00000000000079c5 */ /* 0x000fcc0000000000 */
[----:B------:R-:W-:Y:S03]  /*1720*/  HGMMA.64x96x16.F32 R24, gdesc[UR20], R24, gsb0 ;  /* 0x01600000141879f0 */ /* 0x000fe60008000818 */
[----:B------:R-:W-:Y:S02]  /*1730*/  WARPGROUP.DEPBAR.LE gsb0, 0x0 ;  /* 0x00008000000079c5 */ /* 0x000fe40000010000 */
[----:B------:R3:W-:Y:S06]  /*1740*/  BAR.ARV R0, 0x100 ;  /* 0x000400000000751d */ /* 0x0007ec0000002000 */
[----:B--2---:R-:W-:Y:S05]  /*1750*/  @!P0 BRA `(.L_x_17) ;  /* 0x0000000000048947 */ /* 0x004fea0003800000 */
[----:B------:R-:W-:Y:S01]  /*1760*/  BPT.TRAP 0x1 ;  /* 0x000000040000795c */ /* 0x000fe20000300000 */
.L_x_17:
[----:B------:R-:W-:Y:S01]  /*1770*/  LOP3.LUT R17, R17, 0xffffff80, RZ, 0xc0, !PT ;  /* 0xffffff8011117812 */ /* 0x000fe200078ec0ff */
[----:B------:R-:W-:Y:S01]  /*1780*/  ULDC UR4, c[0x0][0x9d8] ;  /* 0x0002760000047ab9 */ /* 0x000fe20000000800 */
[----:B------:R-:W-:Y:S01]  /*1790*/  UIMAD UR42, UR43, -0x60, UR42 ;  /* 0xffffffa02b2a78a4 */ /* 0x000fe2000f8e022a */
[----:B------:R-:W-:Y:S01]  /*17a0*/  FMUL.FTZ R24, R24, UR4 ;  /* 0x0000000418187c20 */ /* 0x000fe20008410000 */
[----:B------:R-:W-:Y:S01]  /*17b0*/  FMUL.FTZ R25, R25, UR4 ;  /* 0x0000000419197c20 */ /* 0x000fe20008410000 */
[----:B------:R-:W-:Y:S02]  /*17c0*/  IMAD.IADD R17, R16, 0x1, -R17 ;  /* 0x0000000110117824 */ /* 0x000fe400078e0a11 */
[----:B------:R-:W-:Y:S01]  /*17d0*/  FMUL.FTZ R28, R28, UR4 ;  /* 0x000000041c1c7c20 */ /* 0x000fe20008410000 */
[----:B------:R-:W-:Y:S01]  /*17e0*/  UIADD3 UR42, UR42, 0x60, URZ ;  /* 0x000000602a2a7890 */ /* 0x000fe2000fffe03f */
[----:B------:R-:W-:Y:S01]  /*17f0*/  FMUL.FTZ R29, R29, UR4 ;  /* 0x000000041d1d7c20 */ /* 0x000fe20008410000 */
[----:B------:R-:W2:Y:S01]  /*1800*/  MUFU.TANH R24, R24 ;  /* 0x0000001800187308 */ /* 0x000ea20000002400 */
[----:B------:R-:W-:Y:S01]  /*1810*/  SHF.R.S32.HI R4, RZ, 0x1f, R17 ;  /* 0x0000001fff047819 */ /* 0x000fe20000011411 */
[----:B------:R-:W-:Y:S01]  /*1820*/  FMUL.FTZ R32, R32, UR4 ;  /* 0x0000000420207c20 */ /* 0x000fe20008410000 */
[----:B------:R-:W-:Y:S01]  /*1830*/  FMUL.FTZ R26, R26, UR4 ;  /* 0x000000041a1a7c20 */ /* 0x000fe20008410000 */
[----:B0-----:R-:W-:Y:S01]  /*1840*/  IMAD.U32 R5, RZ, RZ, UR42 ;  /* 0x0000002aff057e24 */ /* 0x001fe2000f8e00ff */
[----:B------:R-:W-:Y:S01]  /*1850*/  LEA.HI R4, R4, R17, RZ, 0x2 ;  /* 0x0000001104047211 */ /* 0x000fe200078f10ff */
[----:B------:R-:W-:Y:S01]  /*1860*/  FMUL.FTZ R33, R33, UR4 ;  /* 0x0000000421217c20 */ /* 0x000fe20008410000 */
[----:B------:R-:W-:Y:S01]  /*1870*/  FMUL.FTZ R27, R27, UR4 ;  /* 0x000000041b1b7c20 */ /* 0x000fe20008410000 */
[----:B------:R-:W0:Y:S01]  /*1880*/  MUFU.TANH R25, R25 ;  /* 0x0000001900197308 */ /* 0x000e220000002400 */
[----:B------:R-:W-:Y:S01]  /*1890*/  LOP3.LUT R4, R4, 0x7ffffffc, RZ, 0xc0, !PT ;  /* 0x7ffffffc04047812 */ /* 0x000fe200078ec0ff */
[----:B------:R-:W-:Y:S01]  /*18a0*/  FMUL.FTZ R36, R36, UR4 ;  /* 0x0000000424247c20 */ /* 0x000fe20008410000 */
[----:B------:R-:W-:Y:S01]  /*18b0*/  FMUL.FTZ R30, R30, UR4 ;  /* 0x000000041e1e7c20 */ /* 0x000fe20008410000 */
[----:B------:R-:W-:Y:S01]  /*18c0*/  FMUL.FTZ R37, R37, UR4 ;  /* 0x0000000425257c20 */ /* 0x000fe20008410000 */
[----:B------:R-:W-:Y:S01]  /*18d0*/  FMUL.FTZ R31, R31, UR4 ;  /* 0x000000041f1f7c20 */ /* 0x000fe20008410000 */
[----:B------:R-:W-:-:S02]  /*18e0*/  IMAD.IADD R4, R17, 0x1, -R4 ;  /* 0x0000000111047824 */ /* 0x000fc400078e0a04 */
[----:B------:R-:W-:Y:S01]  /*18f0*/  FMUL.FTZ R40, R40, UR4 ;  /* 0x0000000428287c20 */ /* 0x000fe20008410000 */
[----:B------:R-:W4:Y:S01]  /*1900*/  MUFU.TANH R28, R28 ;  /* 0x0000001c001c7308 */ /* 0x000f220000002400 */
[----:B------:R-:W-:Y:S01]  /*1910*/  FMUL.FTZ R34, R34, UR4 ;  /* 0x0000000422227c20 */ /* 0x000fe20008410000 */
[----:B------:R-:W-:Y:S02]  /*1920*/  IMAD R4, R4, -0x2, R5 ;  /* 0xfffffffe04047824 */ /* 0x000fe400078e0205 */
[----:B------:R-:W-:Y:S01]  /*1930*/  FMUL.FTZ R41, R41, UR4 ;  /* 0x0000000429297c20 */ /* 0x000fe20008410000 */
[----:B------:R-:W-:Y:S01]  /*1940*/  FMUL.FTZ R35, R35, UR4 ;  /* 0x0000000423237c20 */ /* 0x000fe20008410000 */
[----:B------:R-:W-:Y:S01]  /*1950*/  FMUL.FTZ R44, R44, UR4 ;  /* 0x000000042c2c7c20 */ /* 0x000fe20008410000 */
[----:B------:R-:W-:Y:S01]  /*1960*/  FMUL.FTZ R38, R38, UR4 ;  /* 0x0000000426267c20 */ /* 0x000fe20008410000 */
[C---:B------:R-:W-:Y:S01]  /*1970*/  ISETP.GT.AND P6, PT, R4.reuse, RZ, PT ;  /* 0x000000ff0400720c */ /* 0x040fe20003fc4270 */
[----:B------:R-:W5:Y:S01]  /*1980*/  MUFU.TANH R29, R29 ;  /* 0x0000001d001d7308 */ /* 0x000f620000002400 */
[C---:B------:R-:W-:Y:S01]  /*1990*/  ISETP.GT.AND P5, PT, R4.reuse, 0x1, PT ;  /* 0x000000010400780c */ /* 0x040fe20003fa4270 */
[----:B------:R-:W-:Y:S01]  /*19a0*/  FMUL.FTZ R45, R45, UR4 ;  /* 0x000000042d2d7c20 */ /* 0x000fe20008410000 */
[----:B------:R-:W-:Y:S01]  /*19b0*/  ISETP.GT.AND P4, PT, R4, 0x8, PT ;  /* 0x000000080400780c */ /* 0x000fe20003f84270 */
[----:B------:R-:W-:Y:S01]  /*19c0*/  FMUL.FTZ R39, R39, UR4 ;  /* 0x0000000427277c20 */ /* 0x000fe20008410000 */
[----:B--2---:R-:W-:Y:S01]  /*19d0*/  FSEL R24, R24, -INF , P6 ;  /* 0xff80000018187808 */ /* 0x004fe20003000000 */
[----:B------:R-:W-:Y:S01]  /*19e0*/  FMUL.FTZ R48, R48, UR4 ;  /* 0x0000000430307c20 */ /* 0x000fe20008410000 */
[----:B0-----:R-:W-:Y:S01]  /*19f0*/  FSEL R25, R25, -INF , P5 ;  /* 0xff80000019197808 */ /* 0x001fe20002800000 */
[----:B------:R-:W0:Y:S01]  /*1a00*/  MUFU.TANH R32, R32 ;  /* 0x0000002000207308 */ /* 0x000e220000002400 */
[----:B------:R-:W-:Y:S01]  /*1a10*/  ISETP.GT.AND P3, PT, R4, 0x9, PT ;  /* 0x000000090400780c */ /* 0x000fe20003f64270 */
[----:B------:R-:W-:Y:S01]  /*1a20*/  FMUL.FTZ R42, R42, UR4 ;  /* 0x000000042a2a7c20 */ /* 0x000fe20008410000 */
[----:B----4-:R-:W-:Y:S01]  /*1a30*/  FSEL R28, R28, -INF , P4 ;  /* 0xff8000001c1c7808 */ /* 0x010fe20002000000 */
[----:B------:R-:W-:Y:S01]  /*1a40*/  FMUL.FTZ R49, R49, UR4 ;  /* 0x0000000431317c20 */ /* 0x000fe20008410000 */
[----:B------:R-:W-:Y:S01]  /*1a50*/  FMNMX.FTZ R5, R24, R25, !PT ;  /* 0x0000001918057209 */ /* 0x000fe20007810000 */
[----:B------:R-:W-:Y:S01]  /*1a60*/  FMUL.FTZ R43, R43, UR4 ;  /* 0x000000042b2b7c20 */ /* 0x000fe20008410000 */
[----:B------:R-:W-:Y:S01]  /*1a70*/  ISETP.GT.AND P2, PT, R4, 0x10, PT ;  /* 0x000000100400780c */ /* 0x000fe20003f44270 */
[----:B------:R-:W2:Y:S01]  /*1a80*/  MUFU.TANH R26, R26 ;  /* 0x0000001a001a7308 */ /* 0x000ea20000002400 */
[----:B-----5:R-:W-:Y:S01]  /*1a90*/  FSEL R29, R29, -INF , P3 ;  /* 0xff8000001d1d7808 */ /* 0x020fe20001800000 */
[----:B------:R-:W-:Y:S01]  /*1aa0*/  FMUL.FTZ R52, R52, UR4 ;  /* 0x0000000434347c20 */ /* 0x000fe20008410000 */
[----:B------:R-:W-:Y:S01]  /*1ab0*/  FMNMX.FTZ R6, R28, R5, !PT ;  /* 0x000000051c067209 */ /* 0x000fe20007810000 */
[----:B------:R-:W-:Y:S01]  /*1ac0*/  FMUL.FTZ R46, R46, UR4 ;  /* 0x000000042e2e7c20 */ /* 0x000fe20008410000 */
[----:B------:R-:W-:Y:S01]  /*1ad0*/  ISETP.GT.AND P1, PT, R4, 0x11, PT ;  /* 0x000000110400780c */ /* 0x000fe20003f24270 */
[----:B------:R-:W-:Y:S01]  /*1ae0*/  FMUL.FTZ R53, R53, UR4 ;  /* 0x0000000435357c20 */ /* 0x000fe20008410000 */
[----:B------:R-:W-:Y:S01]  /*1af0*/  FMNMX.FTZ R5, R29, R6, !PT ;  /* 0x000000061d057209 */ /* 0x000fe20007810000 */
[----:B------:R-:W4:Y:S01]  /*1b00*/  MUFU.TANH R33, R33 ;  /* 0x0000002100217308 */ /* 0x000f220000002400 */
[----:B0-----:R-:W-:Y:S01]  /*1b10*/  FSEL R32, R32, -INF , P2 ;  /* 0xff80000020207808 */ /* 0x001fe20001000000 */
[----:B------:R-:W-:Y:S01]  /*1b20*/  FMUL.FTZ R47, R47, UR4 ;  /* 0x000000042f2f7c20 */ /* 0x000fe20008410000 */
[----:B------:R-:W-:Y:S01]  /*1b30*/  FMUL.FTZ R56, R56, UR4 ;  /* 0x0000000438387c20 */ /* 0x000fe20008410000 */
[----:B------:R-:W-:Y:S01]  /*1b40*/  FMUL.FTZ R50, R50, UR4 ;  /* 0x0000000432327c20 */ /* 0x000fe20008410000 */
[----:B------:R-:W-:Y:S01]  /*1b50*/  FMNMX.FTZ R6, R32, R5, !PT ;  /* 0x0000000520067209 */ /* 0x000fe20007810000 */
[----:B------:R-:W-:Y:S01]  /*1b60*/  FMUL.FTZ R57, R57, UR4 ;  /* 0x0000000439397c20 */ /* 0x000fe20008410000 */
[----:B------:R-:W-:Y:S01]  /*1b70*/  FMUL.FTZ R51, R51, UR4 ;  /* 0x0000000433337c20 */ /* 0x000fe20008410000 */
[----:B------:R-:W0:Y:S01]  /*1b80*/  MUFU.TANH R27, R27 ;  /* 0x0000001b001b7308 */ /* 0x000e220000002400 */
[----:B--2---:R-:W-:Y:S01]  /*1b90*/  FSEL R26, R26, -INF , P6 ;  /* 0xff8000001a1a7808 */ /* 0x004fe20003000000 */
[----:B------:R-:W-:Y:S01]  /*1ba0*/  FMUL.FTZ R60, R60, UR4 ;  /* 0x000000043c3c7c20 */ /* 0x000fe20008410000 */
[----:B------:R-:W-:Y:S01]  /*1bb0*/  ISETP.GT.AND P6, PT, R4, 0x18, PT ;  /* 0x000000180400780c */ /* 0x000fe20003fc4270 */
[----:B------:R-:W-:Y:S01]  /*1bc0*/  FMUL.FTZ R54, R54, UR4 ;  /* 0x0000000436367c20 */ /* 0x000fe20008410000 */
[----:B------:R-:W-:Y:S01]  /*1bd0*/  FMUL.FTZ R61, R61, UR4 ;  /* 0x000000043d3d7c20 */ /* 0x000fe20008410000 */
[----:B------:R-:W-:Y:S01]  /*1be0*/  FMUL.FTZ R55, R55, UR4 ;  /* 0x0000000437377c20 */ /* 0x000fe20008410000 */
[----:B------:R-:W-:Y:S01]  /*1bf0*/  FMUL.FTZ R64, R64, UR4 ;  /* 0x0000000440407c20 */ /* 0x000fe20008410000 */
[----:B------:R-:W2:Y:S01]  /*1c00*/  MUFU.TANH R36, R36 ;  /* 0x0000002400247308 */ /* 0x000ea20000002400 */
[----:B----4-:R-:W-:Y:S01]  /*1c10*/  FSEL R33, R33, -INF , P1 ;  /* 0xff80000021217808 */ /* 0x010fe20000800000 */
[----:B------:R-:W-:Y:S01]  /*1c20*/  FMUL.FTZ R58, R58, UR4 ;  /* 0x000000043a3a7c20 */ /* 0x000fe20008410000 */
[----:B------:R-:W-:Y:S01]  /*1c30*/  FMUL.FTZ R65, R65, UR4 ;  /* 0x0000000441417c20 */ /* 0x000fe20008410000 */
[----:B------:R-:W-:Y:S01]  /*1c40*/  FMUL.FTZ R59, R59, UR4 ;  /* 0x000000043b3b7c20 */ /* 0x000fe20008410000 */
[----:B------:R-:W-:Y:S01]  /*1c50*/  FMNMX.FTZ R5, R33, R6, !PT ;  /* 0x0000000621057209 */ /* 0x000fe20007810000 */
[----:B------:R-:W-:Y:S01]  /*1c60*/  FMUL.FTZ R68, R68, UR4 ;  /* 0x0000000444447c20 */ /* 0x000fe20008410000 */
[----:B------:R-:W-:Y:S01]  /*1c70*/  FMUL.FTZ R69, R69, UR4 ;  /* 0x0000000445457c20 */ /* 0x000fe20008410000 */
[----:B------:R-:W4:Y:S01]  /*1c80*/  MUFU.TANH R30, R30 ;  /* 0x0000001e001e7308 */ /* 0x000f220000002400 */
[----:B0-----:R-:W-:Y:S01]  /*1c90*/  FSEL R27, R27, -INF , P5 ;  /* 0xff8000001b1b7808 */ /* 0x001fe20002800000 */
[----:B------:R-:W-:Y:S01]  /*1ca0*/  FMUL.FTZ R62, R62, UR4 ;  /* 0x000000043e3e7c20 */ /* 0x000fe20008410000 */
[----:B------:R-:W-:Y:S01]  /*1cb0*/  ISETP.GT.AND P5, PT, R4, 0x19, PT ;  /* 0x000000190400780c */ /* 0x000fe20003fa4270 */
[----:B------:R-:W-:Y:S01]  /*1cc0*/  FMUL.FTZ R63, R63, UR4 ;  /* 0x000000043f3f7c20 */ /* 0x000fe20008410000 */
[----:B------:R-:W-:Y:S01]  /*1cd0*/  FMUL.FTZ R66, R66, UR4 ;  /* 0x0000000442427c20 */ /* 0x000fe20008410000 */
[----:B------:R-:W-:Y:S01]  /*1ce0*/  FMUL.FTZ R67, R67, UR4 ;  /* 0x0000000443437c20 */ /* 0x000fe20008410000 */
[----:B------:R-:W-:Y:S01]  /*1cf0*/  FMUL.FTZ R70, R70, UR4 ;  /* 0x0000000446467c20 */ /* 0x000fe20008410000 */
[----:B------:R-:W0:Y:S01]  /*1d00*/  MUFU.TANH R37, R37 ;  /* 0x0000002500257308 */ /* 0x000e220000002400 */
[----:B--2---:R-:W-:Y:S01]  /*1d10*/  FSEL R36, R36, -INF , P6 ;  /* 0xff80000024247808 */ /* 0x004fe20003000000 */
[----:B------:R-:W-:Y:S01]  /*1d20*/  FMUL.FTZ R71, R71, UR4 ;  /* 0x0000000447477c20 */ /* 0x000fe20008410000 */
[----:B------:R-:W-:Y:S01]  /*1d30*/  ULDC UR10, c[0x0][0x988] ;  /* 0x00026200000a7ab9 */ /* 0x000fe20000000800 */
[----:B------:R-:W-:Y:S01]  /*1d40*/  P2R R10, PR, RZ, 0x1 ;  /* 0x00000001ff0a7803 */ /* 0x000fe20000000000 */
[----:B------:R-:W-:Y:S01]  /*1d50*/  UIADD3 UR4, UR41, 0x22840, URZ ;  /* 0x0002284029047890 */ /* 0x000fe2000fffe03f */
[----:B------:R-:W-:-:S02]  /*1d60*/  FMNMX.FTZ R6, R36, R5, !PT ;  /* 0x0000000524067209 */ /* 0x000fc40007810000 */
[----:B------:R-:W2:Y:S01]  /*1d70*/  MUFU.TANH R31, R31 ;  /* 0x0000001f001f7308 */ /* 0x000ea20000002400 */
[----:B----4-:R-:W-:Y:S01]  /*1d80*/  FSEL R30, R30, -INF , P4 ;  /* 0xff8000001e1e7808 */ /* 0x010fe20002000000 */
[----:B------:R-:W-:Y:S01]  /*1d90*/  UPRMT UR4, UR26, 0x654, UR4 ;  /* 0x000006541a047896 */ /* 0x000fe20008000004 */
[----:B------:R-:W-:-:S05]  /*1da0*/  ISETP.GT.AND P4, PT, R4, 0x20, PT ;  /* 0x000000200400780c */ /* 0x000fca0003f84270 */
[----:B------:R-:W4:Y:S01]  /*1db0*/  MUFU.TANH R40, R40 ;  /* 0x0000002800287308 */ /* 0x000f220000002400 */
[----:B0-----:R-:W-:Y:S02]  /*1dc0*/  FSEL R37, R37, -INF , P5 ;  /* 0xff80000025257808 */ /* 0x001fe40002800000 */
[----:B------:R-:W-:Y:S02]  /*1dd0*/  SYNCS.ARRIVE.TRANS64.RED.A1T0 RZ, [UR4], RZ ;  /* 0x000000ffffff79a7 */ /* 0x000fe40008100404 */
[----:B------:R-:W-:-:S03]  /*1de0*/  FMNMX.FTZ R5, R37, R6, !PT ;  /* 0x0000000625057209 */ /* 0x000fc60007810000 */
[----:B------:R-:W0:Y:S01]  /*1df0*/  MUFU.TANH R34, R34 ;  /* 0x0000002200227308 */ /* 0x000e220000002400 */
[----:B--2---:R-:W-:Y:S02]  /*1e00*/  FSEL R31, R31, -INF , P3 ;  /* 0xff8000001f1f7808 */ /* 0x004fe40001800000 */
[----:B------:R-:W-:-:S05]  /*1e10*/  ISETP.GT.AND P3, PT, R4, 0x21, PT ;  /* 0x000000210400780c */ /* 0x000fca0003f64270 */
[----:B------:R-:W2:Y:S01]  /*1e20*/  MUFU.TANH R41, R41 ;  /* 0x0000002900297308 */ /* 0x000ea20000002400 */
[----:B----4-:R-:W-:-:S04]  /*1e30*/  FSEL R40, R40, -INF , P4 ;  /* 0xff80000028287808 */ /* 0x010fc80002000000 */
[----:B------:R-:W-:-:S03]  /*1e40*/  FMNMX.FTZ R6, R40, R5, !PT ;  /* 0x0000000528067209 */ /* 0x000fc60007810000 */
[----:B------:R-:W4:Y:S01]  /*1e50*/  MUFU.TANH R35, R35 ;  /* 0x0000002300237308 */ /* 0x000f220000002400 */
[----:B0-----:R-:W-:Y:S02]  /*1e60*/  FSEL R34, R34, -INF , P2 ;  /* 0xff80000022227808 */ /* 0x001fe40001000000 */
[----:B------:R-:W-:-:S05]  /*1e70*/  ISETP.GT.AND P2, PT, R4, 0x28, PT ;  /* 0x000000280400780c */ /* 0x000fca0003f44270 */
[----:B------:R-:W0:Y:S01]  /*1e80*/  MUFU.TANH R44, R44 ;  /* 0x0000002c002c7308 */ /* 0x000e220000002400 */
[----:B--2---:R-:W-:-:S04]  /*1e90*/  FSEL R41, R41, -INF , P3 ;  /* 0xff80000029297808 */ /* 0x004fc80001800000 */
[----:B------:R-:W-:-:S03]  /*1ea0*/  FMNMX.FTZ R5, R41, R6, !PT ;  /* 0x0000000629057209 */ /* 0x000fc60007810000 */
[----:B------:R-:W2:Y:S01]  /*1eb0*/  MUFU.TANH R38, R38 ;  /* 0x0000002600267308 */ /* 0x000ea20000002400 */
[----:B----4-:R-:W-:Y:S02]  /*1ec0*/  FSEL R35, R35, -INF , P1 ;  /* 0xff80000023237808 */ /* 0x010fe40000800000 */
[----:B------:R-:W-:-:S05]  /*1ed0*/  ISETP.GT.AND P1, PT, R4, 0x29, PT ;  /* 0x000000290400780c */ /* 0x000fca0003f24270 */
[----:B------:R-:W4:Y:S01]  /*1ee0*/  MUFU.TANH R45, R45 ;  /* 0x0000002d002d7308 */ /* 0x000f220000002400 */
[----:B0-----:R-:W-:-:S04]  /*1ef0*/  FSEL R44, R44, -INF , P2 ;  /* 0xff8000002c2c7808 */ /* 0x001fc80001000000 */
        /* <DEDUP_REMOVED lines=74> */
[----:B--2---:R-:W-:-:S04]  /*23a0*/  FSEL R69, R69, -INF , P1 ;  /* 0xff80000045457808 */ /* 0x004fc80000800000 */
[----:B------:R-:W-:-:S03]  /*23b0*/  FMNMX.FTZ R5, R69, R4, !PT ;  /* 0x0000000445057209 */ /* 0x000fc60007810000 */
[----:B------:R-:W2:Y:S01]  /*23c0*/  MUFU.TANH R66, R66 ;  /* 0x0000004200427308 */ /* 0x000ea20000002400 */
[----:B----4-:R-:W-:Y:S01]  /*23d0*/  FSEL R62, R62, -INF , P6 ;  /* 0xff8000003e3e7808 */ /* 0x010fe20003000000 */
[----:B------:R-:W4:Y:S06]  /*23e0*/  SHFL.BFLY PT, R4, R5, 0x2, 0x1f ;  /* 0x0c401f0005047f89 */ /* 0x000f2c00000e0000 */
[----:B------:R-:W5:Y:S01]  /*23f0*/  MUFU.TANH R67, R67 ;  /* 0x0000004300437308 */ /* 0x000f620000002400 */
[----:B0-----:R-:W-:-:S07]  /*2400*/  FSEL R63, R63, -INF , P5 ;  /* 0xff8000003f3f7808 */ /* 0x001fce0002800000 */
[----:B------:R-:W0:Y:S01]  /*2410*/  MUFU.TANH R70, R70 ;  /* 0x0000004600467308 */ /* 0x000e220000002400 */
[----:B--2---:R-:W-:-:S07]  /*2420*/  FSEL R66, R66, -INF , P4 ;  /* 0xff80000042427808 */ /* 0x004fce0002000000 */
[----:B------:R-:W2:Y:S01]  /*2430*/  MUFU.TANH R71, R71 ;  /* 0x0000004700477308 */ /* 0x000ea20000002400 */
[----:B-----5:R-:W-:Y:S02]  /*2440*/  FSEL R67, R67, -INF , P3 ;  /* 0xff80000043437808 */ /* 0x020fe40001800000 */
[----:B----4-:R-:W-:Y:S02]  /*2450*/  FMNMX.FTZ R6, R5, R4, !PT ;  /* 0x0000000405067209 */ /* 0x010fe40007810000 */
[----:B------:R-:W-:-:S03]  /*2460*/  FMNMX.FTZ R5, R26, R27, !PT ;  /* 0x0000001b1a057209 */ /* 0x000fc60007810000 */
[----:B------:R-:W4:Y:S01]  /*2470*/  SHFL.BFLY PT, R7, R6, 0x1, 0x1f ;  /* 0x0c201f0006077f89 */ /* 0x000f2200000e0000 */
[----:B0-----:R-:W-:Y:S02]  /*2480*/  FSEL R70, R70, -INF , P2 ;  /* 0xff80000046467808 */ /* 0x001fe40001000000 */
[----:B--2---:R-:W-:Y:S02]  /*2490*/  FSEL R71, R71, -INF , P1 ;  /* 0xff80000047477808 */ /* 0x004fe40000800000 */
[----:B----4-:R-:W-:Y:S02]  /*24a0*/  FMNMX.FTZ R4, R6, R7, !PT ;  /* 0x0000000706047209 */ /* 0x010fe40007810000 */
[----:B------:R-:W-:Y:S02]  /*24b0*/  FMNMX.FTZ R6, R30, R5, !PT ;  /* 0x000000051e067209 */ /* 0x000fe40007810000 */
[C---:B------:R-:W-:Y:S01]  /*24c0*/  FSETP.NEU.FTZ.AND P0, PT, R4.reuse, -INF , PT ;  /* 0xff8000000400780b */ /* 0x040fe20003f1d000 */
[----:B------:R-:W-:Y:S01]  /*24d0*/  FMUL.FTZ R7, R4, UR10 ;  /* 0x0000000a04077c20 */ /* 0x000fe20008410000 */
[----:B------:R-:W-:-:S04]  /*24e0*/  FMNMX.FTZ R5, R31, R6, !PT ;  /* 0x000000061f057209 */ /* 0x000fc80007810000 */
[----:B------:R-:W-:Y:S02]  /*24f0*/  FMNMX.FTZ R6, R34, R5, !PT ;  /* 0x0000000522067209 */ /* 0x000fe40007810000 */
[----:B------:R-:W-:Y:S02]  /*2500*/  FSEL R9, R7, RZ, P0 ;  /* 0x000000ff07097208 */ /* 0x000fe40000000000 */
[----:B------:R-:W-:Y:S02]  /*2510*/  FMNMX.FTZ R5, R35, R6, !PT ;  /* 0x0000000623057209 */ /* 0x000fe40007810000 */
[----:B------:R-:W-:Y:S01]  /*2520*/  ISETP.NE.AND P0, PT, R10, RZ, PT ;  /* 0x000000ff0a00720c */ /* 0x000fe20003f05270 */
[--C-:B------:R-:W-:Y:S01]  /*2530*/  FFMA.FTZ R24, R24, UR10, -R9.reuse ;  /* 0x0000000a18187c23 */ /* 0x100fe20008010809 */
[----:B------:R-:W-:Y:S01]  /*2540*/  FMNMX.FTZ R6, R38, R5, !PT ;  /* 0x0000000526067209 */ /* 0x000fe20007810000 */
[--C-:B------:R-:W-:Y:S01]  /*2550*/  FFMA.FTZ R25, R25, UR10, -R9.reuse ;  /* 0x0000000a19197c23 */ /* 0x100fe20008010809 */
[--C-:B------:R-:W-:Y:S01]  /*2560*/  FFMA.FTZ R28, R28, UR10, -R9.reuse ;  /* 0x0000000a1c1c7c23 */ /* 0x100fe20008010809 */
[--C-:B------:R-:W-:Y:S01]  /*2570*/  FFMA.FTZ R29, R29, UR10, -R9.reuse ;  /* 0x0000000a1d1d7c23 */ /* 0x100fe20008010809 */
[----:B------:R-:W-:Y:S01]  /*2580*/  FMNMX.FTZ R5, R39, R6, !PT ;  /* 0x0000000627057209 */ /* 0x000fe20007810000 */
[----:B------:R-:W-:Y:S01]  /*2590*/  MUFU.EX2 R24, R24 ;  /* 0x0000001800187308 */ /* 0x000fe20000000800 */
[--C-:B------:R-:W-:Y:S01]  /*25a0*/  FFMA.FTZ R32, R32, UR10, -R9.reuse ;  /* 0x0000000a20207c23 */ /* 0x100fe20008010809 */
[--C-:B------:R-:W-:Y:S01]  /*25b0*/  FFMA.FTZ R33, R33, UR10, -R9.reuse ;  /* 0x0000000a21217c23 */ /* 0x100fe20008010809 */
[----:B------:R-:W-:Y:S01]  /*25c0*/  FMNMX.FTZ R6, R42, R5, !PT ;  /* 0x000000052a067209 */ /* 0x000fe20007810000 */
[--C-:B------:R-:W-:Y:S01]  /*25d0*/  FFMA.FTZ R36, R36, UR10, -R9.reuse ;  /* 0x0000000a24247c23 */ /* 0x100fe20008010809 */
[--C-:B------:R-:W-:Y:S01]  /*25e0*/  FFMA.FTZ R37, R37, UR10, -R9.reuse ;  /* 0x0000000a25257c23 */ /* 0x100fe20008010809 */
[--C-:B------:R-:W-:Y:S01]  /*25f0*/  FFMA.FTZ R40, R40, UR10, -R9.reuse ;  /* 0x0000000a28287c23 */ /* 0x100fe20008010809 */
[----:B------:R-:W-:Y:S01]  /*2600*/  FMNMX.FTZ R5, R43, R6, !PT ;  /* 0x000000062b057209 */ /* 0x000fe20007810000 */
[----:B------:R-:W0:Y:S01]  /*2610*/  MUFU.EX2 R25, R25 ;  /* 0x0000001900197308 */ /* 0x000e220000000800 */
[--C-:B------:R-:W-:Y:S01]  /*2620*/  FFMA.FTZ R41, R41, UR10, -R9.reuse ;  /* 0x0000000a29297c23 */ /* 0x100fe20008010809 */
        /* <DEDUP_REMOVED lines=12> */
[----:B------:R-:W-:Y:S01]  /*26f0*/  FFMA.FTZ R60, R60, UR10, -R9 ;  /* 0x0000000a3c3c7c23 */ /* 0x000fe20008010809 */
[----:B------:R-:W-:Y:S01]  /*2700*/  FMNMX.FTZ R5, R51, R6, !PT ;  /* 0x0000000633057209 */ /* 0x000fe20007810000 */
[----:B------:R-:W2:Y:S01]  /*2710*/  MUFU.EX2 R29, R29 ;  /* 0x0000001d001d7308 */ /* 0x000ea20000000800 */
[----:B0-----:R-:W-:Y:S01]  /*2720*/  FADD.FTZ R11, R24, R25 ;  /* 0x00000019180b7221 */ /* 0x001fe20000010000 */
[--C-:B------:R-:W-:Y:S01]  /*2730*/  FFMA.FTZ R61, R61, UR10, -R9.reuse ;  /* 0x0000000a3d3d7c23 */ /* 0x100fe20008010809 */
[----:B------:R-:W-:Y:S01]  /*2740*/  FMNMX.FTZ R6, R54, R5, !PT ;  /* 0x0000000536067209 */ /* 0x000fe20007810000 */
[--C-:B------:R-:W-:Y:S01]  /*2750*/  FFMA.FTZ R64, R64, UR10, -R9.reuse ;  /* 0x0000000a40407c23 */ /* 0x100fe20008010809 */
[--C-:B------:R-:W-:Y:S01]  /*2760*/  FFMA.FTZ R65, R65, UR10, -R9.reuse ;  /* 0x0000000a41417c23 */ /* 0x100fe20008010809 */
[--C-:B------:R-:W-:Y:S01]  /*2770*/  FFMA.FTZ R68, R68, UR10, -R9.reuse ;  /* 0x0000000a44447c23 */ /* 0x100fe20008010809 */
[----:B------:R-:W-:Y:S01]  /*2780*/  FMNMX.FTZ R5, R55, R6, !PT ;  /* 0x0000000637057209 */ /* 0x000fe20007810000 */
[----:B------:R-:W-:Y:S01]  /*2790*/  MUFU.EX2 R32, R32 ;  /* 0x0000002000207308 */ /* 0x000fe20000000800 */
[----:B------:R-:W-:Y:S01]  /*27a0*/  FFMA.FTZ R9, R69, UR10, -R9 ;  /* 0x0000000a45097c23 */ /* 0x000fe20008010809 */
[----:B------:R-:W-:-:S02]  /*27b0*/  F2FP.F16.F32.PACK_AB R160, R25, R24 ;  /* 0x0000001819a0723e */ /* 0x000fc400000000ff */
[----:B------:R-:W-:-:S04]  /*27c0*/  FMNMX.FTZ R6, R58, R5, !PT ;  /* 0x000000053a067209 */ /* 0x000fc80007810000 */
[----:B------:R-:W-:Y:S01]  /*27d0*/  FMNMX.FTZ R5, R59, R6, !PT ;  /* 0x000000063b057209 */ /* 0x000fe20007810000 */
[----:B------:R-:W0:Y:S01]  /*27e0*/  MUFU.EX2 R33, R33 ;  /* 0x0000002100217308 */ /* 0x000e220000000800 */
[----:B--2---:R-:W-:Y:S02]  /*27f0*/  F2FP.F16.F32.PACK_AB R162, R29, R28 ;  /* 0x0000001c1da2723e */ /* 0x004fe400000000ff */
[----:B------:R-:W-:-:S04]  /*2800*/  FMNMX.FTZ R6, R62, R5, !PT ;  /* 0x000000053e067209 */ /* 0x000fc80007810000 */
[----:B------:R-:W-:Y:S01]  /*2810*/  FMNMX.FTZ R5, R63, R6, !PT ;  /* 0x000000063f057209 */ /* 0x000fe20007810000 */
[----:B------:R-:W-:Y:S03]  /*2820*/  MUFU.EX2 R36, R36 ;  /* 0x0000002400247308 */ /* 0x000fe60000000800 */
[----:B------:R-:W-:-:S04]  /*2830*/  FMNMX.FTZ R6, R66, R5, !PT ;  /* 0x0000000542067209 */ /* 0x000fc80007810000 */
[----:B------:R-:W-:Y:S01]  /*2840*/  FMNMX.FTZ R5, R67, R6, !PT ;  /* 0x0000000643057209 */ /* 0x000fe20007810000 */
[----:B------:R-:W2:Y:S01]  /*2850*/  MUFU.EX2 R37, R37 ;  /* 0x0000002500257308 */ /* 0x000ea20000000800 */
[----:B0-----:R-:W-:Y:S02]  /*2860*/  F2FP.F16.F32.PACK_AB R156, R33, R32 ;  /* 0x00000020219c723e */ /* 0x001fe400000000ff */
[----:B------:R-:W-:-:S04]  /*2870*/  FMNMX.FTZ R6, R70, R5, !PT ;  /* 0x0000000546067209 */ /* 0x000fc80007810000 */
[----:B------:R-:W-:Y:S01]  /*2880*/  FMNMX.FTZ R6, R71, R6, !PT ;  /* 0x0000000647067209 */ /* 0x000fe20007810000 */
[----:B------:R-:W-:Y:S04]  /*2890*/  MUFU.EX2 R40, R40 ;  /* 0x0000002800287308 */ /* 0x000fe80000000800 */
[----:B------:R-:W0:Y:S04]  /*28a0*/  SHFL.BFLY PT, R5, R6, 0x2, 0x1f ;  /* 0x0c401f0006057f89 */ /* 0x000e2800000e0000 */
[----:B------:R-:W4:Y:S01]  /*28b0*/  MUFU.EX2 R41, R41 ;  /* 0x0000002900297308 */ /* 0x000f220000000800 */
[----:B--2---:R-:W-:-:S07]  /*28c0*/  F2FP.F16.F32.PACK_AB R158, R37, R36 ;  /* 0x00000024259e723e */ /* 0x004fce00000000ff */
[----:B------:R-:W-:Y:S08]  /*28d0*/  MUFU.EX2 R44, R44 ;  /* 0x0000002c002c7308 */ /* 0x000ff00000000800 */
[----:B------:R-:W2:Y:S01]  /*28e0*/  MUFU.EX2 R45, R45 ;  /* 0x0000002d002d7308 */ /* 0x000ea20000000800 */
[----:B----4-:R-:W-:Y:S02]  /*28f0*/  F2FP.F16.F32.PACK_AB R152, R41, R40 ;  /* 0x000000282998723e */ /* 0x010fe400000000ff */
[----:B0-----:R-:W-:-:S05]  /*2900*/  FMNMX.FTZ R5, R6, R5, !PT ;  /* 0x0000000506057209 */ /* 0x001fca0007810000 */
[----:B------:R-:W-:Y:S01]  /*2910*/  MUFU.EX2 R48, R48 ;  /* 0x0000003000307308 */ /* 0x000fe20000000800 */
[----:B------:R-:W0:Y:S07]  /*2920*/  SHFL.BFLY PT, R6, R5, 0x1, 0x1f ;  /* 0x0c201f0005067f89 */ /* 0x000e2e00000e0000 */
[----:B------:R-:W4:Y:S01]  /*2930*/  MUFU.EX2 R49, R49 ;  /* 0x0000003100317308 */ /* 0x000f220000000800 */
[----:B--2---:R-:W-:-:S07]  /*2940*/  F2FP.F16.F32.PACK_AB R154, R45, R44 ;  /* 0x0000002c2d9a723e */ /* 0x004fce00000000ff */
[----:B------:R-:W-:Y:S08]  /*2950*/  MUFU.EX2 R52, R52 ;  /* 0x0000003400347308 */ /* 0x000ff00000000800 */
[----:B------:R-:W-:Y:S01]  /*2960*/  MUFU.EX2 R53, R53 ;  /* 0x0000003500357308 */ /* 0x000fe20000000800 */
[----:B0-----:R-:W-:Y:S01]  /*2970*/  FMNMX.FTZ R7, R5, R6, !PT ;  /* 0x0000000605077209 */ /* 0x001fe20007810000 */
[----:B------:R-:W-:Y:S01]  /*2980*/  FADD.FTZ R6, R28, R11 ;  /* 0x0000000b1c067221 */ /* 0x000fe20000010000 */
[----:B----4-:R-:W-:-:S02]  /*2990*/  F2FP.F16.F32.PACK_AB R164, R49, R48 ;  /* 0x0000003031a4723e */ /* 0x010fc400000000ff */
[C---:B------:R-:W-:Y:S01]  /*29a0*/  FSETP.NEU.FTZ.AND P1, PT, R7.reuse, -INF , PT ;  /* 0xff8000000700780b */ /* 0x040fe20003f3d000 */
[----:B------:R-:W-:Y:S01]  /*29b0*/  FMUL.FTZ R5, R7, UR10 ;  /* 0x0000000a07057c20 */ /* 0x000fe20008410000 */
[----:B------:R-:W-:Y:S01]  /*29c0*/  FADD.FTZ R11, R29, R6 ;  /* 0x000000061d0b7221 */ /* 0x000fe20000010000 */
[----:B------:R-:W-:Y:S03]  /*29d0*/  MUFU.EX2 R56, R56 ;  /* 0x0000003800387308 */ /* 0x000fe60000000800 */
[----:B------:R-:W-:Y:S01]  /*29e0*/  FSEL R5, R5, RZ, P1 ;  /* 0x000000ff05057208 */ /* 0x000fe20000800000 */
[----:B------:R-:W-:-:S04]  /*29f0*/  FADD.FTZ R6, R32, R11 ;  /* 0x0000000b20067221 */ /* 0x000fc80000010000 */
[--C-:B------:R-:W-:Y:S01]  /*2a00*/  FFMA.FTZ R26, R26, UR10, -R5.reuse ;  /* 0x0000000a1a1a7c23 */ /* 0x100fe20008010805 */
[--C-:B------:R-:W-:Y:S01]  /*2a10*/  FFMA.FTZ R27, R27, UR10, -R5.reuse ;  /* 0x0000000a1b1b7c23 */ /* 0x100fe20008010805 */
[--C-:B------:R-:W-:Y:S01]  /*2a20*/  FFMA.FTZ R30, R30, UR10, -R5.reuse ;  /* 0x0000000a1e1e7c23 */ /* 0x100fe20008010805 */
[--C-:B------:R-:W-:Y:S01]  /*2a30*/  FFMA.FTZ R31, R31, UR10, -R5.reuse ;  /* 0x0000000a1f1f7c23 */ /* 0x100fe20008010805 */
[--C-:B------:R-:W-:Y:S01]  /*2a40*/  FFMA.FTZ R34, R34, UR10, -R5.reuse ;  /* 0x0000000a22227c23 */ /* 0x100fe20008010805 */
[--C-:B------:R-:W-:Y:S01]  /*2a50*/  FFMA.FTZ R35, R35, UR10, -R5.reuse ;  /* 0x0000000a23237c23 */ /* 0x100fe20008010805 */
[----:B------:R-:W-:Y:S01]  /*2a60*/  MUFU.EX2 R26, R26 ;  /* 0x0000001a001a7308 */ /* 0x000fe20000000800 */
[--C-:B------:R-:W-:Y:S01]  /*2a70*/  FFMA.FTZ R38, R38, UR10, -R5.reuse ;  /* 0x0000000a26267c23 */ /* 0x100fe20008010805 */
[--C-:B------:R-:W-:Y:S01]  /*2a80*/  FFMA.FTZ R39, R39, UR10, -R5.reuse ;  /* 0x0000000a27277c23 */ /* 0x100fe20008010805 */
[----:B------:R-:W-:Y:S01]  /*2a90*/  FADD.FTZ R13, R33, R6 ;  /* 0x00000006210d7221 */ /* 0x000fe20000010000 */
[--C-:B------:R-:W-:Y:S01]  /*2aa0*/  FFMA.FTZ R42, R42, UR10, -R5.reuse ;  /* 0x0000000a2a2a7c23 */ /* 0x100fe20008010805 */
[--C-:B------:R-:W-:Y:S01]  /*2ab0*/  FFMA.FTZ R43, R43, UR10, -R5.reuse ;  /* 0x0000000a2b2b7c23 */ /* 0x100fe20008010805 */
[----:B------:R-:W-:Y:S01]  /*2ac0*/  FFMA.FTZ R46, R46, UR10, -R5 ;  /* 0x0000000a2e2e7c23 */ /* 0x000fe20008010805 */
[----:B------:R-:W-:Y:S01]  /*2ad0*/  FADD.FTZ R10, R36, R13 ;  /* 0x0000000d240a7221 */ /* 0x000fe20000010000 */
[----:B------:R-:W0:Y:S01]  /*2ae0*/  MUFU.EX2 R27, R27 ;  /* 0x0000001b001b7308 */ /* 0x000e220000000800 */
[--C-:B------:R-:W-:Y:S01]  /*2af0*/  FFMA.FTZ R47, R47, UR10, -R5.reuse ;  /* 0x0000000a2f2f7c23 */ /* 0x100fe20008010805 */
[--C-:B------:R-:W-:Y:S01]  /*2b00*/  FFMA.FTZ R50, R50, UR10, -R5.reuse ;  /* 0x0000000a32327c23 */ /* 0x100fe20008010805 */
[----:B------:R-:W-:Y:S01]  /*2b10*/  FADD.FTZ R13, R37, R10 ;  /* 0x0000000a250d7221 */ /* 0x000fe20000010000 */
[--C-:B------:R-:W-:Y:S01]  /*2b20*/  FFMA.FTZ R51, R51, UR10, -R5.reuse ;  /* 0x0000000a33337c23 */ /* 0x100fe20008010805 */
[--C-:B------:R-:W-:Y:S01]  /*2b30*/  FFMA.FTZ R54, R54, UR10, -R5.reuse ;  /* 0x0000000a36367c23 */ /* 0x100fe20008010805 */
[----:B------:R-:W-:Y:S01]  /*2b40*/  FFMA.FTZ R55, R55, UR10, -R5 ;  /* 0x0000000a37377c23 */ /* 0x000fe20008010805 */
[----:B------:R-:W-:Y:S01]  /*2b50*/  FADD.FTZ R10, R40, R13 ;  /* 0x0000000d280a7221 */ /* 0x000fe20000010000 */
[----:B------:R-:W2:Y:S01]  /*2b60*/  MUFU.EX2 R30, R30 ;  /* 0x0000001e001e7308 */ /* 0x000ea20000000800 */
[--C-:B------:R-:W-:Y:S01]  /*2b70*/  FFMA.FTZ R58, R58, UR10, -R5.reuse ;  /* 0x0000000a3a3a7c23 */ /* 0x100fe20008010805 */
[--C-:B------:R-:W-:Y:S01]  /*2b80*/  FFMA.FTZ R59, R59, UR10, -R5.reuse ;  /* 0x0000000a3b3b7c23 */ /* 0x100fe20008010805 */
[----:B------:R-:W-:Y:S01]  /*2b90*/  FADD.FTZ R13, R41, R10 ;  /* 0x0000000a290d7221 */ /* 0x000fe20000010000 */
[--C-:B------:R-:W-:Y:S01]  /*2ba0*/  FFMA.FTZ R62, R62, UR10, -R5.reuse ;  /* 0x0000000a3e3e7c23 */ /* 0x100fe20008010805 */
[--C-:B------:R-:W-:Y:S01]  /*2bb0*/  FFMA.FTZ R63, R63, UR10, -R5.reuse ;  /* 0x0000000a3f3f7c23 */ /* 0x100fe20008010805 */
[----:B------:R-:W-:Y:S01]  /*2bc0*/  FFMA.FTZ R66, R66, UR10, -R5 ;  /* 0x0000000a42427c23 */ /* 0x000fe20008010805 */
[----:B------:R-:W-:Y:S01]  /*2bd0*/  FADD.FTZ R10, R44, R13 ;  /* 0x0000000d2c0a7221 */ /* 0x000fe20000010000 */
[----:B------:R-:W4:Y:S01]  /*2be0*/  MUFU.EX2 R31, R31 ;  /* 0x0000001f001f7308 */ /* 0x000f220000000800 */
[----:B0-----:R-:W-:Y:S01]  /*2bf0*/  FADD.FTZ R11, R26, R27 ;  /* 0x0000001b1a0b7221 */ /* 0x001fe20000010000 */
[--C-:B------:R-:W-:Y:S01]  /*2c00*/  FFMA.FTZ R67, R67, UR10, -R5.reuse ;  /* 0x0000000a43437c23 */ /* 0x100fe20008010805 */
[----:B------:R-:W-:Y:S01]  /*2c10*/  FADD.FTZ R13, R45, R10 ;  /* 0x0000000a2d0d7221 */ /* 0x000fe20000010000 */
[--C-:B------:R-:W-:Y:S01]  /*2c20*/  FFMA.FTZ R70, R70, UR10, -R5.reuse ;  /* 0x0000000a46467c23 */ /* 0x100fe20008010805 */
[----:B------:R-:W-:Y:S01]  /*2c30*/  FFMA.FTZ R5, R71, UR10, -R5 ;  /* 0x0000000a47057c23 */ /* 0x000fe20008010805 */
[----:B------:R-:W-:Y:S01]  /*2c40*/  F2FP.F16.F32.PACK_AB R166, R53, R52 ;  /* 0x0000003435a6723e */ /* 0x000fe200000000ff */
[----:B------:R-:W-:Y:S01]  /*2c50*/  FADD.FTZ R10, R48, R13 ;  /* 0x0000000d300a7221 */ /* 0x000fe20000010000 */
[----:B------:R-:W0:Y:S01]  /*2c60*/  MUFU.EX2 R34, R34 ;  /* 0x0000002200227308 */ /* 0x000e220000000800 */
[----:B--2---:R-:W-:Y:S01]  /*2c70*/  FADD.FTZ R6, R30, R11 ;  /* 0x0000000b1e067221 */ /* 0x004fe20000010000 */
[----:B------:R-:W-:Y:S01]  /*2c80*/  F2FP.F16.F32.PACK_AB R161, R27, R26 ;  /* 0x0000001a1ba1723e */ /* 0x000fe200000000ff */
[----:B------:R-:W-:-:S04]  /*2c90*/  FADD.FTZ R13, R49, R10 ;  /* 0x0000000a310d7221 */ /* 0x000fc80000010000 */
[----:B------:R-:W-:Y:S01]  /*2ca0*/  FADD.FTZ R10, R52, R13 ;  /* 0x0000000d340a7221 */ /* 0x000fe20000010000 */
[----:B------:R-:W2:Y:S01]  /*2cb0*/  MUFU.EX2 R35, R35 ;  /* 0x0000002300237308 */ /* 0x000ea20000000800 */
[C---:B----4-:R-:W-:Y:S01]  /*2cc0*/  FADD.FTZ R11, R31.reuse, R6 ;  /* 0x000000061f0b7221 */ /* 0x050fe20000010000 */
[----:B------:R-:W-:Y:S01]  /*2cd0*/  F2FP.F16.F32.PACK_AB R163, R31, R30 ;  /* 0x0000001e1fa3723e */ /* 0x000fe200000000ff */
[----:B------:R-:W-:-:S04]  /*2ce0*/  FADD.FTZ R13, R53, R10 ;  /* 0x0000000a350d7221 */ /* 0x000fc80000010000 */
[----:B------:R-:W-:Y:S01]  /*2cf0*/  FADD.FTZ R10, R56, R13 ;  /* 0x0000000d380a7221 */ /* 0x000fe20000010000 */
[----:B------:R-:W4:Y:S01]  /*2d00*/  MUFU.EX2 R38, R38 ;  /* 0x0000002600267308 */ /* 0x000f220000000800 */
[----:B0-----:R-:W-:-:S07]  /*2d10*/  FADD.FTZ R6, R34, R11 ;  /* 0x0000000b22067221 */ /* 0x001fce0000010000 */
[----:B------:R-:W0:Y:S01]  /*2d20*/  MUFU.EX2 R39, R39 ;  /* 0x0000002700277308 */ /* 0x000e220000000800 */
[C---:B--2---:R-:W-:Y:S01]  /*2d30*/  FADD.FTZ R11, R35.reuse, R6 ;  /* 0x00000006230b7221 */ /* 0x044fe20000010000 */
[----:B------:R-:W-:-:S06]  /*2d40*/  F2FP.F16.F32.PACK_AB R157, R35, R34 ;  /* 0x00000022239d723e */ /* 0x000fcc00000000ff */
[----:B------:R-:W2:Y:S01]  /*2d50*/  MUFU.EX2 R42, R42 ;  /* 0x0000002a002a7308 */ /* 0x000ea20000000800 */
[----:B----4-:R-:W-:-:S07]  /*2d60*/  FADD.FTZ R6, R38, R11 ;  /* 0x0000000b26067221 */ /* 0x010fce0000010000 */
[----:B------:R-:W4:Y:S01]  /*2d70*/  MUFU.EX2 R43, R43 ;  /* 0x0000002b002b7308 */ /* 0x000f220000000800 */
[C---:B0-----:R-:W-:Y:S01]  /*2d80*/  FADD.FTZ R11, R39.reuse, R6 ;  /* 0x00000006270b7221 */ /* 0x041fe20000010000 */
[----:B------:R-:W-:-:S06]  /*2d90*/  F2FP.F16.F32.PACK_AB R159, R39, R38 ;  /* 0x00000026279f723e */ /* 0x000fcc00000000ff */
[----:B------:R-:W0:Y:S01]  /*2da0*/  MUFU.EX2 R46, R46 ;  /* 0x0000002e002e7308 */ /* 0x000e220000000800 */
[----:B--2---:R-:W-:-:S07]  /*2db0*/  FADD.FTZ R6, R42, R11 ;  /* 0x0000000b2a067221 */ /* 0x004fce0000010000 */
[----:B------:R-:W2:Y:S01]  /*2dc0*/  MUFU.EX2 R47, R47 ;  /* 0x0000002f002f7308 */ /* 0x000ea20000000800 */
[C---:B----4-:R-:W-:Y:S01]  /*2dd0*/  FADD.FTZ R11, R43.reuse, R6 ;  /* 0x000000062b0b7221 */ /* 0x050fe20000010000 */
[----:B------:R-:W-:-:S06]  /*2de0*/  F2FP.F16.F32.PACK_AB R153, R43, R42 ;  /* 0x0000002a2b99723e */ /* 0x000fcc00000000ff */
        /* <DEDUP_REMOVED lines=11> */
[C---:B--2---:R-:W-:Y:S01]  /*2ea0*/  FADD.FTZ R13, R57.reuse, R10 ;  /* 0x0000000a390d7221 */ /* 0x044fe20000010000 */
[----:B------:R-:W-:-:S06]  /*2eb0*/  F2FP.F16.F32.PACK_AB R168, R57, R56 ;  /* 0x0000003839a8723e */ /* 0x000fcc00000000ff */
[----:B------:R-:W2:Y:S01]  /*2ec0*/  MUFU.EX2 R55, R55 ;  /* 0x0000003700377308 */ /* 0x000ea20000000800 */
[----:B----4-:R-:W-:-:S07]  /*2ed0*/  FADD.FTZ R6, R54, R11 ;  /* 0x0000000b36067221 */ /* 0x010fce0000010000 */
[----:B------:R-:W4:Y:S01]  /*2ee0*/  MUFU.EX2 R61, R61 ;  /* 0x0000003d003d7308 */ /* 0x000f220000000800 */
[----:B0-----:R-:W-:-:S07]  /*2ef0*/  FADD.FTZ R10, R60, R13 ;  /* 0x0000000d3c0a7221 */ /* 0x001fce0000010000 */
[----:B------:R-:W0:Y:S01]  /*2f00*/  MUFU.EX2 R58, R58 ;  /* 0x0000003a003a7308 */ /* 0x000e220000000800 */
[C---:B--2---:R-:W-:Y:S01]  /*2f10*/  FADD.FTZ R11, R55.reuse, R6 ;  /* 0x00000006370b7221 */ /* 0x044fe20000010000 */
[----:B------:R-:W-:-:S06]  /*2f20*/  F2FP.F16.F32.PACK_AB R167, R55, R54 ;  /* 0x0000003637a7723e */ /* 0x000fcc00000000ff */
[----:B------:R-:W2:Y:S01]  /*2f30*/  MUFU.EX2 R64, R64 ;  /* 0x0000004000407308 */ /* 0x000ea20000000800 */
[C---:B----4-:R-:W-:Y:S01]  /*2f40*/  FADD.FTZ R13, R61.reuse, R10 ;  /* 0x0000000a3d0d7221 */ /* 0x050fe20000010000 */
[----:B------:R-:W-:-:S06]  /*2f50*/  F2FP.F16.F32.PACK_AB R170, R61, R60 ;  /* 0x0000003c3daa723e */ /* 0x000fcc00000000ff */
[----:B------:R-:W4:Y:S01]  /*2f60*/  MUFU.EX2 R59, R59 ;  /* 0x0000003b003b7308 */ /* 0x000f220000000800 */
[----:B0-----:R-:W-:-:S07]  /*2f70*/  FADD.FTZ R6, R58, R11 ;  /* 0x0000000b3a067221 */ /* 0x001fce0000010000 */
[----:B------:R-:W0:Y:S01]  /*2f80*/  MUFU.EX2 R65, R65 ;  /* 0x0000004100417308 */ /* 0x000e220000000800 */
[----:B--2---:R-:W-:-:S07]  /*2f90*/  FADD.FTZ R10, R64, R13 ;  /* 0x0000000d400a7221 */ /* 0x004fce0000010000 */
[----:B------:R-:W2:Y:S01]  /*2fa0*/  MUFU.EX2 R62, R62 ;  /* 0x0000003e003e7308 */ /* 0x000ea20000000800 */
[C---:B----4-:R-:W-:Y:S01]  /*2fb0*/  FADD.FTZ R11, R59.reuse, R6 ;  /* 0x000000063b0b7221 */ /* 0x050fe20000010000 */
[----:B------:R-:W-:-:S06]  /*2fc0*/  F2FP.F16.F32.PACK_AB R169, R59, R58 ;  /* 0x0000003a3ba9723e */ /* 0x000fcc00000000ff */
[----:B------:R-:W4:Y:S01]  /*2fd0*/  MUFU.EX2 R68, R68 ;  /* 0x0000004400447308 */ /* 0x000f220000000800 */
[C---:B0-----:R-:W-:Y:S01]  /*2fe0*/  FADD.FTZ R13, R65.reuse, R10 ;  /* 0x0000000a410d7221 */ /* 0x041fe20000010000 */
[----:B------:R-:W-:-:S06]  /*2ff0*/  F2FP.F16.F32.PACK_AB R172, R65, R64 ;  /* 0x0000004041ac723e */ /* 0x000fcc00000000ff */
[----:B------:R-:W0:Y:S01]  /*3000*/  MUFU.EX2 R63, R63 ;  /* 0x0000003f003f7308 */ /* 0x000e220000000800 */
[----:B--2---:R-:W-:-:S07]  /*3010*/  FADD.FTZ R6, R62, R11 ;  /* 0x0000000b3e067221 */ /* 0x004fce0000010000 */
        /* <DEDUP_REMOVED lines=11> */
[C---:B0-----:R-:W-:Y:S01]  /*30d0*/  FADD.FTZ R9, R67.reuse, R10 ;  /* 0x0000000a43097221 */ /* 0x041fe20000010000 */
[----:B------:R-:W-:-:S03]  /*30e0*/  F2FP.F16.F32.PACK_AB R173, R67, R66 ;  /* 0x0000004243ad723e */ /* 0x000fc600000000ff */
[----:B--2---:R-:W-:-:S04]  /*30f0*/  FADD.FTZ R10, R70, R9 ;  /* 0x00000009460a7221 */ /* 0x004fc80000010000 */
[C---:B----4-:R-:W-:Y:S01]  /*3100*/  FADD.FTZ R5, R175.reuse, R10 ;  /* 0x0000000aaf057221 */ /* 0x050fe20000010000 */
[----:B------:R-:W-:Y:S01]  /*3110*/  F2FP.F16.F32.PACK_AB R175, R175, R70 ;  /* 0x00000046afaf723e */ /* 0x000fe200000000ff */
[----:B------:R-:W-:Y:S06]  /*3120*/  @!P0 BRA `(.L_x_18) ;  /* 0x0000000000048947 */ /* 0x000fec0003800000 */
[----:B------:R-:W-:Y:S01]  /*3130*/  BPT.TRAP 0x1 ;  /* 0x000000040000795c */ /* 0x000fe20000300000 */
.L_x_18:
[----:B------:R0:W2:Y:S01]  /*3140*/  SYNCS.PHASECHK.TRANS64.TRYWAIT P1, [UR41+0x22850], R8 ;  /* 0x02285008ff0075a7 */ /* 0x0000a20008020169 */
[----:B------:R-:W-:Y:S05]  /*3150*/  @!P0 BRA `(.L_x_19) ;  /* 0x0000000000048947 */ /* 0x000fea0003800000 */
[----:B------:R-:W-:Y:S01]  /*3160*/  BPT.TRAP 0x1 ;  /* 0x000000040000795c */ /* 0x000fe20000300000 */
.L_x_19:
[----:B--2---:R-:W-:Y:S05]  /*3170*/  @P1 BRA `(.L_x_20) ;  /* 0x0000000000081947 */ /* 0x004fea0003800000 */
[----:B------:R-:W2:Y:S02]  /*3180*/  SYNCS.PHASECHK.TRANS64.TRYWAIT P1, [UR41+0x22850], R8 ;  /* 0x02285008ff0075a7 */ /* 0x000ea40008020169 */
[----:B--2---:R-:W-:Y:S05]  /*3190*/  @!P1 BRA `(.L_x_21) ;  /* 0x0000008c00609947 */ /* 0x004fea0003800000 */
.L_x_20:
[----:B------:R4:W-:Y:S01]  /*31a0*/  BAR.SYNC.DEFER_BLOCKING R3, 0x100 ;  /* 0x000400030000751d */ /* 0x0009e20000010000 */
[----:B------:R-:W-:-:S04]  /*31b0*/  UIADD3 UR4, UR41, 0x400, URZ ;  /* 0x0000040029047890 */ /* 0x000fc8000fffe03f */
[----:B------:R-:W-:Y:S01]  /*31c0*/  USHF.R.U32.HI UR4, URZ, 0x4, UR4 ;  /* 0x000000043f047899 */ /* 0x000fe20008011604 */
[----:B------:R-:W-:-:S03]  /*31d0*/  UMOV UR15, 0x40000040 ;  /* 0x40000040000f7882 */ /* 0x000fc60000000000 */
[----:B------:R-:W-:-:S04]  /*31e0*/  ULOP3.LUT UR4, UR4, 0x3fff, URZ, 0xc0, !UPT ;  /* 0x00003fff04047892 */ /* 0x000fc8000f8ec03f */
[----:B------:R-:W-:-:S04]  /*31f0*/  ULOP3.LUT UR24, UR4, 0x3000000, URZ, 0xfc, !UPT ;  /* 0x0300000004187892 */ /* 0x000fc8000f8efc3f */
[----:B------:R-:W-:-:S03]  /*3200*/  UIADD3 UR4, UR24, 0x80, URZ ;  /* 0x0000008018047890 */ /* 0x000fc6000fffe03f */
[----:B------:R-:W-:Y:S01]  /*3210*/  UMOV UR14, UR24 ;  /* 0x00000018000e7c82 */ /* 0x000fe20008000000 */
[----:B------:R-:W-:-:S06]  /*3220*/  WARPGROUP.ARRIVE ;  /* 0x00000000000079c5 */ /* 0x000fcc0000000000 */
[----:B------:R-:W-:Y:S01]  /*3230*/  HGMMA.64x256x16.F32 R24, R160, gdesc[UR12].tnspB, RZ, !UPT, gsb0 ;  /* 0x43e0000ca0187df0 */ /* 0x000fe2000c0008ff */
[----:B------:R-:W-:Y:S01]  /*3240*/  UMOV UR14, UR4 ;  /* 0x00000004000e7c82 */ /* 0x000fe20008000000 */
[----:B------:R-:W-:Y:S01]  /*3250*/  UMOV UR15, 0x40000040 ;  /* 0x40000040000f7882 */ /* 0x000fe20000000000 */
[----:B------:R-:W-:Y:S01]  /*3260*/  UIADD3 UR4, UR24, 0x100, URZ ;  /* 0x0000010018047890 */ /* 0x000fe2000fffe03f */
[----:B------:R-:W-:Y:S02]  /*3270*/  WARPGROUP.DEPBAR.LE gsb0, 0x0 ;  /* 0x00008000000079c5 */ /* 0x000fe40000010000 */
[----:B------:R-:W-:-:S15]  /*3280*/  WARPGROUP.ARRIVE ;  /* 0x00000000000079c5 */ /* 0x000fde0000000000 */
[----:B------:R-:W-:-:S07]  /*3290*/  NOP ;  /* 0x0000000000007918 */ /* 0x000fce0000000000 */
[----:B------:R-:W-:Y:S01]  /*32a0*/  HGMMA.64x256x16.F32 R24, R156, gdesc[UR12].tnspB, R24, gsb0 ;  /* 0x43e0000c9c187df0 */ /* 0x000fe20008000818 */
        /* <DEDUP_REMOVED lines=23> */
[----:B------:R-:W-:Y:S02]  /*3420*/  WARPGROUP.DEPBAR.LE gsb0, 0x0 ;  /* 0x00008000000079c5 */ /* 0x000fe40000010000 */
[----:B------:R-:W-:-:S15]  /*3430*/  WARPGROUP.ARRIVE ;  /* 0x00000000000079c5 */ /* 0x000fde0000000000 */
[----:B------:R-:W-:-:S08]  /*3440*/  NOP ;  /* 0x0000000000007918 */ /* 0x000fd00000000000 */
[----:B------:R-:W-:Y:S03]  /*3450*/  HGMMA.64x256x16.F32 R24, R172, gdesc[UR12].tnspB, R24, gsb0 ;  /* 0x43e0000cac187df0 */ /* 0x000fe60008000818 */
[----:B------:R-:W-:Y:S02]  /*3460*/  WARPGROUP.DEPBAR.LE gsb0, 0x0 ;  /* 0x00008000000079c5 */ /* 0x000fe40000010000 */
[----:B----4-:R-:W-:Y:S05]  /*3470*/  @!P0 BRA `(.L_x_22) ;  /* 0x0000000000048947 */ /* 0x010fea0003800000 */
[----:B------:R-:W-:Y:S01]  /*3480*/  BPT.TRAP 0x1 ;  /* 0x000000040000795c */ /* 0x000fe20000300000 */
.L_x_22:
[----:B------:R-:W-:Y:S02]  /*3490*/  UIADD3 UR7, UR43, -0x2, URZ ;  /* 0xfffffffe2b077890 */ /* 0x000fe4000fffe03f */
[----:B------:R-:W-:Y:S02]  /*34a0*/  UIADD3 UR4, UR41, 0x22860, URZ ;  /* 0x0002286029047890 */ /* 0x000fe4000fffe03f */
[----:B------:R-:W-:Y:S02]  /*34b0*/  UISETP.GE.AND UP0, UPT, UR7, UR40, UPT ;  /* 0x000000280700728c */ /* 0x000fe4000bf06270 */
[----:B------:R-:W-:-:S04]  /*34c0*/  UPRMT UR4, UR26, 0x654, UR4 ;  /* 0x000006541a047896 */ /* 0x000fc80008000004 */
[----:B------:R-:W-:-:S05]  /*34d0*/  PLOP3.LUT P1, PT, PT, PT, UP0, 0x80, 0x0 ;  /* 0x000000000000781c */ /* 0x000fca0003f2f008 */
[----:B------:R-:W-:Y:S08]  /*34e0*/  SYNCS.ARRIVE.TRANS64.RED.A1T0 RZ, [UR4], RZ ;  /* 0x000000ffffff79a7 */ /* 0x000ff00008100404 */
[----:B------:R-:W-:Y:S05]  /*34f0*/  @!P1 BRA `(.L_x_23) ;  /* 0x0000002000dc9947 */ /* 0x000fea0003800000 */
[----:B012---:R-:W-:Y:S01]  /*3500*/  MOV R8, R7 ;  /* 0x0000000700087202 */ /* 0x007fe20000000f00 */
[----:B------:R-:W-:Y:S01]  /*3510*/  IMAD.MOV.U32 R13, RZ, RZ, R4 ;  /* 0x000000ffff0d7224 */ /* 0x000fe200078e0004 */
[----:B------:R-:W-:Y:S01]  /*3520*/  UMOV UR4, URZ ;  /* 0x0000003f00047c82 */ /* 0x000fe20008000000 */
[----:B------:R-:W-:Y:S01]  /*3530*/  UMOV UR5, URZ ;  /* 0x0000003f00057c82 */ /* 0x000fe20008000000 */
[----:B------:R-:W-:Y:S01]  /*3540*/  ULDC UR27, c[0x0][0x9d8] ;  /* 0x00027600001b7ab9 */ /* 0x000fe20000000800 */
[----:B------:R-:W-:-:S05]  /*3550*/  ULDC UR25, c[0x0][0x988] ;  /* 0x0002620000197ab9 */ /* 0x000fca0000000800 */
.L_x_34:
[----:B------:R-:W-:Y:S01]  /*3560*/  UIADD3 UR5, UR5, 0x1, URZ ;  /* 0x0000000105057890 */ /* 0x000fe2000fffe03f */
[----:B---3--:R-:W-:Y:S01]  /*3570*/  IMAD.U32 R0, RZ, RZ, UR7 ;  /* 0x00000007ff007e24 */ /* 0x008fe2000f8e00ff */
[----:B------:R-:W-:Y:S02]  /*3580*/  UIADD3 UR7, UR7, -0x1, URZ ;  /* 0xffffffff07077890 */ /* 0x000fe4000fffe03f */
[----:B------:R-:W-:Y:S02]  /*3590*/  UISETP.NE.AND UP0, UPT, UR5, 0x2, UPT ;  /* 0x000000020500788c */ /* 0x000fe4000bf05270 */
[----:B------:R-:W-:Y:S02]  /*35a0*/  ISETP.GT.AND P1, PT, R0, UR40, PT ;  /* 0x0000002800007c0c */ /* 0x000fe4000bf24270 */
[----:B------:R-:W-:Y:S02]  /*35b0*/  USEL UR10, URZ, 0x1, UP0 ;  /* 0x000000013f0a7887 */ /* 0x000fe40008000000 */
[----:B------:R-:W-:-:S02]  /*35c0*/  USEL UR5, UR5, URZ, UP0 ;  /* 0x0000003f05057287 */ /* 0x000fc40008000000 */
[----:B------:R-:W-:Y:S01]  /*35d0*/  ULOP3.LUT UR4, UR4, UR10, URZ, 0x3c, !UPT ;  /* 0x0000000a04047292 */ /* 0x000fe2000f8e3c3f */
[----:B------:R-:W-:Y:S11]  /*35e0*/  @!P0 BRA `(.L_x_24) ;  /* 0x0000000000048947 */ /* 0x000ff60003800000 */
[----:B------:R-:W-:Y:S01]  /*35f0*/  BPT.TRAP 0x1 ;  /* 0x000000040000795c */ /* 0x000fe20000300000 */
.L_x_24:
[----:B------:R-:W-:Y:S01]  /*3600*/  IMAD.U32 R0, RZ, RZ, UR4 ;  /* 0x00000004ff007e24 */ /* 0x000fe2000f8e00ff */
[----:B------:R-:W-:-:S04]  /*3610*/  ULEA UR28, UR5, UR41, 0x3 ;  /* 0x00000029051c7291 */ /* 0x000fc8000f8e183f */
[----:B------:R-:W-:-:S04]  /*3620*/  SHF.L.U32 R0, R0, 0x1f, RZ ;  /* 0x0000001f00007819 */ /* 0x000fc800000006ff */
[----:B------:R-:W-:-:S13]  /*3630*/  R2UR UR29, R0 ;  /* 0x00000000001d72ca */ /* 0x000fda00000e0000 */
[----:B------:R-:W-:-:S04]  /*3640*/  MOV R0, UR29 ;  /* 0x0000001d00007c02 */ /* 0x000fc80008000f00 */
[----:B------:R0:W1:Y:S01]  /*3650*/  SYNCS.PHASECHK.TRANS64.TRYWAIT P2, [UR28+0x22830], R0 ;  /* 0x02283000ff0075a7 */ /* 0x000062000804015c */
[----:B------:R-:W-:Y:S05]  /*3660*/  @!P0 BRA `(.L_x_25) ;  /* 0x0000000000048947 */ /* 0x000fea0003800000 */
[----:B------:R-:W-:Y:S01]  /*3670*/  BPT.TRAP 0x1 ;  /* 0x000000040000795c */ /* 0x000fe20000300000 */
.L_x_25:
[----:B-1----:R-:W-:Y:S05]  /*3680*/  @P2 BRA `(.L_x_26) ;  /* 0x00000000000c2947 */ /* 0x002fea0003800000 */
[----:B0-----:R-:W-:-:S04]  /*3690*/  IMAD.U32 R0, RZ, RZ, UR29 ;  /* 0x0000001dff007e24 */ /* 0x001fc8000f8e00ff */
[----:B------:R-:W0:Y:S02]  /*36a0*/  SYNCS.PHASECHK.TRANS64.TRYWAIT P2, [UR28+0x22830], R0 ;  /* 0x02283000ff0075a7 */ /* 0x000e24000804015c */
[----:B0-----:R-:W-:Y:S05]  /*36b0*/  @!P2 BRA `(.L_x_27) ;  /* 0x000000880030a947 */ /* 0x001fea0003800000 */
.L_x_26:
[----:B------:R-:W-:Y:S01]  /*36c0*/  UIMAD UR10, UR5, 0x300, UR6 ;  /* 0x00000300050a78a4 */ /* 0x000fe2000f8e0206 */
[----:B------:R-:W-:Y:S01]  /*36d0*/  WARPGROUP.ARRIVE ;  /* 0x00000000000079c5 */ /* 0x000fe20000000000 */
[----:B------:R-:W-:Y:S01]  /*36e0*/  UMOV UR11, 0x40000040 ;  /* 0x40000040000b7882 */ /* 0x000fe20000000000 */
[----:B------:R-:W-:Y:S01]  /*36f0*/  UMOV UR15, 0x40000040 ;  /* 0x40000040000f7882 */ /* 0x000fe20000000000 */
[----:B------:R-:W-:Y:S01]  /*3700*/  UIADD3 UR14, UR10, 0x2, URZ ;  /* 0x000000020a0e7890 */ /* 0x000fe2000fffe03f */
[----:B0-----:R-:W-:Y:S01]  /*3710*/  IADD3 R0, -R2, 0xb, RZ ;  /* 0x0000000b02007810 */ /* 0x001fe20007ffe1ff */
[----:B------:R-:W-:Y:S01]  /*3720*/  UIADD3 UR18, UR10, 0x4, URZ ;  /* 0x000000040a127890 */ /* 0x000fe2000fffe03f */
[----:B------:R-:W-:Y:S02]  /*3730*/  UMOV UR19, 0x40000040 ;  /* 0x4000004000137882 */ /* 0x000fe40000000000 */
[----:B------:R-:W-:Y:S01]  /*3740*/  HGMMA.64x96x16.F32 R152, gdesc[UR8], RZ, !UPT, gsb0 ;  /* 0x01600000089879f0 */ /* 0x000fe2000c0008ff */
[----:B------:R-:W-:Y:S01]  /*3750*/  UIADD3 UR22, UR10, 0x6, URZ ;  /* 0x000000060a167890 */ /* 0x000fe2000fffe03f */
[----:B------:R-:W-:Y:S01]  /*3760*/  UMOV UR23, 0x40000040 ;  /* 0x4000004000177882 */ /* 0x000fe20000000000 */
[----:B------:R-:W-:-:S02]  /*3770*/  WARPGROUP.DEPBAR.LE gsb0, 0x0 ;  /* 0x00008000000079c5 */ /* 0x000fc40000010000 */
        /* <DEDUP_REMOVED lines=10> */
[----:B------:R-:W-:Y:S05]  /*3820*/  @!P0 BRA `(.L_x_28) ;  /* 0x0000000000048947 */ /* 0x000fea0003800000 */
[----:B------:R-:W-:Y:S01]  /*3830*/  BPT.TRAP 0x1 ;  /* 0x000000040000795c */ /* 0x000fe20000300000 */
.L_x_28:
[----:B------:R-:W-:Y:S01]  /*3840*/  FMUL.FTZ R16, R152, UR27 ;  /* 0x0000001b98107c20 */ /* 0x000fe20008410000 */
[----:B------:R-:W-:Y:S01]  /*3850*/  FMUL.FTZ R7, R153, UR27 ;  /* 0x0000001b99077c20 */ /* 0x000fe20008410000 */
[----:B------:R-:W-:Y:S01]  /*3860*/  FMUL.FTZ R19, R156, UR27 ;  /* 0x0000001b9c137c20 */ /* 0x000fe20008410000 */
[----:B------:R-:W-:Y:S01]  /*3870*/  FMUL.FTZ R20, R157, UR27 ;  /* 0x0000001b9d147c20 */ /* 0x000fe20008410000 */
[----:B------:R-:W-:Y:S01]  /*3880*/  FMUL.FTZ R200, R160, UR27 ;  /* 0x0000001ba0c87c20 */ /* 0x000fe20008410000 */
[----:B------:R-:W-:Y:S01]  /*3890*/  FMUL.FTZ R201, R161, UR27 ;  /* 0x0000001ba1c97c20 */ /* 0x000fe20008410000 */
[----:B------:R-:W1:Y:S01]  /*38a0*/  MUFU.TANH R16, R16 ;  /* 0x0000001000107308 */ /* 0x000e620000002400 */
[----:B------:R-:W-:Y:S01]  /*38b0*/  FMUL.FTZ R202, R164, UR27 ;  /* 0x0000001ba4ca7c20 */ /* 0x000fe20008410000 */
[----:B------:R-:W-:Y:S01]  /*38c0*/  FMUL.FTZ R165, R165, UR27 ;  /* 0x0000001ba5a57c20 */ /* 0x000fe20008410000 */
[----:B------:R-:W-:Y:S01]  /*38d0*/  FMUL.FTZ R17, R166, UR27 ;  /* 0x0000001ba6117c20 */ /* 0x000fe20008410000 */
[----:B------:R-:W-:Y:S01]  /*38e0*/  FMUL.FTZ R166, R168, UR27 ;  /* 0x0000001ba8a67c20 */ /* 0x000fe20008410000 */
[----:B------:R-:W-:Y:S01]  /*38f0*/  FMUL.FTZ R168, R169, UR27 ;  /* 0x0000001ba9a87c20 */ /* 0x000fe20008410000 */
[----:B------:R-:W-:Y:S01]  /*3900*/  FMUL.FTZ R21, R170, UR27 ;  /* 0x0000001baa157c20 */ /* 0x000fe20008410000 */
[----:B------:R-:W-:Y:S01]  /*3910*/  FMUL.FTZ R170, R172, UR27 ;  /* 0x0000001bacaa7c20 */ /* 0x000fe20008410000 */
[----:B------:R-:W2:Y:S01]  /*3920*/  MUFU.TANH R7, R7 ;  /* 0x0000000700077308 */ /* 0x000ea20000002400 */
[----:B------:R-:W-:Y:S01]  /*3930*/  FMUL.FTZ R172, R173, UR27 ;  /* 0x0000001badac7c20 */ /* 0x000fe20008410000 */
[----:B------:R-:W-:Y:S01]  /*3940*/  FMUL.FTZ R173, R176, UR27 ;  /* 0x0000001bb0ad7c20 */ /* 0x000fe20008410000 */
[----:B------:R-:W-:Y:S01]  /*3950*/  FMUL.FTZ R23, R174, UR27 ;  /* 0x0000001bae177c20 */ /* 0x000fe20008410000 */
[----:B------:R-:W-:Y:S01]  /*3960*/  FMUL.FTZ R174, R177, UR27 ;  /* 0x0000001bb1ae7c20 */ /* 0x000fe20008410000 */
[----:B------:R-:W-:Y:S01]  /*3970*/  FMUL.FTZ R176, R180, UR27 ;  /* 0x0000001bb4b07c20 */ /* 0x000fe20008410000 */
[----:B------:R-:W-:Y:S01]  /*3980*/  FMUL.FTZ R177, R181, UR27 ;  /* 0x0000001bb5b17c20 */ /* 0x000fe20008410000 */
[----:B------:R-:W-:Y:S01]  /*3990*/  FMUL.FTZ R180, R184, UR27 ;  /* 0x0000001bb8b47c20 */ /* 0x000fe20008410000 */
[----:B------:R-:W3:Y:S01]  /*39a0*/  MUFU.TANH R19, R19 ;  /* 0x0000001300137308 */ /* 0x000ee20000002400 */
[----:B-1----:R-:W-:Y:S01]  /*39b0*/  FMNMX.FTZ R4, R16, R13, !PT ;  /* 0x0000000d10047209 */ /* 0x002fe20007810000 */
[----:B------:R-:W-:Y:S01]  /*39c0*/  FMUL.FTZ R184, R185, UR27 ;  /* 0x0000001bb9b87c20 */ /* 0x000fe20008410000 */
[----:B------:R-:W-:Y:S01]  /*39d0*/  FMUL.FTZ R185, R188, UR27 ;  /* 0x0000001bbcb97c20 */ /* 0x000fe20008410000 */
[----:B------:R-:W-:Y:S01]  /*39e0*/  FMUL.FTZ R203, R189, UR27 ;  /* 0x0000001bbdcb7c20 */ /* 0x000fe20008410000 */
[----:B------:R-:W-:Y:S01]  /*39f0*/  FMUL.FTZ R188, R192, UR27 ;  /* 0x0000001bc0bc7c20 */ /* 0x000fe20008410000 */
[----:B------:R-:W-:Y:S01]  /*3a00*/  FMUL.FTZ R192, R193, UR27 ;  /* 0x0000001bc1c07c20 */ /* 0x000fe20008410000 */
[----:B------:R-:W-:Y:S01]  /*3a10*/  FMUL.FTZ R189, R196, UR27 ;  /* 0x0000001bc4bd7c20 */ /* 0x000fe20008410000 */
[----:B------:R-:W1:Y:S01]  /*3a20*/  MUFU.TANH R20, R20 ;  /* 0x0000001400147308 */ /* 0x000e620000002400 */
[----:B--2---:R-:W-:Y:S01]  /*3a30*/  FMNMX.FTZ R4, R7, R4, !PT ;  /* 0x0000000407047209 */ /* 0x004fe20007810000 */
[----:B------:R-:W-:Y:S01]  /*3a40*/  FMUL.FTZ R181, R197, UR27 ;  /* 0x0000001bc5b57c20 */ /* 0x000fe20008410000 */
[----:B------:R-:W-:Y:S01]  /*3a50*/  FMUL.FTZ R10, R155, UR27 ;  /* 0x0000001b9b0a7c20 */ /* 0x000fe20008410000 */
[----:B------:R-:W-:Y:S01]  /*3a60*/  FMUL.FTZ R12, R159, UR27 ;  /* 0x0000001b9f0c7c20 */ /* 0x000fe20008410000 */
[----:B------:R-:W-:Y:S01]  /*3a70*/  FMUL.FTZ R18, R167, UR27 ;  /* 0x0000001ba7127c20 */ /* 0x000fe20008410000 */
[----:B------:R-:W-:Y:S01]  /*3a80*/  FMUL.FTZ R9, R154, UR27 ;  /* 0x0000001b9a097c20 */ /* 0x000fe20008410000 */
[----:B------:R-:W-:Y:S01]  /*3a90*/  FMUL.FTZ R11, R158, UR27 ;  /* 0x0000001b9e0b7c20 */ /* 0x000fe20008410000 */
[----:B------:R-:W2:Y:S01]  /*3aa0*/  MUFU.TANH R200, R200 ;  /* 0x000000c800c87308 */ /* 0x000ea20000002400 */
[----:B---3--:R-:W-:Y:S01]  /*3ab0*/  FMNMX.FTZ R153, R19, R4, !PT ;  /* 0x0000000413997209 */ /* 0x008fe20007810000 */
[----:B------:R-:W-:Y:S01]  /*3ac0*/  FMUL.FTZ R14, R162, UR27 ;  /* 0x0000001ba20e7c20 */ /* 0x000fe20008410000 */
[----:B------:R-:W-:Y:S01]  /*3ad0*/  FMUL.FTZ R15, R163, UR27 ;  /* 0x0000001ba30f7c20 */ /* 0x000fe20008410000 */
[----:B------:R-:W-:Y:S01]  /*3ae0*/  UMOV UR10, UR25 ;  /* 0x00000019000a7c82 */ /* 0x000fe20008000000 */
        /* <DEDUP_REMOVED lines=15> */
[----:B------:R-:W-:-:S04]  /*3be0*/  UIADD3 UR11, UR28, 0x22840, URZ ;  /* 0x000228401c0b7890 */ /* 0x000fc8000fffe03f */
[----:B------:R-:W2:Y:S01]  /*3bf0*/  MUFU.TANH R165, R165 ;  /* 0x000000a500a57308 */ /* 0x000ea20000002400 */
[----:B---3--:R-:W-:Y:S01]  /*3c00*/  FMNMX.FTZ R153, R201, R4, !PT ;  /* 0x00000004c9997209 */ /* 0x008fe20007810000 */
[----:B------:R-:W-:-:S06]  /*3c10*/  UPRMT UR11, UR26, 0x654, UR11 ;  /* 0x000006541a0b7896 */ /* 0x000fcc000800000b */
[----:B------:R-:W3:Y:S01]  /*3c20*/  MUFU.TANH R166, R166 ;  /* 0x000000a600a67308 */ /* 0x000ee20000002400 */
[----:B-1----:R-:W-:Y:S02]  /*3c30*/  FMNMX.FTZ R4, R202, R153, !PT ;  /* 0x00000099ca047209 */ /* 0x002fe40007810000 */
[----:B------:R-:W-:Y:S05]  /*3c40*/  SYNCS.ARRIVE.TRANS64.RED.A1T0 RZ, [UR11], RZ ;  /* 0x000000ffffff79a7 */ /* 0x000fea000810040b */
[----:B------:R-:W1:Y:S01]  /*3c50*/  MUFU.TANH R168, R168 ;  /* 0x000000a800a87308 */ /* 0x000e620000002400 */
[----:B--2---:R-:W-:-:S07]  /*3c60*/  FMNMX.FTZ R153, R165, R4, !PT ;  /* 0x00000004a5997209 */ /* 0x004fce0007810000 */
[----:B------:R-:W2:Y:S01]  /*3c70*/  MUFU.TANH R170, R170 ;  /* 0x000000aa00aa7308 */ /* 0x000ea20000002400 */
[----:B---3--:R-:W-:-:S07]  /*3c80*/  FMNMX.FTZ R153, R166, R153, !PT ;  /* 0x00000099a6997209 */ /* 0x008fce0007810000 */
[----:B------:R-:W3:Y:S01]  /*3c90*/  MUFU.TANH R172, R172 ;  /* 0x000000ac00ac7308 */ /* 0x000ee20000002400 */
[----:B-1----:R-:W-:-:S07]  /*3ca0*/  FMNMX.FTZ R153, R168, R153, !PT ;  /* 0x00000099a8997209 */ /* 0x002fce0007810000 */
        /* <DEDUP_REMOVED lines=21> */
[----:B---3--:R-:W-:Y:S01]  /*3e00*/  FMNMX.FTZ R155, R188, R153, !PT ;  /* 0x00000099bc9b7209 */ /* 0x008fe20007810000 */
[----:B------:R-:W-:-:S06]  /*3e10*/  FMUL.FTZ R153, R178, UR27 ;  /* 0x0000001bb2997c20 */ /* 0x000fcc0008410000 */
[----:B------:R-:W3:Y:S01]  /*3e20*/  MUFU.TANH R181, R181 ;  /* 0x000000b500b57308 */ /* 0x000ee20000002400 */
[----:B-1----:R-:W-:Y:S01]  /*3e30*/  FMNMX.FTZ R4, R192, R155, !PT ;  /* 0x0000009bc0047209 */ /* 0x002fe20007810000 */
[----:B------:R-:W-:-:S06]  /*3e40*/  FMUL.FTZ R155, R182, UR27 ;  /* 0x0000001bb69b7c20 */ /* 0x000fcc0008410000 */
[----:B------:R-:W1:Y:S01]  /*3e50*/  MUFU.TANH R9, R9 ;  /* 0x0000000900097308 */ /* 0x000e620000002400 */
[----:B--2---:R-:W-:-:S07]  /*3e60*/  FMNMX.FTZ R4, R189, R4, !PT ;  /* 0x00000004bd047209 */ /* 0x004fce0007810000 */
[----:B------:R-:W2:Y:S01]  /*3e70*/  MUFU.TANH R10, R10 ;  /* 0x0000000a000a7308 */ /* 0x000ea20000002400 */
[----:B---3--:R-:W-:-:S05]  /*3e80*/  FMNMX.FTZ R4, R181, R4, !PT ;  /* 0x00000004b5047209 */ /* 0x008fca0007810000 */
[----:B------:R-:W3:Y:S02]  /*3e90*/  SHFL.BFLY PT, R159, R4, 0x2, 0x1f ;  /* 0x0c401f00049f7f89 */ /* 0x000ee400000e0000 */
[----:B------:R-:W4:Y:S08]  /*3ea0*/  MUFU.TANH R11, R11 ;  /* 0x0000000b000b7308 */ /* 0x000f300000002400 */
[----:B------:R-:W5:Y:S08]  /*3eb0*/  MUFU.TANH R12, R12 ;  /* 0x0000000c000c7308 */ /* 0x000f700000002400 */
[----:B------:R-:W0:Y:S01]  /*3ec0*/  MUFU.TANH R14, R14 ;  /* 0x0000000e000e7308 */ /* 0x000e220000002400 */
[----:B---3--:R-:W-:Y:S01]  /*3ed0*/  FMNMX.FTZ R167, R4, R159, !PT ;  /* 0x0000009f04a77209 */ /* 0x008fe20007810000 */
[----:B------:R-:W-:-:S06]  /*3ee0*/  FMUL.FTZ R159, R190, UR27 ;  /* 0x0000001bbe9f7c20 */ /* 0x000fcc0008410000 */
[----:B------:R-:W3:Y:S01]  /*3ef0*/  MUFU.TANH R15, R15 ;  /* 0x0000000f000f7308 */ /* 0x000ee20000002400 */
[----:B------:R-:W1:Y:S07]  /*3f00*/  SHFL.BFLY PT, R4, R167, 0x1, 0x1f ;  /* 0x0c201f00a7047f89 */ /* 0x000e6e00000e0000 */
[----:B------:R-:W3:Y:S08]  /*3f10*/  MUFU.TANH R17, R17 ;  /* 0x0000001100117308 */ /* 0x000ef00000002400 */
[----:B------:R-:W3:Y:S08]  /*3f20*/  MUFU.TANH R18, R18 ;  /* 0x0000001200127308 */ /* 0x000ef00000002400 */
[----:B------:R-:W3:Y:S01]  /*3f30*/  MUFU.TANH R21, R21 ;  /* 0x0000001500157308 */ /* 0x000ee20000002400 */
[----:B-1----:R-:W-:-:S02]  /*3f40*/  FMNMX.FTZ R4, R167, R4, !PT ;  /* 0x00000004a7047209 */ /* 0x002fc40007810000 */
[----:B------:R-:W-:-:S03]  /*3f50*/  FMNMX.FTZ R167, R9, R8, !PT ;  /* 0x0000000809a77209 */ /* 0x000fc60007810000 */
[C---:B------:R-:W-:Y:S02]  /*3f60*/  FMUL.FTZ R183, R4.reuse, UR10 ;  /* 0x0000000a04b77c20 */ /* 0x040fe40008410000 */
[----:B------:R-:W1:Y:S01]  /*3f70*/  MUFU.TANH R22, R22 ;  /* 0x0000001600167308 */ /* 0x000e620000002400 */
[----:B------:R-:W-:Y:S01]  /*3f80*/  FADD.FTZ R13, -R4, R13 ;  /* 0x0000000d040d7221 */ /* 0x000fe20000010100 */
[--C-:B------:R-:W-:Y:S01]  /*3f90*/  FFMA.FTZ R178, R16, UR10, -R183.reuse ;  /* 0x0000000a10b27c23 */ /* 0x100fe200080108b7 */
[----:B--2---:R-:W-:Y:S01]  /*3fa0*/  FMNMX.FTZ R16, R10, R167, !PT ;  /* 0x000000a70a107209 */ /* 0x004fe20007810000 */
[--C-:B------:R-:W-:Y:S01]  /*3fb0*/  FFMA.FTZ R175, R7, UR10, -R183.reuse ;  /* 0x0000000a07af7c23 */ /* 0x100fe200080108b7 */
[----:B------:R-:W-:Y:S01]  /*3fc0*/  FMUL.FTZ R13, R13, UR10 ;  /* 0x0000000a0d0d7c20 */ /* 0x000fe20008410000 */
[--C-:B------:R-:W-:Y:S01]  /*3fd0*/  FFMA.FTZ R179, R19, UR10, -R183.reuse ;  /* 0x0000000a13b37c23 */ /* 0x100fe200080108b7 */
[----:B----4-:R-:W-:Y:S01]  /*3fe0*/  FMNMX.FTZ R167, R11, R16, !PT ;  /* 0x000000100ba77209 */ /* 0x010fe20007810000 */
[----:B------:R-:W2:Y:S01]  /*3ff0*/  MUFU.TANH R23, R23 ;  /* 0x0000001700177308 */ /* 0x000ea20000002400 */
[--C-:B------:R-:W-:Y:S01]  /*4000*/  FFMA.FTZ R194, R168, UR10, -R183.reuse ;  /* 0x0000000aa8c27c23 */ /* 0x100fe200080108b7 */
[--C-:B------:R-:W-:Y:S01]  /*4010*/  FFMA.FTZ R182, R20, UR10, -R183.reuse ;  /* 0x0000000a14b67c23 */ /* 0x100fe200080108b7 */
[----:B-----5:R-:W-:Y:S01]  /*4020*/  FMNMX.FTZ R167, R12, R167, !PT ;  /* 0x000000a70ca77209 */ /* 0x020fe20007810000 */
[--C-:B------:R-:W-:Y:S01]  /*4030*/  FFMA.FTZ R168, R180, UR10, -R183.reuse ;  /* 0x0000000ab4a87c23 */ /* 0x100fe200080108b7 */
[--C-:B------:R-:W-:Y:S01]  /*4040*/  FFMA.FTZ R171, R200, UR10, -R183.reuse ;  /* 0x0000000ac8ab7c23 */ /* 0x100fe200080108b7 */
[--C-:B------:R-:W-:Y:S01]  /*4050*/  FFMA.FTZ R190, R165, UR10, -R183.reuse ;  /* 0x0000000aa5be7c23 */ /* 0x100fe200080108b7 */
[----:B0-----:R-:W-:Y:S01]  /*4060*/  FMNMX.FTZ R16, R14, R167, !PT ;  /* 0x000000a70e107209 */ /* 0x001fe20007810000 */
[----:B------:R-:W0:Y:S01]  /*4070*/  MUFU.TANH R152, R152 ;  /* 0x0000009800987308 */ /* 0x000e220000002400 */
[--C-:B------:R-:W-:Y:S01]  /*4080*/  FFMA.FTZ R167, R166, UR10, -R183.reuse ;  /* 0x0000000aa6a77c23 */ /* 0x100fe200080108b7 */
[--C-:B------:R-:W-:Y:S01]  /*4090*/  FFMA.FTZ R166, R176, UR10, -R183.reuse ;  /* 0x0000000ab0a67c23 */ /* 0x100fe200080108b7 */
[----:B---3--:R-:W-:Y:S01]  /*40a0*/  FMNMX.FTZ R16, R15, R16, !PT ;  /* 0x000000100f107209 */ /* 0x008fe20007810000 */
[--C-:B------:R-:W-:Y:S01]  /*40b0*/  FFMA.FTZ R165, R170, UR10, -R183.reuse ;  /* 0x0000000aaaa57c23 */ /* 0x100fe200080108b7 */
[--C-:B------:R-:W-:Y:S01]  /*40c0*/  FFMA.FTZ R20, R173, UR10, -R183.reuse ;  /* 0x0000000aad147c23 */ /* 0x100fe200080108b7 */
[--C-:B------:R-:W-:Y:S01]  /*40d0*/  FFMA.FTZ R186, R201, UR10, -R183.reuse ;  /* 0x0000000ac9ba7c23 */ /* 0x100fe200080108b7 */
[----:B------:R-:W-:Y:S01]  /*40e0*/  FMNMX.FTZ R7, R17, R16, !PT ;  /* 0x0000001011077209 */ /* 0x000fe20007810000 */
[----:B------:R-:W3:Y:S01]  /*40f0*/  MUFU.TANH R153, R153 ;  /* 0x0000009900997308 */ /* 0x000ee20000002400 */
[--C-:B------:R-:W-:Y:S01]  /*4100*/  FFMA.FTZ R173, R174, UR10, -R183.reuse ;  /* 0x0000000aaead7c23 */ /* 0x100fe200080108b7 */
[--C-:B------:R-:W-:Y:S01]  /*4110*/  FFMA.FTZ R170, R185, UR10, -R183.reuse ;  /* 0x0000000ab9aa7c23 */ /* 0x100fe200080108b7 */
[----:B------:R-:W-:Y:S01]  /*4120*/  FMNMX.FTZ R16, R18, R7, !PT ;  /* 0x0000000712107209 */ /* 0x000fe20007810000 */
[--C-:B------:R-:W-:Y:S01]  /*4130*/  FFMA.FTZ R169, R202, UR10, -R183.reuse ;  /* 0x0000000acaa97c23 */ /* 0x100fe200080108b7 */
[--C-:B------:R-:W-:Y:S01]  /*4140*/  FFMA.FTZ R172, R172, UR10, -R183.reuse ;  /* 0x0000000aacac7c23 */ /* 0x100fe200080108b7 */
[--C-:B------:R-:W-:Y:S01]  /*4150*/  FFMA.FTZ R177, R177, UR10, -R183.reuse ;  /* 0x0000000ab1b17c23 */ /* 0x100fe200080108b7 */
[----:B------:R-:W-:Y:S01]  /*4160*/  FMNMX.FTZ R7, R21, R16, !PT ;  /* 0x0000001015077209 */ /* 0x000fe20007810000 */
[----:B------:R-:W4:Y:S01]  /*4170*/  MUFU.TANH R154, R154 ;  /* 0x0000009a009a7308 */ /* 0x000f220000002400 */
[--C-:B------:R-:W-:Y:S01]  /*4180*/  FFMA.FTZ R187, R184, UR10, -R183.reuse ;  /* 0x0000000ab8bb7c23 */ /* 0x100fe200080108b7 */
[--C-:B------:R-:W-:Y:S01]  /*4190*/  FFMA.FTZ R185, R203, UR10, -R183.reuse ;  /* 0x0000000acbb97c23 */ /* 0x100fe200080108b7 */
[----:B-1----:R-:W-:Y:S01]  /*41a0*/  FMNMX.FTZ R16, R22, R7, !PT ;  /* 0x0000000716107209 */ /* 0x002fe20007810000 */
[--C-:B------:R-:W-:Y:S01]  /*41b0*/  FFMA.FTZ R19, R188, UR10, -R183.reuse ;  /* 0x0000000abc137c23 */ /* 0x100fe200080108b7 */
[--C-:B------:R-:W-:Y:S01]  /*41c0*/  FFMA.FTZ R174, R192, UR10, -R183.reuse ;  /* 0x0000000ac0ae7c23 */ /* 0x100fe200080108b7 */
[--C-:B------:R-:W-:Y:S01]  /*41d0*/  FFMA.FTZ R189, R189, UR10, -R183.reuse ;  /* 0x0000000abdbd7c23 */ /* 0x100fe200080108b7 */
[----:B--2---:R-:W-:Y:S01]  /*41e0*/  FMNMX.FTZ R7, R23, R16, !PT ;  /* 0x0000001017077209 */ /* 0x004fe20007810000 */
[----:B------:R-:W1:Y:S01]  /*41f0*/  MUFU.TANH R155, R155 ;  /* 0x0000009b009b7308 */ /* 0x000e620000002400 */
[----:B------:R-:W-:-:S02]  /*4200*/  FFMA.FTZ R181, R181, UR10, -R183 ;  /* 0x0000000ab5b57c23 */ /* 0x000fc400080108b7 */
[----:B0-----:R-:W-:-:S04]  /*4210*/  FMNMX.FTZ R16, R152, R7, !PT ;  /* 0x0000000798107209 */ /* 0x001fc80007810000 */
[----:B---3--:R-:W-:Y:S01]  /*4220*/  FMNMX.FTZ R7, R153, R16, !PT ;  /* 0x0000001099077209 */ /* 0x008fe20007810000 */
[----:B------:R-:W0:Y:S03]  /*4230*/  MUFU.TANH R156, R156 ;  /* 0x0000009c009c7308 */ /* 0x000e260000002400 */
[----:B----4-:R-:W-:-:S05]  /*4240*/  FMNMX.FTZ R16, R154, R7, !PT ;  /* 0x000000079a107209 */ /* 0x010fca0007810000 */
[----:B------:R-:W2:Y:S01]  /*4250*/  MUFU.TANH R157, R157 ;  /* 0x0000009d009d7308 */ /* 0x000ea20000002400 */
[----:B-1----:R-:W-:-:S07]  /*4260*/  FMNMX.FTZ R7, R155, R16, !PT ;  /* 0x000000109b077209 */ /* 0x002fce0007810000 */
[----:B------:R-:W1:Y:S01]  /*4270*/  MUFU.TANH R158, R158 ;  /* 0x0000009e009e7308 */ /* 0x000e620000002400 */
[----:B0-----:R-:W-:-:S07]  /*4280*/  FMNMX.FTZ R16, R156, R7, !PT ;  /* 0x000000079c107209 */ /* 0x001fce0007810000 */
[----:B------:R-:W0:Y:S01]  /*4290*/  MUFU.TANH R159, R159 ;  /* 0x0000009f009f7308 */ /* 0x000e220000002400 */
[----:B--2---:R-:W-:-:S07]  /*42a0*/  FMNMX.FTZ R7, R157, R16, !PT ;  /* 0x000000109d077209 */ /* 0x004fce0007810000 */
        /* <DEDUP_REMOVED lines=10> */
[----:B------:R-:W0:Y:S01]  /*4350*/  MUFU.EX2 R13, R13 ;  /* 0x0000000d000d7308 */ /* 0x000e220000000800 */
[----:B--2---:R-:W-:-:S07]  /*4360*/  FMNMX.FTZ R7, R163, R16, !PT ;  /* 0x00000010a3077209 */ /* 0x004fce0007810000 */
[----:B------:R-:W2:Y:S01]  /*4370*/  MUFU.EX2 R178, R178 ;  /* 0x000000b200b27308 */ /* 0x000ea20000000800 */
[----:B-1----:R-:W-:-:S05]  /*4380*/  FMNMX.FTZ R7, R164, R7, !PT ;  /* 0x00000007a4077209 */ /* 0x002fca0007810000 */
[----:B------:R-:W1:Y:S02]  /*4390*/  SHFL.BFLY PT, R16, R7, 0x2, 0x1f ;  /* 0x0c401f0007107f89 */ /* 0x000e6400000e0000 */
[----:B------:R-:W3:Y:S01]  /*43a0*/  MUFU.EX2 R175, R175 ;  /* 0x000000af00af7308 */ /* 0x000ee20000000800 */
[-C--:B0-----:R-:W-:Y:S01]  /*43b0*/  FMUL.FTZ R24, R24, R13.reuse ;  /* 0x0000000d18187220 */ /* 0x081fe20000410000 */
[-C--:B------:R-:W-:Y:S01]  /*43c0*/  FMUL.FTZ R25, R25, R13.reuse ;  /* 0x0000000d19197220 */ /* 0x080fe20000410000 */
[-C--:B------:R-:W-:Y:S01]  /*43d0*/  FMUL.FTZ R28, R28, R13.reuse ;  /* 0x0000000d1c1c7220 */ /* 0x080fe20000410000 */
[-C--:B------:R-:W-:Y:S01]  /*43e0*/  FMUL.FTZ R29, R29, R13.reuse ;  /* 0x0000000d1d1d7220 */ /* 0x080fe20000410000 */
[-C--:B------:R-:W-:Y:S01]  /*43f0*/  FMUL.FTZ R32, R32, R13.reuse ;  /* 0x0000000d20207220 */ /* 0x080fe20000410000 */
[-C--:B------:R-:W-:Y:S01]  /*4400*/  FMUL.FTZ R33, R33, R13.reuse ;  /* 0x0000000d21217220 */ /* 0x080fe20000410000 */
[-C--:B------:R-:W-:Y:S01]  /*4410*/  FMUL.FTZ R36, R36, R13.reuse ;  /* 0x0000000d24247220 */ /* 0x080fe20000410000 */
[----:B------:R-:W-:Y:S01]  /*4420*/  MUFU.EX2 R179, R179 ;  /* 0x000000b300b37308 */ /* 0x000fe20000000800 */
[----:B--2---:R-:W-:Y:S01]  /*4430*/  FFMA.FTZ R6, R13, R6, R178 ;  /* 0x000000060d067223 */ /* 0x004fe200000100b2 */
[-C--:B------:R-:W-:Y:S01]  /*4440*/  FMUL.FTZ R37, R37, R13.reuse ;  /* 0x0000000d25257220 */ /* 0x080fe20000410000 */
[-C--:B------:R-:W-:Y:S01]  /*4450*/  FMUL.FTZ R40, R40, R13.reuse ;  /* 0x0000000d28287220 */ /* 0x080fe20000410000 */
[-C--:B------:R-:W-:Y:S01]  /*4460*/  FMUL.FTZ R41, R41, R13.reuse ;  /* 0x0000000d29297220 */ /* 0x080fe20000410000 */
[-C--:B------:R-:W-:Y:S01]  /*4470*/  FMUL.FTZ R44, R44, R13.reuse ;  /* 0x0000000d2c2c7220 */ /* 0x080fe20000410000 */
[-C--:B------:R-:W-:Y:S01]  /*4480*/  FMUL.FTZ R45, R45, R13.reuse ;  /* 0x0000000d2d2d7220 */ /* 0x080fe20000410000 */
[-C--:B------:R-:W-:Y:S01]  /*4490*/  FMUL.FTZ R48, R48, R13.reuse ;  /* 0x0000000d30307220 */ /* 0x080fe20000410000 */
[----:B------:R-:W0:Y:S01]  /*44a0*/  MUFU.EX2 R182, R182 ;  /* 0x000000b600b67308 */ /* 0x000e220000000800 */
[----:B---3--:R-:W-:Y:S01]  /*44b0*/  FADD.FTZ R6, R175, R6 ;  /* 0x00000006af067221 */ /* 0x008fe20000010000 */
[-C--:B------:R-:W-:Y:S01]  /*44c0*/  FMUL.FTZ R49, R49, R13.reuse ;  /* 0x0000000d31317220 */ /* 0x080fe20000410000 */
[-C--:B------:R-:W-:Y:S01]  /*44d0*/  FMUL.FTZ R52, R52, R13.reuse ;  /* 0x0000000d34347220 */ /* 0x080fe20000410000 */
[-C--:B------:R-:W-:Y:S01]  /*44e0*/  FMUL.FTZ R53, R53, R13.reuse ;  /* 0x0000000d35357220 */ /* 0x080fe20000410000 */
[-C--:B------:R-:W-:Y:S01]  /*44f0*/  FMUL.FTZ R56, R56, R13.reuse ;  /* 0x0000000d38387220 */ /* 0x080fe20000410000 */
[----:B-1----:R-:W-:Y:S01]  /*4500*/  FMNMX.FTZ R16, R7, R16, !PT ;  /* 0x0000001007107209 */ /* 0x002fe20007810000 */
[-C--:B------:R-:W-:Y:S01]  /*4510*/  FMUL.FTZ R57, R57, R13.reuse ;  /* 0x0000000d39397220 */ /* 0x080fe20000410000 */
[----:B------:R-:W-:Y:S01]  /*4520*/  MUFU.EX2 R171, R171 ;  /* 0x000000ab00ab7308 */ /* 0x000fe20000000800 */
[-C--:B------:R-:W-:Y:S01]  /*4530*/  FMUL.FTZ R60, R60, R13.reuse ;  /* 0x0000000d3c3c7220 */ /* 0x080fe20000410000 */
[-C--:B------:R-:W-:Y:S01]  /*4540*/  FMUL.FTZ R61, R61, R13.reuse ;  /* 0x0000000d3d3d7220 */ /* 0x080fe20000410000 */
[----:B------:R-:W1:Y:S01]  /*4550*/  SHFL.BFLY PT, R7, R16, 0x1, 0x1f ;  /* 0x0c201f0010077f89 */ /* 0x000e6200000e0000 */
[-C--:B------:R-:W-:Y:S01]  /*4560*/  FMUL.FTZ R64, R64, R13.reuse ;  /* 0x0000000d40407220 */ /* 0x080fe20000410000 */
[-C--:B------:R-:W-:Y:S01]  /*4570*/  FMUL.FTZ R65, R65, R13.reuse ;  /* 0x0000000d41417220 */ /* 0x080fe20000410000 */
[-C--:B------:R-:W-:Y:S01]  /*4580*/  FMUL.FTZ R68, R68, R13.reuse ;  /* 0x0000000d44447220 */ /* 0x080fe20000410000 */
[-C--:B------:R-:W-:Y:S01]  /*4590*/  FMUL.FTZ R69, R69, R13.reuse ;  /* 0x0000000d45457220 */ /* 0x080fe20000410000 */
[----:B------:R-:W-:Y:S01]  /*45a0*/  MUFU.EX2 R186, R186 ;  /* 0x000000ba00ba7308 */ /* 0x000fe20000000800 */
[-C--:B------:R-:W-:Y:S01]  /*45b0*/  FMUL.FTZ R72, R72, R13.reuse ;  /* 0x0000000d48487220 */ /* 0x080fe20000410000 */
[-C--:B------:R-:W-:Y:S01]  /*45c0*/  FMUL.FTZ R73, R73, R13.reuse ;  /* 0x0000000d49497220 */ /* 0x080fe20000410000 */
[-C--:B------:R-:W-:Y:S01]  /*45d0*/  FMUL.FTZ R76, R76, R13.reuse ;  /* 0x0000000d4c4c7220 */ /* 0x080fe20000410000 */
        /* <DEDUP_REMOVED lines=14> */
[----:B------:R-:W-:Y:S01]  /*46c0*/  FMUL.FTZ R101, R101, R13 ;  /* 0x0000000d65657220 */ /* 0x000fe20000410000 */
[----:B-1----:R-:W-:Y:S01]  /*46d0*/  FMNMX.FTZ R7, R16, R7, !PT ;  /* 0x0000000710077209 */ /* 0x002fe20007810000 */
[-C--:B------:R-:W-:Y:S01]  /*46e0*/  FMUL.FTZ R104, R104, R13.reuse ;  /* 0x0000000d68687220 */ /* 0x080fe20000410000 */
[-C--:B------:R-:W-:Y:S01]  /*46f0*/  FMUL.FTZ R105, R105, R13.reuse ;  /* 0x0000000d69697220 */ /* 0x080fe20000410000 */
[-C--:B------:R-:W-:Y:S01]  /*4700*/  FMUL.FTZ R108, R108, R13.reuse ;  /* 0x0000000d6c6c7220 */ /* 0x080fe20000410000 */
[-C--:B------:R-:W-:Y:S01]  /*4710*/  FMUL.FTZ R109, R109, R13.reuse ;  /* 0x0000000d6d6d7220 */ /* 0x080fe20000410000 */
[C---:B------:R-:W-:Y:S01]  /*4720*/  FADD.FTZ R8, -R7.reuse, R8 ;  /* 0x0000000807087221 */ /* 0x040fe20000010100 */
[----:B------:R-:W-:Y:S01]  /*4730*/  FMUL.FTZ R176, R7, UR10 ;  /* 0x0000000a07b07c20 */ /* 0x000fe20008410000 */
[----:B------:R-:W-:Y:S01]  /*4740*/  MUFU.EX2 R16, R189 ;  /* 0x000000bd00107308 */ /* 0x000fe20000000800 */
[----:B------:R-:W-:Y:S01]  /*4750*/  FMUL.FTZ R112, R112, R13 ;  /* 0x0000000d70707220 */ /* 0x000fe20000410000 */
[----:B------:R-:W-:Y:S01]  /*4760*/  FMUL.FTZ R8, R8, UR10 ;  /* 0x0000000a08087c20 */ /* 0x000fe20008410000 */
        /* <DEDUP_REMOVED lines=8> */
[--C-:B------:R-:W-:Y:S01]  /*47f0*/  FFMA.FTZ R22, R153, UR10, -R176.reuse ;  /* 0x0000000a99167c23 */ /* 0x100fe200080108b0 */
[--C-:B------:R-:W-:Y:S01]  /*4800*/  FFMA.FTZ R14, R17, UR10, -R176.reuse ;  /* 0x0000000a110e7c23 */ /* 0x100fe200080108b0 */
[--C-:B------:R-:W-:Y:S01]  /*4810*/  FFMA.FTZ R184, R152, UR10, -R176.reuse ;  /* 0x0000000a98b87c23 */ /* 0x100fe200080108b0 */
[--C-:B------:R-:W-:Y:S01]  /*4820*/  FFMA.FTZ R17, R18, UR10, -R176.reuse ;  /* 0x0000000a12117c23 */ /* 0x100fe200080108b0 */
[--C-:B------:R-:W-:Y:S01]  /*4830*/  FFMA.FTZ R18, R21, UR10, -R176.reuse ;  /* 0x0000000a15127c23 */ /* 0x100fe200080108b0 */
[----:B------:R-:W1:Y:S01]  /*4840*/  MUFU.EX2 R9, R9 ;  /* 0x0000000900097308 */ /* 0x000e620000000800 */
[--C-:B------:R-:W-:Y:S01]  /*4850*/  FFMA.FTZ R188, R157, UR10, -R176.reuse ;  /* 0x0000000a9dbc7c23 */ /* 0x100fe200080108b0 */
[--C-:B------:R-:W-:Y:S01]  /*4860*/  FFMA.FTZ R21, R23, UR10, -R176.reuse ;  /* 0x0000000a17157c23 */ /* 0x100fe200080108b0 */
[--C-:B------:R-:W-:Y:S01]  /*4870*/  FFMA.FTZ R23, R154, UR10, -R176.reuse ;  /* 0x0000000a9a177c23 */ /* 0x100fe200080108b0 */
[--C-:B------:R-:W-:Y:S01]  /*4880*/  FFMA.FTZ R155, R155, UR10, -R176.reuse ;  /* 0x0000000a9b9b7c23 */ /* 0x100fe200080108b0 */
[--C-:B------:R-:W-:Y:S01]  /*4890*/  FFMA.FTZ R159, R159, UR10, -R176.reuse ;  /* 0x0000000a9f9f7c23 */ /* 0x100fe200080108b0 */
[--C-:B------:R-:W-:Y:S01]  /*48a0*/  FFMA.FTZ R192, R163, UR10, -R176.reuse ;  /* 0x0000000aa3c07c23 */ /* 0x100fe200080108b0 */
[----:B------:R-:W-:Y:S01]  /*48b0*/  FFMA.FTZ R191, R162, UR10, -R176 ;  /* 0x0000000aa2bf7c23 */ /* 0x000fe200080108b0 */
[----:B------:R-:W2:Y:S01]  /*48c0*/  MUFU.EX2 R10, R10 ;  /* 0x0000000a000a7308 */ /* 0x000ea20000000800 */
[----:B0-----:R-:W-:Y:S01]  /*48d0*/  F2FP.F16.F32.PACK_AB R162, R182, R179 ;  /* 0x000000b3b6a2723e */ /* 0x001fe200000000ff */
[-C--:B------:R-:W-:Y:S01]  /*48e0*/  FMUL.FTZ R113, R113, R13.reuse ;  /* 0x0000000d71717220 */ /* 0x080fe20000410000 */
[-C--:B------:R-:W-:Y:S01]  /*48f0*/  FMUL.FTZ R116, R116, R13.reuse ;  /* 0x0000000d74747220 */ /* 0x080fe20000410000 */
[-C--:B------:R-:W-:Y:S01]  /*4900*/  FMUL.FTZ R117, R117, R13.reuse ;  /* 0x0000000d75757220 */ /* 0x080fe20000410000 */
[-C--:B------:R-:W-:Y:S01]  /*4910*/  FMUL.FTZ R120, R120, R13.reuse ;  /* 0x0000000d78787220 */ /* 0x080fe20000410000 */
[-C--:B------:R-:W-:Y:S01]  /*4920*/  FMUL.FTZ R121, R121, R13.reuse ;  /* 0x0000000d79797220 */ /* 0x080fe20000410000 */
[----:B------:R-:W-:Y:S01]  /*4930*/  FMUL.FTZ R124, R124, R13 ;  /* 0x0000000d7c7c7220 */ /* 0x000fe20000410000 */
[----:B------:R-:W0:Y:S01]  /*4940*/  MUFU.EX2 R11, R11 ;  /* 0x0000000b000b7308 */ /* 0x000e220000000800 */
[----:B-1----:R-:W-:Y:S01]  /*4950*/  FFMA.FTZ R153, R8, R5, R9 ;  /* 0x0000000508997223 */ /* 0x002fe20000010009 */
[-C--:B------:R-:W-:Y:S01]  /*4960*/  FMUL.FTZ R125, R125, R13.reuse ;  /* 0x0000000d7d7d7220 */ /* 0x080fe20000410000 */
[-C--:B------:R-:W-:Y:S01]  /*4970*/  FMUL.FTZ R128, R128, R13.reuse ;  /* 0x0000000d80807220 */ /* 0x080fe20000410000 */
[-C--:B------:R-:W-:Y:S01]  /*4980*/  FMUL.FTZ R129, R129, R13.reuse ;  /* 0x0000000d81817220 */ /* 0x080fe20000410000 */
[-C--:B------:R-:W-:Y:S01]  /*4990*/  FMUL.FTZ R132, R132, R13.reuse ;  /* 0x0000000d84847220 */ /* 0x080fe20000410000 */
[-C--:B------:R-:W-:Y:S01]  /*49a0*/  FMUL.FTZ R133, R133, R13.reuse ;  /* 0x0000000d85857220 */ /* 0x080fe20000410000 */
[-C--:B------:R-:W-:Y:S01]  /*49b0*/  FMUL.FTZ R136, R136, R13.reuse ;  /* 0x0000000d88887220 */ /* 0x080fe20000410000 */
[----:B------:R-:W1:Y:S01]  /*49c0*/  MUFU.EX2 R180, R180 ;  /* 0x000000b400b47308 */ /* 0x000e620000000800 */
[----:B--2---:R-:W-:Y:S01]  /*49d0*/  FADD.FTZ R152, R10, R153 ;  /* 0x000000990a987221 */ /* 0x004fe20000010000 */
[----:B------:R-:W-:Y:S01]  /*49e0*/  FADD.FTZ R153, R179, R6 ;  /* 0x00000006b3997221 */ /* 0x000fe20000010000 */
[----:B------:R-:W-:Y:S01]  /*49f0*/  FFMA.FTZ R6, R156, UR10, -R176 ;  /* 0x0000000a9c067c23 */ /* 0x000fe200080108b0 */
[-C--:B------:R-:W-:Y:S01]  /*4a00*/  FMUL.FTZ R137, R137, R13.reuse ;  /* 0x0000000d89897220 */ /* 0x080fe20000410000 */
[-C--:B------:R-:W-:Y:S01]  /*4a10*/  FMUL.FTZ R140, R140, R13.reuse ;  /* 0x0000000d8c8c7220 */ /* 0x080fe20000410000 */
[-C--:B------:R-:W-:Y:S01]  /*4a20*/  FMUL.FTZ R141, R141, R13.reuse ;  /* 0x0000000d8d8d7220 */ /* 0x080fe20000410000 */
[-C--:B------:R-:W-:Y:S01]  /*4a30*/  FMUL.FTZ R144, R144, R13.reuse ;  /* 0x0000000d90907220 */ /* 0x080fe20000410000 */
[----:B------:R-:W2:Y:S01]  /*4a40*/  MUFU.EX2 R12, R12 ;  /* 0x0000000c000c7308 */ /* 0x000ea20000000800 */
[----:B0-----:R-:W-:Y:S01]  /*4a50*/  FADD.FTZ R189, R11, R152 ;  /* 0x000000980bbd7221 */ /* 0x001fe20000010000 */
[----:B------:R-:W-:Y:S01]  /*4a60*/  FADD.FTZ R152, R182, R153 ;  /* 0x00000099b6987221 */ /* 0x000fe20000010000 */
[-C--:B------:R-:W-:Y:S01]  /*4a70*/  FMUL.FTZ R145, R145, R13.reuse ;  /* 0x0000000d91917220 */ /* 0x080fe20000410000 */
[-C--:B------:R-:W-:Y:S01]  /*4a80*/  FMUL.FTZ R148, R148, R13.reuse ;  /* 0x0000000d94947220 */ /* 0x080fe20000410000 */
[----:B------:R-:W-:Y:S01]  /*4a90*/  FMUL.FTZ R149, R149, R13 ;  /* 0x0000000d95957220 */ /* 0x000fe20000410000 */
[----:B------:R-:W-:Y:S01]  /*4aa0*/  FADD.FTZ R157, R171, R152 ;  /* 0x00000098ab9d7221 */ /* 0x000fe20000010000 */
[-C--:B------:R-:W-:Y:S01]  /*4ab0*/  FMUL.FTZ R26, R26, R8.reuse ;  /* 0x000000081a1a7220 */ /* 0x080fe20000410000 */
[----:B------:R-:W0:Y:S01]  /*4ac0*/  MUFU.EX2 R15, R15 ;  /* 0x0000000f000f7308 */ /* 0x000e220000000800 */
[----:B-1----:R-:W-:Y:S01]  /*4ad0*/  FADD.FTZ R153, R180, R189 ;  /* 0x000000bdb4997221 */ /* 0x002fe20000010000 */
[----:B------:R-:W-:Y:S01]  /*4ae0*/  FADD.FTZ R154, R186, R157 ;  /* 0x0000009dba9a7221 */ /* 0x000fe20000010000 */
[----:B------:R-:W-:Y:S01]  /*4af0*/  FFMA.FTZ R189, R158, UR10, -R176 ;  /* 0x0000000a9ebd7c23 */ /* 0x000fe200080108b0 */
[----:B------:R-:W-:Y:S01]  /*4b00*/  F2FP.F16.F32.PACK_AB R163, R180, R11 ;  /* 0x0000000bb4a3723e */ /* 0x000fe200000000ff */
[-C--:B------:R-:W-:Y:S01]  /*4b10*/  FMUL.FTZ R27, R27, R8.reuse ;  /* 0x000000081b1b7220 */ /* 0x080fe20000410000 */
[----:B------:R-:W-:Y:S01]  /*4b20*/  FADD.FTZ R157, R169, R154 ;  /* 0x0000009aa99d7221 */ /* 0x000fe20000010000 */
[----:B------:R-:W-:Y:S01]  /*4b30*/  F2FP.F16.F32.PACK_AB R158, R190, R169 ;  /* 0x000000a9be9e723e */ /* 0x000fe200000000ff */
[----:B------:R-:W1:Y:S01]  /*4b40*/  MUFU.EX2 R14, R14 ;  /* 0x0000000e000e7308 */ /* 0x000e620000000800 */
[----:B--2---:R-:W-:Y:S01]  /*4b50*/  FADD.FTZ R152, R12, R153 ;  /* 0x000000990c987221 */ /* 0x004fe20000010000 */
[----:B------:R-:W-:Y:S01]  /*4b60*/  FADD.FTZ R156, R190, R157 ;  /* 0x0000009dbe9c7221 */ /* 0x000fe20000010000 */
[-C--:B------:R-:W-:Y:S01]  /*4b70*/  FMUL.FTZ R30, R30, R8.reuse ;  /* 0x000000081e1e7220 */ /* 0x080fe20000410000 */
[-C--:B------:R-:W-:Y:S01]  /*4b80*/  FMUL.FTZ R31, R31, R8.reuse ;  /* 0x000000081f1f7220 */ /* 0x080fe20000410000 */
[-C--:B------:R-:W-:Y:S01]  /*4b90*/  FMUL.FTZ R34, R34, R8.reuse ;  /* 0x0000000822227220 */ /* 0x080fe20000410000 */
[-C--:B------:R-:W-:Y:S01]  /*4ba0*/  FMUL.FTZ R35, R35, R8.reuse ;  /* 0x0000000823237220 */ /* 0x080fe20000410000 */
[----:B------:R-:W-:Y:S01]  /*4bb0*/  FMUL.FTZ R38, R38, R8 ;  /* 0x0000000826267220 */ /* 0x000fe20000410000 */
[----:B------:R-:W2:Y:S01]  /*4bc0*/  MUFU.EX2 R17, R17 ;  /* 0x0000001100117308 */ /* 0x000ea20000000800 */
[----:B0-----:R-:W-:Y:S01]  /*4bd0*/  FADD.FTZ R153, R15, R152 ;  /* 0x000000980f997221 */ /* 0x001fe20000010000 */
[----:B------:R-:W-:Y:S01]  /*4be0*/  FFMA.FTZ R152, R160, UR10, -R176 ;  /* 0x0000000aa0987c23 */ /* 0x000fe200080108b0 */
[----:B------:R-:W-:Y:S01]  /*4bf0*/  F2FP.F16.F32.PACK_AB R160, R175, R178 ;  /* 0x000000b2afa0723e */ /* 0x000fe200000000ff */
[-C--:B------:R-:W-:Y:S01]  /*4c00*/  FMUL.FTZ R39, R39, R8.reuse ;  /* 0x0000000827277220 */ /* 0x080fe20000410000 */
[-C--:B------:R-:W-:Y:S01]  /*4c10*/  FMUL.FTZ R42, R42, R8.reuse ;  /* 0x000000082a2a7220 */ /* 0x080fe20000410000 */
[-C--:B------:R-:W-:Y:S01]  /*4c20*/  FMUL.FTZ R43, R43, R8.reuse ;  /* 0x000000082b2b7220 */ /* 0x080fe20000410000 */
[-C--:B------:R-:W-:Y:S01]  /*4c30*/  FMUL.FTZ R46, R46, R8.reuse ;  /* 0x000000082e2e7220 */ /* 0x080fe20000410000 */
[----:B------:R-:W0:Y:S01]  /*4c40*/  MUFU.EX2 R167, R167 ;  /* 0x000000a700a77308 */ /* 0x000e220000000800 */
[----:B-1----:R-:W-:Y:S01]  /*4c50*/  FADD.FTZ R154, R14, R153 ;  /* 0x000000990e9a7221 */ /* 0x002fe20000010000 */
        /* <DEDUP_REMOVED lines=8> */
[-C--:B------:R-:W-:Y:S01]  /*4ce0*/  FMUL.FTZ R59, R59, R8.reuse ;  /* 0x000000083b3b7220 */ /* 0x080fe20000410000 */
[-C--:B------:R-:W-:Y:S01]  /*4cf0*/  FMUL.FTZ R62, R62, R8.reuse ;  /* 0x000000083e3e7220 */ /* 0x080fe20000410000 */
[-C--:B------:R-:W-:Y:S01]  /*4d00*/  FMUL.FTZ R63, R63, R8.reuse ;  /* 0x000000083f3f7220 */ /* 0x080fe20000410000 */
[-C--:B------:R-:W-:Y:S01]  /*4d10*/  FMUL.FTZ R66, R66, R8.reuse ;  /* 0x0000000842427220 */ /* 0x080fe20000410000 */
[-C--:B------:R-:W-:Y:S01]  /*4d20*/  FMUL.FTZ R67, R67, R8.reuse ;  /* 0x0000000843437220 */ /* 0x080fe20000410000 */
[-C--:B------:R-:W-:Y:S01]  /*4d30*/  FMUL.FTZ R70, R70, R8.reuse ;  /* 0x0000000846467220 */ /* 0x080fe20000410000 */
[----:B------:R-:W2:Y:S01]  /*4d40*/  MUFU.EX2 R194, R194 ;  /* 0x000000c200c27308 */ /* 0x000ea20000000800 */
[----:B0-----:R-:W-:Y:S01]  /*4d50*/  FADD.FTZ R157, R167, R156 ;  /* 0x0000009ca79d7221 */ /* 0x001fe20000010000 */
[-C--:B------:R-:W-:Y:S01]  /*4d60*/  FMUL.FTZ R71, R71, R8.reuse ;  /* 0x0000000847477220 */ /* 0x080fe20000410000 */
[-C--:B------:R-:W-:Y:S01]  /*4d70*/  FMUL.FTZ R74, R74, R8.reuse ;  /* 0x000000084a4a7220 */ /* 0x080fe20000410000 */
        /* <DEDUP_REMOVED lines=11> */
[----:B------:R-:W-:Y:S01]  /*4e30*/  FMUL.FTZ R94, R94, R8 ;  /* 0x000000085e5e7220 */ /* 0x000fe20000410000 */
[----:B------:R-:W1:Y:S01]  /*4e40*/  MUFU.EX2 R165, R165 ;  /* 0x000000a500a57308 */ /* 0x000e620000000800 */
[----:B--2---:R-:W-:Y:S01]  /*4e50*/  FADD.FTZ R156, R194, R157 ;  /* 0x0000009dc29c7221 */ /* 0x004fe20000010000 */
[----:B------:R-:W-:Y:S01]  /*4e60*/  F2FP.F16.F32.PACK_AB R157, R15, R12 ;  /* 0x0000000c0f9d723e */ /* 0x000fe200000000ff */
[-C--:B------:R-:W-:Y:S01]  /*4e70*/  FMUL.FTZ R95, R95, R8.reuse ;  /* 0x000000085f5f7220 */ /* 0x080fe20000410000 */
[-C--:B------:R-:W-:Y:S01]  /*4e80*/  FMUL.FTZ R98, R98, R8.reuse ;  /* 0x0000000862627220 */ /* 0x080fe20000410000 */
[-C--:B------:R-:W-:Y:S01]  /*4e90*/  FMUL.FTZ R99, R99, R8.reuse ;  /* 0x0000000863637220 */ /* 0x080fe20000410000 */
[-C--:B------:R-:W-:Y:S01]  /*4ea0*/  FMUL.FTZ R102, R102, R8.reuse ;  /* 0x0000000866667220 */ /* 0x080fe20000410000 */
[-C--:B------:R-:W-:Y:S01]  /*4eb0*/  FMUL.FTZ R103, R103, R8.reuse ;  /* 0x0000000867677220 */ /* 0x080fe20000410000 */
[----:B------:R-:W-:Y:S01]  /*4ec0*/  MUFU.EX2 R21, R21 ;  /* 0x0000001500157308 */ /* 0x000fe20000000800 */
        /* <DEDUP_REMOVED lines=9> */
[----:B------:R-:W-:Y:S01]  /*4f60*/  F2FP.F16.F32.PACK_AB R156, R186, R171 ;  /* 0x000000abba9c723e */ /* 0x000fe200000000ff */
        /* <DEDUP_REMOVED lines=13> */
[----:B------:R-:W1:Y:S01]  /*5040*/  MUFU.EX2 R20, R20 ;  /* 0x0000001400147308 */ /* 0x000e620000000800 */
[----:B0-----:R-:W-:Y:S01]  /*5050*/  FADD.FTZ R153, R172, R153 ;  /* 0x00000099ac997221 */ /* 0x001fe20000010000 */
[-C--:B------:R-:W-:Y:S01]  /*5060*/  FMUL.FTZ R142, R142, R8.reuse ;  /* 0x000000088e8e7220 */ /* 0x080fe20000410000 */
[-C--:B------:R-:W-:Y:S01]  /*5070*/  FMUL.FTZ R143, R143, R8.reuse ;  /* 0x000000088f8f7220 */ /* 0x080fe20000410000 */
[-C--:B------:R-:W-:Y:S01]  /*5080*/  FMUL.FTZ R146, R146, R8.reuse ;  /* 0x0000000892927220 */ /* 0x080fe20000410000 */
[-C--:B------:R-:W-:Y:S01]  /*5090*/  FMUL.FTZ R147, R147, R8.reuse ;  /* 0x0000000893937220 */ /* 0x080fe20000410000 */
[-C--:B------:R-:W-:Y:S01]  /*50a0*/  FMUL.FTZ R150, R150, R8.reuse ;  /* 0x0000000896967220 */ /* 0x080fe20000410000 */
[----:B------:R-:W-:Y:S01]  /*50b0*/  FMUL.FTZ R151, R151, R8 ;  /* 0x0000000897977220 */ /* 0x000fe20000410000 */
[----:B------:R-:W-:Y:S08]  /*50c0*/  MUFU.EX2 R22, R22 ;  /* 0x0000001600167308 */ /* 0x000ff00000000800 */
[----:B------:R-:W0:Y:S08]  /*50d0*/  MUFU.EX2 R173, R173 ;  /* 0x000000ad00ad7308 */ /* 0x000e300000000800 */
[----:B------:R-:W2:Y:S08]  /*50e0*/  MUFU.EX2 R23, R23 ;  /* 0x0000001700177308 */ /* 0x000eb00000000800 */
[----:B------:R3:W-:Y:S08]  /*50f0*/  MUFU.EX2 R5, R155 ;  /* 0x0000009b00057308 */ /* 0x0007f00000000800 */
[----:B------:R-:W4:Y:S01]  /*5100*/  MUFU.EX2 R166, R166 ;  /* 0x000000a600a67308 */ /* 0x000f220000000800 */
[----:B---3--:R-:W-:Y:S01]  /*5110*/  FFMA.FTZ R155, R161, UR10, -R176 ;  /* 0x0000000aa19b7c23 */ /* 0x008fe200080108b0 */
[----:B------:R-:W-:Y:S01]  /*5120*/  F2FP.F16.F32.PACK_AB R161, R10, R9 ;  /* 0x000000090aa1723e */ /* 0x000fe200000000ff */
[----:B------:R-:W-:Y:S01]  /*5130*/  FADD.FTZ R9, R21, R154 ;  /* 0x0000009a15097221 */ /* 0x000fe20000010000 */
[----:B-1----:R-:W-:Y:S01]  /*5140*/  FADD.FTZ R154, R20, R153 ;  /* 0x00000099149a7221 */ /* 0x002fe20000010000 */
[----:B------:R-:W-:Y:S01]  /*5150*/  F2FP.F16.F32.PACK_AB R153, R183, R18 ;  /* 0x00000012b799723e */ /* 0x000fe200000000ff */
[----:B------:R-:W-:Y:S01]  /*5160*/  FFMA.FTZ R176, R164, UR10, -R176 ;  /* 0x0000000aa4b07c23 */ /* 0x000fe200080108b0 */
[----:B------:R-:W-:Y:S01]  /*5170*/  FADD.FTZ R9, R184, R9 ;  /* 0x00000009b8097221 */ /* 0x000fe20000010000 */
[----:B------:R-:W1:Y:S01]  /*5180*/  MUFU.EX2 R177, R177 ;  /* 0x000000b100b17308 */ /* 0x000e620000000800 */
[C---:B0-----:R-:W-:Y:S01]  /*5190*/  FADD.FTZ R11, R173.reuse, R154 ;  /* 0x0000009aad0b7221 */ /* 0x041fe20000010000 */
[----:B------:R-:W-:Y:S01]  /*51a0*/  F2FP.F16.F32.PACK_AB R154, R172, R165 ;  /* 0x000000a5ac9a723e */ /* 0x000fe200000000ff */
[----:B------:R-:W-:Y:S01]  /*51b0*/  FADD.FTZ R12, R22, R9 ;  /* 0x00000009160c7221 */ /* 0x000fe20000010000 */
[----:B------:R-:W-:-:S02]  /*51c0*/  F2FP.F16.F32.PACK_AB R164, R173, R20 ;  /* 0x00000014ada4723e */ /* 0x000fc400000000ff */
[C---:B--2---:R-:W-:Y:S01]  /*51d0*/  F2FP.F16.F32.PACK_AB R165, R23.reuse, R22 ;  /* 0x0000001617a5723e */ /* 0x044fe200000000ff */
[----:B------:R-:W-:Y:S01]  /*51e0*/  FADD.FTZ R12, R23, R12 ;  /* 0x0000000c170c7221 */ /* 0x000fe20000010000 */
[----:B------:R-:W0:Y:S08]  /*51f0*/  MUFU.EX2 R6, R6 ;  /* 0x0000000600067308 */ /* 0x000e300000000800 */
[----:B------:R-:W-:Y:S08]  /*5200*/  MUFU.EX2 R168, R168 ;  /* 0x000000a800a87308 */ /* 0x000ff00000000800 */
[----:B------:R-:W-:Y:S08]  /*5210*/  MUFU.EX2 R188, R188 ;  /* 0x000000bc00bc7308 */ /* 0x000ff00000000800 */
[----:B------:R-:W-:Y:S08]  /*5220*/  MUFU.EX2 R187, R187 ;  /* 0x000000bb00bb7308 */ /* 0x000ff00000000800 */
[----:B------:R-:W2:Y:S08]  /*5230*/  MUFU.EX2 R189, R189 ;  /* 0x000000bd00bd7308 */ /* 0x000eb00000000800 */
[----:B------:R3:W-:Y:S08]  /*5240*/  MUFU.EX2 R175, R159 ;  /* 0x0000009f00af7308 */ /* 0x0007f00000000800 */
[----:B------:R-:W5:Y:S01]  /*5250*/  MUFU.EX2 R170, R170 ;  /* 0x000000aa00aa7308 */ /* 0x000f620000000800 */
[----:B---3--:R-:W-:Y:S01]  /*5260*/  F2FP.F16.F32.PACK_AB R159, R17, R14 ;  /* 0x0000000e119f723e */ /* 0x008fe200000000ff */
[----:B----4-:R-:W-:Y:S01]  /*5270*/  FADD.FTZ R14, R166, R11 ;  /* 0x0000000ba60e7221 */ /* 0x010fe20000010000 */
[----:B------:R-:W-:Y:S01]  /*5280*/  FADD.FTZ R11, R5, R12 ;  /* 0x0000000c050b7221 */ /* 0x000fe20000010000 */
[----:B-1----:R-:W-:-:S02]  /*5290*/  F2FP.F16.F32.PACK_AB R166, R177, R166 ;  /* 0x000000a6b1a6723e */ /* 0x002fc400000000ff */
[----:B------:R-:W-:Y:S01]  /*52a0*/  FADD.FTZ R15, R177, R14 ;  /* 0x0000000eb10f7221 */ /* 0x000fe20000010000 */
[----:B0-----:R-:W-:Y:S01]  /*52b0*/  FADD.FTZ R11, R6, R11 ;  /* 0x0000000b060b7221 */ /* 0x001fe20000010000 */
[----:B------:R-:W0:Y:S01]  /*52c0*/  MUFU.EX2 R185, R185 ;  /* 0x000000b900b97308 */ /* 0x000e220000000800 */
[----:B--2---:R-:W-:Y:S01]  /*52d0*/  F2FP.F16.F32.PACK_AB R169, R189, R188 ;  /* 0x000000bcbda9723e */ /* 0x004fe200000000ff */
[----:B------:R-:W-:Y:S01]  /*52e0*/  FADD.FTZ R14, R168, R15 ;  /* 0x0000000fa80e7221 */ /* 0x000fe20000010000 */
[----:B------:R-:W-:Y:S01]  /*52f0*/  FADD.FTZ R18, R188, R11 ;  /* 0x0000000bbc127221 */ /* 0x000fe20000010000 */
[C---:B------:R-:W-:Y:S02]  /*5300*/  F2FP.F16.F32.PACK_AB R168, R187.reuse, R168 ;  /* 0x000000a8bba8723e */ /* 0x040fe400000000ff */
[----:B------:R-:W-:Y:S01]  /*5310*/  FADD.FTZ R11, R187, R14 ;  /* 0x0000000ebb0b7221 */ /* 0x000fe20000010000 */
[----:B------:R-:W-:Y:S01]  /*5320*/  FADD.FTZ R18, R189, R18 ;  /* 0x00000012bd127221 */ /* 0x000fe20000010000 */
[----:B------:R1:W2:Y:S02]  /*5330*/  MUFU.EX2 R10, R152 ;  /* 0x00000098000a7308 */ /* 0x0002a40000000800 */
[----:B-----5:R-:W-:Y:S01]  /*5340*/  FADD.FTZ R14, R170, R11 ;  /* 0x0000000baa0e7221 */ /* 0x020fe20000010000 */
[----:B------:R-:W-:-:S05]  /*5350*/  FADD.FTZ R15, R175, R18 ;  /* 0x00000012af0f7221 */ /* 0x000fca0000010000 */
[----:B------:R-:W3:Y:S01]  /*5360*/  MUFU.EX2 R19, R19 ;  /* 0x0000001300137308 */ /* 0x000ee20000000800 */
[----:B-1----:R-:W-:Y:S01]  /*5370*/  F2FP.F16.F32.PACK_AB R152, R194, R167 ;  /* 0x000000a7c298723e */ /* 0x002fe200000000ff */
[C---:B0-----:R-:W-:Y:S01]  /*5380*/  FADD.FTZ R14, R185.reuse, R14 ;  /* 0x0000000eb90e7221 */ /* 0x041fe20000010000 */
[----:B------:R-:W-:Y:S02]  /*5390*/  F2FP.F16.F32.PACK_AB R167, R6, R5 ;  /* 0x0000000506a7723e */ /* 0x000fe400000000ff */
[----:B------:R-:W-:-:S03]  /*53a0*/  F2FP.F16.F32.PACK_AB R170, R185, R170 ;  /* 0x000000aab9aa723e */ /* 0x000fc600000000ff */
[----:B------:R0:W1:Y:S01]  /*53b0*/  MUFU.EX2 R9, R155 ;  /* 0x0000009b00097308 */ /* 0x0000620000000800 */
[C---:B--2---:R-:W-:Y:S01]  /*53c0*/  FADD.FTZ R6, R10.reuse, R15 ;  /* 0x0000000f0a067221 */ /* 0x044fe20000010000 */
[----:B------:R-:W-:-:S06]  /*53d0*/  F2FP.F16.F32.PACK_AB R171, R10, R175 ;  /* 0x000000af0aab723e */ /* 0x000fcc00000000ff */
[----:B------:R-:W2:Y:S01]  /*53e0*/  MUFU.EX2 R174, R174 ;  /* 0x000000ae00ae7308 */ /* 0x000ea20000000800 */
[----:B---3--:R-:W-:Y:S01]  /*53f0*/  FADD.FTZ R5, R19, R14 ;  /* 0x0000000e13057221 */ /* 0x008fe20000010000 */
[----:B0-----:R-:W-:-:S06]  /*5400*/  F2FP.F16.F32.PACK_AB R155, R184, R21 ;  /* 0x00000015b89b723e */ /* 0x001fcc00000000ff */
[----:B------:R-:W0:Y:S01]  /*5410*/  MUFU.EX2 R12, R191 ;  /* 0x000000bf000c7308 */ /* 0x000e220000000800 */
[----:B-1----:R-:W-:-:S07]  /*5420*/  FADD.FTZ R15, R9, R6 ;  /* 0x00000006090f7221 */ /* 0x002fce0000010000 */
[----:B------:R-:W1:Y:S01]  /*5430*/  MUFU.EX2 R192, R192 ;  /* 0x000000c000c07308 */ /* 0x000e620000000800 */
[C---:B--2---:R-:W-:Y:S01]  /*5440*/  FADD.FTZ R5, R174.reuse, R5 ;  /* 0x00000005ae057221 */ /* 0x044fe20000010000 */
[----:B------:R-:W-:-:S03]  /*5450*/  F2FP.F16.F32.PACK_AB R172, R174, R19 ;  /* 0x00000013aeac723e */ /* 0x000fc600000000ff */
[----:B------:R-:W-:-:S03]  /*5460*/  FADD.FTZ R6, R16, R5 ;  /* 0x0000000510067221 */ /* 0x000fc60000010000 */
[----:B------:R-:W2:Y:S01]  /*5470*/  MUFU.EX2 R181, R181 ;  /* 0x000000b500b57308 */ /* 0x000ea20000000800 */
[C---:B0-----:R-:W-:Y:S01]  /*5480*/  FADD.FTZ R15, R12.reuse, R15 ;  /* 0x0000000f0c0f7221 */ /* 0x041fe20000010000 */
[----:B------:R-:W-:-:S06]  /*5490*/  F2FP.F16.F32.PACK_AB R173, R12, R9 ;  /* 0x000000090cad723e */ /* 0x000fcc00000000ff */
[----:B------:R-:W0:Y:S01]  /*54a0*/  MUFU.EX2 R11, R176 ;  /* 0x000000b0000b7308 */ /* 0x000e220000000800 */
[----:B-1----:R-:W-:Y:S01]  /*54b0*/  FADD.FTZ R10, R192, R15 ;  /* 0x0000000fc00a7221 */ /* 0x002fe20000010000 */
[C---:B--2---:R-:W-:Y:S01]  /*54c0*/  FADD.FTZ R6, R181.reuse, R6 ;  /* 0x00000006b5067221 */ /* 0x044fe20000010000 */
[----:B------:R-:W-:Y:S02]  /*54d0*/  F2FP.F16.F32.PACK_AB R174, R181, R16 ;  /* 0x00000010b5ae723e */ /* 0x000fe400000000ff */
[C---:B0-----:R-:W-:Y:S01]  /*54e0*/  FADD.FTZ R5, R11.reuse, R10 ;  /* 0x0000000a0b057221 */ /* 0x041fe20000010000 */
[----:B------:R-:W-:Y:S01]  /*54f0*/  F2FP.F16.F32.PACK_AB R175, R11, R192 ;  /* 0x000000c00baf723e */ /* 0x000fe200000000ff */
[----:B------:R-:W-:Y:S06]  /*5500*/  @!P0 BRA `(.L_x_29) ;  /* 0x0000000000048947 */ /* 0x000fec0003800000 */
[----:B------:R-:W-:Y:S01]  /*5510*/  BPT.TRAP 0x1 ;  /* 0x000000040000795c */ /* 0x000fe20000300000 */
.L_x_29:
[----:B------:R-:W-:-:S04]  /*5520*/  IMAD.U32 R8, RZ, RZ, UR29 ;  /* 0x0000001dff087e24 */ /* 0x000fc8000f8e00ff */
[----:B------:R0:W1:Y:S01]  /*5530*/  SYNCS.PHASECHK.TRANS64.TRYWAIT P2, [UR28+0x22850], R8 ;  /* 0x02285008ff0075a7 */ /* 0x000062000804015c */
[----:B------:R-:W-:Y:S05]  /*5540*/  @!P0 BRA `(.L_x_30) ;  /* 0x0000000000048947 */ /* 0x000fea0003800000 */
[----:B------:R-:W-:Y:S01]  /*5550*/  BPT.TRAP 0x1 ;  /* 0x000000040000795c */ /* 0x000fe20000300000 */
.L_x_30:
[----:B-1----:R-:W-:Y:S05]  /*5560*/  @P2 BRA `(.L_x_31) ;  /* 0x00000000000c2947 */ /* 0x002fea0003800000 */
[----:B0-----:R-:W-:-:S04]  /*5570*/  IMAD.U32 R8, RZ, RZ, UR29 ;  /* 0x0000001dff087e24 */ /* 0x001fc8000f8e00ff */
[----:B------:R-:W0:Y:S02]  /*5580*/  SYNCS.PHASECHK.TRANS64.TRYWAIT P2, [UR28+0x22850], R8 ;  /* 0x02285008ff0075a7 */ /* 0x000e24000804015c */
[----:B0-----:R-:W-:Y:S05]  /*5590*/  @!P2 BRA `(.L_x_32) ;  /* 0x000000680094a947 */ /* 0x001fea0003800000 */
.L_x_31:
[----:B------:R1:W-:Y:S01]  /*55a0*/  BAR.SYNC.DEFER_BLOCKING R3, 0x100 ;  /* 0x000400030000751d */ /* 0x0003e20000010000 */
[----:B------:R-:W-:-:S05]  /*55b0*/  UIMAD UR11, UR5, 0xc00, UR24 ;  /* 0x00000c00050b78a4 */ /* 0x000fca000f8e0218 */
[----:B------:R-:W-:Y:S02]  /*55c0*/  UMOV UR15, 0x40000040 ;  /* 0x40000040000f7882 */ /* 0x000fe40000000000 */
[----:B------:R-:W-:Y:S01]  /*55d0*/  UMOV UR14, UR11 ;  /* 0x0000000b000e7c82 */ /* 0x000fe20008000000 */
[----:B------:R-:W-:-:S06]  /*55e0*/  WARPGROUP.ARRIVE ;  /* 0x00000000000079c5 */ /* 0x000fcc0000000000 */
[----:B------:R-:W-:Y:S01]  /*55f0*/  HGMMA.64x256x16.F32 R24, R160, gdesc[UR12].tnspB, R24, gsb0 ;  /* 0x43e0000ca0187df0 */ /* 0x000fe20008000818 */
[----:B------:R-:W-:Y:S01]  /*5600*/  UIADD3 UR14, UR11, 0x80, URZ ;  /* 0x000000800b0e7890 */ /* 0x000fe2000fffe03f */
[----:B------:R-:W-:Y:S01]  /*5610*/  UMOV UR15, 0x40000040 ;  /* 0x40000040000f7882 */ /* 0x000fe20000000000 */
[----:B------:R-:W-:Y:S02]  /*5620*/  WARPGROUP.DEPBAR.LE gsb0, 0x0 ;  /* 0x00008000000079c5 */ /* 0x000fe40000010000 */
[----:B------:R-:W-:-:S15]  /*5630*/  WARPGROUP.ARRIVE ;  /* 0x00000000000079c5 */ /* 0x000fde0000000000 */
[----:B------:R-:W-:-:S08]  /*5640*/  NOP ;  /* 0x0000000000007918 */ /* 0x000fd00000000000 */
        /* <DEDUP_REMOVED lines=24> */
[----:B------:R-:W-:Y:S03]  /*57d0*/  HGMMA.64x256x16.F32 R24, R172, gdesc[UR12].tnspB, R24, gsb0 ;  /* 0x43e0000cac187df0 */ /* 0x000fe60008000818 */
[----:B------:R-:W-:Y:S02]  /*57e0*/  WARPGROUP.DEPBAR.LE gsb0, 0x0 ;  /* 0x00008000000079c5 */ /* 0x000fe40000010000 */
[----:B-1----:R-:W-:Y:S05]  /*57f0*/  @!P0 BRA `(.L_x_33) ;  /* 0x0000000000048947 */ /* 0x002fea0003800000 */
[----:B------:R-:W-:Y:S01]  /*5800*/  BPT.TRAP 0x1 ;  /* 0x000000040000795c */ /* 0x000fe20000300000 */
.L_x_33:
[----:B------:R-:W-:Y:S01]  /*5810*/  UIADD3 UR11, UR28, 0x22860, URZ ;  /* 0x000228601c0b7890 */ /* 0x000fe2000fffe03f */
[----:B0-----:R-:W-:Y:S01]  /*5820*/  MOV R8, R7 ;  /* 0x0000000700087202 */ /* 0x001fe20000000f00 */
[----:B------:R-:W-:Y:S02]  /*5830*/  IMAD.MOV.U32 R13, RZ, RZ, R4 ;  /* 0x000000ffff0d7224 */ /* 0x000fe400078e0004 */
[----:B------:R-:W-:-:S09]  /*5840*/  UPRMT UR11, UR26, 0x654, UR11 ;  /* 0x000006541a0b7896 */ /* 0x000fd2000800000b */
[----:B------:R-:W-:Y:S01]  /*5850*/  SYNCS.ARRIVE.TRANS64.RED.A1T0 RZ, [UR11], RZ ;  /* 0x000000ffffff79a7 */ /* 0x000fe2000810040b */
[----:B------:R-:W-:Y:S05]  /*5860*/  @P1 BRA `(.L_x_34) ;  /* 0xffffffdc003c1947 */ /* 0x000fea000383ffff */
.L_x_23:
[----:B------:R-:W4:Y:S01]  /*5870*/  SHFL.BFLY PT, R3, R6, 0x2, 0x1f ;  /* 0x0c401f0006037f89 */ /* 0x000f2200000e0000 */
[----:B------:R0:W-:Y:S08]  /*5880*/  BAR.ARV R0, 0x100 ;  /* 0x000400000000751d */ /* 0x0001f00000002000 */
[----:B------:R-:W-:Y:S06]  /*5890*/  BAR.ARV 0x8, 0x180 ;  /* 0x0206000000007b1d */ /* 0x000fec0000002000 */
[----:B------:R-:W-:Y:S01]  /*58a0*/  PLOP3.LUT P0, PT, PT, PT, PT, 0x8, 0x0 ;  /* 0x000000000000781c */ /* 0x000fe20003f0e170 */
[----:B012---:R-:W0:Y:S01]  /*58b0*/  SHFL.BFLY PT, R8, R5, 0x2, 0x1f ;  /* 0x0c401f0005087f89 */ /* 0x007e2200000e0000 */
[----:B----4-:R-:W-:-:S05]  /*58c0*/  FADD.FTZ R3, R3, R6 ;  /* 0x0000000603037221 */ /* 0x010fca0000010000 */
[----:B------:R-:W1:Y:S01]  /*58d0*/  SHFL.BFLY PT, R2, R3, 0x1, 0x1f ;  /* 0x0c201f0003027f89 */ /* 0x000e6200000e0000 */
[----:B0-----:R-:W-:Y:S01]  /*58e0*/  FADD.FTZ R8, R8, R5 ;  /* 0x0000000508087221 */ /* 0x001fe20000010000 */
[----:B------:R-:W-:-:S04]  /*58f0*/  IMAD.MOV.U32 R5, RZ, RZ, -0x800000 ;  /* 0xff800000ff057424 */ /* 0x000fc800078e00ff */
[----:B------:R-:W0:Y:S01]  /*5900*/  SHFL.BFLY PT, R9, R8, 0x1, 0x1f ;  /* 0x0c201f0008097f89 */ /* 0x000e2200000e0000 */
[----:B-1----:R-:W-:Y:S01]  /*5910*/  FADD.FTZ R10, R3, R2 ;  /* 0x00000002030a7221 */ /* 0x002fe20000010000 */
[----:B------:R-:W-:Y:S02]  /*5920*/  IMAD.MOV.U32 R2, RZ, RZ, RZ ;  /* 0x000000ffff027224 */ /* 0x000fe400078e00ff */
[----:B------:R-:W-:Y:S02]  /*5930*/  IMAD.MOV.U32 R3, RZ, RZ, -0x800000 ;  /* 0xff800000ff037424 */ /* 0x000fe400078e00ff */
[----:B------:R-:W-:-:S13]  /*5940*/  FSETP.NE.FTZ.AND P1, PT, R10, RZ, PT ;  /* 0x000000ff0a00720b */ /* 0x000fda0003f35000 */
[----:B------:R-:W1:Y:S01]  /*5950*/  @P1 MUFU.LG2 R6, R10 ;  /* 0x0000000a00061308 */ /* 0x000e620000000c00 */
[----:B0-----:R-:W-:Y:S01]  /*5960*/  FADD.FTZ R11, R8, R9 ;  /* 0x00000009080b7221 */ /* 0x001fe20000010000 */
[----:B------:R-:W-:-:S04]  /*5970*/  IMAD.MOV.U32 R9, RZ, RZ, RZ ;  /* 0x000000ffff097224 */ /* 0x000fc800078e00ff */
[----:B------:R-:W-:Y:S02]  /*5980*/  FSETP.NE.FTZ.AND P2, PT, R11, RZ, PT ;  /* 0x000000ff0b00720b */ /* 0x000fe40003f55000 */
[----:B------:R-:W0:Y:S01]  /*5990*/  @P1 MUFU.RCP R9, R10 ;  /* 0x0000000a00091308 */ /* 0x000e220000001000 */
[----:B-1----:R-:W-:-:S10]  /*59a0*/  @P1 FMUL.FTZ R6, R6, 0.69314718246459960938 ;  /* 0x3f31721806061820 */ /* 0x002fd40000410000 */
[----:B------:R-:W1:Y:S01]  /*59b0*/  @P2 MUFU.LG2 R8, R11 ;  /* 0x0000000b00082308 */ /* 0x000e620000000c00 */
[-C--:B0-----:R-:W-:Y:S01]  /*59c0*/  FMUL.FTZ R24, R24, R9.reuse ;  /* 0x0000000918187220 */ /* 0x081fe20000410000 */
[----:B------:R-:W-:-:S06]  /*59d0*/  FMUL.FTZ R25, R25, R9 ;  /* 0x0000000919197220 */ /* 0x000fcc0000410000 */
[----:B------:R0:W2:Y:S01]  /*59e0*/  @P2 MUFU.RCP R2, R11 ;  /* 0x0000000b00022308 */ /* 0x0000a20000001000 */
[-C--:B------:R-:W-:Y:S01]  /*59f0*/  FMUL.FTZ R28, R28, R9.reuse ;  /* 0x000000091c1c7220 */ /* 0x080fe20000410000 */
        /* <DEDUP_REMOVED lines=60> */
[----:B------:R-:W-:Y:S01]  /*5dc0*/  FMUL.FTZ R149, R149, R9 ;  /* 0x0000000995957220 */ /* 0x000fe20000410000 */
[----:B------:R-:W-:Y:S01]  /*5dd0*/  MOV R9, UR10 ;  /* 0x0000000a00097c02 */ /* 0x000fe20008000f00 */
[----:B0-----:R-:W-:-:S02]  /*5de0*/  IMAD.U32 R11, RZ, RZ, UR10 ;  /* 0x0000000aff0b7e24 */ /* 0x001fc4000f8e00ff */
[----:B-1----:R-:W-:Y:S01]  /*5df0*/  @P2 FMUL.FTZ R8, R8, 0.69314718246459960938 ;  /* 0x3f31721808082820 */ /* 0x002fe20000410000 */
[-C--:B--2---:R-:W-:Y:S01]  /*5e00*/  FMUL.FTZ R26, R26, R2.reuse ;  /* 0x000000021a1a7220 */ /* 0x084fe20000410000 */
[-C--:B------:R-:W-:Y:S01]  /*5e10*/  FMUL.FTZ R27, R27, R2.reuse ;  /* 0x000000021b1b7220 */ /* 0x080fe20000410000 */
[----:B------:R-:W-:Y:S01]  /*5e20*/  @P1 FMUL.FTZ R9, R9, 0.69314718246459960938 ;  /* 0x3f31721809091820 */ /* 0x000fe20000410000 */
[----:B------:R-:W-:Y:S01]  /*5e30*/  @P2 FMUL.FTZ R11, R11, 0.69314718246459960938 ;  /* 0x3f3172180b0b2820 */ /* 0x000fe20000410000 */
        /* <DEDUP_REMOVED lines=62> */
[----:B------:R-:W-:Y:S01]  /*6220*/  @P1 FFMA.FTZ R5, R9, R4, R6 ;  /* 0x0000000409051223 */ /* 0x000fe20000010006 */
[----:B------:R-:W-:-:S07]  /*6230*/  @P2 FFMA.FTZ R3, R11, R7, R8 ;  /* 0x000000070b032223 */ /* 0x000fce0000010008 */
.L_x_10:
[----:B------:R-:W-:Y:S05]  /*6240*/  @P0 BRA `(.L_x_35) ;  /* 0x00000020004c0947 */ /* 0x000fea0003800000 */
[----:B---3--:R-:W0:Y:S01]  /*6250*/  S2R R0, SR_TID.X ;  /* 0x0000000000007919 */ /* 0x008e220000002100 */
[----:B------:R-:W1:Y:S01]  /*6260*/  LDC R8, c[0x0][0xbe8] ;  /* 0x0002fa00ff087b82 */ /* 0x000e620000000800 */
[----:B------:R-:W-:Y:S01]  /*6270*/  USHF.R.S32.HI UR7, URZ, 0x1f, UR38 ;  /* 0x0000001f3f077899 */ /* 0x000fe20008011426 */
[----:B------:R-:W-:Y:S01]  /*6280*/  BSSY B0, `(.L_x_36) ;  /* 0x000014b000007945 */ /* 0x000fe20003800000 */
[----:B------:R-:W2:Y:S01]  /*6290*/  S2R R16, SR_CTAID.X ;  /* 0x0000000000107919 */ /* 0x000ea20000002500 */
[----:B------:R-:W-:Y:S02]  /*62a0*/  ULDC.64 UR8, c[0x0][0xbd0] ;  /* 0x0002f40000087ab9 */ /* 0x000fe40000000a00 */
[----:B------:R-:W-:Y:S02]  /*62b0*/  UIMAD UR6, UR7, UR8, URZ ;  /* 0x00000008070672a4 */ /* 0x000fe4000f8e023f */
[----:B------:R-:W3:Y:S01]  /*62c0*/  S2UR UR12, SR_CTAID.Z ;  /* 0x00000000000c79c3 */ /* 0x000ee20000002700 */
[----:B------:R-:W-:-:S02]  /*62d0*/  UIMAD.WIDE.U32 UR4, UR38, UR8, URZ ;  /* 0x00000008260472a5 */ /* 0x000fc4000f8e003f */
[----:B------:R-:W-:-:S03]  /*62e0*/  UIMAD UR6, UR38, UR9, UR6 ;  /* 0x00000009260672a4 */ /* 0x000fc6000f8e0206 */
[----:B------:R-:W-:Y:S01]  /*62f0*/  ULDC.64 UR8, c[0x0][0xb38] ;  /* 0x0002ce0000087ab9 */ /* 0x000fe20000000a00 */
[----:B------:R-:W-:Y:S01]  /*6300*/  UIADD3 UR6, UR5, UR6, URZ ;  /* 0x0000000605067290 */ /* 0x000fe2000fffe03f */
[----:B------:R-:W4:Y:S01]  /*6310*/  LDC.64 R14, c[0x0][0xbd8] ;  /* 0x0002f600ff0e7b82 */ /* 0x000f220000000a00 */
[----:B------:R-:W-:-:S07]  /*6320*/  UIMAD UR7, UR7, UR8, URZ ;  /* 0x00000008070772a4 */ /* 0x000fce000f8e023f */
[----:B------:R-:W-:Y:S01]  /*6330*/  BAR.SYNC.DEFER_BLOCKING 0x1, 0x100 ;  /* 0x0044000000007b1d */ /* 0x000fe20000010000 */
[----:B-1----:R-:W-:-:S07]  /*6340*/  ISETP.NE.AND P0, PT, R8, 0x1, PT ;  /* 0x000000010800780c */ /* 0x002fce0003f05270 */
[----:B------:R-:W1:Y:S01]  /*6350*/  S2UR UR11, SR_CTAID.Y ;  /* 0x00000000000b79c3 */ /* 0x000e620000002600 */
[----:B0-----:R-:W-:Y:S01]  /*6360*/  IADD3 R9, R0, -0x80, RZ ;  /* 0xffffff8000097810 */ /* 0x001fe20007ffe0ff */
[----:B---3--:R-:W-:-:S06]  /*6370*/  USHF.R.S32.HI UR10, URZ, 0x1f, UR12 ;  /* 0x0000001f3f0a7899 */ /* 0x008fcc000801140c */
[----:B------:R-:W1:Y:S01]  /*6380*/  LDC R23, c[0x0][0xc50] ;  /* 0x00031400ff177b82 */ /* 0x000e620000000800 */
[----:B------:R-:W-:-:S04]  /*6390*/  SHF.R.S32.HI R6, RZ, 0x1f, R9 ;  /* 0x0000001fff067819 */ /* 0x000fc80000011409 */
[CC--:B------:R-:W-:Y:S02]  /*63a0*/  LEA.HI R2, R6.reuse, R9.reuse, RZ, 0x7 ;  /* 0x0000000906027211 */ /* 0x0c0fe400078f38ff */
[----:B------:R-:W-:Y:S01]  /*63b0*/  LEA.HI R6, R6, R9, RZ, 0x2 ;  /* 0x0000000906067211 */ /* 0x000fe200078f10ff */
[----:B------:R-:W0:Y:S01]  /*63c0*/  LDC.64 R20, c[0x0][0xb40] ;  /* 0x0002d000ff147b82 */ /* 0x000e220000000a00 */
[----:B------:R-:W-:Y:S02]  /*63d0*/  LOP3.LUT R0, R2, 0xffffff80, RZ, 0xc0, !PT ;  /* 0xffffff8002007812 */ /* 0x000fe400078ec0ff */
[----:B------:R-:W-:Y:S02]  /*63e0*/  LOP3.LUT R6, R6, 0xfffffffc, RZ, 0xc0, !PT ;  /* 0xfffffffc06067812 */ /* 0x000fe400078ec0ff */
[----:B------:R-:W-:Y:S01]  /*63f0*/  SHF.R.S32.HI R11, RZ, 0x7, R2 ;  /* 0x00000007ff0b7819 */ /* 0x000fe20000011402 */
[C---:B------:R-:W-:Y:S02]  /*6400*/  IMAD.IADD R0, R9.reuse, 0x1, -R0 ;  /* 0x0000000109007824 */ /* 0x040fe400078e0a00 */
[----:B------:R-:W-:Y:S01]  /*6410*/  IMAD.IADD R6, R9, 0x1, -R6 ;  /* 0x0000000109067824 */ /* 0x000fe200078e0a06 */
[----:B------:R-:W-:Y:S01]  /*6420*/  LEA.HI R2, R2, R11, RZ, 0x1 ;  /* 0x0000000b02027211 */ /* 0x000fe200078f08ff */
[----:B------:R-:W3:Y:S01]  /*6430*/  @P0 LDC R18, c[0x0][0xbec] ;  /* 0x0002fb00ff120b82 */ /* 0x000ee20000000800 */
[----:B------:R-:W-:-:S02]  /*6440*/  SHF.R.S32.HI R13, RZ, 0x1f, R0 ;  /* 0x0000001fff0d7819 */ /* 0x000fc40000011400 */
[C---:B------:R-:W-:Y:S02]  /*6450*/  LEA.HI R9, R6.reuse, R6, RZ, 0x1 ;  /* 0x0000000606097211 */ /* 0x040fe400078f08ff */
[----:B------:R-:W-:Y:S02]  /*6460*/  LEA.HI R10, R13, R0, RZ, 0x2 ;  /* 0x000000000d0a7211 */ /* 0x000fe400078f10ff */
[----:B------:R-:W-:Y:S01]  /*6470*/  LOP3.LUT R9, R9, 0x1ffffffe, RZ, 0xc0, !PT ;  /* 0x1ffffffe09097812 */ /* 0x000fe200078ec0ff */
[----:B------:R-:W5:Y:S01]  /*6480*/  @P0 LDC R19, c[0x0][0xbf0] ;  /* 0x0002fc00ff130b82 */ /* 0x000f620000000800 */
[--C-:B------:R-:W-:Y:S02]  /*6490*/  SHF.R.S32.HI R4, RZ, 0x2, R10.reuse ;  /* 0x00000002ff047819 */ /* 0x100fe4000001140a */
[----:B------:R-:W-:Y:S01]  /*64a0*/  SHF.R.S32.HI R7, RZ, 0x1f, R10 ;  /* 0x0000001fff077819 */ /* 0x000fe2000001140a */
[----:B------:R-:W-:Y:S01]  /*64b0*/  IMAD.IADD R12, R6, 0x1, -R9 ;  /* 0x00000001060c7824 */ /* 0x000fe200078e0a09 */
[----:B------:R-:W-:-:S02]  /*64c0*/  LOP3.LUT R2, R2, 0x3fffffe, RZ, 0xc0, !PT ;  /* 0x03fffffe02027812 */ /* 0x000fc400078ec0ff */
[----:B------:R-:W-:Y:S01]  /*64d0*/  LEA.HI R7, R7, R4, RZ, 0x3 ;  /* 0x0000000407077211 */ /* 0x000fe200078f18ff */
[----:B------:R-:W5:Y:S01]  /*64e0*/  @P0 LDC R153, c[0x0][0xbf0] ;  /* 0x0002fc00ff990b82 */ /* 0x000f620000000800 */
[----:B------:R-:W-:Y:S01]  /*64f0*/  MOV R6, UR4 ;  /* 0x0000000400067c02 */ /* 0x000fe20008000f00 */
[----:B------:R-:W-:Y:S01]  /*6500*/  IMAD.IADD R2, R11, 0x1, -R2 ;  /* 0x000000010b027824 */ /* 0x000fe200078e0a02 */
[----:B------:R-:W-:-:S04]  /*6510*/  LOP3.LUT R7, R7, 0xfffffff8, RZ, 0xc0, !PT ;  /* 0xfffffff807077812 */ /* 0x000fc800078ec0ff */
[----:B------:R-:W-:Y:S02]  /*6520*/  IADD3 R7, R4, -R7, RZ ;  /* 0x8000000704077210 */ /* 0x000fe40007ffe0ff */
[----:B------:R-:W-:-:S04]  /*6530*/  LEA.HI R4, R13, R0, RZ, 0x5 ;  /* 0x000000000d047211 */ /* 0x000fc800078f28ff */
[----:B------:R-:W-:-:S05]  /*6540*/  SHF.R.S32.HI R4, RZ, 0x5, R4 ;  /* 0x00000005ff047819 */ /* 0x000fca0000011404 */
[----:B------:R-:W-:Y:S02]  /*6550*/  IMAD R9, R4, 0x10, R7 ;  /* 0x0000001004097824 */ /* 0x000fe400078e0207 */
[----:B------:R-:W0:Y:S01]  /*6560*/  @P0 LDC R4, c[0x0][0xbec] ;  /* 0x0002fb00ff040b82 */ /* 0x000e220000000800 */
[----:B------:R-:W-:Y:S01]  /*6570*/  IMAD.U32 R7, RZ, RZ, UR5 ;  /* 0x00000005ff077e24 */ /* 0x000fe2000f8e00ff */
[----:B------:R-:W-:Y:S01]  /*6580*/  UIMAD.WIDE.U32 UR4, UR38, UR8, URZ ;  /* 0x00000008260472a5 */ /* 0x000fe2000f8e003f */
[----:B------:R-:W-:Y:S01]  /*6590*/  IMAD.U32 R7, RZ, RZ, UR6 ;  /* 0x00000006ff077e24 */ /* 0x000fe2000f8e00ff */
[----:B------:R-:W-:Y:S01]  /*65a0*/  LEA R9, R2, R9, 0x6 ;  /* 0x0000000902097211 */ /* 0x000fe200078e30ff */
[C---:B----4-:R-:W-:Y:S01]  /*65b0*/  IMAD R2, R14.reuse, UR10, RZ ;  /* 0x0000000a0e027c24 */ /* 0x050fe2000f8e02ff */
[----:B------:R-:W-:Y:S01]  /*65c0*/  UIMAD UR6, UR38, UR9, UR7 ;  /* 0x00000009260672a4 */ /* 0x000fe2000f8e0207 */
[----:B------:R-:W-:Y:S01]  /*65d0*/  IMAD.WIDE.U32 R6, R14, UR12, R6 ;  /* 0x0000000c0e067c25 */ /* 0x000fe2000f8e0006 */
[----:B------:R-:W-:Y:S01]  /*65e0*/  IADD3 R14, RZ, -UR38, RZ ;  /* 0x80000026ff0e7c10 */ /* 0x000fe2000fffe0ff */
[----:B------:R-:W-:Y:S01]  /*65f0*/  ULDC.64 UR8, c[0x0][0xb28] ;  /* 0x0002ca0000087ab9 */ /* 0x000fe20000000a00 */
[----:B------:R-:W-:Y:S01]  /*6600*/  UIADD3 UR6, UR5, UR6, URZ ;  /* 0x0000000605067290 */ /* 0x000fe2000fffe03f */
[----:B------:R-:W-:-:S02]  /*6610*/  IMAD R12, R12, 0x8, R9 ;  /* 0x000000080c0c7824 */ /* 0x000fc400078e0209 */
[----:B-1----:R-:W-:Y:S02]  /*6620*/  IMAD R23, R23, R14, UR11 ;  /* 0x0000000b17177e24 */ /* 0x002fe4000f8e020e */
[----:B--2---:R-:W-:Y:S01]  /*6630*/  IMAD R11, R16, 0x80, R12 ;  /* 0x00000080100b7824 */ /* 0x004fe200078e020c */
[----:B------:R-:W-:Y:S01]  /*6640*/  MOV R12, UR4 ;  /* 0x00000004000c7c02 */ /* 0x000fe20008000f00 */
[----:B------:R-:W-:Y:S01]  /*6650*/  IMAD R17, R15, UR12, R2 ;  /* 0x0000000c0f117c24 */ /* 0x000fe2000f8e0202 */
[----:B------:R-:W-:Y:S01]  /*6660*/  SHF.R.S32.HI R14, RZ, 0x1f, R23 ;  /* 0x0000001fff0e7819 */ /* 0x000fe20000011417 */
[----:B------:R-:W-:Y:S01]  /*6670*/  IMAD.U32 R13, RZ, RZ, UR5 ;  /* 0x00000005ff0d7e24 */ /* 0x000fe2000f8e00ff */
[----:B------:R-:W-:Y:S01]  /*6680*/  ULDC.64 UR4, c[0x0][0xbe0] ;  /* 0x0002f80000047ab9 */ /* 0x000fe20000000a00 */
[----:B------:R-:W-:Y:S01]  /*6690*/  IMAD.U32 R13, RZ, RZ, UR6 ;  /* 0x00000006ff0d7e24 */ /* 0x000fe2000f8e00ff */
[----:B------:R-:W-:Y:S01]  /*66a0*/  ULDC.64 UR6, c[0x0][0xb48] ;  /* 0x0002d20000067ab9 */ /* 0x000fe20000000a00 */
[----:B------:R-:W-:Y:S01]  /*66b0*/  IMAD.IADD R7, R7, 0x1, R17 ;  /* 0x0000000107077824 */ /* 0x000fe200078e0211 */
[----:B------:R-:W-:Y:S01]  /*66c0*/  MOV R17, R11 ;  /* 0x0000000b00117202 */ /* 0x000fe20000000f00 */
[----:B0-----:R-:W-:-:S04]  /*66d0*/  @P0 IMAD.HI.U32 R2, R11, R4, RZ ;  /* 0x000000040b020227 */ /* 0x001fc800078e00ff */
[----:B------:R-:W-:Y:S02]  /*66e0*/  IMAD R4, R20, UR10, RZ ;  /* 0x0000000a14047c24 */ /* 0x000fe4000f8e02ff */
[----:B---3--:R-:W-:-:S04]  /*66f0*/  @P0 IMAD.HI.U32 R18, R11, R18, RZ ;  /* 0x000000120b120227 */ /* 0x008fc800078e00ff */
[----:B------:R-:W-:Y:S01]  /*6700*/  IMAD.MOV.U32 R15, RZ, RZ, R11 ;  /* 0x000000ffff0f7224 */ /* 0x000fe200078e000b */
[----:B-----5:R-:W-:Y:S01]  /*6710*/  @P0 SHF.R.U32.HI R15, RZ, R19, R2 ;  /* 0x00000013ff0f0219 */ /* 0x020fe20000011602 */
[----:B------:R-:W-:Y:S01]  /*6720*/  IMAD R19, R21, UR12, R4 ;  /* 0x0000000c15137c24 */ /* 0x000fe2000f8e0204 */
[----:B------:R-:W-:Y:S01]  /*6730*/  @P0 SHF.R.U32.HI R17, RZ, R153, R18 ;  /* 0x00000099ff110219 */ /* 0x000fe20000011612 */
[----:B------:R-:W-:-:S04]  /*6740*/  IMAD.WIDE.U32 R12, R20, UR12, R12 ;  /* 0x0000000c140c7c25 */ /* 0x000fc8000f8e000c */
[----:B------:R-:W-:Y:S02]  /*6750*/  IMAD R2, R14, UR4, RZ ;  /* 0x000000040e027c24 */ /* 0x000fe4000f8e02ff */
[----:B------:R-:W-:-:S04]  /*6760*/  IMAD.WIDE.U32 R6, R23, UR4, R6 ;  /* 0x0000000417067c25 */ /* 0x000fc8000f8e0006 */
[----:B------:R-:W-:Y:S01]  /*6770*/  IMAD.IADD R13, R13, 0x1, R19 ;  /* 0x000000010d0d7824 */ /* 0x000fe200078e0213 */
[----:B------:R-:W-:Y:S01]  /*6780*/  SHF.R.S32.HI R19, RZ, 0x1f, R15 ;  /* 0x0000001fff137819 */ /* 0x000fe2000001140f */
[----:B------:R-:W-:Y:S01]  /*6790*/  IMAD R14, R14, UR6, RZ ;  /* 0x000000060e0e7c24 */ /* 0x000fe2000f8e02ff */
[----:B------:R-:W-:Y:S01]  /*67a0*/  IADD3 R6, P0, R15, R6, RZ ;  /* 0x000000060f067210 */ /* 0x000fe20007f1e0ff */
[C---:B------:R-:W-:Y:S01]  /*67b0*/  IMAD R4, R23.reuse, UR5, R2 ;  /* 0x0000000517047c24 */ /* 0x040fe2000f8e0202 */
[----:B------:R-:W-:Y:S01]  /*67c0*/  SHF.R.S32.HI R2, RZ, 0x1f, R17 ;  /* 0x0000001fff027819 */ /* 0x000fe20000011411 */
[----:B------:R-:W-:Y:S01]  /*67d0*/  IMAD.MOV R15, RZ, RZ, -R15 ;  /* 0x000000ffff0f7224 */ /* 0x000fe200078e0a0f */
[----:B------:R-:W-:Y:S01]  /*67e0*/  ULDC.64 UR4, c[0x0][0xb30] ;  /* 0x0002cc0000047ab9 */ /* 0x000fe20000000a00 */
[----:B------:R-:W-:Y:S01]  /*67f0*/  IMAD R21, R23, UR7, R14 ;  /* 0x0000000717157c24 */ /* 0x000fe2000f8e020e */
[----:B------:R-:W-:Y:S01]  /*6800*/  IADD3 R14, -R17, RZ, RZ ;  /* 0x000000ff110e7210 */ /* 0x000fe20007ffe1ff */
[----:B------:R-:W-:Y:S01]  /*6810*/  IMAD R2, R2, UR4, RZ ;  /* 0x0000000402027c24 */ /* 0x000fe2000f8e02ff */
[----:B------:R-:W-:Y:S01]  /*6820*/  IADD3.X R7, R19, R7, R4, P0, !PT ;  /* 0x0000000713077210 */ /* 0x000fe200007fe404 */
[----:B------:R-:W-:-:S02]  /*6830*/  IMAD R15, R8, R15, R11 ;  /* 0x0000000f080f7224 */ /* 0x000fc400078e020b */
[----:B------:R-:W-:Y:S01]  /*6840*/  IMAD.WIDE.U32 R12, R23, UR6, R12 ;  /* 0x00000006170c7c25 */ /* 0x000fe2000f8e000c */
[----:B------:R-:W-:-:S03]  /*6850*/  ULDC.64 UR6, c[0x0][0xbc8] ;  /* 0x0002f20000067ab9 */ /* 0x000fc60000000a00 */
[----:B------:R-:W-:Y:S02]  /*6860*/  IMAD R11, R8, R14, R11 ;  /* 0x0000000e080b7224 */ /* 0x000fe400078e020b */
[----:B------:R-:W-:Y:S01]  /*6870*/  IMAD R19, R17, UR5, R2 ;  /* 0x0000000511137c24 */ /* 0x000fe2000f8e0202 */
[----:B------:R-:W-:Y:S01]  /*6880*/  SHF.R.S32.HI R2, RZ, 0x1f, R15 ;  /* 0x0000001fff027819 */ /* 0x000fe2000001140f */
[----:B------:R-:W-:Y:S01]  /*6890*/  IMAD.IADD R13, R13, 0x1, R21 ;  /* 0x000000010d0d7824 */ /* 0x000fe200078e0215 */
[----:B------:R-:W-:Y:S01]  /*68a0*/  SHF.R.S32.HI R4, RZ, 0x1f, R11 ;  /* 0x0000001fff047819 */ /* 0x000fe2000001140b */
[----:B------:R-:W0:Y:S01]  /*68b0*/  S2UR UR5, SR_CgaCtaId ;  /* 0x00000000000579c3 */ /* 0x000e220000008800 */
[----:B------:R-:W-:-:S04]  /*68c0*/  IMAD.WIDE.U32 R6, R15, UR6, R6 ;  /* 0x000000060f067c25 */ /* 0x000fc8000f8e0006 */
[----:B------:R-:W-:Y:S01]  /*68d0*/  IMAD.WIDE.U32 R12, R17, UR4, R12 ;  /* 0x00000004110c7c25 */ /* 0x000fe2000f8e000c */
[----:B------:R-:W-:-:S03]  /*68e0*/  UMOV UR4, 0x400 ;  /* 0x0000040000047882 */ /* 0x000fc60000000000 */
[----:B------:R-:W-:Y:S02]  /*68f0*/  IMAD R2, R2, UR6, RZ ;  /* 0x0000000602027c24 */ /* 0x000fe4000f8e02ff */
[----:B------:R-:W-:Y:S02]  /*6900*/  IMAD.IADD R13, R13, 0x1, R19 ;  /* 0x000000010d0d7824 */ /* 0x000fe400078e0213 */
[----:B------:R-:W-:Y:S02]  /*6910*/  IMAD R4, R4, UR8, RZ ;  /* 0x0000000804047c24 */ /* 0x000fe4000f8e02ff */
[----:B------:R-:W-:Y:S01]  /*6920*/  IMAD R17, R15, UR7, R2 ;  /* 0x000000070f117c24 */ /* 0x000fe2000f8e0202 */
[----:B------:R-:W-:Y:S01]  /*6930*/  ULDC.64 UR6, c[0x0][0xba8] ;  /* 0x0002ea0000067ab9 */ /* 0x000fe20000000a00 */
[C---:B------:R-:W-:Y:S01]  /*6940*/  IMAD R15, R11.reuse, UR9, R4 ;  /* 0x000000090b0f7c24 */ /* 0x040fe2000f8e0204 */
[----:B------:R-:W-:Y:S01]  /*6950*/  LEA R18, P0, R6, UR6, 0x2 ;  /* 0x0000000606127c11 */ /* 0x000fe2000f8010ff */
[----:B------:R-:W-:Y:S01]  /*6960*/  IMAD.WIDE.U32 R12, R11, UR8, R12 ;  /* 0x000000080b0c7c25 */ /* 0x000fe2000f8e000c */
[----:B------:R-:W-:Y:S01]  /*6970*/  IADD3 R11, R7, R17, RZ ;  /* 0x00000011070b7210 */ /* 0x000fe20007ffe0ff */
[----:B------:R-:W-:Y:S01]  /*6980*/  ULDC.64 UR8, c[0x0][0xb00] ;  /* 0x0002c00000087ab9 */ /* 0x000fe20000000a00 */
[----:B------:R-:W-:Y:S01]  /*6990*/  ULDC UR6, c[0x0][0xa88] ;  /* 0x0002a20000067ab9 */ /* 0x000fe20000000800 */
[----:B------:R-:W-:Y:S01]  /*69a0*/  IMAD.IADD R7, R13, 0x1, R15 ;  /* 0x000000010d077824 */ /* 0x000fe200078e020f */
[----:B------:R-:W-:Y:S01]  /*69b0*/  LEA R2, P1, R12, UR8, 0x2 ;  /* 0x000000080c027c11 */ /* 0x000fe2000f8210ff */
[----:B------:R-:W-:Y:S01]  /*69c0*/  SHFL.IDX PT, R14, R18, 0x1, 0x1c1f ;  /* 0x003c1f00120e7f89 */ /* 0x000fe200000e0000 */
[----:B------:R-:W-:Y:S01]  /*69d0*/  LEA.HI.X R17, R6, UR7, R11, 0x2, P0 ;  /* 0x0000000706117c11 */ /* 0x000fe200080f140b */
[----:B------:R-:W-:Y:S01]  /*69e0*/  IMAD R11, R16, 0x80, R9 ;  /* 0x00000080100b7824 */ /* 0x000fe200078e0209 */
[----:B------:R-:W-:Y:S01]  /*69f0*/  LEA.HI.X R4, R12, UR9, R7, 0x2, P1 ;  /* 0x000000090c047c11 */ /* 0x000fe200088f1407 */
[----:B0-----:R-:W-:Y:S01]  /*6a00*/  ULEA UR4, UR5, UR4, 0x18 ;  /* 0x0000000405047291 */ /* 0x001fe2000f8ec03f */
[----:B------:R-:W-:Y:S01]  /*6a10*/  SHFL.IDX PT, R12, R18, RZ, 0x1c1f ;  /* 0x001c1fff120c7589 */ /* 0x000fe200000e0000 */
[----:B------:R-:W-:Y:S01]  /*6a20*/  IMAD R8, R8, UR6, RZ ;  /* 0x0000000608087c24 */ /* 0x000fe2000f8e02ff */
[----:B------:R-:W-:Y:S01]  /*6a30*/  LOP3.LUT P0, RZ, R0, 0x3, RZ, 0xc0, !PT ;  /* 0x0000000300ff7812 */ /* 0x000fe2000780c0ff */
[----:B------:R-:W-:Y:S01]  /*6a40*/  UIADD3 UR4, UR4, 0x22820, URZ ;  /* 0x0002282004047890 */ /* 0x000fe2000fffe03f */
[----:B------:R-:W0:Y:S01]  /*6a50*/  SHFL.IDX PT, R13, R17, RZ, 0x1c1f ;  /* 0x001c1fff110d7589 */ /* 0x000e2200000e0000 */
[----:B------:R-:W-:-:S02]  /*6a60*/  IADD3 R9, R11, 0x8, RZ ;  /* 0x000000080b097810 */ /* 0x000fc40007ffe0ff */
[-C--:B------:R-:W-:Y:S01]  /*6a70*/  ISETP.GE.OR P1, PT, R11, R8.reuse, P0 ;  /* 0x000000080b00720c */ /* 0x080fe20000726670 */
[----:B------:R1:W2:Y:S01]  /*6a80*/  SHFL.IDX PT, R15, R17, 0x1, 0x1c1f ;  /* 0x003c1f00110f7f89 */ /* 0x0002a200000e0000 */
[-C--:B------:R-:W-:Y:S01]  /*6a90*/  ISETP.GE.OR P0, PT, R9, R8.reuse, P0 ;  /* 0x000000080900720c */ /* 0x080fe20000706670 */
[----:B------:R-:W-:Y:S01]  /*6aa0*/  UPRMT UR4, URZ, 0x654, UR4 ;  /* 0x000006543f047896 */ /* 0x000fe20008000004 */
[----:B------:R-:W-:Y:S01]  /*6ab0*/  ISETP.GE.AND P2, PT, R11, R8, PT ;  /* 0x000000080b00720c */ /* 0x000fe20003f46270 */
[----:B------:R3:W4:Y:S01]  /*6ac0*/  SHFL.IDX PT, R6, R2, RZ, 0x1c1f ;  /* 0x001c1fff02067589 */ /* 0x00072200000e0000 */
[----:B-1----:R-:W-:-:S03]  /*6ad0*/  LOP3.LUT R17, R10, 0x7ffffffc, RZ, 0xc0, !PT ;  /* 0x7ffffffc0a117812 */ /* 0x002fc600078ec0ff */
[----:B------:R3:W1:Y:S03]  /*6ae0*/  SHFL.IDX PT, R7, R4, RZ, 0x1c1f ;  /* 0x001c1fff04077589 */ /* 0x00066600000e0000 */
[----:B------:R-:W-:Y:S01]  /*6af0*/  SYNCS.ARRIVE.TRANS64.RED.A1T0 RZ, [UR4], RZ ;  /* 0x000000ffffff79a7 */ /* 0x000fe20008100404 */
[----:B------:R-:W-:-:S04]  /*6b00*/  IMAD.IADD R0, R0, 0x1, -R17 ;  /* 0x0000000100007824 */ /* 0x000fc800078e0a11 */
[----:B------:R-:W-:Y:S01]  /*6b10*/  IMAD.SHL.U32 R0, R0, 0x2, RZ ;  /* 0x0000000200007824 */ /* 0x000fe200078e00ff */
[----:B0-----:R3:W-:Y:S04]  /*6b20*/  @!P1 ST.E desc[UR36][R12.64], R5 ;  /* 0x000000050c009985 */ /* 0x0017e8000c101924 */
[----:B--2---:R3:W-:Y:S01]  /*6b30*/  @!P0 ST.E desc[UR36][R14.64], R3 ;  /* 0x000000030e008985 */ /* 0x0047e2000c101924 */
[----:B------:R-:W-:Y:S05]  /*6b40*/  @P2 BRA `(.L_x_37) ;  /* 0x0000000800f82947 */ /* 0x000fea0003800000 */
[C---:B---3--:R-:W-:Y:S01]  /*6b50*/  IADD3 R3, R0.reuse, 0x8, RZ ;  /* 0x0000000800037810 */ /* 0x048fe20007ffe0ff */
[C---:B------:R-:W-:Y:S01]  /*6b60*/  VIADD R5, R0.reuse, 0x10 ;  /* 0x0000001000057836 */ /* 0x040fe20000000000 */
[----:B------:R-:W-:Y:S01]  /*6b70*/  ULDC UR4, c[0x0][0xac8] ;  /* 0x0002b20000047ab9 */ /* 0x000fe20000000800 */
[C---:B------:R-:W-:Y:S01]  /*6b80*/  VIADD R10, R0.reuse, 0x18 ;  /* 0x00000018000a7836 */ /* 0x040fe20000000000 */
[----:B------:R-:W-:Y:S01]  /*6b90*/  ISETP.GE.AND P3, PT, R3, UR4, PT ;  /* 0x0000000403007c0c */ /* 0x000fe2000bf66270 */
[C---:B------:R-:W-:Y:S01]  /*6ba0*/  VIADD R19, R0.reuse, 0x28 ;  /* 0x0000002800137836 */ /* 0x040fe20000000000 */
[----:B------:R-:W-:Y:S01]  /*6bb0*/  ISETP.GE.AND P4, PT, R5, UR4, PT ;  /* 0x0000000405007c0c */ /* 0x000fe2000bf86270 */
[----:B------:R-:W-:Y:S01]  /*6bc0*/  VIADD R20, R0, 0x40 ;  /* 0x0000004000147836 */ /* 0x000fe20000000000 */
[----:B------:R-:W-:Y:S01]  /*6bd0*/  ISETP.GE.AND P5, PT, R10, UR4, PT ;  /* 0x000000040a007c0c */ /* 0x000fe2000bfa6270 */
[C---:B------:R-:W-:Y:S01]  /*6be0*/  VIADD R21, R0.reuse, 0x48 ;  /* 0x0000004800157836 */ /* 0x040fe20000000000 */
[C---:B------:R-:W-:Y:S01]  /*6bf0*/  ISETP.GE.AND P2, PT, R0.reuse, UR4, PT ;  /* 0x0000000400007c0c */ /* 0x040fe2000bf46270 */
[C---:B------:R-:W-:Y:S01]  /*6c00*/  VIADD R23, R0.reuse, 0x58 ;  /* 0x0000005800177836 */ /* 0x040fe20000000000 */
[----:B------:R-:W-:-:S02]  /*6c10*/  IADD3 R18, R0, 0x20, RZ ;  /* 0x0000002000127810 */ /* 0x000fc40007ffe0ff */
[----:B------:R-:W-:Y:S02]  /*6c20*/  ISETP.GE.AND P1, PT, R19, UR4, PT ;  /* 0x0000000413007c0c */ /* 0x000fe4000bf26270 */
[----:B------:R-:W-:Y:S02]  /*6c30*/  ISETP.GE.AND P0, PT, R18, UR4, PT ;  /* 0x0000000412007c0c */ /* 0x000fe4000bf06270 */
[----:B------:R-:W-:Y:S02]  /*6c40*/  @!P3 LEA.HI R3, R3, R3, RZ, 0x1 ;  /* 0x000000030303b211 */ /* 0x000fe400078f08ff */
[----:B------:R-:W-:Y:S02]  /*6c50*/  @!P4 LEA.HI R5, R5, R5, RZ, 0x1 ;  /* 0x000000050505c211 */ /* 0x000fe400078f08ff */
[----:B------:R-:W-:Y:S02]  /*6c60*/  @!P5 LEA.HI R10, R10, R10, RZ, 0x1 ;  /* 0x0000000a0a0ad211 */ /* 0x000fe400078f08ff */
[----:B------:R-:W-:-:S02]  /*6c70*/  @!P3 LOP3.LUT R3, R3, 0xfffffffe, RZ, 0xc0, !PT ;  /* 0xfffffffe0303b812 */ /* 0x000fc400078ec0ff */
[----:B------:R-:W-:Y:S02]  /*6c80*/  @!P4 LOP3.LUT R5, R5, 0xfffffffe, RZ, 0xc0, !PT ;  /* 0xfffffffe0505c812 */ /* 0x000fe400078ec0ff */
[----:B------:R-:W-:Y:S01]  /*6c90*/  @!P5 LOP3.LUT R17, R10, 0xfffffffe, RZ, 0xc0, !PT ;  /* 0xfffffffe0a11d812 */ /* 0x000fe200078ec0ff */
[C-C-:B-1--4-:R-:W-:Y:S01]  /*6ca0*/  @!P2 IMAD.WIDE R10, R0.reuse, 0x4, R6.reuse ;  /* 0x00000004000aa825 */ /* 0x152fe200078e0206 */
[----:B------:R-:W-:Y:S02]  /*6cb0*/  IADD3 R22, R0, 0x50, RZ ;  /* 0x0000005000167810 */ /* 0x000fe40007ffe0ff */
[----:B------:R-:W-:Y:S01]  /*6cc0*/  @!P0 LEA.HI R18, R18, R18, RZ, 0x1 ;  /* 0x0000001212128211 */ /* 0x000fe200078f08ff */
[--C-:B------:R-:W-:Y:S01]  /*6cd0*/  @!P3 IMAD.WIDE R12, R3, 0x4, R6.reuse ;  /* 0x00000004030cb825 */ /* 0x100fe200078e0206 */
[----:B------:R0:W-:Y:S01]  /*6ce0*/  @!P2 ST.E.64 desc[UR36][R10.64], R24 ;  /* 0x000000180a00a985 */ /* 0x0001e2000c101b24 */
[----:B------:R-:W-:Y:S02]  /*6cf0*/  ISETP.GE.AND P6, PT, R22, UR4, PT ;  /* 0x0000000416007c0c */ /* 0x000fe4000bfc6270 */
[C---:B------:R-:W-:Y:S01]  /*6d00*/  VIADD R3, R0.reuse, 0x30 ;  /* 0x0000003000037836 */ /* 0x040fe20000000000 */
[----:B------:R1:W-:Y:S01]  /*6d10*/  @!P3 ST.E.64 desc[UR36][R12.64], R28 ;  /* 0x0000001c0c00b985 */ /* 0x0003e2000c101b24 */
[----:B------:R-:W-:Y:S01]  /*6d20*/  @!P4 IMAD.WIDE R14, R5, 0x4, R6 ;  /* 0x00000004050ec825 */ /* 0x000fe200078e0206 */
[----:B------:R-:W-:-:S02]  /*6d30*/  IADD3 R5, R0, 0x38, RZ ;  /* 0x0000003800057810 */ /* 0x000fc40007ffe0ff */
[----:B------:R-:W-:Y:S01]  /*6d40*/  ISETP.GE.AND P2, PT, R3, UR4, PT ;  /* 0x0000000403007c0c */ /* 0x000fe2000bf46270 */
[----:B------:R-:W-:Y:S01]  /*6d50*/  @!P5 IMAD.WIDE R16, R17, 0x4, R6 ;  /* 0x000000041110d825 */ /* 0x000fe200078e0206 */
[----:B------:R2:W-:Y:S01]  /*6d60*/  @!P4 ST.E.64 desc[UR36][R14.64], R32 ;  /* 0x000000200e00c985 */ /* 0x0005e2000c101b24 */
[----:B------:R-:W-:Y:S02]  /*6d70*/  ISETP.GE.AND P3, PT, R5, UR4, PT ;  /* 0x0000000405007c0c */ /* 0x000fe4000bf66270 */
[----:B------:R-:W-:Y:S01]  /*6d80*/  ISETP.GE.AND P4, PT, R20, UR4, PT ;  /* 0x0000000414007c0c */ /* 0x000fe2000bf86270 */
[----:B------:R3:W-:Y:S01]  /*6d90*/  @!P5 ST.E.64 desc[UR36][R16.64], R36 ;  /* 0x000000241000d985 */ /* 0x0007e2000c101b24 */
[----:B------:R-:W-:Y:S01]  /*6da0*/  ISETP.GE.AND P5, PT, R21, UR4, PT ;  /* 0x0000000415007c0c */ /* 0x000fe2000bfa6270 */
[----:B0-----:R-:W-:Y:S01]  /*6db0*/  VIADD R24, R0, 0x60 ;  /* 0x0000006000187836 */ /* 0x001fe20000000000 */
[----:B------:R-:W-:Y:S02]  /*6dc0*/  @!P1 LEA.HI R19, R19, R19, RZ, 0x1 ;  /* 0x0000001313139211 */ /* 0x000fe400078f08ff */
[----:B------:R-:W-:-:S02]  /*6dd0*/  @!P0 LOP3.LUT R11, R18, 0xfffffffe, RZ, 0xc0, !PT ;  /* 0xfffffffe120b8812 */ /* 0x000fc400078ec0ff */
[----:B-1----:R-:W-:Y:S02]  /*6de0*/  @!P1 LOP3.LUT R13, R19, 0xfffffffe, RZ, 0xc0, !PT ;  /* 0xfffffffe130d9812 */ /* 0x002fe400078ec0ff */
[----:B------:R-:W-:Y:S01]  /*6df0*/  @!P2 LEA.HI R3, R3, R3, RZ, 0x1 ;  /* 0x000000030303a211 */ /* 0x000fe200078f08ff */
[--C-:B------:R-:W-:Y:S01]  /*6e00*/  @!P0 IMAD.WIDE R10, R11, 0x4, R6.reuse ;  /* 0x000000040b0a8825 */ /* 0x100fe200078e0206 */
[----:B------:R-:W-:Y:S02]  /*6e10*/  @!P3 LEA.HI R5, R5, R5, RZ, 0x1 ;  /* 0x000000050505b211 */ /* 0x000fe400078f08ff */
[----:B------:R-:W-:Y:S01]  /*6e20*/  @!P4 LEA.HI R20, R20, R20, RZ, 0x1 ;  /* 0x000000141414c211 */ /* 0x000fe200078f08ff */
[----:B------:R-:W-:Y:S01]  /*6e30*/  @!P1 IMAD.WIDE R12, R13, 0x4, R6 ;  /* 0x000000040d0c9825 */ /* 0x000fe200078e0206 */
[----:B------:R-:W-:Y:S01]  /*6e40*/  @!P5 LEA.HI R21, R21, R21, RZ, 0x1 ;  /* 0x000000151515d211 */ /* 0x000fe200078f08ff */
[----:B------:R0:W-:Y:S01]  /*6e50*/  @!P0 ST.E.64 desc[UR36][R10.64], R40 ;  /* 0x000000280a008985 */ /* 0x0001e2000c101b24 */
[----:B------:R-:W-:-:S02]  /*6e60*/  @!P6 LEA.HI R22, R22, R22, RZ, 0x1 ;  /* 0x000000161616e211 */ /* 0x000fc400078f08ff */
[----:B------:R-:W-:Y:S01]  /*6e70*/  @!P2 LOP3.LUT R3, R3, 0xfffffffe, RZ, 0xc0, !PT ;  /* 0xfffffffe0303a812 */ /* 0x000fe200078ec0ff */
[----:B------:R1:W-:Y:S01]  /*6e80*/  @!P1 ST.E.64 desc[UR36][R12.64], R44 ;  /* 0x0000002c0c009985 */ /* 0x0003e2000c101b24 */
[----:B------:R-:W-:Y:S02]  /*6e90*/  @!P3 LOP3.LUT R5, R5, 0xfffffffe, RZ, 0xc0, !PT ;  /* 0xfffffffe0505b812 */ /* 0x000fe400078ec0ff */
[----:B--2---:R-:W-:Y:S01]  /*6ea0*/  @!P4 LOP3.LUT R15, R20, 0xfffffffe, RZ, 0xc0, !PT ;  /* 0xfffffffe140fc812 */ /* 0x004fe200078ec0ff */
[----:B------:R-:W-:Y:S01]  /*6eb0*/  VIADD R20, R0, 0x78 ;  /* 0x0000007800147836 */ /* 0x000fe20000000000 */
[----:B---3--:R-:W-:Y:S02]  /*6ec0*/  @!P5 LOP3.LUT R17, R21, 0xfffffffe, RZ, 0xc0, !PT ;  /* 0xfffffffe1511d812 */ /* 0x008fe400078ec0ff */
[----:B------:R-:W-:Y:S01]  /*6ed0*/  @!P6 LOP3.LUT R19, R22, 0xfffffffe, RZ, 0xc0, !PT ;  /* 0xfffffffe1613e812 */ /* 0x000fe200078ec0ff */
[----:B------:R-:W-:Y:S01]  /*6ee0*/  @!P4 IMAD.WIDE R14, R15, 0x4, R6 ;  /* 0x000000040f0ec825 */ /* 0x000fe200078e0206 */
[----:B------:R-:W-:-:S02]  /*6ef0*/  ISETP.GE.AND P1, PT, R23, UR4, PT ;  /* 0x0000000417007c0c */ /* 0x000fc4000bf26270 */
[----:B------:R-:W-:Y:S01]  /*6f00*/  ISETP.GE.AND P0, PT, R24, UR4, PT ;  /* 0x0000000418007c0c */ /* 0x000fe2000bf06270 */
[--C-:B0-----:R-:W-:Y:S01]  /*6f10*/  @!P2 IMAD.WIDE R10, R3, 0x4, R6.reuse ;  /* 0x00000004030aa825 */ /* 0x101fe200078e0206 */
[C---:B------:R-:W-:Y:S02]  /*6f20*/  IADD3 R3, R0.reuse, 0x68, RZ ;  /* 0x0000006800037810 */ /* 0x040fe40007ffe0ff */
[----:B------:R-:W-:Y:S01]  /*6f30*/  IADD3 R21, R0, 0x80, RZ ;  /* 0x0000008000157810 */ /* 0x000fe20007ffe0ff */
[--C-:B-1----:R-:W-:Y:S01]  /*6f40*/  @!P3 IMAD.WIDE R12, R5, 0x4, R6.reuse ;  /* 0x00000004050cb825 */ /* 0x102fe200078e0206 */
[----:B------:R0:W-:Y:S01]  /*6f50*/  @!P2 ST.E.64 desc[UR36][R10.64], R48 ;  /* 0x000000300a00a985 */ /* 0x0001e2000c101b24 */
[----:B------:R-:W-:Y:S02]  /*6f60*/  ISETP.GE.AND P2, PT, R3, UR4, PT ;  /* 0x0000000403007c0c */ /* 0x000fe4000bf46270 */
[----:B------:R-:W-:Y:S01]  /*6f70*/  @!P5 IMAD.WIDE R16, R17, 0x4, R6 ;  /* 0x000000041110d825 */ /* 0x000fe200078e0206 */
[----:B------:R1:W-:Y:S01]  /*6f80*/  @!P3 ST.E.64 desc[UR36][R12.64], R52 ;  /* 0x000000340c00b985 */ /* 0x0003e2000c101b24 */
[----:B------:R-:W-:-:S02]  /*6f90*/  @!P1 LEA.HI R23, R23, R23, RZ, 0x1 ;  /* 0x0000001717179211 */ /* 0x000fc400078f08ff */
[----:B------:R-:W-:Y:S01]  /*6fa0*/  @!P6 IMAD.WIDE R18, R19, 0x4, R6 ;  /* 0x000000041312e825 */ /* 0x000fe200078e0206 */
[----:B------:R2:W-:Y:S01]  /*6fb0*/  @!P4 ST.E.64 desc[UR36][R14.64], R56 ;  /* 0x000000380e00c985 */ /* 0x0005e2000c101b24 */
[----:B------:R-:W-:Y:S02]  /*6fc0*/  ISETP.GE.AND P4, PT, R21, UR4, PT ;  /* 0x0000000415007c0c */ /* 0x000fe4000bf86270 */
[C---:B------:R-:W-:Y:S01]  /*6fd0*/  VIADD R5, R0.reuse, 0x70 ;  /* 0x0000007000057836 */ /* 0x040fe20000000000 */
[----:B------:R3:W-:Y:S01]  /*6fe0*/  @!P5 ST.E.64 desc[UR36][R16.64], R60 ;  /* 0x0000003c1000d985 */ /* 0x0007e2000c101b24 */
[----:B------:R-:W-:Y:S01]  /*6ff0*/  VIADD R22, R0, 0x88 ;  /* 0x0000008800167836 */ /* 0x000fe20000000000 */
[----:B------:R-:W-:Y:S02]  /*7000*/  ISETP.GE.AND P5, PT, R20, UR4, PT ;  /* 0x0000000414007c0c */ /* 0x000fe4000bfa6270 */
[----:B------:R4:W-:Y:S01]  /*7010*/  @!P6 ST.E.64 desc[UR36][R18.64], R64 ;  /* 0x000000401200e985 */ /* 0x0009e2000c101b24 */
[----:B------:R-:W-:-:S02]  /*7020*/  ISETP.GE.AND P6, PT, R5, UR4, PT ;  /* 0x0000000405007c0c */ /* 0x000fc4000bfc6270 */
[----:B------:R-:W-:Y:S02]  /*7030*/  ISETP.GE.AND P3, PT, R22, UR4, PT ;  /* 0x0000000416007c0c */ /* 0x000fe4000bf66270 */
[----:B------:R-:W-:Y:S02]  /*7040*/  @!P0 LEA.HI R24, R24, R24, RZ, 0x1 ;  /* 0x0000001818188211 */ /* 0x000fe400078f08ff */
[----:B0-----:R-:W-:Y:S01]  /*7050*/  @!P1 LOP3.LUT R11, R23, 0xfffffffe, RZ, 0xc0, !PT ;  /* 0xfffffffe170b9812 */ /* 0x001fe200078ec0ff */
[----:B------:R-:W-:Y:S01]  /*7060*/  VIADD R23, R0, 0x90 ;  /* 0x0000009000177836 */ /* 0x000fe20000000000 */
[----:B-1----:R-:W-:Y:S02]  /*7070*/  @!P0 LOP3.LUT R13, R24, 0xfffffffe, RZ, 0xc0, !PT ;  /* 0xfffffffe180d8812 */ /* 0x002fe400078ec0ff */
[----:B------:R-:W-:Y:S01]  /*7080*/  @!P2 LEA.HI R3, R3, R3, RZ, 0x1 ;  /* 0x000000030303a211 */ /* 0x000fe200078f08ff */
[----:B------:R-:W-:Y:S01]  /*7090*/  @!P1 IMAD.WIDE R10, R11, 0x4, R6 ;  /* 0x000000040b0a9825 */ /* 0x000fe200078e0206 */
[----:B------:R-:W-:-:S02]  /*70a0*/  @!P5 LEA.HI R20, R20, R20, RZ, 0x1 ;  /* 0x000000141414d211 */ /* 0x000fc400078f08ff */
[----:B------:R-:W-:Y:S01]  /*70b0*/  @!P6 LEA.HI R5, R5, R5, RZ, 0x1 ;  /* 0x000000050505e211 */ /* 0x000fe200078f08ff */
[----:B------:R-:W-:Y:S01]  /*70c0*/  @!P0 IMAD.WIDE R12, R13, 0x4, R6 ;  /* 0x000000040d0c8825 */ /* 0x000fe200078e0206 */
[----:B------:R-:W-:Y:S01]  /*70d0*/  @!P4 LEA.HI R21, R21, R21, RZ, 0x1 ;  /* 0x000000151515c211 */ /* 0x000fe200078f08ff */
[----:B------:R0:W-:Y:S01]  /*70e0*/  @!P1 ST.E.64 desc[UR36][R10.64], R68 ;  /* 0x000000440a009985 */ /* 0x0001e2000c101b24 */
[----:B------:R-:W-:Y:S02]  /*70f0*/  @!P3 LEA.HI R22, R22, R22, RZ, 0x1 ;  /* 0x000000161616b211 */ /* 0x000fe400078f08ff */
[----:B------:R-:W-:Y:S01]  /*7100*/  @!P2 LOP3.LUT R3, R3, 0xfffffffe, RZ, 0xc0, !PT ;  /* 0xfffffffe0303a812 */ /* 0x000fe200078ec0ff */
[----:B------:R1:W-:Y:S01]  /*7110*/  @!P0 ST.E.64 desc[UR36][R12.64], R72 ;  /* 0x000000480c008985 */ /* 0x0003e2000c101b24 */
[----:B------:R-:W-:Y:S02]  /*7120*/  @!P6 LOP3.LUT R5, R5, 0xfffffffe, RZ, 0xc0, !PT ;  /* 0xfffffffe0505e812 */ /* 0x000fe400078ec0ff */
[----:B--2---:R-:W-:-:S02]  /*7130*/  @!P5 LOP3.LUT R15, R20, 0xfffffffe, RZ, 0xc0, !PT ;  /* 0xfffffffe140fd812 */ /* 0x004fc400078ec0ff */
[----:B---3--:R-:W-:Y:S01]  /*7140*/  @!P4 LOP3.LUT R17, R21, 0xfffffffe, RZ, 0xc0, !PT ;  /* 0xfffffffe1511c812 */ /* 0x008fe200078ec0ff */
[----:B------:R-:W-:Y:S01]  /*7150*/  VIADD R21, R0, 0xb8 ;  /* 0x000000b800157836 */ /* 0x000fe20000000000 */
[----:B----4-:R-:W-:Y:S01]  /*7160*/  @!P3 LOP3.LUT R19, R22, 0xfffffffe, RZ, 0xc0, !PT ;  /* 0xfffffffe1613b812 */ /* 0x010fe200078ec0ff */
[--C-:B------:R-:W-:Y:S01]  /*7170*/  @!P5 IMAD.WIDE R14, R15, 0x4, R6.reuse ;  /* 0x000000040f0ed825 */ /* 0x100fe200078e0206 */
[----:B------:R-:W-:Y:S02]  /*7180*/  IADD3 R24, R0, 0x98, RZ ;  /* 0x0000009800187810 */ /* 0x000fe40007ffe0ff */
[----:B------:R-:W-:Y:S01]  /*7190*/  ISETP.GE.AND P0, PT, R23, UR4, PT ;  /* 0x0000000417007c0c */ /* 0x000fe2000bf06270 */
[--C-:B0-----:R-:W-:Y:S01]  /*71a0*/  @!P2 IMAD.WIDE R10, R3, 0x4, R6.reuse ;  /* 0x00000004030aa825 */ /* 0x101fe200078e0206 */
[----:B------:R-:W-:Y:S02]  /*71b0*/  ISETP.GE.AND P1, PT, R24, UR4, PT ;  /* 0x0000000418007c0c */ /* 0x000fe4000bf26270 */
[----:B------:R-:W-:Y:S01]  /*71c0*/  IADD3 R20, R0, 0xb0, RZ ;  /* 0x000000b000147810 */ /* 0x000fe20007ffe0ff */
[--C-:B-1----:R-:W-:Y:S01]  /*71d0*/  @!P6 IMAD.WIDE R12, R5, 0x4, R6.reuse ;  /* 0x00000004050ce825 */ /* 0x102fe200078e0206 */
[----:B------:R0:W-:Y:S03]  /*71e0*/  @!P2 ST.E.64 desc[UR36][R10.64], R76 ;  /* 0x0000004c0a00a985 */ /* 0x0001e6000c101b24 */
[--C-:B------:R-:W-:Y:S01]  /*71f0*/  @!P4 IMAD.WIDE R16, R17, 0x4, R6.reuse ;  /* 0x000000041110c825 */ /* 0x100fe200078e0206 */
[----:B------:R1:W-:Y:S03]  /*7200*/  @!P6 ST.E.64 desc[UR36][R12.64], R80 ;  /* 0x000000500c00e985 */ /* 0x0003e6000c101b24 */
[----:B------:R-:W-:Y:S01]  /*7210*/  @!P3 IMAD.WIDE R18, R19, 0x4, R6 ;  /* 0x000000041312b825 */ /* 0x000fe200078e0206 */
[----:B------:R2:W-:Y:S01]  /*7220*/  @!P5 ST.E.64 desc[UR36][R14.64], R84 ;  /* 0x000000540e00d985 */ /* 0x0005e2000c101b24 */
[----:B------:R-:W-:-:S02]  /*7230*/  ISETP.GE.AND P5, PT, R21, UR4, PT ;  /* 0x0000000415007c0c */ /* 0x000fc4000bfa6270 */
[C---:B------:R-:W-:Y:S01]  /*7240*/  VIADD R3, R0.reuse, 0xa0 ;  /* 0x000000a000037836 */ /* 0x040fe20000000000 */
[----:B------:R3:W-:Y:S01]  /*7250*/  @!P4 ST.E.64 desc[UR36][R16.64], R88 ;  /* 0x000000581000c985 */ /* 0x0007e2000c101b24 */
[----:B------:R-:W-:Y:S01]  /*7260*/  VIADD R5, R0, 0xa8 ;  /* 0x000000a800057836 */ /* 0x000fe20000000000 */
[----:B------:R-:W-:Y:S01]  /*7270*/  ISETP.GE.AND P4, PT, R20, UR4, PT ;  /* 0x0000000414007c0c */ /* 0x000fe2000bf86270 */
[----:B------:R-:W-:Y:S01]  /*7280*/  VIADD R22, R0, 0xc0 ;  /* 0x000000c000167836 */ /* 0x000fe20000000000 */
[----:B------:R4:W-:Y:S01]  /*7290*/  @!P3 ST.E.64 desc[UR36][R18.64], R92 ;  /* 0x0000005c1200b985 */ /* 0x0009e2000c101b24 */
[----:B------:R-:W-:Y:S02]  /*72a0*/  ISETP.GE.AND P2, PT, R3, UR4, PT ;  /* 0x0000000403007c0c */ /* 0x000fe4000bf46270 */
[----:B------:R-:W-:Y:S02]  /*72b0*/  ISETP.GE.AND P3, PT, R5, UR4, PT ;  /* 0x0000000405007c0c */ /* 0x000fe4000bf66270 */
[----:B------:R-:W-:-:S02]  /*72c0*/  ISETP.GE.AND P6, PT, R22, UR4, PT ;  /* 0x0000000416007c0c */ /* 0x000fc4000bfc6270 */
[----:B------:R-:W-:Y:S02]  /*72d0*/  @!P0 LEA.HI R23, R23, R23, RZ, 0x1 ;  /* 0x0000001717178211 */ /* 0x000fe400078f08ff */
[----:B------:R-:W-:Y:S02]  /*72e0*/  @!P1 LEA.HI R24, R24, R24, RZ, 0x1 ;  /* 0x0000001818189211 */ /* 0x000fe400078f08ff */
[----:B0-----:R-:W-:Y:S02]  /*72f0*/  @!P0 LOP3.LUT R11, R23, 0xfffffffe, RZ, 0xc0, !PT ;  /* 0xfffffffe170b8812 */ /* 0x001fe400078ec0ff */
[----:B-1----:R-:W-:Y:S02]  /*7300*/  @!P1 LOP3.LUT R13, R24, 0xfffffffe, RZ, 0xc0, !PT ;  /* 0xfffffffe180d9812 */ /* 0x002fe400078ec0ff */
[----:B------:R-:W-:Y:S01]  /*7310*/  @!P2 LEA.HI R3, R3, R3, RZ, 0x1 ;  /* 0x000000030303a211 */ /* 0x000fe200078f08ff */
[----:B------:R-:W-:Y:S01]  /*7320*/  @!P0 IMAD.WIDE R10, R11, 0x4, R6 ;  /* 0x000000040b0a8825 */ /* 0x000fe200078e0206 */
[----:B------:R-:W-:-:S02]  /*7330*/  @!P3 LEA.HI R5, R5, R5, RZ, 0x1 ;  /* 0x000000050505b211 */ /* 0x000fc400078f08ff */
[----:B------:R-:W-:Y:S01]  /*7340*/  @!P4 LEA.HI R20, R20, R20, RZ, 0x1 ;  /* 0x000000141414c211 */ /* 0x000fe200078f08ff */
[--C-:B------:R-:W-:Y:S01]  /*7350*/  @!P1 IMAD.WIDE R12, R13, 0x4, R6.reuse ;  /* 0x000000040d0c9825 */ /* 0x100fe200078e0206 */
[----:B------:R-:W-:Y:S01]  /*7360*/  @!P2 LOP3.LUT R3, R3, 0xfffffffe, RZ, 0xc0, !PT ;  /* 0xfffffffe0303a812 */ /* 0x000fe200078ec0ff */
[----:B------:R0:W-:Y:S01]  /*7370*/  @!P0 ST.E.64 desc[UR36][R10.64], R96 ;  /* 0x000000600a008985 */ /* 0x0001e2000c101b24 */
[----:B------:R-:W-:Y:S02]  /*7380*/  @!P5 LEA.HI R21, R21, R21, RZ, 0x1 ;  /* 0x000000151515d211 */ /* 0x000fe400078f08ff */
[----:B------:R-:W-:Y:S01]  /*7390*/  @!P3 LOP3.LUT R5, R5, 0xfffffffe, RZ, 0xc0, !PT ;  /* 0xfffffffe0505b812 */ /* 0x000fe200078ec0ff */
[----:B--2---:R-:W-:Y:S01]  /*73a0*/  @!P2 IMAD.WIDE R14, R3, 0x4, R6 ;  /* 0x00000004030ea825 */ /* 0x004fe200078e0206 */
[----:B------:R-:W-:Y:S01]  /*73b0*/  @!P6 LEA.HI R22, R22, R22, RZ, 0x1 ;  /* 0x000000161616e211 */ /* 0x000fe200078f08ff */
[----:B------:R1:W-:Y:S01]  /*73c0*/  @!P1 ST.E.64 desc[UR36][R12.64], R100 ;  /* 0x000000640c009985 */ /* 0x0003e2000c101b24 */
[----:B---3--:R-:W-:Y:S01]  /*73d0*/  @!P4 LOP3.LUT R17, R20, 0xfffffffe, RZ, 0xc0, !PT ;  /* 0xfffffffe1411c812 */ /* 0x008fe200078ec0ff */
[----:B------:R-:W-:Y:S01]  /*73e0*/  VIADD R20, R0, 0xd8 ;  /* 0x000000d800147836 */ /* 0x000fe20000000000 */
[----:B------:R-:W-:Y:S01]  /*73f0*/  @!P5 LOP3.LUT R21, R21, 0xfffffffe, RZ, 0xc0, !PT ;  /* 0xfffffffe1515d812 */ /* 0x000fe200078ec0ff */
[----:B------:R2:W-:Y:S01]  /*7400*/  @!P2 ST.E.64 desc[UR36][R14.64], R104 ;  /* 0x000000680e00a985 */ /* 0x0005e2000c101b24 */
[----:B----4-:R-:W-:-:S02]  /*7410*/  @!P6 LOP3.LUT R19, R22, 0xfffffffe, RZ, 0xc0, !PT ;  /* 0xfffffffe1613e812 */ /* 0x010fc400078ec0ff */
[----:B------:R-:W-:Y:S01]  /*7420*/  IADD3 R3, R0, 0xc8, RZ ;  /* 0x000000c800037810 */ /* 0x000fe20007ffe0ff */
[--C-:B0-----:R-:W-:Y:S01]  /*7430*/  @!P3 IMAD.WIDE R10, R5, 0x4, R6.reuse ;  /* 0x00000004050ab825 */ /* 0x101fe200078e0206 */
[----:B------:R-:W-:Y:S02]  /*7440*/  ISETP.GE.AND P2, PT, R20, UR4, PT ;  /* 0x0000000414007c0c */ /* 0x000fe4000bf46270 */
[----:B------:R-:W-:Y:S01]  /*7450*/  ISETP.GE.AND P0, PT, R3, UR4, PT ;  /* 0x0000000403007c0c */ /* 0x000fe2000bf06270 */
[----:B------:R-:W-:Y:S01]  /*7460*/  VIADD R5, R0, 0xd0 ;  /* 0x000000d000057836 */ /* 0x000fe20000000000 */
[----:B------:R0:W-:Y:S01]  /*7470*/  @!P3 ST.E.64 desc[UR36][R10.64], R108 ;  /* 0x0000006c0a00b985 */ /* 0x0001e2000c101b24 */
[----:B-1----:R-:W-:-:S03]  /*7480*/  @!P4 IMAD.WIDE R12, R17, 0x4, R6 ;  /* 0x00000004110cc825 */ /* 0x002fc600078e0206 */
[----:B------:R-:W-:Y:S01]  /*7490*/  ISETP.GE.AND P1, PT, R5, UR4, PT ;  /* 0x0000000405007c0c */ /* 0x000fe2000bf26270 */
[--C-:B------:R-:W-:Y:S01]  /*74a0*/  @!P5 IMAD.WIDE R16, R21, 0x4, R6.reuse ;  /* 0x000000041510d825 */ /* 0x100fe200078e0206 */
[C---:B------:R-:W-:Y:S01]  /*74b0*/  IADD3 R21, R0.reuse, 0xe0, RZ ;  /* 0x000000e000157810 */ /* 0x040fe20007ffe0ff */
[----:B------:R1:W-:Y:S02]  /*74c0*/  @!P4 ST.E.64 desc[UR36][R12.64], R112 ;  /* 0x000000700c00c985 */ /* 0x0003e4000c101b24 */
[----:B------:R-:W-:Y:S01]  /*74d0*/  @!P6 IMAD.WIDE R18, R19, 0x4, R6 ;  /* 0x000000041312e825 */ /* 0x000fe200078e0206 */
[----:B------:R-:W-:Y:S01]  /*74e0*/  ISETP.GE.AND P3, PT, R21, UR4, PT ;  /* 0x0000000415007c0c */ /* 0x000fe2000bf66270 */
[----:B------:R3:W-:Y:S01]  /*74f0*/  @!P5 ST.E.64 desc[UR36][R16.64], R116 ;  /* 0x000000741000d985 */ /* 0x0007e2000c101b24 */
[----:B------:R-:W-:Y:S01]  /*7500*/  @!P0 LEA.HI R3, R3, R3, RZ, 0x1 ;  /* 0x0000000303038211 */ /* 0x000fe200078f08ff */
[C---:B--2---:R-:W-:Y:S01]  /*7510*/  VIADD R14, R0.reuse, 0xe8 ;  /* 0x000000e8000e7836 */ /* 0x044fe20000000000 */
[C---:B0-----:R-:W-:Y:S01]  /*7520*/  IADD3 R11, R0.reuse, 0xf8, RZ ;  /* 0x000000f8000b7810 */ /* 0x041fe20007ffe0ff */
[----:B------:R-:W-:Y:S01]  /*7530*/  VIADD R15, R0, 0xf0 ;  /* 0x000000f0000f7836 */ /* 0x000fe20000000000 */
[----:B------:R0:W-:Y:S01]  /*7540*/  @!P6 ST.E.64 desc[UR36][R18.64], R120 ;  /* 0x000000781200e985 */ /* 0x0001e2000c101b24 */
[----:B------:R-:W-:-:S02]  /*7550*/  @!P1 LEA.HI R5, R5, R5, RZ, 0x1 ;  /* 0x0000000505059211 */ /* 0x000fc400078f08ff */
[----:B------:R-:W-:Y:S02]  /*7560*/  ISETP.GE.AND P4, PT, R14, UR4, PT ;  /* 0x000000040e007c0c */ /* 0x000fe4000bf86270 */
[----:B------:R-:W-:Y:S02]  /*7570*/  ISETP.GE.AND P5, PT, R15, UR4, PT ;  /* 0x000000040f007c0c */ /* 0x000fe4000bfa6270 */
[----:B------:R-:W-:Y:S02]  /*7580*/  ISETP.GE.AND P6, PT, R11, UR4, PT ;  /* 0x000000040b007c0c */ /* 0x000fe4000bfc6270 */
[----:B------:R-:W-:Y:S02]  /*7590*/  @!P2 LEA.HI R20, R20, R20, RZ, 0x1 ;  /* 0x000000141414a211 */ /* 0x000fe400078f08ff */
[----:B------:R-:W-:Y:S02]  /*75a0*/  @!P3 LEA.HI R21, R21, R21, RZ, 0x1 ;  /* 0x000000151515b211 */ /* 0x000fe400078f08ff */
[----:B------:R-:W-:-:S02]  /*75b0*/  @!P0 LOP3.LUT R3, R3, 0xfffffffe, RZ, 0xc0, !PT ;  /* 0xfffffffe03038812 */ /* 0x000fc400078ec0ff */
[----:B------:R-:W-:Y:S02]  /*75c0*/  @!P1 LOP3.LUT R5, R5, 0xfffffffe, RZ, 0xc0, !PT ;  /* 0xfffffffe05059812 */ /* 0x000fe400078ec0ff */
[----:B------:R-:W-:Y:S02]  /*75d0*/  @!P4 LEA.HI R14, R14, R14, RZ, 0x1 ;  /* 0x0000000e0e0ec211 */ /* 0x000fe400078f08ff */
[----:B------:R-:W-:Y:S01]  /*75e0*/  @!P5 LEA.HI R10, R15, R15, RZ, 0x1 ;  /* 0x0000000f0f0ad211 */ /* 0x000fe200078f08ff */
[----:B-1----:R-:W-:Y:S01]  /*75f0*/  @!P1 IMAD.WIDE R12, R5, 0x4, R6 ;  /* 0x00000004050c9825 */ /* 0x002fe200078e0206 */
[----:B------:R-:W-:Y:S02]  /*7600*/  @!P6 LEA.HI R11, R11, R11, RZ, 0x1 ;  /* 0x0000000b0b0be211 */ /* 0x000fe400078f08ff */
[----:B------:R-:W-:Y:S02]  /*7610*/  @!P2 LOP3.LUT R15, R20, 0xfffffffe, RZ, 0xc0, !PT ;  /* 0xfffffffe140fa812 */ /* 0x000fe400078ec0ff */
[----:B---3--:R-:W-:-:S02]  /*7620*/  @!P3 LOP3.LUT R17, R21, 0xfffffffe, RZ, 0xc0, !PT ;  /* 0xfffffffe1511b812 */ /* 0x008fc400078ec0ff */
[----:B0-----:R-:W-:Y:S01]  /*7630*/  @!P4 LOP3.LUT R19, R14, 0xfffffffe, RZ, 0xc0, !PT ;  /* 0xfffffffe0e13c812 */ /* 0x001fe200078ec0ff */
[--C-:B------:R-:W-:Y:S01]  /*7640*/  @!P2 IMAD.WIDE R14, R15, 0x4, R6.reuse ;  /* 0x000000040f0ea825 */ /* 0x100fe200078e0206 */
[----:B------:R-:W-:Y:S02]  /*7650*/  @!P5 LOP3.LUT R21, R10, 0xfffffffe, RZ, 0xc0, !PT ;  /* 0xfffffffe0a15d812 */ /* 0x000fe400078ec0ff */
[----:B------:R-:W-:Y:S01]  /*7660*/  @!P6 LOP3.LUT R23, R11, 0xfffffffe, RZ, 0xc0, !PT ;  /* 0xfffffffe0b17e812 */ /* 0x000fe200078ec0ff */
[----:B------:R-:W-:-:S04]  /*7670*/  @!P0 IMAD.WIDE R10, R3, 0x4, R6 ;  /* 0x00000004030a8825 */ /* 0x000fc800078e0206 */
[--C-:B------:R-:W-:Y:S01]  /*7680*/  @!P3 IMAD.WIDE R16, R17, 0x4, R6.reuse ;  /* 0x000000041110b825 */ /* 0x100fe200078e0206 */
[----:B------:R0:W-:Y:S03]  /*7690*/  @!P0 ST.E.64 desc[UR36][R10.64], R124 ;  /* 0x0000007c0a008985 */ /* 0x0001e6000c101b24 */
[--C-:B------:R-:W-:Y:S01]  /*76a0*/  @!P4 IMAD.WIDE R18, R19, 0x4, R6.reuse ;  /* 0x000000041312c825 */ /* 0x100fe200078e0206 */
[----:B------:R0:W-:Y:S03]  /*76b0*/  @!P1 ST.E.64 desc[UR36][R12.64], R128 ;  /* 0x000000800c009985 */ /* 0x0001e6000c101b24 */
[--C-:B------:R-:W-:Y:S01]  /*76c0*/  @!P5 IMAD.WIDE R20, R21, 0x4, R6.reuse ;  /* 0x000000041514d825 */ /* 0x100fe200078e0206 */
[----:B------:R0:W-:Y:S03]  /*76d0*/  @!P2 ST.E.64 desc[UR36][R14.64], R132 ;  /* 0x000000840e00a985 */ /* 0x0001e6000c101b24 */
[----:B------:R-:W-:Y:S01]  /*76e0*/  @!P6 IMAD.WIDE R6, R23, 0x4, R6 ;  /* 0x000000041706e825 */ /* 0x000fe200078e0206 */
[----:B------:R0:W-:Y:S04]  /*76f0*/  @!P3 ST.E.64 desc[UR36][R16.64], R136 ;  /* 0x000000881000b985 */ /* 0x0001e8000c101b24 */
[----:B------:R0:W-:Y:S04]  /*7700*/  @!P4 ST.E.64 desc[UR36][R18.64], R140 ;  /* 0x0000008c1200c985 */ /* 0x0001e8000c101b24 */
[----:B------:R0:W-:Y:S04]  /*7710*/  @!P5 ST.E.64 desc[UR36][R20.64], R144 ;  /* 0x000000901400d985 */ /* 0x0001e8000c101b24 */
[----:B------:R0:W-:Y:S02]  /*7720*/  @!P6 ST.E.64 desc[UR36][R6.64], R148 ;  /* 0x000000940600e985 */ /* 0x0001e4000c101b24 */
.L_x_37:
[----:B------:R-:W-:Y:S05]  /*7730*/  BSYNC B0 ;  /* 0x0000000000007941 */ /* 0x000fea0003800000 */
.L_x_36:
[----:B------:R-:W-:Y:S01]  /*7740*/  ISETP.GE.AND P0, PT, R9, R8, PT ;  /* 0x000000080900720c */ /* 0x000fe20003f06270 */
[----:B---3--:R2:W3:Y:S04]  /*7750*/  SHFL.IDX PT, R3, R4, 0x1, 0x1c1f ;  /* 0x003c1f0004037f89 */ /* 0x0084e800000e0000 */
[----:B------:R-:W0:Y:S08]  /*7760*/  SHFL.IDX PT, R2, R2, 0x1, 0x1c1f ;  /* 0x003c1f0002027f89 */ /* 0x000e3000000e0000 */
[----:B--2---:R-:W-:Y:S05]  /*7770*/  @P0 BRA `(.L_x_8) ;  /* 0x0000004400b00947 */ /* 0x004fea0003800000 */
[C---:B------:R-:W-:Y:S01]  /*7780*/  VIADD R4, R0.reuse, 0x8 ;  /* 0x0000000800047836 */ /* 0x040fe20000000000 */
[----:B------:R-:W-:Y:S01]  /*7790*/  ULDC UR4, c[0x0][0xac8] ;  /* 0x0002b20000047ab9 */ /* 0x000fe20000000800 */
[C---:B------:R-:W-:Y:S01]  /*77a0*/  VIADD R5, R0.reuse, 0x10 ;  /* 0x0000001000057836 */ /* 0x040fe20000000000 */
[C---:B------:R-:W-:Y:S01]  /*77b0*/  ISETP.GE.AND P0, PT, R0.reuse, UR4, PT ;  /* 0x0000000400007c0c */ /* 0x040fe2000bf06270 */
[----:B0-----:R-:W-:Y:S01]  /*77c0*/  VIADD R11, R0, 0x20 ;  /* 0x00000020000b7836 */ /* 0x001fe20000000000 */
[----:B------:R-:W-:Y:S01]  /*77d0*/  ISETP.GE.AND P1, PT, R4, UR4, PT ;  /* 0x0000000404007c0c */ /* 0x000fe2000bf26270 */
[C---:B------:R-:W-:Y:S01]  /*77e0*/  VIADD R12, R0.reuse, 0x28 ;  /* 0x00000028000c7836 */ /* 0x040fe20000000000 */
[----:B------:R-:W-:Y:S01]  /*77f0*/  ISETP.GE.AND P2, PT, R5, UR4, PT ;  /* 0x0000000405007c0c */ /* 0x000fe2000bf46270 */
[C---:B------:R-:W-:Y:S01]  /*7800*/  VIADD R14, R0.reuse, 0x38 ;  /* 0x00000038000e7836 */ /* 0x040fe20000000000 */
[C---:B------:R-:W-:Y:S01]  /*7810*/  IADD3 R10, R0.reuse, 0x18, RZ ;  /* 0x00000018000a7810 */ /* 0x040fe20007ffe0ff */
[C---:B------:R-:W-:Y:S01]  /*7820*/  VIADD R15, R0.reuse, 0x40 ;  /* 0x00000040000f7836 */ /* 0x040fe20000000000 */
[----:B------:R-:W-:Y:S01]  /*7830*/  ISETP.GE.AND P6, PT, R11, UR4, PT ;  /* 0x000000040b007c0c */ /* 0x000fe2000bfc6270 */
[----:B------:R-:W-:Y:S01]  /*7840*/  VIADD R18, R0, 0x50 ;  /* 0x0000005000127836 */ /* 0x000fe20000000000 */
[----:B------:R-:W-:Y:S01]  /*7850*/  ISETP.GE.AND P5, PT, R10, UR4, PT ;  /* 0x000000040a007c0c */ /* 0x000fe2000bfa6270 */
[C---:B------:R-:W-:Y:S01]  /*7860*/  VIADD R19, R0.reuse, 0x58 ;  /* 0x0000005800137836 */ /* 0x040fe20000000000 */
[C---:B------:R-:W-:Y:S01]  /*7870*/  IADD3 R13, R0.reuse, 0x30, RZ ;  /* 0x00000030000d7810 */ /* 0x040fe20007ffe0ff */
[C---:B------:R-:W-:Y:S01]  /*7880*/  VIADD R20, R0.reuse, 0x80 ;  /* 0x0000008000147836 */ /* 0x040fe20000000000 */
[----:B------:R-:W-:-:S02]  /*7890*/  IADD3 R16, R0, 0x48, RZ ;  /* 0x0000004800107810 */ /* 0x000fc40007ffe0ff */
[----:B------:R-:W-:Y:S02]  /*78a0*/  @!P1 LEA.HI R4, R4, R4, RZ, 0x1 ;  /* 0x0000000404049211 */ /* 0x000fe400078f08ff */
[----:B------:R-:W-:Y:S02]  /*78b0*/  @!P2 LEA.HI R5, R5, R5, RZ, 0x1 ;  /* 0x000000050505a211 */ /* 0x000fe400078f08ff */
[----:B-1----:R-:W-:Y:S02]  /*78c0*/  @!P1 LOP3.LUT R7, R4, 0xfffffffe, RZ, 0xc0, !PT ;  /* 0xfffffffe04079812 */ /* 0x002fe400078ec0ff */
[----:B------:R-:W-:Y:S01]  /*78d0*/  @!P2 LOP3.LUT R9, R5, 0xfffffffe, RZ, 0xc0, !PT ;  /* 0xfffffffe0509a812 */ /* 0x000fe200078ec0ff */
[--C-:B---3--:R-:W-:Y:S01]  /*78e0*/  @!P0 IMAD.WIDE R4, R0, 0x4, R2.reuse ;  /* 0x0000000400048825 */ /* 0x108fe200078e0202 */
[----:B------:R-:W-:Y:S02]  /*78f0*/  ISETP.GE.AND P3, PT, R15, UR4, PT ;  /* 0x000000040f007c0c */ /* 0x000fe4000bf66270 */
[----:B------:R-:W-:Y:S01]  /*7900*/  ISETP.GE.AND P4, PT, R16, UR4, PT ;  /* 0x0000000410007c0c */ /* 0x000fe2000bf86270 */
[----:B----4-:R-:W-:Y:S01]  /*7910*/  @!P1 IMAD.WIDE R6, R7, 0x4, R2 ;  /* 0x0000000407069825 */ /* 0x010fe200078e0202 */
[----:B------:R0:W-:Y:S01]  /*7920*/  @!P0 ST.E.64 desc[UR36][R4.64], R26 ;  /* 0x0000001a04008985 */ /* 0x0001e2000c101b24 */
[----:B------:R-:W-:-:S02]  /*7930*/  ISETP.GE.AND P0, PT, R12, UR4, PT ;  /* 0x000000040c007c0c */ /* 0x000fc4000bf06270 */
[----:B------:R-:W-:Y:S01]  /*7940*/  @!P2 IMAD.WIDE R8, R9, 0x4, R2 ;  /* 0x000000040908a825 */ /* 0x000fe200078e0202 */
[----:B------:R1:W-:Y:S01]  /*7950*/  @!P1 ST.E.64 desc[UR36][R6.64], R30 ;  /* 0x0000001e06009985 */ /* 0x0003e2000c101b24 */
[----:B------:R-:W-:Y:S02]  /*7960*/  ISETP.GE.AND P1, PT, R13, UR4, PT ;  /* 0x000000040d007c0c */ /* 0x000fe4000bf26270 */
[----:B------:R-:W-:Y:S01]  /*7970*/  @!P5 LEA.HI R10, R10, R10, RZ, 0x1 ;  /* 0x0000000a0a0ad211 */ /* 0x000fe200078f08ff */
[----:B------:R2:W-:Y:S01]  /*7980*/  @!P2 ST.E.64 desc[UR36][R8.64], R34 ;  /* 0x000000220800a985 */ /* 0x0005e2000c101b24 */
[----:B------:R-:W-:Y:S02]  /*7990*/  ISETP.GE.AND P2, PT, R14, UR4, PT ;  /* 0x000000040e007c0c */ /* 0x000fe4000bf46270 */
[----:B------:R-:W-:Y:S02]  /*79a0*/  @!P6 LEA.HI R11, R11, R11, RZ, 0x1 ;  /* 0x0000000b0b0be211 */ /* 0x000fe400078f08ff */
[----:B------:R-:W-:-:S02]  /*79b0*/  @!P3 LEA.HI R15, R15, R15, RZ, 0x1 ;  /* 0x0000000f0f0fb211 */ /* 0x000fc400078f08ff */
[----:B0-----:R-:W-:Y:S02]  /*79c0*/  @!P5 LOP3.LUT R5, R10, 0xfffffffe, RZ, 0xc0, !PT ;  /* 0xfffffffe0a05d812 */ /* 0x001fe400078ec0ff */
[----:B------:R-:W-:Y:S02]  /*79d0*/  @!P0 LEA.HI R12, R12, R12, RZ, 0x1 ;  /* 0x0000000c0c0c8211 */ /* 0x000fe400078f08ff */
[----:B-1----:R-:W-:Y:S01]  /*79e0*/  @!P6 LOP3.LUT R7, R11, 0xfffffffe, RZ, 0xc0, !PT ;  /* 0xfffffffe0b07e812 */ /* 0x002fe200078ec0ff */
[--C-:B------:R-:W-:Y:S01]  /*79f0*/  @!P5 IMAD.WIDE R4, R5, 0x4, R2.reuse ;  /* 0x000000040504d825 */ /* 0x100fe200078e0202 */
[----:B------:R-:W-:Y:S02]  /*7a00*/  @!P1 LEA.HI R13, R13, R13, RZ, 0x1 ;  /* 0x0000000d0d0d9211 */ /* 0x000fe400078f08ff */
[----:B------:R-:W-:Y:S01]  /*7a10*/  @!P2 LEA.HI R14, R14, R14, RZ, 0x1 ;  /* 0x0000000e0e0ea211 */ /* 0x000fe200078f08ff */
[----:B------:R-:W-:Y:S01]  /*7a20*/  @!P6 IMAD.WIDE R6, R7, 0x4, R2 ;  /* 0x000000040706e825 */ /* 0x000fe200078e0202 */
[----:B------:R-:W-:Y:S01]  /*7a30*/  @!P4 LEA.HI R16, R16, R16, RZ, 0x1 ;  /* 0x000000101010c211 */ /* 0x000fe200078f08ff */
[----:B------:R0:W-:Y:S01]  /*7a40*/  @!P5 ST.E.64 desc[UR36][R4.64], R38 ;  /* 0x000000260400d985 */ /* 0x0001e2000c101b24 */
[----:B--2---:R-:W-:-:S02]  /*7a50*/  @!P0 LOP3.LUT R9, R12, 0xfffffffe, RZ, 0xc0, !PT ;  /* 0xfffffffe0c098812 */ /* 0x004fc400078ec0ff */
[----:B------:R-:W-:Y:S01]  /*7a60*/  @!P1 LOP3.LUT R13, R13, 0xfffffffe, RZ, 0xc0, !PT ;  /* 0xfffffffe0d0d9812 */ /* 0x000fe200078ec0ff */
[----:B------:R1:W-:Y:S01]  /*7a70*/  @!P6 ST.E.64 desc[UR36][R6.64], R42 ;  /* 0x0000002a0600e985 */ /* 0x0003e2000c101b24 */
[----:B------:R-:W-:Y:S02]  /*7a80*/  @!P2 LOP3.LUT R11, R14, 0xfffffffe, RZ, 0xc0, !PT ;  /* 0xfffffffe0e0ba812 */ /* 0x000fe400078ec0ff */
[----:B------:R-:W-:Y:S02]  /*7a90*/  @!P3 LOP3.LUT R15, R15, 0xfffffffe, RZ, 0xc0, !PT ;  /* 0xfffffffe0f0fb812 */ /* 0x000fe400078ec0ff */
[----:B------:R-:W-:Y:S01]  /*7aa0*/  @!P4 LOP3.LUT R17, R16, 0xfffffffe, RZ, 0xc0, !PT ;  /* 0xfffffffe1011c812 */ /* 0x000fe200078ec0ff */
[----:B------:R-:W-:Y:S01]  /*7ab0*/  VIADD R16, R0, 0x70 ;  /* 0x0000007000107836 */ /* 0x000fe20000000000 */
[----:B------:R-:W-:Y:S02]  /*7ac0*/  ISETP.GE.AND P5, PT, R18, UR4, PT ;  /* 0x0000000412007c0c */ /* 0x000fe4000bfa6270 */
[----:B------:R-:W-:Y:S01]  /*7ad0*/  ISETP.GE.AND P6, PT, R19, UR4, PT ;  /* 0x0000000413007c0c */ /* 0x000fe2000bfc6270 */
[----:B0-----:R-:W-:Y:S01]  /*7ae0*/  @!P0 IMAD.WIDE R4, R9, 0x4, R2 ;  /* 0x0000000409048825 */ /* 0x001fe200078e0202 */
[----:B------:R-:W-:-:S03]  /*7af0*/  IADD3 R14, R0, 0x60, RZ ;  /* 0x00000060000e7810 */ /* 0x000fc60007ffe0ff */
[--C-:B-1----:R-:W-:Y:S01]  /*7b00*/  @!P1 IMAD.WIDE R6, R13, 0x4, R2.reuse ;  /* 0x000000040d069825 */ /* 0x102fe200078e0202 */
[----:B------:R0:W-:Y:S01]  /*7b10*/  @!P0 ST.E.64 desc[UR36][R4.64], R46 ;  /* 0x0000002e04008985 */ /* 0x0001e2000c101b24 */
[----:B------:R-:W-:Y:S02]  /*7b20*/  ISETP.GE.AND P0, PT, R20, UR4, PT ;  /* 0x0000000414007c0c */ /* 0x000fe4000bf06270 */
[--C-:B------:R-:W-:Y:S01]  /*7b30*/  @!P2 IMAD.WIDE R8, R11, 0x4, R2.reuse ;  /* 0x000000040b08a825 */ /* 0x100fe200078e0202 */
[----:B------:R1:W-:Y:S01]  /*7b40*/  @!P1 ST.E.64 desc[UR36][R6.64], R50 ;  /* 0x0000003206009985 */ /* 0x0003e2000c101b24 */
[----:B------:R-:W-:Y:S02]  /*7b50*/  @!P5 LEA.HI R18, R18, R18, RZ, 0x1 ;  /* 0x000000121212d211 */ /* 0x000fe400078f08ff */
[----:B------:R-:W-:Y:S01]  /*7b60*/  @!P3 IMAD.WIDE R10, R15, 0x4, R2 ;  /* 0x000000040f0ab825 */ /* 0x000fe200078e0202 */
[----:B------:R2:W-:Y:S01]  /*7b70*/  @!P2 ST.E.64 desc[UR36][R8.64], R54 ;  /* 0x000000360800a985 */ /* 0x0005e2000c101b24 */
[----:B------:R-:W-:-:S02]  /*7b80*/  ISETP.GE.AND P2, PT, R16, UR4, PT ;  /* 0x0000000410007c0c */ /* 0x000fc4000bf46270 */
[----:B------:R-:W-:Y:S01]  /*7b90*/  @!P4 IMAD.WIDE R12, R17, 0x4, R2 ;  /* 0x00000004110cc825 */ /* 0x000fe200078e0202 */
[----:B------:R3:W-:Y:S01]  /*7ba0*/  @!P3 ST.E.64 desc[UR36][R10.64], R58 ;  /* 0x0000003a0a00b985 */ /* 0x0007e2000c101b24 */
[C---:B------:R-:W-:Y:S02]  /*7bb0*/  IADD3 R17, R0.reuse, 0x78, RZ ;  /* 0x0000007800117810 */ /* 0x040fe40007ffe0ff */
[----:B------:R-:W-:Y:S01]  /*7bc0*/  VIADD R15, R0, 0x68 ;  /* 0x00000068000f7836 */ /* 0x000fe20000000000 */
[----:B------:R4:W-:Y:S01]  /*7bd0*/  @!P4 ST.E.64 desc[UR36][R12.64], R62 ;  /* 0x0000003e0c00c985 */ /* 0x0009e2000c101b24 */
[----:B------:R-:W-:Y:S02]  /*7be0*/  ISETP.GE.AND P4, PT, R14, UR4, PT ;  /* 0x000000040e007c0c */ /* 0x000fe4000bf86270 */
[----:B------:R-:W-:Y:S02]  /*7bf0*/  ISETP.GE.AND P1, PT, R17, UR4, PT ;  /* 0x0000000411007c0c */ /* 0x000fe4000bf26270 */
[----:B------:R-:W-:-:S02]  /*7c00*/  ISETP.GE.AND P3, PT, R15, UR4, PT ;  /* 0x000000040f007c0c */ /* 0x000fc4000bf66270 */
[----:B------:R-:W-:Y:S02]  /*7c10*/  @!P6 LEA.HI R19, R19, R19, RZ, 0x1 ;  /* 0x000000131313e211 */ /* 0x000fe400078f08ff */
[----:B0-----:R-:W-:Y:S01]  /*7c20*/  @!P5 LOP3.LUT R5, R18, 0xfffffffe, RZ, 0xc0, !PT ;  /* 0xfffffffe1205d812 */ /* 0x001fe200078ec0ff */
[----:B------:R-:W-:Y:S01]  /*7c30*/  VIADD R18, R0, 0x88 ;  /* 0x0000008800127836 */ /* 0x000fe20000000000 */
        /* <DEDUP_REMOVED lines=9> */
[----:B--2---:R-:W-:Y:S01]  /*7cd0*/  @!P4 LOP3.LUT R9, R14, 0xfffffffe, RZ, 0xc0, !PT ;  /* 0xfffffffe0e09c812 */ /* 0x004fe200078ec0ff */
[----:B------:R1:W-:Y:S01]  /*7ce0*/  @!P6 ST.E.64 desc[UR36][R6.64], R70 ;  /* 0x000000460600e985 */ /* 0x0003e2000c101b24 */
[----:B------:R-:W-:Y:S01]  /*7cf0*/  @!P3 LOP3.LUT R15, R15, 0xfffffffe, RZ, 0xc0, !PT ;  /* 0xfffffffe0f0fb812 */ /* 0x000fe200078ec0ff */
[----:B------:R-:W-:Y:S01]  /*7d00*/  VIADD R14, R0, 0x98 ;  /* 0x00000098000e7836 */ /* 0x000fe20000000000 */
[----:B---3--:R-:W-:Y:S02]  /*7d10*/  @!P2 LOP3.LUT R11, R16, 0xfffffffe, RZ, 0xc0, !PT ;  /* 0xfffffffe100ba812 */ /* 0x008fe400078ec0ff */
[----:B------:R-:W-:Y:S02]  /*7d20*/  @!P1 LOP3.LUT R17, R17, 0xfffffffe, RZ, 0xc0, !PT ;  /* 0xfffffffe11119812 */ /* 0x000fe400078ec0ff */
[----:B----4-:R-:W-:Y:S01]  /*7d30*/  @!P0 LOP3.LUT R13, R20, 0xfffffffe, RZ, 0xc0, !PT ;  /* 0xfffffffe140d8812 */ /* 0x010fe200078ec0ff */
[C---:B------:R-:W-:Y:S01]  /*7d40*/  VIADD R20, R0.reuse, 0xb8 ;  /* 0x000000b800147836 */ /* 0x040fe20000000000 */
[----:B------:R-:W-:Y:S01]  /*7d50*/  IADD3 R19, R0, 0x90, RZ ;  /* 0x0000009000137810 */ /* 0x000fe20007ffe0ff */
[----:B0-----:R-:W-:Y:S01]  /*7d60*/  @!P4 IMAD.WIDE R4, R9, 0x4, R2 ;  /* 0x000000040904c825 */ /* 0x001fe200078e0202 */
[----:B------:R-:W-:-:S02]  /*7d70*/  ISETP.GE.AND P6, PT, R18, UR4, PT ;  /* 0x0000000412007c0c */ /* 0x000fc4000bfc6270 */
[----:B------:R-:W-:Y:S01]  /*7d80*/  ISETP.GE.AND P5, PT, R19, UR4, PT ;  /* 0x0000000413007c0c */ /* 0x000fe2000bfa6270 */
[--C-:B-1----:R-:W-:Y:S01]  /*7d90*/  @!P3 IMAD.WIDE R6, R15, 0x4, R2.reuse ;  /* 0x000000040f06b825 */ /* 0x102fe200078e0202 */
[----:B------:R0:W-:Y:S01]  /*7da0*/  @!P4 ST.E.64 desc[UR36][R4.64], R74 ;  /* 0x0000004a0400c985 */ /* 0x0001e2000c101b24 */
[----:B------:R-:W-:Y:S02]  /*7db0*/  IADD3 R16, R0, 0xa8, RZ ;  /* 0x000000a800107810 */ /* 0x000fe40007ffe0ff */
[--C-:B------:R-:W-:Y:S01]  /*7dc0*/  @!P2 IMAD.WIDE R8, R11, 0x4, R2.reuse ;  /* 0x000000040b08a825 */ /* 0x100fe200078e0202 */
        /* <DEDUP_REMOVED lines=12> */
[----:B------:R-:W-:Y:S02]  /*7e90*/  ISETP.GE.AND P4, PT, R15, UR4, PT ;  /* 0x000000040f007c0c */ /* 0x000fe4000bf86270 */
[----:B------:R-:W-:-:S02]  /*7ea0*/  ISETP.GE.AND P2, PT, R17, UR4, PT ;  /* 0x0000000411007c0c */ /* 0x000fc4000bf46270 */
[----:B------:R-:W-:Y:S02]  /*7eb0*/  @!P5 LEA.HI R19, R19, R19, RZ, 0x1 ;  /* 0x000000131313d211 */ /* 0x000fe400078f08ff */
[----:B0-----:R-:W-:Y:S02]  /*7ec0*/  @!P6 LOP3.LUT R5, R18, 0xfffffffe, RZ, 0xc0, !PT ;  /* 0xfffffffe1205e812 */ /* 0x001fe400078ec0ff */
[----:B-1----:R-:W-:Y:S01]  /*7ed0*/  @!P5 LOP3.LUT R7, R19, 0xfffffffe, RZ, 0xc0, !PT ;  /* 0xfffffffe1307d812 */ /* 0x002fe200078ec0ff */
[----:B------:R-:W-:Y:S01]  /*7ee0*/  VIADD R19, R0, 0xc8 ;  /* 0x000000c800137836 */ /* 0x000fe20000000000 */
        /* <DEDUP_REMOVED lines=12> */
[----:B---3--:R-:W-:Y:S01]  /*7fb0*/  @!P3 LOP3.LUT R11, R16, 0xfffffffe, RZ, 0xc0, !PT ;  /* 0xfffffffe100bb812 */ /* 0x008fe200078ec0ff */
[C---:B------:R-:W-:Y:S01]  /*7fc0*/  VIADD R16, R0.reuse, 0xe0 ;  /* 0x000000e000107836 */ /* 0x040fe20000000000 */
[----:B------:R-:W-:Y:S02]  /*7fd0*/  @!P2 LOP3.LUT R17, R17, 0xfffffffe, RZ, 0xc0, !PT ;  /* 0xfffffffe1111a812 */ /* 0x000fe400078ec0ff */
[----:B------:R-:W-:Y:S02]  /*7fe0*/  IADD3 R18, R0, 0xc0, RZ ;  /* 0x000000c000127810 */ /* 0x000fe40007ffe0ff */
[----:B----4-:R-:W-:Y:S01]  /*7ff0*/  @!P1 LOP3.LUT R13, R20, 0xfffffffe, RZ, 0xc0, !PT ;  /* 0xfffffffe140d9812 */ /* 0x010fe200078ec0ff */
[----:B0-----:R-:W-:Y:S01]  /*8000*/  @!P0 IMAD.WIDE R4, R9, 0x4, R2 ;  /* 0x0000000409048825 */ /* 0x001fe200078e0202 */
[----:B------:R-:W-:-:S02]  /*8010*/  ISETP.GE.AND P5, PT, R18, UR4, PT ;  /* 0x0000000412007c0c */ /* 0x000fc4000bfa6270 */
[----:B------:R-:W-:Y:S01]  /*8020*/  ISETP.GE.AND P6, PT, R19, UR4, PT ;  /* 0x0000000413007c0c */ /* 0x000fe2000bfc6270 */
[--C-:B-1----:R-:W-:Y:S01]  /*8030*/  @!P4 IMAD.WIDE R6, R15, 0x4, R2.reuse ;  /* 0x000000040f06c825 */ /* 0x102fe200078e0202 */
[----:B------:R0:W-:Y:S01]  /*8040*/  @!P0 ST.E.64 desc[UR36][R4.64], R102 ;  /* 0x0000006604008985 */ /* 0x0001e2000c101b24 */
[C---:B------:R-:W-:Y:S02]  /*8050*/  IADD3 R15, R0.reuse, 0xd8, RZ ;  /* 0x000000d8000f7810 */ /* 0x040fe40007ffe0ff */
[--C-:B------:R-:W-:Y:S01]  /*8060*/  @!P3 IMAD.WIDE R8, R11, 0x4, R2.reuse ;  /* 0x000000040b08b825 */ /* 0x100fe200078e0202 */
[----:B------:R1:W-:Y:S01]  /*8070*/  @!P4 ST.E.64 desc[UR36][R6.64], R106 ;  /* 0x0000006a0600c985 */ /* 0x0003e2000c101b24 */
[----:B------:R-:W-:Y:S02]  /*8080*/  IADD3 R20, R0, 0xf0, RZ ;  /* 0x000000f000147810 */ /* 0x000fe40007ffe0ff */
[----:B------:R-:W-:Y:S01]  /*8090*/  @!P2 IMAD.WIDE R10, R17, 0x4, R2 ;  /* 0x00000004110aa825 */ /* 0x000fe200078e0202 */
[----:B------:R2:W-:Y:S01]  /*80a0*/  @!P3 ST.E.64 desc[UR36][R8.64], R110 ;  /* 0x0000006e0800b985 */ /* 0x0005e2000c101b24 */
[----:B------:R-:W-:-:S02]  /*80b0*/  ISETP.GE.AND P0, PT, R14, UR4, PT ;  /* 0x000000040e007c0c */ /* 0x000fc4000bf06270 */
[----:B------:R-:W-:Y:S01]  /*80c0*/  @!P1 IMAD.WIDE R12, R13, 0x4, R2 ;  /* 0x000000040d0c9825 */ /* 0x000fe200078e0202 */
[----:B------:R3:W-:Y:S01]  /*80d0*/  @!P2 ST.E.64 desc[UR36][R10.64], R114 ;  /* 0x000000720a00a985 */ /* 0x0007e2000c101b24 */
[----:B------:R-:W-:Y:S02]  /*80e0*/  ISETP.GE.AND P2, PT, R16, UR4, PT ;  /* 0x0000000410007c0c */ /* 0x000fe4000bf46270 */
[C---:B------:R-:W-:Y:S01]  /*80f0*/  VIADD R17, R0.reuse, 0xe8 ;  /* 0x000000e800117836 */ /* 0x040fe20000000000 */
[----:B------:R4:W-:Y:S01]  /*8100*/  @!P1 ST.E.64 desc[UR36][R12.64], R118 ;  /* 0x000000760c009985 */ /* 0x0009e2000c101b24 */
[----:B------:R-:W-:Y:S01]  /*8110*/  ISETP.GE.AND P1, PT, R15, UR4, PT ;  /* 0x000000040f007c0c */ /* 0x000fe2000bf26270 */
[----:B------:R-:W-:Y:S01]  /*8120*/  VIADD R0, R0, 0xf8 ;  /* 0x000000f800007836 */ /* 0x000fe20000000000 */
        /* <DEDUP_REMOVED lines=14> */
[----:B--2---:R-:W-:Y:S01]  /*8210*/  @!P0 LOP3.LUT R9, R14, 0xfffffffe, RZ, 0xc0, !PT ;  /* 0xfffffffe0e098812 */ /* 0x004fe200078ec0ff */
[----:B------:R1:W-:Y:S01]  /*8220*/  @!P6 ST.E.64 desc[UR36][R6.64], R126 ;  /* 0x0000007e0600e985 */ /* 0x0003e2000c101b24 */
[----:B------:R-:W-:Y:S02]  /*8230*/  @!P1 LOP3.LUT R15, R15, 0xfffffffe, RZ, 0xc0, !PT ;  /* 0xfffffffe0f0f9812 */ /* 0x000fe400078ec0ff */
[----:B---3--:R-:W-:-:S02]  /*8240*/  @!P2 LOP3.LUT R11, R16, 0xfffffffe, RZ, 0xc0, !PT ;  /* 0xfffffffe100ba812 */ /* 0x008fc400078ec0ff */
[----:B------:R-:W-:Y:S02]  /*8250*/  @!P3 LOP3.LUT R17, R17, 0xfffffffe, RZ, 0xc0, !PT ;  /* 0xfffffffe1111b812 */ /* 0x000fe400078ec0ff */
[----:B----4-:R-:W-:Y:S01]  /*8260*/  @!P4 LOP3.LUT R13, R20, 0xfffffffe, RZ, 0xc0, !PT ;  /* 0xfffffffe140dc812 */ /* 0x010fe200078ec0ff */
[----:B0-----:R-:W-:-:S04]  /*8270*/  @!P0 IMAD.WIDE R4, R9, 0x4, R2 ;  /* 0x0000000409048825 */ /* 0x001fc800078e0202 */
[--C-:B-1----:R-:W-:Y:S01]  /*8280*/  @!P1 IMAD.WIDE R6, R15, 0x4, R2.reuse ;  /* 0x000000040f069825 */ /* 0x102fe200078e0202 */
[----:B------:R0:W-:Y:S01]  /*8290*/  @!P0 ST.E.64 desc[UR36][R4.64], R130 ;  /* 0x0000008204008985 */ /* 0x0001e2000c101b24 */
[----:B------:R-:W-:Y:S02]  /*82a0*/  ISETP.GE.AND P0, PT, R0, UR4, PT ;  /* 0x0000000400007c0c */ /* 0x000fe4000bf06270 */
[--C-:B------:R-:W-:Y:S01]  /*82b0*/  @!P2 IMAD.WIDE R8, R11, 0x4, R2.reuse ;  /* 0x000000040b08a825 */ /* 0x100fe200078e0202 */
[----:B------:R0:W-:Y:S03]  /*82c0*/  @!P1 ST.E.64 desc[UR36][R6.64], R134 ;  /* 0x0000008606009985 */ /* 0x0001e6000c101b24 */
[--C-:B------:R-:W-:Y:S01]  /*82d0*/  @!P3 IMAD.WIDE R10, R17, 0x4, R2.reuse ;  /* 0x00000004110ab825 */ /* 0x100fe200078e0202 */
[----:B------:R0:W-:Y:S03]  /*82e0*/  @!P2 ST.E.64 desc[UR36][R8.64], R138 ;  /* 0x0000008a0800a985 */ /* 0x0001e6000c101b24 */
[----:B------:R-:W-:Y:S01]  /*82f0*/  @!P4 IMAD.WIDE R12, R13, 0x4, R2 ;  /* 0x000000040d0cc825 */ /* 0x000fe200078e0202 */
[----:B------:R0:W-:Y:S04]  /*8300*/  @!P3 ST.E.64 desc[UR36][R10.64], R142 ;  /* 0x0000008e0a00b985 */ /* 0x0001e8000c101b24 */
[----:B------:R0:W-:Y:S01]  /*8310*/  @!P4 ST.E.64 desc[UR36][R12.64], R146 ;  /* 0x000000920c00c985 */ /* 0x0001e2000c101b24 */
[----:B------:R-:W-:Y:S05]  /*8320*/  @P0 BRA `(.L_x_8) ;  /* 0x0000003800c40947 */ /* 0x000fea0003800000 */
[----:B------:R-:W-:-:S04]  /*8330*/  LEA.HI R0, R0, R0, RZ, 0x1 ;  /* 0x0000000000007211 */ /* 0x000fc800078f08ff */
[----:B0-----:R-:W-:-:S05]  /*8340*/  LOP3.LUT R5, R0, 0xfffffffe, RZ, 0xc0, !PT ;  /* 0xfffffffe00057812 */ /* 0x001fca00078ec0ff */
[----:B------:R-:W-:-:S05]  /*8350*/  IMAD.WIDE R2, R5, 0x4, R2 ;  /* 0x0000000405027825 */ /* 0x000fca00078e0202 */
[----:B------:R0:W-:Y:S01]  /*8360*/  ST.E.64 desc[UR36][R2.64], R150 ;  /* 0x0000009602007985 */ /* 0x0001e2000c101b24 */
[----:B------:R-:W-:Y:S05]  /*8370*/  BRA `(.L_x_8) ;  /* 0x0000003800b07947 */ /* 0x000fea0003800000 */
.L_x_35:
[----:B---3--:R-:W0:Y:S02]  /*8380*/  S2R R0, SR_TID.X ;  /* 0x0000000000007919 */ /* 0x008e240000002100 */
[----:B0-----:R-:W-:-:S05]  /*8390*/  VIADD R2, R0, 0xffffff80 ;  /* 0xffffff8000027836 */ /* 0x001fca0000000000 */
[----:B------:R-:W-:-:S13]  /*83a0*/  ISETP.GT.AND P0, PT, R2, 0x7f, PT ;  /* 0x0000007f0200780c */ /* 0x000fda0003f04270 */
[----:B------:R-:W-:Y:S05]  /*83b0*/  @P0 BRA `(.L_x_8) ;  /* 0x0000003800a00947 */ /* 0x000fea0003800000 */
[----:B------:R-:W0:Y:S01]  /*83c0*/  S2R R3, SR_CTAID.X ;  /* 0x0000000000037919 */ /* 0x000e220000002500 */
[----:B------:R-:W1:Y:S01]  /*83d0*/  LDC R6, c[0x0][0xbe8] ;  /* 0x0002fa00ff067b82 */ /* 0x000e620000000800 */
[----:B------:R-:W-:Y:S01]  /*83e0*/  ULDC UR4, c[0x0][0xa88] ;  /* 0x0002a20000047ab9 */ /* 0x000fe20000000800 */
[----:B0-----:R-:W-:Y:S01]  /*83f0*/  LEA R0, R3, R0, 0x7 ;  /* 0x0000000003007211 */ /* 0x001fe200078e38ff */
[----:B-1----:R-:W-:-:S04]  /*8400*/  IMAD R3, R6, UR4, RZ ;  /* 0x0000000406037c24 */ /* 0x002fc8000f8e02ff */
[----:B------:R-:W-:-:S05]  /*8410*/  VIADD R0, R0, 0xffffff80 ;  /* 0xffffff8000007836 */ /* 0x000fca0000000000 */
[----:B------:R-:W-:-:S13]  /*8420*/  ISETP.GE.AND P0, PT, R0, R3, PT ;  /* 0x000000030000720c */ /* 0x000fda0003f06270 */
[----:B------:R-:W-:Y:S05]  /*8430*/  @P0 BRA `(.L_x_8) ;  /* 0x0000003800800947 */ /* 0x000fea0003800000 */
[----:B------:R-:W-:Y:S01]  /*8440*/  ISETP.NE.AND P0, PT, R6, 0x1, PT ;  /* 0x000000010600780c */ /* 0x000fe20003f05270 */
[----:B------:R-:W0:Y:S01]  /*8450*/  S2UR UR7, SR_CTAID.Z ;  /* 0x00000000000779c3 */ /* 0x000e220000002700 */
[----:B------:R-:W-:Y:S01]  /*8460*/  USHF.R.S32.HI UR6, URZ, 0x1f, UR38 ;  /* 0x0000001f3f067899 */ /* 0x000fe20008011426 */
[----:B------:R-:W-:Y:S01]  /*8470*/  IMAD.MOV.U32 R5, RZ, RZ, R0 ;  /* 0x000000ffff057224 */ /* 0x000fe200078e0000 */
[----:B------:R-:W-:Y:S02]  /*8480*/  ULDC.64 UR8, c[0x0][0xbd0] ;  /* 0x0002f40000087ab9 */ /* 0x000fe40000000a00 */
[----:B------:R-:W-:Y:S02]  /*8490*/  UIMAD UR6, UR6, UR8, URZ ;  /* 0x00000008060672a4 */ /* 0x000fe4000f8e023f */
[----:B------:R-:W-:Y:S01]  /*84a0*/  UIMAD.WIDE.U32 UR4, UR38, UR8, URZ ;  /* 0x00000008260472a5 */ /* 0x000fe2000f8e003f */
[----:B------:R-:W1:Y:S01]  /*84b0*/  LDC.64 R10, c[0x0][0xbd8] ;  /* 0x0002f600ff0a7b82 */ /* 0x000e620000000a00 */
[----:B------:R-:W-:-:S04]  /*84c0*/  UIMAD UR6, UR38, UR9, UR6 ;  /* 0x00000009260672a4 */ /* 0x000fc8000f8e0206 */
[----:B------:R-:W-:Y:S01]  /*84d0*/  UIADD3 UR6, UR5, UR6, URZ ;  /* 0x0000000605067290 */ /* 0x000fe2000fffe03f */
[----:B------:R-:W-:Y:S01]  /*84e0*/  MOV R2, UR4 ;  /* 0x0000000400027c02 */ /* 0x000fe20008000f00 */
[----:B------:R-:W-:Y:S01]  /*84f0*/  IMAD.U32 R3, RZ, RZ, UR5 ;  /* 0x00000005ff037e24 */ /* 0x000fe2000f8e00ff */
[----:B------:R-:W2:Y:S01]  /*8500*/  @P0 LDC R7, c[0x0][0xbec] ;  /* 0x0002fb00ff070b82 */ /* 0x000ea20000000800 */
[----:B------:R-:W-:Y:S02]  /*8510*/  ULDC.64 UR4, c[0x0][0xbe0] ;  /* 0x0002f80000047ab9 */ /* 0x000fe40000000a00 */
[----:B------:R-:W-:-:S05]  /*8520*/  IMAD.U32 R3, RZ, RZ, UR6 ;  /* 0x00000006ff037e24 */ /* 0x000fca000f8e00ff */
[----:B------:R-:W3:Y:S01]  /*8530*/  @P0 LDC R9, c[0x0][0xbf0] ;  /* 0x0002fc00ff090b82 */ /* 0x000ee20000000800 */
[----:B0-----:R-:W-:-:S07]  /*8540*/  USHF.R.S32.HI UR8, URZ, 0x1f, UR7 ;  /* 0x0000001f3f087899 */ /* 0x001fce0008011407 */
[----:B------:R-:W0:Y:S01]  /*8550*/  S2UR UR10, SR_CTAID.Y ;  /* 0x00000000000a79c3 */ /* 0x000e220000002600 */
[C---:B-1----:R-:W-:Y:S02]  /*8560*/  IMAD R12, R10.reuse, UR8, RZ ;  /* 0x000000080a0c7c24 */ /* 0x042fe4000f8e02ff */
[----:B------:R-:W-:-:S04]  /*8570*/  IMAD.WIDE.U32 R2, R10, UR7, R2 ;  /* 0x000000070a027c25 */ /* 0x000fc8000f8e0002 */
[----:B------:R-:W-:Y:S01]  /*8580*/  IMAD R11, R11, UR7, R12 ;  /* 0x000000070b0b7c24 */ /* 0x000fe2000f8e020c */
[----:B------:R-:W0:Y:S01]  /*8590*/  LDC R8, c[0x0][0xc50] ;  /* 0x00031400ff087b82 */ /* 0x000e220000000800 */
[----:B--2---:R-:W-:Y:S01]  /*85a0*/  @P0 IMAD.HI.U32 R4, R0, R7, RZ ;  /* 0x0000000700040227 */ /* 0x004fe200078e00ff */
[----:B------:R-:W-:-:S03]  /*85b0*/  IADD3 R7, RZ, -UR38, RZ ;  /* 0x80000026ff077c10 */ /* 0x000fc6000fffe0ff */
[----:B------:R-:W-:Y:S01]  /*85c0*/  IMAD.IADD R3, R11, 0x1, R3 ;  /* 0x000000010b037824 */ /* 0x000fe200078e0203 */
[----:B---3--:R-:W-:Y:S01]  /*85d0*/  @P0 SHF.R.U32.HI R5, RZ, R9, R4 ;  /* 0x00000009ff050219 */ /* 0x008fe20000011604 */
[----:B0-----:R-:W-:-:S04]  /*85e0*/  IMAD R9, R8, R7, UR10 ;  /* 0x0000000a08097e24 */ /* 0x001fc8000f8e0207 */
[----:B------:R-:W-:Y:S02]  /*85f0*/  IMAD.MOV R7, RZ, RZ, -R5 ;  /* 0x000000ffff077224 */ /* 0x000fe400078e0a05 */
[----:B------:R-:W-:Y:S01]  /*8600*/  IMAD.WIDE.U32 R2, R9, UR4, R2 ;  /* 0x0000000409027c25 */ /* 0x000fe2000f8e0002 */
[----:B------:R-:W-:-:S03]  /*8610*/  SHF.R.S32.HI R4, RZ, 0x1f, R9 ;  /* 0x0000001fff047819 */ /* 0x000fc60000011409 */
[----:B------:R-:W-:Y:S01]  /*8620*/  IMAD R7, R6, R7, R0 ;  /* 0x0000000706077224 */ /* 0x000fe200078e0200 */
[----:B------:R-:W-:Y:S01]  /*8630*/  IADD3 R2, P0, R5, R2, RZ ;  /* 0x0000000205027210 */ /* 0x000fe20007f1e0ff */
[----:B------:R-:W-:-:S03]  /*8640*/  IMAD R4, R4, UR4, RZ ;  /* 0x0000000404047c24 */ /* 0x000fc6000f8e02ff */
[----:B------:R-:W-:Y:S01]  /*8650*/  SHF.R.S32.HI R0, RZ, 0x1f, R7 ;  /* 0x0000001fff007819 */ /* 0x000fe20000011407 */
[----:B------:R-:W-:Y:S01]  /*8660*/  IMAD R4, R9, UR5, R4 ;  /* 0x0000000509047c24 */ /* 0x000fe2000f8e0204 */
[----:B------:R-:W-:Y:S01]  /*8670*/  SHF.R.S32.HI R9, RZ, 0x1f, R5 ;  /* 0x0000001fff097819 */ /* 0x000fe20000011405 */
[----:B------:R-:W-:Y:S02]  /*8680*/  ULDC.64 UR4, c[0x0][0xbc8] ;  /* 0x0002f20000047ab9 */ /* 0x000fe40000000a00 */
[----:B------:R-:W-:Y:S01]  /*8690*/  IMAD R0, R0, UR4, RZ ;  /* 0x0000000400007c24 */ /* 0x000fe2000f8e02ff */
[----:B------:R-:W-:-:S03]  /*86a0*/  IADD3.X R3, R9, R3, R4, P0, !PT ;  /* 0x0000000309037210 */ /* 0x000fc600007fe404 */
[C---:B------:R-:W-:Y:S02]  /*86b0*/  IMAD R5, R7.reuse, UR5, R0 ;  /* 0x0000000507057c24 */ /* 0x040fe4000f8e0200 */
[----:B------:R-:W-:Y:S01]  /*86c0*/  IMAD.WIDE.U32 R2, R7, UR4, R2 ;  /* 0x0000000407027c25 */ /* 0x000fe2000f8e0002 */
[----:B------:R-:W-:-:S04]  /*86d0*/  ULDC.64 UR4, c[0x0][0xba8] ;  /* 0x0002ea0000047ab9 */ /* 0x000fc80000000a00 */
[----:B------:R-:W-:Y:S02]  /*86e0*/  IADD3 R3, R3, R5, RZ ;  /* 0x0000000503037210 */ /* 0x000fe40007ffe0ff */
[----:B------:R-:W-:-:S04]  /*86f0*/  LEA R4, P0, R2, UR4, 0x2 ;  /* 0x0000000402047c11 */ /* 0x000fc8000f8010ff */
[----:B------:R-:W-:Y:S01]  /*8700*/  LEA.HI.X R5, R2, UR5, R3, 0x2, P0 ;  /* 0x0000000502057c11 */ /* 0x000fe200080f1403 */
[----:B------:R-:W-:-:S05]  /*8710*/  IMAD.MOV.U32 R3, RZ, RZ, -0x800000 ;  /* 0xff800000ff037424 */ /* 0x000fca00078e00ff */
[----:B------:R0:W-:Y:S01]  /*8720*/  STG.E desc[UR36][R4.64], R3 ;  /* 0x0000000304007986 */ /* 0x0001e2000c101924 */
[----:B------:R-:W-:Y:S05]  /*8730*/  BRA `(.L_x_8) ;  /* 0x0000003400c07947 */ /* 0x000fea0003800000 */
.L_x_6:
[----:B------:R-:W-:-:S08]  /*8740*/  NOP ;  /* 0x0000000000007918 */ /* 0x000fd00000000000 */
[----:B------:R-:W0:-:S00]  /*8750*/  USETMAXREG.DEALLOC.CTAPOOL 0x28 ;  /* 0x00000028000079c8 */ /* 0x000e0000080e0500 */
[----:B0-----:R-:W-:Y:S01]  /*8760*/  LOP3.LUT R2, R0, 0x3, RZ, 0xc0, !PT ;  /* 0x0000000300027812 */ /* 0x001fe200078ec0ff */
[----:B------:R-:W0:Y:S05]  /*8770*/  S2R R33, SR_CTAID.Z ;  /* 0x0000000000217919 */ /* 0x000e2a0000002700 */
[----:B------:R-:W1:Y:S01]  /*8780*/  S2UR UR6, SR_CTAID.Y ;  /* 0x00000000000679c3 */ /* 0x000e620000002600 */
[----:B------:R-:W2:Y:S02]  /*8790*/  SHFL.IDX PT, R0, R2, RZ, 0x1f ;  /* 0x00001fff02007589 */ /* 0x000ea400000e0000 */
[----:B--2---:R-:W-:-:S13]  /*87a0*/  ISETP.NE.AND P0, PT, R0, RZ, PT ;  /* 0x000000ff0000720c */ /* 0x004fda0003f05270 */
[----:B01----:R-:W-:Y:S05]  /*87b0*/  @!P0 BRA `(.L_x_38) ;  /* 0x0000000000288947 */ /* 0x003fea0003800000 */
[----:B------:R-:W-:Y:S01]  /*87c0*/  ULDC UR7, c[0x0][0xc50] ;  /* 0x0003140000077ab9 */ /* 0x000fe20000000800 */
[----:B------:R-:W-:Y:S01]  /*87d0*/  UMOV UR40, UR6 ;  /* 0x0000000600287c82 */ /* 0x000fe20008000000 */
[----:B------:R-:W-:-:S06]  /*87e0*/  UISETP.NE.AND UP0, UPT, UR7, 0x1, UPT ;  /* 0x000000010700788c */ /* 0x000fcc000bf05270 */
[----:B------:R-:W-:-:S13]  /*87f0*/  PLOP3.LUT P0, PT, PT, PT, UP0, 0x80, 0x0 ;  /* 0x000000000000781c */ /* 0x000fda0003f0f008 */
[----:B------:R-:W-:Y:S05]  /*8800*/  @!P0 BRA `(.L_x_39) ;  /* 0x0000000000308947 */ /* 0x000fea0003800000 */
[----:B------:R-:W-:Y:S01]  /*8810*/  ULDC UR4, c[0x0][0xc54] ;  /* 0x0003150000047ab9 */ /* 0x000fe20000000800 */
[----:B------:R-:W-:Y:S01]  /*8820*/  ULDC UR40, c[0x0][0xc58] ;  /* 0x0003160000287ab9 */ /* 0x000fe20000000800 */
[----:B------:R-:W-:-:S04]  /*8830*/  UIMAD.WIDE.U32 UR4, UR6, UR4, URZ ;  /* 0x00000004060472a5 */ /* 0x000fc8000f8e003f */
[----:B------:R-:W-:Y:S01]  /*8840*/  USHF.R.U32.HI UR40, URZ, UR40, UR5 ;  /* 0x000000283f287299 */ /* 0x000fe20008011605 */
[----:B------:R-:W-:Y:S11]  /*8850*/  BRA `(.L_x_39) ;  /* 0x00000000001c7947 */ /* 0x000ff60003800000 */
.L_x_38:
[----:B------:R-:W-:Y:S01]  /*8860*/  ULDC UR7, c[0x0][0xc50] ;  /* 0x0003140000077ab9 */ /* 0x000fe20000000800 */
[----:B------:R-:W-:Y:S01]  /*8870*/  UMOV UR40, UR6 ;  /* 0x0000000600287c82 */ /* 0x000fe20008000000 */
[----:B------:R-:W-:-:S11]  /*8880*/  UISETP.NE.AND UP0, UPT, UR7, 0x1, UPT ;  /* 0x000000010700788c */ /* 0x000fd6000bf05270 */
[----:B------:R-:W-:Y:S01]  /*8890*/  @UP0 ULDC UR4, c[0x0][0xc54] ;  /* 0x0003150000040ab9 */ /* 0x000fe20000000800 */
[----:B------:R-:W-:Y:S01]  /*88a0*/  @UP0 ULDC UR8, c[0x0][0xc58] ;  /* 0x0003160000080ab9 */ /* 0x000fe20000000800 */
[----:B------:R-:W-:-:S04]  /*88b0*/  UIMAD.WIDE.U32 UR4, UR6, UR4, URZ ;  /* 0x00000004060472a5 */ /* 0x000fc8000f8e003f */
[----:B------:R-:W-:-:S12]  /*88c0*/  @UP0 USHF.R.U32.HI UR40, URZ, UR8, UR5 ;  /* 0x000000083f280299 */ /* 0x000fd80008011605 */
.L_x_39:
[----:B------:R-:W-:Y:S01]  /*88d0*/  ISETP.GE.AND P0, PT, R33, RZ, PT ;  /* 0x000000ff2100720c */ /* 0x000fe20003f06270 */
[----:B------:R-:W-:Y:S01]  /*88e0*/  UIADD3 UR4, -UR40, URZ, URZ ;  /* 0x0000003f28047290 */ /* 0x000fe2000fffe13f */
[----:B------:R-:W-:Y:S01]  /*88f0*/  IMAD.MOV.U32 R20, RZ, RZ, 0x1 ;  /* 0x00000001ff147424 */ /* 0x000fe200078e00ff */
[----:B------:R-:W-:Y:S01]  /*8900*/  MOV R21, RZ ;  /* 0x000000ff00157202 */ /* 0x000fe20000000f00 */
[----:B------:R-:W-:Y:S01]  /*8910*/  IMAD.MOV.U32 R8, RZ, RZ, 0x1 ;  /* 0x00000001ff087424 */ /* 0x000fe200078e00ff */
[----:B------:R-:W-:-:S08]  /*8920*/  UIMAD UR6, UR7, UR4, UR6 ;  /* 0x00000004070672a4 */ /* 0x000fd0000f8e0206 */
[----:B------:R-:W-:Y:S05]  /*8930*/  @!P0 BRA `(.L_x_40) ;  /* 0x0000003000848947 */ /* 0x000fea0003800000 */
[----:B------:R-:W0:Y:S01]  /*8940*/  LDC.64 R4, c[0x0][0xa28] ;  /* 0x00028a00ff047b82 */ /* 0x000e220000000a00 */
[----:B------:R-:W-:Y:S01]  /*8950*/  ULDC.64 UR4, c[0x0][0x418] ;  /* 0x0001060000047ab9 */ /* 0x000fe20000000a00 */
[----:B------:R-:W-:Y:S01]  /*8960*/  ULDC UR41, c[0x0][0x2f0] ;  /* 0x0000bc0000297ab9 */ /* 0x000fe20000000800 */
[----:B------:R-:W-:Y:S01]  /*8970*/  IMAD.MOV.U32 R31, RZ, RZ, RZ ;  /* 0x000000ffff1f7224 */ /* 0x000fe200078e00ff */
[----:B0-----:R-:W-:-:S04]  /*8980*/  ISETP.NE.U32.AND P0, PT, R4, RZ, PT ;  /* 0x000000ff0400720c */ /* 0x001fc80003f05070 */
[----:B------:R-:W-:Y:S01]  /*8990*/  ISETP.NE.AND.EX P0, PT, R5, RZ, PT, P0 ;  /* 0x000000ff0500720c */ /* 0x000fe20003f05300 */
[----:B------:R-:W-:-:S03]  /*89a0*/  UISETP.NE.U32.AND UP0, UPT, UR4, URZ, UPT ;  /* 0x0000003f0400728c */ /* 0x000fc6000bf05070 */
[----:B------:R-:W-:-:S09]  /*89b0*/  ULDC UR4, c[0x0][0x424] ;  /* 0x0001090000047ab9 */ /* 0x000fd20000000800 */
[----:B------:R-:W0:Y:S01]  /*89c0*/  @P0 LDC.64 R4, c[0x0][0xa28] ;  /* 0x00028a00ff040b82 */ /* 0x000e220000000a00 */
[----:B------:R-:W-:-:S04]  /*89d0*/  UISETP.NE.AND.EX UP0, UPT, UR5, URZ, UPT, UP0 ;  /* 0x0000003f0500728c */ /* 0x000fc8000bf05300 */
[----:B------:R-:W-:-:S04]  /*89e0*/  USEL UR4, UR4, 0x1, UP0 ;  /* 0x0000000104047887 */ /* 0x000fc80008000000 */
[----:B------:R-:W-:Y:S01]  /*89f0*/  UIMAD UR41, UR4, UR41, URZ ;  /* 0x00000029042972a4 */ /* 0x000fe2000f8e023f */
[----:B------:R-:W1:Y:S03]  /*8a00*/  S2R R32, SR_CTAID.X ;  /* 0x0000000000207919 */ /* 0x000e660000002500 */
[----:B------:R-:W-:Y:S02]  /*8a10*/  UISETP.GE.AND UP0, UPT, UR41, 0x1, UPT ;  /* 0x000000012900788c */ /* 0x000fe4000bf06270 */
[----:B------:R-:W-:Y:S01]  /*8a20*/  UIADD3 UR4, UR41, 0x5f, URZ ;  /* 0x0000005f29047890 */ /* 0x000fe2000fffe03f */
[----:B0-----:R-:W-:-:S05]  /*8a30*/  @P0 IMAD.WIDE R4, R33, 0x4, R4 ;  /* 0x0000000421040825 */ /* 0x001fca00078e0204 */
[----:B------:R0:W5:Y:S01]  /*8a40*/  @P0 LDG.E R31, desc[UR36][R4.64] ;  /* 0x00000024041f0981 */ /* 0x000162000c1e1900 */
[----:B------:R-:W-:Y:S01]  /*8a50*/  PLOP3.LUT P0, PT, PT, PT, UP0, 0x80, 0x0 ;  /* 0x000000000000781c */ /* 0x000fe20003f0f008 */
[----:B------:R-:W-:Y:S02]  /*8a60*/  UIMAD.WIDE UR4, UR4, 0x2aaaaaab, URZ ;  /* 0x2aaaaaab040478a5 */ /* 0x000fe4000f8e023f */
[----:B------:R-:W-:Y:S02]  /*8a70*/  ULOP3.LUT UR44, UR6, 0xffff, URZ, 0xc0, !UPT ;  /* 0x0000ffff062c7892 */ /* 0x000fe4000f8ec03f */
[----:B------:R-:W-:Y:S01]  /*8a80*/  USHF.R.U32.HI UR42, URZ, 0x1f, UR5 ;  /* 0x0000001f3f2a7899 */ /* 0x000fe20008011605 */
[----:B------:R-:W-:-:S03]  /*8a90*/  UMOV UR38, URZ ;  /* 0x0000003f00267c82 */ /* 0x000fc60008000000 */
[----:B------:R-:W-:-:S04]  /*8aa0*/  ULEA.HI.SX32 UR42, UR5, UR42, 0x1c ;  /* 0x0000002a052a7291 */ /* 0x000fc8000f8fe23f */
[----:B01----:R-:W-:Y:S08]  /*8ab0*/  @!P0 BRA `(.L_x_41) ;  /* 0x0000000000848947 */ /* 0x003ff00003800000 */
[----:B------:R-:W-:Y:S01]  /*8ac0*/  USHF.R.U32.HI UR6, URZ, 0x10, UR6 ;  /* 0x000000103f067899 */ /* 0x000fe20008011606 */
[----:B------:R-:W-:-:S03]  /*8ad0*/  UMOV UR4, URZ ;  /* 0x0000003f00047c82 */ /* 0x000fc60008000000 */
[----:B------:R-:W-:-:S11]  /*8ae0*/  UISETP.NE.AND UP0, UPT, UR6, URZ, UPT ;  /* 0x0000003f0600728c */ /* 0x000fd6000bf05270 */
[----:B------:R-:W-:Y:S02]  /*8af0*/  @!UP0 ULDC UR6, c[0x0][0x9f0] ;  /* 0x00027c0000068ab9 */ /* 0x000fe40000000800 */
[----:B------:R-:W-:Y:S01]  /*8b00*/  IABS R0, UR6 ;  /* 0x0000000600007c13 */ /* 0x000fe20008000000 */
[----:B------:R-:W-:Y:S02]  /*8b10*/  UIADD3 UR7, UR42, -0x1, UR6 ;  /* 0xffffffff2a077890 */ /* 0x000fe4000fffe006 */
[----:B------:R-:W-:Y:S02]  /*8b20*/  IABS R5, UR6 ;  /* 0x0000000600057c13 */ /* 0x000fe40008000000 */
[----:B------:R-:W-:Y:S02]  /*8b30*/  R2UR UR10, R0 ;  /* 0x00000000000a72ca */ /* 0x000fe400000e0000 */
[----:B------:R-:W-:Y:S01]  /*8b40*/  IABS R4, UR7 ;  /* 0x0000000700047c13 */ /* 0x000fe20008000000 */
[----:B------:R-:W-:-:S03]  /*8b50*/  ULOP3.LUT UR7, UR7, UR6, URZ, 0x3c, !UPT ;  /* 0x0000000607077292 */ /* 0x000fc6000f8e3c3f */
[----:B------:R-:W-:-:S07]  /*8b60*/  R2UR UR9, R4 ;  /* 0x00000000040972ca */ /* 0x000fce00000e0000 */
[----:B------:R-:W0:Y:S08]  /*8b70*/  I2F.RP R0, UR10 ;  /* 0x0000000a00007d06 */ /* 0x000e300008209400 */
[----:B0-----:R-:W0:Y:S02]  /*8b80*/  MUFU.RCP R0, R0 ;  /* 0x0000000000007308 */ /* 0x001e240000001000 */
[----:B0-----:R-:W-:Y:S01]  /*8b90*/  IADD3 R3, R0, 0xffffffe, RZ ;  /* 0x0ffffffe00037810 */ /* 0x001fe20007ffe0ff */
[----:B------:R-:W-:-:S05]  /*8ba0*/  IMAD.MOV R0, RZ, RZ, -R5 ;  /* 0x000000ffff007224 */ /* 0x000fca00078e0a05 */
        /* <DEDUP_REMOVED lines=14> */
[----:B------:R-:W-:Y:S02]  /*8c90*/  UISETP.NE.AND UP1, UPT, UR6, URZ, UPT ;  /* 0x0000003f0600728c */ /* 0x000fe4000bf25270 */
[----:B------:R-:W-:-:S09]  /*8ca0*/  @!UP0 UIADD3 UR5, -UR5, URZ, URZ ;  /* 0x0000003f05058290 */ /* 0x000fd2000fffe13f */
[----:B------:R-:W-:-:S07]  /*8cb0*/  @!UP1 ULOP3.LUT UR5, URZ, UR6, URZ, 0x33, !UPT ;  /* 0x000000063f059292 */ /* 0x000fce000f8e333f */
[----:B------:R-:W-:-:S05]  /*8cc0*/  UMOV UR38, UR5 ;  /* 0x0000000500267c82 */ /* 0x000fca0008000000 */
.L_x_41:
[----:B------:R-:W-:Y:S02]  /*8cd0*/  UIMAD UR45, UR44, UR38, URZ ;  /* 0x000000262c2d72a4 */ /* 0x000fe4000f8e023f */
[----:B------:R-:W-:Y:S02]  /*8ce0*/  IMAD.U32 R3, RZ, RZ, UR38 ;  /* 0x00000026ff037e24 */ /* 0x000fe4000f8e00ff */
[----:B------:R-:W-:Y:S02]  /*8cf0*/  IMAD.MOV.U32 R21, RZ, RZ, RZ ;  /* 0x000000ffff157224 */ /* 0x000fe400078e00ff */
[----:B------:R-:W-:Y:S01]  /*8d00*/  IMAD.MOV.U32 R8, RZ, RZ, 0x1 ;  /* 0x00000001ff087424 */ /* 0x000fe200078e00ff */
[----:B------:R-:W-:-:S04]  /*8d10*/  MOV R0, UR45 ;  /* 0x0000002d00007c02 */ /* 0x000fc80008000f00 */
[----:B------:R-:W-:-:S04]  /*8d20*/  VIADDMNMX R0, R0, R3, UR42, PT ;  /* 0x0000002a00007e46 */ /* 0x000fc8000b800103 */
[----:B------:R-:W-:-:S13]  /*8d30*/  R2UR UR46, R0 ;  /* 0x00000000002e72ca */ /* 0x000fda00000e0000 */
[----:B------:R-:W-:-:S06]  /*8d40*/  UISETP.GT.AND UP0, UPT, UR46, UR45, UPT ;  /* 0x0000002d2e00728c */ /* 0x000fcc000bf04270 */
[----:B------:R-:W-:-:S13]  /*8d50*/  PLOP3.LUT P0, PT, PT, PT, UP0, 0x80, 0x0 ;  /* 0x000000000000781c */ /* 0x000fda0003f0f008 */
[----:B------:R-:W-:Y:S05]  /*8d60*/  @!P0 BRA `(.L_x_40) ;  /* 0x0000002c00788947 */ /* 0x000fea0003800000 */
[----:B------:R-:W0:Y:S01]  /*8d70*/  S2UR UR4, SR_CgaCtaId ;  /* 0x00000000000479c3 */ /* 0x000e220000008800 */
[----:B------:R-:W-:Y:S02]  /*8d80*/  UMOV UR43, 0x400 ;  /* 0x00000400002b7882 */ /* 0x000fe40000000000 */
[----:B0-----:R-:W-:-:S04]  /*8d90*/  ULEA UR43, UR4, UR43, 0x18 ;  /* 0x0000002b042b7291 */ /* 0x001fc8000f8ec03f */
[----:B------:R-:W-:-:S04]  /*8da0*/  UIADD3 UR4, UR43, 0x1c400, URZ ;  /* 0x0001c4002b047890 */ /* 0x000fc8000fffe03f */
[----:B------:R-:W-:-:S06]  /*8db0*/  ULOP3.LUT UP0, URZ, UR4, 0x3ff, URZ, 0xc0, !UPT ;  /* 0x000003ff043f7892 */ /* 0x000fcc000f80c03f */
[----:B------:R-:W-:-:S13]  /*8dc0*/  PLOP3.LUT P0, PT, PT, PT, UP0, 0x80, 0x0 ;  /* 0x000000000000781c */ /* 0x000fda0003f0f008 */
[----:B------:R-:W-:Y:S05]  /*8dd0*/  @!P0 BRA `(.L_x_42) ;  /* 0x0000000000408947 */ /* 0x000fea0003800000 */
[----:B------:R-:W-:Y:S01]  /*8de0*/  MOV R14, 0x0 ;  /* 0x00000000000e7802 */ /* 0x000fe20000000f00 */
[----:B------:R-:W-:Y:S01]  /*8df0*/  ULDC.64 UR4, c[0x4][0x98] ;  /* 0x0100260000047ab9 */ /* 0x000fe20000000a00 */
[----:B------:R-:W-:Y:S01]  /*8e00*/  ULDC.64 UR6, c[0x4][0xa0] ;  /* 0x0100280000067ab9 */ /* 0x000fe20000000a00 */
[----:B------:R-:W-:Y:S01]  /*8e10*/  MOV R4, UR4 ;  /* 0x0000000400047c02 */ /* 0x000fe20008000f00 */
[----:B------:R-:W-:Y:S01]  /*8e20*/  IMAD.U32 R5, RZ, RZ, UR5 ;  /* 0x00000005ff057e24 */ /* 0x000fe2000f8e00ff */
[----:B------:R-:W-:Y:S01]  /*8e30*/  ULDC.64 UR4, c[0x4][0x8] ;  /* 0x0100020000047ab9 */ /* 0x000fe20000000a00 */
[----:B------:R-:W0:Y:S01]  /*8e40*/  LDC.64 R14, c[0x4][R14] ;  /* 0x010000000e0e7b82 */ /* 0x000e220000000a00 */
[----:B------:R-:W-:Y:S01]  /*8e50*/  IMAD.U32 R6, RZ, RZ, UR6 ;  /* 0x00000006ff067e24 */ /* 0x000fe2000f8e00ff */
[----:B------:R-:W-:Y:S01]  /*8e60*/  MOV R7, UR7 ;  /* 0x0000000700077c02 */ /* 0x000fe20008000f00 */
[----:B------:R-:W-:Y:S01]  /*8e70*/  IMAD.U32 R10, RZ, RZ, UR4 ;  /* 0x00000004ff0a7e24 */ /* 0x000fe2000f8e00ff */
[----:B------:R-:W-:Y:S01]  /*8e80*/  MOV R8, 0x70 ;  /* 0x0000007000087802 */ /* 0x000fe20000000f00 */
[----:B------:R-:W-:-:S02]  /*8e90*/  IMAD.U32 R11, RZ, RZ, UR5 ;  /* 0x00000005ff0b7e24 */ /* 0x000fc4000f8e00ff */
[----:B------:R-:W-:Y:S02]  /*8ea0*/  IMAD.MOV.U32 R12, RZ, RZ, 0x1 ;  /* 0x00000001ff0c7424 */ /* 0x000fe400078e00ff */
[----:B------:R-:W-:-:S07]  /*8eb0*/  IMAD.MOV.U32 R13, RZ, RZ, RZ ;  /* 0x000000ffff0d7224 */ /* 0x000fce00078e00ff */
[----:B------:R-:W-:-:S07]  /*8ec0*/  LEPC R20, `(.L_x_42) ;  /* 0x000000001014794e */ /* 0x000fce0000000000 */
[----:B0----5:R-:W-:Y:S05]  /*8ed0*/  CALL.ABS.NOINC R14 ;  /* 0x000000000e007343 */ /* 0x021fea0003c00000 */
.L_x_42:
        /* <DEDUP_REMOVED lines=8> */
[----:B------:R0:W1:Y:S01]  /*8f60*/  LDC.64 R14, c[0x4][R17] ;  /* 0x01000000110e7b82 */ /* 0x0000620000000a00 */
[----:B------:R-:W-:Y:S01]  /*8f70*/  IMAD.U32 R5, RZ, RZ, UR5 ;  /* 0x00000005ff057e24 */ /* 0x000fe2000f8e00ff */
[----:B------:R-:W-:Y:S01]  /*8f80*/  ULDC.64 UR4, c[0x4][0x10] ;  /* 0x0100040000047ab9 */ /* 0x000fe20000000a00 */
[----:B------:R-:W-:Y:S01]  /*8f90*/  IMAD.U32 R6, RZ, RZ, UR6 ;  /* 0x00000006ff067e24 */ /* 0x000fe2000f8e00ff */
[----:B------:R-:W-:Y:S01]  /*8fa0*/  MOV R7, UR7 ;  /* 0x0000000700077c02 */ /* 0x000fe20008000f00 */
[----:B------:R-:W-:Y:S01]  /*8fb0*/  IMAD.U32 R10, RZ, RZ, UR4 ;  /* 0x00000004ff0a7e24 */ /* 0x000fe2000f8e00ff */
[----:B------:R-:W-:Y:S01]  /*8fc0*/  MOV R8, 0x70 ;  /* 0x0000007000087802 */ /* 0x000fe20000000f00 */
[----:B------:R-:W-:-:S02]  /*8fd0*/  IMAD.U32 R11, RZ, RZ, UR5 ;  /* 0x00000005ff0b7e24 */ /* 0x000fc4000f8e00ff */
[----:B------:R-:W-:Y:S02]  /*8fe0*/  IMAD.MOV.U32 R12, RZ, RZ, 0x1 ;  /* 0x00000001ff0c7424 */ /* 0x000fe400078e00ff */
[----:B0-----:R-:W-:-:S07]  /*8ff0*/  IMAD.MOV.U32 R13, RZ, RZ, RZ ;  /* 0x000000ffff0d7224 */ /* 0x001fce00078e00ff */
[----:B------:R-:W-:-:S07]  /*9000*/  LEPC R20, `(.L_x_44) ;  /* 0x000000001014794e */ /* 0x000fce0000000000 */
[----:B-1---5:R-:W-:Y:S05]  /*9010*/  CALL.ABS.NOINC R14 ;  /* 0x000000000e007343 */ /* 0x022fea0003c00000 */
.L_x_44:
[----:B------:R0:W1:Y:S01]  /*9020*/  LDC.64 R14, c[0x4][R17] ;  /* 0x01000000110e7b82 */ /* 0x0000620000000a00 */
[----:B------:R-:W-:Y:S01]  /*9030*/  ULDC.64 UR4, c[0x4][0x98] ;  /* 0x0100260000047ab9 */ /* 0x000fe20000000a00 */
[----:B------:R-:W-:Y:S01]  /*9040*/  ULDC.64 UR6, c[0x4][0xa0] ;  /* 0x0100280000067ab9 */ /* 0x000fe20000000a00 */
[----:B------:R-:W-:Y:S01]  /*9050*/  MOV R4, UR4 ;  /* 0x0000000400047c02 */ /* 0x000fe20008000f00 */
        /* <DEDUP_REMOVED lines=10> */
[----:B-1----:R-:W-:Y:S05]  /*9100*/  CALL.ABS.NOINC R14 ;  /* 0x000000000e007343 */ /* 0x002fea0003c00000 */
.L_x_43:
[----:B------:R-:W0:Y:S01]  /*9110*/  LDC.64 R4, c[0x0][0x9f8] ;  /* 0x00027e00ff047b82 */ /* 0x000e220000000a00 */
[----:B------:R-:W-:-:S07]  /*9120*/  MOV R30, R33 ;  /* 0x00000021001e7202 */ /* 0x000fce0000000f00 */
[----:B------:R-:W1:Y:S01]  /*9130*/  LDC R29, c[0x0][0x430] ;  /* 0x00010c00ff1d7b82 */ /* 0x000e620000000800 */
[C---:B------:R-:W-:Y:S01]  /*9140*/  IMAD.SHL.U32 R28, R16.reuse, 0x10, RZ ;  /* 0x00000010101c7824 */ /* 0x040fe200078e00ff */
[C---:B------:R-:W-:Y:S01]  /*9150*/  LOP3.LUT R7, R16.reuse, 0x7f, RZ, 0xc0, !PT ;  /* 0x0000007f10077812 */ /* 0x040fe200078ec0ff */
[----:B------:R-:W-:Y:S01]  /*9160*/  IMAD.U32 R9, RZ, RZ, UR46 ;  /* 0x0000002eff097e24 */ /* 0x000fe2000f8e00ff */
[----:B------:R-:W-:Y:S01]  /*9170*/  LOP3.LUT R23, R23, 0xffffffbf, RZ, 0xc0, !PT ;  /* 0xffffffbf17177812 */ /* 0x000fe200078ec0ff */
[----:B------:R-:W-:Y:S01]  /*9180*/  IMAD.SHL.U32 R6, R16, 0x8, RZ ;  /* 0x0000000810067824 */ /* 0x000fe200078e00ff */
[----:B------:R-:W-:Y:S01]  /*9190*/  ULDC UR4, c[0x0][0x320] ;  /* 0x0000c80000047ab9 */ /* 0x000fe20000000800 */
[----:B0-----:R-:W-:-:S04]  /*91a0*/  ISETP.NE.U32.AND P0, PT, R4, RZ, PT ;  /* 0x000000ff0400720c */ /* 0x001fc80003f05070 */
[----:B------:R-:W-:-:S13]  /*91b0*/  ISETP.NE.AND.EX P0, PT, R5, RZ, PT, P0 ;  /* 0x000000ff0500720c */ /* 0x000fda0003f05300 */
[----:B------:R-:W0:Y:S02]  /*91c0*/  @P0 LDC.64 R4, c[0x0][0x9f8] ;  /* 0x00027e00ff040b82 */ /* 0x000e240000000a00 */
[----:B0-----:R-:W-:-:S05]  /*91d0*/  @P0 IMAD.WIDE R4, R33, 0x4, R4 ;  /* 0x0000000421040825 */ /* 0x001fca00078e0204 */
[----:B------:R0:W2:Y:S01]  /*91e0*/  @P0 LDG.E R30, desc[UR36][R4.64] ;  /* 0x00000024041e0981 */ /* 0x0000a2000c1e1900 */
[----:B------:R-:W-:Y:S02]  /*91f0*/  LOP3.LUT R28, R28, 0x70, RZ, 0xc0, !PT ;  /* 0x000000701c1c7812 */ /* 0x000fe400078ec0ff */
[----:B------:R-:W-:Y:S02]  /*9200*/  SHF.R.U32.HI R27, RZ, 0x3, R7 ;  /* 0x00000003ff1b7819 */ /* 0x000fe40000011607 */
[----:B------:R-:W-:Y:S02]  /*9210*/  IADD3 R9, R9, -0x1, RZ ;  /* 0xffffffff09097810 */ /* 0x000fe40007ffe0ff */
[----:B------:R-:W-:Y:S02]  /*9220*/  LOP3.LUT R26, R28, R27, RZ, 0xfc, !PT ;  /* 0x0000001b1c1a7212 */ /* 0x000fe400078efcff */
[----:B-1----:R-:W-:-:S03]  /*9230*/  ISETP.NE.AND P1, PT, R29, 0x1, PT ;  /* 0x000000011d00780c */ /* 0x002fc60003f25270 */
[----:B------:R-:W-:-:S05]  /*9240*/  IMAD R22, R9, 0x60, R26 ;  /* 0x0000006009167824 */ /* 0x000fca00078e021a */
[C---:B------:R-:W-:Y:S01]  /*9250*/  ISETP.GE.AND P0, PT, R22.reuse, UR41, PT ;  /* 0x0000002916007c0c */ /* 0x040fe2000bf06270 */
[----:B-----5:R-:W-:-:S03]  /*9260*/  IMAD.IADD R22, R22, 0x1, R31 ;  /* 0x0000000116167824 */ /* 0x020fc600078e021f */
[----:B------:R-:W-:Y:S01]  /*9270*/  ISETP.GT.U32.OR P0, PT, R26, 0x5f, P0 ;  /* 0x0000005f1a00780c */ /* 0x000fe20000704470 */
[----:B------:R-:W1:Y:S01]  /*9280*/  @P1 LDC R3, c[0x0][0x434] ;  /* 0x00010d00ff031b82 */ /* 0x000e620000000800 */
[----:B------:R-:W-:-:S07]  /*9290*/  @P1 LOP3.LUT R23, R23, 0x40, RZ, 0xfc, !PT ;  /* 0x0000004017171812 */ /* 0x000fce00078efcff */
[----:B0-----:R-:W0:Y:S08]  /*92a0*/  @P1 LDC R5, c[0x0][0x438] ;  /* 0x00010e00ff051b82 */ /* 0x001e300000000800 */
[----:B------:R-:W3:Y:S08]  /*92b0*/  @!P0 LDC.64 R10, c[0x0][0x428] ;  /* 0x00010a00ff0a8b82 */ /* 0x000ef00000000a00 */
[----:B------:R-:W4:Y:S01]  /*92c0*/  @!P0 LDC.64 R12, c[0x0][0x418] ;  /* 0x00010600ff0c8b82 */ /* 0x000f220000000a00 */
[----:B-1----:R-:W-:-:S04]  /*92d0*/  @P1 IMAD.HI.U32 R0, R22, R3, RZ ;  /* 0x0000000316001227 */ /* 0x002fc800078e00ff */
[----:B------:R-:W-:Y:S01]  /*92e0*/  IMAD.MOV.U32 R3, RZ, RZ, R22 ;  /* 0x000000ffff037224 */ /* 0x000fe200078e0016 */
[----:B0-----:R-:W-:-:S04]  /*92f0*/  @P1 SHF.R.U32.HI R3, RZ, R5, R0 ;  /* 0x00000005ff031219 */ /* 0x001fc80000011600 */
[----:B------:R-:W-:Y:S02]  /*9300*/  @!P0 SHF.R.S32.HI R5, RZ, 0x1f, R3 ;  /* 0x0000001fff058819 */ /* 0x000fe40000011403 */
[----:B------:R-:W-:Y:S02]  /*9310*/  @!P0 MOV R4, R3 ;  /* 0x0000000300048202 */ /* 0x000fe40000000f00 */
[----:B--2---:R-:W-:-:S05]  /*9320*/  SHF.R.S32.HI R25, RZ, 0x1f, R30 ;  /* 0x0000001fff197819 */ /* 0x004fca000001141e */
[----:B---3--:R-:W-:-:S04]  /*9330*/  @!P0 IMAD R0, R25, R10, RZ ;  /* 0x0000000a19008224 */ /* 0x008fc800078e02ff */
[C---:B------:R-:W-:Y:S02]  /*9340*/  @!P0 IMAD R15, R30.reuse, R11, R0 ;  /* 0x0000000b1e0f8224 */ /* 0x040fe400078e0200 */
[----:B------:R-:W-:-:S04]  /*9350*/  @!P0 IMAD.WIDE.U32 R10, R30, R10, R4 ;  /* 0x0000000a1e0a8225 */ /* 0x000fc800078e0004 */
[----:B------:R-:W-:Y:S01]  /*9360*/  @!P0 IMAD.IADD R0, R11, 0x1, R15 ;  /* 0x000000010b008824 */ /* 0x000fe200078e020f */
[----:B----4-:R-:W-:-:S04]  /*9370*/  @!P0 LEA R4, P1, R10, R12, 0x2 ;  /* 0x0000000c0a048211 */ /* 0x010fc800078210ff */
[----:B------:R-:W-:-:S05]  /*9380*/  @!P0 LEA.HI.X R5, R10, R13, R0, 0x2, P1 ;  /* 0x0000000d0a058211 */ /* 0x000fca00008f1400 */
[----:B------:R0:W5:Y:S01]  /*9390*/  @!P0 LDG.E R4, desc[UR36][R4.64] ;  /* 0x0000002404048981 */ /* 0x000162000c1e1900 */
[----:B------:R-:W-:Y:S01]  /*93a0*/  LOP3.LUT R24, R6, 0x38, RZ, 0xc0, !PT ;  /* 0x0000003806187812 */ /* 0x000fe200078ec0ff */
[----:B------:R-:W-:Y:S01]  /*93b0*/  UMOV UR5, 0xffffffff ;  /* 0xffffffff00057882 */ /* 0x000fe20000000000 */
[----:B------:R-:W-:Y:S02]  /*93c0*/  LOP3.LUT R23, R23, 0xffffffef, RZ, 0xc0, !PT ;  /* 0xffffffef17177812 */ /* 0x000fe400078ec0ff */
[C---:B------:R-:W-:Y:S02]  /*93d0*/  LOP3.LUT R0, R24.reuse, 0x40, RZ, 0xfc, !PT ;  /* 0x0000004018007812 */ /* 0x040fe400078efcff */
[----:B------:R-:W-:Y:S02]  /*93e0*/  LOP3.LUT R8, R24, 0xc0, RZ, 0xfc, !PT ;  /* 0x000000c018087812 */ /* 0x000fe400078efcff */
[----:B------:R-:W-:Y:S02]  /*93f0*/  ISETP.GE.AND P1, PT, R0, UR4, PT ;  /* 0x0000000400007c0c */ /* 0x000fe4000bf26270 */
[----:B------:R-:W-:-:S04]  /*9400*/  LOP3.LUT R0, R24, 0x80, RZ, 0xfc, !PT ;  /* 0x0000008018007812 */ /* 0x000fc800078efcff */
[----:B------:R-:W-:-:S07]  /*9410*/  ISETP.GE.AND P2, PT, R0, UR4, PT ;  /* 0x0000000400007c0c */ /* 0x000fce000bf46270 */
[----:B------:R-:W-:Y:S02]  /*9420*/  @P1 LOP3.LUT R23, R23, 0x10, RZ, 0xfc, !PT ;  /* 0x0000001017171812 */ /* 0x000fe400078efcff */
[----:B------:R-:W-:Y:S02]  /*9430*/  ISETP.GE.AND P1, PT, R8, UR4, PT ;  /* 0x0000000408007c0c */ /* 0x000fe4000bf26270 */
[----:B------:R-:W-:-:S04]  /*9440*/  LOP3.LUT R23, R23, 0xfffffff7, RZ, 0xc0, !PT ;  /* 0xfffffff717177812 */ /* 0x000fc800078ec0ff */
[----:B------:R-:W-:Y:S02]  /*9450*/  @P2 LOP3.LUT R23, R23, 0x8, RZ, 0xfc, !PT ;  /* 0x0000000817172812 */ /* 0x000fe400078efcff */
[----:B------:R-:W-:Y:S02]  /*9460*/  ISETP.GE.AND P2, PT, R24, UR4, PT ;  /* 0x0000000418007c0c */ /* 0x000fe4000bf46270 */
[----:B------:R-:W-:-:S04]  /*9470*/  LOP3.LUT R23, R23, 0xfffffffb, RZ, 0xc0, !PT ;  /* 0xfffffffb17177812 */ /* 0x000fc800078ec0ff */
[----:B------:R-:W-:-:S04]  /*9480*/  @P1 LOP3.LUT R23, R23, 0x4, RZ, 0xfc, !PT ;  /* 0x0000000417171812 */ /* 0x000fc800078efcff */
[----:B------:R-:W-:-:S04]  /*9490*/  LOP3.LUT R23, R23, 0xfffffffe, RZ, 0xc0, !PT ;  /* 0xfffffffe17177812 */ /* 0x000fc800078ec0ff */
[----:B------:R-:W-:Y:S01]  /*94a0*/  @P2 LOP3.LUT R23, R23, 0x1, RZ, 0xfc, !PT ;  /* 0x0000000117172812 */ /* 0x000fe200078efcff */
[----:B0-----:R-:W-:Y:S06]  /*94b0*/  BRA.DIV UR5, `(.L_x_45) ;  /* 0x0000002a05e87947 */ /* 0x001fec000b800000 */
.L_x_86:
[----:B------:R-:W-:Y:S01]  /*94c0*/  ULOP3.LUT UR4, UR39, 0x2, URZ, 0xfc, !UPT ;  /* 0x0000000227047892 */ /* 0x000fe2000f8efc3f */
[----:B-----5:R-:W-:Y:S02]  /*94d0*/  @!P0 SHF.R.S32.HI R5, RZ, 0x1f, R4 ;  /* 0x0000001fff058819 */ /* 0x020fe40000011404 */
[----:B------:R-:W-:Y:S02]  /*94e0*/  CS2R R36, SRZ ;  /* 0x0000000000247805 */ /* 0x000fe4000001ff00 */
[----:B------:R-:W-:Y:S01]  /*94f0*/  LOP3.LUT R23, R23, 0xffffffdf, RZ, 0xc0, !PT ;  /* 0xffffffdf17177812 */ /* 0x000fe200078ec0ff */
[----:B------:R-:W-:Y:S01]  /*9500*/  IMAD.U32 R19, RZ, RZ, UR40 ;  /* 0x00000028ff137e24 */ /* 0x000fe2000f8e00ff */
[----:B------:R-:W-:Y:S01]  /*9510*/  @!P0 MOV R36, R4 ;  /* 0x0000000400248202 */ /* 0x000fe20000000f00 */
[----:B------:R-:W-:Y:S01]  /*9520*/  IMAD.U32 R34, RZ, RZ, UR4 ;  /* 0x00000004ff227e24 */ /* 0x000fe2000f8e00ff */
[----:B------:R-:W-:Y:S01]  /*9530*/  LOP3.LUT R23, R23, 0xffffff7f, RZ, 0xc0, !PT ;  /* 0xffffff7f17177812 */ /* 0x000fe200078ec0ff */
[----:B------:R-:W-:Y:S01]  /*9540*/  @!P0 IMAD.MOV.U32 R37, RZ, RZ, R5 ;  /* 0x000000ffff258224 */ /* 0x000fe200078e0005 */
[----:B------:R-:W-:-:S02]  /*9550*/  ISETP.GT.U32.AND P0, PT, R26, 0x5f, PT ;  /* 0x0000005f1a00780c */ /* 0x000fc40003f04070 */
[----:B------:R-:W-:Y:S02]  /*9560*/  ISETP.NE.AND P1, PT, R34, 0x3, PT ;  /* 0x000000032200780c */ /* 0x000fe40003f25270 */
[----:B------:R-:W-:Y:S02]  /*9570*/  IADD3 R0, -R3, RZ, RZ ;  /* 0x000000ff03007210 */ /* 0x000fe40007ffe1ff */
[----:B------:R-:W-:Y:S02]  /*9580*/  SHF.R.S32.HI R19, RZ, 0x1f, R19 ;  /* 0x0000001fff137819 */ /* 0x000fe40000011413 */
[----:B------:R-:W-:Y:S01]  /*9590*/  SEL R18, RZ, 0x1, P2 ;  /* 0x00000001ff127807 */ /* 0x000fe20001000000 */
[----:B------:R-:W-:-:S04]  /*95a0*/  IMAD R22, R29, R0, R22 ;  /* 0x000000001d167224 */ /* 0x000fc800078e0216 */
[----:B------:R-:W-:-:S04]  /*95b0*/  @P0 LOP3.LUT R23, R23, 0x80, RZ, 0xfc, !PT ;  /* 0x0000008017170812 */ /* 0x000fc800078efcff */
[----:B------:R-:W-:Y:S01]  /*95c0*/  @P1 LOP3.LUT R23, R23, 0x20, RZ, 0xfc, !PT ;  /* 0x0000002017171812 */ /* 0x000fe200078efcff */
[----:B------:R-:W-:Y:S06]  /*95d0*/  @!P1 BRA `(.L_x_46) ;  /* 0x0000000000049947 */ /* 0x000fec0003800000 */
[----:B------:R-:W-:Y:S01]  /*95e0*/  BPT.TRAP 0x1 ;  /* 0x000000040000795c */ /* 0x000fe20000300000 */
.L_x_46:
[----:B------:R-:W-:-:S05]  /*95f0*/  IMAD.MOV.U32 R0, RZ, RZ, 0x1 ;  /* 0x00000001ff007424 */ /* 0x000fca00078e00ff */
[----:B------:R-:W-:-:S04]  /*9600*/  SHF.L.U32 R0, R0, 0x1f, RZ ;  /* 0x0000001f00007819 */ /* 0x000fc800000006ff */
[----:B------:R-:W0:Y:S02]  /*9610*/  SYNCS.PHASECHK.TRANS64.TRYWAIT P0, [UR43+0x22840], R0 ;  /* 0x02284000ff0075a7 */ /* 0x000e24000800016b */
[----:B0-----:R-:W-:Y:S05]  /*9620*/  @!P0 BRA `(.L_x_47) ;  /* 0x0000002800ac8947 */ /* 0x001fea0003800000 */
.L_x_87:
[----:B------:R-:W-:Y:S01]  /*9630*/  SHF.R.S32.HI R17, RZ, 0x1f, R22 ;  /* 0x0000001fff117819 */ /* 0x000fe20000011416 */
[----:B------:R-:W-:Y:S01]  /*9640*/  ULDC.64 UR4, c[0x0][0x300] ;  /* 0x0000c00000047ab9 */ /* 0x000fe20000000a00 */
[----:B------:R-:W-:Y:S01]  /*9650*/  R2UR UR6, R19 ;  /* 0x00000000130672ca */ /* 0x000fe200000e0000 */
[----:B------:R-:W-:Y:S01]  /*9660*/  IMAD.WIDE.U32 R4, R22, UR4, RZ ;  /* 0x0000000416047c25 */ /* 0x000fe2000f8e00ff */
[----:B------:R-:W-:-:S03]  /*9670*/  LOP3.LUT R23, R23, 0xfffffffd, RZ, 0xc0, !PT ;  /* 0xfffffffd17177812 */ /* 0x000fc600078ec0ff */
[----:B0-----:R-:W-:-:S04]  /*9680*/  IMAD R3, R17, UR4, RZ ;  /* 0x0000000411037c24 */ /* 0x001fc8000f8e02ff */
[----:B------:R-:W-:Y:S01]  /*9690*/  IMAD R3, R22, UR5, R3 ;  /* 0x0000000516037c24 */ /* 0x000fe2000f8e0203 */
[----:B------:R-:W-:-:S04]  /*96a0*/  ULDC.64 UR4, c[0x0][0x310] ;  /* 0x0000c40000047ab9 */ /* 0x000fc80000000a00 */
[----:B------:R-:W-:Y:S01]  /*96b0*/  IADD3 R5, R5, R3, RZ ;  /* 0x0000000305057210 */ /* 0x000fe20007ffe0ff */
[----:B------:R-:W-:-:S04]  /*96c0*/  IMAD R3, R37, UR4, RZ ;  /* 0x0000000425037c24 */ /* 0x000fc8000f8e02ff */
[C---:B------:R-:W-:Y:S02]  /*96d0*/  IMAD R3, R36.reuse, UR5, R3 ;  /* 0x0000000524037c24 */ /* 0x040fe4000f8e0203 */
[----:B------:R-:W-:Y:S01]  /*96e0*/  IMAD.WIDE.U32 R4, R36, UR4, R4 ;  /* 0x0000000424047c25 */ /* 0x000fe2000f8e0004 */
[----:B------:R-:W-:-:S03]  /*96f0*/  ULDC.64 UR4, c[0x0][0x308] ;  /* 0x0000c20000047ab9 */ /* 0x000fc60000000a00 */
[----:B------:R-:W-:Y:S02]  /*9700*/  IMAD.IADD R5, R5, 0x1, R3 ;  /* 0x0000000105057824 */ /* 0x000fe400078e0203 */
[----:B------:R-:W-:Y:S01]  /*9710*/  IMAD.U32 R3, RZ, RZ, UR4 ;  /* 0x00000004ff037e24 */ /* 0x000fe2000f8e00ff */
[----:B------:R-:W-:-:S03]  /*9720*/  UIMAD UR4, UR6, UR4, URZ ;  /* 0x00000004060472a4 */ /* 0x000fc6000f8e023f */
[----:B------:R-:W-:Y:S01]  /*9730*/  IMAD.WIDE.U32 R4, R3, UR40, R4 ;  /* 0x0000002803047c25 */ /* 0x000fe2000f8e0004 */
[----:B------:R-:W-:Y:S01]  /*9740*/  UIMAD UR4, UR40, UR5, UR4 ;  /* 0x00000005280472a4 */ /* 0x000fe2000f8e0204 */
[----:B------:R-:W-:Y:S02]  /*9750*/  ULDC.64 UR6, c[0x0][0x2e8] ;  /* 0x0000ba0000067ab9 */ /* 0x000fe40000000a00 */
[----:B------:R-:W-:Y:S01]  /*9760*/  UMOV UR5, 0xffffffff ;  /* 0xffffffff00057882 */ /* 0x000fe20000000000 */
[----:B------:R-:W-:Y:S02]  /*9770*/  LEA R3, P0, R4, UR6, 0x1 ;  /* 0x0000000604037c11 */ /* 0x000fe4000f8008ff */
[----:B------:R-:W-:Y:S01]  /*9780*/  IADD3 R5, R5, UR4, RZ ;  /* 0x0000000405057c10 */ /* 0x000fe2000fffe0ff */
[----:B------:R-:W-:Y:S02]  /*9790*/  ULDC UR4, c[0x0][0x2f4] ;  /* 0x0000bd0000047ab9 */ /* 0x000fe40000000800 */
[----:B------:R-:W-:-:S02]  /*97a0*/  ISETP.GE.AND P2, PT, R24, UR4, PT ;  /* 0x0000000418007c0c */ /* 0x000fc4000bf46270 */
[----:B------:R-:W-:Y:S01]  /*97b0*/  LEA.HI.X R0, R4, UR7, R5, 0x1, P0 ;  /* 0x0000000704007c11 */ /* 0x000fe200080f0c05 */
[----:B------:R-:W-:Y:S01]  /*97c0*/  IMAD.MOV.U32 R4, RZ, RZ, -0x60 ;  /* 0xffffffa0ff047424 */ /* 0x000fe200078e00ff */
[----:B------:R-:W-:-:S03]  /*97d0*/  LOP3.LUT R5, R6, 0x1c0, RZ, 0xc0, !PT ;  /* 0x000001c006057812 */ /* 0x000fc600078ec0ff */
[----:B------:R-:W-:Y:S01]  /*97e0*/  IMAD R4, R9, R4, UR41 ;  /* 0x0000002909047e24 */ /* 0x000fe2000f8e0204 */
[----:B------:R-:W-:-:S04]  /*97f0*/  LOP3.LUT R5, R5, 0x38, R6, 0xf8, !PT ;  /* 0x0000003805057812 */ /* 0x000fc800078ef806 */
[----:B------:R-:W-:Y:S01]  /*9800*/  LOP3.LUT R5, R5, 0x38, R16, 0x78, !PT ;  /* 0x0000003805057812 */ /* 0x000fe200078e7810 */
[----:B------:R-:W-:Y:S01]  /*9810*/  IMAD.SHL.U32 R16, R7, 0x8, RZ ;  /* 0x0000000807107824 */ /* 0x000fe200078e00ff */
[----:B------:R-:W-:Y:S02]  /*9820*/  IADD3 R35, -R27, R4, RZ ;  /* 0x000000041b237210 */ /* 0x000fe40007ffe1ff */
[----:B------:R-:W-:Y:S02]  /*9830*/  @P2 LOP3.LUT R23, R23, 0x2, RZ, 0xfc, !PT ;  /* 0x0000000217172812 */ /* 0x000fe400078efcff */
[----:B------:R-:W-:Y:S02]  /*9840*/  LOP3.LUT R16, R5, 0x200, R16, 0xf8, !PT ;  /* 0x0000020005107812 */ /* 0x000fe400078ef810 */
[----:B------:R-:W-:Y:S01]  /*9850*/  ISETP.GE.AND P0, PT, R35, 0x1, PT ;  /* 0x000000012300780c */ /* 0x000fe20003f06270 */
[----:B------:R-:W-:-:S12]  /*9860*/  BRA.DIV UR5, `(.L_x_48) ;  /* 0x0000002a05347947 */ /* 0x000fd8000b800000 */
[----:B------:R-:W0:Y:S01]  /*9870*/  SHFL.IDX PT, R14, R3, RZ, 0x181f ;  /* 0x00181fff030e7589 */ /* 0x000e2200000e0000 */
[----:B------:R-:W-:-:S03]  /*9880*/  @P0 LEA R7, R16, UR43, 0x1 ;  /* 0x0000002b10070c11 */ /* 0x000fc6000f8e08ff */
[----:B------:R-:W1:Y:S04]  /*9890*/  SHFL.IDX PT, R4, R0, RZ, 0x181f ;  /* 0x00181fff00047589 */ /* 0x000e6800000e0000 */
[----:B------:R-:W-:Y:S01]  /*98a0*/  SHFL.IDX PT, R6, R0, 0x1, 0x181f ;  /* 0x00381f0000067f89 */ /* 0x000fe200000e0000 */
[----:B0-----:R-:W-:-:S05]  /*98b0*/  @P0 LEA R14, P1, R24, R14, 0x1 ;  /* 0x0000000e180e0211 */ /* 0x001fca00078208ff */
[----:B-1----:R-:W-:Y:S02]  /*98c0*/  @P0 IMAD.X R5, RZ, RZ, R4, P1 ;  /* 0x000000ffff050224 */ /* 0x002fe400008e0604 */
[----:B------:R-:W-:Y:S02]  /*98d0*/  @P0 IMAD.MOV.U32 R4, RZ, RZ, R14 ;  /* 0x000000ffff040224 */ /* 0x000fe400078e000e */
[----:B------:R-:W0:Y:S04]  /*98e0*/  SHFL.IDX PT, R14, R3, 0x1, 0x181f ;  /* 0x00381f00030e7f89 */ /* 0x000e2800000e0000 */
[----:B------:R0:W-:Y:S01]  /*98f0*/  @P0 LDGSTS.E.BYPASS.LTC128B.128 [R7+0x1c400], desc[UR36][R4.64], !P2 ;  /* 0x1c40000004070fae */ /* 0x0001e2000d101d64 */
[----:B------:R-:W-:-:S13]  /*9900*/  ISETP.GE.AND P0, PT, R35, 0x11, PT ;  /* 0x000000112300780c */ /* 0x000fda0003f06270 */
[----:B------:R-:W-:Y:S02]  /*9910*/  @P0 LEA R9, R16, UR43, 0x1 ;  /* 0x0000002b10090c11 */ /* 0x000fe4000f8e08ff */
[----:B0-----:R-:W-:Y:S02]  /*9920*/  @P0 LEA R4, P1, R24, R14, 0x1 ;  /* 0x0000000e18040211 */ /* 0x001fe400078208ff */
[----:B------:R-:W0:Y:S02]  /*9930*/  SHFL.IDX PT, R14, R3, 0x2, 0x181f ;  /* 0x00581f00030e7f89 */ /* 0x000e2400000e0000 */
[----:B------:R-:W-:Y:S02]  /*9940*/  @P0 IADD3.X R5, RZ, R6, RZ, P1, !PT ;  /* 0x00000006ff050210 */ /* 0x000fe40000ffe4ff */
[----:B------:R-:W1:Y:S04]  /*9950*/  SHFL.IDX PT, R6, R0, 0x2, 0x181f ;  /* 0x00581f0000067f89 */ /* 0x000e6800000e0000 */
[----:B------:R0:W-:Y:S01]  /*9960*/  @P0 LDGSTS.E.BYPASS.LTC128B.128 [R9+0x1cc00], desc[UR36][R4.64], !P2 ;  /* 0x1cc0000004090fae */ /* 0x0001e2000d101d64 */
[----:B------:R-:W-:-:S13]  /*9970*/  ISETP.GE.AND P0, PT, R35, 0x21, PT ;  /* 0x000000212300780c */ /* 0x000fda0003f06270 */
[----:B------:R-:W-:Y:S02]  /*9980*/  @P0 LEA R7, R16, UR43, 0x1 ;  /* 0x0000002b10070c11 */ /* 0x000fe4000f8e08ff */
[----:B0-----:R-:W-:Y:S02]  /*9990*/  @P0 LEA R4, P1, R24, R14, 0x1 ;  /* 0x0000000e18040211 */ /* 0x001fe400078208ff */
[----:B------:R-:W0:Y:S03]  /*99a0*/  SHFL.IDX PT, R14, R3, 0x3, 0x181f ;  /* 0x00781f00030e7f89 */ /* 0x000e2600000e0000 */
[----:B-1----:R-:W-:Y:S02]  /*99b0*/  @P0 IMAD.X R5, RZ, RZ, R6, P1 ;  /* 0x000000ffff050224 */ /* 0x002fe400008e0606 */
        /* <DEDUP_REMOVED lines=12> */
[----:B------:R0:W2:Y:S02]  /*9a80*/  SHFL.IDX PT, R14, R3, 0x5, 0x181f ;  /* 0x00b81f00030e7f89 */ /* 0x0000a400000e0000 */
[----:B-1----:R-:W-:Y:S02]  /*9a90*/  @P0 IADD3.X R5, RZ, R6, RZ, P1, !PT ;  /* 0x00000006ff050210 */ /* 0x002fe40000ffe4ff */
[----:B------:R0:W1:Y:S04]  /*9aa0*/  SHFL.IDX PT, R6, R0, 0x5, 0x181f ;  /* 0x00b81f0000067f89 */ /* 0x00006800000e0000 */
[----:B------:R0:W-:Y:S03]  /*9ab0*/  @P0 LDGSTS.E.BYPASS.LTC128B.128 [R7+0x1e400], desc[UR36][R4.64], !P2 ;  /* 0x1e40000004070fae */ /* 0x0001e6000d101d64 */
.L_x_101:
[----:B------:R-:W-:-:S13]  /*9ac0*/  ISETP.GE.AND P0, PT, R35, 0x51, PT ;  /* 0x000000512300780c */ /* 0x000fda0003f06270 */
[----:B0-2---:R-:W-:Y:S02]  /*9ad0*/  @P0 LEA R4, P1, R24, R14, 0x1 ;  /* 0x0000000e18040211 */ /* 0x005fe400078208ff */
[----:B------:R-:W-:-:S03]  /*9ae0*/  @P0 LEA R3, R16, UR43, 0x1 ;  /* 0x0000002b10030c11 */ /* 0x000fc6000f8e08ff */
[----:B-1----:R-:W-:-:S05]  /*9af0*/  @P0 IMAD.X R5, RZ, RZ, R6, P1 ;  /* 0x000000ffff050224 */ /* 0x002fca00008e0606 */
[----:B------:R-:W-:Y:S01]  /*9b00*/  @!PT LDS RZ, [RZ] ;  /* 0x00000000fffff984 */ /* 0x000fe20000000800 */
[----:B------:R-:W-:Y:S01]  /*9b10*/  @!PT LDS RZ, [RZ] ;  /* 0x00000000fffff984 */ /* 0x000fe20000000800 */
[----:B------:R-:W-:Y:S01]  /*9b20*/  @!PT LDS RZ, [RZ] ;  /* 0x00000000fffff984 */ /* 0x000fe20000000800 */
[----:B------:R0:W-:Y:S01]  /*9b30*/  @P0 LDGSTS.E.BYPASS.LTC128B.128 [R3+0x1ec00], desc[UR36][R4.64], !P2 ;  /* 0x1ec0000004030fae */ /* 0x0001e2000d101d64 */
[----:B------:R-:W-:Y:S01]  /*9b40*/  NOP ;  /* 0x0000000000007918 */ /* 0x000fe20000000000 */
[----:B------:R-:W-:Y:S02]  /*9b50*/  SYNCS.ARRIVE.TRANS64.RED.A0T1 RZ, [UR43+0x22830], RZ ;  /* 0x022830ffffff79a7 */ /* 0x000fe4000820042b */
[----:B------:R-:W-:Y:S01]  /*9b60*/  ARRIVES.LDGSTSBAR.64.TRANSCNT [UR43+0x22830] ;  /* 0x02283000ff0079b0 */ /* 0x000fe20008000aab */
[----:B------:R-:W-:Y:S01]  /*9b70*/  NOP ;  /* 0x0000000000007918 */ /* 0x000fe20000000000 */
[----:B------:R-:W-:-:S13]  /*9b80*/  ISETP.NE.AND P2, PT, R34, 0x3, PT ;  /* 0x000000032200780c */ /* 0x000fda0003f45270 */
[----:B0-----:R-:W-:Y:S05]  /*9b90*/  @!P2 BRA `(.L_x_49) ;  /* 0x000000000004a947 */ /* 0x001fea0003800000 */
[----:B------:R-:W-:Y:S01]  /*9ba0*/  BPT.TRAP 0x1 ;  /* 0x000000040000795c */ /* 0x000fe20000300000 */
.L_x_49:
[----:B------:R-:W-:Y:S01]  /*9bb0*/  SYNCS.ARRIVE.TRANS64.A1T0 RZ, [UR43+0x22830], RZ ;  /* 0x022830ffffff79a7 */ /* 0x000fe2000810002b */
[----:B------:R-:W-:Y:S05]  /*9bc0*/  WARPSYNC.ALL ;  /* 0x0000000000007948 */ /* 0x000fea0003800000 */
[----:B------:R-:W-:-:S04]  /*9bd0*/  UIADD3 UR4, UR43, 0x18400, URZ ;  /* 0x000184002b047890 */ /* 0x000fc8000fffe03f */
[----:B------:R-:W-:Y:S01]  /*9be0*/  ULOP3.LUT UP0, URZ, UR4, 0x3ff, URZ, 0xc0, !UPT ;  /* 0x000003ff043f7892 */ /* 0x000fe2000f80c03f */
[----:B------:R-:W-:Y:S05]  /*9bf0*/  BAR.SYNC.DEFER_BLOCKING 0x8, 0x180 ;  /* 0x0206000000007b1d */ /* 0x000fea0000010000 */
[----:B------:R-:W-:-:S13]  /*9c00*/  PLOP3.LUT P0, PT, PT, PT, UP0, 0x80, 0x0 ;  /* 0x000000000000781c */ /* 0x000fda0003f0f008 */
[----:B------:R-:W-:Y:S05]  /*9c10*/  @!P0 BRA `(.L_x_50) ;  /* 0x0000000000408947 */ /* 0x000fea0003800000 */
[----:B------:R-:W-:Y:S01]  /*9c20*/  MOV R14, 0x0 ;  /* 0x00000000000e7802 */ /* 0x000fe20000000f00 */
[----:B------:R-:W-:Y:S01]  /*9c30*/  ULDC.64 UR6, c[0x4][0x98] ;  /* 0x0100260000067ab9 */ /* 0x000fe20000000a00 */
[----:B------:R-:W-:Y:S01]  /*9c40*/  ULDC.64 UR8, c[0x4][0xa0] ;  /* 0x0100280000087ab9 */ /* 0x000fe20000000a00 */
[----:B------:R-:W-:Y:S01]  /*9c50*/  ULDC.64 UR4, c[0x4][0x20] ;  /* 0x0100080000047ab9 */ /* 0x000fe20000000a00 */
[----:B------:R-:W-:Y:S01]  /*9c60*/  IMAD.U32 R4, RZ, RZ, UR6 ;  /* 0x00000006ff047e24 */ /* 0x000fe2000f8e00ff */
[----:B------:R-:W-:Y:S01]  /*9c70*/  MOV R5, UR7 ;  /* 0x0000000700057c02 */ /* 0x000fe20008000f00 */
        /* <DEDUP_REMOVED lines=9> */
[----:B0-----:R-:W-:Y:S05]  /*9d10*/  CALL.ABS.NOINC R14 ;  /* 0x000000000e007343 */ /* 0x001fea0003c00000 */
.L_x_50:
[----:B------:R-:W0:Y:S01]  /*9d20*/  LDC R3, c[0x0][0x448] ;  /* 0x00011200ff037b82 */ /* 0x000e220000000800 */
[----:B------:R-:W-:Y:S01]  /*9d30*/  R2UR UR6, R19 ;  /* 0x00000000130672ca */ /* 0x000fe200000e0000 */
[----:B------:R-:W-:Y:S01]  /*9d40*/  ULDC.64 UR8, c[0x0][0x2d8] ;  /* 0x0000b60000087ab9 */ /* 0x000fe20000000a00 */
[----:B------:R-:W-:Y:S01]  /*9d50*/  IMAD R0, R32, 0x80, R26 ;  /* 0x0000008020007824 */ /* 0x000fe200078e021a */
[----:B------:R-:W-:Y:S01]  /*9d60*/  UIMAD.WIDE.U32 UR4, UR40, UR8, URZ ;  /* 0x00000008280472a5 */ /* 0x000fe2000f8e003f */
[----:B------:R-:W-:-:S03]  /*9d70*/  SHF.R.S32.HI R8, RZ, 0x1f, R33 ;  /* 0x0000001fff087819 */ /* 0x000fc60000011421 */
[----:B------:R-:W-:-:S06]  /*9d80*/  MOV R9, R0 ;  /* 0x0000000000097202 */ /* 0x000fcc0000000f00 */
[----:B------:R-:W-:-:S04]  /*9d90*/  UIMAD UR6, UR6, UR8, URZ ;  /* 0x00000008060672a4 */ /* 0x000fc8000f8e023f */
[----:B------:R-:W-:-:S03]  /*9da0*/  UIMAD UR6, UR40, UR9, UR6 ;  /* 0x00000009280672a4 */ /* 0x000fc6000f8e0206 */
[----:B------:R-:W-:Y:S01]  /*9db0*/  ULDC.64 UR8, c[0x0][0x2e0] ;  /* 0x0000b80000087ab9 */ /* 0x000fe20000000a00 */
[----:B------:R-:W-:Y:S01]  /*9dc0*/  UIADD3 UR6, UR5, UR6, URZ ;  /* 0x0000000605067290 */ /* 0x000fe2000fffe03f */
[----:B------:R-:W-:Y:S01]  /*9dd0*/  IMAD R8, R8, UR8, RZ ;  /* 0x0000000808087c24 */ /* 0x000fe2000f8e02ff */
[----:B0-----:R-:W-:-:S03]  /*9de0*/  ISETP.NE.AND P0, PT, R3, 0x1, PT ;  /* 0x000000010300780c */ /* 0x001fc60003f05270 */
[----:B------:R-:W-:-:S10]  /*9df0*/  IMAD R11, R33, UR9, R8 ;  /* 0x00000009210b7c24 */ /* 0x000fd4000f8e0208 */
[----:B------:R-:W0:Y:S08]  /*9e00*/  @P0 LDC R5, c[0x0][0x44c] ;  /* 0x00011300ff050b82 */ /* 0x000e300000000800 */
[----:B------:R-:W1:Y:S01]  /*9e10*/  @P0 LDC R7, c[0x0][0x450] ;  /* 0x00011400ff070b82 */ /* 0x000e620000000800 */
[----:B0-----:R-:W-:Y:S01]  /*9e20*/  @P0 IMAD.HI.U32 R4, R0, R5, RZ ;  /* 0x0000000500040227 */ /* 0x001fe200078e00ff */
[----:B------:R-:W-:-:S04]  /*9e30*/  MOV R5, UR5 ;  /* 0x0000000500057c02 */ /* 0x000fc80008000f00 */
[----:B-1----:R-:W-:Y:S01]  /*9e40*/  @P0 SHF.R.U32.HI R9, RZ, R7, R4 ;  /* 0x00000007ff090219 */ /* 0x002fe20000011604 */
[----:B------:R-:W-:Y:S01]  /*9e50*/  IMAD.U32 R4, RZ, RZ, UR4 ;  /* 0x00000004ff047e24 */ /* 0x000fe2000f8e00ff */
[----:B------:R-:W-:Y:S01]  /*9e60*/  ULDC.64 UR4, c[0x0][0x2d0] ;  /* 0x0000b40000047ab9 */ /* 0x000fe20000000a00 */
[----:B------:R-:W-:Y:S02]  /*9e70*/  IMAD.U32 R7, RZ, RZ, UR6 ;  /* 0x00000006ff077e24 */ /* 0x000fe4000f8e00ff */
[----:B------:R-:W-:-:S04]  /*9e80*/  IMAD.MOV.U32 R6, RZ, RZ, R4 ;  /* 0x000000ffff067224 */ /* 0x000fc800078e0004 */
[----:B------:R-:W-:Y:S01]  /*9e90*/  IMAD.WIDE.U32 R4, R33, UR8, R6 ;  /* 0x0000000821047c25 */ /* 0x000fe2000f8e0006 */
[----:B------:R-:W-:Y:S02]  /*9ea0*/  IADD3 R7, -R9, RZ, RZ ;  /* 0x000000ff09077210 */ /* 0x000fe40007ffe1ff */
[----:B------:R-:W-:Y:S01]  /*9eb0*/  SHF.R.S32.HI R6, RZ, 0x1f, R9 ;  /* 0x0000001fff067819 */ /* 0x000fe20000011409 */
[----:B------:R-:W-:Y:S02]  /*9ec0*/  IMAD.IADD R5, R5, 0x1, R11 ;  /* 0x0000000105057824 */ /* 0x000fe400078e020b */
[----:B------:R-:W-:Y:S02]  /*9ed0*/  IMAD R7, R3, R7, R0 ;  /* 0x0000000703077224 */ /* 0x000fe400078e0200 */
[----:B------:R-:W-:Y:S02]  /*9ee0*/  IMAD R6, R6, UR4, RZ ;  /* 0x0000000406067c24 */ /* 0x000fe4000f8e02ff */
[----:B------:R-:W-:Y:S01]  /*9ef0*/  IMAD.WIDE.U32 R4, R9, UR4, R4 ;  /* 0x0000000409047c25 */ /* 0x000fe2000f8e0004 */
[----:B------:R-:W-:-:S03]  /*9f00*/  SHF.R.S32.HI R0, RZ, 0x1f, R7 ;  /* 0x0000001fff007819 */ /* 0x000fc60000011407 */
[----:B------:R-:W-:Y:S01]  /*9f10*/  IMAD R11, R9, UR5, R6 ;  /* 0x00000005090b7c24 */ /* 0x000fe2000f8e0206 */
[----:B------:R-:W-:Y:S02]  /*9f20*/  ULDC.64 UR4, c[0x0][0x2c8] ;  /* 0x0000b20000047ab9 */ /* 0x000fe40000000a00 */
[----:B------:R-:W-:Y:S02]  /*9f30*/  IMAD R0, R0, UR4, RZ ;  /* 0x0000000400007c24 */ /* 0x000fe4000f8e02ff */
[----:B------:R-:W-:Y:S02]  /*9f40*/  IMAD.IADD R5, R5, 0x1, R11 ;  /* 0x0000000105057824 */ /* 0x000fe400078e020b */
[C---:B------:R-:W-:Y:S02]  /*9f50*/  IMAD R9, R7.reuse, UR5, R0 ;  /* 0x0000000507097c24 */ /* 0x040fe4000f8e0200 */
[----:B------:R-:W-:Y:S01]  /*9f60*/  IMAD.WIDE.U32 R4, R7, UR4, R4 ;  /* 0x0000000407047c25 */ /* 0x000fe2000f8e0004 */
[----:B------:R-:W-:-:S03]  /*9f70*/  ULDC.64 UR4, c[0x0][0x280] ;  /* 0x0000a00000047ab9 */ /* 0x000fc60000000a00 */
[----:B------:R-:W-:Y:S01]  /*9f80*/  IMAD.IADD R5, R5, 0x1, R9 ;  /* 0x0000000105057824 */ /* 0x000fe200078e0209 */
[----:B------:R-:W-:Y:S01]  /*9f90*/  LEA R6, P0, R4, UR4, 0x1 ;  /* 0x0000000404067c11 */ /* 0x000fe2000f8008ff */
[----:B------:R-:W-:Y:S02]  /*9fa0*/  ULDC UR4, c[0x0][0x2b8] ;  /* 0x0000ae0000047ab9 */ /* 0x000fe40000000800 */
[----:B------:R-:W-:Y:S02]  /*9fb0*/  ISETP.GE.AND P1, PT, R24, UR4, PT ;  /* 0x0000000418007c0c */ /* 0x000fe4000bf26270 */
[----:B------:R-:W-:Y:S01]  /*9fc0*/  LEA.HI.X R0, R4, UR5, R5, 0x1, P0 ;  /* 0x0000000504007c11 */ /* 0x000fe200080f0c05 */
[----:B------:R-:W-:-:S03]  /*9fd0*/  UMOV UR5, 0xffffffff ;  /* 0xffffffff00057882 */ /* 0x000fc60000000000 */
[----:B------:R-:W-:Y:S07]  /*9fe0*/  BRA.DIV UR5, `(.L_x_51) ;  /* 0x0000002a05047947 */ /* 0x000fee000b800000 */
[----:B------:R-:W0:Y:S01]  /*9ff0*/  SHFL.IDX PT, R14, R6, RZ, 0x181f ;  /* 0x00181fff060e7589 */ /* 0x000e2200000e0000 */
[----:B------:R-:W-:Y:S01]  /*a000*/  ULDC UR4, c[0x0][0x288] ;  /* 0x0000a20000047ab9 */ /* 0x000fe20000000800 */
[----:B------:R-:W-:Y:S01]  /*a010*/  LEA R32, R32, R27, 0x7 ;  /* 0x0000001b20207211 */ /* 0x000fe200078e38ff */
[----:B------:R-:W-:Y:S01]  /*a020*/  IMAD R3, R3, UR4, RZ ;  /* 0x0000000403037c24 */ /* 0x000fe2000f8e02ff */
[----:B------:R-:W1:Y:S02]  /*a030*/  SHFL.IDX PT, R4, R0, RZ, 0x181f ;  /* 0x00181fff00047589 */ /* 0x000e6400000e0000 */
[C---:B------:R-:W-:Y:S02]  /*a040*/  IADD3 R8, R32.reuse, 0x10, RZ ;  /* 0x0000001020087810 */ /* 0x040fe40007ffe0ff */
[----:B------:R-:W-:Y:S01]  /*a050*/  ISETP.GE.AND P0, PT, R32, R3, PT ;  /* 0x000000032000720c */ /* 0x000fe20003f06270 */
[----:B------:R-:W-:-:S12]  /*a060*/  SHFL.IDX PT, R7, R0, 0x1, 0x181f ;  /* 0x00381f0000077f89 */ /* 0x000fd800000e0000 */
[----:B------:R-:W-:Y:S02]  /*a070*/  @!P0 LEA R9, R16, UR43, 0x1 ;  /* 0x0000002b10098c11 */ /* 0x000fe4000f8e08ff */
[----:B0-----:R-:W-:-:S05]  /*a080*/  @!P0 LEA R14, P2, R24, R14, 0x1 ;  /* 0x0000000e180e8211 */ /* 0x001fca00078408ff */
[----:B-1----:R-:W-:Y:S02]  /*a090*/  @!P0 IMAD.X R5, RZ, RZ, R4, P2 ;  /* 0x000000ffff058224 */ /* 0x002fe400010e0604 */
[----:B------:R-:W-:Y:S02]  /*a0a0*/  @!P0 IMAD.MOV.U32 R4, RZ, RZ, R14 ;  /* 0x000000ffff048224 */ /* 0x000fe400078e000e */
[----:B------:R-:W0:Y:S04]  /*a0b0*/  SHFL.IDX PT, R14, R6, 0x1, 0x181f ;  /* 0x00381f00060e7f89 */ /* 0x000e2800000e0000 */
[----:B------:R0:W-:Y:S01]  /*a0c0*/  @!P0 LDGSTS.E.BYPASS.LTC128B.128 [R9+0x18400], desc[UR36][R4.64], !P1 ;  /* 0x1840000004098fae */ /* 0x0001e2000c901d64 */
[----:B------:R-:W-:Y:S01]  /*a0d0*/  ISETP.GE.AND P0, PT, R8, R3, PT ;  /* 0x000000030800720c */ /* 0x000fe20003f06270 */
[----:B------:R-:W-:-:S12]  /*a0e0*/  VIADD R8, R32, 0x20 ;  /* 0x0000002020087836 */ /* 0x000fd80000000000 */
[----:B------:R-:W-:Y:S02]  /*a0f0*/  @!P0 LEA R21, R16, UR43, 0x1 ;  /* 0x0000002b10158c11 */ /* 0x000fe4000f8e08ff */
[----:B0-----:R-:W-:Y:S02]  /*a100*/  @!P0 LEA R4, P2, R24, R14, 0x1 ;  /* 0x0000000e18048211 */ /* 0x001fe400078408ff */
[----:B------:R-:W0:Y:S03]  /*a110*/  SHFL.IDX PT, R14, R6, 0x2, 0x181f ;  /* 0x00581f00060e7f89 */ /* 0x000e2600000e0000 */
[----:B------:R-:W-:Y:S02]  /*a120*/  @!P0 IMAD.X R5, RZ, RZ, R7, P2 ;  /* 0x000000ffff058224 */ /* 0x000fe400010e0607 */
[----:B------:R-:W1:Y:S04]  /*a130*/  SHFL.IDX PT, R7, R0, 0x2, 0x181f ;  /* 0x00581f0000077f89 */ /* 0x000e6800000e0000 */
[----:B------:R0:W-:Y:S01]  /*a140*/  @!P0 LDGSTS.E.BYPASS.LTC128B.128 [R21+0x18c00], desc[UR36][R4.64], !P1 ;  /* 0x18c0000004158fae */ /* 0x0001e2000c901d64 */
[----:B------:R-:W-:Y:S01]  /*a150*/  ISETP.GE.AND P0, PT, R8, R3, PT ;  /* 0x000000030800720c */ /* 0x000fe20003f06270 */
[----:B------:R-:W-:-:S12]  /*a160*/  VIADD R8, R32, 0x30 ;  /* 0x0000003020087836 */ /* 0x000fd80000000000 */
[----:B------:R-:W-:Y:S02]  /*a170*/  @!P0 LEA R9, R16, UR43, 0x1 ;  /* 0x0000002b10098c11 */ /* 0x000fe4000f8e08ff */
[----:B0-----:R-:W-:Y:S02]  /*a180*/  @!P0 LEA R4, P2, R24, R14, 0x1 ;  /* 0x0000000e18048211 */ /* 0x001fe400078408ff */
[----:B------:R-:W0:Y:S02]  /*a190*/  SHFL.IDX PT, R14, R6, 0x3, 0x181f ;  /* 0x00781f00060e7f89 */ /* 0x000e2400000e0000 */
[----:B-1----:R-:W-:Y:S02]  /*a1a0*/  @!P0 IADD3.X R5, RZ, R7, RZ, P2, !PT ;  /* 0x00000007ff058210 */ /* 0x002fe400017fe4ff */
[----:B------:R-:W1:Y:S04]  /*a1b0*/  SHFL.IDX PT, R7, R0, 0x3, 0x181f ;  /* 0x00781f0000077f89 */ /* 0x000e6800000e0000 */
[----:B------:R0:W-:Y:S01]  /*a1c0*/  @!P0 LDGSTS.E.BYPASS.LTC128B.128 [R9+0x19400], desc[UR36][R4.64], !P1 ;  /* 0x1940000004098fae */ /* 0x0001e2000c901d64 */
[----:B------:R-:W-:-:S02]  /*a1d0*/  ISETP.GE.AND P0, PT, R8, R3, PT ;  /* 0x000000030800720c */ /* 0x000fc40003f06270 */
[----:B------:R-:W-:-:S11]  /*a1e0*/  IADD3 R8, R32, 0x40, RZ ;  /* 0x0000004020087810 */ /* 0x000fd60007ffe0ff */
[----:B------:R-:W-:Y:S02]  /*a1f0*/  @!P0 LEA R21, R16, UR43, 0x1 ;  /* 0x0000002b10158c11 */ /* 0x000fe4000f8e08ff */
[----:B0-----:R-:W-:Y:S02]  /*a200*/  @!P0 LEA R4, P2, R24, R14, 0x1 ;  /* 0x0000000e18048211 */ /* 0x001fe400078408ff */
[----:B------:R-:W0:Y:S03]  /*a210*/  SHFL.IDX PT, R14, R6, 0x4, 0x181f ;  /* 0x00981f00060e7f89 */ /* 0x000e2600000e0000 */
[----:B-1----:R-:W-:Y:S02]  /*a220*/  @!P0 IMAD.X R5, RZ, RZ, R7, P2 ;  /* 0x000000ffff058224 */ /* 0x002fe400010e0607 */
[----:B------:R-:W1:Y:S04]  /*a230*/  SHFL.IDX PT, R7, R0, 0x4, 0x181f ;  /* 0x00981f0000077f89 */ /* 0x000e6800000e0000 */
[----:B------:R0:W-:Y:S01]  /*a240*/  @!P0 LDGSTS.E.BYPASS.LTC128B.128 [R21+0x19c00], desc[UR36][R4.64], !P1 ;  /* 0x19c0000004158fae */ /* 0x0001e2000c901d64 */
[----:B------:R-:W-:Y:S01]  /*a250*/  ISETP.GE.AND P0, PT, R8, R3, PT ;  /* 0x000000030800720c */ /* 0x000fe20003f06270 */
[----:B------:R-:W-:-:S12]  /*a260*/  VIADD R8, R32, 0x50 ;  /* 0x0000005020087836 */ /* 0x000fd80000000000 */
        /* <DEDUP_REMOVED lines=14> */
[----:B------:R-:W-:-:S13]  /*a350*/  ISETP.GE.AND P0, PT, R8, R3, PT ;  /* 0x000000030800720c */ /* 0x000fda0003f06270 */
[----:B------:R-:W-:Y:S02]  /*a360*/  @!P0 LEA R9, R16, UR43, 0x1 ;  /* 0x0000002b10098c11 */ /* 0x000fe4000f8e08ff */
[----:B0-----:R-:W-:Y:S02]  /*a370*/  @!P0 LEA R4, P2, R24, R14, 0x1 ;  /* 0x0000000e18048211 */ /* 0x001fe400078408ff */
[----:B------:R0:W2:Y:S03]  /*a380*/  SHFL.IDX PT, R14, R6, 0x7, 0x181f ;  /* 0x00f81f00060e7f89 */ /* 0x0000a600000e0000 */
[----:B-1----:R-:W-:Y:S02]  /*a390*/  @!P0 IMAD.X R5, RZ, RZ, R7, P2 ;  /* 0x000000ffff058224 */ /* 0x002fe400010e0607 */
[----:B------:R0:W1:Y:S04]  /*a3a0*/  SHFL.IDX PT, R7, R0, 0x7, 0x181f ;  /* 0x00f81f0000077f89 */ /* 0x00006800000e0000 */
[----:B------:R0:W-:Y:S02]  /*a3b0*/  @!P0 LDGSTS.E.BYPASS.LTC128B.128 [R9+0x1b400], desc[UR36][R4.64], !P1 ;  /* 0x1b40000004098fae */ /* 0x0001e4000c901d64 */
.L_x_118:
[----:B------:R-:W-:Y:S01]  /*a3c0*/  IADD3 R32, R32, 0x70, RZ ;  /* 0x0000007020207810 */ /* 0x000fe20007ffe0ff */
[----:B0-----:R-:W-:-:S03]  /*a3d0*/  IMAD.MOV.U32 R0, RZ, RZ, 0x1 ;  /* 0x00000001ff007424 */ /* 0x001fc600078e00ff */
[----:B------:R-:W-:Y:S02]  /*a3e0*/  ISETP.GE.AND P0, PT, R32, R3, PT ;  /* 0x000000032000720c */ /* 0x000fe40003f06270 */
[----:B------:R-:W-:-:S11]  /*a3f0*/  SHF.L.U32 R0, R0, 0x1f, RZ ;  /* 0x0000001f00007819 */ /* 0x000fd600000006ff */
[----:B--2---:R-:W-:Y:S02]  /*a400*/  @!P0 LEA R4, P2, R24, R14, 0x1 ;  /* 0x0000000e18048211 */ /* 0x004fe400078408ff */
[----:B------:R-:W-:-:S03]  /*a410*/  @!P0 LEA R3, R16, UR43, 0x1 ;  /* 0x0000002b10038c11 */ /* 0x000fc6000f8e08ff */
[----:B-1----:R-:W-:-:S05]  /*a420*/  @!P0 IMAD.X R5, RZ, RZ, R7, P2 ;  /* 0x000000ffff058224 */ /* 0x002fca00010e0607 */
[----:B------:R-:W-:Y:S01]  /*a430*/  @!PT LDS RZ, [RZ] ;  /* 0x00000000fffff984 */ /* 0x000fe20000000800 */
[----:B------:R-:W-:Y:S01]  /*a440*/  @!PT LDS RZ, [RZ] ;  /* 0x00000000fffff984 */ /* 0x000fe20000000800 */
[----:B------:R-:W-:Y:S01]  /*a450*/  @!PT LDS RZ, [RZ] ;  /* 0x00000000fffff984 */ /* 0x000fe20000000800 */
[----:B------:R0:W-:Y:S01]  /*a460*/  @!P0 LDGSTS.E.BYPASS.LTC128B.128 [R3+0x1bc00], desc[UR36][R4.64], !P1 ;  /* 0x1bc0000004038fae */ /* 0x0001e2000c901d64 */
[----:B------:R-:W-:Y:S01]  /*a470*/  NOP ;  /* 0x0000000000007918 */ /* 0x000fe20000000000 */
[----:B------:R-:W-:Y:S02]  /*a480*/  SYNCS.ARRIVE.TRANS64.RED.A0T1 RZ, [UR43+0x22800], RZ ;  /* 0x022800ffffff79a7 */ /* 0x000fe4000820042b */
[----:B------:R-:W-:Y:S01]  /*a490*/  ARRIVES.LDGSTSBAR.64.TRANSCNT [UR43+0x22800] ;  /* 0x02280000ff0079b0 */ /* 0x000fe20008000aab */
[----:B------:R-:W-:Y:S01]  /*a4a0*/  NOP ;  /* 0x0000000000007918 */ /* 0x000fe20000000000 */
[----:B------:R-:W-:Y:S01]  /*a4b0*/  SYNCS.ARRIVE.TRANS64.A1T0 RZ, [UR43+0x22800], RZ ;  /* 0x022800ffffff79a7 */ /* 0x000fe2000810002b */
[----:B------:R-:W1:Y:S02]  /*a4c0*/  SYNCS.PHASECHK.TRANS64.TRYWAIT P0, [UR43+0x22820], R0 ;  /* 0x02282000ff0075a7 */ /* 0x000e64000800016b */
[----:B01----:R-:W-:Y:S05]  /*a4d0*/  @!P0 BRA `(.L_x_52) ;  /* 0x0000002c001c8947 */ /* 0x003fea0003800000 */
.L_x_119:
[----:B------:R-:W-:-:S13]  /*a4e0*/  ISETP.NE.AND P0, PT, R34, 0x3, PT ;  /* 0x000000032200780c */ /* 0x000fda0003f05270 */
[----:B------:R-:W-:Y:S05]  /*a4f0*/  @!P0 BRA `(.L_x_53) ;  /* 0x0000000000048947 */ /* 0x000fea0003800000 */
[----:B------:R-:W-:Y:S01]  /*a500*/  BPT.TRAP 0x1 ;  /* 0x000000040000795c */ /* 0x000fe20000300000 */
.L_x_53:
[----:B------:R-:W1:Y:S02]  /*a510*/  SYNCS.PHASECHK.TRANS64.TRYWAIT P0, [UR43+0x22860], R0 ;  /* 0x02286000ff0075a7 */ /* 0x000e64000800016b */
[----:B-1----:R-:W-:Y:S05]  /*a520*/  @!P0 BRA `(.L_x_54) ;  /* 0x0000002c00208947 */ /* 0x002fea0003800000 */
.L_x_120:
[----:B------:R-:W-:Y:S01]  /*a530*/  ULDC.64 UR4, c[0x0][0x328] ;  /* 0x0000ca0000047ab9 */ /* 0x000fe20000000a00 */
[----:B------:R-:W-:Y:S01]  /*a540*/  ULDC.64 UR6, c[0x0][0x338] ;  /* 0x0000ce0000067ab9 */ /* 0x000fe20000000a00 */
[----:B------:R-:W-:Y:S01]  /*a550*/  IMAD R17, R17, UR4, RZ ;  /* 0x0000000411117c24 */ /* 0x000fe2000f8e02ff */
[----:B------:R-:W-:Y:S01]  /*a560*/  LOP3.LUT P3, RZ, R23, 0x10, RZ, 0xc0, !PT ;  /* 0x0000001017ff7812 */ /* 0x000fe2000786c0ff */
[C---:B------:R-:W-:Y:S01]  /*a570*/  IMAD.WIDE.U32 R4, R22.reuse, UR4, RZ ;  /* 0x0000000416047c25 */ /* 0x040fe2000f8e00ff */
[----:B------:R-:W-:Y:S02]  /*a580*/  R2UR UR4, R19 ;  /* 0x00000000130472ca */ /* 0x000fe400000e0000 */
[C---:B------:R-:W-:Y:S01]  /*a590*/  LOP3.LUT P2, RZ, R23.reuse, 0x8, RZ, 0xc0, !PT ;  /* 0x0000000817ff7812 */ /* 0x040fe2000784c0ff */
[----:B------:R-:W-:Y:S01]  /*a5a0*/  IMAD R17, R22, UR5, R17 ;  /* 0x0000000516117c24 */ /* 0x000fe2000f8e0211 */
[----:B------:R-:W-:Y:S01]  /*a5b0*/  LOP3.LUT P1, RZ, R23, 0x4, RZ, 0xc0, !PT ;  /* 0x0000000417ff7812 */ /* 0x000fe2000782c0ff */
[----:B0-----:R-:W-:Y:S01]  /*a5c0*/  IMAD R3, R37, UR6, RZ ;  /* 0x0000000625037c24 */ /* 0x001fe2000f8e02ff */
[----:B------:R-:W-:-:S02]  /*a5d0*/  SEL R0, RZ, 0x4, P2 ;  /* 0x00000004ff007807 */ /* 0x000fc40001000000 */
[----:B------:R-:W-:Y:S01]  /*a5e0*/  IADD3 R5, R5, R17, RZ ;  /* 0x0000001105057210 */ /* 0x000fe20007ffe0ff */
[C---:B------:R-:W-:Y:S01]  /*a5f0*/  IMAD R3, R36.reuse, UR7, R3 ;  /* 0x0000000724037c24 */ /* 0x040fe2000f8e0203 */
[----:B------:R-:W-:Y:S02]  /*a600*/  SEL R7, RZ, 0x8, P1 ;  /* 0x00000008ff077807 */ /* 0x000fe40000800000 */
[----:B------:R-:W-:Y:S01]  /*a610*/  LOP3.LUT P4, RZ, R23, 0x1, RZ, 0xc0, !PT ;  /* 0x0000000117ff7812 */ /* 0x000fe2000788c0ff */
[----:B------:R-:W-:Y:S01]  /*a620*/  IMAD.WIDE.U32 R4, R36, UR6, R4 ;  /* 0x0000000624047c25 */ /* 0x000fe2000f8e0004 */
[----:B------:R-:W-:Y:S02]  /*a630*/  ULDC.64 UR6, c[0x0][0x330] ;  /* 0x0000cc0000067ab9 */ /* 0x000fe40000000a00 */
[----:B------:R-:W-:Y:S01]  /*a640*/  UIMAD UR4, UR4, UR6, URZ ;  /* 0x00000006040472a4 */ /* 0x000fe2000f8e023f */
[----:B------:R-:W-:Y:S02]  /*a650*/  IMAD.IADD R5, R5, 0x1, R3 ;  /* 0x0000000105057824 */ /* 0x000fe400078e0203 */
[----:B------:R-:W-:Y:S01]  /*a660*/  IMAD.U32 R3, RZ, RZ, UR6 ;  /* 0x00000006ff037e24 */ /* 0x000fe2000f8e00ff */
[----:B------:R-:W-:-:S03]  /*a670*/  UIMAD UR4, UR40, UR7, UR4 ;  /* 0x00000007280472a4 */ /* 0x000fc6000f8e0204 */
[----:B------:R-:W-:Y:S01]  /*a680*/  IMAD.WIDE.U32 R4, R3, UR40, R4 ;  /* 0x0000002803047c25 */ /* 0x000fe2000f8e0004 */
[----:B------:R-:W-:-:S04]  /*a690*/  ULDC.64 UR6, c[0x0][0x318] ;  /* 0x0000c60000067ab9 */ /* 0x000fc80000000a00 */
[----:B------:R-:W-:Y:S01]  /*a6a0*/  IADD3 R3, R5, UR4, RZ ;  /* 0x0000000405037c10 */ /* 0x000fe2000fffe0ff */
[----:B------:R-:W-:Y:S01]  /*a6b0*/  UMOV UR4, 0xffffffff ;  /* 0xffffffff00047882 */ /* 0x000fe20000000000 */
[----:B------:R-:W-:Y:S02]  /*a6c0*/  SEL R5, RZ, 0x2, P3 ;  /* 0x00000002ff057807 */ /* 0x000fe40001800000 */
[----:B------:R-:W-:Y:S02]  /*a6d0*/  LEA R17, P0, R4, UR6, 0x1 ;  /* 0x0000000604117c11 */ /* 0x000fe4000f8008ff */
[----:B------:R-:W-:Y:S02]  /*a6e0*/  IADD3 R0, R0, R5, R18 ;  /* 0x0000000500007210 */ /* 0x000fe40007ffe012 */
[----:B------:R-:W-:-:S03]  /*a6f0*/  LEA.HI.X R3, R4, UR7, R3, 0x1, P0 ;  /* 0x0000000704037c11 */ /* 0x000fc600080f0c03 */
[----:B------:R-:W-:Y:S01]  /*a700*/  IMAD.IADD R6, R0, 0x1, R7 ;  /* 0x0000000100067824 */ /* 0x000fe200078e0207 */
[----:B------:R-:W-:Y:S06]  /*a710*/  BRA.DIV UR4, `(.L_x_55) ;  /* 0x0000002a04bc7947 */ /* 0x000fec000b800000 */
[----:B------:R-:W0:Y:S01]  /*a720*/  SHFL.IDX PT, R14, R17, RZ, 0x181f ;  /* 0x00181fff110e7589 */ /* 0x000e2200000e0000 */
[----:B------:R-:W-:Y:S01]  /*a730*/  IMAD.SHL.U32 R24, R24, 0x2, RZ ;  /* 0x0000000218187824 */ /* 0x000fe200078e00ff */
[----:B------:R-:W-:Y:S02]  /*a740*/  LEA R21, R16, UR43, 0x1 ;  /* 0x0000002b10157c11 */ /* 0x000fe4000f8e08ff */
[----:B------:R-:W1:Y:S01]  /*a750*/  SHFL.IDX PT, R0, R3, RZ, 0x181f ;  /* 0x00181fff03007589 */ /* 0x000e6200000e0000 */
[C---:B------:R-:W-:Y:S02]  /*a760*/  LOP3.LUT P2, RZ, R6.reuse, 0x2, RZ, 0xc0, !PT ;  /* 0x0000000206ff7812 */ /* 0x040fe4000784c0ff */
[----:B------:R-:W-:Y:S02]  /*a770*/  LOP3.LUT P1, RZ, R6, 0x4, RZ, 0xc0, !PT ;  /* 0x0000000406ff7812 */ /* 0x000fe4000782c0ff */
[----:B0-----:R-:W-:Y:S02]  /*a780*/  IADD3 R4, P0, R14, R24, RZ ;  /* 0x000000180e047210 */ /* 0x001fe40007f1e0ff */
[----:B------:R-:W0:Y:S02]  /*a790*/  SHFL.IDX PT, R14, R17, 0x1, 0x181f ;  /* 0x00381f00110e7f89 */ /* 0x000e2400000e0000 */
[----:B-1----:R-:W-:-:S02]  /*a7a0*/  IADD3.X R5, RZ, R0, RZ, P0, !PT ;  /* 0x00000000ff057210 */ /* 0x002fc400007fe4ff */
[----:B------:R-:W1:Y:S01]  /*a7b0*/  SHFL.IDX PT, R0, R3, 0x1, 0x181f ;  /* 0x00381f0003007f89 */ /* 0x000e6200000e0000 */
[----:B0-----:R-:W-:-:S03]  /*a7c0*/  IADD3 R10, P0, R14, R24, RZ ;  /* 0x000000180e0a7210 */ /* 0x001fc60007f1e0ff */
[----:B------:R-:W0:Y:S02]  /*a7d0*/  SHFL.IDX PT, R14, R17, 0x2, 0x181f ;  /* 0x00581f00110e7f89 */ /* 0x000e2400000e0000 */
[----:B-1----:R-:W-:Y:S02]  /*a7e0*/  IMAD.X R11, RZ, RZ, R0, P0 ;  /* 0x000000ffff0b7224 */ /* 0x002fe400000e0600 */
[----:B------:R-:W1:Y:S01]  /*a7f0*/  SHFL.IDX PT, R0, R3, 0x2, 0x181f ;  /* 0x00581f0003007f89 */ /* 0x000e6200000e0000 */
[----:B0-----:R-:W-:-:S03]  /*a800*/  IADD3 R8, P0, R14, R24, RZ ;  /* 0x000000180e087210 */ /* 0x001fc60007f1e0ff */
[----:B------:R-:W0:Y:S02]  /*a810*/  SHFL.IDX PT, R14, R17, 0x3, 0x181f ;  /* 0x00781f00110e7f89 */ /* 0x000e2400000e0000 */
[----:B-1----:R-:W-:Y:S01]  /*a820*/  IMAD.X R9, RZ, RZ, R0, P0 ;  /* 0x000000ffff097224 */ /* 0x002fe200000e0600 */
[----:B------:R-:W-:Y:S01]  /*a830*/  ISETP.LT.OR P0, PT, R35, 0x1, P4 ;  /* 0x000000012300780c */ /* 0x000fe20002701670 */
[----:B------:R-:W1:-:S12]  /*a840*/  SHFL.IDX PT, R0, R3, 0x3, 0x181f ;  /* 0x00781f0003007f89 */ /* 0x000e5800000e0000 */
[----:B------:R-:W-:Y:S01]  /*a850*/  LDGSTS.E.BYPASS.LTC128B.128 [R21+0x400], desc[UR36][R4.64], !P0 ;  /* 0x0040000004157fae */ /* 0x000fe2000c101d64 */
[----:B------:R-:W-:-:S13]  /*a860*/  ISETP.LT.OR P0, PT, R35, 0x1, !P2 ;  /* 0x000000012300780c */ /* 0x000fda0005701670 */
[----:B------:R-:W-:Y:S01]  /*a870*/  LDGSTS.E.BYPASS.LTC128B.128 [R21+0x3400], desc[UR36][R4.64+0x80], !P0 ;  /* 0x0340008004157fae */ /* 0x000fe2000c101d64 */
[----:B------:R-:W-:-:S13]  /*a880*/  ISETP.LT.OR P0, PT, R35, 0x1, !P1 ;  /* 0x000000012300780c */ /* 0x000fda0004f01670 */
[----:B------:R-:W-:Y:S01]  /*a890*/  LDGSTS.E.BYPASS.LTC128B.128 [R21+0x6400], desc[UR36][R4.64+0x100], !P0 ;  /* 0x0640010004157fae */ /* 0x000fe2000c101d64 */
[----:B------:R-:W-:-:S04]  /*a8a0*/  LOP3.LUT P0, RZ, R6, 0x8, RZ, 0xc0, !PT ;  /* 0x0000000806ff7812 */ /* 0x000fc8000780c0ff */
[----:B------:R-:W-:-:S13]  /*a8b0*/  ISETP.LT.OR P3, PT, R35, 0x1, !P0 ;  /* 0x000000012300780c */ /* 0x000fda0004761670 */
[----:B------:R2:W-:Y:S01]  /*a8c0*/  LDGSTS.E.BYPASS.LTC128B.128 [R21+0x9400], desc[UR36][R4.64+0x180], !P3 ;  /* 0x0940018004157fae */ /* 0x0005e2000d901d64 */
[----:B0-----:R-:W-:-:S03]  /*a8d0*/  IADD3 R6, P3, R14, R24, RZ ;  /* 0x000000180e067210 */ /* 0x001fc60007f7e0ff */
[----:B------:R-:W2:Y:S01]  /*a8e0*/  SHFL.IDX PT, R14, R17, 0x4, 0x181f ;  /* 0x00981f00110e7f89 */ /* 0x000ea200000e0000 */
[----:B-1----:R-:W-:Y:S02]  /*a8f0*/  IADD3.X R7, RZ, R0, RZ, P3, !PT ;  /* 0x00000000ff077210 */ /* 0x002fe40001ffe4ff */
[C---:B------:R-:W-:Y:S01]  /*a900*/  ISETP.LT.OR P3, PT, R35.reuse, 0x11, P4 ;  /* 0x000000112300780c */ /* 0x040fe20002761670 */
[----:B------:R-:W0:Y:S04]  /*a910*/  SHFL.IDX PT, R0, R3, 0x4, 0x181f ;  /* 0x00981f0003007f89 */ /* 0x000e2800000e0000 */
[----:B------:R-:W1:Y:S08]  /*a920*/  SHFL.IDX PT, R3, R3, 0x5, 0x181f ;  /* 0x00b81f0003037f89 */ /* 0x000e7000000e0000 */
[----:B------:R-:W-:Y:S01]  /*a930*/  LDGSTS.E.BYPASS.LTC128B.128 [R21+0xc00], desc[UR36][R10.64], !P3 ;  /* 0x00c000000a157fae */ /* 0x000fe2000d901d64 */
[----:B------:R-:W-:-:S13]  /*a940*/  ISETP.LT.OR P3, PT, R35, 0x11, !P2 ;  /* 0x000000112300780c */ /* 0x000fda0005761670 */
[----:B------:R-:W-:Y:S01]  /*a950*/  LDGSTS.E.BYPASS.LTC128B.128 [R21+0x3c00], desc[UR36][R10.64+0x80], !P3 ;  /* 0x03c000800a157fae */ /* 0x000fe2000d901d64 */
[----:B------:R-:W-:-:S13]  /*a960*/  ISETP.LT.OR P3, PT, R35, 0x11, !P1 ;  /* 0x000000112300780c */ /* 0x000fda0004f61670 */
[----:B------:R-:W-:Y:S01]  /*a970*/  LDGSTS.E.BYPASS.LTC128B.128 [R21+0x6c00], desc[UR36][R10.64+0x100], !P3 ;  /* 0x06c001000a157fae */ /* 0x000fe2000d901d64 */
[----:B------:R-:W-:-:S13]  /*a980*/  ISETP.LT.OR P3, PT, R35, 0x11, !P0 ;  /* 0x000000112300780c */ /* 0x000fda0004761670 */
[----:B------:R-:W-:Y:S01]  /*a990*/  LDGSTS.E.BYPASS.LTC128B.128 [R21+0x9c00], desc[UR36][R10.64+0x180], !P3 ;  /* 0x09c001800a157fae */ /* 0x000fe2000d901d64 */
[----:B--2---:R-:W-:-:S03]  /*a9a0*/  IADD3 R4, P3, R14, R24, RZ ;  /* 0x000000180e047210 */ /* 0x004fc60007f7e0ff */
[----:B------:R2:W3:Y:S02]  /*a9b0*/  SHFL.IDX PT, R14, R17, 0x5, 0x181f ;  /* 0x00b81f00110e7f89 */ /* 0x0004e400000e0000 */
[----:B0-----:R-:W-:Y:S01]  /*a9c0*/  IMAD.X R5, RZ, RZ, R0, P3 ;  /* 0x000000ffff057224 */ /* 0x001fe200018e0600 */
[----:B------:R-:W-:Y:S02]  /*a9d0*/  ISETP.LT.OR P3, PT, R35, 0x21, P4 ;  /* 0x000000212300780c */ /* 0x000fe40002761670 */
[----:B------:R-:W-:-:S11]  /*a9e0*/  IADD3 R0, R21, 0x400, RZ ;  /* 0x0000040015007810 */ /* 0x000fd60007ffe0ff */
[----:B------:R-:W-:Y:S01]  /*a9f0*/  LDGSTS.E.BYPASS.LTC128B.128 [R21+0x1400], desc[UR36][R8.64], !P3 ;  /* 0x0140000008157fae */ /* 0x000fe2000d901d64 */
[----:B------:R-:W-:-:S13]  /*aa00*/  ISETP.LT.OR P3, PT, R35, 0x21, !P2 ;  /* 0x000000212300780c */ /* 0x000fda0005761670 */
[----:B------:R-:W-:Y:S01]  /*aa10*/  LDGSTS.E.BYPASS.LTC128B.128 [R21+0x4400], desc[UR36][R8.64+0x80], !P3 ;  /* 0x0440008008157fae */ /* 0x000fe2000d901d64 */
[----:B------:R-:W-:-:S13]  /*aa20*/  ISETP.LT.OR P3, PT, R35, 0x21, !P1 ;  /* 0x000000212300780c */ /* 0x000fda0004f61670 */
[----:B------:R-:W-:Y:S01]  /*aa30*/  LDGSTS.E.BYPASS.LTC128B.128 [R21+0x7400], desc[UR36][R8.64+0x100], !P3 ;  /* 0x0740010008157fae */ /* 0x000fe2000d901d64 */
[----:B------:R-:W-:-:S13]  /*aa40*/  ISETP.LT.OR P3, PT, R35, 0x21, !P0 ;  /* 0x000000212300780c */ /* 0x000fda0004761670 */
[----:B------:R0:W-:Y:S01]  /*aa50*/  LDGSTS.E.BYPASS.LTC128B.128 [R21+0xa400], desc[UR36][R8.64+0x180], !P3 ;  /* 0x0a40018008157fae */ /* 0x0001e2000d901d64 */
[----:B------:R-:W-:Y:S01]  /*aa60*/  ISETP.LT.OR P3, PT, R35, 0x31, P4 ;  /* 0x000000312300780c */ /* 0x000fe20002761670 */
[----:B0-----:R-:W-:-:S12]  /*aa70*/  IMAD.MOV.U32 R8, RZ, RZ, RZ ;  /* 0x000000ffff087224 */ /* 0x001fd800078e00ff */
[----:B------:R2:W-:Y:S01]  /*aa80*/  LDGSTS.E.BYPASS.LTC128B.128 [R21+0x1c00], desc[UR36][R6.64], !P3 ;  /* 0x01c0000006157fae */ /* 0x0005e2000d901d64 */
[----:B------:R-:W-:-:S13]  /*aa90*/  ISETP.LT.OR P3, PT, R35, 0x31, !P2 ;  /* 0x000000312300780c */ /* 0x000fda0005761670 */
[----:B------:R2:W-:Y:S01]  /*aaa0*/  LDGSTS.E.BYPASS.LTC128B.128 [R21+0x4c00], desc[UR36][R6.64+0x80], !P3 ;  /* 0x04c0008006157fae */ /* 0x0005e2000d901d64 */
[----:B------:R-:W-:-:S13]  /*aab0*/  ISETP.LT.OR P3, PT, R35, 0x31, !P1 ;  /* 0x000000312300780c */ /* 0x000fda0004f61670 */
[----:B------:R2:W-:Y:S01]  /*aac0*/  LDGSTS.E.BYPASS.LTC128B.128 [R21+0x7c00], desc[UR36][R6.64+0x100], !P3 ;  /* 0x07c0010006157fae */ /* 0x0005e2000d901d64 */
[----:B------:R-:W-:-:S13]  /*aad0*/  ISETP.LT.OR P3, PT, R35, 0x31, !P0 ;  /* 0x000000312300780c */ /* 0x000fda0004761670 */
[----:B------:R2:W-:Y:S01]  /*aae0*/  LDGSTS.E.BYPASS.LTC128B.128 [R21+0xac00], desc[UR36][R6.64+0x180], !P3 ;  /* 0x0ac0018006157fae */ /* 0x0005e2000d901d64 */
[----:B------:R-:W-:-:S13]  /*aaf0*/  ISETP.LT.OR P3, PT, R35, 0x41, P4 ;  /* 0x000000412300780c */ /* 0x000fda0002761670 */
[----:B------:R2:W-:Y:S01]  /*ab00*/  LDGSTS.E.BYPASS.LTC128B.128 [R21+0x2400], desc[UR36][R4.64], !P3 ;  /* 0x0240000004157fae */ /* 0x0005e2000d901d64 */
[----:B------:R-:W-:-:S13]  /*ab10*/  ISETP.LT.OR P3, PT, R35, 0x41, !P2 ;  /* 0x000000412300780c */ /* 0x000fda0005761670 */
[----:B------:R2:W-:Y:S01]  /*ab20*/  LDGSTS.E.BYPASS.LTC128B.128 [R21+0x5400], desc[UR36][R4.64+0x80], !P3 ;  /* 0x0540008004157fae */ /* 0x0005e2000d901d64 */
[----:B------:R-:W-:-:S13]  /*ab30*/  ISETP.LT.OR P3, PT, R35, 0x41, !P1 ;  /* 0x000000412300780c */ /* 0x000fda0004f61670 */
[----:B------:R2:W-:Y:S01]  /*ab40*/  LDGSTS.E.BYPASS.LTC128B.128 [R21+0x8400], desc[UR36][R4.64+0x100], !P3 ;  /* 0x0840010004157fae */ /* 0x0005e2000d901d64 */
[----:B------:R-:W-:-:S13]  /*ab50*/  ISETP.LT.OR P3, PT, R35, 0x41, !P0 ;  /* 0x000000412300780c */ /* 0x000fda0004761670 */
[----:B-1-3--:R2:W-:Y:S02]  /*ab60*/  LDGSTS.E.BYPASS.LTC128B.128 [R21+0xb400], desc[UR36][R4.64+0x180], !P3 ;  /* 0x0b40018004157fae */ /* 0x00a5e4000d901d64 */
.L_x_134:
[----:B0-2---:R-:W-:Y:S02]  /*ab70*/  IADD3 R4, P3, R14, R24, RZ ;  /* 0x000000180e047210 */ /* 0x005fe40007f7e0ff */
[C---:B------:R-:W-:Y:S02]  /*ab80*/  ISETP.LT.OR P2, PT, R35.reuse, 0x51, !P2 ;  /* 0x000000512300780c */ /* 0x040fe40005741670 */
[C---:B------:R-:W-:Y:S01]  /*ab90*/  ISETP.LT.OR P1, PT, R35.reuse, 0x51, !P1 ;  /* 0x000000512300780c */ /* 0x040fe20004f21670 */
[----:B------:R-:W-:Y:S01]  /*aba0*/  IMAD.X R5, RZ, RZ, R3, P3 ;  /* 0x000000ffff057224 */ /* 0x000fe200018e0603 */
[C---:B------:R-:W-:Y:S02]  /*abb0*/  ISETP.LT.OR P3, PT, R35.reuse, 0x51, P4 ;  /* 0x000000512300780c */ /* 0x040fe40002761670 */
[----:B------:R-:W-:-:S11]  /*abc0*/  ISETP.LT.OR P0, PT, R35, 0x51, !P0 ;  /* 0x000000512300780c */ /* 0x000fd60004701670 */
[----:B------:R-:W-:Y:S01]  /*abd0*/  @!PT LDS RZ, [RZ] ;  /* 0x00000000fffff984 */ /* 0x000fe20000000800 */
[----:B------:R-:W-:Y:S01]  /*abe0*/  @!PT LDS RZ, [RZ] ;  /* 0x00000000fffff984 */ /* 0x000fe20000000800 */
[----:B------:R-:W-:Y:S01]  /*abf0*/  @!PT LDS RZ, [RZ] ;  /* 0x00000000fffff984 */ /* 0x000fe20000000800 */
[----:B------:R0:W-:Y:S04]  /*ac00*/  LDGSTS.E.BYPASS.LTC128B.128 [R21+0x2c00], desc[UR36][R4.64], !P3 ;  /* 0x02c0000004157fae */ /* 0x0001e8000d901d64 */
[----:B------:R0:W-:Y:S04]  /*ac10*/  LDGSTS.E.BYPASS.LTC128B.128 [R21+0x5c00], desc[UR36][R4.64+0x80], !P2 ;  /* 0x05c0008004157fae */ /* 0x0001e8000d101d64 */
[----:B------:R0:W-:Y:S04]  /*ac20*/  LDGSTS.E.BYPASS.LTC128B.128 [R21+0x8c00], desc[UR36][R4.64+0x100], !P1 ;  /* 0x08c0010004157fae */ /* 0x0001e8000c901d64 */
[----:B------:R0:W-:Y:S01]  /*ac30*/  LDGSTS.E.BYPASS.LTC128B.128 [R21+0xbc00], desc[UR36][R4.64+0x180], !P0 ;  /* 0x0bc0018004157fae */ /* 0x0001e2000c101d64 */
[----:B------:R-:W-:Y:S01]  /*ac40*/  NOP ;  /* 0x0000000000007918 */ /* 0x000fe20000000000 */
[----:B------:R-:W-:Y:S02]  /*ac50*/  SYNCS.ARRIVE.TRANS64.RED.A0T1 RZ, [UR43+0x22850], RZ ;  /* 0x022850ffffff79a7 */ /* 0x000fe4000820042b */
[----:B------:R-:W-:Y:S01]  /*ac60*/  ARRIVES.LDGSTSBAR.64.TRANSCNT [UR43+0x22850] ;  /* 0x02285000ff0079b0 */ /* 0x000fe20008000aab */
[----:B------:R-:W-:Y:S01]  /*ac70*/  NOP ;  /* 0x0000000000007918 */ /* 0x000fe20000000000 */
[----:B------:R-:W-:-:S13]  /*ac80*/  ISETP.NE.AND P4, PT, R34, 0x3, PT ;  /* 0x000000032200780c */ /* 0x000fda0003f85270 */
[----:B0-----:R-:W-:Y:S05]  /*ac90*/  @!P4 BRA `(.L_x_56) ;  /* 0x000000000004c947 */ /* 0x001fea0003800000 */
[----:B------:R-:W-:Y:S01]  /*aca0*/  BPT.TRAP 0x1 ;  /* 0x000000040000795c */ /* 0x000fe20000300000 */
.L_x_56:
[----:B------:R-:W-:Y:S01]  /*acb0*/  UIADD3 UR4, UR46, -0x2, URZ ;  /* 0xfffffffe2e047890 */ /* 0x000fe2000fffe03f */
[----:B------:R-:W-:Y:S01]  /*acc0*/  SYNCS.ARRIVE.TRANS64.A1T0 RZ, [UR43+0x22850], RZ ;  /* 0x022850ffffff79a7 */ /* 0x000fe2000810002b */
[----:B------:R-:W-:Y:S01]  /*acd0*/  BSSY B0, `(.L_x_40) ;  /* 0x00000e7000007945 */ /* 0x000fe20003800000 */
[----:B------:R-:W-:Y:S01]  /*ace0*/  IMAD.MOV.U32 R20, RZ, RZ, 0x1 ;  /* 0x00000001ff147424 */ /* 0x000fe200078e00ff */
[----:B------:R-:W-:Y:S01]  /*acf0*/  UISETP.GE.AND UP0, UPT, UR4, UR45, UPT ;  /* 0x0000002d0400728c */ /* 0x000fe2000bf06270 */
[----:B------:R-:W-:-:S05]  /*ad00*/  MOV R21, 0x1 ;  /* 0x0000000100157802 */ /* 0x000fca0000000f00 */
[----:B------:R-:W-:-:S13]  /*ad10*/  PLOP3.LUT P0, PT, PT, PT, UP0, 0x40, 0x0 ;  /* 0x000000000000781c */ /* 0x000fda0003f0e808 */
[----:B------:R-:W-:Y:S05]  /*ad20*/  @P0 BRA `(.L_x_57) ;  /* 0x0000000c00840947 */ /* 0x000fea0003800000 */
[----:B------:R-:W-:Y:S01]  /*ad30*/  UIADD3 UR4, UR44, 0x1, URZ ;  /* 0x000000012c047890 */ /* 0x000fe2000fffe03f */
[----:B------:R-:W-:Y:S01]  /*ad40*/  IADD3 R27, R28, R31, R27 ;  /* 0x0000001f1c1b7210 */ /* 0x000fe20007ffe01b */
[----:B------:R-:W-:Y:S01]  /*ad50*/  IMAD.MOV.U32 R21, RZ, RZ, 0x1 ;  /* 0x00000001ff157424 */ /* 0x000fe200078e00ff */
[----:B------:R-:W-:Y:S01]  /*ad60*/  LOP3.LUT R4, RZ, UR42, RZ, 0x33, !PT ;  /* 0x0000002aff047c12 */ /* 0x000fe2000f8e33ff */
[----:B------:R-:W-:Y:S01]  /*ad70*/  UIMAD UR4, UR4, UR38, URZ ;  /* 0x00000026040472a4 */ /* 0x000fe2000f8e023f */
[----:B------:R-:W-:Y:S01]  /*ad80*/  MOV R20, 0x1 ;  /* 0x0000000100147802 */ /* 0x000fe20000000f00 */
[----:B------:R-:W-:-:S04]  /*ad90*/  VIADD R36, R27, 0xfffffee0 ;  /* 0xfffffee01b247836 */ /* 0x000fc80000000000 */
[----:B------:R-:W-:-:S04]  /*ada0*/  LOP3.LUT R3, RZ, UR4, RZ, 0x33, !PT ;  /* 0x00000004ff037c12 */ /* 0x000fc8000f8e33ff */
[----:B------:R-:W-:-:S04]  /*adb0*/  VIMNMX R3, R3, R4, !PT ;  /* 0x0000000403037248 */ /* 0x000fc80007fe0100 */
[C---:B------:R-:W-:Y:S01]  /*adc0*/  IADD3 R35, -R3.reuse, -0x2, RZ ;  /* 0xfffffffe03237810 */ /* 0x040fe20007ffe1ff */
[----:B------:R-:W-:-:S07]  /*add0*/  IMAD R36, R3, -0x60, R36 ;  /* 0xffffffa003247824 */ /* 0x000fce00078e0224 */
.L_x_72:
[----:B------:R-:W-:Y:S01]  /*ade0*/  ISETP.NE.AND P1, PT, R29, 0x1, PT ;  /* 0x000000011d00780c */ /* 0x000fe20003f25270 */
[----:B------:R-:W-:Y:S01]  /*adf0*/  BSSY B1, `(.L_x_58) ;  /* 0x0000014000017945 */ /* 0x000fe20003800000 */
[----:B------:R-:W-:Y:S01]  /*ae00*/  ISETP.GT.U32.AND P0, PT, R26, 0x5f, PT ;  /* 0x0000005f1a00780c */ /* 0x000fe20003f04070 */
[----:B------:R-:W-:-:S10]  /*ae10*/  IMAD.MOV.U32 R33, RZ, RZ, RZ ;  /* 0x000000ffff217224 */ /* 0x000fd400078e00ff */
[----:B0-----:R-:W0:Y:S08]  /*ae20*/  @P1 LDC R3, c[0x0][0x434] ;  /* 0x00010d00ff031b82 */ /* 0x001e300000000800 */
[----:B------:R-:W1:Y:S01]  /*ae30*/  @P1 LDC R5, c[0x0][0x438] ;  /* 0x00010e00ff051b82 */ /* 0x000e620000000800 */
[----:B0-----:R-:W-:-:S04]  /*ae40*/  @P1 IMAD.HI.U32 R4, R36, R3, RZ ;  /* 0x0000000324041227 */ /* 0x001fc800078e00ff */
[----:B------:R-:W-:Y:S01]  /*ae50*/  IMAD.MOV.U32 R3, RZ, RZ, R36 ;  /* 0x000000ffff037224 */ /* 0x000fe200078e0024 */
[----:B-1----:R-:W-:Y:S01]  /*ae60*/  @P1 SHF.R.U32.HI R3, RZ, R5, R4 ;  /* 0x00000005ff031219 */ /* 0x002fe20000011604 */
[----:B--23--:R-:W-:Y:S06]  /*ae70*/  @P0 BRA `(.L_x_59) ;  /* 0x00000000002c0947 */ /* 0x00cfec0003800000 */
[----:B------:R-:W-:Y:S01]  /*ae80*/  SHF.R.S32.HI R5, RZ, 0x1f, R3 ;  /* 0x0000001fff057819 */ /* 0x000fe20000011403 */
[----:B------:R-:W-:Y:S01]  /*ae90*/  ULDC.64 UR4, c[0x0][0x428] ;  /* 0x00010a0000047ab9 */ /* 0x000fe20000000a00 */
[----:B------:R-:W-:Y:S01]  /*aea0*/  MOV R4, R3 ;  /* 0x0000000300047202 */ /* 0x000fe20000000f00 */
[----:B------:R-:W-:-:S04]  /*aeb0*/  IMAD R9, R25, UR4, RZ ;  /* 0x0000000419097c24 */ /* 0x000fc8000f8e02ff */
[----:B------:R-:W-:-:S04]  /*aec0*/  IMAD.WIDE.U32 R6, R30, UR4, R4 ;  /* 0x000000041e067c25 */ /* 0x000fc8000f8e0004 */
[----:B------:R-:W-:Y:S01]  /*aed0*/  IMAD R5, R30, UR5, R9 ;  /* 0x000000051e057c24 */ /* 0x000fe2000f8e0209 */
[----:B------:R-:W-:Y:S02]  /*aee0*/  ULDC.64 UR4, c[0x0][0x418] ;  /* 0x0001060000047ab9 */ /* 0x000fe40000000a00 */
[----:B------:R-:W-:Y:S01]  /*aef0*/  LEA R4, P0, R6, UR4, 0x2 ;  /* 0x0000000406047c11 */ /* 0x000fe2000f8010ff */
[----:B------:R-:W-:-:S05]  /*af00*/  IMAD.IADD R5, R5, 0x1, R7 ;  /* 0x0000000105057824 */ /* 0x000fca00078e0207 */
[----:B------:R-:W-:-:S05]  /*af10*/  LEA.HI.X R5, R6, UR5, R5, 0x2, P0 ;  /* 0x0000000506057c11 */ /* 0x000fca00080f1405 */
[----:B------:R0:W5:Y:S02]  /*af20*/  LDG.E R33, desc[UR36][R4.64] ;  /* 0x0000002404217981 */ /* 0x000164000c1e1900 */
.L_x_59:
[----:B------:R-:W-:Y:S05]  /*af30*/  BSYNC B1 ;  /* 0x0000000000017941 */ /* 0x000fea0003800000 */
.L_x_58:
[----:B------:R-:W-:-:S13]  /*af40*/  ISETP.NE.AND P0, PT, R34, 0x3, PT ;  /* 0x000000032200780c */ /* 0x000fda0003f05270 */
[----:B------:R-:W-:Y:S05]  /*af50*/  @!P0 BRA `(.L_x_60) ;  /* 0x0000000000048947 */ /* 0x000fea0003800000 */
[----:B------:R-:W-:Y:S01]  /*af60*/  BPT.TRAP 0x1 ;  /* 0x000000040000795c */ /* 0x000fe20000300000 */
.L_x_60:
[----:B------:R-:W-:Y:S01]  /*af70*/  LEA R32, R21, UR43, 0x3 ;  /* 0x0000002b15207c11 */ /* 0x000fe2000f8e18ff */
[----:B------:R-:W-:Y:S01]  /*af80*/  BSSY B1, `(.L_x_61) ;  /* 0x0000004000017945 */ /* 0x000fe20003800000 */
[----:B------:R-:W-:-:S04]  /*af90*/  SHF.L.U32 R31, R20, 0x1f, RZ ;  /* 0x0000001f141f7819 */ /* 0x000fc800000006ff */
[----:B------:R-:W1:Y:S02]  /*afa0*/  SYNCS.PHASECHK.TRANS64.TRYWAIT P0, [R32+URZ+0x22840], R31 ;  /* 0x0228401f200075a7 */ /* 0x000e64000800017f */
[----:B-1----:R-:W-:Y:S05]  /*afb0*/  @!P0 BRA `(.L_x_62) ;  /* 0x0000002c00008947 */ /* 0x002fea0003800000 */
.L_x_135:
[----:B------:R-:W-:Y:S05]  /*afc0*/  BSYNC B1 ;  /* 0x0000000000017941 */ /* 0x000fea0003800000 */
.L_x_61:
[----:B------:R-:W-:Y:S01]  /*afd0*/  ULDC UR4, c[0x0][0x430] ;  /* 0x00010c0000047ab9 */ /* 0x000fe20000000800 */
[----:B-----5:R-:W-:Y:S01]  /*afe0*/  SHF.R.S32.HI R22, RZ, 0x1f, R33 ;  /* 0x0000001fff167819 */ /* 0x020fe20000011421 */
[----:B------:R-:W-:Y:S01]  /*aff0*/  UIADD3 UR4, -UR4, URZ, URZ ;  /* 0x0000003f04047290 */ /* 0x000fe2000fffe13f */
[----:B------:R-:W-:Y:S01]  /*b000*/  LOP3.LUT P1, RZ, R23, 0x2, RZ, 0xc0, !PT ;  /* 0x0000000217ff7812 */ /* 0x000fe2000782c0ff */
[----:B------:R-:W-:Y:S01]  /*b010*/  ULDC.64 UR6, c[0x0][0x310] ;  /* 0x0000c40000067ab9 */ /* 0x000fe20000000a00 */
[----:B------:R-:W-:Y:S02]  /*b020*/  IMAD R17, R21, 0x1800, R16 ;  /* 0x0000180015117824 */ /* 0x000fe400078e0210 */
[----:B------:R-:W-:Y:S02]  /*b030*/  IMAD R6, R22, UR6, RZ ;  /* 0x0000000616067c24 */ /* 0x000fe4000f8e02ff */
[----:B------:R-:W-:Y:S01]  /*b040*/  IMAD R28, R3, UR4, R36 ;  /* 0x00000004031c7c24 */ /* 0x000fe2000f8e0224 */
[----:B------:R-:W-:-:S03]  /*b050*/  ULDC.64 UR4, c[0x0][0x300] ;  /* 0x0000c00000047ab9 */ /* 0x000fc60000000a00 */
[----:B0-----:R-:W-:Y:S01]  /*b060*/  IMAD.WIDE.U32 R4, R28, UR4, RZ ;  /* 0x000000041c047c25 */ /* 0x001fe2000f8e00ff */
[----:B------:R-:W-:-:S05]  /*b070*/  SHF.R.S32.HI R27, RZ, 0x1f, R28 ;  /* 0x0000001fff1b7819 */ /* 0x000fca000001141c */
[----:B------:R-:W-:Y:S01]  /*b080*/  IMAD R3, R27, UR4, RZ ;  /* 0x000000041b037c24 */ /* 0x000fe2000f8e02ff */
[----:B------:R-:W-:-:S03]  /*b090*/  R2UR UR4, R19 ;  /* 0x00000000130472ca */ /* 0x000fc600000e0000 */
[----:B------:R-:W-:-:S04]  /*b0a0*/  IMAD R3, R28, UR5, R3 ;  /* 0x000000051c037c24 */ /* 0x000fc8000f8e0203 */
[----:B------:R-:W-:Y:S02]  /*b0b0*/  IMAD.IADD R5, R5, 0x1, R3 ;  /* 0x0000000105057824 */ /* 0x000fe400078e0203 */
[C---:B------:R-:W-:Y:S02]  /*b0c0*/  IMAD R3, R33.reuse, UR7, R6 ;  /* 0x0000000721037c24 */ /* 0x040fe4000f8e0206 */
[----:B------:R-:W-:Y:S01]  /*b0d0*/  IMAD.WIDE.U32 R4, R33, UR6, R4 ;  /* 0x0000000621047c25 */ /* 0x000fe2000f8e0004 */
[----:B------:R-:W-:Y:S02]  /*b0e0*/  ULDC.64 UR6, c[0x0][0x308] ;  /* 0x0000c20000067ab9 */ /* 0x000fe40000000a00 */
[----:B------:R-:W-:Y:S02]  /*b0f0*/  UIMAD UR4, UR4, UR6, URZ ;  /* 0x00000006040472a4 */ /* 0x000fe4000f8e023f */
[----:B------:R-:W-:Y:S01]  /*b100*/  IADD3 R5, R5, R3, RZ ;  /* 0x0000000305057210 */ /* 0x000fe20007ffe0ff */
[----:B------:R-:W-:Y:S01]  /*b110*/  IMAD.U32 R3, RZ, RZ, UR6 ;  /* 0x00000006ff037e24 */ /* 0x000fe2000f8e00ff */
[----:B------:R-:W-:-:S03]  /*b120*/  UIMAD UR4, UR40, UR7, UR4 ;  /* 0x00000007280472a4 */ /* 0x000fc6000f8e0204 */
[----:B------:R-:W-:Y:S01]  /*b130*/  IMAD.WIDE.U32 R4, R3, UR40, R4 ;  /* 0x0000002803047c25 */ /* 0x000fe2000f8e0004 */
[----:B------:R-:W-:-:S03]  /*b140*/  ULDC.64 UR6, c[0x0][0x2e8] ;  /* 0x0000ba0000067ab9 */ /* 0x000fc60000000a00 */
[----:B------:R-:W-:Y:S01]  /*b150*/  VIADD R3, R5, UR4 ;  /* 0x0000000405037c36 */ /* 0x000fe20008000000 */
[----:B------:R-:W-:Y:S01]  /*b160*/  LEA R10, P0, R4, UR6, 0x1 ;  /* 0x00000006040a7c11 */ /* 0x000fe2000f8008ff */
[----:B------:R-:W-:-:S03]  /*b170*/  UMOV UR4, 0xffffffff ;  /* 0xffffffff00047882 */ /* 0x000fc60000000000 */
[----:B------:R-:W-:Y:S01]  /*b180*/  LEA.HI.X R3, R4, UR7, R3, 0x1, P0 ;  /* 0x0000000704037c11 */ /* 0x000fe200080f0c03 */
[----:B------:R-:W-:Y:S08]  /*b190*/  BRA.DIV UR4, `(.L_x_63) ;  /* 0x0000002a049c7947 */ /* 0x000ff0000b800000 */
[----:B------:R-:W0:Y:S01]  /*b1a0*/  SHFL.IDX PT, R14, R10, RZ, 0x181f ;  /* 0x00181fff0a0e7589 */ /* 0x000e2200000e0000 */
[----:B------:R-:W-:-:S03]  /*b1b0*/  LEA R17, R17, UR43, 0x1 ;  /* 0x0000002b11117c11 */ /* 0x000fc6000f8e08ff */
[----:B------:R-:W2:Y:S04]  /*b1c0*/  SHFL.IDX PT, R5, R3, RZ, 0x181f ;  /* 0x00181fff03057589 */ /* 0x000ea800000e0000 */
[----:B------:R-:W-:Y:S04]  /*b1d0*/  SHFL.IDX PT, R7, R3, 0x1, 0x181f ;  /* 0x00381f0003077f89 */ /* 0x000fe800000e0000 */
[----:B------:R-:W-:Y:S04]  /*b1e0*/  SHFL.IDX PT, R4, R3, 0x2, 0x181f ;  /* 0x00581f0003047f89 */ /* 0x000fe800000e0000 */
[----:B------:R-:W-:Y:S04]  /*b1f0*/  SHFL.IDX PT, R18, R3, 0x4, 0x181f ;  /* 0x00981f0003127f89 */ /* 0x000fe800000e0000 */
[----:B------:R-:W-:Y:S01]  /*b200*/  SHFL.IDX PT, R37, R10, 0x5, 0x181f ;  /* 0x00b81f000a257f89 */ /* 0x000fe200000e0000 */
[----:B0-----:R-:W-:-:S03]  /*b210*/  IADD3 R12, P0, R14, R24, RZ ;  /* 0x000000180e0c7210 */ /* 0x001fc60007f1e0ff */
[----:B------:R-:W0:Y:S01]  /*b220*/  SHFL.IDX PT, R14, R10, 0x1, 0x181f ;  /* 0x00381f000a0e7f89 */ /* 0x000e2200000e0000 */
[----:B--2---:R-:W-:-:S03]  /*b230*/  IADD3.X R13, RZ, R5, RZ, P0, !PT ;  /* 0x00000005ff0d7210 */ /* 0x004fc600007fe4ff */
[----:B------:R-:W-:Y:S04]  /*b240*/  SHFL.IDX PT, R5, R3, 0x3, 0x181f ;  /* 0x00781f0003057f89 */ /* 0x000fe800000e0000 */
[----:B------:R2:W-:Y:S01]  /*b250*/  LDGSTS.E.BYPASS.LTC128B.128 [R17+0x1c400], desc[UR36][R12.64], !P1 ;  /* 0x1c4000000c117fae */ /* 0x0005e2000c901d64 */
[----:B0-----:R-:W-:-:S03]  /*b260*/  IADD3 R8, P0, R14, R24, RZ ;  /* 0x000000180e087210 */ /* 0x001fc60007f1e0ff */
[----:B------:R-:W0:Y:S02]  /*b270*/  SHFL.IDX PT, R14, R10, 0x2, 0x181f ;  /* 0x00581f000a0e7f89 */ /* 0x000e2400000e0000 */
[----:B------:R-:W-:-:S05]  /*b280*/  IMAD.X R9, RZ, RZ, R7, P0 ;  /* 0x000000ffff097224 */ /* 0x000fca00000e0607 */
[----:B------:R2:W-:Y:S01]  /*b290*/  LDGSTS.E.BYPASS.LTC128B.128 [R17+0x1cc00], desc[UR36][R8.64], !P1 ;  /* 0x1cc0000008117fae */ /* 0x0005e2000c901d64 */
[----:B0-----:R-:W-:-:S03]  /*b2a0*/  IADD3 R6, P0, R14, R24, RZ ;  /* 0x000000180e067210 */ /* 0x001fc60007f1e0ff */
[----:B------:R-:W0:Y:S02]  /*b2b0*/  SHFL.IDX PT, R14, R10, 0x3, 0x181f ;  /* 0x00781f000a0e7f89 */ /* 0x000e2400000e0000 */
[----:B------:R-:W-:-:S05]  /*b2c0*/  IMAD.X R7, RZ, RZ, R4, P0 ;  /* 0x000000ffff077224 */ /* 0x000fca00000e0604 */
[----:B------:R2:W-:Y:S01]  /*b2d0*/  LDGSTS.E.BYPASS.LTC128B.128 [R17+0x1d400], desc[UR36][R6.64], !P1 ;  /* 0x1d40000006117fae */ /* 0x0005e2000c901d64 */
[----:B0-----:R-:W-:-:S03]  /*b2e0*/  IADD3 R4, P0, R14, R24, RZ ;  /* 0x000000180e047210 */ /* 0x001fc60007f1e0ff */
[----:B------:R-:W0:Y:S01]  /*b2f0*/  SHFL.IDX PT, R14, R10, 0x4, 0x181f ;  /* 0x00981f000a0e7f89 */ /* 0x000e2200000e0000 */
[----:B------:R-:W-:-:S05]  /*b300*/  IADD3.X R5, RZ, R5, RZ, P0, !PT ;  /* 0x00000005ff057210 */ /* 0x000fca00007fe4ff */
[----:B------:R2:W-:Y:S01]  /*b310*/  LDGSTS.E.BYPASS.LTC128B.128 [R17+0x1dc00], desc[UR36][R4.64], !P1 ;  /* 0x1dc0000004117fae */ /* 0x0005e2000c901d64 */
[----:B0-----:R-:W-:-:S05]  /*b320*/  IADD3 R14, P0, R14, R24, RZ ;  /* 0x000000180e0e7210 */ /* 0x001fca0007f1e0ff */
[----:B------:R-:W-:Y:S02]  /*b330*/  IMAD.X R15, RZ, RZ, R18, P0 ;  /* 0x000000ffff0f7224 */ /* 0x000fe400000e0612 */
[----:B------:R2:W0:Y:S04]  /*b340*/  SHFL.IDX PT, R18, R3, 0x5, 0x181f ;  /* 0x00b81f0003127f89 */ /* 0x00042800000e0000 */
[----:B------:R2:W-:Y:S02]  /*b350*/  LDGSTS.E.BYPASS.LTC128B.128 [R17+0x1e400], desc[UR36][R14.64], !P1 ;  /* 0x1e4000000e117fae */ /* 0x0005e4000c901d64 */
.L_x_149:
[----:B--2---:R-:W-:-:S05]  /*b360*/  IADD3 R4, P0, R37, R24, RZ ;  /* 0x0000001825047210 */ /* 0x004fca0007f1e0ff */
[----:B0-----:R-:W-:Y:S01]  /*b370*/  IMAD.X R5, RZ, RZ, R18, P0 ;  /* 0x000000ffff057224 */ /* 0x001fe200000e0612 */
[----:B------:R-:W-:-:S04]  /*b380*/  PLOP3.LUT P0, PT, PT, PT, PT, 0x80, 0x0 ;  /* 0x000000000000781c */ /* 0x000fc80003f0f070 */
[----:B------:R-:W-:Y:S01]  /*b390*/  @!PT LDS RZ, [RZ] ;  /* 0x00000000fffff984 */ /* 0x000fe20000000800 */
[----:B------:R-:W-:Y:S01]  /*b3a0*/  @!PT LDS RZ, [RZ] ;  /* 0x00000000fffff984 */ /* 0x000fe20000000800 */
[----:B------:R-:W-:Y:S01]  /*b3b0*/  @!PT LDS RZ, [RZ] ;  /* 0x00000000fffff984 */ /* 0x000fe20000000800 */
[----:B------:R0:W-:Y:S01]  /*b3c0*/  LDGSTS.E.BYPASS.LTC128B.128 [R17+0x1ec00], desc[UR36][R4.64], !P1 ;  /* 0x1ec0000004117fae */ /* 0x0001e2000c901d64 */
[----:B------:R-:W-:-:S08]  /*b3d0*/  NOP ;  /* 0x0000000000007918 */ /* 0x000fd00000000000 */
.L_x_64:
[----:B------:R-:W-:Y:S02]  /*b3e0*/  PLOP3.LUT P1, PT, P1, P0, PT, 0xa2, 0x0 ;  /* 0x000000000000781c */ /* 0x000fe40000f21472 */
[----:B------:R-:W-:-:S08]  /*b3f0*/  @P0 R2UR P1, UR4, R32 ;  /* 0x00000000200402ca */ /* 0x000fd00000020000 */
[----:B------:R-:W-:-:S05]  /*b400*/  @P0 PLOP3.LUT P0, PT, P1, PT, PT, 0x80, 0x0 ;  /* 0x000000000000081c */ /* 0x000fca0000f0f070 */
[----:B------:R-:W-:Y:S01]  /*b410*/  @!P1 SYNCS.ARRIVE.TRANS64.RED.A0T1 RZ, [UR4+0x22830], RZ ;  /* 0x022830ffffff99a7 */ /* 0x000fe20008200404 */
[----:B------:R-:W-:Y:S07]  /*b420*/  @!P1 ARRIVES.LDGSTSBAR.64.TRANSCNT [UR4+0x22830] ;  /* 0x02283000ff0099b0 */ /* 0x000fee0008000a84 */
[----:B------:R-:W-:Y:S05]  /*b430*/  @P0 BRA.U.ANY `(.L_x_64) ;  /* 0xfffffffd00e80947 */ /* 0x000fea000393ffff */
[----:B------:R-:W-:Y:S01]  /*b440*/  NOP ;  /* 0x0000000000007918 */ /* 0x000fe20000000000 */
[----:B------:R-:W-:-:S13]  /*b450*/  ISETP.NE.AND P2, PT, R34, 0x3, PT ;  /* 0x000000032200780c */ /* 0x000fda0003f45270 */
[----:B------:R-:W-:Y:S05]  /*b460*/  @!P2 BRA `(.L_x_65) ;  /* 0x000000000004a947 */ /* 0x000fea0003800000 */
[----:B------:R-:W-:Y:S01]  /*b470*/  BPT.TRAP 0x1 ;  /* 0x000000040000795c */ /* 0x000fe20000300000 */
.L_x_65:
[----:B------:R2:W-:Y:S01]  /*b480*/  SYNCS.ARRIVE.TRANS64.A1T0 RZ, [R32+URZ+0x22830], RZ ;  /* 0x022830ff20ff79a7 */ /* 0x0005e2000810003f */
[----:B------:R-:W-:Y:S05]  /*b490*/  @!P2 BRA `(.L_x_66) ;  /* 0x000000000004a947 */ /* 0x000fea0003800000 */
[----:B------:R-:W-:Y:S01]  /*b4a0*/  BPT.TRAP 0x1 ;  /* 0x000000040000795c */ /* 0x000fe20000300000 */
.L_x_66:
[----:B------:R-:W3:Y:S01]  /*b4b0*/  SYNCS.PHASECHK.TRANS64.TRYWAIT P0, [R32+URZ+0x22860], R31 ;  /* 0x0228601f200075a7 */ /* 0x000ee2000800017f */
[----:B------:R-:W-:Y:S04]  /*b4c0*/  BSSY B1, `(.L_x_67) ;  /* 0x0000002000017945 */ /* 0x000fe80003800000 */
[----:B---3--:R-:W-:Y:S05]  /*b4d0*/  @!P0 BRA `(.L_x_68) ;  /* 0x0000002c005c8947 */ /* 0x008fea0003800000 */
.L_x_150:
[----:B------:R-:W-:Y:S05]  /*b4e0*/  BSYNC B1 ;  /* 0x0000000000017941 */ /* 0x000fea0003800000 */
.L_x_67:
[----:B------:R-:W-:Y:S01]  /*b4f0*/  ULDC.64 UR4, c[0x0][0x328] ;  /* 0x0000ca0000047ab9 */ /* 0x000fe20000000a00 */
[----:B------:R-:W-:Y:S01]  /*b500*/  ULDC.64 UR6, c[0x0][0x338] ;  /* 0x0000ce0000067ab9 */ /* 0x000fe20000000a00 */
[----:B------:R-:W-:Y:S01]  /*b510*/  IMAD R27, R27, UR4, RZ ;  /* 0x000000041b1b7c24 */ /* 0x000fe2000f8e02ff */
[----:B------:R-:W-:Y:S01]  /*b520*/  LOP3.LUT P4, RZ, R23, 0x1, RZ, 0xc0, !PT ;  /* 0x0000000117ff7812 */ /* 0x000fe2000788c0ff */
[C---:B0-----:R-:W-:Y:S01]  /*b530*/  IMAD.WIDE.U32 R4, R28.reuse, UR4, RZ ;  /* 0x000000041c047c25 */ /* 0x041fe2000f8e00ff */
[----:B------:R-:W-:Y:S02]  /*b540*/  R2UR UR4, R19 ;  /* 0x00000000130472ca */ /* 0x000fe400000e0000 */
[C---:B------:R-:W-:Y:S01]  /*b550*/  LOP3.LUT P3, RZ, R23.reuse, 0x10, RZ, 0xc0, !PT ;  /* 0x0000001017ff7812 */ /* 0x040fe2000786c0ff */
[----:B------:R-:W-:Y:S01]  /*b560*/  IMAD R27, R28, UR5, R27 ;  /* 0x000000051c1b7c24 */ /* 0x000fe2000f8e021b */
[C---:B------:R-:W-:Y:S01]  /*b570*/  LOP3.LUT P2, RZ, R23.reuse, 0x8, RZ, 0xc0, !PT ;  /* 0x0000000817ff7812 */ /* 0x040fe2000784c0ff */
[----:B------:R-:W-:Y:S01]  /*b580*/  IMAD R22, R22, UR6, RZ ;  /* 0x0000000616167c24 */ /* 0x000fe2000f8e02ff */
[----:B------:R-:W-:-:S02]  /*b590*/  LOP3.LUT P1, RZ, R23, 0x4, RZ, 0xc0, !PT ;  /* 0x0000000417ff7812 */ /* 0x000fc4000782c0ff */
[----:B------:R-:W-:Y:S01]  /*b5a0*/  IADD3 R5, R5, R27, RZ ;  /* 0x0000001b05057210 */ /* 0x000fe20007ffe0ff */
[C---:B------:R-:W-:Y:S02]  /*b5b0*/  IMAD R3, R33.reuse, UR7, R22 ;  /* 0x0000000721037c24 */ /* 0x040fe4000f8e0216 */
        /* <DEDUP_REMOVED lines=10> */
[----:B------:R-:W-:-:S04]  /*b660*/  LEA R3, P0, R4, UR6, 0x1 ;  /* 0x0000000604037c11 */ /* 0x000fc8000f8008ff */
[----:B------:R-:W-:Y:S01]  /*b670*/  LEA.HI.X R18, R4, UR7, R5, 0x1, P0 ;  /* 0x0000000704127c11 */ /* 0x000fe200080f0c05 */
[----:B------:R-:W-:Y:S08]  /*b680*/  BRA.DIV UR4, `(.L_x_69) ;  /* 0x0000002e04047947 */ /* 0x000ff0000b800000 */
[----:B------:R-:W0:Y:S01]  /*b690*/  SHFL.IDX PT, R14, R3, RZ, 0x181f ;  /* 0x00181fff030e7589 */ /* 0x000e2200000e0000 */
[----:B------:R-:W-:-:S03]  /*b6a0*/  IMAD R17, R21, 0xc000, R0 ;  /* 0x0000c00015117824 */ /* 0x000fc600078e0200 */
[----:B------:R-:W4:Y:S04]  /*b6b0*/  SHFL.IDX PT, R5, R18, RZ, 0x181f ;  /* 0x00181fff12057589 */ /* 0x000f2800000e0000 */
[----:B------:R-:W-:Y:S04]  /*b6c0*/  SHFL.IDX PT, R6, R18, 0x1, 0x181f ;  /* 0x00381f0012067f89 */ /* 0x000fe800000e0000 */
[----:B------:R-:W-:Y:S04]  /*b6d0*/  SHFL.IDX PT, R7, R18, 0x3, 0x181f ;  /* 0x00781f0012077f89 */ /* 0x000fe800000e0000 */
[----:B------:R-:W-:Y:S01]  /*b6e0*/  SHFL.IDX PT, R22, R18, 0x4, 0x181f ;  /* 0x00981f0012167f89 */ /* 0x000fe200000e0000 */
[----:B0-----:R-:W-:-:S05]  /*b6f0*/  IADD3 R14, P0, R14, R24, RZ ;  /* 0x000000180e0e7210 */ /* 0x001fca0007f1e0ff */
[----:B----4-:R-:W-:Y:S02]  /*b700*/  IMAD.X R15, RZ, RZ, R5, P0 ;  /* 0x000000ffff0f7224 */ /* 0x010fe400000e0605 */
[----:B------:R-:W0:Y:S04]  /*b710*/  SHFL.IDX PT, R5, R3, 0x1, 0x181f ;  /* 0x00381f0003057f89 */ /* 0x000e2800000e0000 */
[----:B------:R-:W-:Y:S04]  /*b720*/  LDGSTS.E.BYPASS.LTC128B.128 [R17], desc[UR36][R14.64], !P4 ;  /* 0x000000000e117fae */ /* 0x000fe8000e101d64 */
[----:B------:R-:W-:Y:S04]  /*b730*/  LDGSTS.E.BYPASS.LTC128B.128 [R17+0x3000], desc[UR36][R14.64+0x80], !P3 ;  /* 0x030000800e117fae */ /* 0x000fe8000d901d64 */
[----:B------:R-:W-:Y:S04]  /*b740*/  LDGSTS.E.BYPASS.LTC128B.128 [R17+0x6000], desc[UR36][R14.64+0x100], !P2 ;  /* 0x060001000e117fae */ /* 0x000fe8000d101d64 */
[----:B------:R-:W-:Y:S01]  /*b750*/  LDGSTS.E.BYPASS.LTC128B.128 [R17+0x9000], desc[UR36][R14.64+0x180], !P1 ;  /* 0x090001800e117fae */ /* 0x000fe2000c901d64 */
[----:B0-----:R-:W-:-:S03]  /*b760*/  IADD3 R10, P0, R5, R24, RZ ;  /* 0x00000018050a7210 */ /* 0x001fc60007f1e0ff */
[----:B------:R-:W0:Y:S02]  /*b770*/  SHFL.IDX PT, R5, R3, 0x2, 0x181f ;  /* 0x00581f0003057f89 */ /* 0x000e2400000e0000 */
[----:B------:R-:W-:Y:S02]  /*b780*/  IMAD.X R11, RZ, RZ, R6, P0 ;  /* 0x000000ffff0b7224 */ /* 0x000fe400000e0606 */
[----:B------:R-:W4:Y:S04]  /*b790*/  SHFL.IDX PT, R6, R18, 0x2, 0x181f ;  /* 0x00581f0012067f89 */ /* 0x000f2800000e0000 */
[----:B------:R-:W-:Y:S04]  /*b7a0*/  LDGSTS.E.BYPASS.LTC128B.128 [R17+0x800], desc[UR36][R10.64], !P4 ;  /* 0x008000000a117fae */ /* 0x000fe8000e101d64 */
[----:B------:R-:W-:Y:S04]  /*b7b0*/  LDGSTS.E.BYPASS.LTC128B.128 [R17+0x3800], desc[UR36][R10.64+0x80], !P3 ;  /* 0x038000800a117fae */ /* 0x000fe8000d901d64 */
[----:B------:R-:W-:Y:S04]  /*b7c0*/  LDGSTS.E.BYPASS.LTC128B.128 [R17+0x6800], desc[UR36][R10.64+0x100], !P2 ;  /* 0x068001000a117fae */ /* 0x000fe8000d101d64 */
[----:B------:R-:W-:Y:S01]  /*b7d0*/  LDGSTS.E.BYPASS.LTC128B.128 [R17+0x9800], desc[UR36][R10.64+0x180], !P1 ;  /* 0x098001800a117fae */ /* 0x000fe2000c901d64 */
[----:B0-----:R-:W-:-:S03]  /*b7e0*/  IADD3 R8, P0, R5, R24, RZ ;  /* 0x0000001805087210 */ /* 0x001fc60007f1e0ff */
[----:B------:R-:W-:Y:S04]  /*b7f0*/  SHFL.IDX PT, R18, R18, 0x5, 0x181f ;  /* 0x00b81f0012127f89 */ /* 0x000fe800000e0000 */
[----:B------:R-:W0:Y:S01]  /*b800*/  SHFL.IDX PT, R5, R3, 0x3, 0x181f ;  /* 0x00781f0003057f89 */ /* 0x000e2200000e0000 */
[----:B----4-:R-:W-:-:S05]  /*b810*/  IADD3.X R9, RZ, R6, RZ, P0, !PT ;  /* 0x00000006ff097210 */ /* 0x010fca00007fe4ff */
[----:B------:R-:W-:Y:S04]  /*b820*/  LDGSTS.E.BYPASS.LTC128B.128 [R17+0x1000], desc[UR36][R8.64], !P4 ;  /* 0x0100000008117fae */ /* 0x000fe8000e101d64 */
[----:B------:R-:W-:Y:S04]  /*b830*/  LDGSTS.E.BYPASS.LTC128B.128 [R17+0x4000], desc[UR36][R8.64+0x80], !P3 ;  /* 0x0400008008117fae */ /* 0x000fe8000d901d64 */
[----:B------:R-:W-:Y:S04]  /*b840*/  LDGSTS.E.BYPASS.LTC128B.128 [R17+0x7000], desc[UR36][R8.64+0x100], !P2 ;  /* 0x0700010008117fae */ /* 0x000fe8000d101d64 */
[----:B------:R4:W-:Y:S01]  /*b850*/  LDGSTS.E.BYPASS.LTC128B.128 [R17+0xa000], desc[UR36][R8.64+0x180], !P1 ;  /* 0x0a00018008117fae */ /* 0x0009e2000c901d64 */
[----:B0-----:R-:W-:-:S03]  /*b860*/  IADD3 R6, P0, R5, R24, RZ ;  /* 0x0000001805067210 */ /* 0x001fc60007f1e0ff */
[----:B------:R-:W0:Y:S02]  /*b870*/  SHFL.IDX PT, R5, R3, 0x4, 0x181f ;  /* 0x00981f0003057f89 */ /* 0x000e2400000e0000 */
[----:B------:R-:W-:Y:S02]  /*b880*/  IMAD.X R7, RZ, RZ, R7, P0 ;  /* 0x000000ffff077224 */ /* 0x000fe400000e0607 */
[----:B------:R-:W1:Y:S01]  /*b890*/  SHFL.IDX PT, R3, R3, 0x5, 0x181f ;  /* 0x00b81f0003037f89 */ /* 0x000e6200000e0000 */
[----:B----4-:R-:W-:-:S03]  /*b8a0*/  MOV R8, RZ ;  /* 0x000000ff00087202 */ /* 0x010fc60000000f00 */
[----:B------:R4:W-:Y:S04]  /*b8b0*/  LDGSTS.E.BYPASS.LTC128B.128 [R17+0x1800], desc[UR36][R6.64], !P4 ;  /* 0x0180000006117fae */ /* 0x0009e8000e101d64 */
[----:B------:R4:W-:Y:S04]  /*b8c0*/  LDGSTS.E.BYPASS.LTC128B.128 [R17+0x4800], desc[UR36][R6.64+0x80], !P3 ;  /* 0x0480008006117fae */ /* 0x0009e8000d901d64 */
[----:B------:R4:W-:Y:S04]  /*b8d0*/  LDGSTS.E.BYPASS.LTC128B.128 [R17+0x7800], desc[UR36][R6.64+0x100], !P2 ;  /* 0x0780010006117fae */ /* 0x0009e8000d101d64 */
[----:B------:R4:W-:Y:S01]  /*b8e0*/  LDGSTS.E.BYPASS.LTC128B.128 [R17+0xa800], desc[UR36][R6.64+0x180], !P1 ;  /* 0x0a80018006117fae */ /* 0x0009e2000c901d64 */
[----:B0-----:R-:W-:-:S05]  /*b8f0*/  IADD3 R4, P0, R5, R24, RZ ;  /* 0x0000001805047210 */ /* 0x001fca0007f1e0ff */
[----:B------:R-:W-:-:S05]  /*b900*/  IMAD.X R5, RZ, RZ, R22, P0 ;  /* 0x000000ffff057224 */ /* 0x000fca00000e0616 */
[----:B------:R4:W-:Y:S04]  /*b910*/  LDGSTS.E.BYPASS.LTC128B.128 [R17+0x2000], desc[UR36][R4.64], !P4 ;  /* 0x0200000004117fae */ /* 0x0009e8000e101d64 */
[----:B------:R4:W-:Y:S04]  /*b920*/  LDGSTS.E.BYPASS.LTC128B.128 [R17+0x5000], desc[UR36][R4.64+0x80], !P3 ;  /* 0x0500008004117fae */ /* 0x0009e8000d901d64 */
[----:B------:R4:W-:Y:S04]  /*b930*/  LDGSTS.E.BYPASS.LTC128B.128 [R17+0x8000], desc[UR36][R4.64+0x100], !P2 ;  /* 0x0800010004117fae */ /* 0x0009e8000d101d64 */
[----:B-1----:R4:W-:Y:S02]  /*b940*/  LDGSTS.E.BYPASS.LTC128B.128 [R17+0xb000], desc[UR36][R4.64+0x180], !P1 ;  /* 0x0b00018004117fae */ /* 0x0029e4000c901d64 */
.L_x_164:
[----:B----4-:R-:W-:-:S05]  /*b950*/  IADD3 R4, P0, R3, R24, RZ ;  /* 0x0000001803047210 */ /* 0x010fca0007f1e0ff */
[----:B------:R-:W-:Y:S01]  /*b960*/  IMAD.X R5, RZ, RZ, R18, P0 ;  /* 0x000000ffff057224 */ /* 0x000fe200000e0612 */
[----:B------:R-:W-:-:S04]  /*b970*/  PLOP3.LUT P0, PT, PT, PT, PT, 0x80, 0x0 ;  /* 0x000000000000781c */ /* 0x000fc80003f0f070 */
        /* <DEDUP_REMOVED lines=8> */
.L_x_70:
        /* <DEDUP_REMOVED lines=10> */
.L_x_71:
[----:B------:R-:W-:Y:S01]  /*baa0*/  VIADD R21, R21, 0x1 ;  /* 0x0000000115157836 */ /* 0x000fe20000000000 */
[----:B------:R-:W-:Y:S01]  /*bab0*/  IADD3 R35, R35, -0x1, RZ ;  /* 0xffffffff23237810 */ /* 0x000fe20007ffe0ff */
[----:B------:R1:W-:Y:S01]  /*bac0*/  SYNCS.ARRIVE.TRANS64.A1T0 RZ, [R32+URZ+0x22850], RZ ;  /* 0x022850ff20ff79a7 */ /* 0x0003e2000810003f */
[----:B------:R-:W-:Y:S02]  /*bad0*/  VIADD R36, R36, 0xffffffa0 ;  /* 0xffffffa024247836 */ /* 0x000fe40000000000 */
[----:B------:R-:W-:-:S04]  /*bae0*/  ISETP.NE.AND P0, PT, R21, 0x2, PT ;  /* 0x000000021500780c */ /* 0x000fc80003f05270 */
[----:B------:R-:W-:Y:S02]  /*baf0*/  SEL R21, R21, RZ, P0 ;  /* 0x000000ff15157207 */ /* 0x000fe40000000000 */
[----:B------:R-:W-:Y:S02]  /*bb00*/  SEL R3, RZ, 0x1, P0 ;  /* 0x00000001ff037807 */ /* 0x000fe40000000000 */
[----:B------:R-:W-:Y:S02]  /*bb10*/  ISETP.GT.AND P0, PT, R35, UR45, PT ;  /* 0x0000002d23007c0c */ /* 0x000fe4000bf04270 */
[----:B------:R-:W-:-:S11]  /*bb20*/  LOP3.LUT R20, R20, R3, RZ, 0x3c, !PT ;  /* 0x0000000314147212 */ /* 0x000fd600078e3cff */
[----:B-1----:R-:W-:Y:S05]  /*bb30*/  @P0 BRA `(.L_x_72) ;  /* 0xfffffff000a80947 */ /* 0x002fea000383ffff */
.L_x_57:
[----:B------:R-:W-:Y:S05]  /*bb40*/  BSYNC B0 ;  /* 0x0000000000007941 */ /* 0x000fea0003800000 */
.L_x_40:
[----:B------:R-:W0:Y:S01]  /*bb50*/  S2R R3, SR_CgaCtaId ;  /* 0x0000000000037919 */ /* 0x000e220000008800 */
[----:B------:R-:W-:Y:S01]  /*bb60*/  MOV R0, 0x400 ;  /* 0x0000040000007802 */ /* 0x000fe20000000f00 */
[----:B------:R-:W-:Y:S01]  /*bb70*/  BSSY B0, `(.L_x_73) ;  /* 0x0000005000007945 */ /* 0x000fe20003800000 */
[----:B------:R-:W-:Y:S02]  /*bb80*/  SHF.L.U32 R8, R8, 0x1f, RZ ;  /* 0x0000001f08087819 */ /* 0x000fe400000006ff */
[----:B0-----:R-:W-:-:S04]  /*bb90*/  LEA R4, R3, R0, 0x18 ;  /* 0x0000000003047211 */ /* 0x001fc800078ec0ff */
[----:B------:R-:W0:Y:S02]  /*bba0*/  SYNCS.PHASECHK.TRANS64.TRYWAIT P0, [R4+URZ+0x22820], R8 ;  /* 0x02282008040075a7 */ /* 0x000e24000800017f */
[----:B0-----:R-:W-:Y:S05]  /*bbb0*/  @!P0 BRA `(.L_x_74) ;  /* 0x0000002c00988947 */ /* 0x001fea0003800000 */
.L_x_165:
[----:B------:R-:W-:Y:S05]  /*bbc0*/  BSYNC B0 ;  /* 0x0000000000007941 */ /* 0x000fea0003800000 */
.L_x_73:
[----:B------:R-:W-:-:S03]  /*bbd0*/  UMOV UR4, 0xffffffff ;  /* 0xffffffff00047882 */ /* 0x000fc60000000000 */
[----:B------:R-:W-:Y:S05]  /*bbe0*/  BRA.DIV UR4, `(.L_x_75) ;  /* 0x0000002e04a07947 */ /* 0x000fea000b800000 */
[----:B------:R1:W4:Y:S02]  /*bbf0*/  SHFL.IDX PT, R14, R2, RZ, 0x1f ;  /* 0x00001fff020e7589 */ /* 0x00032400000e0000 */
.L_x_168:
[----:B----4-:R-:W-:-:S13]  /*bc00*/  ISETP.NE.AND P0, PT, R14, RZ, PT ;  /* 0x000000ff0e00720c */ /* 0x010fda0003f05270 */
[----:B------:R-:W-:Y:S05]  /*bc10*/  @P0 BRA `(.L_x_8) ;  /* 0x0000000000880947 */ /* 0x000fea0003800000 */
[----:B------:R-:W-:-:S03]  /*bc20*/  UMOV UR4, 0xffffffff ;  /* 0xffffffff00047882 */ /* 0x000fc60000000000 */
[----:B------:R-:W-:Y:S05]  /*bc30*/  BRA.DIV UR4, `(.L_x_76) ;  /* 0x0000002e04b47947 */ /* 0x000fea000b800000 */
[----:B------:R-:W-:-:S13]  /*bc40*/  ELECT P6, URZ, PT ;  /* 0x00000000003f782f */ /* 0x000fda00038c0000 */
.L_x_171:
[----:B------:R-:W-:Y:S05]  /*bc50*/  @!P6 BRA `(.L_x_8) ;  /* 0x000000000078e947 */ /* 0x000fea0003800000 */
[----:B------:R-:W-:-:S06]  /*bc60*/  ULOP3.LUT UR4, UR39, 0x2, URZ, 0xfc, !UPT ;  /* 0x0000000227047892 */ /* 0x000fcc000f8efc3f */
[----:B------:R-:W-:-:S05]  /*bc70*/  IMAD.U32 R0, RZ, RZ, UR4 ;  /* 0x00000004ff007e24 */ /* 0x000fca000f8e00ff */
[----:B------:R-:W-:-:S13]  /*bc80*/  ISETP.NE.AND P0, PT, R0, 0x3, PT ;  /* 0x000000030000780c */ /* 0x000fda0003f05270 */
[----:B------:R-:W-:Y:S05]  /*bc90*/  @!P0 BRA `(.L_x_77) ;  /* 0x0000000000048947 */ /* 0x000fea0003800000 */
[----:B------:R-:W-:Y:S01]  /*bca0*/  BPT.TRAP 0x1 ;  /* 0x000000040000795c */ /* 0x000fe20000300000 */
.L_x_77:
[C---:B------:R-:W-:Y:S01]  /*bcb0*/  LEA R5, R21.reuse, R4, 0x3 ;  /* 0x0000000415057211 */ /* 0x040fe200078e18ff */
[----:B------:R-:W-:Y:S01]  /*bcc0*/  VIADD R21, R21, 0x1 ;  /* 0x0000000115157836 */ /* 0x000fe20000000000 */
[----:B------:R-:W-:-:S04]  /*bcd0*/  SHF.L.U32 R0, R20, 0x1f, RZ ;  /* 0x0000001f14007819 */ /* 0x000fc800000006ff */
[----:B------:R-:W4:Y:S01]  /*bce0*/  SYNCS.PHASECHK.TRANS64.TRYWAIT P1, [R5+URZ+0x22840], R0 ;  /* 0x02284000050075a7 */ /* 0x000f22000802017f */
[----:B------:R-:W-:-:S04]  /*bcf0*/  ISETP.NE.AND P2, PT, R21, 0x2, PT ;  /* 0x000000021500780c */ /* 0x000fc80003f45270 */
[----:B------:R-:W-:Y:S01]  /*bd00*/  SEL R3, RZ, 0x1, P2 ;  /* 0x00000001ff037807 */ /* 0x000fe20001000000 */
[----:B----4-:R-:W-:Y:S08]  /*bd10*/  @!P1 BRA `(.L_x_78) ;  /* 0x0000002c009c9947 */ /* 0x010ff00003800000 */
.L_x_172:
[----:B------:R-:W-:Y:S02]  /*bd20*/  SEL R21, R21, RZ, P2 ;  /* 0x000000ff15157207 */ /* 0x000fe40001000000 */
[----:B-1----:R-:W-:Y:S01]  /*bd30*/  LOP3.LUT R2, R20, R3, RZ, 0x3c, !PT ;  /* 0x0000000314027212 */ /* 0x002fe200078e3cff */
[----:B------:R-:W-:Y:S06]  /*bd40*/  @!P0 BRA `(.L_x_79) ;  /* 0x0000000000048947 */ /* 0x000fec0003800000 */
[----:B------:R-:W-:Y:S01]  /*bd50*/  BPT.TRAP 0x1 ;  /* 0x000000040000795c */ /* 0x000fe20000300000 */
.L_x_79:
[----:B------:R-:W-:Y:S01]  /*bd60*/  IMAD R21, R21, 0x8, R4 ;  /* 0x0000000815157824 */ /* 0x000fe200078e0204 */
[----:B------:R-:W-:-:S04]  /*bd70*/  SHF.L.U32 R2, R2, 0x1f, RZ ;  /* 0x0000001f02027819 */ /* 0x000fc800000006ff */
[----:B------:R-:W1:Y:S02]  /*bd80*/  SYNCS.PHASECHK.TRANS64.TRYWAIT P1, [R21+URZ+0x22840], R2 ;  /* 0x02284002150075a7 */ /* 0x000e64000802017f */
[----:B-1----:R-:W-:Y:S05]  /*bd90*/  @!P1 BRA `(.L_x_80) ;  /* 0x0000002c00909947 */ /* 0x002fea0003800000 */
.L_x_173:
[----:B------:R-:W-:Y:S05]  /*bda0*/  @!P0 BRA `(.L_x_81) ;  /* 0x0000000000048947 */ /* 0x000fea0003800000 */
[----:B------:R-:W-:Y:S01]  /*bdb0*/  BPT.TRAP 0x1 ;  /* 0x000000040000795c */ /* 0x000fe20000300000 */
.L_x_81:
[----:B------:R-:W0:Y:S02]  /*bdc0*/  SYNCS.PHASECHK.TRANS64.TRYWAIT P1, [R5+URZ+0x22860], R0 ;  /* 0x02286000050075a7 */ /* 0x000e24000802017f */
[----:B0-----:R-:W-:Y:S05]  /*bdd0*/  @!P1 BRA `(.L_x_82) ;  /* 0x0000002c00949947 */ /* 0x001fea0003800000 */
.L_x_174:
[----:B------:R-:W-:Y:S05]  /*bde0*/  @!P0 BRA `(.L_x_83) ;  /* 0x0000000000048947 */ /* 0x000fea0003800000 */
[----:B------:R-:W-:Y:S01]  /*bdf0*/  BPT.TRAP 0x1 ;  /* 0x000000040000795c */ /* 0x000fe20000300000 */
.L_x_83:
[----:B------:R0:W0:Y:S02]  /*be00*/  SYNCS.PHASECHK.TRANS64.TRYWAIT P0, [R21+URZ+0x22860], R2 ;  /* 0x02286002150075a7 */ /* 0x000024000800017f */
[----:B0-----:R-:W-:Y:S05]  /*be10*/  @!P0 NANOSLEEP.SYNCS 0x989680 ;  /* 0x009896800000895d */ /* 0x001fea0003900000 */
[----:B------:R-:W0:Y:S02]  /*be20*/  @!P0 SYNCS.PHASECHK.TRANS64 P0, [R21+URZ+0x22860], R2 ;  /* 0x02286002150085a7 */ /* 0x000e24000800007f */
[----:B0-----:R-:W-:Y:S05]  /*be30*/  @!P0 BRA `(.L_x_83) ;  /* 0xfffffffc00f08947 */ /* 0x001fea000383ffff */
.L_x_8:
[----:B------:R-:W-:Y:S05]  /*be40*/  BSYNC B6 ;  /* 0x0000000000067941 */ /* 0x000fea0003800000 */
.L_x_5:
[----:B------:R-:W-:Y:S05]  /*be50*/  EXIT ;  /* 0x000000000000794d */ /* 0x000fea0003800000 */
.L_x_12:
[----:B0-----:R-:W-:-:S04]  /*be60*/  MOV R5, UR41 ;  /* 0x0000002900057c02 */ /* 0x001fc80008000f00 */
[----:B------:R0:W1:Y:S03]  /*be70*/  SYNCS.PHASECHK.TRANS64.TRYWAIT P0, [R5+URZ+0x22800], R8 ;  /* 0x02280008050075a7 */ /* 0x000066000800017f */
[----:B-1----:R-:W-:Y:S05]  /*be80*/  @!P0 NANOSLEEP.SYNCS 0x989680 ;  /* 0x009896800000895d */ /* 0x002fea0003900000 */
[----:B------:R-:W1:Y:S02]  /*be90*/  @!P0 SYNCS.PHASECHK.TRANS64 P0, [R5+URZ+0x22800], R8 ;  /* 0x02280008050085a7 */ /* 0x000e64000800007f */
[----:B-1----:R-:W-:Y:S05]  /*bea0*/  @!P0 BRA `(.L_x_12) ;  /* 0xfffffffc00ec8947 */ /* 0x002fea000383ffff */
[----:B------:R-:W-:Y:S05]  /*beb0*/  BRA `(.L_x_84) ;  /* 0xffffff5400607947 */ /* 0x000fea000383ffff */
.L_x_16:
[----:B0-----:R-:W-:-:S04]  /*bec0*/  IMAD.U32 R5, RZ, RZ, UR41 ;  /* 0x00000029ff057e24 */ /* 0x001fc8000f8e00ff */
[----:B------:R0:W2:Y:S03]  /*bed0*/  SYNCS.PHASECHK.TRANS64.TRYWAIT P1, [R5+URZ+0x22830], R8 ;  /* 0x02283008050075a7 */ /* 0x0000a6000802017f */
[----:B--2---:R-:W-:Y:S05]  /*bee0*/  @!P1 NANOSLEEP.SYNCS 0x989680 ;  /* 0x009896800000995d */ /* 0x004fea0003900000 */
[----:B------:R-:W2:Y:S02]  /*bef0*/  @!P1 SYNCS.PHASECHK.TRANS64 P1, [R5+URZ+0x22830], R8 ;  /* 0x02283008050095a7 */ /* 0x000ea4000802007f */
[----:B--2---:R-:W-:Y:S05]  /*bf00*/  @!P1 BRA `(.L_x_16) ;  /* 0xfffffffc00ec9947 */ /* 0x004fea000383ffff */
[----:B------:R-:W-:Y:S05]  /*bf10*/  BRA `(.L_x_15) ;  /* 0xffffff54007c7947 */ /* 0x000fea000383ffff */
.L_x_21:
[----:B--2---:R-:W-:-:S04]  /*bf20*/  IMAD.U32 R9, RZ, RZ, UR41 ;  /* 0x00000029ff097e24 */ /* 0x004fc8000f8e00ff */
[----:B------:R2:W4:Y:S03]  /*bf30*/  SYNCS.PHASECHK.TRANS64.TRYWAIT P1, [R9+URZ+0x22850], R8 ;  /* 0x02285008090075a7 */ /* 0x000526000802017f */
[----:B----4-:R-:W-:Y:S05]  /*bf40*/  @!P1 NANOSLEEP.SYNCS 0x989680 ;  /* 0x009896800000995d */ /* 0x010fea0003900000 */
[----:B------:R-:W4:Y:S02]  /*bf50*/  @!P1 SYNCS.PHASECHK.TRANS64 P1, [R9+URZ+0x22850], R8 ;  /* 0x02285008090095a7 */ /* 0x000f24000802007f */
[----:B----4-:R-:W-:Y:S05]  /*bf60*/  @!P1 BRA `(.L_x_21) ;  /* 0xfffffffc00ec9947 */ /* 0x010fea000383ffff */
[----:B------:R-:W-:Y:S05]  /*bf70*/  BRA `(.L_x_20) ;  /* 0xffffff7000887947 */ /* 0x000fea000383ffff */
.L_x_27:
[----:B0-----:R-:W-:Y:S01]  /*bf80*/  MOV R0, UR28 ;  /* 0x0000001c00007c02 */ /* 0x001fe20008000f00 */
[----:B------:R-:W-:-:S04]  /*bf90*/  IMAD.U32 R7, RZ, RZ, UR29 ;  /* 0x0000001dff077e24 */ /* 0x000fc8000f8e00ff */
[----:B------:R0:W1:Y:S03]  /*bfa0*/  SYNCS.PHASECHK.TRANS64.TRYWAIT P2, [R0+URZ+0x22830], R7 ;  /* 0x02283007000075a7 */ /* 0x000066000804017f */
[----:B-1----:R-:W-:Y:S05]  /*bfb0*/  @!P2 NANOSLEEP.SYNCS 0x989680 ;  /* 0x009896800000a95d */ /* 0x002fea0003900000 */
[----:B------:R-:W1:Y:S02]  /*bfc0*/  @!P2 SYNCS.PHASECHK.TRANS64 P2, [R0+URZ+0x22830], R7 ;  /* 0x022830070000a5a7 */ /* 0x000e64000804007f */
[----:B-1----:R-:W-:Y:S05]  /*bfd0*/  @!P2 BRA `(.L_x_27) ;  /* 0xfffffffc00e8a947 */ /* 0x002fea000383ffff */
[----:B------:R-:W-:Y:S05]  /*bfe0*/  BRA `(.L_x_26) ;  /* 0xffffff7400b47947 */ /* 0x000fea000383ffff */
.L_x_32:
[----:B0-----:R-:W-:Y:S01]  /*bff0*/  IMAD.U32 R8, RZ, RZ, UR28 ;  /* 0x0000001cff087e24 */ /* 0x001fe2000f8e00ff */
[----:B------:R-:W-:-:S04]  /*c000*/  MOV R9, UR29 ;  /* 0x0000001d00097c02 */ /* 0x000fc80008000f00 */
[----:B------:R0:W1:Y:S03]  /*c010*/  SYNCS.PHASECHK.TRANS64.TRYWAIT P2, [R8+URZ+0x22850], R9 ;  /* 0x02285009080075a7 */ /* 0x000066000804017f */
[----:B-1----:R-:W-:Y:S05]  /*c020*/  @!P2 NANOSLEEP.SYNCS 0x989680 ;  /* 0x009896800000a95d */ /* 0x002fea0003900000 */
[----:B------:R-:W1:Y:S02]  /*c030*/  @!P2 SYNCS.PHASECHK.TRANS64 P2, [R8+URZ+0x22850], R9 ;  /* 0x022850090800a5a7 */ /* 0x000e64000804007f */
[----:B-1----:R-:W-:Y:S05]  /*c040*/  @!P2 BRA `(.L_x_32) ;  /* 0xfffffffc00e8a947 */ /* 0x002fea000383ffff */
[----:B------:R-:W-:Y:S05]  /*c050*/  BRA `(.L_x_31) ;  /* 0xffffff9400507947 */ /* 0x000fea000383ffff */
.L_x_45:
[----:B------:R-:W-:Y:S01]  /*c060*/  IMAD.MOV.U32 R13, RZ, RZ, R2 ;  /* 0x000000ffff0d7224 */ /* 0x000fe200078e0002 */
[----:B------:R-:W-:Y:S01]  /*c070*/  MOV R11, 0x1f ;  /* 0x0000001f000b7802 */ /* 0x000fe20000000f00 */
[----:B------:R-:W-:Y:S02]  /*c080*/  IMAD.MOV.U32 R12, RZ, RZ, RZ ;  /* 0x000000ffff0c7224 */ /* 0x000fe400078e00ff */
[----:B------:R-:W-:-:S07]  /*c090*/  IMAD.MOV.U32 R15, RZ, RZ, -0x1 ;  /* 0xffffffffff0f7424 */ /* 0x000fce00078e00ff */
[----:B-----5:R-:W-:Y:S05]  /*c0a0*/  WARPSYNC.COLLECTIVE R15, `(.L_x_85) ;  /* 0x000000000f087348 */ /* 0x020fea0003c00000 */
[----:B------:R0:W1:Y:S02]  /*c0b0*/  SHFL.IDX P6, R14, R13, R12, R11 ;  /* 0x0000000c0d0e7389 */ /* 0x00006400000c000b */
[----:B01---5:R-:W-:Y:S01]  /*c0c0*/  ENDCOLLECTIVE ;  /* 0x000000000000791b */ /* 0x023fe20003800000 */
.L_x_85:
[----:B------:R-:W-:Y:S05]  /*c0d0*/  BRA `(.L_x_86) ;  /* 0xffffffd000f87947 */ /* 0x000fea000383ffff */
.L_x_47:
[----:B0-----:R-:W-:-:S04]  /*c0e0*/  IMAD.U32 R3, RZ, RZ, UR43 ;  /* 0x0000002bff037e24 */ /* 0x001fc8000f8e00ff */
[----:B------:R0:W1:Y:S03]  /*c0f0*/  SYNCS.PHASECHK.TRANS64.TRYWAIT P0, [R3+URZ+0x22840], R0 ;  /* 0x02284000030075a7 */ /* 0x000066000800017f */
[----:B-1----:R-:W-:Y:S05]  /*c100*/  @!P0 NANOSLEEP.SYNCS 0x989680 ;  /* 0x009896800000895d */ /* 0x002fea0003900000 */
[----:B------:R-:W1:Y:S02]  /*c110*/  @!P0 SYNCS.PHASECHK.TRANS64 P0, [R3+URZ+0x22840], R0 ;  /* 0x02284000030085a7 */ /* 0x000e64000800007f */
[----:B-1----:R-:W-:Y:S05]  /*c120*/  @!P0 BRA `(.L_x_47) ;  /* 0xfffffffc00ec8947 */ /* 0x002fea000383ffff */
[----:B------:R-:W-:Y:S05]  /*c130*/  BRA `(.L_x_87) ;  /* 0xffffffd4003c7947 */ /* 0x000fea000383ffff */
.L_x_48:
[----:B------:R-:W-:Y:S01]  /*c140*/  BSSY B0, `(.L_x_88) ;  /* 0x0000008000007945 */ /* 0x000fe20003800000 */
[----:B------:R-:W-:Y:S01]  /*c150*/  MOV R13, R0 ;  /* 0x00000000000d7202 */ /* 0x000fe20000000f00 */
[----:B------:R-:W-:Y:S01]  /*c160*/  IMAD.MOV.U32 R12, RZ, RZ, RZ ;  /* 0x000000ffff0c7224 */ /* 0x000fe200078e00ff */
[----:B------:R-:W-:Y:S01]  /*c170*/  MOV R15, 0xffffffff ;  /* 0xffffffff000f7802 */ /* 0x000fe20000000f00 */
[----:B------:R-:W-:-:S07]  /*c180*/  IMAD.MOV.U32 R11, RZ, RZ, 0x181f ;  /* 0x0000181fff0b7424 */ /* 0x000fce00078e00ff */
[----:B------:R-:W-:Y:S05]  /*c190*/  WARPSYNC.COLLECTIVE R15, `(.L_x_89) ;  /* 0x000000000f087348 */ /* 0x000fea0003c00000 */
[----:B------:R0:W1:Y:S02]  /*c1a0*/  SHFL.IDX P6, R14, R13, R12, R11 ;  /* 0x0000000c0d0e7389 */ /* 0x00006400000c000b */
[----:B01----:R-:W-:Y:S01]  /*c1b0*/  ENDCOLLECTIVE ;  /* 0x000000000000791b */ /* 0x003fe20003800000 */
.L_x_89:
[----:B------:R-:W-:Y:S05]  /*c1c0*/  BSYNC B0 ;  /* 0x0000000000007941 */ /* 0x000fea0003800000 */
.L_x_88:
[----:B------:R-:W-:Y:S01]  /*c1d0*/  IMAD.MOV.U32 R13, RZ, RZ, R3 ;  /* 0x000000ffff0d7224 */ /* 0x000fe200078e0003 */
[----:B------:R-:W-:Y:S01]  /*c1e0*/  MOV R12, RZ ;  /* 0x000000ff000c7202 */ /* 0x000fe20000000f00 */
[----:B------:R-:W-:Y:S01]  /*c1f0*/  IMAD.MOV.U32 R11, RZ, RZ, 0x181f ;  /* 0x0000181fff0b7424 */ /* 0x000fe200078e00ff */
[----:B------:R-:W-:Y:S01]  /*c200*/  @P0 LEA R7, R16, UR43, 0x1 ;  /* 0x0000002b10070c11 */ /* 0x000fe2000f8e08ff */
[----:B------:R-:W-:Y:S02]  /*c210*/  IMAD.MOV.U32 R15, RZ, RZ, -0x1 ;  /* 0xffffffffff0f7424 */ /* 0x000fe400078e00ff */
[----:B------:R-:W-:-:S07]  /*c220*/  IMAD.MOV.U32 R4, RZ, RZ, R14 ;  /* 0x000000ffff047224 */ /* 0x000fce00078e000e */
[----:B------:R-:W-:Y:S05]  /*c230*/  WARPSYNC.COLLECTIVE R15, `(.L_x_90) ;  /* 0x000000000f087348 */ /* 0x000fea0003c00000 */
[----:B------:R0:W1:Y:S02]  /*c240*/  SHFL.IDX P6, R14, R13, R12, R11 ;  /* 0x0000000c0d0e7389 */ /* 0x00006400000c000b */
[----:B01----:R-:W-:Y:S01]  /*c250*/  ENDCOLLECTIVE ;  /* 0x000000000000791b */ /* 0x003fe20003800000 */
.L_x_90:
[----:B------:R-:W-:Y:S01]  /*c260*/  IMAD.MOV.U32 R13, RZ, RZ, R0 ;  /* 0x000000ffff0d7224 */ /* 0x000fe200078e0000 */
[----:B------:R-:W-:Y:S02]  /*c270*/  MOV R12, 0x1 ;  /* 0x00000001000c7802 */ /* 0x000fe40000000f00 */
[----:B------:R-:W-:-:S04]  /*c280*/  @P0 LEA R14, P1, R24, R14, 0x1 ;  /* 0x0000000e180e0211 */ /* 0x000fc800078208ff */
[----:B------:R-:W-:Y:S01]  /*c290*/  @P0 IADD3.X R5, RZ, R4, RZ, P1, !PT ;  /* 0x00000004ff050210 */ /* 0x000fe20000ffe4ff */
[----:B------:R-:W-:-:S08]  /*c2a0*/  @P0 IMAD.MOV.U32 R4, RZ, RZ, R14 ;  /* 0x000000ffff040224 */ /* 0x000fd000078e000e */
[----:B------:R-:W-:Y:S05]  /*c2b0*/  WARPSYNC.COLLECTIVE R15, `(.L_x_91) ;  /* 0x000000000f087348 */ /* 0x000fea0003c00000 */
[----:B------:R0:W1:Y:S02]  /*c2c0*/  SHFL.IDX P6, R14, R13, R12, R11 ;  /* 0x0000000c0d0e7389 */ /* 0x00006400000c000b */
[----:B01----:R-:W-:Y:S01]  /*c2d0*/  ENDCOLLECTIVE ;  /* 0x000000000000791b */ /* 0x003fe20003800000 */
.L_x_91:
[----:B------:R-:W-:Y:S01]  /*c2e0*/  @!PT LDS RZ, [RZ] ;  /* 0x00000000fffff984 */ /* 0x000fe20000000800 */
[----:B------:R-:W-:Y:S01]  /*c2f0*/  @!PT LDS RZ, [RZ] ;  /* 0x00000000fffff984 */ /* 0x000fe20000000800 */
[----:B------:R-:W-:Y:S01]  /*c300*/  @!PT LDS RZ, [RZ] ;  /* 0x00000000fffff984 */ /* 0x000fe20000000800 */
[----:B------:R0:W-:Y:S01]  /*c310*/  @P0 LDGSTS.E.BYPASS.LTC128B.128 [R7+0x1c400], desc[UR36][R4.64], !P2 ;  /* 0x1c40000004070fae */ /* 0x0001e2000d101d64 */
[----:B------:R-:W-:Y:S01]  /*c320*/  ISETP.GE.AND P0, PT, R35, 0x11, PT ;  /* 0x000000112300780c */ /* 0x000fe20003f06270 */
[----:B------:R-:W-:-:S12]  /*c330*/  IMAD.MOV.U32 R13, RZ, RZ, R3 ;  /* 0x000000ffff0d7224 */ /* 0x000fd800078e0003 */
[----:B------:R-:W-:Y:S01]  /*c340*/  @P0 LEA R9, R16, UR43, 0x1 ;  /* 0x0000002b10090c11 */ /* 0x000fe2000f8e08ff */
[----:B0-----:R-:W-:-:S07]  /*c350*/  IMAD.MOV.U32 R6, RZ, RZ, R14 ;  /* 0x000000ffff067224 */ /* 0x001fce00078e000e */
[----:B------:R-:W-:Y:S05]  /*c360*/  WARPSYNC.COLLECTIVE R15, `(.L_x_92) ;  /* 0x000000000f087348 */ /* 0x000fea0003c00000 */
[----:B------:R0:W1:Y:S02]  /*c370*/  SHFL.IDX P6, R14, R13, R12, R11 ;  /* 0x0000000c0d0e7389 */ /* 0x00006400000c000b */
[----:B01----:R-:W-:Y:S01]  /*c380*/  ENDCOLLECTIVE ;  /* 0x000000000000791b */ /* 0x003fe20003800000 */
.L_x_92:
[----:B------:R-:W-:Y:S02]  /*c390*/  IMAD.MOV.U32 R13, RZ, RZ, R0 ;  /* 0x000000ffff0d7224 */ /* 0x000fe400078e0000 */
[----:B------:R-:W-:Y:S01]  /*c3a0*/  IMAD.MOV.U32 R12, RZ, RZ, 0x2 ;  /* 0x00000002ff0c7424 */ /* 0x000fe200078e00ff */
[----:B------:R-:W-:-:S13]  /*c3b0*/  @P0 LEA R4, P1, R24, R14, 0x1 ;  /* 0x0000000e18040211 */ /* 0x000fda00078208ff */
[----:B------:R-:W-:Y:S05]  /*c3c0*/  WARPSYNC.COLLECTIVE R15, `(.L_x_93) ;  /* 0x000000000f087348 */ /* 0x000fea0003c00000 */
[----:B------:R0:W1:Y:S02]  /*c3d0*/  SHFL.IDX P6, R14, R13, R12, R11 ;  /* 0x0000000c0d0e7389 */ /* 0x00006400000c000b */
[----:B01----:R-:W-:Y:S01]  /*c3e0*/  ENDCOLLECTIVE ;  /* 0x000000000000791b */ /* 0x003fe20003800000 */
.L_x_93:
[----:B------:R-:W-:-:S05]  /*c3f0*/  @P0 IADD3.X R5, RZ, R6, RZ, P1, !PT ;  /* 0x00000006ff050210 */ /* 0x000fca0000ffe4ff */
[----:B------:R-:W-:Y:S01]  /*c400*/  @!PT LDS RZ, [RZ] ;  /* 0x00000000fffff984 */ /* 0x000fe20000000800 */
[----:B------:R-:W-:Y:S01]  /*c410*/  @!PT LDS RZ, [RZ] ;  /* 0x00000000fffff984 */ /* 0x000fe20000000800 */
[----:B------:R-:W-:Y:S01]  /*c420*/  @!PT LDS RZ, [RZ] ;  /* 0x00000000fffff984 */ /* 0x000fe20000000800 */
[----:B------:R0:W-:Y:S01]  /*c430*/  @P0 LDGSTS.E.BYPASS.LTC128B.128 [R9+0x1cc00], desc[UR36][R4.64], !P2 ;  /* 0x1cc0000004090fae */ /* 0x0001e2000d101d64 */
[----:B------:R-:W-:Y:S01]  /*c440*/  ISETP.GE.AND P0, PT, R35, 0x21, PT ;  /* 0x000000212300780c */ /* 0x000fe20003f06270 */
[----:B------:R-:W-:-:S12]  /*c450*/  IMAD.MOV.U32 R13, RZ, RZ, R3 ;  /* 0x000000ffff0d7224 */ /* 0x000fd800078e0003 */
[----:B------:R-:W-:Y:S02]  /*c460*/  @P0 LEA R7, R16, UR43, 0x1 ;  /* 0x0000002b10070c11 */ /* 0x000fe4000f8e08ff */
[----:B0-----:R-:W-:-:S07]  /*c470*/  MOV R6, R14 ;  /* 0x0000000e00067202 */ /* 0x001fce0000000f00 */
[----:B------:R-:W-:Y:S05]  /*c480*/  WARPSYNC.COLLECTIVE R15, `(.L_x_94) ;  /* 0x000000000f087348 */ /* 0x000fea0003c00000 */
[----:B------:R0:W1:Y:S02]  /*c490*/  SHFL.IDX P6, R14, R13, R12, R11 ;  /* 0x0000000c0d0e7389 */ /* 0x00006400000c000b */
[----:B01----:R-:W-:Y:S01]  /*c4a0*/  ENDCOLLECTIVE ;  /* 0x000000000000791b */ /* 0x003fe20003800000 */
.L_x_94:
[----:B------:R-:W-:Y:S01]  /*c4b0*/  MOV R13, R0 ;  /* 0x00000000000d7202 */ /* 0x000fe20000000f00 */
[----:B------:R-:W-:Y:S01]  /*c4c0*/  IMAD.MOV.U32 R12, RZ, RZ, 0x3 ;  /* 0x00000003ff0c7424 */ /* 0x000fe200078e00ff */
[----:B------:R-:W-:-:S13]  /*c4d0*/  @P0 LEA R4, P1, R24, R14, 0x1 ;  /* 0x0000000e18040211 */ /* 0x000fda00078208ff */
[----:B------:R-:W-:Y:S05]  /*c4e0*/  WARPSYNC.COLLECTIVE R15, `(.L_x_95) ;  /* 0x000000000f087348 */ /* 0x000fea0003c00000 */
[----:B------:R0:W1:Y:S02]  /*c4f0*/  SHFL.IDX P6, R14, R13, R12, R11 ;  /* 0x0000000c0d0e7389 */ /* 0x00006400000c000b */
[----:B01----:R-:W-:Y:S01]  /*c500*/  ENDCOLLECTIVE ;  /* 0x000000000000791b */ /* 0x003fe20003800000 */
.L_x_95:
[----:B------:R-:W-:-:S05]  /*c510*/  @P0 IMAD.X R5, RZ, RZ, R6, P1 ;  /* 0x000000ffff050224 */ /* 0x000fca00008e0606 */
[----:B------:R-:W-:Y:S01]  /*c520*/  @!PT LDS RZ, [RZ] ;  /* 0x00000000fffff984 */ /* 0x000fe20000000800 */
[----:B------:R-:W-:Y:S01]  /*c530*/  @!PT LDS RZ, [RZ] ;  /* 0x00000000fffff984 */ /* 0x000fe20000000800 */
[----:B------:R-:W-:Y:S01]  /*c540*/  @!PT LDS RZ, [RZ] ;  /* 0x00000000fffff984 */ /* 0x000fe20000000800 */
[----:B------:R0:W-:Y:S01]  /*c550*/  @P0 LDGSTS.E.BYPASS.LTC128B.128 [R7+0x1d400], desc[UR36][R4.64], !P2 ;  /* 0x1d40000004070fae */ /* 0x0001e2000d101d64 */
[----:B------:R-:W-:Y:S02]  /*c560*/  ISETP.GE.AND P0, PT, R35, 0x31, PT ;  /* 0x000000312300780c */ /* 0x000fe40003f06270 */
[----:B------:R-:W-:-:S11]  /*c570*/  MOV R13, R3 ;  /* 0x00000003000d7202 */ /* 0x000fd60000000f00 */
[----:B------:R-:W-:Y:S01]  /*c580*/  @P0 LEA R9, R16, UR43, 0x1 ;  /* 0x0000002b10090c11 */ /* 0x000fe2000f8e08ff */
[----:B0-----:R-:W-:-:S07]  /*c590*/  IMAD.MOV.U32 R6, RZ, RZ, R14 ;  /* 0x000000ffff067224 */ /* 0x001fce00078e000e */
[----:B------:R-:W-:Y:S05]  /*c5a0*/  WARPSYNC.COLLECTIVE R15, `(.L_x_96) ;  /* 0x000000000f087348 */ /* 0x000fea0003c00000 */
[----:B------:R0:W1:Y:S02]  /*c5b0*/  SHFL.IDX P6, R14, R13, R12, R11 ;  /* 0x0000000c0d0e7389 */ /* 0x00006400000c000b */
[----:B01----:R-:W-:Y:S01]  /*c5c0*/  ENDCOLLECTIVE ;  /* 0x000000000000791b */ /* 0x003fe20003800000 */
.L_x_96:
[----:B------:R-:W-:Y:S01]  /*c5d0*/  IMAD.MOV.U32 R13, RZ, RZ, R0 ;  /* 0x000000ffff0d7224 */ /* 0x000fe200078e0000 */
[----:B------:R-:W-:Y:S02]  /*c5e0*/  MOV R12, 0x4 ;  /* 0x00000004000c7802 */ /* 0x000fe40000000f00 */
[----:B------:R-:W-:-:S13]  /*c5f0*/  @P0 LEA R4, P1, R24, R14, 0x1 ;  /* 0x0000000e18040211 */ /* 0x000fda00078208ff */
[----:B------:R-:W-:Y:S05]  /*c600*/  WARPSYNC.COLLECTIVE R15, `(.L_x_97) ;  /* 0x000000000f087348 */ /* 0x000fea0003c00000 */
[----:B------:R0:W1:Y:S02]  /*c610*/  SHFL.IDX P6, R14, R13, R12, R11 ;  /* 0x0000000c0d0e7389 */ /* 0x00006400000c000b */
[----:B01----:R-:W-:Y:S01]  /*c620*/  ENDCOLLECTIVE ;  /* 0x000000000000791b */ /* 0x003fe20003800000 */
.L_x_97:
[----:B------:R-:W-:-:S05]  /*c630*/  @P0 IMAD.X R5, RZ, RZ, R6, P1 ;  /* 0x000000ffff050224 */ /* 0x000fca00008e0606 */
        /* <DEDUP_REMOVED lines=11> */
.L_x_98:
[----:B------:R-:W-:Y:S02]  /*c6f0*/  IMAD.MOV.U32 R13, RZ, RZ, R0 ;  /* 0x000000ffff0d7224 */ /* 0x000fe400078e0000 */
[----:B------:R-:W-:Y:S01]  /*c700*/  IMAD.MOV.U32 R12, RZ, RZ, 0x5 ;  /* 0x00000005ff0c7424 */ /* 0x000fe200078e00ff */
[----:B------:R-:W-:-:S13]  /*c710*/  @P0 LEA R4, P1, R24, R14, 0x1 ;  /* 0x0000000e18040211 */ /* 0x000fda00078208ff */
[----:B------:R-:W-:Y:S05]  /*c720*/  WARPSYNC.COLLECTIVE R15, `(.L_x_99) ;  /* 0x000000000f087348 */ /* 0x000fea0003c00000 */
[----:B------:R0:W1:Y:S02]  /*c730*/  SHFL.IDX P6, R14, R13, R12, R11 ;  /* 0x0000000c0d0e7389 */ /* 0x00006400000c000b */
[----:B01----:R-:W-:Y:S01]  /*c740*/  ENDCOLLECTIVE ;  /* 0x000000000000791b */ /* 0x003fe20003800000 */
.L_x_99:
[----:B------:R-:W-:-:S05]  /*c750*/  @P0 IADD3.X R5, RZ, R6, RZ, P1, !PT ;  /* 0x00000006ff050210 */ /* 0x000fca0000ffe4ff */
[----:B------:R-:W-:Y:S01]  /*c760*/  @!PT LDS RZ, [RZ] ;  /* 0x00000000fffff984 */ /* 0x000fe20000000800 */
[----:B------:R-:W-:Y:S01]  /*c770*/  @!PT LDS RZ, [RZ] ;  /* 0x00000000fffff984 */ /* 0x000fe20000000800 */
[----:B------:R-:W-:Y:S01]  /*c780*/  @!PT LDS RZ, [RZ] ;  /* 0x00000000fffff984 */ /* 0x000fe20000000800 */
[----:B------:R0:W-:Y:S01]  /*c790*/  @P0 LDGSTS.E.BYPASS.LTC128B.128 [R7+0x1e400], desc[UR36][R4.64], !P2 ;  /* 0x1e40000004070fae */ /* 0x0001e2000d101d64 */
[----:B------:R-:W-:Y:S01]  /*c7a0*/  IMAD.MOV.U32 R13, RZ, RZ, R3 ;  /* 0x000000ffff0d7224 */ /* 0x000fe200078e0003 */
[----:B------:R-:W-:-:S07]  /*c7b0*/  MOV R6, R14 ;  /* 0x0000000e00067202 */ /* 0x000fce0000000f00 */
[----:B0-----:R-:W-:Y:S05]  /*c7c0*/  WARPSYNC.COLLECTIVE R15, `(.L_x_100) ;  /* 0x000000000f087348 */ /* 0x001fea0003c00000 */
[----:B------:R1:W2:Y:S02]  /*c7d0*/  SHFL.IDX P6, R14, R13, R12, R11 ;  /* 0x0000000c0d0e7389 */ /* 0x0002a400000c000b */
[----:B012---:R-:W-:Y:S01]  /*c7e0*/  ENDCOLLECTIVE ;  /* 0x000000000000791b */ /* 0x007fe20003800000 */
.L_x_100:
[----:B------:R-:W-:Y:S05]  /*c7f0*/  BRA `(.L_x_101) ;  /* 0xffffffd000b07947 */ /* 0x000fea000383ffff */
.L_x_51:
[----:B------:R-:W-:Y:S01]  /*c800*/  IMAD.MOV.U32 R13, RZ, RZ, R0 ;  /* 0x000000ffff0d7224 */ /* 0x000fe200078e0000 */
[----:B------:R-:W-:Y:S01]  /*c810*/  MOV R12, RZ ;  /* 0x000000ff000c7202 */ /* 0x000fe20000000f00 */
[----:B------:R-:W-:Y:S02]  /*c820*/  IMAD.MOV.U32 R11, RZ, RZ, 0x181f ;  /* 0x0000181fff0b7424 */ /* 0x000fe400078e00ff */
[----:B------:R-:W-:Y:S02]  /*c830*/  IMAD.MOV.U32 R15, RZ, RZ, -0x1 ;  /* 0xffffffffff0f7424 */ /* 0x000fe400078e00ff */
[----:B------:R-:W-:-:S07]  /*c840*/  IMAD R32, R32, 0x80, R27 ;  /* 0x0000008020207824 */ /* 0x000fce00078e021b */
[----:B------:R-:W-:Y:S05]  /*c850*/  WARPSYNC.COLLECTIVE R15, `(.L_x_102) ;  /* 0x000000000f087348 */ /* 0x000fea0003c00000 */
[----:B------:R0:W1:Y:S02]  /*c860*/  SHFL.IDX P6, R14, R13, R12, R11 ;  /* 0x0000000c0d0e7389 */ /* 0x00006400000c000b */
[----:B01----:R-:W-:Y:S01]  /*c870*/  ENDCOLLECTIVE ;  /* 0x000000000000791b */ /* 0x003fe20003800000 */
.L_x_102:
[----:B------:R-:W-:Y:S02]  /*c880*/  VIADD R8, R32, 0x10 ;  /* 0x0000001020087836 */ /* 0x000fe40000000000 */
[----:B------:R-:W-:Y:S01]  /*c890*/  IMAD.MOV.U32 R13, RZ, RZ, R6 ;  /* 0x000000ffff0d7224 */ /* 0x000fe200078e0006 */
[----:B------:R-:W-:-:S07]  /*c8a0*/  MOV R4, R14 ;  /* 0x0000000e00047202 */ /* 0x000fce0000000f00 */
[----:B------:R-:W-:Y:S05]  /*c8b0*/  WARPSYNC.COLLECTIVE R15, `(.L_x_103) ;  /* 0x000000000f087348 */ /* 0x000fea0003c00000 */
[----:B------:R0:W1:Y:S02]  /*c8c0*/  SHFL.IDX P6, R14, R13, R12, R11 ;  /* 0x0000000c0d0e7389 */ /* 0x00006400000c000b */
[----:B01----:R-:W-:Y:S01]  /*c8d0*/  ENDCOLLECTIVE ;  /* 0x000000000000791b */ /* 0x003fe20003800000 */
.L_x_103:
[----:B------:R-:W-:Y:S02]  /*c8e0*/  ULDC UR4, c[0x0][0x288] ;  /* 0x0000a20000047ab9 */ /* 0x000fe40000000800 */
[----:B------:R-:W-:-:S05]  /*c8f0*/  IMAD R3, R3, UR4, RZ ;  /* 0x0000000403037c24 */ /* 0x000fca000f8e02ff */
[----:B------:R-:W-:Y:S02]  /*c900*/  ISETP.GE.AND P0, PT, R32, R3, PT ;  /* 0x000000032000720c */ /* 0x000fe40003f06270 */
[----:B------:R-:W-:Y:S01]  /*c910*/  MOV R13, R0 ;  /* 0x00000000000d7202 */ /* 0x000fe20000000f00 */
[----:B------:R-:W-:-:S10]  /*c920*/  IMAD.MOV.U32 R12, RZ, RZ, 0x1 ;  /* 0x00000001ff0c7424 */ /* 0x000fd400078e00ff */
[----:B------:R-:W-:Y:S02]  /*c930*/  @!P0 LEA R9, R16, UR43, 0x1 ;  /* 0x0000002b10098c11 */ /* 0x000fe4000f8e08ff */
[----:B------:R-:W-:-:S04]  /*c940*/  @!P0 LEA R14, P2, R24, R14, 0x1 ;  /* 0x0000000e180e8211 */ /* 0x000fc800078408ff */
[----:B------:R-:W-:Y:S01]  /*c950*/  @!P0 IADD3.X R5, RZ, R4, RZ, P2, !PT ;  /* 0x00000004ff058210 */ /* 0x000fe200017fe4ff */
[----:B------:R-:W-:-:S08]  /*c960*/  @!P0 IMAD.MOV.U32 R4, RZ, RZ, R14 ;  /* 0x000000ffff048224 */ /* 0x000fd000078e000e */
[----:B------:R-:W-:Y:S05]  /*c970*/  WARPSYNC.COLLECTIVE R15, `(.L_x_104) ;  /* 0x000000000f087348 */ /* 0x000fea0003c00000 */
[----:B------:R0:W1:Y:S02]  /*c980*/  SHFL.IDX P6, R14, R13, R12, R11 ;  /* 0x0000000c0d0e7389 */ /* 0x00006400000c000b */
[----:B01----:R-:W-:Y:S01]  /*c990*/  ENDCOLLECTIVE ;  /* 0x000000000000791b */ /* 0x003fe20003800000 */
.L_x_104:
[----:B------:R-:W-:Y:S01]  /*c9a0*/  @!PT LDS RZ, [RZ] ;  /* 0x00000000fffff984 */ /* 0x000fe20000000800 */
[----:B------:R-:W-:Y:S01]  /*c9b0*/  @!PT LDS RZ, [RZ] ;  /* 0x00000000fffff984 */ /* 0x000fe20000000800 */
[----:B------:R-:W-:Y:S01]  /*c9c0*/  @!PT LDS RZ, [RZ] ;  /* 0x00000000fffff984 */ /* 0x000fe20000000800 */
[----:B------:R0:W-:Y:S01]  /*c9d0*/  @!P0 LDGSTS.E.BYPASS.LTC128B.128 [R9+0x18400], desc[UR36][R4.64], !P1 ;  /* 0x1840000004098fae */ /* 0x0001e2000c901d64 */
[----:B------:R-:W-:Y:S01]  /*c9e0*/  ISETP.GE.AND P0, PT, R8, R3, PT ;  /* 0x000000030800720c */ /* 0x000fe20003f06270 */
[----:B------:R-:W-:Y:S01]  /*c9f0*/  VIADD R8, R32, 0x20 ;  /* 0x0000002020087836 */ /* 0x000fe20000000000 */
[----:B------:R-:W-:-:S11]  /*ca00*/  MOV R13, R6 ;  /* 0x00000006000d7202 */ /* 0x000fd60000000f00 */
[----:B------:R-:W-:Y:S01]  /*ca10*/  @!P0 LEA R21, R16, UR43, 0x1 ;  /* 0x0000002b10158c11 */ /* 0x000fe2000f8e08ff */
[----:B0-----:R-:W-:-:S07]  /*ca20*/  IMAD.MOV.U32 R7, RZ, RZ, R14 ;  /* 0x000000ffff077224 */ /* 0x001fce00078e000e */
[----:B------:R-:W-:Y:S05]  /*ca30*/  WARPSYNC.COLLECTIVE R15, `(.L_x_105) ;  /* 0x000000000f087348 */ /* 0x000fea0003c00000 */
[----:B------:R0:W1:Y:S02]  /*ca40*/  SHFL.IDX P6, R14, R13, R12, R11 ;  /* 0x0000000c0d0e7389 */ /* 0x00006400000c000b */
[----:B01----:R-:W-:Y:S01]  /*ca50*/  ENDCOLLECTIVE ;  /* 0x000000000000791b */ /* 0x003fe20003800000 */
.L_x_105:
[----:B------:R-:W-:Y:S01]  /*ca60*/  MOV R13, R0 ;  /* 0x00000000000d7202 */ /* 0x000fe20000000f00 */
[----:B------:R-:W-:Y:S01]  /*ca70*/  IMAD.MOV.U32 R12, RZ, RZ, 0x2 ;  /* 0x00000002ff0c7424 */ /* 0x000fe200078e00ff */
[----:B------:R-:W-:-:S13]  /*ca80*/  @!P0 LEA R4, P2, R24, R14, 0x1 ;  /* 0x0000000e18048211 */ /* 0x000fda00078408ff */
[----:B------:R-:W-:Y:S05]  /*ca90*/  WARPSYNC.COLLECTIVE R15, `(.L_x_106) ;  /* 0x000000000f087348 */ /* 0x000fea0003c00000 */
[----:B------:R0:W1:Y:S02]  /*caa0*/  SHFL.IDX P6, R14, R13, R12, R11 ;  /* 0x0000000c0d0e7389 */ /* 0x00006400000c000b */
[----:B01----:R-:W-:Y:S01]  /*cab0*/  ENDCOLLECTIVE ;  /* 0x000000000000791b */ /* 0x003fe20003800000 */
.L_x_106:
[----:B------:R-:W-:-:S05]  /*cac0*/  @!P0 IMAD.X R5, RZ, RZ, R7, P2 ;  /* 0x000000ffff058224 */ /* 0x000fca00010e0607 */
        /* <DEDUP_REMOVED lines=12> */
.L_x_107:
[----:B------:R-:W-:Y:S01]  /*cb90*/  MOV R13, R0 ;  /* 0x00000000000d7202 */ /* 0x000fe20000000f00 */
[----:B------:R-:W-:Y:S01]  /*cba0*/  IMAD.MOV.U32 R12, RZ, RZ, 0x3 ;  /* 0x00000003ff0c7424 */ /* 0x000fe200078e00ff */
[----:B------:R-:W-:-:S13]  /*cbb0*/  @!P0 LEA R4, P2, R24, R14, 0x1 ;  /* 0x0000000e18048211 */ /* 0x000fda00078408ff */
[----:B------:R-:W-:Y:S05]  /*cbc0*/  WARPSYNC.COLLECTIVE R15, `(.L_x_108) ;  /* 0x000000000f087348 */ /* 0x000fea0003c00000 */
[----:B------:R0:W1:Y:S02]  /*cbd0*/  SHFL.IDX P6, R14, R13, R12, R11 ;  /* 0x0000000c0d0e7389 */ /* 0x00006400000c000b */
[----:B01----:R-:W-:Y:S01]  /*cbe0*/  ENDCOLLECTIVE ;  /* 0x000000000000791b */ /* 0x003fe20003800000 */
.L_x_108:
        /* <DEDUP_REMOVED lines=13> */
.L_x_109:
[----:B------:R-:W-:Y:S01]  /*ccc0*/  MOV R13, R0 ;  /* 0x00000000000d7202 */ /* 0x000fe20000000f00 */
[----:B------:R-:W-:Y:S01]  /*ccd0*/  IMAD.MOV.U32 R12, RZ, RZ, 0x4 ;  /* 0x00000004ff0c7424 */ /* 0x000fe200078e00ff */
[----:B------:R-:W-:-:S13]  /*cce0*/  @!P0 LEA R4, P2, R24, R14, 0x1 ;  /* 0x0000000e18048211 */ /* 0x000fda00078408ff */
[----:B------:R-:W-:Y:S05]  /*ccf0*/  WARPSYNC.COLLECTIVE R15, `(.L_x_110) ;  /* 0x000000000f087348 */ /* 0x000fea0003c00000 */
[----:B------:R0:W1:Y:S02]  /*cd00*/  SHFL.IDX P6, R14, R13, R12, R11 ;  /* 0x0000000c0d0e7389 */ /* 0x00006400000c000b */
[----:B01----:R-:W-:Y:S01]  /*cd10*/  ENDCOLLECTIVE ;  /* 0x000000000000791b */ /* 0x003fe20003800000 */
.L_x_110:
        /* <DEDUP_REMOVED lines=13> */
.L_x_111:
[----:B------:R-:W-:Y:S01]  /*cdf0*/  MOV R13, R0 ;  /* 0x00000000000d7202 */ /* 0x000fe20000000f00 */
[----:B------:R-:W-:Y:S01]  /*ce00*/  IMAD.MOV.U32 R12, RZ, RZ, 0x5 ;  /* 0x00000005ff0c7424 */ /* 0x000fe200078e00ff */
[----:B------:R-:W-:-:S13]  /*ce10*/  @!P0 LEA R4, P2, R24, R14, 0x1 ;  /* 0x0000000e18048211 */ /* 0x000fda00078408ff */
[----:B------:R-:W-:Y:S05]  /*ce20*/  WARPSYNC.COLLECTIVE R15, `(.L_x_112) ;  /* 0x000000000f087348 */ /* 0x000fea0003c00000 */
[----:B------:R0:W1:Y:S02]  /*ce30*/  SHFL.IDX P6, R14, R13, R12, R11 ;  /* 0x0000000c0d0e7389 */ /* 0x00006400000c000b */
[----:B01----:R-:W-:Y:S01]  /*ce40*/  ENDCOLLECTIVE ;  /* 0x000000000000791b */ /* 0x003fe20003800000 */
.L_x_112:
[----:B------:R-:W-:-:S05]  /*ce50*/  @!P0 IMAD.X R5, RZ, RZ, R7, P2 ;  /* 0x000000ffff058224 */ /* 0x000fca00010e0607 */
[----:B------:R-:W-:Y:S01]  /*ce60*/  @!PT LDS RZ, [RZ] ;  /* 0x00000000fffff984 */ /* 0x000fe20000000800 */
[----:B------:R-:W-:Y:S01]  /*ce70*/  @!PT LDS RZ, [RZ] ;  /* 0x00000000fffff984 */ /* 0x000fe20000000800 */
[----:B------:R-:W-:Y:S01]  /*ce80*/  @!PT LDS RZ, [RZ] ;  /* 0x00000000fffff984 */ /* 0x000fe20000000800 */
[----:B------:R0:W-:Y:S01]  /*ce90*/  @!P0 LDGSTS.E.BYPASS.LTC128B.128 [R9+0x1a400], desc[UR36][R4.64], !P1 ;  /* 0x1a40000004098fae */ /* 0x0001e2000c901d64 */
[----:B------:R-:W-:Y:S02]  /*cea0*/  ISETP.GE.AND P0, PT, R8, R3, PT ;  /* 0x000000030800720c */ /* 0x000fe40003f06270 */
[----:B------:R-:W-:-:S11]  /*ceb0*/  MOV R13, R6 ;  /* 0x00000006000d7202 */ /* 0x000fd60000000f00 */
[----:B------:R-:W-:Y:S01]  /*cec0*/  @!P0 LEA R21, R16, UR43, 0x1 ;  /* 0x0000002b10158c11 */ /* 0x000fe2000f8e08ff */
[----:B0-----:R-:W-:-:S07]  /*ced0*/  IMAD.MOV.U32 R7, RZ, RZ, R14 ;  /* 0x000000ffff077224 */ /* 0x001fce00078e000e */
[----:B------:R-:W-:Y:S05]  /*cee0*/  WARPSYNC.COLLECTIVE R15, `(.L_x_113) ;  /* 0x000000000f087348 */ /* 0x000fea0003c00000 */
[----:B------:R0:W1:Y:S02]  /*cef0*/  SHFL.IDX P6, R14, R13, R12, R11 ;  /* 0x0000000c0d0e7389 */ /* 0x00006400000c000b */
[----:B01----:R-:W-:Y:S01]  /*cf00*/  ENDCOLLECTIVE ;  /* 0x000000000000791b */ /* 0x003fe20003800000 */
.L_x_113:
[----:B------:R-:W-:Y:S01]  /*cf10*/  IMAD.MOV.U32 R13, RZ, RZ, R0 ;  /* 0x000000ffff0d7224 */ /* 0x000fe200078e0000 */
[----:B------:R-:W-:Y:S02]  /*cf20*/  MOV R12, 0x6 ;  /* 0x00000006000c7802 */ /* 0x000fe40000000f00 */
[----:B------:R-:W-:-:S13]  /*cf30*/  @!P0 LEA R4, P2, R24, R14, 0x1 ;  /* 0x0000000e18048211 */ /* 0x000fda00078408ff */
[----:B------:R-:W-:Y:S05]  /*cf40*/  WARPSYNC.COLLECTIVE R15, `(.L_x_114) ;  /* 0x000000000f087348 */ /* 0x000fea0003c00000 */
[----:B------:R0:W1:Y:S02]  /*cf50*/  SHFL.IDX P6, R14, R13, R12, R11 ;  /* 0x0000000c0d0e7389 */ /* 0x00006400000c000b */
[----:B01----:R-:W-:Y:S01]  /*cf60*/  ENDCOLLECTIVE ;  /* 0x000000000000791b */ /* 0x003fe20003800000 */
.L_x_114:
[----:B------:R-:W-:-:S05]  /*cf70*/  @!P0 IMAD.X R5, RZ, RZ, R7, P2 ;  /* 0x000000ffff058224 */ /* 0x000fca00010e0607 */
[----:B------:R-:W-:Y:S01]  /*cf80*/  @!PT LDS RZ, [RZ] ;  /* 0x00000000fffff984 */ /* 0x000fe20000000800 */
[----:B------:R-:W-:Y:S01]  /*cf90*/  @!PT LDS RZ, [RZ] ;  /* 0x00000000fffff984 */ /* 0x000fe20000000800 */
[----:B------:R-:W-:Y:S01]  /*cfa0*/  @!PT LDS RZ, [RZ] ;  /* 0x00000000fffff984 */ /* 0x000fe20000000800 */
[----:B------:R0:W-:Y:S01]  /*cfb0*/  @!P0 LDGSTS.E.BYPASS.LTC128B.128 [R21+0x1ac00], desc[UR36][R4.64], !P1 ;  /* 0x1ac0000004158fae */ /* 0x0001e2000c901d64 */
[----:B------:R-:W-:Y:S01]  /*cfc0*/  IMAD.MOV.U32 R13, RZ, RZ, R6 ;  /* 0x000000ffff0d7224 */ /* 0x000fe200078e0006 */
[----:B0-----:R-:W-:Y:S01]  /*cfd0*/  IADD3 R4, R32, 0x60, RZ ;  /* 0x0000006020047810 */ /* 0x001fe20007ffe0ff */
[----:B------:R-:W-:-:S03]  /*cfe0*/  IMAD.MOV.U32 R7, RZ, RZ, R14 ;  /* 0x000000ffff077224 */ /* 0x000fc600078e000e */
[----:B------:R-:W-:-:S13]  /*cff0*/  ISETP.GE.AND P0, PT, R4, R3, PT ;  /* 0x000000030400720c */ /* 0x000fda0003f06270 */
[----:B------:R-:W-:Y:S05]  /*d000*/  WARPSYNC.COLLECTIVE R15, `(.L_x_115) ;  /* 0x000000000f087348 */ /* 0x000fea0003c00000 */
[----:B------:R0:W1:Y:S02]  /*d010*/  SHFL.IDX P6, R14, R13, R12, R11 ;  /* 0x0000000c0d0e7389 */ /* 0x00006400000c000b */
[----:B01----:R-:W-:Y:S01]  /*d020*/  ENDCOLLECTIVE ;  /* 0x000000000000791b */ /* 0x003fe20003800000 */
.L_x_115:
[----:B------:R-:W-:Y:S01]  /*d030*/  @!P0 LEA R9, R16, UR43, 0x1 ;  /* 0x0000002b10098c11 */ /* 0x000fe2000f8e08ff */
[----:B------:R-:W-:Y:S01]  /*d040*/  IMAD.MOV.U32 R13, RZ, RZ, R0 ;  /* 0x000000ffff0d7224 */ /* 0x000fe200078e0000 */
[----:B------:R-:W-:Y:S02]  /*d050*/  MOV R12, 0x7 ;  /* 0x00000007000c7802 */ /* 0x000fe40000000f00 */
[----:B------:R-:W-:-:S13]  /*d060*/  @!P0 LEA R4, P2, R24, R14, 0x1 ;  /* 0x0000000e18048211 */ /* 0x000fda00078408ff */
[----:B------:R-:W-:Y:S05]  /*d070*/  WARPSYNC.COLLECTIVE R15, `(.L_x_116) ;  /* 0x000000000f087348 */ /* 0x000fea0003c00000 */
[----:B------:R0:W1:Y:S02]  /*d080*/  SHFL.IDX P6, R14, R13, R12, R11 ;  /* 0x0000000c0d0e7389 */ /* 0x00006400000c000b */
[----:B01----:R-:W-:Y:S01]  /*d090*/  ENDCOLLECTIVE ;  /* 0x000000000000791b */ /* 0x003fe20003800000 */
.L_x_116:
[----:B------:R-:W-:-:S05]  /*d0a0*/  @!P0 IMAD.X R5, RZ, RZ, R7, P2 ;  /* 0x000000ffff058224 */ /* 0x000fca00010e0607 */
[----:B------:R-:W-:Y:S01]  /*d0b0*/  @!PT LDS RZ, [RZ] ;  /* 0x00000000fffff984 */ /* 0x000fe20000000800 */
[----:B------:R-:W-:Y:S01]  /*d0c0*/  @!PT LDS RZ, [RZ] ;  /* 0x00000000fffff984 */ /* 0x000fe20000000800 */
[----:B------:R-:W-:Y:S01]  /*d0d0*/  @!PT LDS RZ, [RZ] ;  /* 0x00000000fffff984 */ /* 0x000fe20000000800 */
[----:B------:R0:W-:Y:S01]  /*d0e0*/  @!P0 LDGSTS.E.BYPASS.LTC128B.128 [R9+0x1b400], desc[UR36][R4.64], !P1 ;  /* 0x1b40000004098fae */ /* 0x0001e2000c901d64 */
[----:B------:R-:W-:Y:S02]  /*d0f0*/  IMAD.MOV.U32 R13, RZ, RZ, R6 ;  /* 0x000000ffff0d7224 */ /* 0x000fe400078e0006 */
[----:B------:R-:W-:-:S07]  /*d100*/  IMAD.MOV.U32 R7, RZ, RZ, R14 ;  /* 0x000000ffff077224 */ /* 0x000fce00078e000e */
[----:B0-----:R-:W-:Y:S05]  /*d110*/  WARPSYNC.COLLECTIVE R15, `(.L_x_117) ;  /* 0x000000000f087348 */ /* 0x001fea0003c00000 */
[----:B------:R1:W2:Y:S02]  /*d120*/  SHFL.IDX P6, R14, R13, R12, R11 ;  /* 0x0000000c0d0e7389 */ /* 0x0002a400000c000b */
[----:B012---:R-:W-:Y:S01]  /*d130*/  ENDCOLLECTIVE ;  /* 0x000000000000791b */ /* 0x007fe20003800000 */
.L_x_117:
[----:B------:R-:W-:Y:S05]  /*d140*/  BRA `(.L_x_118) ;  /* 0xffffffd0009c7947 */ /* 0x000fea000383ffff */
.L_x_52:
[----:B0-----:R-:W-:-:S04]  /*d150*/  MOV R3, UR43 ;  /* 0x0000002b00037c02 */ /* 0x001fc80008000f00 */
[----:B------:R0:W1:Y:S03]  /*d160*/  SYNCS.PHASECHK.TRANS64.TRYWAIT P0, [R3+URZ+0x22820], R0 ;  /* 0x02282000030075a7 */ /* 0x000066000800017f */
[----:B-1----:R-:W-:Y:S05]  /*d170*/  @!P0 NANOSLEEP.SYNCS 0x989680 ;  /* 0x009896800000895d */ /* 0x002fea0003900000 */
[----:B------:R-:W1:Y:S02]  /*d180*/  @!P0 SYNCS.PHASECHK.TRANS64 P0, [R3+URZ+0x22820], R0 ;  /* 0x02282000030085a7 */ /* 0x000e64000800007f */
[----:B-1----:R-:W-:Y:S05]  /*d190*/  @!P0 BRA `(.L_x_52) ;  /* 0xfffffffc00ec8947 */ /* 0x002fea000383ffff */
[----:B------:R-:W-:Y:S05]  /*d1a0*/  BRA `(.L_x_119) ;  /* 0xffffffd000cc7947 */ /* 0x000fea000383ffff */
.L_x_54:
[----:B0-----:R-:W-:-:S04]  /*d1b0*/  IMAD.U32 R3, RZ, RZ, UR43 ;  /* 0x0000002bff037e24 */ /* 0x001fc8000f8e00ff */
[----:B------:R0:W1:Y:S03]  /*d1c0*/  SYNCS.PHASECHK.TRANS64.TRYWAIT P0, [R3+URZ+0x22860], R0 ;  /* 0x02286000030075a7 */ /* 0x000066000800017f */
[----:B-1----:R-:W-:Y:S05]  /*d1d0*/  @!P0 NANOSLEEP.SYNCS 0x989680 ;  /* 0x009896800000895d */ /* 0x002fea0003900000 */
[----:B------:R-:W1:Y:S02]  /*d1e0*/  @!P0 SYNCS.PHASECHK.TRANS64 P0, [R3+URZ+0x22860], R0 ;  /* 0x02286000030085a7 */ /* 0x000e64000800007f */
[----:B-1----:R-:W-:Y:S05]  /*d1f0*/  @!P0 BRA `(.L_x_54) ;  /* 0xfffffffc00ec8947 */ /* 0x002fea000383ffff */
[----:B------:R-:W-:Y:S05]  /*d200*/  BRA `(.L_x_120) ;  /* 0xffffffd000c87947 */ /* 0x000fea000383ffff */
.L_x_55:
[----:B------:R-:W-:Y:S01]  /*d210*/  BSSY B0, `(.L_x_121) ;  /* 0x0000008000007945 */ /* 0x000fe20003800000 */
[----:B------:R-:W-:Y:S01]  /*d220*/  IMAD.MOV.U32 R13, RZ, RZ, R3 ;  /* 0x000000ffff0d7224 */ /* 0x000fe200078e0003 */
[----:B------:R-:W-:Y:S01]  /*d230*/  MOV R12, RZ ;  /* 0x000000ff000c7202 */ /* 0x000fe20000000f00 */
[----:B------:R-:W-:Y:S02]  /*d240*/  IMAD.MOV.U32 R11, RZ, RZ, 0x181f ;  /* 0x0000181fff0b7424 */ /* 0x000fe400078e00ff */
[----:B------:R-:W-:-:S07]  /*d250*/  IMAD.MOV.U32 R15, RZ, RZ, -0x1 ;  /* 0xffffffffff0f7424 */ /* 0x000fce00078e00ff */
[----:B------:R-:W-:Y:S05]  /*d260*/  WARPSYNC.COLLECTIVE R15, `(.L_x_122) ;  /* 0x000000000f087348 */ /* 0x000fea0003c00000 */
[----:B------:R0:W1:Y:S02]  /*d270*/  SHFL.IDX P6, R14, R13, R12, R11 ;  /* 0x0000000c0d0e7389 */ /* 0x00006400000c000b */
[----:B01----:R-:W-:Y:S01]  /*d280*/  ENDCOLLECTIVE ;  /* 0x000000000000791b */ /* 0x003fe20003800000 */
.L_x_122:
[----:B------:R-:W-:Y:S05]  /*d290*/  BSYNC B0 ;  /* 0x0000000000007941 */ /* 0x000fea0003800000 */
.L_x_121:
[----:B------:R-:W-:Y:S01]  /*d2a0*/  IMAD.MOV.U32 R13, RZ, RZ, R17 ;  /* 0x000000ffff0d7224 */ /* 0x000fe200078e0011 */
[----:B------:R-:W-:Y:S01]  /*d2b0*/  MOV R11, 0x181f ;  /* 0x0000181f000b7802 */ /* 0x000fe20000000f00 */
[----:B------:R-:W-:Y:S01]  /*d2c0*/  IMAD.MOV.U32 R12, RZ, RZ, RZ ;  /* 0x000000ffff0c7224 */ /* 0x000fe200078e00ff */
[----:B------:R-:W-:Y:S01]  /*d2d0*/  MOV R0, R14 ;  /* 0x0000000e00007202 */ /* 0x000fe20000000f00 */
[----:B------:R-:W-:Y:S01]  /*d2e0*/  IMAD.MOV.U32 R15, RZ, RZ, -0x1 ;  /* 0xffffffffff0f7424 */ /* 0x000fe200078e00ff */
[----:B------:R-:W-:Y:S01]  /*d2f0*/  LEA R21, R16, UR43, 0x1 ;  /* 0x0000002b10157c11 */ /* 0x000fe2000f8e08ff */
[----:B------:R-:W-:Y:S01]  /*d300*/  IMAD.SHL.U32 R24, R24, 0x2, RZ ;  /* 0x0000000218187824 */ /* 0x000fe200078e00ff */
[----:B------:R-:W-:Y:S01]  /*d310*/  LOP3.LUT P2, RZ, R6, 0x2, RZ, 0xc0, !PT ;  /* 0x0000000206ff7812 */ /* 0x000fe2000784c0ff */
[----:B------:R-:W-:-:S12]  /*d320*/  IMAD.MOV.U32 R8, RZ, RZ, RZ ;  /* 0x000000ffff087224 */ /* 0x000fd800078e00ff */
[----:B------:R-:W-:Y:S05]  /*d330*/  WARPSYNC.COLLECTIVE R15, `(.L_x_123) ;  /* 0x000000000f087348 */ /* 0x000fea0003c00000 */
[----:B------:R0:W1:Y:S02]  /*d340*/  SHFL.IDX P6, R14, R13, R12, R11 ;  /* 0x0000000c0d0e7389 */ /* 0x00006400000c000b */
[----:B01----:R-:W-:Y:S01]  /*d350*/  ENDCOLLECTIVE ;  /* 0x000000000000791b */ /* 0x003fe20003800000 */
.L_x_123:
[----:B------:R-:W-:-:S04]  /*d360*/  LOP3.LUT P1, RZ, R6, 0x4, RZ, 0xc0, !PT ;  /* 0x0000000406ff7812 */ /* 0x000fc8000782c0ff */
[----:B------:R-:W-:Y:S01]  /*d370*/  ISETP.LT.OR P3, PT, R35, 0x1, !P1 ;  /* 0x000000012300780c */ /* 0x000fe20004f61670 */
[----:B------:R-:W-:Y:S02]  /*d380*/  IMAD.MOV.U32 R13, RZ, RZ, R3 ;  /* 0x000000ffff0d7224 */ /* 0x000fe400078e0003 */
[----:B------:R-:W-:Y:S01]  /*d390*/  IMAD.MOV.U32 R12, RZ, RZ, 0x1 ;  /* 0x00000001ff0c7424 */ /* 0x000fe200078e00ff */
[----:B------:R-:W-:-:S13]  /*d3a0*/  IADD3 R4, P0, R14, R24, RZ ;  /* 0x000000180e047210 */ /* 0x000fda0007f1e0ff */
[----:B------:R-:W-:Y:S05]  /*d3b0*/  WARPSYNC.COLLECTIVE R15, `(.L_x_124) ;  /* 0x000000000f087348 */ /* 0x000fea0003c00000 */
[----:B------:R0:W1:Y:S02]  /*d3c0*/  SHFL.IDX P6, R14, R13, R12, R11 ;  /* 0x0000000c0d0e7389 */ /* 0x00006400000c000b */
[----:B01----:R-:W-:Y:S01]  /*d3d0*/  ENDCOLLECTIVE ;  /* 0x000000000000791b */ /* 0x003fe20003800000 */
.L_x_124:
[----:B------:R-:W-:Y:S02]  /*d3e0*/  IADD3.X R5, RZ, R0, RZ, P0, !PT ;  /* 0x00000000ff057210 */ /* 0x000fe400007fe4ff */
[----:B------:R-:W-:Y:S01]  /*d3f0*/  ISETP.LT.OR P0, PT, R35, 0x1, P4 ;  /* 0x000000012300780c */ /* 0x000fe20002701670 */
[----:B------:R-:W-:-:S12]  /*d400*/  IMAD.MOV.U32 R13, RZ, RZ, R17 ;  /* 0x000000ffff0d7224 */ /* 0x000fd800078e0011 */
[----:B------:R-:W-:Y:S01]  /*d410*/  @!PT LDS RZ, [RZ] ;  /* 0x00000000fffff984 */ /* 0x000fe20000000800 */
[----:B------:R-:W-:Y:S01]  /*d420*/  @!PT LDS RZ, [RZ] ;  /* 0x00000000fffff984 */ /* 0x000fe20000000800 */
[----:B------:R-:W-:Y:S01]  /*d430*/  @!PT LDS RZ, [RZ] ;  /* 0x00000000fffff984 */ /* 0x000fe20000000800 */
[----:B------:R0:W-:Y:S01]  /*d440*/  LDGSTS.E.BYPASS.LTC128B.128 [R21+0x400], desc[UR36][R4.64], !P0 ;  /* 0x0040000004157fae */ /* 0x0001e2000c101d64 */
[----:B------:R-:W-:Y:S02]  /*d450*/  ISETP.LT.OR P0, PT, R35, 0x1, !P2 ;  /* 0x000000012300780c */ /* 0x000fe40005701670 */
[----:B------:R-:W-:-:S11]  /*d460*/  MOV R0, R14 ;  /* 0x0000000e00007202 */ /* 0x000fd60000000f00 */
[----:B0-----:R-:W-:Y:S05]  /*d470*/  WARPSYNC.COLLECTIVE R15, `(.L_x_125) ;  /* 0x000000000f087348 */ /* 0x001fea0003c00000 */
[----:B------:R1:W2:Y:S02]  /*d480*/  SHFL.IDX P6, R14, R13, R12, R11 ;  /* 0x0000000c0d0e7389 */ /* 0x0002a400000c000b */
[----:B012---:R-:W-:Y:S01]  /*d490*/  ENDCOLLECTIVE ;  /* 0x000000000000791b */ /* 0x007fe20003800000 */
.L_x_125:
[----:B------:R-:W-:Y:S01]  /*d4a0*/  @!PT LDS RZ, [RZ] ;  /* 0x00000000fffff984 */ /* 0x000fe20000000800 */
[----:B------:R-:W-:Y:S01]  /*d4b0*/  @!PT LDS RZ, [RZ] ;  /* 0x00000000fffff984 */ /* 0x000fe20000000800 */
[----:B------:R-:W-:Y:S01]  /*d4c0*/  @!PT LDS RZ, [RZ] ;  /* 0x00000000fffff984 */ /* 0x000fe20000000800 */
[----:B------:R-:W-:Y:S01]  /*d4d0*/  LDGSTS.E.BYPASS.LTC128B.128 [R21+0x3400], desc[UR36][R4.64+0x80], !P0 ;  /* 0x0340008004157fae */ /* 0x000fe2000c101d64 */
[----:B------:R-:W-:-:S03]  /*d4e0*/  LOP3.LUT P0, RZ, R6, 0x8, RZ, 0xc0, !PT ;  /* 0x0000000806ff7812 */ /* 0x000fc6000780c0ff */
[----:B------:R-:W-:Y:S01]  /*d4f0*/  LDGSTS.E.BYPASS.LTC128B.128 [R21+0x6400], desc[UR36][R4.64+0x100], !P3 ;  /* 0x0640010004157fae */ /* 0x000fe2000d901d64 */
[----:B------:R-:W-:Y:S02]  /*d500*/  ISETP.LT.OR P3, PT, R35, 0x1, !P0 ;  /* 0x000000012300780c */ /* 0x000fe40004761670 */
[----:B------:R-:W-:Y:S01]  /*d510*/  MOV R13, R3 ;  /* 0x00000003000d7202 */ /* 0x000fe20000000f00 */
[----:B------:R-:W-:-:S10]  /*d520*/  IMAD.MOV.U32 R12, RZ, RZ, 0x2 ;  /* 0x00000002ff0c7424 */ /* 0x000fd400078e00ff */
[----:B------:R0:W-:Y:S02]  /*d530*/  LDGSTS.E.BYPASS.LTC128B.128 [R21+0x9400], desc[UR36][R4.64+0x180], !P3 ;  /* 0x0940018004157fae */ /* 0x0001e4000d901d64 */
[----:B0-----:R-:W-:-:S13]  /*d540*/  IADD3 R4, P3, R14, R24, RZ ;  /* 0x000000180e047210 */ /* 0x001fda0007f7e0ff */
[----:B------:R-:W-:Y:S05]  /*d550*/  WARPSYNC.COLLECTIVE R15, `(.L_x_126) ;  /* 0x000000000f087348 */ /* 0x000fea0003c00000 */
[----:B------:R0:W1:Y:S02]  /*d560*/  SHFL.IDX P6, R14, R13, R12, R11 ;  /* 0x0000000c0d0e7389 */ /* 0x00006400000c000b */
[----:B01----:R-:W-:Y:S01]  /*d570*/  ENDCOLLECTIVE ;  /* 0x000000000000791b */ /* 0x003fe20003800000 */
.L_x_126:
[----:B------:R-:W-:Y:S01]  /*d580*/  IMAD.X R5, RZ, RZ, R0, P3 ;  /* 0x000000ffff057224 */ /* 0x000fe200018e0600 */
[----:B------:R-:W-:Y:S02]  /*d590*/  ISETP.LT.OR P3, PT, R35, 0x11, P4 ;  /* 0x000000112300780c */ /* 0x000fe40002761670 */
[----:B------:R-:W-:-:S11]  /*d5a0*/  MOV R13, R17 ;  /* 0x00000011000d7202 */ /* 0x000fd60000000f00 */
[----:B------:R-:W-:Y:S01]  /*d5b0*/  @!PT LDS RZ, [RZ] ;  /* 0x00000000fffff984 */ /* 0x000fe20000000800 */
[----:B------:R-:W-:Y:S01]  /*d5c0*/  @!PT LDS RZ, [RZ] ;  /* 0x00000000fffff984 */ /* 0x000fe20000000800 */
[----:B------:R-:W-:Y:S01]  /*d5d0*/  @!PT LDS RZ, [RZ] ;  /* 0x00000000fffff984 */ /* 0x000fe20000000800 */
[----:B------:R0:W-:Y:S01]  /*d5e0*/  LDGSTS.E.BYPASS.LTC128B.128 [R21+0xc00], desc[UR36][R4.64], !P3 ;  /* 0x00c0000004157fae */ /* 0x0001e2000d901d64 */
[----:B------:R-:W-:Y:S01]  /*d5f0*/  ISETP.LT.OR P3, PT, R35, 0x11, !P2 ;  /* 0x000000112300780c */ /* 0x000fe20005761670 */
[----:B------:R-:W-:-:S12]  /*d600*/  IMAD.MOV.U32 R0, RZ, RZ, R14 ;  /* 0x000000ffff007224 */ /* 0x000fd800078e000e */
[----:B0-----:R-:W-:Y:S05]  /*d610*/  WARPSYNC.COLLECTIVE R15, `(.L_x_127) ;  /* 0x000000000f087348 */ /* 0x001fea0003c00000 */
[----:B------:R1:W2:Y:S02]  /*d620*/  SHFL.IDX P6, R14, R13, R12, R11 ;  /* 0x0000000c0d0e7389 */ /* 0x0002a400000c000b */
[----:B012---:R-:W-:Y:S01]  /*d630*/  ENDCOLLECTIVE ;  /* 0x000000000000791b */ /* 0x007fe20003800000 */
.L_x_127:
[----:B------:R-:W-:Y:S01]  /*d640*/  @!PT LDS RZ, [RZ] ;  /* 0x00000000fffff984 */ /* 0x000fe20000000800 */
[----:B------:R-:W-:Y:S01]  /*d650*/  @!PT LDS RZ, [RZ] ;  /* 0x00000000fffff984 */ /* 0x000fe20000000800 */
[----:B------:R-:W-:Y:S01]  /*d660*/  @!PT LDS RZ, [RZ] ;  /* 0x00000000fffff984 */ /* 0x000fe20000000800 */
[----:B------:R-:W-:Y:S01]  /*d670*/  LDGSTS.E.BYPASS.LTC128B.128 [R21+0x3c00], desc[UR36][R4.64+0x80], !P3 ;  /* 0x03c0008004157fae */ /* 0x000fe2000d901d64 */
[----:B------:R-:W-:Y:S01]  /*d680*/  ISETP.LT.OR P3, PT, R35, 0x11, !P1 ;  /* 0x000000112300780c */ /* 0x000fe20004f61670 */
[----:B------:R-:W-:Y:S01]  /*d690*/  IMAD.MOV.U32 R13, RZ, RZ, R3 ;  /* 0x000000ffff0d7224 */ /* 0x000fe200078e0003 */
[----:B------:R-:W-:-:S11]  /*d6a0*/  MOV R12, 0x3 ;  /* 0x00000003000c7802 */ /* 0x000fd60000000f00 */
[----:B------:R-:W-:Y:S01]  /*d6b0*/  LDGSTS.E.BYPASS.LTC128B.128 [R21+0x6c00], desc[UR36][R4.64+0x100], !P3 ;  /* 0x06c0010004157fae */ /* 0x000fe2000d901d64 */
[----:B------:R-:W-:-:S13]  /*d6c0*/  ISETP.LT.OR P3, PT, R35, 0x11, !P0 ;  /* 0x000000112300780c */ /* 0x000fda0004761670 */
[----:B------:R0:W-:Y:S02]  /*d6d0*/  LDGSTS.E.BYPASS.LTC128B.128 [R21+0x9c00], desc[UR36][R4.64+0x180], !P3 ;  /* 0x09c0018004157fae */ /* 0x0001e4000d901d64 */
[----:B0-----:R-:W-:-:S13]  /*d6e0*/  IADD3 R4, P3, R14, R24, RZ ;  /* 0x000000180e047210 */ /* 0x001fda0007f7e0ff */
[----:B------:R-:W-:Y:S05]  /*d6f0*/  WARPSYNC.COLLECTIVE R15, `(.L_x_128) ;  /* 0x000000000f087348 */ /* 0x000fea0003c00000 */
[----:B------:R0:W1:Y:S02]  /*d700*/  SHFL.IDX P6, R14, R13, R12, R11 ;  /* 0x0000000c0d0e7389 */ /* 0x00006400000c000b */
[----:B01----:R-:W-:Y:S01]  /*d710*/  ENDCOLLECTIVE ;  /* 0x000000000000791b */ /* 0x003fe20003800000 */
.L_x_128:
[----:B------:R-:W-:Y:S01]  /*d720*/  IMAD.X R5, RZ, RZ, R0, P3 ;  /* 0x000000ffff057224 */ /* 0x000fe200018e0600 */
[----:B------:R-:W-:Y:S01]  /*d730*/  ISETP.LT.OR P3, PT, R35, 0x21, P4 ;  /* 0x000000212300780c */ /* 0x000fe20002761670 */
[----:B------:R-:W-:-:S12]  /*d740*/  IMAD.MOV.U32 R13, RZ, RZ, R17 ;  /* 0x000000ffff0d7224 */ /* 0x000fd800078e0011 */
        /* <DEDUP_REMOVED lines=9> */
.L_x_129:
[----:B------:R-:W-:Y:S01]  /*d7e0*/  @!PT LDS RZ, [RZ] ;  /* 0x00000000fffff984 */ /* 0x000fe20000000800 */
[----:B------:R-:W-:Y:S01]  /*d7f0*/  @!PT LDS RZ, [RZ] ;  /* 0x00000000fffff984 */ /* 0x000fe20000000800 */
[----:B------:R-:W-:Y:S01]  /*d800*/  @!PT LDS RZ, [RZ] ;  /* 0x00000000fffff984 */ /* 0x000fe20000000800 */
[----:B------:R-:W-:Y:S01]  /*d810*/  LDGSTS.E.BYPASS.LTC128B.128 [R21+0x4400], desc[UR36][R4.64+0x80], !P3 ;  /* 0x0440008004157fae */ /* 0x000fe2000d901d64 */
[----:B------:R-:W-:Y:S01]  /*d820*/  ISETP.LT.OR P3, PT, R35, 0x21, !P1 ;  /* 0x000000212300780c */ /* 0x000fe20004f61670 */
[----:B------:R-:W-:Y:S02]  /*d830*/  IMAD.MOV.U32 R13, RZ, RZ, R3 ;  /* 0x000000ffff0d7224 */ /* 0x000fe400078e0003 */
[----:B------:R-:W-:-:S10]  /*d840*/  IMAD.MOV.U32 R12, RZ, RZ, 0x4 ;  /* 0x00000004ff0c7424 */ /* 0x000fd400078e00ff */
[----:B------:R-:W-:Y:S01]  /*d850*/  LDGSTS.E.BYPASS.LTC128B.128 [R21+0x7400], desc[UR36][R4.64+0x100], !P3 ;  /* 0x0740010004157fae */ /* 0x000fe2000d901d64 */
[----:B------:R-:W-:-:S13]  /*d860*/  ISETP.LT.OR P3, PT, R35, 0x21, !P0 ;  /* 0x000000212300780c */ /* 0x000fda0004761670 */
[----:B------:R0:W-:Y:S02]  /*d870*/  LDGSTS.E.BYPASS.LTC128B.128 [R21+0xa400], desc[UR36][R4.64+0x180], !P3 ;  /* 0x0a40018004157fae */ /* 0x0001e4000d901d64 */
[----:B0-----:R-:W-:-:S13]  /*d880*/  IADD3 R4, P3, R14, R24, RZ ;  /* 0x000000180e047210 */ /* 0x001fda0007f7e0ff */
[----:B------:R-:W-:Y:S05]  /*d890*/  WARPSYNC.COLLECTIVE R15, `(.L_x_130) ;  /* 0x000000000f087348 */ /* 0x000fea0003c00000 */
[----:B------:R0:W1:Y:S02]  /*d8a0*/  SHFL.IDX P6, R14, R13, R12, R11 ;  /* 0x0000000c0d0e7389 */ /* 0x00006400000c000b */
[----:B01----:R-:W-:Y:S01]  /*d8b0*/  ENDCOLLECTIVE ;  /* 0x000000000000791b */ /* 0x003fe20003800000 */
.L_x_130:
        /* <DEDUP_REMOVED lines=12> */
.L_x_131:
[----:B------:R-:W-:Y:S01]  /*d980*/  @!PT LDS RZ, [RZ] ;  /* 0x00000000fffff984 */ /* 0x000fe20000000800 */
[----:B------:R-:W-:Y:S01]  /*d990*/  @!PT LDS RZ, [RZ] ;  /* 0x00000000fffff984 */ /* 0x000fe20000000800 */
[----:B------:R-:W-:Y:S01]  /*d9a0*/  @!PT LDS RZ, [RZ] ;  /* 0x00000000fffff984 */ /* 0x000fe20000000800 */
[----:B------:R-:W-:Y:S01]  /*d9b0*/  LDGSTS.E.BYPASS.LTC128B.128 [R21+0x4c00], desc[UR36][R4.64+0x80], !P3 ;  /* 0x04c0008004157fae */ /* 0x000fe2000d901d64 */
[----:B------:R-:W-:Y:S02]  /*d9c0*/  ISETP.LT.OR P3, PT, R35, 0x31, !P1 ;  /* 0x000000312300780c */ /* 0x000fe40004f61670 */
[----:B------:R-:W-:Y:S01]  /*d9d0*/  MOV R13, R3 ;  /* 0x00000003000d7202 */ /* 0x000fe20000000f00 */
        /* <DEDUP_REMOVED lines=8> */
.L_x_132:
[----:B------:R-:W-:Y:S01]  /*da60*/  IMAD.X R5, RZ, RZ, R0, P3 ;  /* 0x000000ffff057224 */ /* 0x000fe200018e0600 */
[----:B------:R-:W-:Y:S01]  /*da70*/  ISETP.LT.OR P3, PT, R35, 0x41, P4 ;  /* 0x000000412300780c */ /* 0x000fe20002761670 */
[----:B------:R-:W-:Y:S01]  /*da80*/  VIADD R0, R21, 0x400 ;  /* 0x0000040015007836 */ /* 0x000fe20000000000 */
        /* <DEDUP_REMOVED lines=10> */
.L_x_133:
[----:B------:R-:W-:Y:S01]  /*db30*/  @!PT LDS RZ, [RZ] ;  /* 0x00000000fffff984 */ /* 0x000fe20000000800 */
[----:B------:R-:W-:Y:S01]  /*db40*/  @!PT LDS RZ, [RZ] ;  /* 0x00000000fffff984 */ /* 0x000fe20000000800 */
[----:B------:R-:W-:Y:S01]  /*db50*/  @!PT LDS RZ, [RZ] ;  /* 0x00000000fffff984 */ /* 0x000fe20000000800 */
[----:B------:R0:W-:Y:S01]  /*db60*/  LDGSTS.E.BYPASS.LTC128B.128 [R21+0x5400], desc[UR36][R4.64+0x80], !P3 ;  /* 0x0540008004157fae */ /* 0x0001e2000d901d64 */
[----:B------:R-:W-:-:S13]  /*db70*/  ISETP.LT.OR P3, PT, R35, 0x41, !P1 ;  /* 0x000000412300780c */ /* 0x000fda0004f61670 */
[----:B------:R0:W-:Y:S01]  /*db80*/  LDGSTS.E.BYPASS.LTC128B.128 [R21+0x8400], desc[UR36][R4.64+0x100], !P3 ;  /* 0x0840010004157fae */ /* 0x0001e2000d901d64 */
[----:B------:R-:W-:-:S13]  /*db90*/  ISETP.LT.OR P3, PT, R35, 0x41, !P0 ;  /* 0x000000412300780c */ /* 0x000fda0004761670 */
[----:B------:R0:W-:Y:S01]  /*dba0*/  LDGSTS.E.BYPASS.LTC128B.128 [R21+0xb400], desc[UR36][R4.64+0x180], !P3 ;  /* 0x0b40018004157fae */ /* 0x0001e2000d901d64 */
[----:B------:R-:W-:Y:S05]  /*dbb0*/  BRA `(.L_x_134) ;  /* 0xffffffcc00ec7947 */ /* 0x000fea000383ffff */
.L_x_62:
[----:B-1----:R1:W2:Y:S02]  /*dbc0*/  SYNCS.PHASECHK.TRANS64.TRYWAIT P0, [R32+URZ+0x22840], R31 ;  /* 0x0228401f200075a7 */ /* 0x0022a4000800017f */
[----:B--2---:R-:W-:Y:S05]  /*dbd0*/  @!P0 NANOSLEEP.SYNCS 0x989680 ;  /* 0x009896800000895d */ /* 0x004fea0003900000 */
[----:B------:R-:W2:Y:S02]  /*dbe0*/  @!P0 SYNCS.PHASECHK.TRANS64 P0, [R32+URZ+0x22840], R31 ;  /* 0x0228401f200085a7 */ /* 0x000ea4000800007f */
[----:B--2---:R-:W-:Y:S05]  /*dbf0*/  @!P0 BRA `(.L_x_62) ;  /* 0xfffffffc00f08947 */ /* 0x004fea000383ffff */
[----:B------:R-:W-:Y:S05]  /*dc00*/  BRA `(.L_x_135) ;  /* 0xffffffd000ec7947 */ /* 0x000fea000383ffff */
.L_x_63:
[----:B------:R-:W-:Y:S01]  /*dc10*/  BSSY B1, `(.L_x_136) ;  /* 0x0000008000017945 */ /* 0x000fe20003800000 */
[----:B------:R-:W-:Y:S01]  /*dc20*/  MOV R13, R3 ;  /* 0x00000003000d7202 */ /* 0x000fe20000000f00 */
[----:B------:R-:W-:Y:S01]  /*dc30*/  IMAD.MOV.U32 R12, RZ, RZ, RZ ;  /* 0x000000ffff0c7224 */ /* 0x000fe200078e00ff */
[----:B------:R-:W-:Y:S01]  /*dc40*/  MOV R15, 0xffffffff ;  /* 0xffffffff000f7802 */ /* 0x000fe20000000f00 */
[----:B------:R-:W-:-:S07]  /*dc50*/  IMAD.MOV.U32 R11, RZ, RZ, 0x181f ;  /* 0x0000181fff0b7424 */ /* 0x000fce00078e00ff */
[----:B-1----:R-:W-:Y:S05]  /*dc60*/  WARPSYNC.COLLECTIVE R15, `(.L_x_137) ;  /* 0x000000000f087348 */ /* 0x002fea0003c00000 */
[----:B------:R0:W2:Y:S02]  /*dc70*/  SHFL.IDX P6, R14, R13, R12, R11 ;  /* 0x0000000c0d0e7389 */ /* 0x0000a400000c000b */
[----:B012---:R-:W-:Y:S01]  /*dc80*/  ENDCOLLECTIVE ;  /* 0x000000000000791b */ /* 0x007fe20003800000 */
.L_x_137:
[----:B------:R-:W-:Y:S05]  /*dc90*/  BSYNC B1 ;  /* 0x0000000000017941 */ /* 0x000fea0003800000 */
.L_x_136:
[----:B------:R-:W-:Y:S01]  /*dca0*/  IMAD.MOV.U32 R13, RZ, RZ, R10 ;  /* 0x000000ffff0d7224 */ /* 0x000fe200078e000a */
[----:B------:R-:W-:Y:S01]  /*dcb0*/  MOV R12, RZ ;  /* 0x000000ff000c7202 */ /* 0x000fe20000000f00 */
[----:B------:R-:W-:Y:S01]  /*dcc0*/  IMAD.MOV.U32 R11, RZ, RZ, 0x181f ;  /* 0x0000181fff0b7424 */ /* 0x000fe200078e00ff */
[----:B------:R-:W-:Y:S01]  /*dcd0*/  LEA R17, R17, UR43, 0x1 ;  /* 0x0000002b11117c11 */ /* 0x000fe2000f8e08ff */
[----:B------:R-:W-:Y:S02]  /*dce0*/  IMAD.MOV.U32 R15, RZ, RZ, -0x1 ;  /* 0xffffffffff0f7424 */ /* 0x000fe400078e00ff */
[----:B------:R-:W-:-:S07]  /*dcf0*/  IMAD.MOV.U32 R5, RZ, RZ, R14 ;  /* 0x000000ffff057224 */ /* 0x000fce00078e000e */
[----:B------:R-:W-:Y:S05]  /*dd00*/  WARPSYNC.COLLECTIVE R15, `(.L_x_138) ;  /* 0x000000000f087348 */ /* 0x000fea0003c00000 */
[----:B------:R0:W1:Y:S02]  /*dd10*/  SHFL.IDX P6, R14, R13, R12, R11 ;  /* 0x0000000c0d0e7389 */ /* 0x00006400000c000b */
[----:B01----:R-:W-:Y:S01]  /*dd20*/  ENDCOLLECTIVE ;  /* 0x000000000000791b */ /* 0x003fe20003800000 */
.L_x_138:
[----:B------:R-:W-:Y:S02]  /*dd30*/  IMAD.MOV.U32 R13, RZ, RZ, R3 ;  /* 0x000000ffff0d7224 */ /* 0x000fe400078e0003 */
[----:B------:R-:W-:Y:S01]  /*dd40*/  IMAD.MOV.U32 R12, RZ, RZ, 0x1 ;  /* 0x00000001ff0c7424 */ /* 0x000fe200078e00ff */
[----:B------:R-:W-:-:S13]  /*dd50*/  IADD3 R4, P0, R14, R24, RZ ;  /* 0x000000180e047210 */ /* 0x000fda0007f1e0ff */
[----:B------:R-:W-:Y:S05]  /*dd60*/  WARPSYNC.COLLECTIVE R15, `(.L_x_139) ;  /* 0x000000000f087348 */ /* 0x000fea0003c00000 */
[----:B------:R0:W1:Y:S02]  /*dd70*/  SHFL.IDX P6, R14, R13, R12, R11 ;  /* 0x0000000c0d0e7389 */ /* 0x00006400000c000b */
[----:B01----:R-:W-:Y:S01]  /*dd80*/  ENDCOLLECTIVE ;  /* 0x000000000000791b */ /* 0x003fe20003800000 */
.L_x_139:
[----:B------:R-:W-:-:S05]  /*dd90*/  IADD3.X R5, RZ, R5, RZ, P0, !PT ;  /* 0x00000005ff057210 */ /* 0x000fca00007fe4ff */
[----:B------:R-:W-:Y:S01]  /*dda0*/  @!PT LDS RZ, [RZ] ;  /* 0x00000000fffff984 */ /* 0x000fe20000000800 */
[----:B------:R-:W-:Y:S01]  /*ddb0*/  @!PT LDS RZ, [RZ] ;  /* 0x00000000fffff984 */ /* 0x000fe20000000800 */
[----:B------:R-:W-:Y:S01]  /*ddc0*/  @!PT LDS RZ, [RZ] ;  /* 0x00000000fffff984 */ /* 0x000fe20000000800 */
[----:B------:R0:W-:Y:S01]  /*ddd0*/  LDGSTS.E.BYPASS.LTC128B.128 [R17+0x1c400], desc[UR36][R4.64], !P1 ;  /* 0x1c40000004117fae */ /* 0x0001e2000c901d64 */
[----:B------:R-:W-:Y:S01]  /*dde0*/  IMAD.MOV.U32 R13, RZ, RZ, R10 ;  /* 0x000000ffff0d7224 */ /* 0x000fe200078e000a */
[----:B------:R-:W-:-:S07]  /*ddf0*/  MOV R7, R14 ;  /* 0x0000000e00077202 */ /* 0x000fce0000000f00 */
[----:B0-----:R-:W-:Y:S05]  /*de00*/  WARPSYNC.COLLECTIVE R15, `(.L_x_140) ;  /* 0x000000000f087348 */ /* 0x001fea0003c00000 */
[----:B------:R1:W2:Y:S02]  /*de10*/  SHFL.IDX P6, R14, R13, R12, R11 ;  /* 0x0000000c0d0e7389 */ /* 0x0002a400000c000b */
[----:B012---:R-:W-:Y:S01]  /*de20*/  ENDCOLLECTIVE ;  /* 0x000000000000791b */ /* 0x007fe20003800000 */
.L_x_140:
[----:B------:R-:W-:Y:S01]  /*de30*/  MOV R13, R3 ;  /* 0x00000003000d7202 */ /* 0x000fe20000000f00 */
[----:B------:R-:W-:Y:S01]  /*de40*/  IMAD.MOV.U32 R12, RZ, RZ, 0x2 ;  /* 0x00000002ff0c7424 */ /* 0x000fe200078e00ff */
[----:B------:R-:W-:-:S13]  /*de50*/  IADD3 R6, P0, R14, R24, RZ ;  /* 0x000000180e067210 */ /* 0x000fda0007f1e0ff */
[----:B------:R-:W-:Y:S05]  /*de60*/  WARPSYNC.COLLECTIVE R15, `(.L_x_141) ;  /* 0x000000000f087348 */ /* 0x000fea0003c00000 */
[----:B------:R0:W1:Y:S02]  /*de70*/  SHFL.IDX P6, R14, R13, R12, R11 ;  /* 0x0000000c0d0e7389 */ /* 0x00006400000c000b */
[----:B01----:R-:W-:Y:S01]  /*de80*/  ENDCOLLECTIVE ;  /* 0x000000000000791b */ /* 0x003fe20003800000 */
.L_x_141:
[----:B------:R-:W-:-:S05]  /*de90*/  IMAD.X R7, RZ, RZ, R7, P0 ;  /* 0x000000ffff077224 */ /* 0x000fca00000e0607 */
[----:B------:R-:W-:Y:S01]  /*dea0*/  @!PT LDS RZ, [RZ] ;  /* 0x00000000fffff984 */ /* 0x000fe20000000800 */
[----:B------:R-:W-:Y:S01]  /*deb0*/  @!PT LDS RZ, [RZ] ;  /* 0x00000000fffff984 */ /* 0x000fe20000000800 */
[----:B------:R-:W-:Y:S01]  /*dec0*/  @!PT LDS RZ, [RZ] ;  /* 0x00000000fffff984 */ /* 0x000fe20000000800 */
[----:B------:R0:W-:Y:S01]  /*ded0*/  LDGSTS.E.BYPASS.LTC128B.128 [R17+0x1cc00], desc[UR36][R6.64], !P1 ;  /* 0x1cc0000006117fae */ /* 0x0001e2000c901d64 */
[----:B------:R-:W-:Y:S01]  /*dee0*/  MOV R13, R10 ;  /* 0x0000000a000d7202 */ /* 0x000fe20000000f00 */
[----:B------:R-:W-:-:S07]  /*def0*/  IMAD.MOV.U32 R4, RZ, RZ, R14 ;  /* 0x000000ffff047224 */ /* 0x000fce00078e000e */
[----:B0-----:R-:W-:Y:S05]  /*df00*/  WARPSYNC.COLLECTIVE R15, `(.L_x_142) ;  /* 0x000000000f087348 */ /* 0x001fea0003c00000 */
[----:B------:R1:W2:Y:S02]  /*df10*/  SHFL.IDX P6, R14, R13, R12, R11 ;  /* 0x0000000c0d0e7389 */ /* 0x0002a400000c000b */
[----:B012---:R-:W-:Y:S01]  /*df20*/  ENDCOLLECTIVE ;  /* 0x000000000000791b */ /* 0x007fe20003800000 */
.L_x_142:
[----:B------:R-:W-:Y:S01]  /*df30*/  IMAD.MOV.U32 R13, RZ, RZ, R3 ;  /* 0x000000ffff0d7224 */ /* 0x000fe200078e0003 */
[----:B------:R-:W-:Y:S02]  /*df40*/  MOV R12, 0x3 ;  /* 0x00000003000c7802 */ /* 0x000fe40000000f00 */
[----:B------:R-:W-:-:S13]  /*df50*/  IADD3 R6, P0, R14, R24, RZ ;  /* 0x000000180e067210 */ /* 0x000fda0007f1e0ff */
[----:B------:R-:W-:Y:S05]  /*df60*/  WARPSYNC.COLLECTIVE R15, `(.L_x_143) ;  /* 0x000000000f087348 */ /* 0x000fea0003c00000 */
[----:B------:R0:W1:Y:S02]  /*df70*/  SHFL.IDX P6, R14, R13, R12, R11 ;  /* 0x0000000c0d0e7389 */ /* 0x00006400000c000b */
[----:B01----:R-:W-:Y:S01]  /*df80*/  ENDCOLLECTIVE ;  /* 0x000000000000791b */ /* 0x003fe20003800000 */
.L_x_143:
[----:B------:R-:W-:-:S05]  /*df90*/  IMAD.X R7, RZ, RZ, R4, P0 ;  /* 0x000000ffff077224 */ /* 0x000fca00000e0604 */
[----:B------:R-:W-:Y:S01]  /*dfa0*/  @!PT LDS RZ, [RZ] ;  /* 0x00000000fffff984 */ /* 0x000fe20000000800 */
[----:B------:R-:W-:Y:S01]  /*dfb0*/  @!PT LDS RZ, [RZ] ;  /* 0x00000000fffff984 */ /* 0x000fe20000000800 */
[----:B------:R-:W-:Y:S01]  /*dfc0*/  @!PT LDS RZ, [RZ] ;  /* 0x00000000fffff984 */ /* 0x000fe20000000800 */
[----:B------:R0:W-:Y:S01]  /*dfd0*/  LDGSTS.E.BYPASS.LTC128B.128 [R17+0x1d400], desc[UR36][R6.64], !P1 ;  /* 0x1d40000006117fae */ /* 0x0001e2000c901d64 */
[----:B------:R-:W-:Y:S02]  /*dfe0*/  IMAD.MOV.U32 R13, RZ, RZ, R10 ;  /* 0x000000ffff0d7224 */ /* 0x000fe400078e000a */
[----:B------:R-:W-:-:S07]  /*dff0*/  IMAD.MOV.U32 R5, RZ, RZ, R14 ;  /* 0x000000ffff057224 */ /* 0x000fce00078e000e */
[----:B0-----:R-:W-:Y:S05]  /*e000*/  WARPSYNC.COLLECTIVE R15, `(.L_x_144) ;  /* 0x000000000f087348 */ /* 0x001fea0003c00000 */
[----:B------:R1:W2:Y:S02]  /*e010*/  SHFL.IDX P6, R14, R13, R12, R11 ;  /* 0x0000000c0d0e7389 */ /* 0x0002a400000c000b */
[----:B012---:R-:W-:Y:S01]  /*e020*/  ENDCOLLECTIVE ;  /* 0x000000000000791b */ /* 0x007fe20003800000 */
.L_x_144:
[----:B------:R-:W-:Y:S02]  /*e030*/  IMAD.MOV.U32 R13, RZ, RZ, R3 ;  /* 0x000000ffff0d7224 */ /* 0x000fe400078e0003 */
[----:B------:R-:W-:Y:S01]  /*e040*/  IMAD.MOV.U32 R12, RZ, RZ, 0x4 ;  /* 0x00000004ff0c7424 */ /* 0x000fe200078e00ff */
[----:B------:R-:W-:-:S13]  /*e050*/  IADD3 R4, P0, R14, R24, RZ ;  /* 0x000000180e047210 */ /* 0x000fda0007f1e0ff */
[----:B------:R-:W-:Y:S05]  /*e060*/  WARPSYNC.COLLECTIVE R15, `(.L_x_145) ;  /* 0x000000000f087348 */ /* 0x000fea0003c00000 */
[----:B------:R0:W1:Y:S02]  /*e070*/  SHFL.IDX P6, R14, R13, R12, R11 ;  /* 0x0000000c0d0e7389 */ /* 0x00006400000c000b */
[----:B01----:R-:W-:Y:S01]  /*e080*/  ENDCOLLECTIVE ;  /* 0x000000000000791b */ /* 0x003fe20003800000 */
.L_x_145:
        /* <DEDUP_REMOVED lines=10> */
.L_x_146:
[----:B------:R-:W-:Y:S01]  /*e130*/  MOV R13, R3 ;  /* 0x00000003000d7202 */ /* 0x000fe20000000f00 */
[----:B------:R-:W-:Y:S01]  /*e140*/  IMAD.MOV.U32 R12, RZ, RZ, 0x5 ;  /* 0x00000005ff0c7424 */ /* 0x000fe200078e00ff */
[----:B------:R-:W-:-:S13]  /*e150*/  IADD3 R4, P0, R14, R24, RZ ;  /* 0x000000180e047210 */ /* 0x000fda0007f1e0ff */
[----:B------:R-:W-:Y:S05]  /*e160*/  WARPSYNC.COLLECTIVE R15, `(.L_x_147) ;  /* 0x000000000f087348 */ /* 0x000fea0003c00000 */
[----:B------:R0:W1:Y:S02]  /*e170*/  SHFL.IDX P6, R14, R13, R12, R11 ;  /* 0x0000000c0d0e7389 */ /* 0x00006400000c000b */
[----:B01----:R-:W-:Y:S01]  /*e180*/  ENDCOLLECTIVE ;  /* 0x000000000000791b */ /* 0x003fe20003800000 */
.L_x_147:
        /* <DEDUP_REMOVED lines=10> */
.L_x_148:
[----:B------:R-:W-:Y:S01]  /*e230*/  IMAD.MOV.U32 R37, RZ, RZ, R14 ;  /* 0x000000ffff257224 */ /* 0x000fe200078e000e */
[----:B------:R-:W-:Y:S06]  /*e240*/  BRA `(.L_x_149) ;  /* 0xffffffd000447947 */ /* 0x000fec000383ffff */
.L_x_68:
[----:B---3--:R3:W4:Y:S02]  /*e250*/  SYNCS.PHASECHK.TRANS64.TRYWAIT P0, [R32+URZ+0x22860], R31 ;  /* 0x0228601f200075a7 */ /* 0x008724000800017f */
[----:B----4-:R-:W-:Y:S05]  /*e260*/  @!P0 NANOSLEEP.SYNCS 0x989680 ;  /* 0x009896800000895d */ /* 0x010fea0003900000 */
[----:B------:R-:W4:Y:S02]  /*e270*/  @!P0 SYNCS.PHASECHK.TRANS64 P0, [R32+URZ+0x22860], R31 ;  /* 0x0228601f200085a7 */ /* 0x000f24000800007f */
[----:B----4-:R-:W-:Y:S05]  /*e280*/  @!P0 BRA `(.L_x_68) ;  /* 0xfffffffc00f08947 */ /* 0x010fea000383ffff */
[----:B------:R-:W-:Y:S05]  /*e290*/  BRA `(.L_x_150) ;  /* 0xffffffd000907947 */ /* 0x000fea000383ffff */
.L_x_69:
[----:B------:R-:W-:Y:S01]  /*e2a0*/  BSSY B1, `(.L_x_151) ;  /* 0x0000008000017945 */ /* 0x000fe20003800000 */
[----:B------:R-:W-:Y:S01]  /*e2b0*/  IMAD.MOV.U32 R13, RZ, RZ, R18 ;  /* 0x000000ffff0d7224 */ /* 0x000fe200078e0012 */
[----:B------:R-:W-:Y:S01]  /*e2c0*/  MOV R12, RZ ;  /* 0x000000ff000c7202 */ /* 0x000fe20000000f00 */
[----:B------:R-:W-:Y:S02]  /*e2d0*/  IMAD.MOV.U32 R11, RZ, RZ, 0x181f ;  /* 0x0000181fff0b7424 */ /* 0x000fe400078e00ff */
[----:B------:R-:W-:-:S07]  /*e2e0*/  IMAD.MOV.U32 R15, RZ, RZ, -0x1 ;  /* 0xffffffffff0f7424 */ /* 0x000fce00078e00ff */
[----:B-123--:R-:W-:Y:S05]  /*e2f0*/  WARPSYNC.COLLECTIVE R15, `(.L_x_152) ;  /* 0x000000000f087348 */ /* 0x00efea0003c00000 */
[----:B------:R0:W4:Y:S02]  /*e300*/  SHFL.IDX P6, R14, R13, R12, R11 ;  /* 0x0000000c0d0e7389 */ /* 0x00012400000c000b */
[----:B01234-:R-:W-:Y:S01]  /*e310*/  ENDCOLLECTIVE ;  /* 0x000000000000791b */ /* 0x01ffe20003800000 */
.L_x_152:
[----:B------:R-:W-:Y:S05]  /*e320*/  BSYNC B1 ;  /* 0x0000000000017941 */ /* 0x000fea0003800000 */
.L_x_151:
[----:B------:R-:W-:Y:S01]  /*e330*/  IMAD.MOV.U32 R13, RZ, RZ, R3 ;  /* 0x000000ffff0d7224 */ /* 0x000fe200078e0003 */
[----:B------:R-:W-:Y:S01]  /*e340*/  MOV R11, 0x181f ;  /* 0x0000181f000b7802 */ /* 0x000fe20000000f00 */
[----:B------:R-:W-:Y:S01]  /*e350*/  IMAD.MOV.U32 R12, RZ, RZ, RZ ;  /* 0x000000ffff0c7224 */ /* 0x000fe200078e00ff */
[----:B------:R-:W-:Y:S01]  /*e360*/  MOV R5, R14 ;  /* 0x0000000e00057202 */ /* 0x000fe20000000f00 */
[----:B------:R-:W-:Y:S02]  /*e370*/  IMAD.MOV.U32 R15, RZ, RZ, -0x1 ;  /* 0xffffffffff0f7424 */ /* 0x000fe400078e00ff */
[----:B------:R-:W-:Y:S02]  /*e380*/  IMAD R17, R21, 0xc000, R0 ;  /* 0x0000c00015117824 */ /* 0x000fe400078e0200 */
[----:B------:R-:W-:-:S07]  /*e390*/  IMAD.MOV.U32 R8, RZ, RZ, RZ ;  /* 0x000000ffff087224 */ /* 0x000fce00078e00ff */
[----:B------:R-:W-:Y:S05]  /*e3a0*/  WARPSYNC.COLLECTIVE R15, `(.L_x_153) ;  /* 0x000000000f087348 */ /* 0x000fea0003c00000 */
[----:B------:R0:W1:Y:S02]  /*e3b0*/  SHFL.IDX P6, R14, R13, R12, R11 ;  /* 0x0000000c0d0e7389 */ /* 0x00006400000c000b */
[----:B01----:R-:W-:Y:S01]  /*e3c0*/  ENDCOLLECTIVE ;  /* 0x000000000000791b */ /* 0x003fe20003800000 */
.L_x_153:
[----:B------:R-:W-:Y:S01]  /*e3d0*/  MOV R13, R18 ;  /* 0x00000012000d7202 */ /* 0x000fe20000000f00 */
[----:B------:R-:W-:Y:S01]  /*e3e0*/  IMAD.MOV.U32 R12, RZ, RZ, 0x1 ;  /* 0x00000001ff0c7424 */ /* 0x000fe200078e00ff */
[----:B------:R-:W-:-:S13]  /*e3f0*/  IADD3 R4, P0, R14, R24, RZ ;  /* 0x000000180e047210 */ /* 0x000fda0007f1e0ff */
[----:B------:R-:W-:Y:S05]  /*e400*/  WARPSYNC.COLLECTIVE R15, `(.L_x_154) ;  /* 0x000000000f087348 */ /* 0x000fea0003c00000 */
[----:B------:R0:W1:Y:S02]  /*e410*/  SHFL.IDX P6, R14, R13, R12, R11 ;  /* 0x0000000c0d0e7389 */ /* 0x00006400000c000b */
[----:B01----:R-:W-:Y:S01]  /*e420*/  ENDCOLLECTIVE ;  /* 0x000000000000791b */ /* 0x003fe20003800000 */
.L_x_154:
[----:B------:R-:W-:-:S05]  /*e430*/  IMAD.X R5, RZ, RZ, R5, P0 ;  /* 0x000000ffff057224 */ /* 0x000fca00000e0605 */
[----:B------:R-:W-:Y:S01]  /*e440*/  @!PT LDS RZ, [RZ] ;  /* 0x00000000fffff984 */ /* 0x000fe20000000800 */
[----:B------:R-:W-:Y:S01]  /*e450*/  @!PT LDS RZ, [RZ] ;  /* 0x00000000fffff984 */ /* 0x000fe20000000800 */
[----:B------:R-:W-:Y:S01]  /*e460*/  @!PT LDS RZ, [RZ] ;  /* 0x00000000fffff984 */ /* 0x000fe20000000800 */
[----:B------:R0:W-:Y:S04]  /*e470*/  LDGSTS.E.BYPASS.LTC128B.128 [R17], desc[UR36][R4.64], !P4 ;  /* 0x0000000004117fae */ /* 0x0001e8000e101d64 */
[----:B------:R0:W-:Y:S01]  /*e480*/  LDGSTS.E.BYPASS.LTC128B.128 [R17+0x3000], desc[UR36][R4.64+0x80], !P3 ;  /* 0x0300008004117fae */ /* 0x0001e2000d901d64 */
[----:B------:R-:W-:-:S03]  /*e490*/  MOV R13, R3 ;  /* 0x00000003000d7202 */ /* 0x000fc60000000f00 */
[----:B------:R0:W-:Y:S04]  /*e4a0*/  LDGSTS.E.BYPASS.LTC128B.128 [R17+0x6000], desc[UR36][R4.64+0x100], !P2 ;  /* 0x0600010004117fae */ /* 0x0001e8000d101d64 */
[----:B------:R0:W-:Y:S01]  /*e4b0*/  LDGSTS.E.BYPASS.LTC128B.128 [R17+0x9000], desc[UR36][R4.64+0x180], !P1 ;  /* 0x0900018004117fae */ /* 0x0001e2000c901d64 */
[----:B------:R-:W-:-:S07]  /*e4c0*/  IMAD.MOV.U32 R6, RZ, RZ, R14 ;  /* 0x000000ffff067224 */ /* 0x000fce00078e000e */
[----:B0-----:R-:W-:Y:S05]  /*e4d0*/  WARPSYNC.COLLECTIVE R15, `(.L_x_155) ;  /* 0x000000000f087348 */ /* 0x001fea0003c00000 */
[----:B------:R1:W2:Y:S02]  /*e4e0*/  SHFL.IDX P6, R14, R13, R12, R11 ;  /* 0x0000000c0d0e7389 */ /* 0x0002a400000c000b */
[----:B012---:R-:W-:Y:S01]  /*e4f0*/  ENDCOLLECTIVE ;  /* 0x000000000000791b */ /* 0x007fe20003800000 */
.L_x_155:
[----:B------:R-:W-:Y:S01]  /*e500*/  MOV R13, R18 ;  /* 0x00000012000d7202 */ /* 0x000fe20000000f00 */
[----:B------:R-:W-:Y:S02]  /*e510*/  IMAD.MOV.U32 R12, RZ, RZ, 0x2 ;  /* 0x00000002ff0c7424 */ /* 0x000fe400078e00ff */
[----:B------:R-:W-:-:S07]  /*e520*/  IMAD.MOV.U32 R5, RZ, RZ, R14 ;  /* 0x000000ffff057224 */ /* 0x000fce00078e000e */
[----:B------:R-:W-:Y:S05]  /*e530*/  WARPSYNC.COLLECTIVE R15, `(.L_x_156) ;  /* 0x000000000f087348 */ /* 0x000fea0003c00000 */
[----:B------:R0:W1:Y:S02]  /*e540*/  SHFL.IDX P6, R14, R13, R12, R11 ;  /* 0x0000000c0d0e7389 */ /* 0x00006400000c000b */
[----:B01----:R-:W-:Y:S01]  /*e550*/  ENDCOLLECTIVE ;  /* 0x000000000000791b */ /* 0x003fe20003800000 */
.L_x_156:
[----:B------:R-:W-:-:S05]  /*e560*/  IADD3 R4, P0, R5, R24, RZ ;  /* 0x0000001805047210 */ /* 0x000fca0007f1e0ff */
[----:B------:R-:W-:-:S05]  /*e570*/  IMAD.X R5, RZ, RZ, R6, P0 ;  /* 0x000000ffff057224 */ /* 0x000fca00000e0606 */
[----:B------:R-:W-:Y:S01]  /*e580*/  @!PT LDS RZ, [RZ] ;  /* 0x00000000fffff984 */ /* 0x000fe20000000800 */
[----:B------:R-:W-:Y:S01]  /*e590*/  @!PT LDS RZ, [RZ] ;  /* 0x00000000fffff984 */ /* 0x000fe20000000800 */
[----:B------:R-:W-:Y:S01]  /*e5a0*/  @!PT LDS RZ, [RZ] ;  /* 0x00000000fffff984 */ /* 0x000fe20000000800 */
[----:B------:R0:W-:Y:S01]  /*e5b0*/  LDGSTS.E.BYPASS.LTC128B.128 [R17+0x800], desc[UR36][R4.64], !P4 ;  /* 0x0080000004117fae */ /* 0x0001e2000e101d64 */
[----:B------:R-:W-:-:S03]  /*e5c0*/  MOV R13, R3 ;  /* 0x00000003000d7202 */ /* 0x000fc60000000f00 */
[----:B------:R0:W-:Y:S04]  /*e5d0*/  LDGSTS.E.BYPASS.LTC128B.128 [R17+0x3800], desc[UR36][R4.64+0x80], !P3 ;  /* 0x0380008004117fae */ /* 0x0001e8000d901d64 */
[----:B------:R0:W-:Y:S01]  /*e5e0*/  LDGSTS.E.BYPASS.LTC128B.128 [R17+0x6800], desc[UR36][R4.64+0x100], !P2 ;  /* 0x0680010004117fae */ /* 0x0001e2000d101d64 */
[----:B------:R-:W-:-:S03]  /*e5f0*/  IMAD.MOV.U32 R6, RZ, RZ, R14 ;  /* 0x000000ffff067224 */ /* 0x000fc600078e000e */
[----:B------:R0:W-:Y:S04]  /*e600*/  LDGSTS.E.BYPASS.LTC128B.128 [R17+0x9800], desc[UR36][R4.64+0x180], !P1 ;  /* 0x0980018004117fae */ /* 0x0001e8000c901d64 */
[----:B0-----:R-:W-:Y:S05]  /*e610*/  WARPSYNC.COLLECTIVE R15, `(.L_x_157) ;  /* 0x000000000f087348 */ /* 0x001fea0003c00000 */
[----:B------:R1:W2:Y:S02]  /*e620*/  SHFL.IDX P6, R14, R13, R12, R11 ;  /* 0x0000000c0d0e7389 */ /* 0x0002a400000c000b */
[----:B012---:R-:W-:Y:S01]  /*e630*/  ENDCOLLECTIVE ;  /* 0x000000000000791b */ /* 0x007fe20003800000 */
.L_x_157:
[----:B------:R-:W-:Y:S01]  /*e640*/  MOV R13, R18 ;  /* 0x00000012000d7202 */ /* 0x000fe20000000f00 */
[----:B------:R-:W-:Y:S02]  /*e650*/  IMAD.MOV.U32 R12, RZ, RZ, 0x3 ;  /* 0x00000003ff0c7424 */ /* 0x000fe400078e00ff */
[----:B------:R-:W-:-:S07]  /*e660*/  IMAD.MOV.U32 R5, RZ, RZ, R14 ;  /* 0x000000ffff057224 */ /* 0x000fce00078e000e */
[----:B------:R-:W-:Y:S05]  /*e670*/  WARPSYNC.COLLECTIVE R15, `(.L_x_158) ;  /* 0x000000000f087348 */ /* 0x000fea0003c00000 */
[----:B------:R0:W1:Y:S02]  /*e680*/  SHFL.IDX P6, R14, R13, R12, R11 ;  /* 0x0000000c0d0e7389 */ /* 0x00006400000c000b */
[----:B01----:R-:W-:Y:S01]  /*e690*/  ENDCOLLECTIVE ;  /* 0x000000000000791b */ /* 0x003fe20003800000 */
.L_x_158:
        /* <DEDUP_REMOVED lines=14> */
.L_x_159:
[----:B------:R-:W-:Y:S01]  /*e780*/  MOV R13, R18 ;  /* 0x00000012000d7202 */ /* 0x000fe20000000f00 */
[----:B------:R-:W-:Y:S02]  /*e790*/  IMAD.MOV.U32 R12, RZ, RZ, 0x4 ;  /* 0x00000004ff0c7424 */ /* 0x000fe400078e00ff */
[----:B------:R-:W-:-:S07]  /*e7a0*/  IMAD.MOV.U32 R5, RZ, RZ, R14 ;  /* 0x000000ffff057224 */ /* 0x000fce00078e000e */
[----:B------:R-:W-:Y:S05]  /*e7b0*/  WARPSYNC.COLLECTIVE R15, `(.L_x_160) ;  /* 0x000000000f087348 */ /* 0x000fea0003c00000 */
[----:B------:R0:W1:Y:S02]  /*e7c0*/  SHFL.IDX P6, R14, R13, R12, R11 ;  /* 0x0000000c0d0e7389 */ /* 0x00006400000c000b */
[----:B01----:R-:W-:Y:S01]  /*e7d0*/  ENDCOLLECTIVE ;  /* 0x000000000000791b */ /* 0x003fe20003800000 */
.L_x_160:
        /* <DEDUP_REMOVED lines=14> */
.L_x_161:
[----:B------:R-:W-:Y:S01]  /*e8c0*/  MOV R13, R18 ;  /* 0x00000012000d7202 */ /* 0x000fe20000000f00 */
[----:B------:R-:W-:Y:S02]  /*e8d0*/  IMAD.MOV.U32 R12, RZ, RZ, 0x5 ;  /* 0x00000005ff0c7424 */ /* 0x000fe400078e00ff */
[----:B------:R-:W-:-:S07]  /*e8e0*/  IMAD.MOV.U32 R5, RZ, RZ, R14 ;  /* 0x000000ffff057224 */ /* 0x000fce00078e000e */
[----:B------:R-:W-:Y:S05]  /*e8f0*/  WARPSYNC.COLLECTIVE R15, `(.L_x_162) ;  /* 0x000000000f087348 */ /* 0x000fea0003c00000 */
[----:B------:R0:W1:Y:S02]  /*e900*/  SHFL.IDX P6, R14, R13, R12, R11 ;  /* 0x0000000c0d0e7389 */ /* 0x00006400000c000b */
[----:B01----:R-:W-:Y:S01]  /*e910*/  ENDCOLLECTIVE ;  /* 0x000000000000791b */ /* 0x003fe20003800000 */
.L_x_162:
        /* <DEDUP_REMOVED lines=14> */
.L_x_163:
[----:B------:R-:W-:Y:S01]  /*ea00*/  IMAD.MOV.U32 R3, RZ, RZ, R14 ;  /* 0x000000ffff037224 */ /* 0x000fe200078e000e */
[----:B------:R-:W-:Y:S06]  /*ea10*/  BRA `(.L_x_164) ;  /* 0xffffffcc00cc7947 */ /* 0x000fec000383ffff */
.L_x_74:
[----:B0-----:R0:W1:Y:S02]  /*ea20*/  SYNCS.PHASECHK.TRANS64.TRYWAIT P0, [R4+URZ+0x22820], R8 ;  /* 0x02282008040075a7 */ /* 0x001064000800017f */
[----:B-1----:R-:W-:Y:S05]  /*ea30*/  @!P0 NANOSLEEP.SYNCS 0x989680 ;  /* 0x009896800000895d */ /* 0x002fea0003900000 */
[----:B------:R-:W1:Y:S02]  /*ea40*/  @!P0 SYNCS.PHASECHK.TRANS64 P0, [R4+URZ+0x22820], R8 ;  /* 0x02282008040085a7 */ /* 0x000e64000800007f */
[----:B-1----:R-:W-:Y:S05]  /*ea50*/  @!P0 BRA `(.L_x_74) ;  /* 0xfffffffc00f08947 */ /* 0x002fea000383ffff */
[----:B------:R-:W-:Y:S05]  /*ea60*/  BRA `(.L_x_165) ;  /* 0xffffffd000547947 */ /* 0x000fea000383ffff */
.L_x_75:
[----:B------:R-:W-:Y:S01]  /*ea70*/  BSSY B0, `(.L_x_166) ;  /* 0x0000008000007945 */ /* 0x000fe20003800000 */
[----:B------:R-:W-:Y:S01]  /*ea80*/  MOV R13, R2 ;  /* 0x00000002000d7202 */ /* 0x000fe20000000f00 */
[----:B------:R-:W-:Y:S01]  /*ea90*/  IMAD.MOV.U32 R12, RZ, RZ, RZ ;  /* 0x000000ffff0c7224 */ /* 0x000fe200078e00ff */
[----:B------:R-:W-:Y:S01]  /*eaa0*/  MOV R15, 0xffffffff ;  /* 0xffffffff000f7802 */ /* 0x000fe20000000f00 */
[----:B------:R-:W-:-:S07]  /*eab0*/  IMAD.MOV.U32 R11, RZ, RZ, 0x1f ;  /* 0x0000001fff0b7424 */ /* 0x000fce00078e00ff */
[----:B0-23-5:R-:W-:Y:S05]  /*eac0*/  WARPSYNC.COLLECTIVE R15, `(.L_x_167) ;  /* 0x000000000f087348 */ /* 0x02dfea0003c00000 */
[----:B------:R1:W4:Y:S02]  /*ead0*/  SHFL.IDX P6, R14, R13, R12, R11 ;  /* 0x0000000c0d0e7389 */ /* 0x00032400000c000b */
[----:B012345:R-:W-:Y:S01]  /*eae0*/  ENDCOLLECTIVE ;  /* 0x000000000000791b */ /* 0x03ffe20003800000 */
.L_x_167:
[----:B------:R-:W-:Y:S05]  /*eaf0*/  BSYNC B0 ;  /* 0x0000000000007941 */ /* 0x000fea0003800000 */
.L_x_166:
[----:B------:R-:W-:Y:S05]  /*eb00*/  BRA `(.L_x_168) ;  /* 0xffffffd0003c7947 */ /* 0x000fea000383ffff */
.L_x_76:
[----:B------:R-:W-:Y:S01]  /*eb10*/  BSSY B0, `(.L_x_169) ;  /* 0x0000006000007945 */ /* 0x000fe20003800000 */
[----:B------:R-:W-:-:S07]  /*eb20*/  IMAD.MOV.U32 R15, RZ, RZ, -0x1 ;  /* 0xffffffffff0f7424 */ /* 0x000fce00078e00ff */
[----:B0123-5:R-:W-:Y:S05]  /*eb30*/  WARPSYNC.COLLECTIVE R15, `(.L_x_170) ;  /* 0x000000000f0c7348 */ /* 0x02ffea0003c00000 */
[----:B------:R-:W-:Y:S02]  /*eb40*/  ELECT P6, UR62, PT ;  /* 0x00000000003e782f */ /* 0x000fe400038c0000 */
[----:B------:R-:W-:Y:S01]  /*eb50*/  MOV R14, UR62 ;  /* 0x0000003e000e7c02 */ /* 0x000fe20008000f00 */
[----:B0123-5:R-:W-:Y:S10]  /*eb60*/  ENDCOLLECTIVE ;  /* 0x000000000000791b */ /* 0x02fff40003800000 */
.L_x_170:
[----:B------:R-:W-:Y:S05]  /*eb70*/  BSYNC B0 ;  /* 0x0000000000007941 */ /* 0x000fea0003800000 */
.L_x_169:
[----:B------:R-:W-:Y:S05]  /*eb80*/  BRA `(.L_x_171) ;  /* 0xffffffd000307947 */ /* 0x000fea000383ffff */
.L_x_78:
[----:B----4-:R4:W0:Y:S02]  /*eb90*/  SYNCS.PHASECHK.TRANS64.TRYWAIT P1, [R5+URZ+0x22840], R0 ;  /* 0x02284000050075a7 */ /* 0x010824000802017f */
[----:B0-----:R-:W-:Y:S05]  /*eba0*/  @!P1 NANOSLEEP.SYNCS 0x989680 ;  /* 0x009896800000995d */ /* 0x001fea0003900000 */
[----:B------:R-:W0:Y:S02]  /*ebb0*/  @!P1 SYNCS.PHASECHK.TRANS64 P1, [R5+URZ+0x22840], R0 ;  /* 0x02284000050095a7 */ /* 0x000e24000802007f */
[----:B0-----:R-:W-:Y:S05]  /*ebc0*/  @!P1 BRA `(.L_x_78) ;  /* 0xfffffffc00f09947 */ /* 0x001fea000383ffff */
[----:B------:R-:W-:Y:S05]  /*ebd0*/  BRA `(.L_x_172) ;  /* 0xffffffd000507947 */ /* 0x000fea000383ffff */
.L_x_80:
[----:B-1----:R1:W0:Y:S02]  /*ebe0*/  SYNCS.PHASECHK.TRANS64.TRYWAIT P1, [R21+URZ+0x22840], R2 ;  /* 0x02284002150075a7 */ /* 0x002224000802017f */
[----:B0-----:R-:W-:Y:S05]  /*ebf0*/  @!P1 NANOSLEEP.SYNCS 0x989680 ;  /* 0x009896800000995d */ /* 0x001fea0003900000 */
[----:B------:R-:W0:Y:S02]  /*ec00*/  @!P1 SYNCS.PHASECHK.TRANS64 P1, [R21+URZ+0x22840], R2 ;  /* 0x02284002150095a7 */ /* 0x000e24000802007f */
[----:B0-----:R-:W-:Y:S05]  /*ec10*/  @!P1 BRA `(.L_x_80) ;  /* 0xfffffffc00f09947 */ /* 0x001fea000383ffff */
[----:B------:R-:W-:Y:S05]  /*ec20*/  BRA `(.L_x_173) ;  /* 0xffffffd0005c7947 */ /* 0x000fea000383ffff */
.L_x_82:
[----:B------:R0:W0:Y:S02]  /*ec30*/  SYNCS.PHASECHK.TRANS64.TRYWAIT P1, [R5+URZ+0x22860], R0 ;  /* 0x02286000050075a7 */ /* 0x000024000802017f */
[----:B0-----:R-:W-:Y:S05]  /*ec40*/  @!P1 NANOSLEEP.SYNCS 0x989680 ;  /* 0x009896800000995d */ /* 0x001fea0003900000 */
[----:B------:R-:W0:Y:S02]  /*ec50*/  @!P1 SYNCS.PHASECHK.TRANS64 P1, [R5+URZ+0x22860], R0 ;  /* 0x02286000050095a7 */ /* 0x000e24000802007f */
[----:B0-----:R-:W-:Y:S05]  /*ec60*/  @!P1 BRA `(.L_x_82) ;  /* 0xfffffffc00f09947 */ /* 0x001fea000383ffff */
[----:B------:R-:W-:Y:S05]  /*ec70*/  BRA `(.L_x_174) ;  /* 0xffffffd000587947 */ /* 0x000fea000383ffff */
.L_x_175:
[----:B------:R-:W-:-:S00]  /*ec80*/  BRA `(.L_x_175) ;  /* 0xfffffffc00fc7947 */ /* 0x000fc0000383ffff */
[----:B------:R-:W-:-:S00]  /*ec90*/  NOP ;  /* 0x0000000000007918 */ /* 0x000fc00000000000 */
        /* <DEDUP_REMOVED lines=14> */
.L_x_6556:


//--------------------- .text._ZN7cutlass13device_kernelIN5flash11enable_sm90INS1_16FlashAttnFwdSm90INS1_25CollectiveMainloopFwdSm90ILi2EN4cute5tupleIJNS5_1CILi1EEES8_S8_EEENS6_IJNS7_ILi128EEENS7_ILi96EEENS7_ILi64EEEEEELi256ENS_6half_tEfNS_4arch4Sm90ELb0ELb0ELb1ELb0ELb1ELb0ELb1ELb1ELb0ELb1ELb1ELb0EEENS1_21CollectiveEpilogueFwdINS6_IJSA_NS7_ILi256EEESB_EEES9_SE_SG_Li256ELb0ELb1ELb1ELb0EEENS1_19SingleTileSchedulerILb0ELb1ELb1ELi128EEEEEEEEEvNT_6ParamsE --------------------------
	.section	.text._ZN7cutlass13device_kernelIN5flash11enable_sm90INS1_16FlashAttnFwdSm90INS1_25CollectiveMainloopFwdSm90ILi2EN4cute5tupleIJNS5_1CILi1EEES8_S8_EEENS6_IJNS7_ILi128EEENS7_ILi96EEENS7_ILi64EEEEEELi256ENS_6half_tEfNS_4arch4Sm90ELb0ELb0ELb1ELb0ELb1ELb0ELb1ELb1ELb0ELb1ELb1ELb0EEENS1_21CollectiveEpilogueFwdINS6_IJSA_NS7_ILi256EEESB_EEES9_SE_SG_Li256ELb0ELb1ELb1ELb0EEENS1_19SingleTileSchedulerILb0ELb1ELb1ELi128EEEEEEEEEvNT_6ParamsE,"ax",@progbits
	.align	128
.text._ZN7cutlass13device_kernelIN5flash11enable_sm90INS1_16FlashAttnFwdSm90INS1_25CollectiveMainloopFwdSm90ILi2EN4cute5tupleIJNS5_1CILi1EEES8_S8_EEENS6_IJNS7_ILi128EEENS7_ILi96EEENS7_ILi64EEEEEELi256ENS_6half_tEfNS_4arch4Sm90ELb0ELb0ELb1ELb0ELb1ELb0ELb1ELb1ELb0ELb1ELb1ELb0EEENS1_21CollectiveEpilogueFwdINS6_IJSA_NS7_ILi256EEESB_EEES9_SE_SG_Li256ELb0ELb1ELb1ELb0EEENS1_19SingleTileSchedulerILb0ELb1ELb1ELi128EEEEEEEEEvNT_6ParamsE:
        .type           _ZN7cutlass13device_kernelIN5flash11enable_sm90INS1_16FlashAttnFwdSm90INS1_25CollectiveMainloopFwdSm90ILi2EN4cute5tupleIJNS5_1CILi1EEES8_S8_EEENS6_IJNS7_ILi128EEENS7_ILi96EEENS7_ILi64EEEEEELi256ENS_6half_tEfNS_4arch4Sm90ELb0ELb0ELb1ELb0ELb1ELb0ELb1ELb1ELb0ELb1ELb1ELb0EEENS1_21CollectiveEpilogueFwdINS6_IJSA_NS7_ILi256EEESB_EEES9_SE_SG_Li256ELb0ELb1ELb1ELb0EEENS1_19SingleTileSchedulerILb0ELb1ELb1ELi128EEEEEEEEEvNT_6ParamsE,@function
        .size           _ZN7cutlass13device_kernelIN5flash11enable_sm90INS1_16FlashAttnFwdSm90INS1_25CollectiveMainloopFwdSm90ILi2EN4cute5tupleIJNS5_1CILi1EEES8_S8_EEENS6_IJNS7_ILi128EEENS7_ILi96EEENS7_ILi64EEEEEELi256ENS_6half_tEfNS_4arch4Sm90ELb0ELb0ELb1ELb0ELb1ELb0ELb1ELb1ELb0ELb1ELb1ELb0EEENS1_21CollectiveEpilogueFwdINS6_IJSA_NS7_ILi256EEESB_EEES9_SE_SG_Li256ELb0ELb1ELb1ELb0EEENS1_19SingleTileSchedulerILb0ELb1ELb1ELi128EEEEEEEEEvNT_6ParamsE,(.L_x_6557 - _ZN7cutlass13device_kernelIN5flash11enable_sm90INS1_16FlashAttnFwdSm90INS1_25CollectiveMainloopFwdSm90ILi2EN4cute5tupleIJNS5_1CILi1EEES8_S8_EEENS6_IJNS7_ILi128EEENS7_ILi96EEENS7_ILi64EEEEEELi256ENS_6half_tEfNS_4arch4Sm90ELb0ELb0ELb1ELb0ELb1ELb0ELb1ELb1ELb0ELb1ELb1ELb0EEENS1_21CollectiveEpilogueFwdINS6_IJSA_NS7_ILi256EEESB_EEES9_SE_SG_Li256ELb0ELb1ELb1ELb0EEENS1_19SingleTileSchedulerILb0ELb1ELb1ELi128EEEEEEEEEvNT_6ParamsE)
        .other          _ZN7cutlass13device_kernelIN5flash11enable_sm90INS1_16FlashAttnFwdSm90INS1_25CollectiveMainloopFwdSm90ILi2EN4cute5tupleIJNS5_1CILi1EEES8_S8_EEENS6_IJNS7_ILi128EEENS7_ILi96EEENS7_ILi64EEEEEELi256ENS_6half_tEfNS_4arch4Sm90ELb0ELb0ELb1ELb0ELb1ELb0ELb1ELb1ELb0ELb1ELb1ELb0EEENS1_21CollectiveEpilogueFwdINS6_IJSA_NS7_ILi256EEESB_EEES9_SE_SG_Li256ELb0ELb1ELb1ELb0EEENS1_19SingleTileSchedulerILb0ELb1ELb1ELi128EEEEEEEEEvNT_6ParamsE,@"STO_CUDA_ENTRY STV_DEFAULT"
_ZN7cutlass13device_kernelIN5flash11enable_sm90INS1_16FlashAttnFwdSm90INS1_25CollectiveMainloopFwdSm90ILi2EN4cute5tupleIJNS5_1CILi1EEES8_S8_EEENS6_IJNS7_ILi128EEENS7_ILi96EEENS7_ILi64EEEEEELi256ENS_6half_tEfNS_4arch4Sm90ELb0ELb0ELb1ELb0ELb1ELb0ELb1ELb1ELb0ELb1ELb1ELb0EEENS1_21CollectiveEpilogueFwdINS6_IJSA_NS7_ILi256EEESB_EEES9_SE_SG_Li256ELb0ELb1ELb1ELb0EEENS1_19SingleTileSchedulerILb0ELb1ELb1ELi128EEEEEEEEEvNT_6ParamsE:
[----:B------:R-:W0:Y:S02]  /*0000*/  LDC R1, c[0x0][0x28] ;  /* 0x00000a00ff017b82 */ /* 0x000e240000000800 */
[----:B0-----:R-:W-:Y:S01]  /*0010*/  VIADD R1, R1, 0xfffffff8 ;  /* 0xfffffff801017836 */ /* 0x001fe20000000000 */
[----:B------:R-:W0:Y:S01]  /*0020*/  S2R R28, SR_TID.X ;  /* 0x00000000001c7919 */ /* 0x000e220000002100 */
[----:B------:R-:W-:Y:S01]  /*0030*/  ELECT P0, URZ, PT ;  /* 0x00000000003f782f */ /* 0x000fe20003800000 */
[----:B------:R-:W-:Y:S01]  /*0040*/  UMOV UR4, 0x80 ;  /* 0x0000008000047882 */ /* 0x000fe20000000000 */
[----:B------:R-:W-:Y:S01]  /*0050*/  UMOV UR7, 0x100 ;  /* 0x0000010000077882 */ /* 0x000fe20000000000 */
[--C-:B0-----:R-:W-:Y:S02]  /*0060*/  SHF.R.U32.HI R0, RZ, 0x5, R28.reuse ;  /* 0x00000005ff007819 */ /* 0x101fe4000001161c */
[----:B------:R-:W-:-:S03]  /*0070*/  SHF.R.U32.HI R3, RZ, 0x7, R28 ;  /* 0x00000007ff037819 */ /* 0x000fc6000001161c */
[----:B------:R-:W0:Y:S04]  /*0080*/  SHFL.IDX PT, R2, R0, RZ, 0x1f ;  /* 0x00001fff00027589 */ /* 0x000e2800000e0000 */
[----:B------:R-:W1:Y:S01]  /*0090*/  SHFL.IDX PT, R3, R3, RZ, 0x1f ;  /* 0x00001fff03037589 */ /* 0x000e6200000e0000 */
[C---:B0-----:R-:W-:Y:S02]  /*00a0*/  ISETP.NE.OR P0, PT, R2.reuse, RZ, !P0 ;  /* 0x000000ff0200720c */ /* 0x041fe40004705670 */
[----:B------:R-:W-:-:S11]  /*00b0*/  ISETP.NE.AND P1, PT, R2, RZ, PT ;  /* 0x000000ff0200720c */ /* 0x000fd60003f25270 */
[----:B------:R-:W-:Y:S01]  /*00c0*/  VOTEU.ALL UP0, P0 ;  /* 0x00000000003f7886 */ /* 0x000fe20000000000 */
[----:B------:R-:W-:Y:S01]  /*00d0*/  VOTEU.ALL UP1, P0 ;  /* 0x00000000003f7886 */ /* 0x000fe20000020000 */
[----:B------:R-:W-:-:S03]  /*00e0*/  VOTEU.ALL UP2, P0 ;  /* 0x00000000003f7886 */ /* 0x000fc60000040000 */
[----:B------:R-:W0:Y:S01]  /*00f0*/  @!UP0 S2UR UR8, SR_CgaCtaId ;  /* 0x00000000000889c3 */ /* 0x000e220000008800 */
[----:B------:R-:W-:Y:S01]  /*0100*/  @!UP0 UMOV UR6, 0x400 ;  /* 0x0000040000068882 */ /* 0x000fe20000000000 */
[----:B------:R-:W-:-:S04]  /*0110*/  @!UP0 UIADD3 UR4, -UR4, 0x100000, URZ ;  /* 0x0010000004048890 */ /* 0x000fc8000fffe13f */
[----:B------:R-:W-:Y:S02]  /*0120*/  @!UP0 USHF.L.U32 UR5, UR4, 0xb, URZ ;  /* 0x0000000b04058899 */ /* 0x000fe4000800063f */
[----:B------:R-:W-:Y:S02]  /*0130*/  @!UP0 USHF.L.U32 UR4, UR4, 0x1, URZ ;  /* 0x0000000104048899 */ /* 0x000fe4000800063f */
[----:B0-----:R-:W-:Y:S02]  /*0140*/  @!UP0 ULEA UR8, UR8, UR6, 0x18 ;  /* 0x0000000608088291 */ /* 0x001fe4000f8ec03f */
[----:B------:R-:W-:-:S04]  /*0150*/  @!UP0 UIADD3 UR6, -UR7, 0x100000, URZ ;  /* 0x0010000007068890 */ /* 0x000fc8000fffe13f */
[----:B------:R-:W-:Y:S02]  /*0160*/  @!UP0 USHF.L.U32 UR7, UR6, 0xb, URZ ;  /* 0x0000000b06078899 */ /* 0x000fe4000800063f */
[----:B------:R-:W-:Y:S01]  /*0170*/  @!UP0 USHF.L.U32 UR6, UR6, 0x1, URZ ;  /* 0x0000000106068899 */ /* 0x000fe2000800063f */
[----:B------:R-:W-:-:S05]  /*0180*/  VOTEU.ALL UP0, P0 ;  /* 0x00000000003f7886 */ /* 0x000fca0000000000 */
[----:B------:R0:W2:Y:S01]  /*0190*/  @!UP0 SYNCS.EXCH.64 URZ, [UR8+0x32400], UR4 ;  /* 0x03240004083f85b2 */ /* 0x0000a20008000100 */
[----:B------:R0:W3:Y:S05]  /*01a0*/  @!UP1 SYNCS.EXCH.64 URZ, [UR8+0x32410], UR4 ;  /* 0x03241004083f95b2 */ /* 0x0000ea0008000100 */
[----:B------:R0:W4:Y:S02]  /*01b0*/  @!UP2 SYNCS.EXCH.64 URZ, [UR8+0x32420], UR6 ;  /* 0x03242006083fa5b2 */ /* 0x0001240008000100 */
[----:B01----:R-:W-:Y:S05]  /*01c0*/  @P1 BRA `(.L_x_176) ;  /* 0x0000000000481947 */ /* 0x003fea0003800000 */
        /* <DEDUP_REMOVED lines=14> */
[----:B------:R0:W0:Y:S01]  /*02b0*/  SYNCS.EXCH.64 URZ, [UR8+0x32440], UR6 ;  /* 0x03244006083f75b2 */ /* 0x0000220008000100 */
[----:B------:R0:W0:Y:S01]  /*02c0*/  SYNCS.EXCH.64 URZ, [UR8+0x32438], UR4 ;  /* 0x03243804083f75b2 */ /* 0x0000220008000100 */
[----:B------:R0:W0:Y:S01]  /*02d0*/  SYNCS.EXCH.64 URZ, [UR8+0x32448], UR6 ;  /* 0x03244806083f75b2 */ /* 0x0000220008000100 */
[----:B------:R-:W-:Y:S01]  /*02e0*/  NOP ;  /* 0x0000000000007918 */ /* 0x000fe20000000000 */
.L_x_176:
        /* <DEDUP_REMOVED lines=22> */
.L_x_177:
        /* <DEDUP_REMOVED lines=18> */
.L_x_178:
        /* <DEDUP_REMOVED lines=22> */
.L_x_179:
        /* <DEDUP_REMOVED lines=23> */
.L_x_180:
[----:B------:R-:W-:Y:S01]  /*0840*/  UISETP.NE.AND UP0, UPT, UR9, URZ, UPT ;  /* 0x0000003f0900728c */ /* 0x000fe2000bf05270 */
[----:B------:R-:W-:Y:S01]  /*0850*/  NOP ;  /* 0x0000000000007918 */ /* 0x000fe20000000000 */
[----:B0-----:R-:W-:Y:S01]  /*0860*/  UMOV UR4, 0x1 ;  /* 0x0000000100047882 */ /* 0x001fe20000000000 */
[----:B------:R-:W-:Y:S01]  /*0870*/  ULDC.64 UR36, c[0x0][0x208] ;  /* 0x0000820000247ab9 */ /* 0x000fe20000000a00 */
[----:B------:R-:W-:Y:S01]  /*0880*/  USEL UR4, UR4, 0x2, !UP0 ;  /* 0x0000000204047887 */ /* 0x000fe2000c000000 */
[----:B------:R-:W-:Y:S01]  /*0890*/  BSSY B6, `(.L_x_181) ;  /* 0x0000d62000067945 */ /* 0x000fe20003800000 */
[----:B-1234-:R-:W-:Y:S01]  /*08a0*/  BAR.SYNC.DEFER_BLOCKING 0x0 ;  /* 0x0000000000007b1d */ /* 0x01efe20000010000 */
[----:B------:R-:W-:-:S03]  /*08b0*/  PLOP3.LUT P0, PT, PT, PT, UP0, 0x80, 0x0 ;  /* 0x000000000000781c */ /* 0x000fc60003f0f008 */
[----:B------:R-:W-:-:S05]  /*08c0*/  IMAD.U32 R2, RZ, RZ, UR4 ;  /* 0x00000004ff027e24 */ /* 0x000fca000f8e00ff */
[----:B------:R0:W-:Y:S05]  /*08d0*/  STL [R1], R2 ;  /* 0x0000000201007387 */ /* 0x0001ea0000100800 */
[----:B------:R-:W-:Y:S05]  /*08e0*/  @!P0 BRA `(.L_x_182) ;  /* 0x0000009000408947 */ /* 0x000fea0003800000 */
.L_x_183:
[----:B------:R-:W-:-:S08]  /*08f0*/  NOP ;  /* 0x0000000000007918 */ /* 0x000fd00000000000 */
[----:B------:R-:W1:Y:S02]  /*0900*/  USETMAXREG.TRY_ALLOC.CTAPOOL UP0, 0xe8 ;  /* 0x000000e8000079c8 */ /* 0x000e640008000600 */
[----:B-1----:R-:W-:-:S13]  /*0910*/  PLOP3.LUT P0, PT, PT, PT, UP0, 0x80, 0x0 ;  /* 0x000000000000781c */ /* 0x002fda0003f0f008 */
[----:B------:R-:W-:Y:S05]  /*0920*/  @!P0 BRA `(.L_x_183) ;  /* 0xfffffffc00f08947 */ /* 0x000fea000383ffff */
[----:B------:R-:W1:Y:S01]  /*0930*/  S2UR UR6, SR_CTAID.Y ;  /* 0x00000000000679c3 */ /* 0x000e620000002600 */
[----:B------:R-:W-:Y:S01]  /*0940*/  ULDC UR7, c[0x0][0xd50] ;  /* 0x0003540000077ab9 */ /* 0x000fe20000000800 */
[----:B------:R-:W-:Y:S01]  /*0950*/  SHF.R.U32.HI R17, RZ, 0x7, R28 ;  /* 0x00000007ff117819 */ /* 0x000fe2000001161c */
[----:B------:R-:W-:-:S05]  /*0960*/  UISETP.NE.AND UP0, UPT, UR7, 0x1, UPT ;  /* 0x000000010700788c */ /* 0x000fca000bf05270 */
[----:B------:R-:W-:Y:S08]  /*0970*/  BAR.ARV 0x8, 0x180 ;  /* 0x0206000000007b1d */ /* 0x000ff00000002000 */
[----:B------:R-:W2:Y:S01]  /*0980*/  S2UR UR8, SR_CTAID.Z ;  /* 0x00000000000879c3 */ /* 0x000ea20000002700 */
[----:B------:R-:W-:Y:S01]  /*0990*/  ISETP.NE.AND P0, PT, R17, 0x1, PT ;  /* 0x000000011100780c */ /* 0x000fe20003f05270 */
[----:B------:R-:W-:Y:S01]  /*09a0*/  @UP0 ULDC UR4, c[0x0][0xd54] ;  /* 0x0003550000040ab9 */ /* 0x000fe20000000800 */
[----:B------:R-:W-:Y:S01]  /*09b0*/  @UP0 ULDC UR9, c[0x0][0xd58] ;  /* 0x0003560000090ab9 */ /* 0x000fe20000000800 */
[----:B-1----:R-:W-:-:S10]  /*09c0*/  UIMAD.WIDE.U32 UR4, UR6, UR4, URZ ;  /* 0x00000004060472a5 */ /* 0x002fd4000f8e003f */
[----:B------:R-:W-:Y:S06]  /*09d0*/  @!P0 BAR.ARV 0x9, 0x100 ;  /* 0x0244000000008b1d */ /* 0x000fec0000002000 */
[----:B------:R-:W-:Y:S01]  /*09e0*/  UMOV UR10, UR6 ;  /* 0x00000006000a7c82 */ /* 0x000fe20008000000 */
[----:B------:R-:W-:Y:S01]  /*09f0*/  @UP0 USHF.R.U32.HI UR10, URZ, UR9, UR5 ;  /* 0x000000093f0a0299 */ /* 0x000fe20008011605 */
[----:B--2---:R-:W-:-:S03]  /*0a00*/  ISETP.LE.AND P0, PT, RZ, UR8, PT ;  /* 0x00000008ff007c0c */ /* 0x004fc6000bf03270 */
[----:B------:R-:W-:Y:S02]  /*0a10*/  UIADD3 UR4, -UR10, URZ, URZ ;  /* 0x0000003f0a047290 */ /* 0x000fe4000fffe13f */
[----:B------:R-:W-:Y:S02]  /*0a20*/  IMAD.U32 R0, RZ, RZ, UR10 ;  /* 0x0000000aff007e24 */ /* 0x000fe4000f8e00ff */
[----:B------:R-:W-:-:S03]  /*0a30*/  UIMAD UR7, UR7, UR4, UR6 ;  /* 0x00000004070772a4 */ /* 0x000fc6000f8e0206 */
[----:B------:R1:W-:Y:S03]  /*0a40*/  STL [R1+0x4], R0 ;  /* 0x0000040001007387 */ /* 0x0003e60000100800 */
[----:B------:R-:W-:Y:S06]  /*0a50*/  @!P0 BRA `(.L_x_184) ;  /* 0x000000d400148947 */ /* 0x000fec0003800000 */
        /* <DEDUP_REMOVED lines=22> */
[-C--:B-1----:R-:W-:Y:S02]  /*0bc0*/  IABS R0, R3.reuse ;  /* 0x0000000300007213 */ /* 0x082fe40000000000 */
[----:B------:R-:W-:Y:S01]  /*0bd0*/  IMAD.U32 R4, RZ, RZ, UR8 ;  /* 0x00000008ff047e24 */ /* 0x000fe2000f8e00ff */
[----:B------:R-:W-:Y:S01]  /*0be0*/  IABS R5, R3 ;  /* 0x0000000300057213 */ /* 0x000fe20000000000 */
[----:B------:R-:W-:Y:S01]  /*0bf0*/  ULOP3.LUT UR8, UR8, UR7, URZ, 0x3c, !UPT ;  /* 0x0000000708087292 */ /* 0x000fe2000f8e3c3f */
[----:B------:R-:W-:Y:S02]  /*0c00*/  R2UR UR12, R0 ;  /* 0x00000000000c72ca */ /* 0x000fe400000e0000 */
[----:B------:R-:W-:-:S05]  /*0c10*/  IABS R4, R4 ;  /* 0x0000000400047213 */ /* 0x000fca0000000000 */
[----:B------:R-:W-:-:S05]  /*0c20*/  IMAD.MOV.U32 R3, RZ, RZ, R4 ;  /* 0x000000ffff037224 */ /* 0x000fca00078e0004 */
[----:B------:R-:W-:Y:S01]  /*0c30*/  R2UR UR11, R3 ;  /* 0x00000000030b72ca */ /* 0x000fe200000e0000 */
[----:B------:R-:W1:Y:S08]  /*0c40*/  I2F.RP R0, UR12 ;  /* 0x0000000c00007d06 */ /* 0x000e700008209400 */
[----:B-1----:R-:W0:Y:S02]  /*0c50*/  MUFU.RCP R0, R0 ;  /* 0x0000000000007308 */ /* 0x002e240000001000 */
        /* <DEDUP_REMOVED lines=20> */
.L_x_185:
[----:B------:R-:W-:Y:S01]  /*0da0*/  UIMAD UR5, UR9, UR4, URZ ;  /* 0x00000004090572a4 */ /* 0x000fe2000f8e023f */
[----:B-1----:R-:W-:Y:S01]  /*0db0*/  IMAD.U32 R0, RZ, RZ, UR6 ;  /* 0x00000006ff007e24 */ /* 0x002fe2000f8e00ff */
[----:B------:R-:W-:Y:S01]  /*0dc0*/  MOV R3, UR4 ;  /* 0x0000000400037c02 */ /* 0x000fe20008000f00 */
[----:B------:R-:W-:Y:S01]  /*0dd0*/  VIADD R22, R28, 0xffffff80 ;  /* 0xffffff801c167836 */ /* 0x000fe20000000000 */
[----:B------:R-:W-:Y:S01]  /*0de0*/  PLOP3.LUT P0, PT, PT, PT, PT, 0x80, 0x0 ;  /* 0x000000000000781c */ /* 0x000fe20003f0f070 */
[----:B------:R-:W-:Y:S01]  /*0df0*/  IMAD.MOV.U32 R4, RZ, RZ, RZ ;  /* 0x000000ffff047224 */ /* 0x000fe200078e00ff */
[----:B------:R-:W-:Y:S01]  /*0e00*/  VIADDMNMX R0, R3, UR5, R0, PT ;  /* 0x0000000503007c46 */ /* 0x000fe2000b800100 */
[----:B------:R-:W-:Y:S01]  /*0e10*/  IMAD.U32 R19, RZ, RZ, UR5 ;  /* 0x00000005ff137e24 */ /* 0x000fe2000f8e00ff */
[----:B------:R-:W-:Y:S01]  /*0e20*/  CS2R R150, SRZ ;  /* 0x0000000000967805 */ /* 0x000fe2000001ff00 */
[----:B------:R-:W-:Y:S01]  /*0e30*/  IMAD.MOV.U32 R3, RZ, RZ, RZ ;  /* 0x000000ffff037224 */ /* 0x000fe200078e00ff */
[----:B------:R-:W-:-:S02]  /*0e40*/  R2UR UR38, R0 ;  /* 0x00000000002672ca */ /* 0x000fc400000e0000 */
        /* <DEDUP_REMOVED lines=11> */
[----:B------:R-:W-:Y:S01]  /*0f00*/  CS2R R126, SRZ ;  /* 0x00000000007e7805 */ /* 0x000fe2000001ff00 */
[----:B------:R-:W-:Y:S01]  /*0f10*/  UISETP.GT.AND UP0, UPT, UR38, UR5, UPT ;  /* 0x000000052600728c */ /* 0x000fe2000bf04270 */
[----:B------:R-:W-:-:S02]  /*0f20*/  CS2R R124, SRZ ;  /* 0x00000000007c7805 */ /* 0x000fc4000001ff00 */
[----:B------:R-:W-:Y:S02]  /*0f30*/  CS2R R122, SRZ ;  /* 0x00000000007a7805 */ /* 0x000fe4000001ff00 */
[----:B------:R-:W-:Y:S02]  /*0f40*/  CS2R R120, SRZ ;  /* 0x0000000000787805 */ /* 0x000fe4000001ff00 */
[----:B------:R-:W-:Y:S02]  /*0f50*/  CS2R R118, SRZ ;  /* 0x0000000000767805 */ /* 0x000fe4000001ff00 */
[----:B------:R-:W-:Y:S02]  /*0f60*/  CS2R R116, SRZ ;  /* 0x0000000000747805 */ /* 0x000fe4000001ff00 */
[----:B------:R-:W-:Y:S02]  /*0f70*/  PLOP3.LUT P1, PT, PT, PT, UP0, 0x80, 0x0 ;  /* 0x000000000000781c */ /* 0x000fe40003f2f008 */
        /* <DEDUP_REMOVED lines=48> */
[----:B------:R-:W1:Y:S01]  /*1280*/  S2UR UR6, SR_CgaCtaId ;  /* 0x00000000000679c3 */ /* 0x000e620000008800 */
[----:B------:R-:W-:Y:S02]  /*1290*/  UMOV UR5, 0x400 ;  /* 0x0000040000057882 */ /* 0x000fe40000000000 */
[----:B------:R-:W-:-:S04]  /*12a0*/  LEA.HI R23, R3, R22, RZ, 0x7 ;  /* 0x0000001603177211 */ /* 0x000fc800078f38ff */
[----:B------:R-:W-:-:S06]  /*12b0*/  SHF.R.S32.HI R0, RZ, 0x7, R23 ;  /* 0x00000007ff007819 */ /* 0x000fcc0000011417 */
[----:B------:R-:W2:Y:S01]  /*12c0*/  SHFL.IDX PT, R0, R0, RZ, 0x1f ;  /* 0x00001fff00007589 */ /* 0x000ea200000e0000 */
[----:B-1----:R-:W-:-:S04]  /*12d0*/  ULEA UR7, UR6, UR5, 0x18 ;  /* 0x0000000506077291 */ /* 0x002fc8000f8ec03f */
[----:B------:R-:W-:Y:S02]  /*12e0*/  UIADD3 UR6, UR7, 0x18400, URZ ;  /* 0x0001840007067890 */ /* 0x000fe4000fffe03f */
[----:B------:R-:W-:Y:S02]  /*12f0*/  MOV R16, UR7 ;  /* 0x0000000700107c02 */ /* 0x000fe40008000f00 */
[----:B------:R-:W-:Y:S01]  /*1300*/  ULOP3.LUT UP0, URZ, UR6, 0x1bf, URZ, 0xc0, !UPT ;  /* 0x000001bf063f7892 */ /* 0x000fe2000f80c03f */
[----:B--2---:R-:W-:-:S05]  /*1310*/  R2UR UR4, R0 ;  /* 0x00000000000472ca */ /* 0x004fca00000e0000 */
[----:B------:R-:W-:-:S08]  /*1320*/  PLOP3.LUT P0, PT, PT, PT, UP0, 0x80, 0x0 ;  /* 0x000000000000781c */ /* 0x000fd00003f0f008 */
[----:B------:R-:W-:-:S04]  /*1330*/  ULEA.HI UR5, UR4, UR4, URZ, 0x1 ;  /* 0x0000000404057291 */ /* 0x000fc8000f8f083f */
[----:B------:R-:W-:-:S04]  /*1340*/  ULOP3.LUT UR5, UR5, 0xffffe, URZ, 0xc0, !UPT ;  /* 0x000ffffe05057892 */ /* 0x000fc8000f8ec03f */
[----:B------:R-:W-:Y:S01]  /*1350*/  UIADD3 UR40, UR4, -UR5, URZ ;  /* 0x8000000504287290 */ /* 0x000fe2000fffe03f */
[----:B------:R-:W-:Y:S11]  /*1360*/  @!P0 BRA `(.L_x_187) ;  /* 0x0000000000408947 */ /* 0x000ff60003800000 */
[----:B------:R-:W-:Y:S01]  /*1370*/  MOV R0, 0x0 ;  /* 0x0000000000007802 */ /* 0x000fe20000000f00 */
[----:B------:R-:W-:Y:S01]  /*1380*/  ULDC.64 UR4, c[0x4][0x98] ;  /* 0x0100260000047ab9 */ /* 0x000fe20000000a00 */
[----:B------:R-:W-:Y:S01]  /*1390*/  ULDC.64 UR6, c[0x4][0x38] ;  /* 0x01000e0000067ab9 */ /* 0x000fe20000000a00 */
[----:B------:R-:W-:Y:S01]  /*13a0*/  IMAD.U32 R4, RZ, RZ, UR4 ;  /* 0x00000004ff047e24 */ /* 0x000fe2000f8e00ff */
[----:B0-----:R0:W1:Y:S01]  /*13b0*/  LDC.64 R2, c[0x4][R0] ;  /* 0x0100000000027b82 */ /* 0x0010620000000a00 */
[----:B------:R-:W-:Y:S01]  /*13c0*/  IMAD.U32 R5, RZ, RZ, UR5 ;  /* 0x00000005ff057e24 */ /* 0x000fe2000f8e00ff */
[----:B------:R-:W-:Y:S01]  /*13d0*/  ULDC.64 UR4, c[0x4][0xa0] ;  /* 0x0100280000047ab9 */ /* 0x000fe20000000a00 */
[----:B------:R-:W-:Y:S01]  /*13e0*/  MOV R10, UR6 ;  /* 0x00000006000a7c02 */ /* 0x000fe20008000f00 */
[----:B------:R-:W-:Y:S02]  /*13f0*/  IMAD.U32 R6, RZ, RZ, UR4 ;  /* 0x00000004ff067e24 */ /* 0x000fe4000f8e00ff */
[----:B------:R-:W-:-:S02]  /*1400*/  IMAD.U32 R7, RZ, RZ, UR5 ;  /* 0x00000005ff077e24 */ /* 0x000fc4000f8e00ff */
[----:B------:R-:W-:Y:S02]  /*1410*/  IMAD.U32 R11, RZ, RZ, UR7 ;  /* 0x00000007ff0b7e24 */ /* 0x000fe4000f8e00ff */
[----:B------:R-:W-:Y:S02]  /*1420*/  IMAD.MOV.U32 R8, RZ, RZ, 0x70 ;  /* 0x00000070ff087424 */ /* 0x000fe400078e00ff */
[----:B------:R-:W-:Y:S02]  /*1430*/  IMAD.MOV.U32 R12, RZ, RZ, 0x1 ;  /* 0x00000001ff0c7424 */ /* 0x000fe400078e00ff */
[----:B0-----:R-:W-:-:S07]  /*1440*/  IMAD.MOV.U32 R13, RZ, RZ, RZ ;  /* 0x000000ffff0d7224 */ /* 0x001fce00078e00ff */
[----:B------:R-:W-:-:S07]  /*1450*/  LEPC R20, `(.L_x_187) ;  /* 0x000000001014794e */ /* 0x000fce0000000000 */
[----:B-1----:R-:W-:Y:S05]  /*1460*/  CALL.ABS.NOINC R2 ;  /* 0x0000000002007343 */ /* 0x002fea0003c00000 */
.L_x_187:
[----:B------:R-:W-:Y:S02]  /*1470*/  R2UR UR4, R16 ;  /* 0x00000000100472ca */ /* 0x000fe400000e0000 */
[----:B------:R-:W-:Y:S02]  /*1480*/  SHF.L.U32 R0, RZ, 0x1f, RZ ;  /* 0x0000001fff007819 */ /* 0x000fe400000006ff */
[----:B------:R-:W-:-:S09]  /*1490*/  IADD3 R210, R17, 0x8, RZ ;  /* 0x0000000811d27810 */ /* 0x000fd20007ffe0ff */
[----:B------:R-:W1:Y:S02]  /*14a0*/  SYNCS.PHASECHK.TRANS64.TRYWAIT P0, [UR4+0x32400], R0 ;  /* 0x03240000ff0075a7 */ /* 0x000e640008000144 */
[----:B-1----:R-:W-:Y:S05]  /*14b0*/  @!P0 BRA `(.L_x_188) ;  /* 0x000000c800848947 */ /* 0x002fea0003800000 */
.L_x_265:
[----:B------:R-:W-:Y:S05]  /*14c0*/  WARPSYNC.ALL ;  /* 0x0000000000007948 */ /* 0x000fea0003800000 */
[----:B0-----:R-:W2:Y:S01]  /*14d0*/  LDL R2, [R1] ;  /* 0x0000000001027983 */ /* 0x001ea20000100800 */
[----:B------:R0:W-:Y:S01]  /*14e0*/  BAR.SYNC.DEFER_BLOCKING R210, 0x100 ;  /* 0x000400d20000751d */ /* 0x0001e20000010000 */
[----:B--2---:R-:W-:-:S13]  /*14f0*/  R2UR UR4, R2 ;  /* 0x00000000020472ca */ /* 0x004fda00000e0000 */
[----:B------:R-:W-:-:S04]  /*1500*/  ULOP3.LUT UR4, UR4, 0x1, URZ, 0xfc, !UPT ;  /* 0x0000000104047892 */ /* 0x000fc8000f8efc3f */
[----:B------:R-:W-:-:S06]  /*1510*/  UISETP.NE.AND UP0, UPT, UR4, 0x3, UPT ;  /* 0x000000030400788c */ /* 0x000fcc000bf05270 */
[----:B------:R-:W-:-:S13]  /*1520*/  PLOP3.LUT P0, PT, PT, PT, UP0, 0x80, 0x0 ;  /* 0x000000000000781c */ /* 0x000fda0003f0f008 */
[----:B0-----:R-:W-:Y:S05]  /*1530*/  @!P0 BRA `(.L_x_189) ;  /* 0x0000000000048947 */ /* 0x001fea0003800000 */
[----:B------:R-:W-:Y:S01]  /*1540*/  BPT.TRAP 0x1 ;  /* 0x000000040000795c */ /* 0x000fe20000300000 */
.L_x_189:
[----:B------:R-:W-:-:S13]  /*1550*/  R2UR UR4, R16 ;  /* 0x00000000100472ca */ /* 0x000fda00000e0000 */
[----:B------:R0:W2:Y:S01]  /*1560*/  SYNCS.PHASECHK.TRANS64.TRYWAIT P1, [UR4+0x32430], R0 ;  /* 0x03243000ff0075a7 */ /* 0x0000a20008020144 */
[----:B------:R-:W-:Y:S05]  /*1570*/  @!P0 BRA `(.L_x_190) ;  /* 0x0000000000048947 */ /* 0x000fea0003800000 */
[----:B------:R-:W-:Y:S01]  /*1580*/  BPT.TRAP 0x1 ;  /* 0x000000040000795c */ /* 0x000fe20000300000 */
.L_x_190:
[----:B--2---:R-:W-:Y:S05]  /*1590*/  @P1 BRA `(.L_x_191) ;  /* 0x00000000000c1947 */ /* 0x004fea0003800000 */
[----:B------:R-:W-:-:S13]  /*15a0*/  R2UR UR4, R16 ;  /* 0x00000000100472ca */ /* 0x000fda00000e0000 */
[----:B------:R-:W2:Y:S02]  /*15b0*/  SYNCS.PHASECHK.TRANS64.TRYWAIT P1, [UR4+0x32430], R0 ;  /* 0x03243000ff0075a7 */ /* 0x000ea40008020144 */
[----:B--2---:R-:W-:Y:S05]  /*15c0*/  @!P1 BRA `(.L_x_192) ;  /* 0x000000c8005c9947 */ /* 0x004fea0003800000 */
.L_x_191:
[----:B------:R-:W-:Y:S01]  /*15d0*/  R2UR UR9, R16 ;  /* 0x00000000100972ca */ /* 0x000fe200000e0000 */
[----:B------:R-:W-:Y:S01]  /*15e0*/  WARPGROUP.ARRIVE ;  /* 0x00000000000079c5 */ /* 0x000fe20000000000 */
[----:B------:R-:W-:Y:S01]  /*15f0*/  UMOV UR7, 0x40000040 ;  /* 0x4000004000077882 */ /* 0x000fe20000000000 */
[----:B------:R-:W-:Y:S01]  /*1600*/  UMOV UR13, 0x40000040 ;  /* 0x40000040000d7882 */ /* 0x000fe20000000000 */
[----:B------:R-:W-:Y:S01]  /*1610*/  IMAD.U32 R15, RZ, RZ, UR7 ;  /* 0x00000007ff0f7e24 */ /* 0x000fe2000f8e00ff */
[----:B------:R-:W-:-:S08]  /*1620*/  MOV R13, UR13 ;  /* 0x0000000d000d7c02 */ /* 0x000fd00008000f00 */
[----:B------:R-:W-:Y:S02]  /*1630*/  ULEA UR40, UR40, UR9, 0xd ;  /* 0x0000000928287291 */ /* 0x000fe4000f8e683f */
[----:B------:R-:W-:Y:S02]  /*1640*/  UIADD3 UR5, UR9, 0x1c400, URZ ;  /* 0x0001c40009057890 */ /* 0x000fe4000fffe03f */
[----:B------:R-:W-:Y:S02]  /*1650*/  UIADD3 UR4, UR40, 0x18400, URZ ;  /* 0x0001840028047890 */ /* 0x000fe4000fffe03f */
[----:B------:R-:W-:Y:S02]  /*1660*/  USHF.R.U32.HI UR5, URZ, 0x4, UR5 ;  /* 0x000000043f057899 */ /* 0x000fe40008011605 */
[----:B------:R-:W-:Y:S02]  /*1670*/  USHF.R.U32.HI UR4, URZ, 0x4, UR4 ;  /* 0x000000043f047899 */ /* 0x000fe40008011604 */
[----:B------:R-:W-:-:S02]  /*1680*/  ULOP3.LUT UR5, UR5, 0x3fff, URZ, 0xc0, !UPT ;  /* 0x00003fff05057892 */ /* 0x000fc4000f8ec03f */
[----:B------:R-:W-:Y:S02]  /*1690*/  ULOP3.LUT UR4, UR4, 0x3fff, URZ, 0xc0, !UPT ;  /* 0x00003fff04047892 */ /* 0x000fe4000f8ec03f */
[----:B------:R-:W-:Y:S02]  /*16a0*/  ULOP3.LUT UR10, UR5, 0x10000, URZ, 0xfc, !UPT ;  /* 0x00010000050a7892 */ /* 0x000fe4000f8efc3f */
[----:B------:R-:W-:Y:S01]  /*16b0*/  ULOP3.LUT UR8, UR4, 0x10000, URZ, 0xfc, !UPT ;  /* 0x0001000004087892 */ /* 0x000fe2000f8efc3f */
[----:B------:R-:W-:-:S03]  /*16c0*/  UMOV UR5, UR7 ;  /* 0x0000000700057c82 */ /* 0x000fc60008000000 */
[----:B------:R-:W-:-:S03]  /*16d0*/  IMAD.U32 R17, RZ, RZ, UR10 ;  /* 0x0000000aff117e24 */ /* 0x000fc6000f8e00ff */
[----:B------:R-:W-:Y:S02]  /*16e0*/  UMOV UR6, UR8 ;  /* 0x0000000800067c82 */ /* 0x000fe40008000000 */
[----:B------:R-:W-:Y:S01]  /*16f0*/  IMAD.U32 R14, RZ, RZ, UR6 ;  /* 0x00000006ff0e7e24 */ /* 0x000fe2000f8e00ff */
[----:B------:R-:W-:Y:S01]  /*1700*/  UMOV UR4, UR6 ;  /* 0x0000000600047c82 */ /* 0x000fe20008000000 */
[----:B------:R-:W-:Y:S02]  /*1710*/  UMOV UR6, UR10 ;  /* 0x0000000a00067c82 */ /* 0x000fe40008000000 */
[----:B------:R-:W-:Y:S01]  /*1720*/  HGMMA.64x96x16.F32 R24, gdesc[UR4], RZ, !UPT, gsb0 ;  /* 0x01600000041879f0 */ /* 0x000fe2000c0008ff */
[----:B------:R-:W-:Y:S02]  /*1730*/  UIADD3 UR4, UR8, 0x2, URZ ;  /* 0x0000000208047890 */ /* 0x000fe4000fffe03f */
[----:B------:R-:W-:Y:S01]  /*1740*/  UIADD3 UR6, UR10, 0x2, URZ ;  /* 0x000000020a067890 */ /* 0x000fe2000fffe03f */
[----:B------:R-:W-:Y:S01]  /*1750*/  UMOV UR5, UR13 ;  /* 0x0000000d00057c82 */ /* 0x000fe20008000000 */
[----:B------:R-:W-:Y:S01]  /*1760*/  UMOV UR7, 0x40000040 ;  /* 0x4000004000077882 */ /* 0x000fe20000000000 */
[----:B------:R-:W-:-:S02]  /*1770*/  UMOV UR13, 0x40000040 ;  /* 0x40000040000d7882 */ /* 0x000fc40000000000 */
[----:B------:R-:W-:Y:S01]  /*1780*/  UMOV UR12, UR4 ;  /* 0x00000004000c7c82 */ /* 0x000fe20008000000 */
[----:B------:R-:W-:Y:S01]  /*1790*/  IMAD.U32 R11, RZ, RZ, UR13 ;  /* 0x0000000dff0b7e24 */ /* 0x000fe2000f8e00ff */
[----:B------:R-:W-:Y:S01]  /*17a0*/  UMOV UR4, UR12 ;  /* 0x0000000c00047c82 */ /* 0x000fe20008000000 */
[----:B------:R-:W-:Y:S01]  /*17b0*/  IMAD.U32 R12, RZ, RZ, UR12 ;  /* 0x0000000cff0c7e24 */ /* 0x000fe2000f8e00ff */
[----:B------:R-:W-:Y:S02]  /*17c0*/  WARPGROUP.DEPBAR.LE gsb0, 0x0 ;  /* 0x00008000000079c5 */ /* 0x000fe40000010000 */
[----:B------:R-:W-:-:S06]  /*17d0*/  WARPGROUP.ARRIVE ;  /* 0x00000000000079c5 */ /* 0x000fcc0000000000 */
[----:B------:R-:W-:Y:S01]  /*17e0*/  HGMMA.64x96x16.F32 R24, gdesc[UR4], R24, gsb0 ;  /* 0x01600000041879f0 */ /* 0x000fe20008000818 */
[----:B------:R-:W-:Y:S02]  /*17f0*/  UIADD3 UR4, UR8, 0x4, URZ ;  /* 0x0000000408047890 */ /* 0x000fe4000fffe03f */
[----:B------:R-:W-:Y:S01]  /*1800*/  UIADD3 UR6, UR10, 0x4, URZ ;  /* 0x000000040a067890 */ /* 0x000fe2000fffe03f */
[----:B------:R-:W-:Y:S01]  /*1810*/  UMOV UR5, UR13 ;  /* 0x0000000d00057c82 */ /* 0x000fe20008000000 */
[----:B------:R-:W-:-:S03]  /*1820*/  UMOV UR7, 0x40000040 ;  /* 0x4000004000077882 */ /* 0x000fc60000000000 */
[----:B------:R-:W-:Y:S02]  /*1830*/  UMOV UR12, UR4 ;  /* 0x00000004000c7c82 */ /* 0x000fe40008000000 */
[----:B------:R-:W-:Y:S01]  /*1840*/  UMOV UR4, UR12 ;  /* 0x0000000c00047c82 */ /* 0x000fe20008000000 */
[----:B------:R-:W-:Y:S01]  /*1850*/  IMAD.U32 R10, RZ, RZ, UR12 ;  /* 0x0000000cff0a7e24 */ /* 0x000fe2000f8e00ff */
[----:B------:R-:W-:Y:S02]  /*1860*/  WARPGROUP.DEPBAR.LE gsb0, 0x0 ;  /* 0x00008000000079c5 */ /* 0x000fe40000010000 */
[----:B------:R-:W-:-:S06]  /*1870*/  WARPGROUP.ARRIVE ;  /* 0x00000000000079c5 */ /* 0x000fcc0000000000 */
[----:B------:R-:W-:Y:S01]  /*1880*/  HGMMA.64x96x16.F32 R24, gdesc[UR4], R24, gsb0 ;  /* 0x01600000041879f0 */ /* 0x000fe20008000818 */
[----:B------:R-:W-:Y:S02]  /*1890*/  UIADD3 UR4, UR8, 0x6, URZ ;  /* 0x0000000608047890 */ /* 0x000fe4000fffe03f */
[----:B------:R-:W-:Y:S01]  /*18a0*/  UIADD3 UR6, UR10, 0x6, URZ ;  /* 0x000000060a067890 */ /* 0x000fe2000fffe03f */
[----:B------:R-:W-:Y:S01]  /*18b0*/  UMOV UR5, 0x40000040 ;  /* 0x4000004000057882 */ /* 0x000fe20000000000 */
[----:B------:R-:W-:Y:S02]  /*18c0*/  UMOV UR7, 0x40000040 ;  /* 0x4000004000077882 */ /* 0x000fe40000000000 */
[----:B------:R-:W-:Y:S02]  /*18d0*/  IMAD.U32 R8, RZ, RZ, UR4 ;  /* 0x00000004ff087e24 */ /* 0x000fe4000f8e00ff */
[----:B------:R-:W-:Y:S01]  /*18e0*/  IMAD.U32 R9, RZ, RZ, UR5 ;  /* 0x00000005ff097e24 */ /* 0x000fe2000f8e00ff */
[----:B------:R-:W-:-:S02]  /*18f0*/  WARPGROUP.DEPBAR.LE gsb0, 0x0 ;  /* 0x00008000000079c5 */ /* 0x000fc40000010000 */
[----:B------:R-:W-:-:S06]  /*1900*/  WARPGROUP.ARRIVE ;  /* 0x00000000000079c5 */ /* 0x000fcc0000000000 */
[----:B------:R-:W-:Y:S03]  /*1910*/  HGMMA.64x96x16.F32 R24, gdesc[UR4], R24, gsb0 ;  /* 0x01600000041879f0 */ /* 0x000fe60008000818 */
[----:B------:R-:W-:Y:S02]  /*1920*/  WARPGROUP.DEPBAR.LE gsb0, 0x0 ;  /* 0x00008000000079c5 */ /* 0x000fe40000010000 */
[----:B------:R-:W2:Y:S02]  /*1930*/  SYNCS.PHASECHK.TRANS64.TRYWAIT P1, [UR9+0x32410], R0 ;  /* 0x03241000ff0075a7 */ /* 0x000ea40008020149 */
[----:B--2---:R-:W-:Y:S05]  /*1940*/  @!P1 BRA `(.L_x_193) ;  /* 0x000000c400989947 */ /* 0x004fea0003800000 */
.L_x_266:
[----:B------:R-:W-:Y:S05]  /*1950*/  @!P0 BRA `(.L_x_194) ;  /* 0x0000000000048947 */ /* 0x000fea0003800000 */
[----:B------:R-:W-:Y:S01]  /*1960*/  BPT.TRAP 0x1 ;  /* 0x000000040000795c */ /* 0x000fe20000300000 */
.L_x_194:
[----:B------:R-:W-:-:S13]  /*1970*/  R2UR UR4, R16 ;  /* 0x00000000100472ca */ /* 0x000fda00000e0000 */
[----:B------:R2:W3:Y:S01]  /*1980*/  SYNCS.PHASECHK.TRANS64.TRYWAIT P1, [UR4+0x32450], R0 ;  /* 0x03245000ff0075a7 */ /* 0x0004e20008020144 */
[----:B------:R-:W-:Y:S05]  /*1990*/  @!P0 BRA `(.L_x_195) ;  /* 0x0000000000048947 */ /* 0x000fea0003800000 */
[----:B------:R-:W-:Y:S01]  /*19a0*/  BPT.TRAP 0x1 ;  /* 0x000000040000795c */ /* 0x000fe20000300000 */
.L_x_195:
[----:B---3--:R-:W-:Y:S05]  /*19b0*/  @P1 BRA `(.L_x_196) ;  /* 0x00000000000c1947 */ /* 0x008fea0003800000 */
[----:B------:R-:W-:-:S13]  /*19c0*/  R2UR UR4, R16 ;  /* 0x00000000100472ca */ /* 0x000fda00000e0000 */
[----:B------:R-:W3:Y:S02]  /*19d0*/  SYNCS.PHASECHK.TRANS64.TRYWAIT P1, [UR4+0x32450], R0 ;  /* 0x03245000ff0075a7 */ /* 0x000ee40008020144 */
[----:B---3--:R-:W-:Y:S05]  /*19e0*/  @!P1 BRA `(.L_x_197) ;  /* 0x000000c4008c9947 */ /* 0x008fea0003800000 */
.L_x_196:
[----:B------:R-:W-:Y:S01]  /*19f0*/  R2UR UR4, R16 ;  /* 0x00000000100472ca */ /* 0x000fe200000e0000 */
[----:B------:R-:W-:Y:S01]  /*1a00*/  UIADD3 UR40, UR40, 0x22400, URZ ;  /* 0x0002240028287890 */ /* 0x000fe2000fffe03f */
[----:B------:R-:W-:Y:S01]  /*1a10*/  WARPGROUP.ARRIVE ;  /* 0x00000000000079c5 */ /* 0x000fe20000000000 */
[----:B------:R-:W-:Y:S01]  /*1a20*/  UMOV UR9, 0x40000040 ;  /* 0x4000004000097882 */ /* 0x000fe20000000000 */
[----:B------:R-:W-:Y:S01]  /*1a30*/  UMOV UR11, 0x40000040 ;  /* 0x40000040000b7882 */ /* 0x000fe20000000000 */
[----:B------:R-:W-:Y:S01]  /*1a40*/  USHF.R.U32.HI UR40, URZ, 0x4, UR40 ;  /* 0x000000043f287899 */ /* 0x000fe20008011628 */
[----:B------:R-:W-:Y:S01]  /*1a50*/  IMAD.U32 R7, RZ, RZ, UR9 ;  /* 0x00000009ff077e24 */ /* 0x000fe2000f8e00ff */
[----:B------:R-:W-:Y:S01]  /*1a60*/  UMOV UR13, 0x40000040 ;  /* 0x40000040000d7882 */ /* 0x000fe20000000000 */
[----:B------:R-:W-:Y:S01]  /*1a70*/  UMOV UR5, 0x40000040 ;  /* 0x4000004000057882 */ /* 0x000fe20000000000 */
[----:B------:R-:W-:Y:S01]  /*1a80*/  ULOP3.LUT UR6, UR40, 0x3fff, URZ, 0xc0, !UPT ;  /* 0x00003fff28067892 */ /* 0x000fe2000f8ec03f */
[----:B------:R-:W-:Y:S01]  /*1a90*/  IMAD.U32 R5, RZ, RZ, UR13 ;  /* 0x0000000dff057e24 */ /* 0x000fe2000f8e00ff */
[----:B------:R-:W-:Y:S01]  /*1aa0*/  UMOV UR15, 0x40000040 ;  /* 0x40000040000f7882 */ /* 0x000fe20000000000 */
[----:B------:R-:W-:Y:S01]  /*1ab0*/  UMOV UR17, 0x40000040 ;  /* 0x4000004000117882 */ /* 0x000fe20000000000 */
[----:B------:R-:W-:Y:S01]  /*1ac0*/  UIADD3 UR4, UR4, 0x400, URZ ;  /* 0x0000040004047890 */ /* 0x000fe2000fffe03f */
[----:B------:R-:W3:Y:S01]  /*1ad0*/  S2R R20, SR_TID.X ;  /* 0x0000000000147919 */ /* 0x000ee20000002100 */
[----:B------:R-:W-:-:S02]  /*1ae0*/  ULOP3.LUT UR6, UR6, 0x10000, URZ, 0xfc, !UPT ;  /* 0x0001000006067892 */ /* 0x000fc4000f8efc3f */
[----:B------:R-:W-:Y:S02]  /*1af0*/  USHF.R.U32.HI UR4, URZ, 0x4, UR4 ;  /* 0x000000043f047899 */ /* 0x000fe40008011604 */
[----:B------:R-:W-:Y:S02]  /*1b00*/  UIADD3 UR16, UR6, 0x404, URZ ;  /* 0x0000040406107890 */ /* 0x000fe4000fffe03f */
[----:B------:R-:W-:Y:S01]  /*1b10*/  ULOP3.LUT UR7, UR4, 0x3fff, URZ, 0xc0, !UPT ;  /* 0x00003fff04077892 */ /* 0x000fe2000f8ec03f */
[----:B------:R-:W-:Y:S01]  /*1b20*/  UMOV UR8, UR6 ;  /* 0x0000000600087c82 */ /* 0x000fe20008000000 */
[----:B------:R-:W-:Y:S01]  /*1b30*/  UIADD3 UR4, UR6, 0x2, URZ ;  /* 0x0000000206047890 */ /* 0x000fe2000fffe03f */
[----:B------:R-:W-:Y:S01]  /*1b40*/  MOV R6, UR8 ;  /* 0x0000000800067c02 */ /* 0x000fe20008000f00 */
[----:B------:R-:W-:Y:S01]  /*1b50*/  ULOP3.LUT UR57, UR7, 0x10000, URZ, 0xfc, !UPT ;  /* 0x0001000007397892 */ /* 0x000fe2000f8efc3f */
[----:B------:R-:W-:Y:S01]  /*1b60*/  UMOV UR19, 0x40000040 ;  /* 0x4000004000137882 */ /* 0x000fe20000000000 */
[----:B------:R-:W-:-:S03]  /*1b70*/  UIADD3 UR20, UR6, 0x406, URZ ;  /* 0x0000040606147890 */ /* 0x000fc6000fffe03f */
[----:B------:R-:W-:Y:S01]  /*1b80*/  UMOV UR12, UR4 ;  /* 0x00000004000c7c82 */ /* 0x000fe20008000000 */
[----:B------:R-:W-:Y:S01]  /*1b90*/  UIADD3 UR4, UR6, 0x4, URZ ;  /* 0x0000000406047890 */ /* 0x000fe2000fffe03f */
[----:B------:R-:W-:Y:S01]  /*1ba0*/  IMAD.U32 R4, RZ, RZ, UR12 ;  /* 0x0000000cff047e24 */ /* 0x000fe2000f8e00ff */
[----:B------:R-:W-:Y:S01]  /*1bb0*/  UMOV UR10, UR57 ;  /* 0x00000039000a7c82 */ /* 0x000fe20008000000 */
[----:B------:R-:W-:Y:S01]  /*1bc0*/  UIADD3 UR14, UR57, 0x302, URZ ;  /* 0x00000302390e7890 */ /* 0x000fe2000fffe03f */
[----:B------:R-:W-:Y:S01]  /*1bd0*/  HGMMA.64x96x16.F32 R24, gdesc[UR8], R24, gsb0 ;  /* 0x01600000081879f0 */ /* 0x000fe20008000818 */
[----:B------:R-:W-:Y:S02]  /*1be0*/  UIADD3 UR10, UR57, 0x2, URZ ;  /* 0x00000002390a7890 */ /* 0x000fe4000fffe03f */
[----:B------:R-:W-:Y:S01]  /*1bf0*/  IMAD.U32 R18, RZ, RZ, UR57 ;  /* 0x00000039ff127e24 */ /* 0x000fe2000f8e00ff */
[----:B------:R-:W-:Y:S01]  /*1c00*/  UMOV UR8, UR12 ;  /* 0x0000000c00087c82 */ /* 0x000fe20008000000 */
[----:B------:R-:W-:Y:S01]  /*1c10*/  UMOV UR9, UR13 ;  /* 0x0000000d00097c82 */ /* 0x000fe20008000000 */
[----:B------:R-:W-:Y:S01]  /*1c20*/  UMOV UR11, 0x40000040 ;  /* 0x40000040000b7882 */ /* 0x000fe20000000000 */
[----:B------:R-:W-:Y:S01]  /*1c30*/  UMOV UR12, UR4 ;  /* 0x00000004000c7c82 */ /* 0x000fe20008000000 */
[----:B------:R-:W-:Y:S01]  /*1c40*/  UMOV UR13, 0x40000040 ;  /* 0x40000040000d7882 */ /* 0x000fe20000000000 */
[----:B------:R-:W-:Y:S01]  /*1c50*/  UIADD3 UR4, UR6, 0x6, URZ ;  /* 0x0000000606047890 */ /* 0x000fe2000fffe03f */
[----:B------:R-:W-:Y:S01]  /*1c60*/  MOV R2, UR12 ;  /* 0x0000000c00027c02 */ /* 0x000fe20008000f00 */
[----:B-1----:R-:W-:Y:S01]  /*1c70*/  IMAD.U32 R3, RZ, RZ, UR13 ;  /* 0x0000000dff037e24 */ /* 0x002fe2000f8e00ff */
[----:B------:R-:W-:Y:S01]  /*1c80*/  UIADD3 UR18, UR57, 0x304, URZ ;  /* 0x0000030439127890 */ /* 0x000fe2000fffe03f */
[----:B---3--:R-:W-:Y:S01]  /*1c90*/  SHF.R.U32.HI R20, RZ, 0x7, R20 ;  /* 0x00000007ff147819 */ /* 0x008fe20000011614 */
[----:B------:R-:W-:Y:S01]  /*1ca0*/  UIADD3 UR22, UR57, 0x306, URZ ;  /* 0x0000030639167890 */ /* 0x000fe2000fffe03f */
[----:B------:R-:W-:Y:S01]  /*1cb0*/  UMOV UR21, 0x40000040 ;  /* 0x4000004000157882 */ /* 0x000fe20000000000 */
[----:B------:R-:W-:Y:S01]  /*1cc0*/  UMOV UR23, 0x40000040 ;  /* 0x4000004000177882 */ /* 0x000fe20000000000 */
[----:B------:R-:W-:Y:S01]  /*1cd0*/  UIADD3 UR24, UR6, 0x800, URZ ;  /* 0x0000080006187890 */ /* 0x000fe2000fffe03f */
[----:B0-2---:R-:W-:Y:S01]  /*1ce0*/  IADD3 R0, -R20, 0xb, RZ ;  /* 0x0000000b14007810 */ /* 0x005fe20007ffe1ff */
[----:B------:R-:W-:Y:S01]  /*1cf0*/  UIADD3 UR26, UR57, 0x600, URZ ;  /* 0x00000600391a7890 */ /* 0x000fe2000fffe03f */
[----:B------:R-:W-:Y:S01]  /*1d00*/  UMOV UR25, 0x40000040 ;  /* 0x4000004000197882 */ /* 0x000fe20000000000 */
[----:B------:R-:W-:Y:S01]  /*1d10*/  UMOV UR27, 0x40000040 ;  /* 0x40000040001b7882 */ /* 0x000fe20000000000 */
[----:B------:R-:W-:-:S02]  /*1d20*/  UIADD3 UR28, UR6, 0x802, URZ ;  /* 0x00000802061c7890 */ /* 0x000fc4000fffe03f */
[----:B------:R-:W-:Y:S01]  /*1d30*/  UIADD3 UR30, UR57, 0x602, URZ ;  /* 0x00000602391e7890 */ /* 0x000fe2000fffe03f */
[----:B------:R-:W-:Y:S01]  /*1d40*/  UMOV UR29, 0x40000040 ;  /* 0x40000040001d7882 */ /* 0x000fe20000000000 */
[----:B------:R-:W-:Y:S01]  /*1d50*/  UMOV UR31, 0x40000040 ;  /* 0x40000040001f7882 */ /* 0x000fe20000000000 */
[----:B------:R-:W-:Y:S02]  /*1d60*/  UIADD3 UR32, UR6, 0x804, URZ ;  /* 0x0000080406207890 */ /* 0x000fe4000fffe03f */
[----:B------:R-:W-:Y:S01]  /*1d70*/  UIADD3 UR34, UR57, 0x604, URZ ;  /* 0x0000060439227890 */ /* 0x000fe2000fffe03f */
[----:B------:R-:W-:Y:S01]  /*1d80*/  UMOV UR33, 0x40000040 ;  /* 0x4000004000217882 */ /* 0x000fe20000000000 */
[----:B------:R-:W-:Y:S01]  /*1d90*/  UMOV UR35, 0x40000040 ;  /* 0x4000004000237882 */ /* 0x000fe20000000000 */
[----:B------:R-:W-:Y:S02]  /*1da0*/  UIADD3 UR40, UR6, 0x806, URZ ;  /* 0x0000080606287890 */ /* 0x000fe4000fffe03f */
        /* <DEDUP_REMOVED lines=18> */
[----:B------:R-:W-:Y:S02]  /*1ed0*/  WARPGROUP.DEPBAR.LE gsb0, 0x0 ;  /* 0x00008000000079c5 */ /* 0x000fe40000010000 */
[----:B------:R-:W-:-:S06]  /*1ee0*/  WARPGROUP.ARRIVE ;  /* 0x00000000000079c5 */ /* 0x000fcc0000000000 */
[----:B------:R-:W-:Y:S01]  /*1ef0*/  HGMMA.64x96x16.F32 R24, gdesc[UR8], R24, gsb0 ;  /* 0x01600000081879f0 */ /* 0x000fe20008000818 */
[----:B------:R-:W-:Y:S01]  /*1f00*/  UIADD3 UR10, UR57, 0x4, URZ ;  /* 0x00000004390a7890 */ /* 0x000fe2000fffe03f */
[----:B------:R-:W-:Y:S01]  /*1f10*/  UMOV UR8, UR12 ;  /* 0x0000000c00087c82 */ /* 0x000fe20008000000 */
[----:B------:R-:W-:Y:S01]  /*1f20*/  UMOV UR9, UR13 ;  /* 0x0000000d00097c82 */ /* 0x000fe20008000000 */
[----:B------:R-:W-:Y:S01]  /*1f30*/  UMOV UR11, 0x40000040 ;  /* 0x40000040000b7882 */ /* 0x000fe20000000000 */
        /* <DEDUP_REMOVED lines=9> */
[----:B------:R-:W-:Y:S02]  /*1fd0*/  WARPGROUP.DEPBAR.LE gsb0, 0x0 ;  /* 0x00008000000079c5 */ /* 0x000fe40000010000 */
[----:B------:R-:W-:-:S06]  /*1fe0*/  WARPGROUP.ARRIVE ;  /* 0x00000000000079c5 */ /* 0x000fcc0000000000 */
[----:B------:R-:W-:Y:S01]  /*1ff0*/  HGMMA.64x96x16.F32 R24, gdesc[UR8], R24, gsb0 ;  /* 0x01600000081879f0 */ /* 0x000fe20008000818 */
[----:B------:R-:W-:Y:S02]  /*2000*/  UIADD3 UR8, UR6, 0x400, URZ ;  /* 0x0000040006087890 */ /* 0x000fe4000fffe03f */
[----:B------:R-:W-:Y:S01]  /*2010*/  UIADD3 UR10, UR57, 0x300, URZ ;  /* 0x00000300390a7890 */ /* 0x000fe2000fffe03f */
[----:B------:R-:W-:Y:S01]  /*2020*/  UMOV UR9, 0x40000040 ;  /* 0x4000004000097882 */ /* 0x000fe20000000000 */
        /* <DEDUP_REMOVED lines=42> */
.L_x_198:
        /* <DEDUP_REMOVED lines=9> */
[----:B------:R-:W1:Y:S01]  /*2360*/  MUFU.TANH R24, R24 ;  /* 0x0000001800187308 */ /* 0x000e620000002400 */
[----:B------:R-:W-:Y:S01]  /*2370*/  SHF.R.S32.HI R20, RZ, 0x1f, R23 ;  /* 0x0000001fff147819 */ /* 0x000fe20000011417 */
[----:B------:R-:W-:Y:S01]  /*2380*/  FMUL.FTZ R32, R32, UR6 ;  /* 0x0000000620207c20 */ /* 0x000fe20008410000 */
[----:B------:R-:W-:Y:S01]  /*2390*/  FMUL.FTZ R33, R33, UR6 ;  /* 0x0000000621217c20 */ /* 0x000fe20008410000 */
[----:B------:R-:W-:Y:S01]  /*23a0*/  IMAD.U32 R21, RZ, RZ, UR39 ;  /* 0x00000027ff157e24 */ /* 0x000fe2000f8e00ff */
[----:B------:R-:W-:Y:S01]  /*23b0*/  LEA.HI R20, R20, R23, RZ, 0x2 ;  /* 0x0000001714147211 */ /* 0x000fe200078f10ff */
[----:B------:R-:W-:Y:S01]  /*23c0*/  FMUL.FTZ R26, R26, UR6 ;  /* 0x000000061a1a7c20 */ /* 0x000fe20008410000 */
[----:B------:R-:W-:Y:S01]  /*23d0*/  FMUL.FTZ R27, R27, UR6 ;  /* 0x000000061b1b7c20 */ /* 0x000fe20008410000 */
[----:B------:R-:W2:Y:S01]  /*23e0*/  MUFU.TANH R25, R25 ;  /* 0x0000001900197308 */ /* 0x000ea20000002400 */
[----:B------:R-:W-:Y:S01]  /*23f0*/  LOP3.LUT R20, R20, 0x7ffffffc, RZ, 0xc0, !PT ;  /* 0x7ffffffc14147812 */ /* 0x000fe200078ec0ff */
[----:B------:R-:W-:Y:S01]  /*2400*/  FMUL.FTZ R30, R30, UR6 ;  /* 0x000000061e1e7c20 */ /* 0x000fe20008410000 */
[----:B------:R-:W-:Y:S01]  /*2410*/  FMUL.FTZ R31, R31, UR6 ;  /* 0x000000061f1f7c20 */ /* 0x000fe20008410000 */
[----:B------:R-:W-:Y:S01]  /*2420*/  FMUL.FTZ R34, R34, UR6 ;  /* 0x0000000622227c20 */ /* 0x000fe20008410000 */
[----:B------:R-:W-:Y:S01]  /*2430*/  FMUL.FTZ R36, R36, UR6 ;  /* 0x0000000624247c20 */ /* 0x000fe20008410000 */
[----:B------:R-:W-:-:S02]  /*2440*/  IMAD.IADD R20, R23, 0x1, -R20 ;  /* 0x0000000117147824 */ /* 0x000fc400078e0a14 */
[----:B------:R-:W-:Y:S01]  /*2450*/  FMUL.FTZ R35, R35, UR6 ;  /* 0x0000000623237c20 */ /* 0x000fe20008410000 */
[----:B------:R-:W3:Y:S01]  /*2460*/  MUFU.TANH R28, R28 ;  /* 0x0000001c001c7308 */ /* 0x000ee20000002400 */
[----:B------:R-:W-:Y:S01]  /*2470*/  FMUL.FTZ R37, R37, UR6 ;  /* 0x0000000625257c20 */ /* 0x000fe20008410000 */
[----:B------:R-:W-:Y:S02]  /*2480*/  IMAD R20, R20, -0x2, R21 ;  /* 0xfffffffe14147824 */ /* 0x000fe400078e0215 */
[----:B------:R-:W-:Y:S01]  /*2490*/  FMUL.FTZ R38, R38, UR6 ;  /* 0x0000000626267c20 */ /* 0x000fe20008410000 */
[----:B------:R-:W-:Y:S01]  /*24a0*/  FMUL.FTZ R40, R40, UR6 ;  /* 0x0000000628287c20 */ /* 0x000fe20008410000 */
[----:B------:R-:W-:Y:S01]  /*24b0*/  FMUL.FTZ R39, R39, UR6 ;  /* 0x0000000627277c20 */ /* 0x000fe20008410000 */
[----:B------:R-:W-:Y:S01]  /*24c0*/  FMUL.FTZ R41, R41, UR6 ;  /* 0x0000000629297c20 */ /* 0x000fe20008410000 */
[C---:B------:R-:W-:Y:S01]  /*24d0*/  ISETP.GT.AND P2, PT, R20.reuse, RZ, PT ;  /* 0x000000ff1400720c */ /* 0x040fe20003f44270 */
[----:B------:R-:W4:Y:S01]  /*24e0*/  MUFU.TANH R29, R29 ;  /* 0x0000001d001d7308 */ /* 0x000f220000002400 */
[----:B------:R-:W-:Y:S01]  /*24f0*/  ISETP.GT.AND P1, PT, R20, 0x1, PT ;  /* 0x000000011400780c */ /* 0x000fe20003f24270 */
[----:B------:R-:W-:Y:S01]  /*2500*/  FMUL.FTZ R42, R42, UR6 ;  /* 0x000000062a2a7c20 */ /* 0x000fe20008410000 */
[----:B------:R-:W-:Y:S01]  /*2510*/  ISETP.GT.AND P6, PT, R20, 0x8, PT ;  /* 0x000000081400780c */ /* 0x000fe20003fc4270 */
[----:B------:R-:W-:Y:S01]  /*2520*/  FMUL.FTZ R44, R44, UR6 ;  /* 0x000000062c2c7c20 */ /* 0x000fe20008410000 */
[----:B-1----:R-:W-:Y:S01]  /*2530*/  FSEL R21, R24, -INF , P2 ;  /* 0xff80000018157808 */ /* 0x002fe20001000000 */
[----:B------:R-:W-:Y:S01]  /*2540*/  FMUL.FTZ R43, R43, UR6 ;  /* 0x000000062b2b7c20 */ /* 0x000fe20008410000 */
[----:B--2---:R-:W-:Y:S01]  /*2550*/  FSEL R25, R25, -INF , P1 ;  /* 0xff80000019197808 */ /* 0x004fe20000800000 */
[----:B------:R-:W1:Y:S01]  /*2560*/  MUFU.TANH R32, R32 ;  /* 0x0000002000207308 */ /* 0x000e620000002400 */
[----:B------:R-:W-:Y:S01]  /*2570*/  ISETP.GT.AND P5, PT, R20, 0x9, PT ;  /* 0x000000091400780c */ /* 0x000fe20003fa4270 */
[----:B------:R-:W-:Y:S01]  /*2580*/  FMUL.FTZ R45, R45, UR6 ;  /* 0x000000062d2d7c20 */ /* 0x000fe20008410000 */
[----:B---3--:R-:W-:Y:S01]  /*2590*/  FSEL R75, R28, -INF , P6 ;  /* 0xff8000001c4b7808 */ /* 0x008fe20003000000 */
[----:B------:R-:W-:Y:S01]  /*25a0*/  FMUL.FTZ R46, R46, UR6 ;  /* 0x000000062e2e7c20 */ /* 0x000fe20008410000 */
[----:B------:R-:W-:Y:S01]  /*25b0*/  FMNMX.FTZ R22, R21, R25, !PT ;  /* 0x0000001915167209 */ /* 0x000fe20007810000 */
[----:B------:R-:W-:Y:S01]  /*25c0*/  FMUL.FTZ R48, R48, UR6 ;  /* 0x0000000630307c20 */ /* 0x000fe20008410000 */
[C---:B------:R-:W-:Y:S01]  /*25d0*/  ISETP.GT.AND P4, PT, R20.reuse, 0x10, PT ;  /* 0x000000101400780c */ /* 0x040fe20003f84270 */
[----:B------:R-:W2:Y:S01]  /*25e0*/  MUFU.TANH R33, R33 ;  /* 0x0000002100217308 */ /* 0x000ea20000002400 */
[----:B----4-:R-:W-:Y:S01]  /*25f0*/  FSEL R29, R29, -INF , P5 ;  /* 0xff8000001d1d7808 */ /* 0x010fe20002800000 */
[----:B------:R-:W-:Y:S01]  /*2600*/  FMUL.FTZ R47, R47, UR6 ;  /* 0x000000062f2f7c20 */ /* 0x000fe20008410000 */
[----:B------:R-:W-:Y:S01]  /*2610*/  FMNMX.FTZ R22, R75, R22, !PT ;  /* 0x000000164b167209 */ /* 0x000fe20007810000 */
[----:B------:R-:W-:Y:S01]  /*2620*/  FMUL.FTZ R49, R49, UR6 ;  /* 0x0000000631317c20 */ /* 0x000fe20008410000 */
[----:B------:R-:W-:Y:S01]  /*2630*/  ISETP.GT.AND P3, PT, R20, 0x11, PT ;  /* 0x000000111400780c */ /* 0x000fe20003f64270 */
[----:B------:R-:W-:Y:S01]  /*2640*/  FMUL.FTZ R50, R50, UR6 ;  /* 0x0000000632327c20 */ /* 0x000fe20008410000 */
[----:B------:R-:W-:Y:S01]  /*2650*/  FMNMX.FTZ R22, R29, R22, !PT ;  /* 0x000000161d167209 */ /* 0x000fe20007810000 */
[----:B------:R-:W3:Y:S01]  /*2660*/  MUFU.TANH R26, R26 ;  /* 0x0000001a001a7308 */ /* 0x000ee20000002400 */
[----:B-1----:R-:W-:Y:S01]  /*2670*/  FSEL R161, R32, -INF , P4 ;  /* 0xff80000020a17808 */ /* 0x002fe20002000000 */
[----:B------:R-:W-:Y:S01]  /*2680*/  FMUL.FTZ R52, R52, UR6 ;  /* 0x0000000634347c20 */ /* 0x000fe20008410000 */
[----:B------:R-:W-:Y:S01]  /*2690*/  FMUL.FTZ R51, R51, UR6 ;  /* 0x0000000633337c20 */ /* 0x000fe20008410000 */
[----:B------:R-:W-:Y:S01]  /*26a0*/  FMUL.FTZ R53, R53, UR6 ;  /* 0x0000000635357c20 */ /* 0x000fe20008410000 */
[----:B------:R-:W-:Y:S01]  /*26b0*/  FMNMX.FTZ R22, R161, R22, !PT ;  /* 0x00000016a1167209 */ /* 0x000fe20007810000 */
[----:B------:R-:W-:Y:S01]  /*26c0*/  FMUL.FTZ R54, R54, UR6 ;  /* 0x0000000636367c20 */ /* 0x000fe20008410000 */
[----:B------:R-:W-:Y:S01]  /*26d0*/  FMUL.FTZ R56, R56, UR6 ;  /* 0x0000000638387c20 */ /* 0x000fe20008410000 */
[----:B------:R-:W1:Y:S01]  /*26e0*/  MUFU.TANH R27, R27 ;  /* 0x0000001b001b7308 */ /* 0x000e620000002400 */
[----:B--2---:R-:W-:Y:S01]  /*26f0*/  FSEL R165, R33, -INF , P3 ;  /* 0xff80000021a57808 */ /* 0x004fe20001800000 */
[----:B------:R-:W-:Y:S01]  /*2700*/  FMUL.FTZ R55, R55, UR6 ;  /* 0x0000000637377c20 */ /* 0x000fe20008410000 */
[----:B------:R-:W-:Y:S01]  /*2710*/  FMUL.FTZ R57, R57, UR6 ;  /* 0x0000000639397c20 */ /* 0x000fe20008410000 */
[----:B------:R-:W-:Y:S01]  /*2720*/  FMUL.FTZ R58, R58, UR6 ;  /* 0x000000063a3a7c20 */ /* 0x000fe20008410000 */
[----:B------:R-:W-:Y:S01]  /*2730*/  FMNMX.FTZ R33, R165, R22, !PT ;  /* 0x00000016a5217209 */ /* 0x000fe20007810000 */
[----:B------:R-:W-:Y:S01]  /*2740*/  FMUL.FTZ R60, R60, UR6 ;  /* 0x000000063c3c7c20 */ /* 0x000fe20008410000 */
[----:B------:R-:W-:Y:S01]  /*2750*/  FMUL.FTZ R59, R59, UR6 ;  /* 0x000000063b3b7c20 */ /* 0x000fe20008410000 */
[----:B------:R-:W2:Y:S01]  /*2760*/  MUFU.TANH R30, R30 ;  /* 0x0000001e001e7308 */ /* 0x000ea20000002400 */
[----:B---3--:R-:W-:Y:S01]  /*2770*/  FSEL R23, R26, -INF , P2 ;  /* 0xff8000001a177808 */ /* 0x008fe20001000000 */
[----:B------:R-:W-:Y:S01]  /*2780*/  FMUL.FTZ R61, R61, UR6 ;  /* 0x000000063d3d7c20 */ /* 0x000fe20008410000 */
[----:B------:R-:W-:Y:S01]  /*2790*/  ISETP.GT.AND P2, PT, R20, 0x18, PT ;  /* 0x000000181400780c */ /* 0x000fe20003f44270 */
[----:B------:R-:W-:Y:S01]  /*27a0*/  FMUL.FTZ R62, R62, UR6 ;  /* 0x000000063e3e7c20 */ /* 0x000fe20008410000 */
[----:B------:R-:W-:Y:S01]  /*27b0*/  FMUL.FTZ R64, R64, UR6 ;  /* 0x0000000640407c20 */ /* 0x000fe20008410000 */
[----:B------:R-:W-:Y:S01]  /*27c0*/  FMUL.FTZ R63, R63, UR6 ;  /* 0x000000063f3f7c20 */ /* 0x000fe20008410000 */
[----:B------:R-:W-:Y:S01]  /*27d0*/  FMUL.FTZ R65, R65, UR6 ;  /* 0x0000000641417c20 */ /* 0x000fe20008410000 */
[----:B------:R-:W3:Y:S01]  /*27e0*/  MUFU.TANH R31, R31 ;  /* 0x0000001f001f7308 */ /* 0x000ee20000002400 */
[----:B-1----:R-:W-:Y:S01]  /*27f0*/  FSEL R27, R27, -INF , P1 ;  /* 0xff8000001b1b7808 */ /* 0x002fe20000800000 */
[----:B------:R-:W-:Y:S01]  /*2800*/  FMUL.FTZ R66, R66, UR6 ;  /* 0x0000000642427c20 */ /* 0x000fe20008410000 */
[----:B------:R-:W-:Y:S01]  /*2810*/  ISETP.GT.AND P1, PT, R20, 0x19, PT ;  /* 0x000000191400780c */ /* 0x000fe20003f24270 */
[----:B------:R-:W-:Y:S01]  /*2820*/  FMUL.FTZ R68, R68, UR6 ;  /* 0x0000000644447c20 */ /* 0x000fe20008410000 */
[----:B------:R-:W-:Y:S01]  /*2830*/  FMNMX.FTZ R22, R23, R27, !PT ;  /* 0x0000001b17167209 */ /* 0x000fe20007810000 */
[----:B------:R-:W-:Y:S01]  /*2840*/  FMUL.FTZ R67, R67, UR6 ;  /* 0x0000000643437c20 */ /* 0x000fe20008410000 */
[----:B------:R-:W-:Y:S01]  /*2850*/  FMUL.FTZ R69, R69, UR6 ;  /* 0x0000000645457c20 */ /* 0x000fe20008410000 */
[----:B------:R-:W1:Y:S01]  /*2860*/  MUFU.TANH R34, R34 ;  /* 0x0000002200227308 */ /* 0x000e620000002400 */
[----:B--2---:R-:W-:Y:S01]  /*2870*/  FSEL R73, R30, -INF , P6 ;  /* 0xff8000001e497808 */ /* 0x004fe20003000000 */
[----:B------:R-:W-:Y:S01]  /*2880*/  FMUL.FTZ R70, R70, UR6 ;  /* 0x0000000646467c20 */ /* 0x000fe20008410000 */
[----:B------:R-:W-:Y:S01]  /*2890*/  ISETP.GT.AND P6, PT, R20, 0x20, PT ;  /* 0x000000201400780c */ /* 0x000fe20003fc4270 */
[----:B------:R-:W-:Y:S01]  /*28a0*/  FMUL.FTZ R71, R71, UR6 ;  /* 0x0000000647477c20 */ /* 0x000fe20008410000 */
[----:B------:R-:W-:Y:S01]  /*28b0*/  FMNMX.FTZ R22, R73, R22, !PT ;  /* 0x0000001649167209 */ /* 0x000fe20007810000 */
[----:B------:R-:W2:Y:S01]  /*28c0*/  S2UR UR11, SR_CgaCtaId ;  /* 0x00000000000b79c3 */ /* 0x000ea20000008800 */
[----:B------:R-:W-:Y:S01]  /*28d0*/  R2UR UR10, R16 ;  /* 0x00000000100a72ca */ /* 0x000fe200000e0000 */
[----:B------:R-:W4:Y:S01]  /*28e0*/  MUFU.TANH R36, R36 ;  /* 0x0000002400247308 */ /* 0x000f220000002400 */
[----:B---3--:R-:W-:Y:S01]  /*28f0*/  FSEL R31, R31, -INF , P5 ;  /* 0xff8000001f1f7808 */ /* 0x008fe20002800000 */
[----:B------:R-:W-:Y:S01]  /*2900*/  ULDC UR6, c[0x0][0xa80] ;  /* 0x0002a00000067ab9 */ /* 0x000fe20000000800 */
[----:B------:R-:W-:Y:S01]  /*2910*/  ISETP.GT.AND P5, PT, R20, 0x21, PT ;  /* 0x000000211400780c */ /* 0x000fe20003fa4270 */
[----:B------:R-:W-:Y:S01]  /*2920*/  ULOP3.LUT UR7, UR7, 0x3000000, URZ, 0xfc, !UPT ;  /* 0x0300000007077892 */ /* 0x000fe2000f8efc3f */
[----:B------:R-:W-:Y:S01]  /*2930*/  FMNMX.FTZ R22, R31, R22, !PT ;  /* 0x000000161f167209 */ /* 0x000fe20007810000 */
[----:B------:R-:W-:-:S02]  /*2940*/  UMOV UR15, 0x40000040 ;  /* 0x40000040000f7882 */ /* 0x000fc40000000000 */
[----:B------:R-:W3:Y:S01]  /*2950*/  MUFU.TANH R35, R35 ;  /* 0x0000002300237308 */ /* 0x000ee20000002400 */
[----:B-1----:R-:W-:Y:S02]  /*2960*/  FSEL R163, R34, -INF , P4 ;  /* 0xff80000022a37808 */ /* 0x002fe40002000000 */
[----:B------:R-:W-:Y:S01]  /*2970*/  ISETP.GT.AND P4, PT, R20, 0x28, PT ;  /* 0x000000281400780c */ /* 0x000fe20003f84270 */
[----:B------:R-:W-:Y:S01]  /*2980*/  UIADD3 UR10, UR10, 0x32440, URZ ;  /* 0x000324400a0a7890 */ /* 0x000fe2000fffe03f */
[----:B------:R-:W-:Y:S01]  /*2990*/  FMNMX.FTZ R22, R163, R22, !PT ;  /* 0x00000016a3167209 */ /* 0x000fe20007810000 */
[----:B------:R-:W-:Y:S02]  /*29a0*/  UMOV UR14, UR7 ;  /* 0x00000007000e7c82 */ /* 0x000fe40008000000 */
[----:B------:R-:W1:Y:S01]  /*29b0*/  MUFU.TANH R37, R37 ;  /* 0x0000002500257308 */ /* 0x000e620000002400 */
[----:B----4-:R-:W-:-:S04]  /*29c0*/  FSEL R166, R36, -INF , P2 ;  /* 0xff80000024a67808 */ /* 0x010fc80001000000 */
[----:B------:R-:W-:Y:S01]  /*29d0*/  FMNMX.FTZ R33, R166, R33, !PT ;  /* 0x00000021a6217209 */ /* 0x000fe20007810000 */
[----:B--2---:R-:W-:Y:S02]  /*29e0*/  UPRMT UR10, UR11, 0x654, UR10 ;  /* 0x000006540b0a7896 */ /* 0x004fe4000800000a */
[----:B------:R-:W2:Y:S01]  /*29f0*/  MUFU.TANH R38, R38 ;  /* 0x0000002600267308 */ /* 0x000ea20000002400 */
[----:B---3--:R-:W-:Y:S01]  /*2a00*/  FSEL R167, R35, -INF , P3 ;  /* 0xff80000023a77808 */ /* 0x008fe20001800000 */
[----:B------:R-:W-:Y:S01]  /*2a10*/  UMOV UR11, 0x40000040 ;  /* 0x40000040000b7882 */ /* 0x000fe20000000000 */
[----:B------:R-:W-:Y:S02]  /*2a20*/  ISETP.GT.AND P3, PT, R20, 0x29, PT ;  /* 0x000000291400780c */ /* 0x000fe40003f64270 */
[----:B------:R-:W-:Y:S02]  /*2a30*/  FMNMX.FTZ R22, R167, R22, !PT ;  /* 0x00000016a7167209 */ /* 0x000fe40007810000 */
[----:B------:R-:W-:Y:S01]  /*2a40*/  SYNCS.ARRIVE.TRANS64.RED.A1T0 RZ, [UR10], RZ ;  /* 0x000000ffffff79a7 */ /* 0x000fe2000810040a */
[----:B------:R-:W3:Y:S01]  /*2a50*/  MUFU.TANH R40, R40 ;  /* 0x0000002800287308 */ /* 0x000ee20000002400 */
[----:B-1----:R-:W-:Y:S01]  /*2a60*/  FSEL R168, R37, -INF , P1 ;  /* 0xff80000025a87808 */ /* 0x002fe20000800000 */
[----:B------:R-:W-:-:S03]  /*2a70*/  UIADD3 UR10, UR7, 0x80, URZ ;  /* 0x00000080070a7890 */ /* 0x000fc6000fffe03f */
[----:B------:R-:W-:-:S03]  /*2a80*/  FMNMX.FTZ R24, R168, R33, !PT ;  /* 0x00000021a8187209 */ /* 0x000fc60007810000 */
[----:B------:R-:W1:Y:S01]  /*2a90*/  MUFU.TANH R39, R39 ;  /* 0x0000002700277308 */ /* 0x000e620000002400 */
[----:B--2---:R-:W-:Y:S02]  /*2aa0*/  FSEL R201, R38, -INF , P2 ;  /* 0xff80000026c97808 */ /* 0x004fe40001000000 */
[----:B------:R-:W-:Y:S02]  /*2ab0*/  ISETP.GT.AND P2, PT, R20, 0x30, PT ;  /* 0x000000301400780c */ /* 0x000fe40003f44270 */
[----:B------:R-:W-:-:S03]  /*2ac0*/  FMNMX.FTZ R22, R201, R22, !PT ;  /* 0x00000016c9167209 */ /* 0x000fc60007810000 */
[----:B------:R-:W2:Y:S01]  /*2ad0*/  MUFU.TANH R41, R41 ;  /* 0x0000002900297308 */ /* 0x000ea20000002400 */
[----:B---3--:R-:W-:-:S04]  /*2ae0*/  FSEL R199, R40, -INF , P6 ;  /* 0xff80000028c77808 */ /* 0x008fc80003000000 */
[----:B------:R-:W-:-:S03]  /*2af0*/  FMNMX.FTZ R24, R199, R24, !PT ;  /* 0x00000018c7187209 */ /* 0x000fc60007810000 */
[----:B------:R-:W3:Y:S01]  /*2b00*/  MUFU.TANH R42, R42 ;  /* 0x0000002a002a7308 */ /* 0x000ee20000002400 */
[----:B-1----:R-:W-:Y:S02]  /*2b10*/  FSEL R229, R39, -INF , P1 ;  /* 0xff80000027e57808 */ /* 0x002fe40000800000 */
[----:B------:R-:W-:Y:S02]  /*2b20*/  ISETP.GT.AND P1, PT, R20, 0x31, PT ;  /* 0x000000311400780c */ /* 0x000fe40003f24270 */
[----:B------:R-:W-:-:S03]  /*2b30*/  FMNMX.FTZ R22, R229, R22, !PT ;  /* 0x00000016e5167209 */ /* 0x000fc60007810000 */
[----:B------:R-:W1:Y:S01]  /*2b40*/  MUFU.TANH R44, R44 ;  /* 0x0000002c002c7308 */ /* 0x000e620000002400 */
[----:B--2---:R-:W-:-:S04]  /*2b50*/  FSEL R227, R41, -INF , P5 ;  /* 0xff80000029e37808 */ /* 0x004fc80002800000 */
[----:B------:R-:W-:-:S03]  /*2b60*/  FMNMX.FTZ R33, R227, R24, !PT ;  /* 0x00000018e3217209 */ /* 0x000fc60007810000 */
[----:B------:R-:W2:Y:S01]  /*2b70*/  MUFU.TANH R43, R43 ;  /* 0x0000002b002b7308 */ /* 0x000ea20000002400 */
[----:B---3--:R-:W-:Y:S02]  /*2b80*/  FSEL R203, R42, -INF , P6 ;  /* 0xff8000002acb7808 */ /* 0x008fe40003000000 */
[----:B------:R-:W-:Y:S02]  /*2b90*/  ISETP.GT.AND P6, PT, R20, 0x38, PT ;  /* 0x000000381400780c */ /* 0x000fe40003fc4270 */
[----:B------:R-:W-:-:S03]  /*2ba0*/  FMNMX.FTZ R22, R203, R22, !PT ;  /* 0x00000016cb167209 */ /* 0x000fc60007810000 */
[----:B------:R-:W3:Y:S01]  /*2bb0*/  MUFU.TANH R45, R45 ;  /* 0x0000002d002d7308 */ /* 0x000ee20000002400 */
[----:B-1----:R-:W-:-:S04]  /*2bc0*/  FSEL R180, R44, -INF , P4 ;  /* 0xff8000002cb47808 */ /* 0x002fc80002000000 */
        /* <DEDUP_REMOVED lines=65> */
[----:B--2---:R-:W-:-:S04]  /*2fe0*/  FSEL R195, R62, -INF , P2 ;  /* 0xff8000003ec37808 */ /* 0x004fc80001000000 */
[----:B------:R-:W-:-:S03]  /*2ff0*/  FMNMX.FTZ R22, R195, R22, !PT ;  /* 0x00000016c3167209 */ /* 0x000fc60007810000 */
[----:B------:R-:W2:Y:S01]  /*3000*/  MUFU.TANH R65, R65 ;  /* 0x0000004100417308 */ /* 0x000ea20000002400 */
[----:B---3--:R-:W-:-:S04]  /*3010*/  FSEL R181, R64, -INF , P6 ;  /* 0xff80000040b57808 */ /* 0x008fc80003000000 */
        /* <DEDUP_REMOVED lines=18> */
[----:B------:R-:W-:Y:S02]  /*3140*/  FMNMX.FTZ R20, R179, R20, !PT ;  /* 0x00000014b3147209 */ /* 0x000fe40007810000 */
[----:B-1----:R-:W-:-:S03]  /*3150*/  FSEL R173, R70, -INF , P4 ;  /* 0xff80000046ad7808 */ /* 0x002fc60002000000 */
[----:B------:R-:W1:Y:S01]  /*3160*/  SHFL.BFLY PT, R33, R20, 0x2, 0x1f ;  /* 0x0c401f0014217f89 */ /* 0x000e6200000e0000 */
[----:B------:R-:W-:Y:S02]  /*3170*/  FMNMX.FTZ R22, R173, R22, !PT ;  /* 0x00000016ad167209 */ /* 0x000fe40007810000 */
[----:B--2---:R-:W-:-:S04]  /*3180*/  FSEL R177, R71, -INF , P3 ;  /* 0xff80000047b17808 */ /* 0x004fc80001800000 */
[----:B------:R-:W-:-:S05]  /*3190*/  FMNMX.FTZ R22, R177, R22, !PT ;  /* 0x00000016b1167209 */ /* 0x000fca0007810000 */
[----:B------:R-:W2:Y:S01]  /*31a0*/  SHFL.BFLY PT, R35, R22, 0x2, 0x1f ;  /* 0x0c401f0016237f89 */ /* 0x000ea200000e0000 */
[----:B-1----:R-:W-:-:S05]  /*31b0*/  FMNMX.FTZ R33, R20, R33, !PT ;  /* 0x0000002114217209 */ /* 0x002fca0007810000 */
[----:B------:R-:W1:Y:S01]  /*31c0*/  SHFL.BFLY PT, R194, R33, 0x1, 0x1f ;  /* 0x0c201f0021c27f89 */ /* 0x000e6200000e0000 */
[----:B--2---:R-:W-:-:S05]  /*31d0*/  FMNMX.FTZ R35, R22, R35, !PT ;  /* 0x0000002316237209 */ /* 0x004fca0007810000 */
[----:B------:R-:W2:Y:S01]  /*31e0*/  SHFL.BFLY PT, R156, R35, 0x1, 0x1f ;  /* 0x0c201f00239c7f89 */ /* 0x000ea200000e0000 */
[----:B-1----:R-:W-:Y:S01]  /*31f0*/  FMNMX.FTZ R194, R33, R194, !PT ;  /* 0x000000c221c27209 */ /* 0x002fe20007810000 */
[----:B------:R1:W-:Y:S03]  /*3200*/  BAR.SYNC.DEFER_BLOCKING R210, 0x100 ;  /* 0x000400d20000751d */ /* 0x0003e60000010000 */
[C---:B------:R-:W-:Y:S01]  /*3210*/  FSETP.NEU.FTZ.AND P1, PT, R194.reuse, -INF , PT ;  /* 0xff800000c200780b */ /* 0x040fe20003f3d000 */
[----:B------:R-:W-:-:S05]  /*3220*/  FMUL.FTZ R174, R194, UR6 ;  /* 0x00000006c2ae7c20 */ /* 0x000fca0008410000 */
[----:B------:R-:W-:-:S05]  /*3230*/  FSEL R174, R174, RZ, P1 ;  /* 0x000000ffaeae7208 */ /* 0x000fca0000800000 */
[--C-:B------:R-:W-:Y:S01]  /*3240*/  FFMA.FTZ R20, R21, UR6, -R174.reuse ;  /* 0x0000000615147c23 */ /* 0x100fe200080108ae */
[----:B--2---:R-:W-:Y:S01]  /*3250*/  FMNMX.FTZ R156, R35, R156, !PT ;  /* 0x0000009c239c7209 */ /* 0x004fe20007810000 */
[--C-:B------:R-:W-:Y:S01]  /*3260*/  FFMA.FTZ R21, R25, UR6, -R174.reuse ;  /* 0x0000000619157c23 */ /* 0x100fe200080108ae */
[--C-:B------:R-:W-:Y:S01]  /*3270*/  FFMA.FTZ R157, R75, UR6, -R174.reuse ;  /* 0x000000064b9d7c23 */ /* 0x100fe200080108ae */
[--C-:B------:R-:W-:Y:S01]  /*3280*/  FFMA.FTZ R160, R29, UR6, -R174.reuse ;  /* 0x000000061da07c23 */ /* 0x100fe200080108ae */
[C---:B------:R-:W-:Y:S01]  /*3290*/  FSETP.NEU.FTZ.AND P1, PT, R156.reuse, -INF , PT ;  /* 0xff8000009c00780b */ /* 0x040fe20003f3d000 */
[----:B------:R-:W-:Y:S01]  /*32a0*/  FMUL.FTZ R176, R156, UR6 ;  /* 0x000000069cb07c20 */ /* 0x000fe20008410000 */
[----:B------:R-:W-:Y:S01]  /*32b0*/  MUFU.EX2 R22, R20 ;  /* 0x0000001400167308 */ /* 0x000fe20000000800 */
[--C-:B------:R-:W-:Y:S01]  /*32c0*/  FFMA.FTZ R164, R165, UR6, -R174.reuse ;  /* 0x00000006a5a47c23 */ /* 0x100fe200080108ae */
[--C-:B------:R-:W-:Y:S01]  /*32d0*/  FFMA.FTZ R165, R166, UR6, -R174.reuse ;  /* 0x00000006a6a57c23 */ /* 0x100fe200080108ae */
[--C-:B------:R-:W-:Y:S01]  /*32e0*/  FFMA.FTZ R161, R161, UR6, -R174.reuse ;  /* 0x00000006a1a17c23 */ /* 0x100fe200080108ae */
[----:B------:R-:W-:Y:S01]  /*32f0*/  FSEL R176, R176, RZ, P1 ;  /* 0x000000ffb0b07208 */ /* 0x000fe20000800000 */
[--C-:B------:R-:W-:Y:S01]  /*3300*/  FFMA.FTZ R168, R168, UR6, -R174.reuse ;  /* 0x00000006a8a87c23 */ /* 0x100fe200080108ae */
[--C-:B------:R-:W-:Y:S01]  /*3310*/  FFMA.FTZ R178, R199, UR6, -R174.reuse ;  /* 0x00000006c7b27c23 */ /* 0x100fe200080108ae */
[----:B------:R-:W-:Y:S01]  /*3320*/  FFMA.FTZ R199, R227, UR6, -R174 ;  /* 0x00000006e3c77c23 */ /* 0x000fe200080108ae */
[----:B------:R-:W2:Y:S01]  /*3330*/  MUFU.EX2 R21, R21 ;  /* 0x0000001500157308 */ /* 0x000ea20000000800 */
[--C-:B------:R-:W-:Y:S01]  /*3340*/  FFMA.FTZ R23, R23, UR6, -R176.reuse ;  /* 0x0000000617177c23 */ /* 0x100fe200080108b0 */
[--C-:B------:R-:W-:Y:S01]  /*3350*/  FFMA.FTZ R162, R27, UR6, -R176.reuse ;  /* 0x000000061ba27c23 */ /* 0x100fe200080108b0 */
[--C-:B------:R-:W-:Y:S01]  /*3360*/  FFMA.FTZ R158, R73, UR6, -R176.reuse ;  /* 0x00000006499e7c23 */ /* 0x100fe200080108b0 */
[--C-:B------:R-:W-:Y:S01]  /*3370*/  FFMA.FTZ R159, R31, UR6, -R176.reuse ;  /* 0x000000061f9f7c23 */ /* 0x100fe200080108b0 */
[--C-:B------:R-:W-:Y:S01]  /*3380*/  FFMA.FTZ R166, R167, UR6, -R176.reuse ;  /* 0x00000006a7a67c23 */ /* 0x100fe200080108b0 */
[--C-:B------:R-:W-:Y:S01]  /*3390*/  FFMA.FTZ R163, R163, UR6, -R176.reuse ;  /* 0x00000006a3a37c23 */ /* 0x100fe200080108b0 */
[--C-:B------:R-:W-:Y:S01]  /*33a0*/  FFMA.FTZ R167, R201, UR6, -R176.reuse ;  /* 0x00000006c9a77c23 */ /* 0x100fe200080108b0 */
[----:B------:R-:W-:Y:S01]  /*33b0*/  MUFU.EX2 R157, R157 ;  /* 0x0000009d009d7308 */ /* 0x000fe20000000800 */
[----:B------:R-:W-:Y:S01]  /*33c0*/  FFMA.FTZ R170, R229, UR6, -R176 ;  /* 0x00000006e5aa7c23 */ /* 0x000fe200080108b0 */
[----:B------:R-:W-:Y:S01]  /*33d0*/  FFMA.FTZ R201, R182, UR6, -R174 ;  /* 0x00000006b6c97c23 */ /* 0x000fe200080108ae */
[--C-:B------:R-:W-:Y:S01]  /*33e0*/  FFMA.FTZ R182, R203, UR6, -R176.reuse ;  /* 0x00000006cbb67c23 */ /* 0x100fe200080108b0 */
[----:B------:R-:W-:Y:S01]  /*33f0*/  FFMA.FTZ R203, R221, UR6, -R176 ;  /* 0x00000006ddcb7c23 */ /* 0x000fe200080108b0 */
[----:B------:R-:W-:Y:S01]  /*3400*/  FFMA.FTZ R180, R180, UR6, -R174 ;  /* 0x00000006b4b47c23 */ /* 0x000fe200080108ae */
[--C-:B------:R-:W-:Y:S01]  /*3410*/  FFMA.FTZ R184, R223, UR6, -R176.reuse ;  /* 0x00000006dfb87c23 */ /* 0x100fe200080108b0 */
[----:B------:R-:W-:Y:S01]  /*3420*/  FFMA.FTZ R221, R225, UR6, -R176 ;  /* 0x00000006e1dd7c23 */ /* 0x000fe200080108b0 */
[----:B------:R-:W3:Y:S01]  /*3430*/  MUFU.EX2 R160, R160 ;  /* 0x000000a000a07308 */ /* 0x000ee20000000800 */
[----:B--2---:R-:W-:Y:S01]  /*3440*/  F2FP.F16.F32.PACK_AB R152, R21, R22 ;  /* 0x000000161598723e */ /* 0x004fe200000000ff */
[--C-:B------:R-:W-:Y:S01]  /*3450*/  FFMA.FTZ R186, R219, UR6, -R174.reuse ;  /* 0x00000006dbba7c23 */ /* 0x100fe200080108ae */
[--C-:B------:R-:W-:Y:S01]  /*3460*/  FFMA.FTZ R217, R217, UR6, -R174.reuse ;  /* 0x00000006d9d97c23 */ /* 0x100fe200080108ae */
[--C-:B------:R-:W-:Y:S01]  /*3470*/  FFMA.FTZ R188, R215, UR6, -R174.reuse ;  /* 0x00000006d7bc7c23 */ /* 0x100fe200080108ae */
[----:B------:R-:W-:Y:S01]  /*3480*/  FFMA.FTZ R213, R213, UR6, -R174 ;  /* 0x00000006d5d57c23 */ /* 0x000fe200080108ae */
[--C-:B------:R-:W-:Y:S01]  /*3490*/  FFMA.FTZ R190, R211, UR6, -R176.reuse ;  /* 0x00000006d3be7c23 */ /* 0x100fe200080108b0 */
[--C-:B------:R-:W-:Y:S01]  /*34a0*/  FFMA.FTZ R209, R209, UR6, -R176.reuse ;  /* 0x00000006d1d17c23 */ /* 0x100fe200080108b0 */
[----:B------:R-:W-:Y:S01]  /*34b0*/  MUFU.EX2 R23, R23 ;  /* 0x0000001700177308 */ /* 0x000fe20000000800 */
[--C-:B------:R-:W-:Y:S01]  /*34c0*/  FFMA.FTZ R192, R207, UR6, -R176.reuse ;  /* 0x00000006cfc07c23 */ /* 0x100fe200080108b0 */
[----:B------:R-:W-:Y:S01]  /*34d0*/  FFMA.FTZ R205, R205, UR6, -R176 ;  /* 0x00000006cdcd7c23 */ /* 0x000fe200080108b0 */
[--C-:B------:R-:W-:Y:S01]  /*34e0*/  FFMA.FTZ R196, R185, UR6, -R174.reuse ;  /* 0x00000006b9c47c23 */ /* 0x100fe200080108ae */
[--C-:B------:R-:W-:Y:S01]  /*34f0*/  FFMA.FTZ R185, R189, UR6, -R174.reuse ;  /* 0x00000006bdb97c23 */ /* 0x100fe200080108ae */
[--C-:B------:R-:W-:Y:S01]  /*3500*/  FFMA.FTZ R183, R183, UR6, -R174.reuse ;  /* 0x00000006b7b77c23 */ /* 0x100fe200080108ae */
[----:B------:R-:W-:Y:S01]  /*3510*/  FFMA.FTZ R198, R191, UR6, -R174 ;  /* 0x00000006bfc67c23 */ /* 0x000fe200080108ae */
[--C-:B------:R-:W-:Y:S01]  /*3520*/  FFMA.FTZ R187, R187, UR6, -R176.reuse ;  /* 0x00000006bbbb7c23 */ /* 0x100fe200080108b0 */
[----:B------:R-:W2:Y:S01]  /*3530*/  MUFU.EX2 R162, R162 ;  /* 0x000000a200a27308 */ /* 0x000ea20000000800 */
[----:B---3--:R-:W-:Y:S01]  /*3540*/  F2FP.F16.F32.PACK_AB R154, R160, R157 ;  /* 0x0000009da09a723e */ /* 0x008fe200000000ff */
[--C-:B------:R-:W-:Y:S01]  /*3550*/  FFMA.FTZ R200, R193, UR6, -R176.reuse ;  /* 0x00000006c1c87c23 */ /* 0x100fe200080108b0 */
[--C-:B------:R-:W-:Y:S01]  /*3560*/  FFMA.FTZ R189, R195, UR6, -R176.reuse ;  /* 0x00000006c3bd7c23 */ /* 0x100fe200080108b0 */
[----:B------:R-:W-:Y:S01]  /*3570*/  FFMA.FTZ R202, R197, UR6, -R176 ;  /* 0x00000006c5ca7c23 */ /* 0x000fe200080108b0 */
[--C-:B------:R-:W-:Y:S01]  /*3580*/  FFMA.FTZ R204, R169, UR6, -R174.reuse ;  /* 0x00000006a9cc7c23 */ /* 0x100fe200080108ae */
[--C-:B------:R-:W-:Y:S01]  /*3590*/  FFMA.FTZ R169, R172, UR6, -R174.reuse ;  /* 0x00000006aca97c23 */ /* 0x100fe200080108ae */
[--C-:B------:R-:W-:Y:S01]  /*35a0*/  FFMA.FTZ R181, R181, UR6, -R174.reuse ;  /* 0x00000006b5b57c23 */ /* 0x100fe200080108ae */
[----:B------:R-:W-:Y:S01]  /*35b0*/  MUFU.EX2 R158, R158 ;  /* 0x0000009e009e7308 */ /* 0x000fe20000000800 */
[----:B------:R-:W-:Y:S01]  /*35c0*/  FFMA.FTZ R172, R179, UR6, -R174 ;  /* 0x00000006b3ac7c23 */ /* 0x000fe200080108ae */
[--C-:B------:R-:W-:Y:S01]  /*35d0*/  FFMA.FTZ R174, R175, UR6, -R176.reuse ;  /* 0x00000006afae7c23 */ /* 0x100fe200080108b0 */
[--C-:B------:R-:W-:Y:S01]  /*35e0*/  FFMA.FTZ R171, R171, UR6, -R176.reuse ;  /* 0x00000006abab7c23 */ /* 0x100fe200080108b0 */
[--C-:B------:R-:W-:Y:S01]  /*35f0*/  FFMA.FTZ R173, R173, UR6, -R176.reuse ;  /* 0x00000006adad7c23 */ /* 0x100fe200080108b0 */
[----:B------:R-:W-:Y:S01]  /*3600*/  FFMA.FTZ R176, R177, UR6, -R176 ;  /* 0x00000006b1b07c23 */ /* 0x000fe200080108b0 */
[----:B------:R-:W-:Y:S01]  /*3610*/  FADD.FTZ R22, R22, R21 ;  /* 0x0000001516167221 */ /* 0x000fe20000010000 */
[----:B------:R-:W-:Y:S01]  /*3620*/  MOV R20, UR7 ;  /* 0x0000000700147c02 */ /* 0x000fe20008000f00 */
[----:B------:R-:W3:Y:S01]  /*3630*/  MUFU.EX2 R159, R159 ;  /* 0x0000009f009f7308 */ /* 0x000ee20000000800 */
[----:B--2---:R-:W-:Y:S01]  /*3640*/  F2FP.F16.F32.PACK_AB R153, R162, R23 ;  /* 0x00000017a299723e */ /* 0x004fe200000000ff */
[----:B------:R-:W-:Y:S01]  /*3650*/  FADD.FTZ R23, R23, R162 ;  /* 0x000000a217177221 */ /* 0x000fe20000010000 */
[----:B------:R-:W-:-:S04]  /*3660*/  FADD.FTZ R157, R157, R22 ;  /* 0x000000169d9d7221 */ /* 0x000fc80000010000 */
[----:B------:R-:W-:Y:S01]  /*3670*/  FADD.FTZ R160, R160, R157 ;  /* 0x0000009da0a07221 */ /* 0x000fe20000010000 */
[----:B------:R-:W-:Y:S08]  /*3680*/  MUFU.EX2 R161, R161 ;  /* 0x000000a100a17308 */ /* 0x000ff00000000800 */
[----:B------:R-:W2:Y:S01]  /*3690*/  MUFU.EX2 R164, R164 ;  /* 0x000000a400a47308 */ /* 0x000ea20000000800 */
[----:B---3--:R-:W-:Y:S01]  /*36a0*/  F2FP.F16.F32.PACK_AB R155, R159, R158 ;  /* 0x0000009e9f9b723e */ /* 0x008fe200000000ff */
[----:B------:R-:W-:-:S03]  /*36b0*/  FADD.FTZ R158, R158, R23 ;  /* 0x000000179e9e7221 */ /* 0x000fc60000010000 */
[----:B------:R-:W-:Y:S01]  /*36c0*/  WARPGROUP.ARRIVE ;  /* 0x00000000000079c5 */ /* 0x000fe20000000000 */
[----:B------:R-:W-:Y:S02]  /*36d0*/  FADD.FTZ R158, R159, R158 ;  /* 0x0000009e9f9e7221 */ /* 0x000fe40000010000 */
[----:B------:R-:W-:Y:S03]  /*36e0*/  MUFU.EX2 R165, R165 ;  /* 0x000000a500a57308 */ /* 0x000fe60000000800 */
[----:B------:R-:W-:Y:S05]  /*36f0*/  HGMMA.64x256x16.F32 R24, R152, gdesc[UR12].tnspB, RZ, !UPT, gsb0 ;  /* 0x43e0000c98187df0 */ /* 0x000fea000c0008ff */
[----:B------:R-:W-:Y:S08]  /*3700*/  MUFU.EX2 R168, R168 ;  /* 0x000000a800a87308 */ /* 0x000ff00000000800 */
[----:B------:R-:W-:Y:S08]  /*3710*/  MUFU.EX2 R163, R163 ;  /* 0x000000a300a37308 */ /* 0x000ff00000000800 */
[----:B------:R-:W3:Y:S08]  /*3720*/  MUFU.EX2 R166, R166 ;  /* 0x000000a600a67308 */ /* 0x000ef00000000800 */
[----:B------:R-:W-:Y:S08]  /*3730*/  MUFU.EX2 R167, R167 ;  /* 0x000000a700a77308 */ /* 0x000ff00000000800 */
[----:B------:R-:W4:Y:S08]  /*3740*/  MUFU.EX2 R170, R170 ;  /* 0x000000aa00aa7308 */ /* 0x000f300000000800 */
[----:B------:R-:W-:Y:S08]  /*3750*/  MUFU.EX2 R178, R178 ;  /* 0x000000b200b27308 */ /* 0x000ff00000000800 */
[----:B------:R-:W5:Y:S08]  /*3760*/  MUFU.EX2 R199, R199 ;  /* 0x000000c700c77308 */ /* 0x000f700000000800 */
[----:B------:R-:W-:Y:S08]  /*3770*/  MUFU.EX2 R180, R180 ;  /* 0x000000b400b47308 */ /* 0x000ff00000000800 */
[----:B------:R-:W-:Y:S08]  /*3780*/  MUFU.EX2 R201, R201 ;  /* 0x000000c900c97308 */ /* 0x000ff00000000800 */
[----:B------:R-:W-:Y:S08]  /*3790*/  MUFU.EX2 R182, R182 ;  /* 0x000000b600b67308 */ /* 0x000ff00000000800 */
[----:B------:R-:W0:Y:S08]  /*37a0*/  MUFU.EX2 R203, R203 ;  /* 0x000000cb00cb7308 */ /* 0x000e300000000800 */
[----:B------:R-:W-:Y:S08]  /*37b0*/  MUFU.EX2 R184, R184 ;  /* 0x000000b800b87308 */ /* 0x000ff00000000800 */
[----:B------:R-:W1:Y:S08]  /*37c0*/  MUFU.EX2 R221, R221 ;  /* 0x000000dd00dd7308 */ /* 0x000e700000000800 */
[----:B------:R-:W-:Y:S08]  /*37d0*/  MUFU.EX2 R186, R186 ;  /* 0x000000ba00ba7308 */ /* 0x000ff00000000800 */
[----:B------:R-:W1:Y:S08]  /*37e0*/  MUFU.EX2 R217, R217 ;  /* 0x000000d900d97308 */ /* 0x000e700000000800 */
[----:B------:R-:W-:Y:S08]  /*37f0*/  MUFU.EX2 R188, R188 ;  /* 0x000000bc00bc7308 */ /* 0x000ff00000000800 */
[----:B------:R-:W-:Y:S08]  /*3800*/  MUFU.EX2 R213, R213 ;  /* 0x000000d500d57308 */ /* 0x000ff00000000800 */
[----:B------:R-:W-:Y:S08]  /*3810*/  MUFU.EX2 R190, R190 ;  /* 0x000000be00be7308 */ /* 0x000ff00000000800 */
[----:B------:R-:W1:Y:S08]  /*3820*/  MUFU.EX2 R209, R209 ;  /* 0x000000d100d17308 */ /* 0x000e700000000800 */
        /* <DEDUP_REMOVED lines=14> */
[----:B------:R-:W-:Y:S01]  /*3910*/  MUFU.EX2 R174, R174 ;  /* 0x000000ae00ae7308 */ /* 0x000fe20000000800 */
[----:B------:R-:W-:-:S02]  /*3920*/  WARPGROUP.DEPBAR.LE gsb0, 0x0 ;  /* 0x00008000000079c5 */ /* 0x000fc40000010000 */
[----:B--2---:R-:W-:Y:S01]  /*3930*/  F2FP.F16.F32.PACK_AB R152, R164, R161 ;  /* 0x000000a1a498723e */ /* 0x004fe200000000ff */
[----:B------:R-:W-:Y:S01]  /*3940*/  FADD.FTZ R161, R161, R160 ;  /* 0x000000a0a1a17221 */ /* 0x000fe20000010000 */
[----:B---3--:R-:W-:Y:S01]  /*3950*/  F2FP.F16.F32.PACK_AB R153, R166, R163 ;  /* 0x000000a3a699723e */ /* 0x008fe200000000ff */
[----:B------:R-:W-:Y:S01]  /*3960*/  FADD.FTZ R163, R163, R158 ;  /* 0x0000009ea3a37221 */ /* 0x000fe20000010000 */
[----:B------:R-:W-:Y:S01]  /*3970*/  F2FP.F16.F32.PACK_AB R154, R168, R165 ;  /* 0x000000a5a89a723e */ /* 0x000fe200000000ff */
[----:B------:R-:W2:Y:S01]  /*3980*/  MUFU.EX2 R171, R171 ;  /* 0x000000ab00ab7308 */ /* 0x000ea20000000800 */
[----:B----4-:R-:W-:Y:S01]  /*3990*/  F2FP.F16.F32.PACK_AB R155, R170, R167 ;  /* 0x000000a7aa9b723e */ /* 0x010fe200000000ff */
[----:B------:R-:W-:Y:S01]  /*39a0*/  FADD.FTZ R164, R164, R161 ;  /* 0x000000a1a4a47221 */ /* 0x000fe20000010000 */
[----:B------:R-:W-:Y:S02]  /*39b0*/  FADD.FTZ R166, R166, R163 ;  /* 0x000000a3a6a67221 */ /* 0x000fe40000010000 */
[----:B------:R-:W-:Y:S01]  /*39c0*/  WARPGROUP.ARRIVE ;  /* 0x00000000000079c5 */ /* 0x000fe20000000000 */
[----:B------:R-:W-:Y:S01]  /*39d0*/  FADD.FTZ R165, R165, R164 ;  /* 0x000000a4a5a57221 */ /* 0x000fe20000010000 */
[----:B------:R-:W-:Y:S01]  /*39e0*/  FADD.FTZ R167, R167, R166 ;  /* 0x000000a6a7a77221 */ /* 0x000fe20000010000 */
[----:B------:R-:W-:Y:S02]  /*39f0*/  MUFU.EX2 R173, R173 ;  /* 0x000000ad00ad7308 */ /* 0x000fe40000000800 */
[----:B------:R-:W-:Y:S01]  /*3a00*/  FADD.FTZ R165, R168, R165 ;  /* 0x000000a5a8a57221 */ /* 0x000fe20000010000 */
[----:B------:R-:W-:Y:S01]  /*3a10*/  HGMMA.64x256x16.F32 R24, R152, gdesc[UR8].tnspB, R24, gsb0 ;  /* 0x43e0000898187df0 */ /* 0x000fe20008000818 */
[----:B------:R-:W-:Y:S01]  /*3a20*/  UIADD3 UR10, UR7, 0x100, URZ ;  /* 0x00000100070a7890 */ /* 0x000fe2000fffe03f */
[----:B------:R-:W-:Y:S01]  /*3a30*/  FADD.FTZ R167, R170, R167 ;  /* 0x000000a7aaa77221 */ /* 0x000fe20000010000 */
[----:B------:R-:W-:-:S02]  /*3a40*/  UMOV UR11, 0x40000040 ;  /* 0x40000040000b7882 */ /* 0x000fc40000000000 */
[----:B------:R-:W3:Y:S01]  /*3a50*/  MUFU.EX2 R176, R176 ;  /* 0x000000b000b07308 */ /* 0x000ee20000000800 */
[----:B------:R-:W-:Y:S02]  /*3a60*/  WARPGROUP.DEPBAR.LE gsb0, 0x0 ;  /* 0x00008000000079c5 */ /* 0x000fe40000010000 */
[----:B-----5:R-:W-:Y:S01]  /*3a70*/  F2FP.F16.F32.PACK_AB R152, R199, R178 ;  /* 0x000000b2c798723e */ /* 0x020fe200000000ff */
[----:B------:R-:W-:Y:S01]  /*3a80*/  FADD.FTZ R178, R178, R165 ;  /* 0x000000a5b2b27221 */ /* 0x000fe20000010000 */
[----:B0-----:R-:W-:Y:S01]  /*3a90*/  F2FP.F16.F32.PACK_AB R153, R203, R182 ;  /* 0x000000b6cb99723e */ /* 0x001fe200000000ff */
[----:B------:R-:W-:Y:S01]  /*3aa0*/  FADD.FTZ R182, R182, R167 ;  /* 0x000000a7b6b67221 */ /* 0x000fe20000010000 */
[----:B------:R-:W-:Y:S01]  /*3ab0*/  F2FP.F16.F32.PACK_AB R154, R201, R180 ;  /* 0x000000b4c99a723e */ /* 0x000fe200000000ff */
[----:B------:R-:W-:Y:S01]  /*3ac0*/  FADD.FTZ R199, R199, R178 ;  /* 0x000000b2c7c77221 */ /* 0x000fe20000010000 */
[----:B-1----:R-:W-:Y:S01]  /*3ad0*/  F2FP.F16.F32.PACK_AB R155, R221, R184 ;  /* 0x000000b8dd9b723e */ /* 0x002fe200000000ff */
[----:B------:R-:W-:-:S02]  /*3ae0*/  FADD.FTZ R203, R203, R182 ;  /* 0x000000b6cbcb7221 */ /* 0x000fc40000010000 */
[----:B------:R-:W-:Y:S01]  /*3af0*/  FADD.FTZ R180, R180, R199 ;  /* 0x000000c7b4b47221 */ /* 0x000fe20000010000 */
[----:B------:R-:W-:Y:S01]  /*3b00*/  WARPGROUP.ARRIVE ;  /* 0x00000000000079c5 */ /* 0x000fe20000000000 */
[----:B------:R-:W-:Y:S02]  /*3b10*/  FADD.FTZ R184, R184, R203 ;  /* 0x000000cbb8b87221 */ /* 0x000fe40000010000 */
[----:B------:R-:W-:Y:S02]  /*3b20*/  FADD.FTZ R201, R201, R180 ;  /* 0x000000b4c9c97221 */ /* 0x000fe40000010000 */
[----:B------:R-:W-:-:S05]  /*3b30*/  FADD.FTZ R221, R221, R184 ;  /* 0x000000b8dddd7221 */ /* 0x000fca0000010000 */
[----:B------:R-:W-:Y:S01]  /*3b40*/  HGMMA.64x256x16.F32 R24, R152, gdesc[UR8].tnspB, R24, gsb0 ;  /* 0x43e0000898187df0 */ /* 0x000fe20008000818 */
[----:B------:R-:W-:Y:S01]  /*3b50*/  UIADD3 UR10, UR7, 0x180, URZ ;  /* 0x00000180070a7890 */ /* 0x000fe2000fffe03f */
[----:B------:R-:W-:Y:S01]  /*3b60*/  UMOV UR11, 0x40000040 ;  /* 0x40000040000b7882 */ /* 0x000fe20000000000 */
[----:B------:R-:W-:Y:S02]  /*3b70*/  WARPGROUP.DEPBAR.LE gsb0, 0x0 ;  /* 0x00008000000079c5 */ /* 0x000fe40000010000 */
[----:B------:R-:W-:Y:S01]  /*3b80*/  F2FP.F16.F32.PACK_AB R152, R217, R186 ;  /* 0x000000bad998723e */ /* 0x000fe200000000ff */
[----:B------:R-:W-:Y:S01]  /*3b90*/  FADD.FTZ R186, R186, R201 ;  /* 0x000000c9baba7221 */ /* 0x000fe20000010000 */
[----:B------:R-:W-:Y:S01]  /*3ba0*/  F2FP.F16.F32.PACK_AB R153, R209, R190 ;  /* 0x000000bed199723e */ /* 0x000fe200000000ff */
[----:B------:R-:W-:Y:S01]  /*3bb0*/  FADD.FTZ R190, R190, R221 ;  /* 0x000000ddbebe7221 */ /* 0x000fe20000010000 */
[----:B------:R-:W-:Y:S01]  /*3bc0*/  F2FP.F16.F32.PACK_AB R154, R213, R188 ;  /* 0x000000bcd59a723e */ /* 0x000fe200000000ff */
[----:B------:R-:W-:Y:S01]  /*3bd0*/  FADD.FTZ R217, R217, R186 ;  /* 0x000000bad9d97221 */ /* 0x000fe20000010000 */
[----:B------:R-:W-:Y:S01]  /*3be0*/  F2FP.F16.F32.PACK_AB R155, R205, R192 ;  /* 0x000000c0cd9b723e */ /* 0x000fe200000000ff */
[----:B------:R-:W-:-:S02]  /*3bf0*/  FADD.FTZ R209, R209, R190 ;  /* 0x000000bed1d17221 */ /* 0x000fc40000010000 */
[----:B------:R-:W-:Y:S01]  /*3c00*/  FADD.FTZ R188, R188, R217 ;  /* 0x000000d9bcbc7221 */ /* 0x000fe20000010000 */
[----:B------:R-:W-:Y:S01]  /*3c10*/  WARPGROUP.ARRIVE ;  /* 0x00000000000079c5 */ /* 0x000fe20000000000 */
[----:B------:R-:W-:Y:S02]  /*3c20*/  FADD.FTZ R192, R192, R209 ;  /* 0x000000d1c0c07221 */ /* 0x000fe40000010000 */
[----:B------:R-:W-:Y:S02]  /*3c30*/  FADD.FTZ R188, R213, R188 ;  /* 0x000000bcd5bc7221 */ /* 0x000fe40000010000 */
[----:B------:R-:W-:-:S08]  /*3c40*/  FADD.FTZ R192, R205, R192 ;  /* 0x000000c0cdc07221 */ /* 0x000fd00000010000 */
        /* <DEDUP_REMOVED lines=23> */
[C---:B--2---:R-:W-:Y:S01]  /*3dc0*/  F2FP.F16.F32.PACK_AB R153, R171.reuse, R174 ;  /* 0x000000aeab99723e */ /* 0x044fe200000000ff */
[----:B------:R-:W-:Y:S01]  /*3dd0*/  FADD.FTZ R174, R174, R189 ;  /* 0x000000bdaeae7221 */ /* 0x000fe20000010000 */
[----:B------:R-:W-:Y:S01]  /*3de0*/  F2FP.F16.F32.PACK_AB R154, R172, R169 ;  /* 0x000000a9ac9a723e */ /* 0x000fe200000000ff */
[----:B------:R-:W-:Y:S01]  /*3df0*/  FADD.FTZ R204, R204, R181 ;  /* 0x000000b5cccc7221 */ /* 0x000fe20000010000 */
[----:B---3--:R-:W-:Y:S01]  /*3e00*/  F2FP.F16.F32.PACK_AB R155, R176, R173 ;  /* 0x000000adb09b723e */ /* 0x008fe200000000ff */
[----:B------:R-:W-:-:S02]  /*3e10*/  FADD.FTZ R174, R171, R174 ;  /* 0x000000aeabae7221 */ /* 0x000fc40000010000 */
[----:B------:R-:W-:Y:S01]  /*3e20*/  FADD.FTZ R21, R169, R204 ;  /* 0x000000cca9157221 */ /* 0x000fe20000010000 */
[----:B------:R-:W-:Y:S01]  /*3e30*/  WARPGROUP.ARRIVE ;  /* 0x00000000000079c5 */ /* 0x000fe20000000000 */
[----:B------:R-:W-:Y:S02]  /*3e40*/  FADD.FTZ R173, R173, R174 ;  /* 0x000000aeadad7221 */ /* 0x000fe40000010000 */
[----:B------:R-:W-:Y:S02]  /*3e50*/  FADD.FTZ R21, R172, R21 ;  /* 0x00000015ac157221 */ /* 0x000fe40000010000 */
[----:B------:R-:W-:-:S08]  /*3e60*/  FADD.FTZ R22, R176, R173 ;  /* 0x000000adb0167221 */ /* 0x000fd00000010000 */
[----:B------:R-:W-:Y:S03]  /*3e70*/  HGMMA.64x256x16.F32 R24, R152, gdesc[UR8].tnspB, R24, gsb0 ;  /* 0x43e0000898187df0 */ /* 0x000fe60008000818 */
[----:B------:R-:W-:Y:S02]  /*3e80*/  WARPGROUP.DEPBAR.LE gsb0, 0x0 ;  /* 0x00008000000079c5 */ /* 0x000fe40000010000 */
[----:B------:R-:W-:Y:S05]  /*3e90*/  @!P0 BRA `(.L_x_199) ;  /* 0x0000000000048947 */ /* 0x000fea0003800000 */
[----:B------:R-:W-:Y:S01]  /*3ea0*/  BPT.TRAP 0x1 ;  /* 0x000000040000795c */ /* 0x000fe20000300000 */
.L_x_199:
[----:B------:R-:W0:Y:S01]  /*3eb0*/  S2UR UR11, SR_CgaCtaId ;  /* 0x00000000000b79c3 */ /* 0x000e220000008800 */
[----:B------:R-:W-:Y:S01]  /*3ec0*/  R2UR UR10, R19 ;  /* 0x00000000130a72ca */ /* 0x000fe200000e0000 */
[----:B------:R-:W-:Y:S01]  /*3ed0*/  UIADD3 UR38, UR38, -0x2, URZ ;  /* 0xfffffffe26267890 */ /* 0x000fe2000fffe03f */
[----:B------:R-:W-:-:S11]  /*3ee0*/  R2UR UR7, R16 ;  /* 0x00000000100772ca */ /* 0x000fd600000e0000 */
[----:B------:R-:W-:Y:S02]  /*3ef0*/  UISETP.GE.AND UP0, UPT, UR38, UR10, UPT ;  /* 0x0000000a2600728c */ /* 0x000fe4000bf06270 */
[----:B------:R-:W-:-:S04]  /*3f00*/  UIADD3 UR7, UR7, 0x32460, URZ ;  /* 0x0003246007077890 */ /* 0x000fc8000fffe03f */
[----:B------:R-:W-:Y:S01]  /*3f10*/  PLOP3.LUT P1, PT, PT, PT, UP0, 0x80, 0x0 ;  /* 0x000000000000781c */ /* 0x000fe20003f2f008 */
[----:B0-----:R-:W-:-:S09]  /*3f20*/  UPRMT UR7, UR11, 0x654, UR7 ;  /* 0x000006540b077896 */ /* 0x001fd20008000007 */
[----:B------:R-:W-:Y:S03]  /*3f30*/  SYNCS.ARRIVE.TRANS64.RED.A1T0 RZ, [UR7], RZ ;  /* 0x000000ffffff79a7 */ /* 0x000fe60008100407 */
[----:B------:R-:W-:Y:S05]  /*3f40*/  @!P1 BRA `(.L_x_200) ;  /* 0x0000002800e49947 */ /* 0x000fea0003800000 */
[----:B------:R-:W-:Y:S01]  /*3f50*/  IMAD.MOV.U32 R201, RZ, RZ, R156 ;  /* 0x000000ffffc97224 */ /* 0x000fe200078e009c */
[----:B------:R-:W-:Y:S01]  /*3f60*/  UMOV UR61, URZ ;  /* 0x0000003f003d7c82 */ /* 0x000fe20008000000 */
[----:B------:R-:W-:Y:S02]  /*3f70*/  IMAD.MOV.U32 R200, RZ, RZ, R194 ;  /* 0x000000ffffc87224 */ /* 0x000fe400078e00c2 */
[----:B------:R-:W-:Y:S01]  /*3f80*/  IMAD.U32 R23, RZ, RZ, UR38 ;  /* 0x00000026ff177e24 */ /* 0x000fe2000f8e00ff */
[----:B------:R-:W-:-:S06]  /*3f90*/  UMOV UR38, URZ ;  /* 0x0000003f00267c82 */ /* 0x000fcc0008000000 */
.L_x_211:
[----:B------:R-:W-:Y:S01]  /*3fa0*/  R2UR UR6, R23 ;  /* 0x00000000170672ca */ /* 0x000fe200000e0000 */
[----:B------:R-:W-:Y:S01]  /*3fb0*/  UIADD3 UR38, UR38, 0x1, URZ ;  /* 0x0000000126267890 */ /* 0x000fe2000fffe03f */
[----:B------:R-:W-:-:S03]  /*3fc0*/  R2UR UR7, R19 ;  /* 0x00000000130772ca */ /* 0x000fc600000e0000 */
[----:B------:R-:W-:-:S04]  /*3fd0*/  UISETP.NE.AND UP0, UPT, UR38, 0x2, UPT ;  /* 0x000000022600788c */ /* 0x000fc8000bf05270 */
[----:B------:R-:W-:-:S04]  /*3fe0*/  USEL UR38, UR38, URZ, UP0 ;  /* 0x0000003f26267287 */ /* 0x000fc80008000000 */
[----:B------:R-:W-:Y:S01]  /*3ff0*/  IMAD.U32 R0, RZ, RZ, UR6 ;  /* 0x00000006ff007e24 */ /* 0x000fe2000f8e00ff */
[----:B------:R-:W-:-:S04]  /*4000*/  UIADD3 UR6, UR6, -0x1, URZ ;  /* 0xffffffff06067890 */ /* 0x000fc8000fffe03f */
[----:B------:R-:W-:Y:S02]  /*4010*/  ISETP.GT.AND P1, PT, R0, UR7, PT ;  /* 0x0000000700007c0c */ /* 0x000fe4000bf24270 */
[----:B------:R-:W-:Y:S01]  /*4020*/  MOV R23, UR6 ;  /* 0x0000000600177c02 */ /* 0x000fe20008000f00 */
[----:B------:R-:W-:-:S04]  /*4030*/  USEL UR6, URZ, 0x1, UP0 ;  /* 0x000000013f067887 */ /* 0x000fc80008000000 */
[----:B------:R-:W-:Y:S01]  /*4040*/  ULOP3.LUT UR61, UR61, UR6, URZ, 0x3c, !UPT ;  /* 0x000000063d3d7292 */ /* 0x000fe2000f8e3c3f */
[----:B------:R-:W-:Y:S11]  /*4050*/  @!P0 BRA `(.L_x_201) ;  /* 0x0000000000048947 */ /* 0x000ff60003800000 */
[----:B------:R-:W-:Y:S01]  /*4060*/  BPT.TRAP 0x1 ;  /* 0x000000040000795c */ /* 0x000fe20000300000 */
.L_x_201:
[----:B------:R-:W-:Y:S01]  /*4070*/  R2UR UR6, R16 ;  /* 0x00000000100672ca */ /* 0x000fe200000e0000 */
[----:B------:R-:W-:-:S05]  /*4080*/  IMAD.U32 R0, RZ, RZ, UR61 ;  /* 0x0000003dff007e24 */ /* 0x000fca000f8e00ff */
[----:B------:R-:W-:-:S07]  /*4090*/  SHF.L.U32 R0, R0, 0x1f, RZ ;  /* 0x0000001f00007819 */ /* 0x000fce00000006ff */
[----:B------:R-:W-:-:S09]  /*40a0*/  ULEA UR60, UR38, UR6, 0x3 ;  /* 0x00000006263c7291 */ /* 0x000fd2000f8e183f */
[----:B------:R0:W1:Y:S01]  /*40b0*/  SYNCS.PHASECHK.TRANS64.TRYWAIT P2, [UR60+0x32430], R0 ;  /* 0x03243000ff0075a7 */ /* 0x000062000804017c */
[----:B------:R-:W-:Y:S05]  /*40c0*/  @!P0 BRA `(.L_x_202) ;  /* 0x0000000000048947 */ /* 0x000fea0003800000 */
[----:B------:R-:W-:Y:S01]  /*40d0*/  BPT.TRAP 0x1 ;  /* 0x000000040000795c */ /* 0x000fe20000300000 */
.L_x_202:
[----:B-1----:R-:W-:Y:S05]  /*40e0*/  @P2 BRA `(.L_x_203) ;  /* 0x0000000000082947 */ /* 0x002fea0003800000 */
[----:B------:R-:W1:Y:S02]  /*40f0*/  SYNCS.PHASECHK.TRANS64.TRYWAIT P2, [UR60+0x32430], R0 ;  /* 0x03243000ff0075a7 */ /* 0x000e64000804017c */
[----:B-1----:R-:W-:Y:S05]  /*4100*/  @!P2 BRA `(.L_x_204) ;  /* 0x0000009c00e0a947 */ /* 0x002fea0003800000 */
.L_x_203:
[----:B------:R-:W-:Y:S01]  /*4110*/  R2UR UR6, R17 ;  /* 0x00000000110672ca */ /* 0x000fe200000e0000 */
[----:B-1----:R-:W-:Y:S01]  /*4120*/  WARPGROUP.ARRIVE ;  /* 0x00000000000079c5 */ /* 0x002fe20000000000 */
[----:B------:R-:W-:Y:S01]  /*4130*/  MOV R202, UR21 ;  /* 0x0000001500ca7c02 */ /* 0x000fe20008000f00 */
[----:B------:R-:W-:Y:S01]  /*4140*/  UMOV UR23, 0x40000040 ;  /* 0x4000004000177882 */ /* 0x000fe20000000000 */
[----:B------:R-:W-:Y:S01]  /*4150*/  MOV R203, UR20 ;  /* 0x0000001400cb7c02 */ /* 0x000fe20008000f00 */
[----:B------:R-:W-:Y:S01]  /*4160*/  UMOV UR19, 0x40000040 ;  /* 0x4000004000137882 */ /* 0x000fe20000000000 */
[----:B------:R-:W-:Y:S01]  /*4170*/  R2UR UR20, R14 ;  /* 0x000000000e1472ca */ /* 0x000fe200000e0000 */
[----:B------:R-:W-:Y:S01]  /*4180*/  UMOV UR15, 0x40000040 ;  /* 0x40000040000f7882 */ /* 0x000fe20000000000 */
[----:B------:R-:W-:Y:S01]  /*4190*/  R2UR UR21, R15 ;  /* 0x000000000f1572ca */ /* 0x000fe200000e0000 */
[----:B------:R-:W-:Y:S01]  /*41a0*/  UMOV UR11, 0x40000040 ;  /* 0x40000040000b7882 */ /* 0x000fe20000000000 */
[----:B------:R-:W-:-:S02]  /*41b0*/  MOV R204, UR17 ;  /* 0x0000001100cc7c02 */ /* 0x000fc40008000f00 */
[----:B------:R-:W-:Y:S01]  /*41c0*/  MOV R205, UR16 ;  /* 0x0000001000cd7c02 */ /* 0x000fe20008000f00 */
[----:B------:R-:W-:Y:S01]  /*41d0*/  UIMAD UR6, UR38, 0x300, UR6 ;  /* 0x00000300260678a4 */ /* 0x000fe2000f8e0206 */
[----:B------:R-:W-:Y:S02]  /*41e0*/  R2UR UR16, R12 ;  /* 0x000000000c1072ca */ /* 0x000fe400000e0000 */
[----:B------:R-:W-:Y:S01]  /*41f0*/  R2UR UR17, R13 ;  /* 0x000000000d1172ca */ /* 0x000fe200000e0000 */
[----:B------:R-:W-:Y:S01]  /*4200*/  UIADD3 UR7, UR6, 0x2, URZ ;  /* 0x0000000206077890 */ /* 0x000fe2000fffe03f */
[----:B------:R-:W-:Y:S02]  /*4210*/  MOV R206, UR13 ;  /* 0x0000000d00ce7c02 */ /* 0x000fe40008000f00 */
[----:B------:R-:W-:Y:S01]  /*4220*/  UMOV UR22, UR6 ;  /* 0x0000000600167c82 */ /* 0x000fe20008000000 */
[----:B------:R-:W-:Y:S01]  /*4230*/  MOV R207, UR12 ;  /* 0x0000000c00cf7c02 */ /* 0x000fe20008000f00 */
[----:B------:R-:W-:Y:S01]  /*4240*/  HGMMA.64x96x16.F32 R152, gdesc[UR20], RZ, !UPT, gsb0 ;  /* 0x01600000149879f0 */ /* 0x000fe2000c0008ff */
[----:B------:R-:W-:Y:S01]  /*4250*/  R2UR UR12, R10 ;  /* 0x000000000a0c72ca */ /* 0x000fe200000e0000 */
[----:B------:R-:W-:Y:S01]  /*4260*/  UMOV UR18, UR7 ;  /* 0x0000000700127c82 */ /* 0x000fe20008000000 */
[----:B------:R-:W-:Y:S01]  /*4270*/  R2UR UR13, R11 ;  /* 0x000000000b0d72ca */ /* 0x000fe200000e0000 */
[----:B------:R-:W-:Y:S01]  /*4280*/  UIADD3 UR7, UR6, 0x4, URZ ;  /* 0x0000000406077890 */ /* 0x000fe2000fffe03f */
[----:B------:R-:W-:Y:S01]  /*4290*/  MOV R208, UR9 ;  /* 0x0000000900d07c02 */ /* 0x000fe20008000f00 */
[----:B------:R-:W-:Y:S01]  /*42a0*/  UIADD3 UR6, UR6, 0x6, URZ ;  /* 0x0000000606067890 */ /* 0x000fe2000fffe03f */
[----:B------:R-:W-:-:S02]  /*42b0*/  MOV R209, UR8 ;  /* 0x0000000800d17c02 */ /* 0x000fc40008000f00 */
[----:B------:R-:W-:Y:S02]  /*42c0*/  R2UR UR8, R8 ;  /* 0x00000000080872ca */ /* 0x000fe400000e0000 */
[----:B------:R-:W-:Y:S01]  /*42d0*/  UMOV UR14, UR7 ;  /* 0x00000007000e7c82 */ /* 0x000fe20008000000 */
[----:B------:R-:W-:Y:S01]  /*42e0*/  R2UR UR9, R9 ;  /* 0x00000000090972ca */ /* 0x000fe200000e0000 */
[----:B------:R-:W-:Y:S01]  /*42f0*/  UMOV UR10, UR6 ;  /* 0x00000006000a7c82 */ /* 0x000fe20008000000 */
[----:B------:R-:W-:Y:S02]  /*4300*/  R2UR UR21, R202 ;  /* 0x00000000ca1572ca */ /* 0x000fe400000e0000 */
[----:B------:R-:W-:Y:S01]  /*4310*/  R2UR UR20, R203 ;  /* 0x00000000cb1472ca */ /* 0x000fe200000e0000 */
[----:B------:R-:W-:Y:S02]  /*4320*/  WARPGROUP.DEPBAR.LE gsb0, 0x0 ;  /* 0x00008000000079c5 */ /* 0x000fe40000010000 */
[----:B------:R-:W-:-:S06]  /*4330*/  WARPGROUP.ARRIVE ;  /* 0x00000000000079c5 */ /* 0x000fcc0000000000 */
[----:B------:R-:W-:Y:S01]  /*4340*/  HGMMA.64x96x16.F32 R152, gdesc[UR16], R152, gsb0 ;  /* 0x01600000109879f0 */ /* 0x000fe20008000898 */
        /* <DEDUP_REMOVED lines=13> */
[----:B------:R-:W-:-:S12]  /*4420*/  @!P0 BRA `(.L_x_205) ;  /* 0x0000000000048947 */ /* 0x000fd80003800000 */
[----:B------:R-:W-:Y:S01]  /*4430*/  BPT.TRAP 0x1 ;  /* 0x000000040000795c */ /* 0x000fe20000300000 */
.L_x_205:
[----:B------:R1:W2:Y:S01]  /*4440*/  SYNCS.PHASECHK.TRANS64.TRYWAIT P2, [UR60+0x32450], R0 ;  /* 0x03245000ff0075a7 */ /* 0x0002a2000804017c */
[----:B------:R-:W-:Y:S05]  /*4450*/  @!P0 BRA `(.L_x_206) ;  /* 0x0000000000048947 */ /* 0x000fea0003800000 */
[----:B------:R-:W-:Y:S01]  /*4460*/  BPT.TRAP 0x1 ;  /* 0x000000040000795c */ /* 0x000fe20000300000 */
.L_x_206:
[----:B--2---:R-:W-:Y:S05]  /*4470*/  @P2 BRA `(.L_x_207) ;  /* 0x0000000000082947 */ /* 0x004fea0003800000 */
[----:B------:R-:W2:Y:S02]  /*4480*/  SYNCS.PHASECHK.TRANS64.TRYWAIT P2, [UR60+0x32450], R0 ;  /* 0x03245000ff0075a7 */ /* 0x000ea4000804017c */
[----:B--2---:R-:W-:Y:S05]  /*4490*/  @!P2 BRA `(.L_x_208) ;  /* 0x0000009c0014a947 */ /* 0x004fea0003800000 */
.L_x_207:
[----:B------:R-:W-:Y:S01]  /*44a0*/  R2UR UR6, R18 ;  /* 0x00000000120672ca */ /* 0x000fe200000e0000 */
[----:B------:R-:W-:Y:S01]  /*44b0*/  WARPGROUP.ARRIVE ;  /* 0x00000000000079c5 */ /* 0x000fe20000000000 */
[----:B012---:R-:W-:Y:S01]  /*44c0*/  MOV R0, UR49 ;  /* 0x0000003100007c02 */ /* 0x007fe20008000f00 */
[----:B------:R-:W-:Y:S01]  /*44d0*/  UMOV UR51, 0x40000040 ;  /* 0x4000004000337882 */ /* 0x000fe20000000000 */
[----:B------:R-:W-:Y:S01]  /*44e0*/  MOV R202, UR48 ;  /* 0x0000003000ca7c02 */ /* 0x000fe20008000f00 */
[----:B------:R-:W-:Y:S01]  /*44f0*/  UMOV UR55, 0x40000040 ;  /* 0x4000004000377882 */ /* 0x000fe20000000000 */
[----:B------:R-:W-:Y:S01]  /*4500*/  R2UR UR48, R6 ;  /* 0x00000000063072ca */ /* 0x000fe200000e0000 */
[----:B------:R-:W-:Y:S01]  /*4510*/  UMOV UR59, 0x40000040 ;  /* 0x40000040003b7882 */ /* 0x000fe20000000000 */
[----:B------:R-:W-:Y:S01]  /*4520*/  R2UR UR49, R7 ;  /* 0x00000000073172ca */ /* 0x000fe200000e0000 */
[----:B------:R-:W-:Y:S01]  /*4530*/  UMOV UR7, 0x40000040 ;  /* 0x4000004000077882 */ /* 0x000fe20000000000 */
[----:B------:R-:W-:Y:S01]  /*4540*/  MOV R203, UR53 ;  /* 0x0000003500cb7c02 */ /* 0x000fe20008000f00 */
[----:B------:R-:W-:Y:S01]  /*4550*/  UMOV UR11, 0x40000040 ;  /* 0x40000040000b7882 */ /* 0x000fe20000000000 */
[----:B------:R-:W-:Y:S01]  /*4560*/  MOV R204, UR52 ;  /* 0x0000003400cc7c02 */ /* 0x000fe20008000f00 */
[----:B------:R-:W-:Y:S01]  /*4570*/  UIMAD UR39, UR38, 0xc00, UR6 ;  /* 0x00000c00262778a4 */ /* 0x000fe2000f8e0206 */
[----:B------:R-:W-:Y:S01]  /*4580*/  R2UR UR52, R4 ;  /* 0x00000000043472ca */ /* 0x000fe200000e0000 */
[----:B------:R-:W-:Y:S01]  /*4590*/  UMOV UR15, 0x40000040 ;  /* 0x40000040000f7882 */ /* 0x000fe20000000000 */
[----:B------:R-:W-:Y:S01]  /*45a0*/  R2UR UR53, R5 ;  /* 0x00000000053572ca */ /* 0x000fe200000e0000 */
[----:B------:R-:W-:Y:S01]  /*45b0*/  UIADD3 UR6, UR39, 0x2, URZ ;  /* 0x0000000227067890 */ /* 0x000fe2000fffe03f */
[----:B------:R-:W-:Y:S01]  /*45c0*/  MOV R205, UR57 ;  /* 0x0000003900cd7c02 */ /* 0x000fe20008000f00 */
[----:B------:R-:W-:Y:S01]  /*45d0*/  UIADD3 UR10, UR39, 0x300, URZ ;  /* 0x00000300270a7890 */ /* 0x000fe2000fffe03f */
[----:B------:R-:W-:Y:S01]  /*45e0*/  MOV R206, UR56 ;  /* 0x0000003800ce7c02 */ /* 0x000fe20008000f00 */
[----:B------:R-:W-:Y:S01]  /*45f0*/  UMOV UR50, UR39 ;  /* 0x0000002700327c82 */ /* 0x000fe20008000000 */
[----:B------:R-:W-:Y:S01]  /*4600*/  R2UR UR56, R2 ;  /* 0x00000000023872ca */ /* 0x000fe200000e0000 */
[----:B------:R-:W-:Y:S01]  /*4610*/  HGMMA.64x96x16.F32 R152, gdesc[UR48], R152, gsb0 ;  /* 0x01600000309879f0 */ /* 0x000fe20008000898 */
[----:B------:R-:W-:Y:S01]  /*4620*/  UMOV UR54, UR6 ;  /* 0x0000000600367c82 */ /* 0x000fe20008000000 */
[----:B------:R-:W-:Y:S01]  /*4630*/  R2UR UR57, R3 ;  /* 0x00000000033972ca */ /* 0x000fe200000e0000 */
[----:B------:R-:W-:Y:S01]  /*4640*/  UIADD3 UR6, UR39, 0x4, URZ ;  /* 0x0000000427067890 */ /* 0x000fe2000fffe03f */
[----:B------:R-:W-:Y:S01]  /*4650*/  R2UR UR49, R0 ;  /* 0x00000000003172ca */ /* 0x000fe200000e0000 */
[----:B------:R-:W-:Y:S01]  /*4660*/  UIADD3 UR14, UR39, 0x302, URZ ;  /* 0x00000302270e7890 */ /* 0x000fe2000fffe03f */
[----:B------:R-:W-:Y:S01]  /*4670*/  R2UR UR48, R202 ;  /* 0x00000000ca3072ca */ /* 0x000fe200000e0000 */
[----:B------:R-:W-:Y:S01]  /*4680*/  UIADD3 UR18, UR39, 0x304, URZ ;  /* 0x0000030427127890 */ /* 0x000fe2000fffe03f */
[----:B------:R-:W0:Y:S01]  /*4690*/  S2R R207, SR_TID.X ;  /* 0x0000000000cf7919 */ /* 0x000e220000002100 */
[----:B------:R-:W-:Y:S01]  /*46a0*/  UMOV UR19, 0x40000040 ;  /* 0x4000004000137882 */ /* 0x000fe20000000000 */
[----:B------:R-:W-:Y:S01]  /*46b0*/  UMOV UR58, UR6 ;  /* 0x00000006003a7c82 */ /* 0x000fe20008000000 */
[----:B------:R-:W-:-:S02]  /*46c0*/  UIADD3 UR6, UR39, 0x6, URZ ;  /* 0x0000000627067890 */ /* 0x000fc4000fffe03f */
[----:B------:R-:W-:Y:S01]  /*46d0*/  UIADD3 UR22, UR39, 0x306, URZ ;  /* 0x0000030627167890 */ /* 0x000fe2000fffe03f */
[----:B------:R-:W-:Y:S01]  /*46e0*/  UMOV UR23, 0x40000040 ;  /* 0x4000004000177882 */ /* 0x000fe20000000000 */
        /* <DEDUP_REMOVED lines=12> */
[----:B0-----:R-:W-:-:S04]  /*47b0*/  SHF.R.U32.HI R207, RZ, 0x7, R207 ;  /* 0x00000007ffcf7819 */ /* 0x001fc800000116cf */
[----:B------:R-:W-:Y:S01]  /*47c0*/  IADD3 R0, -R207, 0xb, RZ ;  /* 0x0000000bcf007810 */ /* 0x000fe20007ffe1ff */
[----:B------:R-:W-:Y:S02]  /*47d0*/  WARPGROUP.DEPBAR.LE gsb0, 0x0 ;  /* 0x00008000000079c5 */ /* 0x000fe40000010000 */
[----:B------:R-:W-:-:S06]  /*47e0*/  WARPGROUP.ARRIVE ;  /* 0x00000000000079c5 */ /* 0x000fcc0000000000 */
[----:B------:R-:W-:Y:S01]  /*47f0*/  HGMMA.64x96x16.F32 R152, gdesc[UR52], R152, gsb0 ;  /* 0x01600000349879f0 */ /* 0x000fe20008000898 */
[----:B------:R-:W-:Y:S01]  /*4800*/  R2UR UR53, R203 ;  /* 0x00000000cb3572ca */ /* 0x000fe200000e0000 */
[----:B------:R-:W-:Y:S01]  /*4810*/  UIADD3 UR54, UR39, 0x904, URZ ;  /* 0x0000090427367890 */ /* 0x000fe2000fffe03f */
[----:B------:R-:W-:Y:S01]  /*4820*/  R2UR UR52, R204 ;  /* 0x00000000cc3472ca */ /* 0x000fe200000e0000 */
[----:B------:R-:W-:Y:S01]  /*4830*/  UMOV UR55, 0x40000040 ;  /* 0x4000004000377882 */ /* 0x000fe20000000000 */
        /* <DEDUP_REMOVED lines=50> */
.L_x_209:
[----:B------:R-:W-:Y:S01]  /*4b60*/  ULDC UR6, c[0x0][0xad0] ;  /* 0x0002b40000067ab9 */ /* 0x000fe20000000800 */
[----:B------:R-:W1:Y:S01]  /*4b70*/  S2UR UR10, SR_CgaCtaId ;  /* 0x00000000000a79c3 */ /* 0x000e620000008800 */
        /* <DEDUP_REMOVED lines=15> */
[----:B------:R-:W-:Y:S01]  /*4c70*/  FMUL.FTZ R159, R161, UR6 ;  /* 0x00000006a19f7c20 */ /* 0x000fe20008410000 */
[----:B------:R-:W-:Y:S01]  /*4c80*/  FMUL.FTZ R162, R164, UR6 ;  /* 0x00000006a4a27c20 */ /* 0x000fe20008410000 */
[----:B------:R-:W-:Y:S01]  /*4c90*/  FMUL.FTZ R178, R181, UR6 ;  /* 0x00000006b5b27c20 */ /* 0x000fe20008410000 */
[----:B------:R-:W-:Y:S01]  /*4ca0*/  FMUL.FTZ R154, R154, UR6 ;  /* 0x000000069a9a7c20 */ /* 0x000fe20008410000 */
[----:B------:R-:W-:Y:S01]  /*4cb0*/  FMUL.FTZ R164, R168, UR6 ;  /* 0x00000006a8a47c20 */ /* 0x000fe20008410000 */
[----:B------:R-:W-:Y:S01]  /*4cc0*/  FMUL.FTZ R181, R182, UR6 ;  /* 0x00000006b6b57c20 */ /* 0x000fe20008410000 */
[----:B------:R-:W-:Y:S01]  /*4cd0*/  FMUL.FTZ R168, R171, UR6 ;  /* 0x00000006aba87c20 */ /* 0x000fe20008410000 */
[----:B------:R-:W4:Y:S01]  /*4ce0*/  MUFU.TANH R156, R156 ;  /* 0x0000009c009c7308 */ /* 0x000f220000002400 */
[----:B------:R-:W-:Y:S01]  /*4cf0*/  FMUL.FTZ R182, R186, UR6 ;  /* 0x00000006bab67c20 */ /* 0x000fe20008410000 */
[----:B------:R-:W-:Y:S01]  /*4d00*/  FMUL.FTZ R171, R176, UR6 ;  /* 0x00000006b0ab7c20 */ /* 0x000fe20008410000 */
[----:B--2---:R-:W-:Y:S01]  /*4d10*/  FMNMX.FTZ R186, R152, R200, !PT ;  /* 0x000000c898ba7209 */ /* 0x004fe20007810000 */
[----:B------:R-:W-:Y:S01]  /*4d20*/  FMUL.FTZ R176, R179, UR6 ;  /* 0x00000006b3b07c20 */ /* 0x000fe20008410000 */
[----:B------:R-:W-:Y:S01]  /*4d30*/  FMUL.FTZ R155, R155, UR6 ;  /* 0x000000069b9b7c20 */ /* 0x000fe20008410000 */
[----:B------:R-:W-:Y:S01]  /*4d40*/  FMUL.FTZ R179, R184, UR6 ;  /* 0x00000006b8b37c20 */ /* 0x000fe20008410000 */
[----:B------:R-:W-:Y:S01]  /*4d50*/  FMUL.FTZ R184, R187, UR6 ;  /* 0x00000006bbb87c20 */ /* 0x000fe20008410000 */
[----:B------:R-:W2:Y:S01]  /*4d60*/  MUFU.TANH R157, R157 ;  /* 0x0000009d009d7308 */ /* 0x000ea20000002400 */
[----:B------:R-:W-:Y:S01]  /*4d70*/  FMUL.FTZ R161, R163, UR6 ;  /* 0x00000006a3a17c20 */ /* 0x000fe20008410000 */
[----:B---3--:R-:W-:Y:S01]  /*4d80*/  FMNMX.FTZ R187, R153, R186, !PT ;  /* 0x000000ba99bb7209 */ /* 0x008fe20007810000 */
[----:B------:R-:W-:Y:S01]  /*4d90*/  FMUL.FTZ R163, R165, UR6 ;  /* 0x00000006a5a37c20 */ /* 0x000fe20008410000 */
[----:B------:R-:W-:Y:S01]  /*4da0*/  FMUL.FTZ R165, R169, UR6 ;  /* 0x00000006a9a57c20 */ /* 0x000fe20008410000 */
[----:B------:R-:W-:Y:S01]  /*4db0*/  FMUL.FTZ R169, R172, UR6 ;  /* 0x00000006aca97c20 */ /* 0x000fe20008410000 */
[----:B------:R-:W-:Y:S01]  /*4dc0*/  FMUL.FTZ R172, R177, UR6 ;  /* 0x00000006b1ac7c20 */ /* 0x000fe20008410000 */
[----:B------:R-:W-:Y:S01]  /*4dd0*/  FMUL.FTZ R177, R180, UR6 ;  /* 0x00000006b4b17c20 */ /* 0x000fe20008410000 */
[----:B------:R-:W3:Y:S01]  /*4de0*/  MUFU.TANH R158, R158 ;  /* 0x0000009e009e7308 */ /* 0x000ee20000002400 */
[----:B----4-:R-:W-:Y:S01]  /*4df0*/  FMNMX.FTZ R186, R156, R187, !PT ;  /* 0x000000bb9cba7209 */ /* 0x010fe20007810000 */
[----:B------:R-:W-:Y:S01]  /*4e00*/  FMUL.FTZ R180, R185, UR6 ;  /* 0x00000006b9b47c20 */ /* 0x000fe20008410000 */
[----:B------:R-:W-:Y:S01]  /*4e10*/  FMUL.FTZ R185, R188, UR6 ;  /* 0x00000006bcb97c20 */ /* 0x000fe20008410000 */
[----:B------:R-:W-:Y:S01]  /*4e20*/  FMUL.FTZ R166, R166, UR6 ;  /* 0x00000006a6a67c20 */ /* 0x000fe20008410000 */
[----:B------:R-:W-:Y:S01]  /*4e30*/  FMUL.FTZ R175, R175, UR6 ;  /* 0x00000006afaf7c20 */ /* 0x000fe20008410000 */
[----:B------:R-:W-:Y:S01]  /*4e40*/  FMUL.FTZ R183, R183, UR6 ;  /* 0x00000006b7b77c20 */ /* 0x000fe20008410000 */
[----:B------:R-:W-:Y:S01]  /*4e50*/  FMUL.FTZ R191, R191, UR6 ;  /* 0x00000006bfbf7c20 */ /* 0x000fe20008410000 */
[----:B------:R-:W4:Y:S01]  /*4e60*/  MUFU.TANH R159, R159 ;  /* 0x0000009f009f7308 */ /* 0x000f220000002400 */
[----:B--2---:R-:W-:Y:S01]  /*4e70*/  FMNMX.FTZ R187, R157, R186, !PT ;  /* 0x000000ba9dbb7209 */ /* 0x004fe20007810000 */
[----:B------:R-:W-:Y:S01]  /*4e80*/  FMUL.FTZ R186, R189, UR6 ;  /* 0x00000006bdba7c20 */ /* 0x000fe20008410000 */
[----:B------:R-:W-:Y:S01]  /*4e90*/  FMUL.FTZ R189, R190, UR6 ;  /* 0x00000006bebd7c20 */ /* 0x000fe20008410000 */
[----:B------:R-:W-:Y:S01]  /*4ea0*/  UIADD3 UR7, UR60, 0x32440, URZ ;  /* 0x000324403c077890 */ /* 0x000fe2000fffe03f */
[----:B------:R-:W-:-:S03]  /*4eb0*/  R2UR UR11, R20 ;  /* 0x00000000140b72ca */ /* 0x000fc600000e0000 */
[----:B------:R-:W2:Y:S01]  /*4ec0*/  MUFU.TANH R154, R154 ;  /* 0x0000009a009a7308 */ /* 0x000ea20000002400 */
[----:B---3--:R-:W-:Y:S01]  /*4ed0*/  FMNMX.FTZ R188, R158, R187, !PT ;  /* 0x000000bb9ebc7209 */ /* 0x008fe20007810000 */
[----:B-1----:R-:W-:-:S06]  /*4ee0*/  UPRMT UR10, UR10, 0x654, UR7 ;  /* 0x000006540a0a7896 */ /* 0x002fcc0008000007 */
[----:B------:R-:W1:Y:S01]  /*4ef0*/  MUFU.TANH R162, R162 ;  /* 0x000000a200a27308 */ /* 0x000e620000002400 */
[----:B----4-:R-:W-:Y:S01]  /*4f00*/  FMNMX.FTZ R187, R159, R188, !PT ;  /* 0x000000bc9fbb7209 */ /* 0x010fe20007810000 */
[----:B------:R-:W-:Y:S01]  /*4f10*/  UIMAD UR7, UR38, 0xc00, UR11 ;  /* 0x00000c00260778a4 */ /* 0x000fe2000f8e020b */
[----:B------:R-:W-:Y:S02]  /*4f20*/  SYNCS.ARRIVE.TRANS64.RED.A1T0 RZ, [UR10], RZ ;  /* 0x000000ffffff79a7 */ /* 0x000fe4000810040a */
[----:B------:R-:W-:-:S03]  /*4f30*/  UMOV UR11, 0x40000040 ;  /* 0x40000040000b7882 */ /* 0x000fc60000000000 */
[----:B------:R-:W3:Y:S01]  /*4f40*/  MUFU.TANH R155, R155 ;  /* 0x0000009b009b7308 */ /* 0x000ee20000002400 */
[----:B--2---:R-:W-:Y:S01]  /*4f50*/  FMNMX.FTZ R188, R154, R201, !PT ;  /* 0x000000c99abc7209 */ /* 0x004fe20007810000 */
[----:B------:R-:W-:-:S06]  /*4f60*/  UMOV UR10, UR7 ;  /* 0x00000007000a7c82 */ /* 0x000fcc0008000000 */
[----:B------:R-:W2:Y:S01]  /*4f70*/  MUFU.TANH R163, R163 ;  /* 0x000000a300a37308 */ /* 0x000ea20000002400 */
[----:B-1----:R-:W-:-:S07]  /*4f80*/  FMNMX.FTZ R190, R162, R187, !PT ;  /* 0x000000bba2be7209 */ /* 0x002fce0007810000 */
[----:B------:R-:W1:Y:S01]  /*4f90*/  MUFU.TANH R202, R202 ;  /* 0x000000ca00ca7308 */ /* 0x000e620000002400 */
[----:B---3--:R-:W-:-:S07]  /*4fa0*/  FMNMX.FTZ R187, R155, R188, !PT ;  /* 0x000000bc9bbb7209 */ /* 0x008fce0007810000 */
[----:B------:R-:W3:Y:S01]  /*4fb0*/  MUFU.TANH R164, R164 ;  /* 0x000000a400a47308 */ /* 0x000ee20000002400 */
[----:B--2---:R-:W-:-:S07]  /*4fc0*/  FMNMX.FTZ R205, R163, R190, !PT ;  /* 0x000000bea3cd7209 */ /* 0x004fce0007810000 */
[----:B------:R-:W2:Y:S01]  /*4fd0*/  MUFU.TANH R203, R203 ;  /* 0x000000cb00cb7308 */ /* 0x000ea20000002400 */
[----:B-1----:R-:W-:Y:S01]  /*4fe0*/  FMNMX.FTZ R188, R202, R187, !PT ;  /* 0x000000bbcabc7209 */ /* 0x002fe20007810000 */
[----:B------:R-:W-:-:S06]  /*4ff0*/  FMUL.FTZ R187, R192, UR6 ;  /* 0x00000006c0bb7c20 */ /* 0x000fcc0008410000 */
[----:B------:R-:W1:Y:S01]  /*5000*/  MUFU.TANH R165, R165 ;  /* 0x000000a500a57308 */ /* 0x000e620000002400 */
[----:B---3--:R-:W-:-:S07]  /*5010*/  FMNMX.FTZ R190, R164, R205, !PT ;  /* 0x000000cda4be7209 */ /* 0x008fce0007810000 */
[----:B------:R-:W3:Y:S01]  /*5020*/  MUFU.TANH R160, R160 ;  /* 0x000000a000a07308 */ /* 0x000ee20000002400 */
[----:B--2---:R-:W-:-:S07]  /*5030*/  FMNMX.FTZ R205, R203, R188, !PT ;  /* 0x000000bccbcd7209 */ /* 0x004fce0007810000 */
        /* <DEDUP_REMOVED lines=22> */
[----:B------:R-:W-:Y:S01]  /*51a0*/  FMUL.FTZ R192, R196, UR6 ;  /* 0x00000006c4c07c20 */ /* 0x000fe20008410000 */
[----:B------:R-:W-:-:S05]  /*51b0*/  FMUL.FTZ R196, R195, UR6 ;  /* 0x00000006c3c47c20 */ /* 0x000fca0008410000 */
        /* <DEDUP_REMOVED lines=11> */
[----:B-1----:R-:W-:-:S07]  /*5270*/  FMNMX.FTZ R205, R175, R194, !PT ;  /* 0x000000c2afcd7209 */ /* 0x002fce0007810000 */
[----:B------:R-:W1:Y:S01]  /*5280*/  MUFU.TANH R185, R185 ;  /* 0x000000b900b97308 */ /* 0x000e620000002400 */
[----:B---3--:R-:W-:Y:S01]  /*5290*/  FMNMX.FTZ R194, R180, R193, !PT ;  /* 0x000000c1b4c27209 */ /* 0x008fe20007810000 */
[----:B------:R-:W-:-:S06]  /*52a0*/  FMUL.FTZ R193, R197, UR6 ;  /* 0x00000006c5c17c20 */ /* 0x000fcc0008410000 */
        /* <DEDUP_REMOVED lines=19> */
[----:B------:R-:W-:Y:S01]  /*53e0*/  FMUL.FTZ R206, R199, UR6 ;  /* 0x00000006c7ce7c20 */ /* 0x000fe20008410000 */
[----:B------:R-:W-:-:S05]  /*53f0*/  ULDC UR6, c[0x0][0xa80] ;  /* 0x0002a00000067ab9 */ /* 0x000fca0000000800 */
        /* <DEDUP_REMOVED lines=11> */
[----:B---3--:R-:W-:-:S05]  /*54b0*/  FMNMX.FTZ R198, R193, R198, !PT ;  /* 0x000000c6c1c67209 */ /* 0x008fca0007810000 */
[----:B------:R-:W3:Y:S02]  /*54c0*/  SHFL.BFLY PT, R199, R198, 0x2, 0x1f ;  /* 0x0c401f00c6c77f89 */ /* 0x000ee400000e0000 */
[----:B------:R-:W4:Y:S01]  /*54d0*/  MUFU.TANH R206, R206 ;  /* 0x000000ce00ce7308 */ /* 0x000f220000002400 */
[----:B--2---:R-:W-:-:S04]  /*54e0*/  FMNMX.FTZ R194, R196, R195, !PT ;  /* 0x000000c3c4c27209 */ /* 0x004fc80007810000 */
[----:B-1----:R-:W-:-:S04]  /*54f0*/  FMNMX.FTZ R195, R205, R194, !PT ;  /* 0x000000c2cdc37209 */ /* 0x002fc80007810000 */
[----:B----4-:R-:W-:-:S05]  /*5500*/  FMNMX.FTZ R197, R206, R195, !PT ;  /* 0x000000c3cec57209 */ /* 0x010fca0007810000 */
[----:B------:R-:W1:Y:S01]  /*5510*/  SHFL.BFLY PT, R208, R197, 0x2, 0x1f ;  /* 0x0c401f00c5d07f89 */ /* 0x000e6200000e0000 */
[----:B---3--:R-:W-:-:S05]  /*5520*/  FMNMX.FTZ R199, R198, R199, !PT ;  /* 0x000000c7c6c77209 */ /* 0x008fca0007810000 */
[----:B------:R-:W2:Y:S01]  /*5530*/  SHFL.BFLY PT, R194, R199, 0x1, 0x1f ;  /* 0x0c201f00c7c27f89 */ /* 0x000ea200000e0000 */
[----:B-1----:R-:W-:-:S05]  /*5540*/  FMNMX.FTZ R208, R197, R208, !PT ;  /* 0x000000d0c5d07209 */ /* 0x002fca0007810000 */
[----:B------:R-:W1:Y:S01]  /*5550*/  SHFL.BFLY PT, R207, R208, 0x1, 0x1f ;  /* 0x0c201f00d0cf7f89 */ /* 0x000e6200000e0000 */
[----:B--2---:R-:W-:-:S05]  /*5560*/  FMNMX.FTZ R194, R199, R194, !PT ;  /* 0x000000c2c7c27209 */ /* 0x004fca0007810000 */
[C---:B------:R-:W-:Y:S01]  /*5570*/  FADD.FTZ R195, -R194.reuse, R200 ;  /* 0x000000c8c2c37221 */ /* 0x040fe20000010100 */
[----:B------:R-:W-:-:S03]  /*5580*/  FMUL.FTZ R200, R194, UR6 ;  /* 0x00000006c2c87c20 */ /* 0x000fc60008410000 */
[----:B------:R-:W-:Y:S01]  /*5590*/  FMUL.FTZ R195, R195, UR6 ;  /* 0x00000006c3c37c20 */ /* 0x000fe20008410000 */
[--C-:B------:R-:W-:Y:S01]  /*55a0*/  FFMA.FTZ R199, R156, UR6, -R200.reuse ;  /* 0x000000069cc77c23 */ /* 0x100fe200080108c8 */
[--C-:B------:R-:W-:Y:S01]  /*55b0*/  FFMA.FTZ R211, R152, UR6, -R200.reuse ;  /* 0x0000000698d37c23 */ /* 0x100fe200080108c8 */
[--C-:B------:R-:W-:Y:S01]  /*55c0*/  FFMA.FTZ R198, R153, UR6, -R200.reuse ;  /* 0x0000000699c67c23 */ /* 0x100fe200080108c8 */
[--C-:B------:R-:W-:Y:S01]  /*55d0*/  FFMA.FTZ R153, R157, UR6, -R200.reuse ;  /* 0x000000069d997c23 */ /* 0x100fe200080108c8 */
[--C-:B------:R-:W-:Y:S01]  /*55e0*/  FFMA.FTZ R158, R158, UR6, -R200.reuse ;  /* 0x000000069e9e7c23 */ /* 0x100fe200080108c8 */
        /* <DEDUP_REMOVED lines=8> */
[----:B-1----:R-:W-:Y:S01]  /*5670*/  FMNMX.FTZ R156, R208, R207, !PT ;  /* 0x000000cfd09c7209 */ /* 0x002fe20007810000 */
[----:B------:R-:W-:Y:S01]  /*5680*/  MUFU.EX2 R197, R211 ;  /* 0x000000d300c57308 */ /* 0x000fe20000000800 */
[--C-:B------:R-:W-:Y:S01]  /*5690*/  FFMA.FTZ R171, R171, UR6, -R200.reuse ;  /* 0x00000006abab7c23 */ /* 0x100fe200080108c8 */
[--C-:B------:R-:W-:Y:S01]  /*56a0*/  FFMA.FTZ R172, R172, UR6, -R200.reuse ;  /* 0x00000006acac7c23 */ /* 0x100fe200080108c8 */
[--C-:B------:R-:W-:Y:S01]  /*56b0*/  FFMA.FTZ R178, R178, UR6, -R200.reuse ;  /* 0x00000006b2b27c23 */ /* 0x100fe200080108c8 */
[C---:B------:R-:W-:Y:S01]  /*56c0*/  FADD.FTZ R152, -R156.reuse, R201 ;  /* 0x000000c99c987221 */ /* 0x040fe20000010100 */
[----:B------:R-:W-:Y:S01]  /*56d0*/  FMUL.FTZ R209, R156, UR6 ;  /* 0x000000069cd17c20 */ /* 0x000fe20008410000 */
[--C-:B------:R-:W-:Y:S01]  /*56e0*/  FFMA.FTZ R179, R179, UR6, -R200.reuse ;  /* 0x00000006b3b37c23 */ /* 0x100fe200080108c8 */
[--C-:B------:R-:W-:Y:S01]  /*56f0*/  FFMA.FTZ R180, R180, UR6, -R200.reuse ;  /* 0x00000006b4b47c23 */ /* 0x100fe200080108c8 */
[----:B------:R-:W-:Y:S01]  /*5700*/  FMUL.FTZ R152, R152, UR6 ;  /* 0x0000000698987c20 */ /* 0x000fe20008410000 */
[--C-:B------:R-:W-:Y:S01]  /*5710*/  FFMA.FTZ R207, R154, UR6, -R209.reuse ;  /* 0x000000069acf7c23 */ /* 0x100fe200080108d1 */
[--C-:B------:R-:W-:Y:S01]  /*5720*/  FFMA.FTZ R208, R155, UR6, -R209.reuse ;  /* 0x000000069bd07c23 */ /* 0x100fe200080108d1 */
[--C-:B------:R-:W-:Y:S01]  /*5730*/  FFMA.FTZ R202, R202, UR6, -R209.reuse ;  /* 0x00000006caca7c23 */ /* 0x100fe200080108d1 */
[--C-:B------:R-:W-:Y:S01]  /*5740*/  FFMA.FTZ R203, R203, UR6, -R209.reuse ;  /* 0x00000006cbcb7c23 */ /* 0x100fe200080108d1 */
[----:B------:R-:W1:Y:S01]  /*5750*/  MUFU.EX2 R157, R152 ;  /* 0x00000098009d7308 */ /* 0x000e620000000800 */
[-C--:B--2---:R-:W-:Y:S01]  /*5760*/  FMUL.FTZ R24, R24, R195.reuse ;  /* 0x000000c318187220 */ /* 0x084fe20000410000 */
[-C--:B------:R-:W-:Y:S01]  /*5770*/  FMUL.FTZ R25, R25, R195.reuse ;  /* 0x000000c319197220 */ /* 0x080fe20000410000 */
[-C--:B------:R-:W-:Y:S01]  /*5780*/  FMUL.FTZ R28, R28, R195.reuse ;  /* 0x000000c31c1c7220 */ /* 0x080fe20000410000 */
[-C--:B------:R-:W-:Y:S01]  /*5790*/  FMUL.FTZ R29, R29, R195.reuse ;  /* 0x000000c31d1d7220 */ /* 0x080fe20000410000 */
[-C--:B------:R-:W-:Y:S01]  /*57a0*/  FMUL.FTZ R32, R32, R195.reuse ;  /* 0x000000c320207220 */ /* 0x080fe20000410000 */
[-C--:B------:R-:W-:Y:S01]  /*57b0*/  FMUL.FTZ R33, R33, R195.reuse ;  /* 0x000000c321217220 */ /* 0x080fe20000410000 */
[-C--:B------:R-:W-:Y:S01]  /*57c0*/  FMUL.FTZ R36, R36, R195.reuse ;  /* 0x000000c324247220 */ /* 0x080fe20000410000 */
[----:B------:R-:W2:Y:S01]  /*57d0*/  MUFU.EX2 R198, R198 ;  /* 0x000000c600c67308 */ /* 0x000ea20000000800 */
        /* <DEDUP_REMOVED lines=15> */
[----:B------:R-:W3:Y:S01]  /*58d0*/  MUFU.EX2 R201, R153 ;  /* 0x0000009900c97308 */ /* 0x000ee20000000800 */
        /* <DEDUP_REMOVED lines=15> */
[----:B------:R-:W4:Y:S01]  /*59d0*/  MUFU.EX2 R208, R208 ;  /* 0x000000d000d07308 */ /* 0x000f220000000800 */
        /* <DEDUP_REMOVED lines=15> */
[----:B------:R-:W5:Y:S01]  /*5ad0*/  MUFU.EX2 R203, R203 ;  /* 0x000000cb00cb7308 */ /* 0x000f620000000800 */
        /* <DEDUP_REMOVED lines=15> */
[-C--:B-1----:R-:W-:Y:S01]  /*5bd0*/  FMUL.FTZ R26, R26, R157.reuse ;  /* 0x0000009d1a1a7220 */ /* 0x082fe20000410000 */
        /* <DEDUP_REMOVED lines=63> */
[----:B--2---:R-:W-:Y:S01]  /*5fd0*/  F2FP.F16.F32.PACK_AB R152, R198, R197 ;  /* 0x000000c5c698723e */ /* 0x004fe200000000ff */
[--C-:B------:R-:W-:Y:S01]  /*5fe0*/  FFMA.FTZ R160, R160, UR6, -R209.reuse ;  /* 0x00000006a0a07c23 */ /* 0x100fe200080108d1 */
[----:B---3--:R-:W-:Y:S01]  /*5ff0*/  F2FP.F16.F32.PACK_AB R154, R201, R199 ;  /* 0x000000c7c99a723e */ /* 0x008fe200000000ff */
[--C-:B------:R-:W-:Y:S01]  /*6000*/  FFMA.FTZ R161, R161, UR6, -R209.reuse ;  /* 0x00000006a1a17c23 */ /* 0x100fe200080108d1 */
[----:B----4-:R-:W-:Y:S01]  /*6010*/  F2FP.F16.F32.PACK_AB R153, R208, R207 ;  /* 0x000000cfd099723e */ /* 0x010fe200000000ff */
[--C-:B------:R-:W-:Y:S01]  /*6020*/  FFMA.FTZ R166, R166, UR6, -R209.reuse ;  /* 0x00000006a6a67c23 */ /* 0x100fe200080108d1 */
[----:B-----5:R-:W-:Y:S01]  /*6030*/  F2FP.F16.F32.PACK_AB R155, R203, R202 ;  /* 0x000000cacb9b723e */ /* 0x020fe200000000ff */
[----:B------:R1:W-:Y:S01]  /*6040*/  BAR.SYNC.DEFER_BLOCKING R210, 0x100 ;  /* 0x000400d20000751d */ /* 0x0003e20000010000 */
        /* <DEDUP_REMOVED lines=23> */
[----:B------:R-:W-:Y:S01]  /*61c0*/  WARPGROUP.ARRIVE ;  /* 0x00000000000079c5 */ /* 0x000fe20000000000 */
[--C-:B------:R-:W-:Y:S01]  /*61d0*/  FFMA.FTZ R187, R187, UR6, -R200.reuse ;  /* 0x00000006bbbb7c23 */ /* 0x100fe200080108c8 */
[----:B------:R-:W-:Y:S01]  /*61e0*/  FFMA.FTZ R188, R188, UR6, -R200 ;  /* 0x00000006bcbc7c23 */ /* 0x000fe200080108c8 */
[--C-:B------:R-:W-:Y:S01]  /*61f0*/  FFMA.FTZ R190, R190, UR6, -R209.reuse ;  /* 0x00000006bebe7c23 */ /* 0x100fe200080108d1 */
[----:B------:R-:W-:Y:S01]  /*6200*/  FFMA.FTZ R205, R206, UR6, -R209 ;  /* 0x00000006cecd7c23 */ /* 0x000fe200080108d1 */
[----:B------:R-:W-:Y:S01]  /*6210*/  FFMA.FTZ R21, R195, R21, R197 ;  /* 0x00000015c3157223 */ /* 0x000fe200000100c5 */
[----:B------:R-:W-:Y:S01]  /*6220*/  HGMMA.64x256x16.F32 R24, R152, gdesc[UR8].tnspB, R24, gsb0 ;  /* 0x43e0000898187df0 */ /* 0x000fe20008000818 */
[----:B------:R-:W-:Y:S01]  /*6230*/  MUFU.EX2 R163, R163 ;  /* 0x000000a300a37308 */ /* 0x000fe20000000800 */
[----:B------:R-:W-:Y:S01]  /*6240*/  UIADD3 UR10, UR7, 0x80, URZ ;  /* 0x00000080070a7890 */ /* 0x000fe2000fffe03f */
[----:B------:R-:W-:Y:S01]  /*6250*/  FFMA.FTZ R157, R157, R22, R207 ;  /* 0x000000169d9d7223 */ /* 0x000fe200000100cf */
[----:B------:R-:W-:Y:S01]  /*6260*/  UMOV UR11, 0x40000040 ;  /* 0x40000040000b7882 */ /* 0x000fe20000000000 */
[----:B------:R-:W-:-:S02]  /*6270*/  FADD.FTZ R198, R198, R21 ;  /* 0x00000015c6c67221 */ /* 0x000fc40000010000 */
[----:B------:R-:W-:Y:S02]  /*6280*/  FADD.FTZ R157, R208, R157 ;  /* 0x0000009dd09d7221 */ /* 0x000fe40000010000 */
[----:B------:R-:W-:Y:S01]  /*6290*/  MUFU.EX2 R160, R160 ;  /* 0x000000a000a07308 */ /* 0x000fe20000000800 */
[----:B------:R-:W-:Y:S01]  /*62a0*/  FADD.FTZ R198, R199, R198 ;  /* 0x000000c6c7c67221 */ /* 0x000fe20000010000 */
[----:B------:R-:W-:-:S03]  /*62b0*/  FADD.FTZ R202, R202, R157 ;  /* 0x0000009dcaca7221 */ /* 0x000fc60000010000 */
[----:B------:R-:W-:Y:S01]  /*62c0*/  FADD.FTZ R201, R201, R198 ;  /* 0x000000c6c9c97221 */ /* 0x000fe20000010000 */
[----:B------:R-:W-:Y:S02]  /*62d0*/  FADD.FTZ R203, R203, R202 ;  /* 0x000000cacbcb7221 */ /* 0x000fe40000010000 */
        /* <DEDUP_REMOVED lines=33> */
[----:B--2---:R-:W-:-:S05]  /*64f0*/  F2FP.F16.F32.PACK_AB R152, R159, R158 ;  /* 0x0000009e9f98723e */ /* 0x004fca00000000ff */
[----:B------:R-:W2:Y:S01]  /*6500*/  MUFU.EX2 R193, R193 ;  /* 0x000000c100c17308 */ /* 0x000ea20000000800 */
[----:B---3--:R-:W-:Y:S01]  /*6510*/  F2FP.F16.F32.PACK_AB R153, R161, R160 ;  /* 0x000000a0a199723e */ /* 0x008fe200000000ff */
[----:B------:R-:W-:Y:S01]  /*6520*/  FADD.FTZ R158, R158, R201 ;  /* 0x000000c99e9e7221 */ /* 0x000fe20000010000 */
[----:B------:R-:W-:Y:S01]  /*6530*/  F2FP.F16.F32.PACK_AB R154, R163, R162 ;  /* 0x000000a2a39a723e */ /* 0x000fe200000000ff */
[----:B------:R-:W-:Y:S01]  /*6540*/  FADD.FTZ R160, R160, R203 ;  /* 0x000000cba0a07221 */ /* 0x000fe20000010000 */
[----:B----4-:R-:W-:Y:S01]  /*6550*/  F2FP.F16.F32.PACK_AB R155, R211, R166 ;  /* 0x000000a6d39b723e */ /* 0x010fe200000000ff */
[----:B------:R-:W-:Y:S02]  /*6560*/  FADD.FTZ R159, R159, R158 ;  /* 0x0000009e9f9f7221 */ /* 0x000fe40000010000 */
[----:B------:R-:W-:Y:S01]  /*6570*/  MUFU.EX2 R196, R196 ;  /* 0x000000c400c47308 */ /* 0x000fe20000000800 */
[----:B------:R-:W-:Y:S01]  /*6580*/  WARPGROUP.ARRIVE ;  /* 0x00000000000079c5 */ /* 0x000fe20000000000 */
[----:B------:R-:W-:Y:S01]  /*6590*/  FADD.FTZ R161, R161, R160 ;  /* 0x000000a0a1a17221 */ /* 0x000fe20000010000 */
[----:B------:R-:W-:-:S03]  /*65a0*/  FADD.FTZ R162, R162, R159 ;  /* 0x0000009fa2a27221 */ /* 0x000fc60000010000 */
[----:B------:R-:W-:Y:S01]  /*65b0*/  FADD.FTZ R166, R166, R161 ;  /* 0x000000a1a6a67221 */ /* 0x000fe20000010000 */
[----:B------:R-:W-:Y:S01]  /*65c0*/  HGMMA.64x256x16.F32 R24, R152, gdesc[UR8].tnspB, R24, gsb0 ;  /* 0x43e0000898187df0 */ /* 0x000fe20008000818 */
[----:B------:R-:W-:Y:S01]  /*65d0*/  UIADD3 UR10, UR7, 0x100, URZ ;  /* 0x00000100070a7890 */ /* 0x000fe2000fffe03f */
[----:B------:R-:W3:Y:S01]  /*65e0*/  MUFU.EX2 R205, R205 ;  /* 0x000000cd00cd7308 */ /* 0x000ee20000000800 */
[----:B------:R-:W-:Y:S01]  /*65f0*/  UMOV UR11, 0x40000040 ;  /* 0x40000040000b7882 */ /* 0x000fe20000000000 */
[----:B------:R-:W-:Y:S01]  /*6600*/  FADD.FTZ R163, R163, R162 ;  /* 0x000000a2a3a37221 */ /* 0x000fe20000010000 */
[----:B------:R-:W-:Y:S01]  /*6610*/  FADD.FTZ R166, R211, R166 ;  /* 0x000000a6d3a67221 */ /* 0x000fe20000010000 */
        /* <DEDUP_REMOVED lines=54> */
[----:B--2---:R-:W-:Y:S01]  /*6980*/  F2FP.F16.F32.PACK_AB R153, R193, R190 ;  /* 0x000000bec199723e */ /* 0x004fe200000000ff */
        /* <DEDUP_REMOVED lines=14> */
.L_x_210:
[----:B------:R-:W0:Y:S01]  /*6a70*/  S2UR UR7, SR_CgaCtaId ;  /* 0x00000000000779c3 */ /* 0x000e220000008800 */
[----:B------:R-:W-:Y:S01]  /*6a80*/  UIADD3 UR60, UR60, 0x32460, URZ ;  /* 0x000324603c3c7890 */ /* 0x000fe2000fffe03f */
[----:B------:R-:W-:Y:S02]  /*6a90*/  IMAD.MOV.U32 R201, RZ, RZ, R156 ;  /* 0x000000ffffc97224 */ /* 0x000fe400078e009c */
[----:B------:R-:W-:Y:S01]  /*6aa0*/  IMAD.MOV.U32 R200, RZ, RZ, R194 ;  /* 0x000000ffffc87224 */ /* 0x000fe200078e00c2 */
[----:B0-----:R-:W-:-:S09]  /*6ab0*/  UPRMT UR60, UR7, 0x654, UR60 ;  /* 0x00000654073c7896 */ /* 0x001fd2000800003c */
[----:B------:R-:W-:Y:S01]  /*6ac0*/  SYNCS.ARRIVE.TRANS64.RED.A1T0 RZ, [UR60], RZ ;  /* 0x000000ffffff79a7 */ /* 0x000fe2000810043c */
[----:B------:R-:W-:Y:S05]  /*6ad0*/  @P1 BRA `(.L_x_211) ;  /* 0xffffffd400301947 */ /* 0x000fea000383ffff */
.L_x_200:
[----:B------:R-:W0:Y:S01]  /*6ae0*/  SHFL.BFLY PT, R2, R21, 0x2, 0x1f ;  /* 0x0c401f0015027f89 */ /* 0x000e2200000e0000 */
[----:B------:R1:W-:Y:S08]  /*6af0*/  BAR.ARV R0, 0x100 ;  /* 0x000400000000751d */ /* 0x0003f00000002000 */
[----:B------:R-:W-:Y:S06]  /*6b00*/  BAR.ARV 0x8, 0x180 ;  /* 0x0206000000007b1d */ /* 0x000fec0000002000 */
[----:B-1----:R-:W-:Y:S01]  /*6b10*/  IMAD.U32 R0, RZ, RZ, UR6 ;  /* 0x00000006ff007e24 */ /* 0x002fe2000f8e00ff */
[----:B------:R-:W-:Y:S01]  /*6b20*/  PLOP3.LUT P0, PT, PT, PT, PT, 0x8, 0x0 ;  /* 0x000000000000781c */ /* 0x000fe20003f0e170 */
[----:B------:R-:W1:Y:S01]  /*6b30*/  SHFL.BFLY PT, R5, R22, 0x2, 0x1f ;  /* 0x0c401f0016057f89 */ /* 0x000e6200000e0000 */
[----:B0-----:R-:W-:-:S05]  /*6b40*/  FADD.FTZ R3, R2, R21 ;  /* 0x0000001502037221 */ /* 0x001fca0000010000 */
[----:B------:R-:W0:Y:S01]  /*6b50*/  SHFL.BFLY PT, R2, R3, 0x1, 0x1f ;  /* 0x0c201f0003027f89 */ /* 0x000e2200000e0000 */
[----:B-1----:R-:W-:-:S05]  /*6b60*/  FADD.FTZ R5, R5, R22 ;  /* 0x0000001605057221 */ /* 0x002fca0000010000 */
[----:B------:R-:W1:Y:S01]  /*6b70*/  SHFL.BFLY PT, R4, R5, 0x1, 0x1f ;  /* 0x0c201f0005047f89 */ /* 0x000e6200000e0000 */
[----:B0-----:R-:W-:Y:S01]  /*6b80*/  FADD.FTZ R8, R3, R2 ;  /* 0x0000000203087221 */ /* 0x001fe20000010000 */
[----:B------:R-:W-:Y:S01]  /*6b90*/  MOV R2, RZ ;  /* 0x000000ff00027202 */ /* 0x000fe20000000f00 */
[----:B------:R-:W-:-:S03]  /*6ba0*/  IMAD.MOV.U32 R3, RZ, RZ, -0x800000 ;  /* 0xff800000ff037424 */ /* 0x000fc600078e00ff */
[----:B------:R-:W-:-:S13]  /*6bb0*/  FSETP.NE.FTZ.AND P1, PT, R8, RZ, PT ;  /* 0x000000ff0800720b */ /* 0x000fda0003f35000 */
[----:B------:R-:W0:Y:S01]  /*6bc0*/  @P1 MUFU.LG2 R6, R8 ;  /* 0x0000000800061308 */ /* 0x000e220000000c00 */
[----:B-1----:R-:W-:Y:S01]  /*6bd0*/  FADD.FTZ R9, R5, R4 ;  /* 0x0000000405097221 */ /* 0x002fe20000010000 */
[----:B------:R-:W-:Y:S02]  /*6be0*/  IMAD.MOV.U32 R4, RZ, RZ, RZ ;  /* 0x000000ffff047224 */ /* 0x000fe400078e00ff */
[----:B------:R-:W-:Y:S02]  /*6bf0*/  IMAD.U32 R5, RZ, RZ, UR6 ;  /* 0x00000006ff057e24 */ /* 0x000fe4000f8e00ff */
[----:B------:R-:W-:Y:S02]  /*6c00*/  FSETP.NE.FTZ.AND P2, PT, R9, RZ, PT ;  /* 0x000000ff0900720b */ /* 0x000fe40003f55000 */
[----:B------:R-:W1:Y:S01]  /*6c10*/  @P1 MUFU.RCP R4, R8 ;  /* 0x0000000800041308 */ /* 0x000e620000001000 */
[----:B------:R-:W-:Y:S01]  /*6c20*/  @P1 FMUL.FTZ R5, R5, 0.69314718246459960938 ;  /* 0x3f31721805051820 */ /* 0x000fe20000410000 */
[----:B0-----:R-:W-:-:S09]  /*6c30*/  @P1 FMUL.FTZ R6, R6, 0.69314718246459960938 ;  /* 0x3f31721806061820 */ /* 0x001fd20000410000 */
[----:B------:R-:W0:Y:S01]  /*6c40*/  @P2 MUFU.LG2 R7, R9 ;  /* 0x0000000900072308 */ /* 0x000e220000000c00 */
[----:B------:R-:W-:Y:S01]  /*6c50*/  @P2 FMUL.FTZ R0, R0, 0.69314718246459960938 ;  /* 0x3f31721800002820 */ /* 0x000fe20000410000 */
[-C--:B-1----:R-:W-:Y:S01]  /*6c60*/  FMUL.FTZ R24, R24, R4.reuse ;  /* 0x0000000418187220 */ /* 0x082fe20000410000 */
[----:B------:R-:W-:-:S05]  /*6c70*/  FMUL.FTZ R25, R25, R4 ;  /* 0x0000000419197220 */ /* 0x000fca0000410000 */
[----:B------:R-:W1:Y:S01]  /*6c80*/  @P2 MUFU.RCP R2, R9 ;  /* 0x0000000900022308 */ /* 0x000e620000001000 */
        /* <DEDUP_REMOVED lines=8> */
[----:B0-----:R-:W-:Y:S01]  /*6d10*/  @P2 FMUL.FTZ R7, R7, 0.69314718246459960938 ;  /* 0x3f31721807072820 */ /* 0x001fe20000410000 */
        /* <DEDUP_REMOVED lines=54> */
[----:B------:R-:W-:-:S02]  /*7080*/  IMAD.MOV.U32 R4, RZ, RZ, -0x800000 ;  /* 0xff800000ff047424 */ /* 0x000fc400078e00ff */
        /* <DEDUP_REMOVED lines=66> */
.L_x_186:
[----:B------:R-:W-:Y:S05]  /*74b0*/  @P0 BRA `(.L_x_212) ;  /* 0x0000002000540947 */ /* 0x000fea0003800000 */
[----:B------:R-:W2:Y:S01]  /*74c0*/  LDL R0, [R1+0x4] ;  /* 0x0000040001007983 */ /* 0x000ea20000100800 */
[----:B------:R-:W1:Y:S01]  /*74d0*/  LDC R8, c[0x0][0xce8] ;  /* 0x00033a00ff087b82 */ /* 0x000e620000000800 */
[----:B------:R-:W-:Y:S01]  /*74e0*/  ULDC.64 UR8, c[0x0][0xcd0] ;  /* 0x0003340000087ab9 */ /* 0x000fe20000000a00 */
[----:B------:R-:W-:Y:S06]  /*74f0*/  BSSY B0, `(.L_x_213) ;  /* 0x000014d000007945 */ /* 0x000fec0003800000 */
[----:B------:R-:W3:Y:S08]  /*7500*/  S2UR UR12, SR_CTAID.Z ;  /* 0x00000000000c79c3 */ /* 0x000ef00000002700 */
[----:B------:R-:W4:Y:S08]  /*7510*/  LDC.64 R18, c[0x0][0xcd8] ;  /* 0x00033600ff127b82 */ /* 0x000f300000000a00 */
[----:B------:R-:W-:Y:S01]  /*7520*/  BAR.SYNC.DEFER_BLOCKING 0x1, 0x100 ;  /* 0x0044000000007b1d */ /* 0x000fe20000010000 */
[----:B-1----:R-:W-:-:S07]  /*7530*/  ISETP.NE.AND P0, PT, R8, 0x1, PT ;  /* 0x000000010800780c */ /* 0x002fce0003f05270 */
[----:B------:R-:W1:Y:S01]  /*7540*/  S2UR UR11, SR_CTAID.Y ;  /* 0x00000000000b79c3 */ /* 0x000e620000002600 */
[----:B---3--:R-:W-:-:S07]  /*7550*/  USHF.R.S32.HI UR10, URZ, 0x1f, UR12 ;  /* 0x0000001f3f0a7899 */ /* 0x008fce000801140c */
[----:B------:R-:W1:Y:S08]  /*7560*/  LDC R23, c[0x0][0xd50] ;  /* 0x00035400ff177b82 */ /* 0x000e700000000800 */
[----:B------:R-:W3:Y:S08]  /*7570*/  @P0 LDC R14, c[0x0][0xcec] ;  /* 0x00033b00ff0e0b82 */ /* 0x000ef00000000800 */
[----:B------:R-:W5:Y:S08]  /*7580*/  LDC.64 R20, c[0x0][0xc40] ;  /* 0x00031000ff147b82 */ /* 0x000f700000000a00 */
[----:B------:R-:W1:Y:S08]  /*7590*/  @P0 LDC R17, c[0x0][0xcf0] ;  /* 0x00033c00ff110b82 */ /* 0x000e700000000800 */
[----:B------:R-:W1:Y:S08]  /*75a0*/  @P0 LDC R22, c[0x0][0xcec] ;  /* 0x00033b00ff160b82 */ /* 0x000e700000000800 */
[----:B------:R-:W1:Y:S01]  /*75b0*/  @P0 LDC R153, c[0x0][0xcf0] ;  /* 0x00033c00ff990b82 */ /* 0x000e620000000800 */
[----:B--2---:R-:W-:-:S02]  /*75c0*/  R2UR UR13, R0 ;  /* 0x00000000000d72ca */ /* 0x004fc400000e0000 */
[----:B------:R-:W2:Y:S11]  /*75d0*/  S2R R0, SR_TID.X ;  /* 0x0000000000007919 */ /* 0x000eb60000002100 */
[----:B------:R-:W-:-:S02]  /*75e0*/  USHF.R.S32.HI UR7, URZ, 0x1f, UR13 ;  /* 0x0000001f3f077899 */ /* 0x000fc4000801140d */
[----:B------:R-:W-:Y:S02]  /*75f0*/  UIMAD.WIDE.U32 UR4, UR13, UR8, URZ ;  /* 0x000000080d0472a5 */ /* 0x000fe4000f8e003f */
[----:B------:R-:W-:-:S04]  /*7600*/  UIMAD UR6, UR7, UR8, URZ ;  /* 0x00000008070672a4 */ /* 0x000fc8000f8e023f */
[----:B------:R-:W-:-:S03]  /*7610*/  UIMAD UR6, UR13, UR9, UR6 ;  /* 0x000000090d0672a4 */ /* 0x000fc6000f8e0206 */
[----:B------:R-:W-:Y:S01]  /*7620*/  ULDC.64 UR8, c[0x0][0xc38] ;  /* 0x00030e0000087ab9 */ /* 0x000fe20000000a00 */
[----:B------:R-:W-:Y:S02]  /*7630*/  UIADD3 UR6, UR5, UR6, URZ ;  /* 0x0000000605067290 */ /* 0x000fe4000fffe03f */
[----:B------:R-:W-:Y:S01]  /*7640*/  UIMAD UR7, UR7, UR8, URZ ;  /* 0x00000008070772a4 */ /* 0x000fe2000f8e023f */
[----:B--2---:R-:W-:-:S04]  /*7650*/  IADD3 R12, R0, -0x80, RZ ;  /* 0xffffff80000c7810 */ /* 0x004fc80007ffe0ff */
[----:B------:R-:W-:-:S04]  /*7660*/  SHF.R.S32.HI R7, RZ, 0x1f, R12 ;  /* 0x0000001fff077819 */ /* 0x000fc8000001140c */
[CC--:B0-----:R-:W-:Y:S02]  /*7670*/  LEA.HI R2, R7.reuse, R12.reuse, RZ, 0x7 ;  /* 0x0000000c07027211 */ /* 0x0c1fe400078f38ff */
[----:B------:R-:W-:Y:S02]  /*7680*/  LEA.HI R7, R7, R12, RZ, 0x2 ;  /* 0x0000000c07077211 */ /* 0x000fe400078f10ff */
[----:B------:R-:W-:Y:S02]  /*7690*/  LOP3.LUT R5, R2, 0xffffff80, RZ, 0xc0, !PT ;  /* 0xffffff8002057812 */ /* 0x000fe400078ec0ff */
[----:B------:R-:W-:Y:S02]  /*76a0*/  SHF.R.S32.HI R9, RZ, 0x7, R2 ;  /* 0x00000007ff097819 */ /* 0x000fe40000011402 */
[----:B------:R-:W-:Y:S01]  /*76b0*/  LOP3.LUT R7, R7, 0xfffffffc, RZ, 0xc0, !PT ;  /* 0xfffffffc07077812 */ /* 0x000fe200078ec0ff */
[----:B------:R-:W-:Y:S01]  /*76c0*/  IMAD.IADD R0, R12, 0x1, -R5 ;  /* 0x000000010c007824 */ /* 0x000fe200078e0a05 */
[----:B------:R-:W-:-:S03]  /*76d0*/  LEA.HI R2, R2, R9, RZ, 0x1 ;  /* 0x0000000902027211 */ /* 0x000fc600078f08ff */
[----:B------:R-:W-:Y:S01]  /*76e0*/  IMAD.IADD R7, R12, 0x1, -R7 ;  /* 0x000000010c077824 */ /* 0x000fe200078e0a07 */
[----:B------:R-:W-:Y:S02]  /*76f0*/  SHF.R.S32.HI R13, RZ, 0x1f, R0 ;  /* 0x0000001fff0d7819 */ /* 0x000fe40000011400 */
[----:B------:R-:W-:Y:S02]  /*7700*/  LOP3.LUT R2, R2, 0x3fffffe, RZ, 0xc0, !PT ;  /* 0x03fffffe02027812 */ /* 0x000fe400078ec0ff */
[----:B------:R-:W-:Y:S02]  /*7710*/  LEA.HI R10, R13, R0, RZ, 0x2 ;  /* 0x000000000d0a7211 */ /* 0x000fe400078f10ff */
[----:B------:R-:W-:Y:S01]  /*7720*/  LEA.HI R11, R7, R7, RZ, 0x1 ;  /* 0x00000007070b7211 */ /* 0x000fe200078f08ff */
[----:B------:R-:W-:Y:S01]  /*7730*/  IMAD.IADD R2, R9, 0x1, -R2 ;  /* 0x0000000109027824 */ /* 0x000fe200078e0a02 */
[--C-:B------:R-:W-:Y:S01]  /*7740*/  SHF.R.S32.HI R5, RZ, 0x2, R10.reuse ;  /* 0x00000002ff057819 */ /* 0x100fe2000001140a */
[----:B------:R-:W0:Y:S01]  /*7750*/  S2R R9, SR_CTAID.X ;  /* 0x0000000000097919 */ /* 0x000e220000002500 */
[----:B------:R-:W-:-:S02]  /*7760*/  SHF.R.S32.HI R6, RZ, 0x1f, R10 ;  /* 0x0000001fff067819 */ /* 0x000fc4000001140a */
[----:B------:R-:W-:Y:S02]  /*7770*/  LOP3.LUT R12, R11, 0x1ffffffe, RZ, 0xc0, !PT ;  /* 0x1ffffffe0b0c7812 */ /* 0x000fe400078ec0ff */
[----:B------:R-:W-:Y:S02]  /*7780*/  LEA.HI R6, R6, R5, RZ, 0x3 ;  /* 0x0000000506067211 */ /* 0x000fe400078f18ff */
[----:B------:R-:W-:Y:S01]  /*7790*/  IADD3 R11, R7, -R12, RZ ;  /* 0x8000000c070b7210 */ /* 0x000fe20007ffe0ff */
[----:B------:R-:W-:Y:S01]  /*77a0*/  IMAD.U32 R7, RZ, RZ, UR5 ;  /* 0x00000005ff077e24 */ /* 0x000fe2000f8e00ff */
[----:B------:R-:W-:Y:S01]  /*77b0*/  LOP3.LUT R6, R6, 0xfffffff8, RZ, 0xc0, !PT ;  /* 0xfffffff806067812 */ /* 0x000fe200078ec0ff */
[----:B------:R-:W-:Y:S01]  /*77c0*/  IMAD.U32 R7, RZ, RZ, UR6 ;  /* 0x00000006ff077e24 */ /* 0x000fe2000f8e00ff */
[----:B------:R-:W-:Y:S01]  /*77d0*/  UIMAD UR6, UR13, UR9, UR7 ;  /* 0x000000090d0672a4 */ /* 0x000fe2000f8e0207 */
[----:B----4-:R-:W-:Y:S02]  /*77e0*/  IMAD R12, R18, UR10, RZ ;  /* 0x0000000a120c7c24 */ /* 0x010fe4000f8e02ff */
[----:B------:R-:W-:Y:S01]  /*77f0*/  IMAD.IADD R6, R5, 0x1, -R6 ;  /* 0x0000000105067824 */ /* 0x000fe200078e0a06 */
[----:B------:R-:W-:Y:S01]  /*7800*/  LEA.HI R5, R13, R0, RZ, 0x5 ;  /* 0x000000000d057211 */ /* 0x000fe200078f28ff */
[----:B------:R-:W-:-:S03]  /*7810*/  IMAD R15, R19, UR12, R12 ;  /* 0x0000000c130f7c24 */ /* 0x000fc6000f8e020c */
[----:B------:R-:W-:-:S05]  /*7820*/  SHF.R.S32.HI R5, RZ, 0x5, R5 ;  /* 0x00000005ff057819 */ /* 0x000fca0000011405 */
[----:B------:R-:W-:Y:S02]  /*7830*/  IMAD R5, R5, 0x10, R6 ;  /* 0x0000001005057824 */ /* 0x000fe400078e0206 */
[----:B------:R-:W-:Y:S01]  /*7840*/  IMAD.U32 R6, RZ, RZ, UR4 ;  /* 0x00000004ff067e24 */ /* 0x000fe2000f8e00ff */
[----:B------:R-:W-:Y:S02]  /*7850*/  UIMAD.WIDE.U32 UR4, UR13, UR8, URZ ;  /* 0x000000080d0472a5 */ /* 0x000fe4000f8e003f */
[----:B------:R-:W-:Y:S01]  /*7860*/  LEA R16, R2, R5, 0x6 ;  /* 0x0000000502107211 */ /* 0x000fe200078e30ff */
[----:B------:R-:W-:Y:S01]  /*7870*/  IMAD.WIDE.U32 R6, R18, UR12, R6 ;  /* 0x0000000c12067c25 */ /* 0x000fe2000f8e0006 */
[----:B------:R-:W-:Y:S01]  /*7880*/  UIADD3 UR6, UR5, UR6, URZ ;  /* 0x0000000605067290 */ /* 0x000fe2000fffe03f */
[----:B------:R-:W-:Y:S02]  /*7890*/  ULDC.64 UR8, c[0x0][0xc28] ;  /* 0x00030a0000087ab9 */ /* 0x000fe40000000a00 */
[----:B------:R-:W-:-:S02]  /*78a0*/  IMAD R2, R11, 0x8, R16 ;  /* 0x000000080b027824 */ /* 0x000fc400078e0210 */
[----:B------:R-:W-:Y:S02]  /*78b0*/  IMAD R18, RZ, RZ, -UR13 ;  /* 0x8000000dff127e24 */ /* 0x000fe4000f8e02ff */
[----:B0-----:R-:W-:Y:S02]  /*78c0*/  IMAD R5, R9, 0x80, R2 ;  /* 0x0000008009057824 */ /* 0x001fe400078e0202 */
[----:B------:R-:W-:Y:S01]  /*78d0*/  IMAD.U32 R13, RZ, RZ, UR5 ;  /* 0x00000005ff0d7e24 */ /* 0x000fe2000f8e00ff */
[----:B------:R-:W-:Y:S01]  /*78e0*/  MOV R13, UR6 ;  /* 0x00000006000d7c02 */ /* 0x000fe20008000f00 */
[----:B---3--:R-:W-:Y:S01]  /*78f0*/  @P0 IMAD.HI.U32 R2, R5, R14, RZ ;  /* 0x0000000e05020227 */ /* 0x008fe200078e00ff */
[----:B------:R-:W-:-:S03]  /*7900*/  ULDC.64 UR6, c[0x0][0xc48] ;  /* 0x0003120000067ab9 */ /* 0x000fc60000000a00 */
[----:B------:R-:W-:Y:S01]  /*7910*/  IMAD.U32 R12, RZ, RZ, UR4 ;  /* 0x00000004ff0c7e24 */ /* 0x000fe2000f8e00ff */
[----:B------:R-:W-:Y:S01]  /*7920*/  ULDC.64 UR4, c[0x0][0xce0] ;  /* 0x0003380000047ab9 */ /* 0x000fe20000000a00 */
[C---:B-----5:R-:W-:Y:S02]  /*7930*/  IMAD R14, R20.reuse, UR10, RZ ;  /* 0x0000000a140e7c24 */ /* 0x060fe4000f8e02ff */
[----:B-1----:R-:W-:Y:S02]  /*7940*/  IMAD R23, R23, R18, UR11 ;  /* 0x0000000b17177e24 */ /* 0x002fe4000f8e0212 */
[----:B------:R-:W-:Y:S01]  /*7950*/  IMAD.MOV.U32 R11, RZ, RZ, R5 ;  /* 0x000000ffff0b7224 */ /* 0x000fe200078e0005 */
[----:B------:R-:W-:Y:S01]  /*7960*/  @P0 SHF.R.U32.HI R11, RZ, R17, R2 ;  /* 0x00000011ff0b0219 */ /* 0x000fe20000011602 */
[----:B------:R-:W-:Y:S01]  /*7970*/  IMAD R17, R21, UR12, R14 ;  /* 0x0000000c15117c24 */ /* 0x000fe2000f8e020e */
[----:B------:R-:W-:Y:S01]  /*7980*/  SHF.R.S32.HI R14, RZ, 0x1f, R23 ;  /* 0x0000001fff0e7819 */ /* 0x000fe20000011417 */
[----:B------:R-:W-:-:S04]  /*7990*/  IMAD.WIDE.U32 R12, R20, UR12, R12 ;  /* 0x0000000c140c7c25 */ /* 0x000fc8000f8e000c */
[----:B------:R-:W-:Y:S01]  /*79a0*/  IMAD.IADD R7, R7, 0x1, R15 ;  /* 0x0000000107077824 */ /* 0x000fe200078e020f */
[----:B------:R-:W-:Y:S01]  /*79b0*/  IADD3 R13, R13, R17, RZ ;  /* 0x000000110d0d7210 */ /* 0x000fe20007ffe0ff */
[----:B------:R-:W-:-:S04]  /*79c0*/  @P0 IMAD.HI.U32 R22, R5, R22, RZ ;  /* 0x0000001605160227 */ /* 0x000fc800078e00ff */
[----:B------:R-:W-:Y:S01]  /*79d0*/  IMAD.MOV.U32 R15, RZ, RZ, R5 ;  /* 0x000000ffff0f7224 */ /* 0x000fe200078e0005 */
[----:B------:R-:W-:Y:S01]  /*79e0*/  @P0 SHF.R.U32.HI R15, RZ, R153, R22 ;  /* 0x00000099ff0f0219 */ /* 0x000fe20000011616 */
[C---:B------:R-:W-:Y:S02]  /*79f0*/  IMAD R2, R14.reuse, UR4, RZ ;  /* 0x000000040e027c24 */ /* 0x040fe4000f8e02ff */
[----:B------:R-:W-:Y:S02]  /*7a00*/  IMAD R17, R14, UR6, RZ ;  /* 0x000000060e117c24 */ /* 0x000fe4000f8e02ff */
[----:B------:R-:W-:-:S04]  /*7a10*/  IMAD.WIDE.U32 R6, R23, UR4, R6 ;  /* 0x0000000417067c25 */ /* 0x000fc8000f8e0006 */
[----:B------:R-:W-:Y:S01]  /*7a20*/  IMAD R14, R23, UR5, R2 ;  /* 0x00000005170e7c24 */ /* 0x000fe2000f8e0202 */
[----:B------:R-:W-:Y:S01]  /*7a30*/  IADD3 R6, P0, R11, R6, RZ ;  /* 0x000000060b067210 */ /* 0x000fe20007f1e0ff */
[----:B------:R-:W-:Y:S01]  /*7a40*/  IMAD R19, R23, UR7, R17 ;  /* 0x0000000717137c24 */ /* 0x000fe2000f8e0211 */
[--C-:B------:R-:W-:Y:S01]  /*7a50*/  SHF.R.S32.HI R17, RZ, 0x1f, R11.reuse ;  /* 0x0000001fff117819 */ /* 0x100fe2000001140b */
[----:B------:R-:W-:Y:S01]  /*7a60*/  IMAD.MOV R11, RZ, RZ, -R11 ;  /* 0x000000ffff0b7224 */ /* 0x000fe200078e0a0b */
[--C-:B------:R-:W-:Y:S01]  /*7a70*/  SHF.R.S32.HI R2, RZ, 0x1f, R15.reuse ;  /* 0x0000001fff027819 */ /* 0x100fe2000001140f */
[----:B------:R-:W-:Y:S01]  /*7a80*/  ULDC.64 UR4, c[0x0][0xc30] ;  /* 0x00030c0000047ab9 */ /* 0x000fe20000000a00 */
[----:B------:R-:W-:Y:S01]  /*7a90*/  IMAD.MOV R18, RZ, RZ, -R15 ;  /* 0x000000ffff127224 */ /* 0x000fe200078e0a0f */
[----:B------:R-:W-:Y:S01]  /*7aa0*/  IADD3.X R7, R17, R7, R14, P0, !PT ;  /* 0x0000000711077210 */ /* 0x000fe200007fe40e */
[----:B------:R-:W-:Y:S02]  /*7ab0*/  IMAD R11, R8, R11, R5 ;  /* 0x0000000b080b7224 */ /* 0x000fe400078e0205 */
[----:B------:R-:W-:-:S02]  /*7ac0*/  IMAD R2, R2, UR4, RZ ;  /* 0x0000000402027c24 */ /* 0x000fc4000f8e02ff */
        /* <DEDUP_REMOVED lines=29> */
[----:B------:R0:W-:Y:S01]  /*7ca0*/  SHFL.IDX PT, R12, R17, RZ, 0x1c1f ;  /* 0x001c1fff110c7589 */ /* 0x0001e200000e0000 */
[----:B------:R-:W-:Y:S01]  /*7cb0*/  IMAD R8, R8, UR6, RZ ;  /* 0x0000000608087c24 */ /* 0x000fe2000f8e02ff */
[----:B------:R-:W-:Y:S01]  /*7cc0*/  LOP3.LUT P0, RZ, R0, 0x3, RZ, 0xc0, !PT ;  /* 0x0000000300ff7812 */ /* 0x000fe2000780c0ff */
[C---:B------:R-:W-:Y:S01]  /*7cd0*/  VIADD R9, R11.reuse, 0x8 ;  /* 0x000000080b097836 */ /* 0x040fe20000000000 */
[----:B------:R-:W1:Y:S01]  /*7ce0*/  SHFL.IDX PT, R13, R18, RZ, 0x1c1f ;  /* 0x001c1fff120d7589 */ /* 0x000e6200000e0000 */
[----:B------:R-:W-:Y:S01]  /*7cf0*/  UIADD3 UR4, UR4, 0x32420, URZ ;  /* 0x0003242004047890 */ /* 0x000fe2000fffe03f */
[----:B------:R-:W-:-:S02]  /*7d00*/  ISETP.GE.OR P1, PT, R11, R8, P0 ;  /* 0x000000080b00720c */ /* 0x000fc40000726670 */
[----:B------:R-:W2:Y:S01]  /*7d10*/  SHFL.IDX PT, R15, R18, 0x1, 0x1c1f ;  /* 0x003c1f00120f7f89 */ /* 0x000ea200000e0000 */
[-C--:B------:R-:W-:Y:S01]  /*7d20*/  ISETP.GE.OR P0, PT, R9, R8.reuse, P0 ;  /* 0x000000080900720c */ /* 0x080fe20000706670 */
[----:B------:R-:W-:Y:S01]  /*7d30*/  UPRMT UR4, URZ, 0x654, UR4 ;  /* 0x000006543f047896 */ /* 0x000fe20008000004 */
[----:B------:R-:W-:Y:S01]  /*7d40*/  ISETP.GE.AND P2, PT, R11, R8, PT ;  /* 0x000000080b00720c */ /* 0x000fe20003f46270 */
[----:B------:R3:W4:Y:S01]  /*7d50*/  SHFL.IDX PT, R6, R2, RZ, 0x1c1f ;  /* 0x001c1fff02067589 */ /* 0x00072200000e0000 */
[----:B0-----:R-:W-:-:S03]  /*7d60*/  LOP3.LUT R17, R10, 0x7ffffffc, RZ, 0xc0, !PT ;  /* 0x7ffffffc0a117812 */ /* 0x001fc600078ec0ff */
[----:B------:R3:W0:Y:S02]  /*7d70*/  SHFL.IDX PT, R7, R5, RZ, 0x1c1f ;  /* 0x001c1fff05077589 */ /* 0x00062400000e0000 */
[----:B------:R-:W-:Y:S01]  /*7d80*/  IMAD.IADD R0, R0, 0x1, -R17 ;  /* 0x0000000100007824 */ /* 0x000fe200078e0a11 */
[----:B------:R-:W-:Y:S04]  /*7d90*/  SYNCS.ARRIVE.TRANS64.RED.A1T0 RZ, [UR4], RZ ;  /* 0x000000ffffff79a7 */ /* 0x000fe80008100404 */
[----:B------:R-:W-:Y:S01]  /*7da0*/  SHF.L.U32 R0, R0, 0x1, RZ ;  /* 0x0000000100007819 */ /* 0x000fe200000006ff */
[----:B-1----:R3:W-:Y:S04]  /*7db0*/  @!P1 ST.E desc[UR36][R12.64], R4 ;  /* 0x000000040c009985 */ /* 0x0027e8000c101924 */
[----:B--2---:R3:W-:Y:S01]  /*7dc0*/  @!P0 ST.E desc[UR36][R14.64], R3 ;  /* 0x000000030e008985 */ /* 0x0047e2000c101924 */
[----:B------:R-:W-:Y:S05]  /*7dd0*/  @P2 BRA `(.L_x_214) ;  /* 0x0000000800f82947 */ /* 0x000fea0003800000 */
[C---:B---3--:R-:W-:Y:S01]  /*7de0*/  VIADD R3, R0.reuse, 0x8 ;  /* 0x0000000800037836 */ /* 0x048fe20000000000 */
[----:B------:R-:W-:Y:S01]  /*7df0*/  ULDC UR4, c[0x0][0xbc8] ;  /* 0x0002f20000047ab9 */ /* 0x000fe20000000800 */
[C---:B------:R-:W-:Y:S01]  /*7e00*/  VIADD R4, R0.reuse, 0x10 ;  /* 0x0000001000047836 */ /* 0x040fe20000000000 */
[C---:B------:R-:W-:Y:S01]  /*7e10*/  ISETP.GE.AND P2, PT, R0.reuse, UR4, PT ;  /* 0x0000000400007c0c */ /* 0x040fe2000bf46270 */
[C---:B------:R-:W-:Y:S01]  /*7e20*/  VIADD R10, R0.reuse, 0x18 ;  /* 0x00000018000a7836 */ /* 0x040fe20000000000 */
[----:B------:R-:W-:Y:S01]  /*7e30*/  ISETP.GE.AND P3, PT, R3, UR4, PT ;  /* 0x0000000403007c0c */ /* 0x000fe2000bf66270 */
[----:B------:R-:W-:Y:S01]  /*7e40*/  VIADD R18, R0, 0x20 ;  /* 0x0000002000127836 */ /* 0x000fe20000000000 */
[----:B------:R-:W-:Y:S01]  /*7e50*/  ISETP.GE.AND P4, PT, R4, UR4, PT ;  /* 0x0000000404007c0c */ /* 0x000fe2000bf86270 */
[----:B------:R-:W-:Y:S01]  /*7e60*/  VIADD R20, R0, 0x40 ;  /* 0x0000004000147836 */ /* 0x000fe20000000000 */
[----:B------:R-:W-:Y:S01]  /*7e70*/  ISETP.GE.AND P5, PT, R10, UR4, PT ;  /* 0x000000040a007c0c */ /* 0x000fe2000bfa6270 */
[C---:B------:R-:W-:Y:S01]  /*7e80*/  VIADD R21, R0.reuse, 0x48 ;  /* 0x0000004800157836 */ /* 0x040fe20000000000 */
[C---:B------:R-:W-:Y:S01]  /*7e90*/  IADD3 R19, R0.reuse, 0x28, RZ ;  /* 0x0000002800137810 */ /* 0x040fe20007ffe0ff */
[----:B------:R-:W-:Y:S01]  /*7ea0*/  VIADD R23, R0, 0x58 ;  /* 0x0000005800177836 */ /* 0x000fe20000000000 */
[----:B------:R-:W-:-:S02]  /*7eb0*/  ISETP.GE.AND P0, PT, R18, UR4, PT ;  /* 0x0000000412007c0c */ /* 0x000fc4000bf06270 */
[----:B------:R-:W-:Y:S02]  /*7ec0*/  ISETP.GE.AND P1, PT, R19, UR4, PT ;  /* 0x0000000413007c0c */ /* 0x000fe4000bf26270 */
[----:B------:R-:W-:Y:S02]  /*7ed0*/  IADD3 R22, R0, 0x50, RZ ;  /* 0x0000005000167810 */ /* 0x000fe40007ffe0ff */
[----:B------:R-:W-:Y:S02]  /*7ee0*/  @!P3 LEA.HI R3, R3, R3, RZ, 0x1 ;  /* 0x000000030303b211 */ /* 0x000fe400078f08ff */
[----:B------:R-:W-:Y:S02]  /*7ef0*/  @!P4 LEA.HI R4, R4, R4, RZ, 0x1 ;  /* 0x000000040404c211 */ /* 0x000fe400078f08ff */
[----:B------:R-:W-:Y:S02]  /*7f00*/  @!P5 LEA.HI R10, R10, R10, RZ, 0x1 ;  /* 0x0000000a0a0ad211 */ /* 0x000fe400078f08ff */
[----:B------:R-:W-:-:S02]  /*7f10*/  @!P3 LOP3.LUT R3, R3, 0xfffffffe, RZ, 0xc0, !PT ;  /* 0xfffffffe0303b812 */ /* 0x000fc400078ec0ff */
[----:B------:R-:W-:Y:S01]  /*7f20*/  @!P4 LOP3.LUT R15, R4, 0xfffffffe, RZ, 0xc0, !PT ;  /* 0xfffffffe040fc812 */ /* 0x000fe200078ec0ff */
[----:B------:R-:W-:Y:S01]  /*7f30*/  VIADD R4, R0, 0x38 ;  /* 0x0000003800047836 */ /* 0x000fe20000000000 */
[----:B------:R-:W-:Y:S01]  /*7f40*/  @!P5 LOP3.LUT R17, R10, 0xfffffffe, RZ, 0xc0, !PT ;  /* 0xfffffffe0a11d812 */ /* 0x000fe200078ec0ff */
[--C-:B0---4-:R-:W-:Y:S01]  /*7f50*/  @!P2 IMAD.WIDE R10, R0, 0x4, R6.reuse ;  /* 0x00000004000aa825 */ /* 0x111fe200078e0206 */
[----:B------:R-:W-:Y:S02]  /*7f60*/  ISETP.GE.AND P6, PT, R22, UR4, PT ;  /* 0x0000000416007c0c */ /* 0x000fe4000bfc6270 */
[----:B------:R-:W-:Y:S01]  /*7f70*/  @!P0 LEA.HI R18, R18, R18, RZ, 0x1 ;  /* 0x0000001212128211 */ /* 0x000fe200078f08ff */
[--C-:B------:R-:W-:Y:S01]  /*7f80*/  @!P3 IMAD.WIDE R12, R3, 0x4, R6.reuse ;  /* 0x00000004030cb825 */ /* 0x100fe200078e0206 */
[----:B------:R0:W-:Y:S01]  /*7f90*/  @!P2 ST.E.64 desc[UR36][R10.64], R24 ;  /* 0x000000180a00a985 */ /* 0x0001e2000c101b24 */
[----:B------:R-:W-:Y:S02]  /*7fa0*/  @!P1 LEA.HI R19, R19, R19, RZ, 0x1 ;  /* 0x0000001313139211 */ /* 0x000fe400078f08ff */
[----:B------:R-:W-:Y:S01]  /*7fb0*/  VIADD R3, R0, 0x30 ;  /* 0x0000003000037836 */ /* 0x000fe20000000000 */
[----:B------:R1:W-:Y:S01]  /*7fc0*/  @!P3 ST.E.64 desc[UR36][R12.64], R28 ;  /* 0x0000001c0c00b985 */ /* 0x0003e2000c101b24 */
[----:B------:R-:W-:Y:S01]  /*7fd0*/  @!P4 IMAD.WIDE R14, R15, 0x4, R6 ;  /* 0x000000040f0ec825 */ /* 0x000fe200078e0206 */
[----:B------:R-:W-:-:S02]  /*7fe0*/  ISETP.GE.AND P3, PT, R4, UR4, PT ;  /* 0x0000000404007c0c */ /* 0x000fc4000bf66270 */
[----:B------:R-:W-:Y:S01]  /*7ff0*/  ISETP.GE.AND P2, PT, R3, UR4, PT ;  /* 0x0000000403007c0c */ /* 0x000fe2000bf46270 */
[----:B------:R-:W-:Y:S01]  /*8000*/  @!P5 IMAD.WIDE R16, R17, 0x4, R6 ;  /* 0x000000041110d825 */ /* 0x000fe200078e0206 */
[----:B------:R2:W-:Y:S01]  /*8010*/  @!P4 ST.E.64 desc[UR36][R14.64], R32 ;  /* 0x000000200e00c985 */ /* 0x0005e2000c101b24 */
[----:B------:R-:W-:Y:S02]  /*8020*/  ISETP.GE.AND P4, PT, R20, UR4, PT ;  /* 0x0000000414007c0c */ /* 0x000fe4000bf86270 */
[----:B------:R-:W-:Y:S01]  /*8030*/  @!P6 LEA.HI R22, R22, R22, RZ, 0x1 ;  /* 0x000000161616e211 */ /* 0x000fe200078f08ff */
[----:B------:R3:W-:Y:S01]  /*8040*/  @!P5 ST.E.64 desc[UR36][R16.64], R36 ;  /* 0x000000241000d985 */ /* 0x0007e2000c101b24 */
[----:B------:R-:W-:Y:S01]  /*8050*/  ISETP.GE.AND P5, PT, R21, UR4, PT ;  /* 0x0000000415007c0c */ /* 0x000fe2000bfa6270 */
[----:B0-----:R-:W-:Y:S01]  /*8060*/  VIADD R24, R0, 0x60 ;  /* 0x0000006000187836 */ /* 0x001fe20000000000 */
[----:B------:R-:W-:Y:S02]  /*8070*/  @!P0 LOP3.LUT R11, R18, 0xfffffffe, RZ, 0xc0, !PT ;  /* 0xfffffffe120b8812 */ /* 0x000fe400078ec0ff */
[----:B-1----:R-:W-:-:S02]  /*8080*/  @!P1 LOP3.LUT R13, R19, 0xfffffffe, RZ, 0xc0, !PT ;  /* 0xfffffffe130d9812 */ /* 0x002fc400078ec0ff */
[----:B------:R-:W-:Y:S01]  /*8090*/  @!P2 LEA.HI R3, R3, R3, RZ, 0x1 ;  /* 0x000000030303a211 */ /* 0x000fe200078f08ff */
[--C-:B------:R-:W-:Y:S01]  /*80a0*/  @!P0 IMAD.WIDE R10, R11, 0x4, R6.reuse ;  /* 0x000000040b0a8825 */ /* 0x100fe200078e0206 */
[----:B------:R-:W-:Y:S02]  /*80b0*/  @!P3 LEA.HI R4, R4, R4, RZ, 0x1 ;  /* 0x000000040404b211 */ /* 0x000fe400078f08ff */
[----:B------:R-:W-:Y:S01]  /*80c0*/  @!P4 LEA.HI R20, R20, R20, RZ, 0x1 ;  /* 0x000000141414c211 */ /* 0x000fe200078f08ff */
[----:B------:R-:W-:Y:S01]  /*80d0*/  @!P1 IMAD.WIDE R12, R13, 0x4, R6 ;  /* 0x000000040d0c9825 */ /* 0x000fe200078e0206 */
[----:B------:R-:W-:Y:S01]  /*80e0*/  @!P2 LOP3.LUT R3, R3, 0xfffffffe, RZ, 0xc0, !PT ;  /* 0xfffffffe0303a812 */ /* 0x000fe200078ec0ff */
[----:B------:R0:W-:Y:S01]  /*80f0*/  @!P0 ST.E.64 desc[UR36][R10.64], R40 ;  /* 0x000000280a008985 */ /* 0x0001e2000c101b24 */
[----:B------:R-:W-:Y:S02]  /*8100*/  @!P5 LEA.HI R21, R21, R21, RZ, 0x1 ;  /* 0x000000151515d211 */ /* 0x000fe400078f08ff */
[----:B--2---:R-:W-:Y:S01]  /*8110*/  @!P3 LOP3.LUT R15, R4, 0xfffffffe, RZ, 0xc0, !PT ;  /* 0xfffffffe040fb812 */ /* 0x004fe200078ec0ff */
[----:B------:R1:W-:Y:S01]  /*8120*/  @!P1 ST.E.64 desc[UR36][R12.64], R44 ;  /* 0x0000002c0c009985 */ /* 0x0003e2000c101b24 */
[----:B---3--:R-:W-:Y:S01]  /*8130*/  @!P4 LOP3.LUT R17, R20, 0xfffffffe, RZ, 0xc0, !PT ;  /* 0xfffffffe1411c812 */ /* 0x008fe200078ec0ff */
[----:B------:R-:W-:Y:S01]  /*8140*/  VIADD R4, R0, 0x70 ;  /* 0x0000007000047836 */ /* 0x000fe20000000000 */
[----:B------:R-:W-:-:S02]  /*8150*/  @!P5 LOP3.LUT R21, R21, 0xfffffffe, RZ, 0xc0, !PT ;  /* 0xfffffffe1515d812 */ /* 0x000fc400078ec0ff */
[----:B------:R-:W-:Y:S01]  /*8160*/  @!P6 LOP3.LUT R19, R22, 0xfffffffe, RZ, 0xc0, !PT ;  /* 0xfffffffe1613e812 */ /* 0x000fe200078ec0ff */
[----:B------:R-:W-:Y:S01]  /*8170*/  VIADD R22, R0, 0x88 ;  /* 0x0000008800167836 */ /* 0x000fe20000000000 */
[----:B------:R-:W-:Y:S02]  /*8180*/  ISETP.GE.AND P1, PT, R23, UR4, PT ;  /* 0x0000000417007c0c */ /* 0x000fe4000bf26270 */
[----:B------:R-:W-:Y:S01]  /*8190*/  ISETP.GE.AND P0, PT, R24, UR4, PT ;  /* 0x0000000418007c0c */ /* 0x000fe2000bf06270 */
[----:B0-----:R-:W-:Y:S01]  /*81a0*/  @!P2 IMAD.WIDE R10, R3, 0x4, R6 ;  /* 0x00000004030aa825 */ /* 0x001fe200078e0206 */
[----:B------:R-:W-:-:S03]  /*81b0*/  IADD3 R20, R0, 0x78, RZ ;  /* 0x0000007800147810 */ /* 0x000fc60007ffe0ff */
[--C-:B-1----:R-:W-:Y:S01]  /*81c0*/  @!P3 IMAD.WIDE R12, R15, 0x4, R6.reuse ;  /* 0x000000040f0cb825 */ /* 0x102fe200078e0206 */
[----:B------:R0:W-:Y:S03]  /*81d0*/  @!P2 ST.E.64 desc[UR36][R10.64], R48 ;  /* 0x000000300a00a985 */ /* 0x0001e6000c101b24 */
        /* <DEDUP_REMOVED lines=16> */
[----:B0-----:R-:W-:Y:S01]  /*82e0*/  @!P1 LOP3.LUT R11, R23, 0xfffffffe, RZ, 0xc0, !PT ;  /* 0xfffffffe170b9812 */ /* 0x001fe200078ec0ff */
[----:B------:R-:W-:Y:S01]  /*82f0*/  VIADD R23, R0, 0x90 ;  /* 0x0000009000177836 */ /* 0x000fe20000000000 */
        /* <DEDUP_REMOVED lines=12> */
[----:B--2---:R-:W-:Y:S01]  /*83c0*/  @!P6 LOP3.LUT R15, R4, 0xfffffffe, RZ, 0xc0, !PT ;  /* 0xfffffffe040fe812 */ /* 0x004fe200078ec0ff */
[----:B------:R-:W-:Y:S01]  /*83d0*/  VIADD R4, R0, 0xa8 ;  /* 0x000000a800047836 */ /* 0x000fe20000000000 */
[----:B---3--:R-:W-:Y:S01]  /*83e0*/  @!P5 LOP3.LUT R17, R20, 0xfffffffe, RZ, 0xc0, !PT ;  /* 0xfffffffe1411d812 */ /* 0x008fe200078ec0ff */
[----:B------:R-:W-:Y:S01]  /*83f0*/  VIADD R20, R0, 0xb0 ;  /* 0x000000b000147836 */ /* 0x000fe20000000000 */
[----:B------:R-:W-:Y:S02]  /*8400*/  @!P4 LOP3.LUT R21, R21, 0xfffffffe, RZ, 0xc0, !PT ;  /* 0xfffffffe1515c812 */ /* 0x000fe400078ec0ff */
[----:B----4-:R-:W-:Y:S01]  /*8410*/  @!P3 LOP3.LUT R19, R22, 0xfffffffe, RZ, 0xc0, !PT ;  /* 0xfffffffe1613b812 */ /* 0x010fe200078ec0ff */
[C---:B------:R-:W-:Y:S01]  /*8420*/  VIADD R22, R0.reuse, 0xc0 ;  /* 0x000000c000167836 */ /* 0x040fe20000000000 */
[----:B------:R-:W-:Y:S01]  /*8430*/  ISETP.GE.AND P0, PT, R23, UR4, PT ;  /* 0x0000000417007c0c */ /* 0x000fe2000bf06270 */
[----:B0-----:R-:W-:Y:S01]  /*8440*/  @!P2 IMAD.WIDE R10, R3, 0x4, R6 ;  /* 0x00000004030aa825 */ /* 0x001fe200078e0206 */
[----:B------:R-:W-:-:S02]  /*8450*/  IADD3 R3, R0, 0xa0, RZ ;  /* 0x000000a000037810 */ /* 0x000fc40007ffe0ff */
[----:B------:R-:W-:Y:S01]  /*8460*/  ISETP.GE.AND P1, PT, R24, UR4, PT ;  /* 0x0000000418007c0c */ /* 0x000fe2000bf26270 */
[--C-:B-1----:R-:W-:Y:S01]  /*8470*/  @!P6 IMAD.WIDE R12, R15, 0x4, R6.reuse ;  /* 0x000000040f0ce825 */ /* 0x102fe200078e0206 */
[----:B------:R0:W-:Y:S01]  /*8480*/  @!P2 ST.E.64 desc[UR36][R10.64], R76 ;  /* 0x0000004c0a00a985 */ /* 0x0001e2000c101b24 */
[----:B------:R-:W-:Y:S02]  /*8490*/  ISETP.GE.AND P2, PT, R3, UR4, PT ;  /* 0x0000000403007c0c */ /* 0x000fe4000bf46270 */
        /* <DEDUP_REMOVED lines=9> */
[----:B------:R-:W-:Y:S01]  /*8530*/  VIADD R21, R0, 0xb8 ;  /* 0x000000b800157836 */ /* 0x000fe20000000000 */
[----:B------:R4:W-:Y:S01]  /*8540*/  @!P3 ST.E.64 desc[UR36][R18.64], R92 ;  /* 0x0000005c1200b985 */ /* 0x0009e2000c101b24 */
[----:B------:R-:W-:Y:S02]  /*8550*/  ISETP.GE.AND P3, PT, R4, UR4, PT ;  /* 0x0000000404007c0c */ /* 0x000fe4000bf66270 */
[----:B------:R-:W-:Y:S02]  /*8560*/  @!P1 LEA.HI R24, R24, R24, RZ, 0x1 ;  /* 0x0000001818189211 */ /* 0x000fe400078f08ff */
[----:B------:R-:W-:-:S02]  /*8570*/  ISETP.GE.AND P5, PT, R21, UR4, PT ;  /* 0x0000000415007c0c */ /* 0x000fc4000bfa6270 */
[----:B------:R-:W-:Y:S02]  /*8580*/  @!P2 LEA.HI R3, R3, R3, RZ, 0x1 ;  /* 0x000000030303a211 */ /* 0x000fe400078f08ff */
[----:B0-----:R-:W-:Y:S02]  /*8590*/  @!P0 LOP3.LUT R11, R23, 0xfffffffe, RZ, 0xc0, !PT ;  /* 0xfffffffe170b8812 */ /* 0x001fe400078ec0ff */
[----:B-1----:R-:W-:Y:S02]  /*85a0*/  @!P1 LOP3.LUT R13, R24, 0xfffffffe, RZ, 0xc0, !PT ;  /* 0xfffffffe180d9812 */ /* 0x002fe400078ec0ff */
[----:B------:R-:W-:Y:S01]  /*85b0*/  @!P2 LOP3.LUT R3, R3, 0xfffffffe, RZ, 0xc0, !PT ;  /* 0xfffffffe0303a812 */ /* 0x000fe200078ec0ff */
[--C-:B------:R-:W-:Y:S01]  /*85c0*/  @!P0 IMAD.WIDE R10, R11, 0x4, R6.reuse ;  /* 0x000000040b0a8825 */ /* 0x100fe200078e0206 */
[----:B------:R-:W-:Y:S02]  /*85d0*/  @!P3 LEA.HI R4, R4, R4, RZ, 0x1 ;  /* 0x000000040404b211 */ /* 0x000fe400078f08ff */
[----:B------:R-:W-:Y:S01]  /*85e0*/  @!P4 LEA.HI R20, R20, R20, RZ, 0x1 ;  /* 0x000000141414c211 */ /* 0x000fe200078f08ff */
[--C-:B------:R-:W-:Y:S01]  /*85f0*/  @!P1 IMAD.WIDE R12, R13, 0x4, R6.reuse ;  /* 0x000000040d0c9825 */ /* 0x100fe200078e0206 */
[----:B------:R-:W-:Y:S01]  /*8600*/  @!P6 LEA.HI R22, R22, R22, RZ, 0x1 ;  /* 0x000000161616e211 */ /* 0x000fe200078f08ff */
[----:B------:R0:W-:Y:S01]  /*8610*/  @!P0 ST.E.64 desc[UR36][R10.64], R96 ;  /* 0x000000600a008985 */ /* 0x0001e2000c101b24 */
[----:B------:R-:W-:Y:S01]  /*8620*/  @!P5 LEA.HI R21, R21, R21, RZ, 0x1 ;  /* 0x000000151515d211 */ /* 0x000fe200078f08ff */
[--C-:B--2---:R-:W-:Y:S01]  /*8630*/  @!P2 IMAD.WIDE R14, R3, 0x4, R6.reuse ;  /* 0x00000004030ea825 */ /* 0x104fe200078e0206 */
[----:B---3--:R-:W-:Y:S01]  /*8640*/  @!P3 LOP3.LUT R17, R4, 0xfffffffe, RZ, 0xc0, !PT ;  /* 0xfffffffe0411b812 */ /* 0x008fe200078ec0ff */
[----:B------:R1:W-:Y:S01]  /*8650*/  @!P1 ST.E.64 desc[UR36][R12.64], R100 ;  /* 0x000000640c009985 */ /* 0x0003e2000c101b24 */
[----:B----4-:R-:W-:Y:S01]  /*8660*/  @!P4 LOP3.LUT R19, R20, 0xfffffffe, RZ, 0xc0, !PT ;  /* 0xfffffffe1413c812 */ /* 0x010fe200078ec0ff */
[----:B------:R-:W-:Y:S01]  /*8670*/  VIADD R4, R0, 0xd0 ;  /* 0x000000d000047836 */ /* 0x000fe20000000000 */
[----:B------:R-:W-:Y:S01]  /*8680*/  @!P6 LOP3.LUT R3, R22, 0xfffffffe, RZ, 0xc0, !PT ;  /* 0xfffffffe1603e812 */ /* 0x000fe200078ec0ff */
[----:B------:R2:W-:Y:S01]  /*8690*/  @!P2 ST.E.64 desc[UR36][R14.64], R104 ;  /* 0x000000680e00a985 */ /* 0x0005e2000c101b24 */
[----:B------:R-:W-:Y:S01]  /*86a0*/  @!P5 LOP3.LUT R21, R21, 0xfffffffe, RZ, 0xc0, !PT ;  /* 0xfffffffe1515d812 */ /* 0x000fe200078ec0ff */
[----:B------:R-:W-:Y:S01]  /*86b0*/  VIADD R20, R0, 0xd8 ;  /* 0x000000d800147836 */ /* 0x000fe20000000000 */
[----:B------:R-:W-:Y:S01]  /*86c0*/  ISETP.GE.AND P1, PT, R4, UR4, PT ;  /* 0x0000000404007c0c */ /* 0x000fe2000bf26270 */
[----:B0-----:R-:W-:-:S03]  /*86d0*/  @!P3 IMAD.WIDE R10, R17, 0x4, R6 ;  /* 0x00000004110ab825 */ /* 0x001fc600078e0206 */
[----:B------:R-:W-:Y:S01]  /*86e0*/  ISETP.GE.AND P2, PT, R20, UR4, PT ;  /* 0x0000000414007c0c */ /* 0x000fe2000bf46270 */
[--C-:B-1----:R-:W-:Y:S01]  /*86f0*/  @!P4 IMAD.WIDE R12, R19, 0x4, R6.reuse ;  /* 0x00000004130cc825 */ /* 0x102fe200078e0206 */
[----:B------:R0:W-:Y:S03]  /*8700*/  @!P3 ST.E.64 desc[UR36][R10.64], R108 ;  /* 0x0000006c0a00b985 */ /* 0x0001e6000c101b24 */
[--C-:B------:R-:W-:Y:S01]  /*8710*/  @!P6 IMAD.WIDE R18, R3, 0x4, R6.reuse ;  /* 0x000000040312e825 */ /* 0x100fe200078e0206 */
[C---:B------:R-:W-:Y:S01]  /*8720*/  IADD3 R3, R0.reuse, 0xc8, RZ ;  /* 0x000000c800037810 */ /* 0x040fe20007ffe0ff */
[----:B------:R1:W-:Y:S01]  /*8730*/  @!P4 ST.E.64 desc[UR36][R12.64], R112 ;  /* 0x000000700c00c985 */ /* 0x0003e2000c101b24 */
[----:B--2---:R-:W-:Y:S01]  /*8740*/  IADD3 R15, R0, 0xf0, RZ ;  /* 0x000000f0000f7810 */ /* 0x004fe20007ffe0ff */
[----:B------:R-:W-:Y:S01]  /*8750*/  @!P5 IMAD.WIDE R16, R21, 0x4, R6 ;  /* 0x000000041510d825 */ /* 0x000fe200078e0206 */
[----:B------:R-:W-:-:S02]  /*8760*/  ISETP.GE.AND P0, PT, R3, UR4, PT ;  /* 0x0000000403007c0c */ /* 0x000fc4000bf06270 */
[----:B------:R-:W-:Y:S01]  /*8770*/  @!P1 LEA.HI R4, R4, R4, RZ, 0x1 ;  /* 0x0000000404049211 */ /* 0x000fe200078f08ff */
[C---:B------:R-:W-:Y:S01]  /*8780*/  VIADD R21, R0.reuse, 0xe0 ;  /* 0x000000e000157836 */ /* 0x040fe20000000000 */
[----:B------:R2:W-:Y:S01]  /*8790*/  @!P5 ST.E.64 desc[UR36][R16.64], R116 ;  /* 0x000000741000d985 */ /* 0x0005e2000c101b24 */
[C---:B------:R-:W-:Y:S01]  /*87a0*/  VIADD R14, R0.reuse, 0xe8 ;  /* 0x000000e8000e7836 */ /* 0x040fe20000000000 */
[----:B------:R-:W-:Y:S01]  /*87b0*/  ISETP.GE.AND P5, PT, R15, UR4, PT ;  /* 0x000000040f007c0c */ /* 0x000fe2000bfa6270 */
[----:B0-----:R-:W-:Y:S01]  /*87c0*/  VIADD R11, R0, 0xf8 ;  /* 0x000000f8000b7836 */ /* 0x001fe20000000000 */
[----:B------:R0:W-:Y:S01]  /*87d0*/  @!P6 ST.E.64 desc[UR36][R18.64], R120 ;  /* 0x000000781200e985 */ /* 0x0001e2000c101b24 */
[----:B------:R-:W-:Y:S02]  /*87e0*/  ISETP.GE.AND P3, PT, R21, UR4, PT ;  /* 0x0000000415007c0c */ /* 0x000fe4000bf66270 */
[----:B------:R-:W-:Y:S02]  /*87f0*/  ISETP.GE.AND P4, PT, R14, UR4, PT ;  /* 0x000000040e007c0c */ /* 0x000fe4000bf86270 */
[----:B------:R-:W-:-:S02]  /*8800*/  ISETP.GE.AND P6, PT, R11, UR4, PT ;  /* 0x000000040b007c0c */ /* 0x000fc4000bfc6270 */
[----:B------:R-:W-:Y:S02]  /*8810*/  @!P0 LEA.HI R3, R3, R3, RZ, 0x1 ;  /* 0x0000000303038211 */ /* 0x000fe400078f08ff */
[----:B------:R-:W-:Y:S02]  /*8820*/  @!P2 LEA.HI R20, R20, R20, RZ, 0x1 ;  /* 0x000000141414a211 */ /* 0x000fe400078f08ff */
[----:B------:R-:W-:Y:S02]  /*8830*/  @!P5 LEA.HI R10, R15, R15, RZ, 0x1 ;  /* 0x0000000f0f0ad211 */ /* 0x000fe400078f08ff */
[----:B------:R-:W-:Y:S02]  /*8840*/  @!P0 LOP3.LUT R3, R3, 0xfffffffe, RZ, 0xc0, !PT ;  /* 0xfffffffe03038812 */ /* 0x000fe400078ec0ff */
[----:B------:R-:W-:Y:S02]  /*8850*/  @!P3 LEA.HI R21, R21, R21, RZ, 0x1 ;  /* 0x000000151515b211 */ /* 0x000fe400078f08ff */
[----:B------:R-:W-:-:S02]  /*8860*/  @!P4 LEA.HI R14, R14, R14, RZ, 0x1 ;  /* 0x0000000e0e0ec211 */ /* 0x000fc400078f08ff */
[----:B------:R-:W-:Y:S02]  /*8870*/  @!P6 LEA.HI R11, R11, R11, RZ, 0x1 ;  /* 0x0000000b0b0be211 */ /* 0x000fe400078f08ff */
[----:B-1----:R-:W-:Y:S02]  /*8880*/  @!P1 LOP3.LUT R13, R4, 0xfffffffe, RZ, 0xc0, !PT ;  /* 0xfffffffe040d9812 */ /* 0x002fe400078ec0ff */
[----:B------:R-:W-:Y:S02]  /*8890*/  @!P2 LOP3.LUT R15, R20, 0xfffffffe, RZ, 0xc0, !PT ;  /* 0xfffffffe140fa812 */ /* 0x000fe400078ec0ff */
[----:B--2---:R-:W-:Y:S01]  /*88a0*/  @!P3 LOP3.LUT R17, R21, 0xfffffffe, RZ, 0xc0, !PT ;  /* 0xfffffffe1511b812 */ /* 0x004fe200078ec0ff */
[--C-:B------:R-:W-:Y:S01]  /*88b0*/  @!P1 IMAD.WIDE R12, R13, 0x4, R6.reuse ;  /* 0x000000040d0c9825 */ /* 0x100fe200078e0206 */
[----:B0-----:R-:W-:Y:S02]  /*88c0*/  @!P4 LOP3.LUT R19, R14, 0xfffffffe, RZ, 0xc0, !PT ;  /* 0xfffffffe0e13c812 */ /* 0x001fe400078ec0ff */
[----:B------:R-:W-:Y:S01]  /*88d0*/  @!P5 LOP3.LUT R21, R10, 0xfffffffe, RZ, 0xc0, !PT ;  /* 0xfffffffe0a15d812 */ /* 0x000fe200078ec0ff */
[----:B------:R-:W-:Y:S01]  /*88e0*/  @!P2 IMAD.WIDE R14, R15, 0x4, R6 ;  /* 0x000000040f0ea825 */ /* 0x000fe200078e0206 */
[----:B------:R-:W-:-:S03]  /*88f0*/  @!P6 LOP3.LUT R23, R11, 0xfffffffe, RZ, 0xc0, !PT ;  /* 0xfffffffe0b17e812 */ /* 0x000fc600078ec0ff */
        /* <DEDUP_REMOVED lines=12> */
.L_x_214:
[----:B------:R-:W-:Y:S05]  /*89c0*/  BSYNC B0 ;  /* 0x0000000000007941 */ /* 0x000fea0003800000 */
.L_x_213:
        /* <DEDUP_REMOVED lines=8> */
[----:B-1----:R-:W-:Y:S01]  /*8a50*/  VIADD R10, R0, 0x18 ;  /* 0x00000018000a7836 */ /* 0x002fe20000000000 */
[----:B------:R-:W-:Y:S01]  /*8a60*/  ISETP.GE.AND P1, PT, R4, UR4, PT ;  /* 0x0000000404007c0c */ /* 0x000fe2000bf26270 */
[C---:B------:R-:W-:Y:S01]  /*8a70*/  VIADD R12, R0.reuse, 0x28 ;  /* 0x00000028000c7836 */ /* 0x040fe20000000000 */
[----:B------:R-:W-:Y:S01]  /*8a80*/  ISETP.GE.AND P2, PT, R5, UR4, PT ;  /* 0x0000000405007c0c */ /* 0x000fe2000bf46270 */
[C---:B------:R-:W-:Y:S01]  /*8a90*/  VIADD R13, R0.reuse, 0x30 ;  /* 0x00000030000d7836 */ /* 0x040fe20000000000 */
[C---:B------:R-:W-:Y:S01]  /*8aa0*/  IADD3 R11, R0.reuse, 0x20, RZ ;  /* 0x00000020000b7810 */ /* 0x040fe20007ffe0ff */
[----:B------:R-:W-:Y:S01]  /*8ab0*/  VIADD R14, R0, 0x38 ;  /* 0x00000038000e7836 */ /* 0x000fe20000000000 */
        /* <DEDUP_REMOVED lines=8> */
[----:B------:R-:W-:-:S02]  /*8b40*/  @!P1 LEA.HI R4, R4, R4, RZ, 0x1 ;  /* 0x0000000404049211 */ /* 0x000fc400078f08ff */
[----:B------:R-:W-:Y:S02]  /*8b50*/  @!P2 LEA.HI R5, R5, R5, RZ, 0x1 ;  /* 0x000000050505a211 */ /* 0x000fe400078f08ff */
[----:B0-----:R-:W-:Y:S02]  /*8b60*/  @!P1 LOP3.LUT R7, R4, 0xfffffffe, RZ, 0xc0, !PT ;  /* 0xfffffffe04079812 */ /* 0x001fe400078ec0ff */
[----:B------:R-:W-:Y:S01]  /*8b70*/  @!P2 LOP3.LUT R9, R5, 0xfffffffe, RZ, 0xc0, !PT ;  /* 0xfffffffe0509a812 */ /* 0x000fe200078ec0ff */
[--C-:B---3--:R-:W-:Y:S01]  /*8b80*/  @!P0 IMAD.WIDE R4, R0, 0x4, R2.reuse ;  /* 0x0000000400048825 */ /* 0x108fe200078e0202 */
[----:B------:R-:W-:Y:S02]  /*8b90*/  ISETP.GE.AND P4, PT, R16, UR4, PT ;  /* 0x0000000410007c0c */ /* 0x000fe4000bf86270 */
[----:B------:R-:W-:Y:S01]  /*8ba0*/  @!P5 LEA.HI R10, R10, R10, RZ, 0x1 ;  /* 0x0000000a0a0ad211 */ /* 0x000fe200078f08ff */
        /* <DEDUP_REMOVED lines=18> */
[----:B--2---:R-:W-:Y:S01]  /*8cd0*/  @!P0 LOP3.LUT R9, R12, 0xfffffffe, RZ, 0xc0, !PT ;  /* 0xfffffffe0c098812 */ /* 0x004fe200078ec0ff */
[----:B------:R0:W-:Y:S01]  /*8ce0*/  @!P5 ST.E.64 desc[UR36][R4.64], R38 ;  /* 0x000000260400d985 */ /* 0x0001e2000c101b24 */
[----:B------:R-:W-:-:S02]  /*8cf0*/  @!P1 LOP3.LUT R13, R13, 0xfffffffe, RZ, 0xc0, !PT ;  /* 0xfffffffe0d0d9812 */ /* 0x000fc400078ec0ff */
[----:B------:R-:W-:Y:S01]  /*8d00*/  @!P2 LOP3.LUT R11, R14, 0xfffffffe, RZ, 0xc0, !PT ;  /* 0xfffffffe0e0ba812 */ /* 0x000fe200078ec0ff */
[----:B------:R1:W-:Y:S01]  /*8d10*/  @!P6 ST.E.64 desc[UR36][R6.64], R42 ;  /* 0x0000002a0600e985 */ /* 0x0003e2000c101b24 */
[----:B------:R-:W-:Y:S01]  /*8d20*/  @!P3 LOP3.LUT R15, R15, 0xfffffffe, RZ, 0xc0, !PT ;  /* 0xfffffffe0f0fb812 */ /* 0x000fe200078ec0ff */
[----:B------:R-:W-:Y:S01]  /*8d30*/  VIADD R14, R0, 0x60 ;  /* 0x00000060000e7836 */ /* 0x000fe20000000000 */
[----:B------:R-:W-:Y:S02]  /*8d40*/  @!P4 LOP3.LUT R17, R16, 0xfffffffe, RZ, 0xc0, !PT ;  /* 0xfffffffe1011c812 */ /* 0x000fe400078ec0ff */
[----:B------:R-:W-:Y:S02]  /*8d50*/  ISETP.GE.AND P5, PT, R18, UR4, PT ;  /* 0x0000000412007c0c */ /* 0x000fe4000bfa6270 */
[----:B------:R-:W-:Y:S02]  /*8d60*/  ISETP.GE.AND P6, PT, R19, UR4, PT ;  /* 0x0000000413007c0c */ /* 0x000fe4000bfc6270 */
[----:B------:R-:W-:Y:S01]  /*8d70*/  IADD3 R16, R0, 0x70, RZ ;  /* 0x0000007000107810 */ /* 0x000fe20007ffe0ff */
[----:B0-----:R-:W-:-:S04]  /*8d80*/  @!P0 IMAD.WIDE R4, R9, 0x4, R2 ;  /* 0x0000000409048825 */ /* 0x001fc800078e0202 */
        /* <DEDUP_REMOVED lines=11> */
[----:B------:R-:W-:Y:S02]  /*8e40*/  @!P6 LEA.HI R19, R19, R19, RZ, 0x1 ;  /* 0x000000131313e211 */ /* 0x000fe400078f08ff */
[C---:B------:R-:W-:Y:S01]  /*8e50*/  VIADD R15, R0.reuse, 0x68 ;  /* 0x00000068000f7836 */ /* 0x040fe20000000000 */
[----:B------:R4:W-:Y:S01]  /*8e60*/  @!P4 ST.E.64 desc[UR36][R12.64], R62 ;  /* 0x0000003e0c00c985 */ /* 0x0009e2000c101b24 */
[----:B------:R-:W-:Y:S01]  /*8e70*/  VIADD R17, R0, 0x78 ;  /* 0x0000007800117836 */ /* 0x000fe20000000000 */
[----:B------:R-:W-:Y:S02]  /*8e80*/  ISETP.GE.AND P4, PT, R14, UR4, PT ;  /* 0x000000040e007c0c */ /* 0x000fe4000bf86270 */
[----:B------:R-:W-:Y:S02]  /*8e90*/  ISETP.GE.AND P3, PT, R15, UR4, PT ;  /* 0x000000040f007c0c */ /* 0x000fe4000bf66270 */
[----:B------:R-:W-:-:S02]  /*8ea0*/  ISETP.GE.AND P1, PT, R17, UR4, PT ;  /* 0x0000000411007c0c */ /* 0x000fc4000bf26270 */
[----:B0-----:R-:W-:Y:S01]  /*8eb0*/  @!P5 LOP3.LUT R5, R18, 0xfffffffe, RZ, 0xc0, !PT ;  /* 0xfffffffe1205d812 */ /* 0x001fe200078ec0ff */
[C---:B------:R-:W-:Y:S01]  /*8ec0*/  VIADD R18, R0.reuse, 0x88 ;  /* 0x0000008800127836 */ /* 0x040fe20000000000 */
        /* <DEDUP_REMOVED lines=12> */
[----:B------:R-:W-:Y:S02]  /*8f90*/  @!P3 LOP3.LUT R15, R15, 0xfffffffe, RZ, 0xc0, !PT ;  /* 0xfffffffe0f0fb812 */ /* 0x000fe400078ec0ff */
[----:B---3--:R-:W-:Y:S01]  /*8fa0*/  @!P2 LOP3.LUT R11, R16, 0xfffffffe, RZ, 0xc0, !PT ;  /* 0xfffffffe100ba812 */ /* 0x008fe200078ec0ff */
[----:B------:R-:W-:Y:S01]  /*8fb0*/  VIADD R16, R0, 0xa8 ;  /* 0x000000a800107836 */ /* 0x000fe20000000000 */
[----:B------:R-:W-:Y:S02]  /*8fc0*/  @!P1 LOP3.LUT R17, R17, 0xfffffffe, RZ, 0xc0, !PT ;  /* 0xfffffffe11119812 */ /* 0x000fe400078ec0ff */
[----:B----4-:R-:W-:Y:S01]  /*8fd0*/  @!P0 LOP3.LUT R13, R20, 0xfffffffe, RZ, 0xc0, !PT ;  /* 0xfffffffe140d8812 */ /* 0x010fe200078ec0ff */
[----:B------:R-:W-:Y:S01]  /*8fe0*/  VIADD R20, R0, 0xb8 ;  /* 0x000000b800147836 */ /* 0x000fe20000000000 */
[----:B------:R-:W-:Y:S01]  /*8ff0*/  ISETP.GE.AND P6, PT, R18, UR4, PT ;  /* 0x0000000412007c0c */ /* 0x000fe2000bfc6270 */
[----:B0-----:R-:W-:Y:S01]  /*9000*/  @!P4 IMAD.WIDE R4, R9, 0x4, R2 ;  /* 0x000000040904c825 */ /* 0x001fe200078e0202 */
[----:B------:R-:W-:-:S02]  /*9010*/  ISETP.GE.AND P5, PT, R19, UR4, PT ;  /* 0x0000000413007c0c */ /* 0x000fc4000bfa6270 */
[----:B------:R-:W-:Y:S01]  /*9020*/  IADD3 R14, R0, 0x98, RZ ;  /* 0x00000098000e7810 */ /* 0x000fe20007ffe0ff */
        /* <DEDUP_REMOVED lines=43> */
[----:B------:R-:W-:Y:S02]  /*92e0*/  ISETP.GE.AND P0, PT, R14, UR4, PT ;  /* 0x000000040e007c0c */ /* 0x000fe4000bf06270 */
[--C-:B------:R-:W-:Y:S01]  /*92f0*/  @!P3 IMAD.WIDE R8, R11, 0x4, R2.reuse ;  /* 0x000000040b08b825 */ /* 0x100fe200078e0202 */
[----:B------:R1:W-:Y:S03]  /*9300*/  @!P4 ST.E.64 desc[UR36][R6.64], R106 ;  /* 0x0000006a0600c985 */ /* 0x0003e6000c101b24 */
[----:B------:R-:W-:Y:S01]  /*9310*/  @!P2 IMAD.WIDE R10, R17, 0x4, R2 ;  /* 0x00000004110aa825 */ /* 0x000fe200078e0202 */
[----:B------:R2:W-:Y:S01]  /*9320*/  @!P3 ST.E.64 desc[UR36][R8.64], R110 ;  /* 0x0000006e0800b985 */ /* 0x0005e2000c101b24 */
[----:B------:R-:W-:-:S02]  /*9330*/  IADD3 R17, R0, 0xe8, RZ ;  /* 0x000000e800117810 */ /* 0x000fc40007ffe0ff */
[----:B------:R-:W-:Y:S01]  /*9340*/  @!P1 IMAD.WIDE R12, R13, 0x4, R2 ;  /* 0x000000040d0c9825 */ /* 0x000fe200078e0202 */
[----:B------:R3:W-:Y:S01]  /*9350*/  @!P2 ST.E.64 desc[UR36][R10.64], R114 ;  /* 0x000000720a00a985 */ /* 0x0007e2000c101b24 */
[----:B------:R-:W-:Y:S02]  /*9360*/  ISETP.GE.AND P2, PT, R16, UR4, PT ;  /* 0x0000000410007c0c */ /* 0x000fe4000bf46270 */
[C---:B------:R-:W-:Y:S01]  /*9370*/  VIADD R15, R0.reuse, 0xd8 ;  /* 0x000000d8000f7836 */ /* 0x040fe20000000000 */
[----:B------:R4:W-:Y:S01]  /*9380*/  @!P1 ST.E.64 desc[UR36][R12.64], R118 ;  /* 0x000000760c009985 */ /* 0x0009e2000c101b24 */
[C---:B------:R-:W-:Y:S01]  /*9390*/  VIADD R20, R0.reuse, 0xf0 ;  /* 0x000000f000147836 */ /* 0x040fe20000000000 */
        /* <DEDUP_REMOVED lines=35> */
[----:B--2---:R-:W-:-:S05]  /*95d0*/  LOP3.LUT R5, R0, 0xfffffffe, RZ, 0xc0, !PT ;  /* 0xfffffffe00057812 */ /* 0x004fca00078ec0ff */
[----:B------:R-:W-:-:S05]  /*95e0*/  IMAD.WIDE R2, R5, 0x4, R2 ;  /* 0x0000000405027825 */ /* 0x000fca00078e0202 */
[----:B------:R0:W-:Y:S01]  /*95f0*/  ST.E.64 desc[UR36][R2.64], R150 ;  /* 0x0000009602007985 */ /* 0x0001e2000c101b24 */
[----:B------:R-:W-:Y:S05]  /*9600*/  BRA `(.L_x_184) ;  /* 0x0000004800287947 */ /* 0x000fea0003800000 */
.L_x_212:
[----:B------:R-:W0:Y:S02]  /*9610*/  S2R R0, SR_TID.X ;  /* 0x0000000000007919 */ /* 0x000e240000002100 */
[----:B0-----:R-:W-:-:S05]  /*9620*/  VIADD R2, R0, 0xffffff80 ;  /* 0xffffff8000027836 */ /* 0x001fca0000000000 */
[----:B------:R-:W-:-:S13]  /*9630*/  ISETP.GT.AND P0, PT, R2, 0x7f, PT ;  /* 0x0000007f0200780c */ /* 0x000fda0003f04270 */
[----:B------:R-:W-:Y:S05]  /*9640*/  @P0 BRA `(.L_x_184) ;  /* 0x0000004800180947 */ /* 0x000fea0003800000 */
[----:B------:R-:W0:Y:S01]  /*9650*/  S2R R3, SR_CTAID.X ;  /* 0x0000000000037919 */ /* 0x000e220000002500 */
[----:B------:R-:W1:Y:S01]  /*9660*/  LDC R6, c[0x0][0xce8] ;  /* 0x00033a00ff067b82 */ /* 0x000e620000000800 */
[----:B------:R-:W-:Y:S01]  /*9670*/  ULDC UR4, c[0x0][0xb88] ;  /* 0x0002e20000047ab9 */ /* 0x000fe20000000800 */
[----:B0-----:R-:W-:Y:S02]  /*9680*/  IMAD R0, R3, 0x80, R0 ;  /* 0x0000008003007824 */ /* 0x001fe400078e0200 */
[----:B-1----:R-:W-:-:S03]  /*9690*/  IMAD R3, R6, UR4, RZ ;  /* 0x0000000406037c24 */ /* 0x002fc6000f8e02ff */
[----:B------:R-:W-:-:S04]  /*96a0*/  IADD3 R0, R0, -0x80, RZ ;  /* 0xffffff8000007810 */ /* 0x000fc80007ffe0ff */
[----:B------:R-:W-:-:S13]  /*96b0*/  ISETP.GE.AND P0, PT, R0, R3, PT ;  /* 0x000000030000720c */ /* 0x000fda0003f06270 */
[----:B------:R-:W-:Y:S05]  /*96c0*/  @P0 BRA `(.L_x_184) ;  /* 0x0000004400f80947 */ /* 0x000fea0003800000 */
[----:B------:R-:W2:Y:S01]  /*96d0*/  LDL R4, [R1+0x4] ;  /* 0x0000040001047983 */ /* 0x000ea20000100800 */
[----:B------:R-:W-:Y:S01]  /*96e0*/  ISETP.NE.AND P0, PT, R6, 0x1, PT ;  /* 0x000000010600780c */ /* 0x000fe20003f05270 */
[----:B------:R-:W-:Y:S01]  /*96f0*/  S2UR UR7, SR_CTAID.Z ;  /* 0x00000000000779c3 */ /* 0x000fe20000002700 */
[----:B------:R-:W-:Y:S01]  /*9700*/  ULDC.64 UR8, c[0x0][0xcd0] ;  /* 0x0003340000087ab9 */ /* 0x000fe20000000a00 */
[----:B------:R-:W-:-:S06]  /*9710*/  IMAD.MOV.U32 R5, RZ, RZ, R0 ;  /* 0x000000ffff057224 */ /* 0x000fcc00078e0000 */
[----:B------:R-:W0:Y:S08]  /*9720*/  LDC.64 R10, c[0x0][0xcd8] ;  /* 0x00033600ff0a7b82 */ /* 0x000e300000000a00 */
[----:B------:R-:W1:Y:S08]  /*9730*/  @P0 LDC R7, c[0x0][0xcec] ;  /* 0x00033b00ff070b82 */ /* 0x000e700000000800 */
[----:B------:R-:W3:Y:S08]  /*9740*/  @P0 LDC R9, c[0x0][0xcf0] ;  /* 0x00033c00ff090b82 */ /* 0x000ef00000000800 */
[----:B------:R-:W4:Y:S08]  /*9750*/  S2UR UR10, SR_CTAID.Y ;  /* 0x00000000000a79c3 */ /* 0x000f300000002600 */
[----:B------:R-:W4:Y:S01]  /*9760*/  LDC R8, c[0x0][0xd50] ;  /* 0x00035400ff087b82 */ /* 0x000f220000000800 */
[----:B--2---:R-:W-:Y:S01]  /*9770*/  R2UR UR11, R4 ;  /* 0x00000000040b72ca */ /* 0x004fe200000e0000 */
[----:B-1----:R-:W-:-:S05]  /*9780*/  @P0 IMAD.HI.U32 R4, R0, R7, RZ ;  /* 0x0000000700040227 */ /* 0x002fca00078e00ff */
[----:B---3--:R-:W-:-:S07]  /*9790*/  @P0 SHF.R.U32.HI R5, RZ, R9, R4 ;  /* 0x00000009ff050219 */ /* 0x008fce0000011604 */
[----:B------:R-:W-:Y:S02]  /*97a0*/  USHF.R.S32.HI UR6, URZ, 0x1f, UR11 ;  /* 0x0000001f3f067899 */ /* 0x000fe4000801140b */
[----:B------:R-:W-:Y:S01]  /*97b0*/  IMAD R7, RZ, RZ, -UR11 ;  /* 0x8000000bff077e24 */ /* 0x000fe2000f8e02ff */
[----:B------:R-:W-:Y:S02]  /*97c0*/  UIMAD.WIDE.U32 UR4, UR11, UR8, URZ ;  /* 0x000000080b0472a5 */ /* 0x000fe4000f8e003f */
[----:B------:R-:W-:Y:S01]  /*97d0*/  UIMAD UR6, UR6, UR8, URZ ;  /* 0x00000008060672a4 */ /* 0x000fe2000f8e023f */
[----:B----4-:R-:W-:Y:S01]  /*97e0*/  IMAD R9, R8, R7, UR10 ;  /* 0x0000000a08097e24 */ /* 0x010fe2000f8e0207 */
[----:B------:R-:W-:Y:S01]  /*97f0*/  USHF.R.S32.HI UR8, URZ, 0x1f, UR7 ;  /* 0x0000001f3f087899 */ /* 0x000fe20008011407 */
[----:B------:R-:W-:Y:S01]  /*9800*/  IMAD.MOV R7, RZ, RZ, -R5 ;  /* 0x000000ffff077224 */ /* 0x000fe200078e0a05 */
[----:B------:R-:W-:Y:S01]  /*9810*/  UIMAD UR6, UR11, UR9, UR6 ;  /* 0x000000090b0672a4 */ /* 0x000fe2000f8e0206 */
[----:B------:R-:W-:Y:S01]  /*9820*/  IMAD.U32 R3, RZ, RZ, UR5 ;  /* 0x00000005ff037e24 */ /* 0x000fe2000f8e00ff */
[----:B------:R-:W-:Y:S01]  /*9830*/  SHF.R.S32.HI R4, RZ, 0x1f, R9 ;  /* 0x0000001fff047819 */ /* 0x000fe20000011409 */
[----:B------:R-:W-:Y:S01]  /*9840*/  IMAD.U32 R2, RZ, RZ, UR4 ;  /* 0x00000004ff027e24 */ /* 0x000fe2000f8e00ff */
[----:B------:R-:W-:Y:S01]  /*9850*/  UIADD3 UR6, UR5, UR6, URZ ;  /* 0x0000000605067290 */ /* 0x000fe2000fffe03f */
[----:B0-----:R-:W-:-:S02]  /*9860*/  IMAD R12, R10, UR8, RZ ;  /* 0x000000080a0c7c24 */ /* 0x001fc4000f8e02ff */
[----:B------:R-:W-:Y:S01]  /*9870*/  ULDC.64 UR4, c[0x0][0xce0] ;  /* 0x0003380000047ab9 */ /* 0x000fe20000000a00 */
[----:B------:R-:W-:Y:S02]  /*9880*/  IMAD R7, R6, R7, R0 ;  /* 0x0000000706077224 */ /* 0x000fe400078e0200 */
[----:B------:R-:W-:Y:S01]  /*9890*/  MOV R3, UR6 ;  /* 0x0000000600037c02 */ /* 0x000fe20008000f00 */
[----:B------:R-:W-:Y:S02]  /*98a0*/  IMAD R11, R11, UR7, R12 ;  /* 0x000000070b0b7c24 */ /* 0x000fe4000f8e020c */
[----:B------:R-:W-:Y:S01]  /*98b0*/  IMAD R4, R4, UR4, RZ ;  /* 0x0000000404047c24 */ /* 0x000fe2000f8e02ff */
[----:B------:R-:W-:Y:S01]  /*98c0*/  SHF.R.S32.HI R0, RZ, 0x1f, R7 ;  /* 0x0000001fff007819 */ /* 0x000fe20000011407 */
[----:B------:R-:W-:-:S04]  /*98d0*/  IMAD.WIDE.U32 R2, R10, UR7, R2 ;  /* 0x000000070a027c25 */ /* 0x000fc8000f8e0002 */
[----:B------:R-:W-:Y:S02]  /*98e0*/  IMAD.IADD R3, R11, 0x1, R3 ;  /* 0x000000010b037824 */ /* 0x000fe400078e0203 */
[C---:B------:R-:W-:Y:S02]  /*98f0*/  IMAD R4, R9.reuse, UR5, R4 ;  /* 0x0000000509047c24 */ /* 0x040fe4000f8e0204 */
[----:B------:R-:W-:Y:S01]  /*9900*/  IMAD.WIDE.U32 R2, R9, UR4, R2 ;  /* 0x0000000409027c25 */ /* 0x000fe2000f8e0002 */
[----:B------:R-:W-:Y:S01]  /*9910*/  SHF.R.S32.HI R9, RZ, 0x1f, R5 ;  /* 0x0000001fff097819 */ /* 0x000fe20000011405 */
[----:B------:R-:W-:Y:S02]  /*9920*/  ULDC.64 UR4, c[0x0][0xcc8] ;  /* 0x0003320000047ab9 */ /* 0x000fe40000000a00 */
[----:B------:R-:W-:Y:S01]  /*9930*/  IMAD R0, R0, UR4, RZ ;  /* 0x0000000400007c24 */ /* 0x000fe2000f8e02ff */
[----:B------:R-:W-:-:S03]  /*9940*/  IADD3 R2, P0, R5, R2, RZ ;  /* 0x0000000205027210 */ /* 0x000fc60007f1e0ff */
[----:B------:R-:W-:Y:S01]  /*9950*/  IMAD R5, R7, UR5, R0 ;  /* 0x0000000507057c24 */ /* 0x000fe2000f8e0200 */
[----:B------:R-:W-:-:S03]  /*9960*/  IADD3.X R3, R9, R3, R4, P0, !PT ;  /* 0x0000000309037210 */ /* 0x000fc600007fe404 */
        /* <DEDUP_REMOVED lines=8> */
.L_x_182:
[----:B------:R-:W-:-:S08]  /*99f0*/  NOP ;  /* 0x0000000000007918 */ /* 0x000fd00000000000 */
[----:B0-----:R-:W0:-:S00]  /*9a00*/  USETMAXREG.DEALLOC.CTAPOOL 0x28 ;  /* 0x00000028000079c8 */ /* 0x001e0000080e0500 */
[----:B0-----:R-:W-:-:S06]  /*9a10*/  LOP3.LUT R18, R0, 0x3, RZ, 0xc0, !PT ;  /* 0x0000000300127812 */ /* 0x001fcc00078ec0ff */
[----:B------:R-:W0:Y:S01]  /*9a20*/  S2UR UR6, SR_CTAID.Y ;  /* 0x00000000000679c3 */ /* 0x000e220000002600 */
[----:B------:R-:W1:Y:S07]  /*9a30*/  SHFL.IDX PT, R0, R18, RZ, 0x1f ;  /* 0x00001fff12007589 */ /* 0x000e6e00000e0000 */
[----:B------:R-:W2:Y:S01]  /*9a40*/  S2UR UR43, SR_CTAID.Z ;  /* 0x00000000002b79c3 */ /* 0x000ea20000002700 */
[----:B-1----:R-:W-:-:S13]  /*9a50*/  ISETP.NE.AND P0, PT, R0, RZ, PT ;  /* 0x000000ff0000720c */ /* 0x002fda0003f05270 */
[----:B0-2---:R-:W-:Y:S05]  /*9a60*/  @!P0 BRA `(.L_x_215) ;  /* 0x0000000000288947 */ /* 0x005fea0003800000 */
        /* <DEDUP_REMOVED lines=10> */
.L_x_215:
[----:B------:R-:W-:Y:S01]  /*9b10*/  ULDC UR7, c[0x0][0xd50] ;  /* 0x0003540000077ab9 */ /* 0x000fe20000000800 */
[----:B------:R-:W-:Y:S01]  /*9b20*/  UMOV UR39, UR6 ;  /* 0x0000000600277c82 */ /* 0x000fe20008000000 */
[----:B------:R-:W-:-:S11]  /*9b30*/  UISETP.NE.AND UP0, UPT, UR7, 0x1, UPT ;  /* 0x000000010700788c */ /* 0x000fd6000bf05270 */
[----:B------:R-:W-:Y:S01]  /*9b40*/  @UP0 ULDC UR4, c[0x0][0xd54] ;  /* 0x0003550000040ab9 */ /* 0x000fe20000000800 */
[----:B------:R-:W-:Y:S01]  /*9b50*/  @UP0 ULDC UR8, c[0x0][0xd58] ;  /* 0x0003560000080ab9 */ /* 0x000fe20000000800 */
[----:B------:R-:W-:-:S04]  /*9b60*/  UIMAD.WIDE.U32 UR4, UR6, UR4, URZ ;  /* 0x00000004060472a5 */ /* 0x000fc8000f8e003f */
[----:B------:R-:W-:-:S12]  /*9b70*/  @UP0 USHF.R.U32.HI UR39, URZ, UR8, UR5 ;  /* 0x000000083f270299 */ /* 0x000fd80008011605 */
.L_x_216:
[----:B------:R-:W-:Y:S01]  /*9b80*/  ISETP.LE.AND P0, PT, RZ, UR43, PT ;  /* 0x0000002bff007c0c */ /* 0x000fe2000bf03270 */
[----:B------:R-:W-:Y:S01]  /*9b90*/  UIADD3 UR4, -UR39, URZ, URZ ;  /* 0x0000003f27047290 */ /* 0x000fe2000fffe13f */
[----:B------:R-:W-:Y:S01]  /*9ba0*/  IMAD.MOV.U32 R26, RZ, RZ, 0x1 ;  /* 0x00000001ff1a7424 */ /* 0x000fe200078e00ff */
[----:B------:R-:W-:Y:S01]  /*9bb0*/  MOV R6, 0x1 ;  /* 0x0000000100067802 */ /* 0x000fe20000000f00 */
[----:B------:R-:W-:Y:S01]  /*9bc0*/  IMAD.MOV.U32 R17, RZ, RZ, RZ ;  /* 0x000000ffff117224 */ /* 0x000fe200078e00ff */
[----:B------:R-:W-:-:S08]  /*9bd0*/  UIMAD UR6, UR7, UR4, UR6 ;  /* 0x00000004070672a4 */ /* 0x000fd0000f8e0206 */
[----:B------:R-:W-:Y:S05]  /*9be0*/  @!P0 BRA `(.L_x_217) ;  /* 0x0000003c00e08947 */ /* 0x000fea0003800000 */
[----:B------:R-:W-:Y:S01]  /*9bf0*/  ULDC.64 UR4, c[0x0][0xb20] ;  /* 0x0002c80000047ab9 */ /* 0x000fe20000000a00 */
[----:B------:R-:W-:Y:S01]  /*9c00*/  ULDC UR41, c[0x0][0x2f0] ;  /* 0x0000bc0000297ab9 */ /* 0x000fe20000000800 */
[----:B------:R-:W-:Y:S01]  /*9c10*/  UISETP.NE.U32.AND UP0, UPT, UR4, URZ, UPT ;  /* 0x0000003f0400728c */ /* 0x000fe2000bf05070 */
[----:B------:R-:W-:-:S03]  /*9c20*/  IMAD.MOV.U32 R24, RZ, RZ, RZ ;  /* 0x000000ffff187224 */ /* 0x000fc600078e00ff */
[----:B------:R-:W-:-:S06]  /*9c30*/  UISETP.NE.AND.EX UP0, UPT, UR5, URZ, UPT, UP0 ;  /* 0x0000003f0500728c */ /* 0x000fcc000bf05300 */
[----:B------:R-:W-:-:S05]  /*9c40*/  PLOP3.LUT P0, PT, PT, PT, UP0, 0x80, 0x0 ;  /* 0x000000000000781c */ /* 0x000fca0003f0f008 */
[----:B------:R-:W-:Y:S02]  /*9c50*/  @UP0 ULDC.64 UR4, c[0x0][0xb20] ;  /* 0x0002c80000040ab9 */ /* 0x000fe40000000a00 */
[----:B------:R-:W-:-:S06]  /*9c60*/  @UP0 UIMAD.WIDE UR4, UR43, 0x4, UR4 ;  /* 0x000000042b0408a5 */ /* 0x000fcc000f8e0204 */
[----:B------:R-:W-:Y:S02]  /*9c70*/  IMAD.U32 R2, RZ, RZ, UR4 ;  /* 0x00000004ff027e24 */ /* 0x000fe4000f8e00ff */
[----:B------:R-:W-:Y:S01]  /*9c80*/  IMAD.U32 R3, RZ, RZ, UR5 ;  /* 0x00000005ff037e24 */ /* 0x000fe2000f8e00ff */
[----:B------:R-:W-:Y:S02]  /*9c90*/  ULDC.64 UR4, c[0x0][0x418] ;  /* 0x0001060000047ab9 */ /* 0x000fe40000000a00 */
[----:B------:R-:W-:Y:S01]  /*9ca0*/  UISETP.NE.U32.AND UP0, UPT, UR4, URZ, UPT ;  /* 0x0000003f0400728c */ /* 0x000fe2000bf05070 */
[----:B------:R-:W0:Y:S02]  /*9cb0*/  S2R R36, SR_CTAID.X ;  /* 0x0000000000247919 */ /* 0x000e240000002500 */
[----:B------:R-:W-:Y:S01]  /*9cc0*/  ULDC UR4, c[0x0][0x424] ;  /* 0x0001090000047ab9 */ /* 0x000fe20000000800 */
[----:B------:R-:W-:Y:S01]  /*9cd0*/  UISETP.NE.AND.EX UP0, UPT, UR5, URZ, UPT, UP0 ;  /* 0x0000003f0500728c */ /* 0x000fe2000bf05300 */
[----:B------:R1:W5:Y:S01]  /*9ce0*/  @P0 LDG.E R24, desc[UR36][R2.64] ;  /* 0x0000002402180981 */ /* 0x000362000c1e1900 */
[----:B------:R-:W-:-:S02]  /*9cf0*/  ULOP3.LUT UR44, UR6, 0xffff, URZ, 0xc0, !UPT ;  /* 0x0000ffff062c7892 */ /* 0x000fc4000f8ec03f */
[----:B------:R-:W-:Y:S01]  /*9d00*/  USEL UR4, UR4, 0x1, UP0 ;  /* 0x0000000104047887 */ /* 0x000fe20008000000 */
[----:B------:R-:W-:-:S03]  /*9d10*/  UMOV UR38, URZ ;  /* 0x0000003f00267c82 */ /* 0x000fc60008000000 */
[----:B------:R-:W-:-:S04]  /*9d20*/  UIMAD UR41, UR4, UR41, URZ ;  /* 0x00000029042972a4 */ /* 0x000fc8000f8e023f */
[----:B------:R-:W-:Y:S02]  /*9d30*/  UISETP.GE.AND UP0, UPT, UR41, 0x1, UPT ;  /* 0x000000012900788c */ /* 0x000fe4000bf06270 */
[----:B------:R-:W-:-:S04]  /*9d40*/  UIADD3 UR4, UR41, 0x5f, URZ ;  /* 0x0000005f29047890 */ /* 0x000fc8000fffe03f */
[----:B------:R-:W-:Y:S01]  /*9d50*/  PLOP3.LUT P0, PT, PT, PT, UP0, 0x80, 0x0 ;  /* 0x000000000000781c */ /* 0x000fe20003f0f008 */
[----:B------:R-:W-:-:S04]  /*9d60*/  UIMAD.WIDE UR4, UR4, 0x2aaaaaab, URZ ;  /* 0x2aaaaaab040478a5 */ /* 0x000fc8000f8e023f */
[----:B------:R-:W-:-:S04]  /*9d70*/  USHF.R.U32.HI UR40, URZ, 0x1f, UR5 ;  /* 0x0000001f3f287899 */ /* 0x000fc80008011605 */
        /* <DEDUP_REMOVED lines=35> */
.L_x_218:
[----:B------:R-:W-:Y:S02]  /*9fb0*/  UIMAD UR46, UR44, UR38, URZ ;  /* 0x000000262c2e72a4 */ /* 0x000fe4000f8e023f */
[----:B------:R-:W-:Y:S01]  /*9fc0*/  IMAD.U32 R3, RZ, RZ, UR38 ;  /* 0x00000026ff037e24 */ /* 0x000fe2000f8e00ff */
[----:B------:R-:W-:Y:S01]  /*9fd0*/  MOV R17, RZ ;  /* 0x000000ff00117202 */ /* 0x000fe20000000f00 */
[----:B------:R-:W-:Y:S02]  /*9fe0*/  IMAD.MOV.U32 R6, RZ, RZ, 0x1 ;  /* 0x00000001ff067424 */ /* 0x000fe400078e00ff */
[----:B------:R-:W-:-:S05]  /*9ff0*/  IMAD.U32 R0, RZ, RZ, UR46 ;  /* 0x0000002eff007e24 */ /* 0x000fca000f8e00ff */
        /* <DEDUP_REMOVED lines=15> */
[----:B------:R-:W-:Y:S01]  /*a0f0*/  IMAD.U32 R4, RZ, RZ, UR4 ;  /* 0x00000004ff047e24 */ /* 0x000fe2000f8e00ff */
[----:B------:R-:W-:Y:S01]  /*a100*/  MOV R6, UR6 ;  /* 0x0000000600067c02 */ /* 0x000fe20008000f00 */
[----:B------:R-:W-:Y:S01]  /*a110*/  IMAD.U32 R5, RZ, RZ, UR5 ;  /* 0x00000005ff057e24 */ /* 0x000fe2000f8e00ff */
[----:B------:R-:W0:Y:S01]  /*a120*/  LDC.64 R2, c[0x4][R2] ;  /* 0x0100000002027b82 */ /* 0x000e220000000a00 */
[----:B------:R-:W-:Y:S01]  /*a130*/  ULDC.64 UR4, c[0x4][0x8] ;  /* 0x0100020000047ab9 */ /* 0x000fe20000000a00 */
[----:B------:R-:W-:Y:S01]  /*a140*/  IMAD.U32 R7, RZ, RZ, UR7 ;  /* 0x00000007ff077e24 */ /* 0x000fe2000f8e00ff */
[----:B------:R-:W-:Y:S01]  /*a150*/  MOV R8, 0x70 ;  /* 0x0000007000087802 */ /* 0x000fe20000000f00 */
[----:B------:R-:W-:-:S02]  /*a160*/  IMAD.U32 R10, RZ, RZ, UR4 ;  /* 0x00000004ff0a7e24 */ /* 0x000fc4000f8e00ff */
[----:B------:R-:W-:Y:S02]  /*a170*/  IMAD.U32 R11, RZ, RZ, UR5 ;  /* 0x00000005ff0b7e24 */ /* 0x000fe4000f8e00ff */
[----:B------:R-:W-:Y:S02]  /*a180*/  IMAD.MOV.U32 R12, RZ, RZ, 0x1 ;  /* 0x00000001ff0c7424 */ /* 0x000fe400078e00ff */
[----:B------:R-:W-:-:S07]  /*a190*/  IMAD.MOV.U32 R13, RZ, RZ, RZ ;  /* 0x000000ffff0d7224 */ /* 0x000fce00078e00ff */
[----:B------:R-:W-:-:S07]  /*a1a0*/  LEPC R20, `(.L_x_219) ;  /* 0x000000001014794e */ /* 0x000fce0000000000 */
[----:B0----5:R-:W-:Y:S05]  /*a1b0*/  CALL.ABS.NOINC R2 ;  /* 0x0000000002007343 */ /* 0x021fea0003c00000 */
.L_x_219:
        /* <DEDUP_REMOVED lines=19> */
[----:B-1---5:R-:W-:Y:S05]  /*a2f0*/  CALL.ABS.NOINC R2 ;  /* 0x0000000002007343 */ /* 0x022fea0003c00000 */
.L_x_221:
        /* <DEDUP_REMOVED lines=9> */
[----:B------:R-:W-:Y:S01]  /*a390*/  MOV R13, RZ ;  /* 0x000000ff000d7202 */ /* 0x000fe20000000f00 */
[----:B------:R-:W-:-:S02]  /*a3a0*/  IMAD.U32 R11, RZ, RZ, UR5 ;  /* 0x00000005ff0b7e24 */ /* 0x000fc4000f8e00ff */
[----:B------:R-:W-:Y:S02]  /*a3b0*/  IMAD.MOV.U32 R8, RZ, RZ, 0x70 ;  /* 0x00000070ff087424 */ /* 0x000fe400078e00ff */
[----:B0-----:R-:W-:-:S07]  /*a3c0*/  IMAD.MOV.U32 R12, RZ, RZ, 0x1 ;  /* 0x00000001ff0c7424 */ /* 0x001fce00078e00ff */
[----:B------:R-:W-:-:S07]  /*a3d0*/  LEPC R20, `(.L_x_220) ;  /* 0x000000001014794e */ /* 0x000fce0000000000 */
[----:B-1----:R-:W-:Y:S05]  /*a3e0*/  CALL.ABS.NOINC R2 ;  /* 0x0000000002007343 */ /* 0x002fea0003c00000 */
.L_x_220:
[----:B------:R-:W-:Y:S01]  /*a3f0*/  ULDC.64 UR4, c[0x0][0xaf0] ;  /* 0x0002bc0000047ab9 */ /* 0x000fe20000000a00 */
[----:B------:R-:W-:Y:S01]  /*a400*/  IMAD.U32 R30, RZ, RZ, UR43 ;  /* 0x0000002bff1e7e24 */ /* 0x000fe2000f8e00ff */
[----:B------:R-:W-:Y:S01]  /*a410*/  UISETP.NE.U32.AND UP0, UPT, UR4, URZ, UPT ;  /* 0x0000003f0400728c */ /* 0x000fe2000bf05070 */
[----:B------:R-:W0:Y:S03]  /*a420*/  LDC R12, c[0x0][0x430] ;  /* 0x00010c00ff0c7b82 */ /* 0x000e260000000800 */
[----:B------:R-:W-:-:S06]  /*a430*/  UISETP.NE.AND.EX UP0, UPT, UR5, URZ, UPT, UP0 ;  /* 0x0000003f0500728c */ /* 0x000fcc000bf05300 */
[----:B------:R-:W-:-:S05]  /*a440*/  PLOP3.LUT P0, PT, PT, PT, UP0, 0x80, 0x0 ;  /* 0x000000000000781c */ /* 0x000fca0003f0f008 */
[----:B------:R-:W-:Y:S02]  /*a450*/  @UP0 ULDC.64 UR4, c[0x0][0xaf0] ;  /* 0x0002bc0000040ab9 */ /* 0x000fe40000000a00 */
[----:B------:R-:W-:-:S06]  /*a460*/  @UP0 UIMAD.WIDE UR4, UR43, 0x4, UR4 ;  /* 0x000000042b0408a5 */ /* 0x000fcc000f8e0204 */
[----:B------:R-:W-:Y:S01]  /*a470*/  IMAD.U32 R2, RZ, RZ, UR4 ;  /* 0x00000004ff027e24 */ /* 0x000fe2000f8e00ff */
[C---:B------:R-:W-:Y:S01]  /*a480*/  SHF.L.U32 R0, R28.reuse, 0x4, RZ ;  /* 0x000000041c007819 */ /* 0x040fe200000006ff */
[----:B------:R-:W-:Y:S01]  /*a490*/  IMAD.U32 R3, RZ, RZ, UR5 ;  /* 0x00000005ff037e24 */ /* 0x000fe2000f8e00ff */
[----:B------:R-:W-:Y:S01]  /*a4a0*/  LOP3.LUT R7, R28, 0x7f, RZ, 0xc0, !PT ;  /* 0x0000007f1c077812 */ /* 0x000fe200078ec0ff */
[----:B------:R-:W-:Y:S01]  /*a4b0*/  IMAD.U32 R4, RZ, RZ, UR45 ;  /* 0x0000002dff047e24 */ /* 0x000fe2000f8e00ff */
[----:B0-----:R-:W-:Y:S02]  /*a4c0*/  ISETP.NE.AND P1, PT, R12, 0x1, PT ;  /* 0x000000010c00780c */ /* 0x001fe40003f25270 */
[----:B------:R-:W-:Y:S01]  /*a4d0*/  LOP3.LUT R16, R16, 0xffffbfff, RZ, 0xc0, !PT ;  /* 0xffffbfff10107812 */ /* 0x000fe200078ec0ff */
[----:B------:R0:W2:Y:S01]  /*a4e0*/  @P0 LDG.E R30, desc[UR36][R2.64] ;  /* 0x00000024021e0981 */ /* 0x0000a2000c1e1900 */
[----:B------:R-:W-:Y:S01]  /*a4f0*/  LOP3.LUT R5, R0, 0x70, RZ, 0xc0, !PT ;  /* 0x0000007000057812 */ /* 0x000fe200078ec0ff */
[----:B------:R-:W-:Y:S01]  /*a500*/  VIADD R0, R4, 0xffffffff ;  /* 0xffffffff04007836 */ /* 0x000fe20000000000 */
[----:B------:R-:W-:Y:S01]  /*a510*/  SHF.R.U32.HI R37, RZ, 0x3, R7 ;  /* 0x00000003ff257819 */ /* 0x000fe20000011607 */
[----:B------:R-:W-:Y:S01]  /*a520*/  IMAD.SHL.U32 R6, R28, 0x8, RZ ;  /* 0x000000081c067824 */ /* 0x000fe200078e00ff */
[----:B------:R-:W-:-:S02]  /*a530*/  ULDC UR4, c[0x0][0x320] ;  /* 0x0000c80000047ab9 */ /* 0x000fc40000000800 */
[----:B------:R-:W-:-:S03]  /*a540*/  LOP3.LUT R32, R5, R37, RZ, 0xfc, !PT ;  /* 0x0000002505207212 */ /* 0x000fc600078efcff */
[----:B0-----:R-:W0:Y:S01]  /*a550*/  @P1 LDC R2, c[0x0][0x434] ;  /* 0x00010d00ff021b82 */ /* 0x001e220000000800 */
[----:B------:R-:W-:Y:S01]  /*a560*/  @P1 LOP3.LUT R16, R16, 0x4000, RZ, 0xfc, !PT ;  /* 0x0000400010101812 */ /* 0x000fe200078efcff */
[----:B------:R-:W-:-:S04]  /*a570*/  IMAD R5, R0, 0x60, R32 ;  /* 0x0000006000057824 */ /* 0x000fc800078e0220 */
[C---:B-----5:R-:W-:Y:S01]  /*a580*/  IMAD.IADD R10, R5.reuse, 0x1, R24 ;  /* 0x00000001050a7824 */ /* 0x060fe200078e0218 */
[----:B------:R-:W-:Y:S01]  /*a590*/  ISETP.GE.AND P0, PT, R5, UR41, PT ;  /* 0x0000002905007c0c */ /* 0x000fe2000bf06270 */
[----:B------:R-:W1:Y:S03]  /*a5a0*/  @P1 LDC R3, c[0x0][0x438] ;  /* 0x00010e00ff031b82 */ /* 0x000e660000000800 */
[----:B------:R-:W-:Y:S02]  /*a5b0*/  ISETP.GT.U32.OR P0, PT, R32, 0x5f, P0 ;  /* 0x0000005f2000780c */ /* 0x000fe40000704470 */
[----:B------:R-:W-:-:S11]  /*a5c0*/  MOV R11, R10 ;  /* 0x0000000a000b7202 */ /* 0x000fd60000000f00 */
[----:B------:R-:W3:Y:S01]  /*a5d0*/  @!P0 LDC.64 R8, c[0x0][0x428] ;  /* 0x00010a00ff088b82 */ /* 0x000ee20000000a00 */
[----:B0-----:R-:W-:-:S07]  /*a5e0*/  @P1 IMAD.HI.U32 R2, R10, R2, RZ ;  /* 0x000000020a021227 */ /* 0x001fce00078e00ff */
[----:B------:R-:W0:Y:S01]  /*a5f0*/  @!P0 LDC.64 R4, c[0x0][0x418] ;  /* 0x00010600ff048b82 */ /* 0x000e220000000a00 */
[----:B-1----:R-:W-:-:S04]  /*a600*/  @P1 SHF.R.U32.HI R11, RZ, R3, R2 ;  /* 0x00000003ff0b1219 */ /* 0x002fc80000011602 */
[----:B------:R-:W-:Y:S02]  /*a610*/  @!P0 SHF.R.S32.HI R3, RZ, 0x1f, R11 ;  /* 0x0000001fff038819 */ /* 0x000fe4000001140b */
[----:B--2---:R-:W-:-:S05]  /*a620*/  SHF.R.S32.HI R33, RZ, 0x1f, R30 ;  /* 0x0000001fff217819 */ /* 0x004fca000001141e */
[----:B---3--:R-:W-:-:S04]  /*a630*/  @!P0 IMAD R2, R33, R8, RZ ;  /* 0x0000000821028224 */ /* 0x008fc800078e02ff */
[----:B------:R-:W-:Y:S02]  /*a640*/  @!P0 IMAD R9, R30, R9, R2 ;  /* 0x000000091e098224 */ /* 0x000fe400078e0202 */
[----:B------:R-:W-:-:S04]  /*a650*/  @!P0 IMAD.MOV.U32 R2, RZ, RZ, R11 ;  /* 0x000000ffff028224 */ /* 0x000fc800078e000b */
[----:B------:R-:W-:-:S04]  /*a660*/  @!P0 IMAD.WIDE.U32 R2, R30, R8, R2 ;  /* 0x000000081e028225 */ /* 0x000fc800078e0002 */
[----:B------:R-:W-:Y:S01]  /*a670*/  @!P0 IMAD.IADD R3, R3, 0x1, R9 ;  /* 0x0000000103038824 */ /* 0x000fe200078e0209 */
[----:B0-----:R-:W-:-:S04]  /*a680*/  @!P0 LEA R4, P1, R2, R4, 0x2 ;  /* 0x0000000402048211 */ /* 0x001fc800078210ff */
        /* <DEDUP_REMOVED lines=8> */
[----:B------:R-:W-:-:S02]  /*a710*/  ISETP.GE.AND P3, PT, R27, UR4, PT ;  /* 0x000000041b007c0c */ /* 0x000fc4000bf66270 */
[C---:B------:R-:W-:Y:S02]  /*a720*/  ISETP.GE.AND P2, PT, R22.reuse, UR4, PT ;  /* 0x0000000416007c0c */ /* 0x040fe4000bf46270 */
[----:B------:R-:W-:Y:S02]  /*a730*/  LOP3.LUT R26, R22, 0xc0, RZ, 0xfc, !PT ;  /* 0x000000c0161a7812 */ /* 0x000fe400078efcff */
[----:B------:R-:W-:Y:S02]  /*a740*/  IADD3 R23, -R11, RZ, RZ ;  /* 0x000000ff0b177210 */ /* 0x000fe40007ffe1ff */
[----:B------:R-:W-:-:S03]  /*a750*/  ISETP.GE.AND P1, PT, R26, UR4, PT ;  /* 0x000000041a007c0c */ /* 0x000fc6000bf26270 */
[----:B------:R-:W-:Y:S01]  /*a760*/  @P4 LOP3.LUT R16, R16, 0x10, RZ, 0xfc, !PT ;  /* 0x0000001010104812 */ /* 0x000fe200078efcff */
[----:B------:R-:W-:-:S03]  /*a770*/  IMAD R23, R12, R23, R10 ;  /* 0x000000170c177224 */ /* 0x000fc600078e020a */
[----:B------:R-:W-:-:S04]  /*a780*/  LOP3.LUT R16, R16, 0xfffffffe, RZ, 0xc0, !PT ;  /* 0xfffffffe10107812 */ /* 0x000fc800078ec0ff */
[----:B------:R-:W-:-:S04]  /*a790*/  LOP3.LUT R16, R16, 0xfffffff7, RZ, 0xc0, !PT ;  /* 0xfffffff710107812 */ /* 0x000fc800078ec0ff */
[----:B------:R-:W-:-:S04]  /*a7a0*/  @P3 LOP3.LUT R16, R16, 0x8, RZ, 0xfc, !PT ;  /* 0x0000000810103812 */ /* 0x000fc800078efcff */
[----:B------:R-:W-:-:S04]  /*a7b0*/  @P2 LOP3.LUT R16, R16, 0x1, RZ, 0xfc, !PT ;  /* 0x0000000110102812 */ /* 0x000fc800078efcff */
[----:B------:R-:W-:-:S04]  /*a7c0*/  LOP3.LUT R16, R16, 0xfffffffb, RZ, 0xc0, !PT ;  /* 0xfffffffb10107812 */ /* 0x000fc800078ec0ff */
[----:B------:R-:W-:Y:S01]  /*a7d0*/  @P1 LOP3.LUT R16, R16, 0x4, RZ, 0xfc, !PT ;  /* 0x0000000410101812 */ /* 0x000fe200078efcff */
[----:B0-----:R-:W-:Y:S06]  /*a7e0*/  BRA.DIV UR5, `(.L_x_222) ;  /* 0x0000003a05587947 */ /* 0x001fec000b800000 */
.L_x_268:
[----:B------:R-:W2:Y:S01]  /*a7f0*/  LDL R2, [R1] ;  /* 0x0000000001027983 */ /* 0x000ea20000100800 */
[--C-:B-----5:R-:W-:Y:S02]  /*a800*/  @!P0 SHF.R.S32.HI R3, RZ, 0x1f, R4.reuse ;  /* 0x0000001fff038819 */ /* 0x120fe40000011404 */
[----:B------:R-:W-:Y:S02]  /*a810*/  CS2R R18, SRZ ;  /* 0x0000000000127805 */ /* 0x000fe4000001ff00 */
[----:B------:R-:W-:Y:S01]  /*a820*/  LOP3.LUT R16, R16, 0xffff7fff, RZ, 0xc0, !PT ;  /* 0xffff7fff10107812 */ /* 0x000fe200078ec0ff */
[----:B------:R-:W-:Y:S01]  /*a830*/  @!P0 IMAD.MOV.U32 R18, RZ, RZ, R4 ;  /* 0x000000ffff128224 */ /* 0x000fe200078e0004 */
[----:B------:R-:W-:Y:S01]  /*a840*/  MOV R29, UR39 ;  /* 0x00000027001d7c02 */ /* 0x000fe20008000f00 */
[----:B------:R-:W-:Y:S01]  /*a850*/  @!P0 IMAD.MOV.U32 R19, RZ, RZ, R3 ;  /* 0x000000ffff138224 */ /* 0x000fe200078e0003 */
[----:B------:R-:W-:Y:S02]  /*a860*/  ISETP.GT.U32.AND P0, PT, R32, 0x5f, PT ;  /* 0x0000005f2000780c */ /* 0x000fe40003f04070 */
[----:B------:R-:W-:-:S02]  /*a870*/  SHF.R.S32.HI R29, RZ, 0x1f, R29 ;  /* 0x0000001fff1d7819 */ /* 0x000fc4000001141d */
[----:B------:R-:W-:-:S09]  /*a880*/  SEL R34, RZ, 0x1, P2 ;  /* 0x00000001ff227807 */ /* 0x000fd20001000000 */
[----:B------:R-:W-:-:S04]  /*a890*/  @P0 LOP3.LUT R16, R16, 0x8000, RZ, 0xfc, !PT ;  /* 0x0000800010100812 */ /* 0x000fc800078efcff */
[----:B------:R-:W-:Y:S02]  /*a8a0*/  LOP3.LUT R16, R16, 0xffffffdf, RZ, 0xc0, !PT ;  /* 0xffffffdf10107812 */ /* 0x000fe400078ec0ff */
[----:B--2---:R-:W-:-:S13]  /*a8b0*/  R2UR UR4, R2 ;  /* 0x00000000020472ca */ /* 0x004fda00000e0000 */
[----:B------:R-:W-:-:S06]  /*a8c0*/  ULOP3.LUT UR4, UR4, 0x2, URZ, 0xfc, !UPT ;  /* 0x0000000204047892 */ /* 0x000fcc000f8efc3f */
[----:B------:R-:W-:-:S05]  /*a8d0*/  IMAD.U32 R2, RZ, RZ, UR4 ;  /* 0x00000004ff027e24 */ /* 0x000fca000f8e00ff */
[----:B------:R-:W-:-:S13]  /*a8e0*/  ISETP.NE.AND P1, PT, R2, 0x3, PT ;  /* 0x000000030200780c */ /* 0x000fda0003f25270 */
[----:B------:R-:W-:Y:S01]  /*a8f0*/  @P1 LOP3.LUT R16, R16, 0x20, RZ, 0xfc, !PT ;  /* 0x0000002010101812 */ /* 0x000fe200078efcff */
[----:B------:R-:W-:Y:S06]  /*a900*/  @!P1 BRA `(.L_x_223) ;  /* 0x0000000000049947 */ /* 0x000fec0003800000 */
[----:B------:R-:W-:Y:S01]  /*a910*/  BPT.TRAP 0x1 ;  /* 0x000000040000795c */ /* 0x000fe20000300000 */
.L_x_223:
[----:B------:R-:W-:-:S05]  /*a920*/  IMAD.MOV.U32 R2, RZ, RZ, 0x1 ;  /* 0x00000001ff027424 */ /* 0x000fca00078e00ff */
[----:B------:R-:W-:-:S04]  /*a930*/  SHF.L.U32 R2, R2, 0x1f, RZ ;  /* 0x0000001f02027819 */ /* 0x000fc800000006ff */
[----:B------:R-:W0:Y:S02]  /*a940*/  SYNCS.PHASECHK.TRANS64.TRYWAIT P0, [UR42+0x32440], R2 ;  /* 0x03244002ff0075a7 */ /* 0x000e24000800016a */
[----:B0-----:R-:W-:Y:S05]  /*a950*/  @!P0 BRA `(.L_x_224) ;  /* 0x00000038001c8947 */ /* 0x001fea0003800000 */
.L_x_269:
[----:B------:R-:W-:Y:S01]  /*a960*/  SHF.R.S32.HI R25, RZ, 0x1f, R23 ;  /* 0x0000001fff197819 */ /* 0x000fe20000011417 */
[----:B------:R-:W-:Y:S01]  /*a970*/  ULDC.64 UR4, c[0x0][0x300] ;  /* 0x0000c00000047ab9 */ /* 0x000fe20000000a00 */
[----:B------:R-:W-:Y:S01]  /*a980*/  R2UR UR6, R29 ;  /* 0x000000001d0672ca */ /* 0x000fe200000e0000 */
[----:B------:R-:W-:Y:S01]  /*a990*/  IMAD.MOV.U32 R9, RZ, RZ, -0x60 ;  /* 0xffffffa0ff097424 */ /* 0x000fe200078e00ff */
[----:B------:R-:W-:Y:S01]  /*a9a0*/  LOP3.LUT R16, R16, 0xfffffffd, RZ, 0xc0, !PT ;  /* 0xfffffffd10107812 */ /* 0x000fe200078ec0ff */
[----:B0-----:R-:W-:Y:S02]  /*a9b0*/  IMAD R2, R25, UR4, RZ ;  /* 0x0000000419027c24 */ /* 0x001fe4000f8e02ff */
[----:B------:R-:W-:Y:S02]  /*a9c0*/  IMAD R0, R0, R9, UR41 ;  /* 0x0000002900007e24 */ /* 0x000fe4000f8e0209 */
[C---:B------:R-:W-:Y:S02]  /*a9d0*/  IMAD R5, R23.reuse, UR5, R2 ;  /* 0x0000000517057c24 */ /* 0x040fe4000f8e0202 */
[----:B------:R-:W-:Y:S01]  /*a9e0*/  IMAD.WIDE.U32 R2, R23, UR4, RZ ;  /* 0x0000000417027c25 */ /* 0x000fe2000f8e00ff */
[----:B------:R-:W-:Y:S01]  /*a9f0*/  ULDC.64 UR4, c[0x0][0x310] ;  /* 0x0000c40000047ab9 */ /* 0x000fe20000000a00 */
[----:B------:R-:W-:-:S02]  /*aa00*/  IADD3 R17, -R37, R0, RZ ;  /* 0x0000000025117210 */ /* 0x000fc40007ffe1ff */
[----:B------:R-:W-:Y:S02]  /*aa10*/  IMAD.IADD R3, R3, 0x1, R5 ;  /* 0x0000000103037824 */ /* 0x000fe400078e0205 */
[----:B------:R-:W-:Y:S02]  /*aa20*/  IMAD R5, R19, UR4, RZ ;  /* 0x0000000413057c24 */ /* 0x000fe4000f8e02ff */
[----:B------:R-:W-:-:S04]  /*aa30*/  IMAD.WIDE.U32 R2, R18, UR4, R2 ;  /* 0x0000000412027c25 */ /* 0x000fc8000f8e0002 */
[----:B------:R-:W-:Y:S01]  /*aa40*/  IMAD R5, R18, UR5, R5 ;  /* 0x0000000512057c24 */ /* 0x000fe2000f8e0205 */
[----:B------:R-:W-:-:S03]  /*aa50*/  ULDC.64 UR4, c[0x0][0x308] ;  /* 0x0000c20000047ab9 */ /* 0x000fc60000000a00 */
[----:B------:R-:W-:Y:S01]  /*aa60*/  IMAD.IADD R3, R3, 0x1, R5 ;  /* 0x0000000103037824 */ /* 0x000fe200078e0205 */
[----:B------:R-:W-:Y:S01]  /*aa70*/  MOV R5, UR4 ;  /* 0x0000000400057c02 */ /* 0x000fe20008000f00 */
[----:B------:R-:W-:-:S03]  /*aa80*/  UIMAD UR4, UR6, UR4, URZ ;  /* 0x00000004060472a4 */ /* 0x000fc6000f8e023f */
[----:B------:R-:W-:Y:S01]  /*aa90*/  ULDC.64 UR6, c[0x0][0x2e8] ;  /* 0x0000ba0000067ab9 */ /* 0x000fe20000000a00 */
[----:B------:R-:W-:Y:S02]  /*aaa0*/  UIMAD UR4, UR39, UR5, UR4 ;  /* 0x00000005270472a4 */ /* 0x000fe4000f8e0204 */
[----:B------:R-:W-:Y:S01]  /*aab0*/  IMAD.WIDE.U32 R2, R5, UR39, R2 ;  /* 0x0000002705027c25 */ /* 0x000fe2000f8e0002 */
[----:B------:R-:W-:-:S03]  /*aac0*/  UMOV UR5, 0xffffffff ;  /* 0xffffffff00057882 */ /* 0x000fc60000000000 */
[----:B------:R-:W-:Y:S01]  /*aad0*/  VIADD R5, R3, UR4 ;  /* 0x0000000403057c36 */ /* 0x000fe20008000000 */
[----:B------:R-:W-:Y:S01]  /*aae0*/  ULDC UR4, c[0x0][0x2f4] ;  /* 0x0000bd0000047ab9 */ /* 0x000fe20000000800 */
[----:B------:R-:W-:Y:S02]  /*aaf0*/  LOP3.LUT R3, R6, 0x1c0, RZ, 0xc0, !PT ;  /* 0x000001c006037812 */ /* 0x000fe400078ec0ff */
[----:B------:R-:W-:Y:S02]  /*ab00*/  ISETP.GE.AND P2, PT, R22, UR4, PT ;  /* 0x0000000416007c0c */ /* 0x000fe4000bf46270 */
[----:B------:R-:W-:Y:S02]  /*ab10*/  LOP3.LUT R3, R3, 0x38, R6, 0xf8, !PT ;  /* 0x0000003803037812 */ /* 0x000fe400078ef806 */
[C---:B------:R-:W-:Y:S02]  /*ab20*/  LEA R4, P0, R2.reuse, UR6, 0x1 ;  /* 0x0000000602047c11 */ /* 0x040fe4000f8008ff */
[----:B------:R-:W-:Y:S01]  /*ab30*/  LOP3.LUT R3, R3, 0x38, R28, 0x78, !PT ;  /* 0x0000003803037812 */ /* 0x000fe200078e781c */
[----:B------:R-:W-:Y:S01]  /*ab40*/  IMAD.SHL.U32 R28, R7, 0x8, RZ ;  /* 0x00000008071c7824 */ /* 0x000fe200078e00ff */
[----:B------:R-:W-:-:S02]  /*ab50*/  LEA.HI.X R5, R2, UR7, R5, 0x1, P0 ;  /* 0x0000000702057c11 */ /* 0x000fc400080f0c05 */
[----:B------:R-:W-:Y:S02]  /*ab60*/  ISETP.GE.AND P0, PT, R17, 0x1, PT ;  /* 0x000000011100780c */ /* 0x000fe40003f06270 */
[----:B------:R-:W-:Y:S02]  /*ab70*/  LOP3.LUT R28, R3, 0x200, R28, 0xf8, !PT ;  /* 0x00000200031c7812 */ /* 0x000fe400078ef81c */
[----:B------:R-:W-:Y:S01]  /*ab80*/  @P2 LOP3.LUT R16, R16, 0x2, RZ, 0xfc, !PT ;  /* 0x0000000210102812 */ /* 0x000fe200078efcff */
[----:B------:R-:W-:Y:S08]  /*ab90*/  BRA.DIV UR5, `(.L_x_225) ;  /* 0x0000003605a47947 */ /* 0x000ff0000b800000 */
[----:B------:R-:W0:Y:S01]  /*aba0*/  SHFL.IDX PT, R14, R4, RZ, 0x181f ;  /* 0x00181fff040e7589 */ /* 0x000e2200000e0000 */
[----:B------:R-:W-:-:S03]  /*abb0*/  @P0 LEA R7, R28, UR42, 0x1 ;  /* 0x0000002a1c070c11 */ /* 0x000fc6000f8e08ff */
[----:B------:R-:W1:Y:S01]  /*abc0*/  SHFL.IDX PT, R0, R5, RZ, 0x181f ;  /* 0x00181fff05007589 */ /* 0x000e6200000e0000 */
[----:B0-----:R-:W-:-:S03]  /*abd0*/  @P0 LEA R2, P1, R22, R14, 0x1 ;  /* 0x0000000e16020211 */ /* 0x001fc600078208ff */
[----:B------:R-:W0:Y:S02]  /*abe0*/  SHFL.IDX PT, R14, R4, 0x1, 0x181f ;  /* 0x00381f00040e7f89 */ /* 0x000e2400000e0000 */
        /* <DEDUP_REMOVED lines=20> */
[----:B------:R-:W0:Y:S02]  /*ad30*/  SHFL.IDX PT, R14, R4, 0x4, 0x181f ;  /* 0x00981f00040e7f89 */ /* 0x000e2400000e0000 */
[----:B-1----:R-:W-:Y:S02]  /*ad40*/  @P0 IADD3.X R3, RZ, R0, RZ, P1, !PT ;  /* 0x00000000ff030210 */ /* 0x002fe40000ffe4ff */
[----:B------:R-:W1:Y:S04]  /*ad50*/  SHFL.IDX PT, R0, R5, 0x4, 0x181f ;  /* 0x00981f0005007f89 */ /* 0x000e6800000e0000 */
[----:B------:R0:W-:Y:S01]  /*ad60*/  @P0 LDGSTS.E.BYPASS.LTC128B.128 [R9+0x1dc00], desc[UR36][R2.64], !P2 ;  /* 0x1dc0000002090fae */ /* 0x0001e2000d101d64 */
[----:B------:R-:W-:-:S13]  /*ad70*/  ISETP.GE.AND P0, PT, R17, 0x41, PT ;  /* 0x000000411100780c */ /* 0x000fda0003f06270 */
[----:B------:R-:W-:Y:S02]  /*ad80*/  @P0 LEA R7, R28, UR42, 0x1 ;  /* 0x0000002a1c070c11 */ /* 0x000fe4000f8e08ff */
[----:B0-----:R-:W-:Y:S02]  /*ad90*/  @P0 LEA R2, P1, R22, R14, 0x1 ;  /* 0x0000000e16020211 */ /* 0x001fe400078208ff */
[----:B------:R0:W2:Y:S03]  /*ada0*/  SHFL.IDX PT, R14, R4, 0x5, 0x181f ;  /* 0x00b81f00040e7f89 */ /* 0x0000a600000e0000 */
[----:B-1----:R-:W-:Y:S02]  /*adb0*/  @P0 IMAD.X R3, RZ, RZ, R0, P1 ;  /* 0x000000ffff030224 */ /* 0x002fe400008e0600 */
[----:B------:R0:W1:Y:S04]  /*adc0*/  SHFL.IDX PT, R0, R5, 0x5, 0x181f ;  /* 0x00b81f0005007f89 */ /* 0x00006800000e0000 */
[----:B------:R0:W-:Y:S02]  /*add0*/  @P0 LDGSTS.E.BYPASS.LTC128B.128 [R7+0x1e400], desc[UR36][R2.64], !P2 ;  /* 0x1e40000002070fae */ /* 0x0001e4000d101d64 */
.L_x_283:
        /* <DEDUP_REMOVED lines=12> */
[----:B------:R-:W-:-:S13]  /*aea0*/  LOP3.LUT P2, RZ, R16, 0x20, RZ, 0xc0, !PT ;  /* 0x0000002010ff7812 */ /* 0x000fda000784c0ff */
[----:B0-----:R-:W-:Y:S05]  /*aeb0*/  @!P2 BRA `(.L_x_226) ;  /* 0x000000000004a947 */ /* 0x001fea0003800000 */
[----:B------:R-:W-:Y:S01]  /*aec0*/  BPT.TRAP 0x1 ;  /* 0x000000040000795c */ /* 0x000fe20000300000 */
.L_x_226:
[----:B------:R-:W-:Y:S01]  /*aed0*/  SYNCS.ARRIVE.TRANS64.A1T0 RZ, [UR42+0x32430], RZ ;  /* 0x032430ffffff79a7 */ /* 0x000fe2000810002a */
[----:B------:R-:W-:Y:S05]  /*aee0*/  WARPSYNC.ALL ;  /* 0x0000000000007948 */ /* 0x000fea0003800000 */
[----:B------:R-:W-:Y:S01]  /*aef0*/  UIADD3 UR4, UR42, 0x18400, URZ ;  /* 0x000184002a047890 */ /* 0x000fe2000fffe03f */
[----:B------:R-:W-:Y:S01]  /*af00*/  BAR.SYNC.DEFER_BLOCKING 0x8, 0x180 ;  /* 0x0206000000007b1d */ /* 0x000fe20000010000 */
[----:B------:R-:W-:Y:S02]  /*af10*/  USHF.R.S32.HI UR47, URZ, 0x1f, UR43 ;  /* 0x0000001f3f2f7899 */ /* 0x000fe4000801142b */
[----:B------:R-:W-:-:S06]  /*af20*/  ULOP3.LUT UP0, URZ, UR4, 0x3ff, URZ, 0xc0, !UPT ;  /* 0x000003ff043f7892 */ /* 0x000fcc000f80c03f */
        /* <DEDUP_REMOVED lines=11> */
[----:B------:R-:W-:Y:S02]  /*afe0*/  IMAD.U32 R7, RZ, RZ, UR9 ;  /* 0x00000009ff077e24 */ /* 0x000fe4000f8e00ff */
[----:B------:R-:W-:-:S02]  /*aff0*/  IMAD.U32 R10, RZ, RZ, UR4 ;  /* 0x00000004ff0a7e24 */ /* 0x000fc4000f8e00ff */
[----:B------:R-:W-:Y:S02]  /*b000*/  IMAD.MOV.U32 R8, RZ, RZ, 0x70 ;  /* 0x00000070ff087424 */ /* 0x000fe400078e00ff */
[----:B------:R-:W-:Y:S02]  /*b010*/  IMAD.MOV.U32 R12, RZ, RZ, 0x1 ;  /* 0x00000001ff0c7424 */ /* 0x000fe400078e00ff */
[----:B------:R-:W-:-:S07]  /*b020*/  IMAD.MOV.U32 R13, RZ, RZ, RZ ;  /* 0x000000ffff0d7224 */ /* 0x000fce00078e00ff */
[----:B------:R-:W-:-:S07]  /*b030*/  LEPC R20, `(.L_x_227) ;  /* 0x000000001014794e */ /* 0x000fce0000000000 */
[----:B0-----:R-:W-:Y:S05]  /*b040*/  CALL.ABS.NOINC R2 ;  /* 0x0000000002007343 */ /* 0x001fea0003c00000 */
.L_x_227:
[----:B------:R-:W0:Y:S01]  /*b050*/  LDC R6, c[0x0][0x448] ;  /* 0x00011200ff067b82 */ /* 0x000e220000000800 */
[----:B------:R-:W-:Y:S01]  /*b060*/  R2UR UR6, R29 ;  /* 0x000000001d0672ca */ /* 0x000fe200000e0000 */
[----:B------:R-:W-:Y:S01]  /*b070*/  ULDC.64 UR8, c[0x0][0x2d8] ;  /* 0x0000b60000087ab9 */ /* 0x000fe20000000a00 */
[----:B------:R-:W-:Y:S01]  /*b080*/  LEA R35, R36, R32, 0x7 ;  /* 0x0000002024237211 */ /* 0x000fe200078e38ff */
[----:B------:R-:W-:Y:S01]  /*b090*/  UIMAD.WIDE.U32 UR4, UR39, UR8, URZ ;  /* 0x00000008270472a5 */ /* 0x000fe2000f8e003f */
[----:B------:R-:W-:-:S03]  /*b0a0*/  LOP3.LUT R16, R16, 0xfffeffff, RZ, 0xc0, !PT ;  /* 0xfffeffff10107812 */ /* 0x000fc600078ec0ff */
[----:B------:R-:W-:-:S06]  /*b0b0*/  IMAD.MOV.U32 R7, RZ, RZ, R35 ;  /* 0x000000ffff077224 */ /* 0x000fcc00078e0023 */
[----:B------:R-:W-:-:S04]  /*b0c0*/  UIMAD UR6, UR6, UR8, URZ ;  /* 0x00000008060672a4 */ /* 0x000fc8000f8e023f */
[----:B------:R-:W-:-:S03]  /*b0d0*/  UIMAD UR6, UR39, UR9, UR6 ;  /* 0x00000009270672a4 */ /* 0x000fc6000f8e0206 */
[----:B------:R-:W-:Y:S01]  /*b0e0*/  ULDC.64 UR8, c[0x0][0x2e0] ;  /* 0x0000b80000087ab9 */ /* 0x000fe20000000a00 */
[----:B------:R-:W-:Y:S01]  /*b0f0*/  UIADD3 UR5, UR5, UR6, URZ ;  /* 0x0000000605057290 */ /* 0x000fe2000fffe03f */
[----:B0-----:R-:W-:Y:S01]  /*b100*/  ISETP.NE.AND P0, PT, R6, 0x1, PT ;  /* 0x000000010600780c */ /* 0x001fe20003f05270 */
[----:B------:R-:W-:Y:S02]  /*b110*/  UIMAD UR6, UR47, UR8, URZ ;  /* 0x000000082f0672a4 */ /* 0x000fe4000f8e023f */
[----:B------:R-:W-:Y:S02]  /*b120*/  UIMAD.WIDE.U32 UR4, UR43, UR8, UR4 ;  /* 0x000000082b0472a5 */ /* 0x000fe4000f8e0004 */
[----:B------:R-:W-:-:S04]  /*b130*/  UIMAD UR6, UR43, UR9, UR6 ;  /* 0x000000092b0672a4 */ /* 0x000fc8000f8e0206 */
[----:B------:R-:W-:Y:S01]  /*b140*/  IMAD.U32 R4, RZ, RZ, UR4 ;  /* 0x00000004ff047e24 */ /* 0x000fe2000f8e00ff */
[----:B------:R-:W-:Y:S02]  /*b150*/  UIADD3 UR6, UR5, UR6, URZ ;  /* 0x0000000605067290 */ /* 0x000fe4000fffe03f */
[----:B------:R-:W-:Y:S01]  /*b160*/  MOV R5, UR5 ;  /* 0x0000000500057c02 */ /* 0x000fe20008000f00 */
[----:B------:R-:W0:Y:S01]  /*b170*/  @P0 LDC R0, c[0x0][0x44c] ;  /* 0x00011300ff000b82 */ /* 0x000e220000000800 */
[----:B------:R-:W-:Y:S01]  /*b180*/  IMAD.MOV.U32 R2, RZ, RZ, R4 ;  /* 0x000000ffff027224 */ /* 0x000fe200078e0004 */
[----:B------:R-:W-:Y:S01]  /*b190*/  ULDC.64 UR4, c[0x0][0x2d0] ;  /* 0x0000b40000047ab9 */ /* 0x000fe20000000a00 */
[----:B------:R-:W-:-:S05]  /*b1a0*/  @P0 LOP3.LUT R16, R16, 0x10000, RZ, 0xfc, !PT ;  /* 0x0001000010100812 */ /* 0x000fca00078efcff */
[----:B------:R-:W1:Y:S01]  /*b1b0*/  @P0 LDC R3, c[0x0][0x450] ;  /* 0x00011400ff030b82 */ /* 0x000e620000000800 */
[----:B0-----:R-:W-:-:S05]  /*b1c0*/  @P0 IMAD.HI.U32 R0, R35, R0, RZ ;  /* 0x0000000023000227 */ /* 0x001fca00078e00ff */
[----:B-1----:R-:W-:Y:S01]  /*b1d0*/  @P0 SHF.R.U32.HI R7, RZ, R3, R0 ;  /* 0x00000003ff070219 */ /* 0x002fe20000011600 */
[----:B------:R-:W-:-:S03]  /*b1e0*/  IMAD.U32 R3, RZ, RZ, UR6 ;  /* 0x00000006ff037e24 */ /* 0x000fc6000f8e00ff */
[--C-:B------:R-:W-:Y:S01]  /*b1f0*/  SHF.R.S32.HI R0, RZ, 0x1f, R7.reuse ;  /* 0x0000001fff007819 */ /* 0x100fe20000011407 */
[----:B------:R-:W-:Y:S02]  /*b200*/  IMAD.MOV R4, RZ, RZ, -R7 ;  /* 0x000000ffff047224 */ /* 0x000fe400078e0a07 */
[----:B------:R-:W-:-:S04]  /*b210*/  IMAD.WIDE.U32 R2, R7, UR4, R2 ;  /* 0x0000000407027c25 */ /* 0x000fc8000f8e0002 */
[----:B------:R-:W-:Y:S02]  /*b220*/  IMAD R0, R0, UR4, RZ ;  /* 0x0000000400007c24 */ /* 0x000fe4000f8e02ff */
[----:B------:R-:W-:Y:S02]  /*b230*/  IMAD R5, R6, R4, R35 ;  /* 0x0000000406057224 */ /* 0x000fe400078e0223 */
[----:B------:R-:W-:Y:S01]  /*b240*/  IMAD R9, R7, UR5, R0 ;  /* 0x0000000507097c24 */ /* 0x000fe2000f8e0200 */
[----:B------:R-:W-:Y:S02]  /*b250*/  ULDC.64 UR4, c[0x0][0x2c8] ;  /* 0x0000b20000047ab9 */ /* 0x000fe40000000a00 */
[----:B------:R-:W-:Y:S01]  /*b260*/  SHF.R.S32.HI R0, RZ, 0x1f, R5 ;  /* 0x0000001fff007819 */ /* 0x000fe20000011405 */
[----:B------:R-:W-:-:S04]  /*b270*/  IMAD.IADD R3, R3, 0x1, R9 ;  /* 0x0000000103037824 */ /* 0x000fc800078e0209 */
[----:B------:R-:W-:Y:S02]  /*b280*/  IMAD R0, R0, UR4, RZ ;  /* 0x0000000400007c24 */ /* 0x000fe4000f8e02ff */
[----:B------:R-:W-:-:S04]  /*b290*/  IMAD.WIDE.U32 R2, R5, UR4, R2 ;  /* 0x0000000405027c25 */ /* 0x000fc8000f8e0002 */
[----:B------:R-:W-:Y:S01]  /*b2a0*/  IMAD R7, R5, UR5, R0 ;  /* 0x0000000505077c24 */ /* 0x000fe2000f8e0200 */
[----:B------:R-:W-:Y:S02]  /*b2b0*/  ULDC.64 UR4, c[0x0][0x280] ;  /* 0x0000a00000047ab9 */ /* 0x000fe40000000a00 */
[----:B------:R-:W-:Y:S01]  /*b2c0*/  LEA R0, P0, R2, UR4, 0x1 ;  /* 0x0000000402007c11 */ /* 0x000fe2000f8008ff */
[----:B------:R-:W-:Y:S01]  /*b2d0*/  ULDC UR4, c[0x0][0x2b8] ;  /* 0x0000ae0000047ab9 */ /* 0x000fe20000000800 */
[----:B------:R-:W-:-:S04]  /*b2e0*/  IADD3 R3, R3, R7, RZ ;  /* 0x0000000703037210 */ /* 0x000fc80007ffe0ff */
[----:B------:R-:W-:Y:S01]  /*b2f0*/  LEA.HI.X R4, R2, UR5, R3, 0x1, P0 ;  /* 0x0000000502047c11 */ /* 0x000fe200080f0c03 */
[----:B------:R-:W-:Y:S01]  /*b300*/  UMOV UR5, 0xffffffff ;  /* 0xffffffff00057882 */ /* 0x000fe20000000000 */
[----:B------:R-:W-:Y:S02]  /*b310*/  ISETP.GE.AND P0, PT, R22, UR4, PT ;  /* 0x0000000416007c0c */ /* 0x000fe4000bf06270 */
[----:B------:R-:W-:Y:S11]  /*b320*/  BRA.DIV UR5, `(.L_x_228) ;  /* 0x00000036056c7947 */ /* 0x000ff6000b800000 */
[----:B------:R-:W0:Y:S01]  /*b330*/  LDC R2, c[0x0][0x448] ;  /* 0x00011200ff027b82 */ /* 0x000e220000000800 */
[----:B------:R-:W1:Y:S01]  /*b340*/  SHFL.IDX PT, R14, R0, RZ, 0x181f ;  /* 0x00181fff000e7589 */ /* 0x000e6200000e0000 */
[----:B------:R-:W-:Y:S01]  /*b350*/  ULDC UR4, c[0x0][0x288] ;  /* 0x0000a20000047ab9 */ /* 0x000fe20000000800 */
[----:B------:R-:W-:Y:S01]  /*b360*/  IMAD R6, R36, 0x80, R37 ;  /* 0x0000008024067824 */ /* 0x000fe200078e0225 */
[----:B------:R-:W-:Y:S01]  /*b370*/  LOP3.LUT R16, R16, 0xffffefff, RZ, 0xc0, !PT ;  /* 0xffffefff10107812 */ /* 0x000fe200078ec0ff */
[----:B------:R-:W2:Y:S02]  /*b380*/  SHFL.IDX PT, R3, R4, RZ, 0x181f ;  /* 0x00181fff04037589 */ /* 0x000ea400000e0000 */
[C---:B------:R-:W-:Y:S02]  /*b390*/  VIADD R8, R6.reuse, 0x10 ;  /* 0x0000001006087836 */ /* 0x040fe40000000000 */
[----:B------:R-:W-:Y:S01]  /*b3a0*/  SHFL.IDX PT, R7, R4, 0x1, 0x181f ;  /* 0x00381f0004077f89 */ /* 0x000fe200000e0000 */
[----:B------:R-:W-:-:S03]  /*b3b0*/  VIADD R9, R6, 0x40 ;  /* 0x0000004006097836 */ /* 0x000fc60000000000 */
[----:B------:R-:W-:Y:S04]  /*b3c0*/  SHFL.IDX PT, R20, R4, 0x2, 0x181f ;  /* 0x00581f0004147f89 */ /* 0x000fe800000e0000 */
[----:B------:R-:W-:Y:S01]  /*b3d0*/  SHFL.IDX PT, R10, R4, 0x5, 0x181f ;  /* 0x00b81f00040a7f89 */ /* 0x000fe200000e0000 */
[----:B0-----:R-:W-:-:S05]  /*b3e0*/  IMAD R5, R2, UR4, RZ ;  /* 0x0000000402057c24 */ /* 0x001fca000f8e02ff */
[-C--:B------:R-:W-:Y:S02]  /*b3f0*/  ISETP.GE.AND P3, PT, R6, R5.reuse, PT ;  /* 0x000000050600720c */ /* 0x080fe40003f66270 */
[-C--:B------:R-:W-:Y:S01]  /*b400*/  ISETP.GE.AND P2, PT, R8, R5.reuse, PT ;  /* 0x000000050800720c */ /* 0x080fe20003f46270 */
[----:B------:R-:W-:Y:S01]  /*b410*/  VIADD R8, R6, 0x20 ;  /* 0x0000002006087836 */ /* 0x000fe20000000000 */
[----:B------:R-:W-:-:S04]  /*b420*/  ISETP.GE.AND P4, PT, R9, R5, PT ;  /* 0x000000050900720c */ /* 0x000fc80003f86270 */
[----:B------:R-:W-:Y:S01]  /*b430*/  ISETP.GE.AND P6, PT, R8, R5, PT ;  /* 0x000000050800720c */ /* 0x000fe20003fc6270 */
[----:B------:R-:W-:-:S04]  /*b440*/  VIADD R8, R6, 0x30 ;  /* 0x0000003006087836 */ /* 0x000fc80000000000 */
[----:B-1----:R-:W-:Y:S02]  /*b450*/  @!P3 LEA R2, P1, R22, R14, 0x1 ;  /* 0x0000000e1602b211 */ /* 0x002fe400078208ff */
[----:B------:R-:W0:Y:S01]  /*b460*/  SHFL.IDX PT, R14, R0, 0x1, 0x181f ;  /* 0x00381f00000e7f89 */ /* 0x000e2200000e0000 */
[----:B------:R-:W-:Y:S02]  /*b470*/  ISETP.GE.AND P5, PT, R8, R5, PT ;  /* 0x000000050800720c */ /* 0x000fe40003fa6270 */
[----:B--2---:R-:W-:Y:S01]  /*b480*/  @!P3 IMAD.X R3, RZ, RZ, R3, P1 ;  /* 0x000000ffff03b224 */ /* 0x004fe200008e0603 */
[----:B------:R-:W-:Y:S01]  /*b490*/  @!P3 LEA R9, R28, UR42, 0x1 ;  /* 0x0000002a1c09bc11 */ /* 0x000fe2000f8e08ff */
[----:B------:R-:W-:Y:S01]  /*b4a0*/  SHFL.IDX PT, R8, R4, 0x4, 0x181f ;  /* 0x00981f0004087f89 */ /* 0x000fe200000e0000 */
[----:B------:R-:W-:Y:S02]  /*b4b0*/  @P3 LOP3.LUT R16, R16, 0x1000, RZ, 0xfc, !PT ;  /* 0x0000100010103812 */ /* 0x000fe400078efcff */
[----:B------:R-:W-:Y:S01]  /*b4c0*/  @!P2 LEA R21, R28, UR42, 0x1 ;  /* 0x0000002a1c15ac11 */ /* 0x000fe2000f8e08ff */
[----:B------:R1:W-:Y:S01]  /*b4d0*/  @!P3 LDGSTS.E.BYPASS.LTC128B.128 [R9+0x18400], desc[UR36][R2.64], !P0 ;  /* 0x184000000209bfae */ /* 0x0003e2000c101d64 */
[----:B------:R-:W-:-:S04]  /*b4e0*/  LOP3.LUT R16, R16, 0xfffff7ff, RZ, 0xc0, !PT ;  /* 0xfffff7ff10107812 */ /* 0x000fc800078ec0ff */
[----:B------:R-:W-:-:S04]  /*b4f0*/  @P2 LOP3.LUT R16, R16, 0x800, RZ, 0xfc, !PT ;  /* 0x0000080010102812 */ /* 0x000fc800078efcff */
[----:B------:R-:W-:Y:S01]  /*b500*/  LOP3.LUT R16, R16, 0xfffffbff, RZ, 0xc0, !PT ;  /* 0xfffffbff10107812 */ /* 0x000fe200078ec0ff */
[----:B-1----:R-:W-:Y:S01]  /*b510*/  VIADD R2, R6, 0x50 ;  /* 0x0000005006027836 */ /* 0x002fe20000000000 */
[----:B------:R-:W-:Y:S02]  /*b520*/  SHFL.IDX PT, R9, R0, 0x5, 0x181f ;  /* 0x00b81f0000097f89 */ /* 0x000fe400000e0000 */
[----:B------:R-:W-:Y:S02]  /*b530*/  @P6 LOP3.LUT R16, R16, 0x400, RZ, 0xfc, !PT ;  /* 0x0000040010106812 */ /* 0x000fe400078efcff */
[----:B0-----:R-:W-:Y:S02]  /*b540*/  @!P2 LEA R12, P1, R22, R14, 0x1 ;  /* 0x0000000e160ca211 */ /* 0x001fe400078208ff */
[----:B------:R-:W0:Y:S01]  /*b550*/  SHFL.IDX PT, R14, R0, 0x2, 0x181f ;  /* 0x00581f00000e7f89 */ /* 0x000e2200000e0000 */
[----:B------:R-:W-:Y:S02]  /*b560*/  ISETP.GE.AND P3, PT, R2, R5, PT ;  /* 0x000000050200720c */ /* 0x000fe40003f66270 */
[----:B------:R-:W-:Y:S01]  /*b570*/  @!P2 IADD3.X R11, RZ, R7, RZ, P1, !PT ;  /* 0x00000007ff0ba210 */ /* 0x000fe20000ffe4ff */
[----:B------:R-:W-:Y:S01]  /*b580*/  @!P2 IMAD.MOV.U32 R2, RZ, RZ, R12 ;  /* 0x000000ffff02a224 */ /* 0x000fe200078e000c */
[----:B------:R-:W-:Y:S01]  /*b590*/  SHFL.IDX PT, R7, R4, 0x3, 0x181f ;  /* 0x00781f0004077f89 */ /* 0x000fe200000e0000 */
[----:B------:R-:W-:-:S02]  /*b5a0*/  LOP3.LUT R16, R16, 0xfffffdff, RZ, 0xc0, !PT ;  /* 0xfffffdff10107812 */ /* 0x000fc400078ec0ff */
[----:B------:R-:W-:Y:S02]  /*b5b0*/  @!P2 IMAD.MOV.U32 R3, RZ, RZ, R11 ;  /* 0x000000ffff03a224 */ /* 0x000fe400078e000b */
[----:B------:R-:W-:Y:S01]  /*b5c0*/  SHFL.IDX PT, R11, R0, 0x6, 0x181f ;  /* 0x00d81f00000b7f89 */ /* 0x000fe200000e0000 */
[----:B------:R-:W-:-:S03]  /*b5d0*/  @P5 LOP3.LUT R16, R16, 0x200, RZ, 0xfc, !PT ;  /* 0x0000020010105812 */ /* 0x000fc600078efcff */
[----:B------:R1:W-:Y:S01]  /*b5e0*/  @!P2 LDGSTS.E.BYPASS.LTC128B.128 [R21+0x18c00], desc[UR36][R2.64], !P0 ;  /* 0x18c000000215afae */ /* 0x0003e2000c101d64 */
[----:B------:R-:W-:-:S04]  /*b5f0*/  LOP3.LUT R16, R16, 0xfffffeff, RZ, 0xc0, !PT ;  /* 0xfffffeff10107812 */ /* 0x000fc800078ec0ff */
[----:B------:R-:W-:-:S04]  /*b600*/  @P4 LOP3.LUT R16, R16, 0x100, RZ, 0xfc, !PT ;  /* 0x0000010010104812 */ /* 0x000fc800078efcff */
[----:B------:R-:W-:Y:S02]  /*b610*/  LOP3.LUT R16, R16, 0xffffff7f, RZ, 0xc0, !PT ;  /* 0xffffff7f10107812 */ /* 0x000fe400078ec0ff */
[----:B0-----:R-:W-:Y:S01]  /*b620*/  @!P6 LEA R15, P1, R22, R14, 0x1 ;  /* 0x0000000e160fe211 */ /* 0x001fe200078208ff */
[----:B-1----:R-:W-:Y:S01]  /*b630*/  SHFL.IDX PT, R2, R4, 0x6, 0x181f ;  /* 0x00d81f0004027f89 */ /* 0x002fe200000e0000 */
[----:B------:R-:W-:Y:S01]  /*b640*/  VIADD R3, R6, 0x60 ;  /* 0x0000006006037836 */ /* 0x000fe20000000000 */
[C---:B------:R-:W-:Y:S02]  /*b650*/  @!P6 LEA R21, R28.reuse, UR42, 0x1 ;  /* 0x0000002a1c15ec11 */ /* 0x040fe4000f8e08ff */
[----:B------:R-:W0:Y:S01]  /*b660*/  SHFL.IDX PT, R14, R0, 0x3, 0x181f ;  /* 0x00781f00000e7f89 */ /* 0x000e2200000e0000 */
[----:B------:R-:W-:Y:S01]  /*b670*/  @!P6 IMAD.X R20, RZ, RZ, R20, P1 ;  /* 0x000000ffff14e224 */ /* 0x000fe200008e0614 */
[----:B------:R-:W-:Y:S02]  /*b680*/  ISETP.GE.AND P2, PT, R3, R5, PT ;  /* 0x000000050300720c */ /* 0x000fe40003f46270 */
[----:B------:R-:W-:Y:S01]  /*b690*/  SHFL.IDX PT, R4, R4, 0x7, 0x181f ;  /* 0x00f81f0004047f89 */ /* 0x000fe200000e0000 */
[----:B------:R-:W-:Y:S01]  /*b6a0*/  @!P6 IMAD.MOV.U32 R3, RZ, RZ, R20 ;  /* 0x000000ffff03e224 */ /* 0x000fe200078e0014 */
[----:B------:R-:W-:-:S02]  /*b6b0*/  @!P4 LEA R20, R28, UR42, 0x1 ;  /* 0x0000002a1c14cc11 */ /* 0x000fc4000f8e08ff */
[----:B------:R-:W-:-:S04]  /*b6c0*/  @P3 LOP3.LUT R16, R16, 0x80, RZ, 0xfc, !PT ;  /* 0x0000008010103812 */ /* 0x000fc800078efcff */
[----:B------:R-:W-:-:S04]  /*b6d0*/  LOP3.LUT R16, R16, 0xffffffbf, RZ, 0xc0, !PT ;  /* 0xffffffbf10107812 */ /* 0x000fc800078ec0ff */
[----:B------:R-:W-:Y:S02]  /*b6e0*/  @P2 LOP3.LUT R16, R16, 0x40, RZ, 0xfc, !PT ;  /* 0x0000004010102812 */ /* 0x000fe400078efcff */
[----:B0-----:R-:W-:-:S04]  /*b6f0*/  @!P5 LEA R13, P1, R22, R14, 0x1 ;  /* 0x0000000e160dd211 */ /* 0x001fc800078208ff */
[----:B------:R-:W-:Y:S02]  /*b700*/  @!P5 IADD3.X R14, RZ, R7, RZ, P1, !PT ;  /* 0x00000007ff0ed210 */ /* 0x000fe40000ffe4ff */
[----:B------:R-:W0:Y:S02]  /*b710*/  SHFL.IDX PT, R7, R0, 0x4, 0x181f ;  /* 0x00981f0000077f89 */ /* 0x000e2400000e0000 */
[----:B0-----:R-:W-:-:S05]  /*b720*/  @!P4 LEA R7, P1, R22, R7, 0x1 ;  /* 0x000000071607c211 */ /* 0x001fca00078208ff */
[----:B------:R-:W-:Y:S01]  /*b730*/  @!P4 IMAD.X R8, RZ, RZ, R8, P1 ;  /* 0x000000ffff08c224 */ /* 0x000fe200008e0608 */
[----:B------:R-:W-:-:S04]  /*b740*/  @!P3 LEA R9, P1, R22, R9, 0x1 ;  /* 0x000000091609b211 */ /* 0x000fc800078208ff */
[----:B------:R-:W-:Y:S02]  /*b750*/  @!P3 IADD3.X R10, RZ, R10, RZ, P1, !PT ;  /* 0x0000000aff0ab210 */ /* 0x000fe40000ffe4ff */
[----:B------:R-:W-:-:S04]  /*b760*/  @!P2 LEA R11, P1, R22, R11, 0x1 ;  /* 0x0000000b160ba211 */ /* 0x000fc800078208ff */
[----:B------:R-:W-:Y:S01]  /*b770*/  @!P2 IADD3.X R12, RZ, R2, RZ, P1, !PT ;  /* 0x00000002ff0ca210 */ /* 0x000fe20000ffe4ff */
[----:B------:R-:W-:Y:S01]  /*b780*/  @!P6 IMAD.MOV.U32 R2, RZ, RZ, R15 ;  /* 0x000000ffff02e224 */ /* 0x000fe200078e000f */
[----:B------:R-:W-:-:S04]  /*b790*/  @!P5 LEA R15, R28, UR42, 0x1 ;  /* 0x0000002a1c0fdc11 */ /* 0x000fc8000f8e08ff */
[----:B------:R0:W-:Y:S02]  /*b7a0*/  @!P6 LDGSTS.E.BYPASS.LTC128B.128 [R21+0x19400], desc[UR36][R2.64], !P0 ;  /* 0x194000000215efae */ /* 0x0001e4000c101d64 */
[----:B0-----:R-:W-:Y:S01]  /*b7b0*/  @!P5 IMAD.MOV.U32 R2, RZ, RZ, R13 ;  /* 0x000000ffff02d224 */ /* 0x001fe200078e000d */
[----:B------:R-:W-:Y:S02]  /*b7c0*/  @!P5 MOV R3, R14 ;  /* 0x0000000e0003d202 */ /* 0x000fe40000000f00 */
[----:B------:R0:W1:Y:S04]  /*b7d0*/  SHFL.IDX PT, R14, R0, 0x7, 0x181f ;  /* 0x00f81f00000e7f89 */ /* 0x00006800000e0000 */
[----:B------:R2:W-:Y:S02]  /*b7e0*/  @!P5 LDGSTS.E.BYPASS.LTC128B.128 [R15+0x19c00], desc[UR36][R2.64], !P0 ;  /* 0x19c00000020fdfae */ /* 0x0005e4000c101d64 */
[----:B--2---:R-:W-:Y:S01]  /*b7f0*/  @!P4 IMAD.MOV.U32 R2, RZ, RZ, R7 ;  /* 0x000000ffff02c224 */ /* 0x004fe200078e0007 */
[----:B------:R-:W-:Y:S01]  /*b800*/  @!P3 LEA R7, R28, UR42, 0x1 ;  /* 0x0000002a1c07bc11 */ /* 0x000fe2000f8e08ff */
[----:B------:R-:W-:-:S05]  /*b810*/  @!P4 IMAD.MOV.U32 R3, RZ, RZ, R8 ;  /* 0x000000ffff03c224 */ /* 0x000fca00078e0008 */
[----:B------:R2:W-:Y:S02]  /*b820*/  @!P4 LDGSTS.E.BYPASS.LTC128B.128 [R20+0x1a400], desc[UR36][R2.64], !P0 ;  /* 0x1a4000000214cfae */ /* 0x0005e4000c101d64 */
[----:B--2---:R-:W-:Y:S01]  /*b830*/  @!P3 IMAD.MOV.U32 R2, RZ, RZ, R9 ;  /* 0x000000ffff02b224 */ /* 0x004fe200078e0009 */
[----:B------:R-:W-:Y:S02]  /*b840*/  @!P3 MOV R3, R10 ;  /* 0x0000000a0003b202 */ /* 0x000fe40000000f00 */
[----:B------:R-:W-:-:S03]  /*b850*/  @!P2 LEA R9, R28, UR42, 0x1 ;  /* 0x0000002a1c09ac11 */ /* 0x000fc6000f8e08ff */
[----:B------:R2:W-:Y:S02]  /*b860*/  @!P3 LDGSTS.E.BYPASS.LTC128B.128 [R7+0x1ac00], desc[UR36][R2.64], !P0 ;  /* 0x1ac000000207bfae */ /* 0x0005e4000c101d64 */
[----:B--2---:R-:W-:Y:S02]  /*b870*/  @!P2 IMAD.MOV.U32 R2, RZ, RZ, R11 ;  /* 0x000000ffff02a224 */ /* 0x004fe400078e000b */
[----:B------:R-:W-:-:S05]  /*b880*/  @!P2 IMAD.MOV.U32 R3, RZ, RZ, R12 ;  /* 0x000000ffff03a224 */ /* 0x000fca00078e000c */
[----:B-1----:R0:W-:Y:S02]  /*b890*/  @!P2 LDGSTS.E.BYPASS.LTC128B.128 [R9+0x1b400], desc[UR36][R2.64], !P0 ;  /* 0x1b4000000209afae */ /* 0x0021e4000c101d64 */
.L_x_300:
[----:B------:R-:W-:Y:S01]  /*b8a0*/  VIADD R6, R6, 0x70 ;  /* 0x0000007006067836 */ /* 0x000fe20000000000 */
[----:B------:R-:W-:-:S04]  /*b8b0*/  LOP3.LUT R16, R16, 0xffffdfff, RZ, 0xc0, !PT ;  /* 0xffffdfff10107812 */ /* 0x000fc800078ec0ff */
[----:B------:R-:W-:-:S13]  /*b8c0*/  ISETP.GE.AND P2, PT, R6, R5, PT ;  /* 0x000000050600720c */ /* 0x000fda0003f46270 */
[----:B0-----:R-:W-:Y:S02]  /*b8d0*/  @!P2 LEA R2, P1, R22, R14, 0x1 ;  /* 0x0000000e1602a211 */ /* 0x001fe400078208ff */
[----:B------:R-:W-:Y:S02]  /*b8e0*/  @!P2 LEA R5, R28, UR42, 0x1 ;  /* 0x0000002a1c05ac11 */ /* 0x000fe4000f8e08ff */
[----:B------:R-:W-:Y:S02]  /*b8f0*/  @!P2 IADD3.X R3, RZ, R4, RZ, P1, !PT ;  /* 0x00000004ff03a210 */ /* 0x000fe40000ffe4ff */
[----:B------:R-:W-:-:S03]  /*b900*/  @P2 LOP3.LUT R16, R16, 0x2000, RZ, 0xfc, !PT ;  /* 0x0000200010102812 */ /* 0x000fc600078efcff */
        /* <DEDUP_REMOVED lines=8> */
[----:B------:R-:W-:Y:S02]  /*b990*/  UIADD3 UR4, UR42, 0x22400, URZ ;  /* 0x000224002a047890 */ /* 0x000fe4000fffe03f */
[----:B------:R-:W-:Y:S02]  /*b9a0*/  SYNCS.ARRIVE.TRANS64.A1T0 RZ, [UR42+0x32400], RZ ;  /* 0x032400ffffff79a7 */ /* 0x000fe4000810002a */
[----:B------:R-:W-:-:S06]  /*b9b0*/  ULOP3.LUT UP0, URZ, UR4, 0x3ff, URZ, 0xc0, !UPT ;  /* 0x000003ff043f7892 */ /* 0x000fcc000f80c03f */
[----:B------:R-:W-:-:S13]  /*b9c0*/  PLOP3.LUT P0, PT, PT, PT, UP0, 0x80, 0x0 ;  /* 0x000000000000781c */ /* 0x000fda0003f0f008 */
[----:B0-----:R-:W-:Y:S05]  /*b9d0*/  @!P0 BRA `(.L_x_229) ;  /* 0x0000000000408947 */ /* 0x001fea0003800000 */
        /* <DEDUP_REMOVED lines=8> */
[----:B------:R-:W-:Y:S01]  /*ba60*/  MOV R12, 0x1 ;  /* 0x00000001000c7802 */ /* 0x000fe20000000f00 */
[----:B------:R-:W-:Y:S02]  /*ba70*/  IMAD.U32 R6, RZ, RZ, UR8 ;  /* 0x00000008ff067e24 */ /* 0x000fe4000f8e00ff */
[----:B------:R-:W-:-:S02]  /*ba80*/  IMAD.U32 R10, RZ, RZ, UR4 ;  /* 0x00000004ff0a7e24 */ /* 0x000fc4000f8e00ff */
[----:B------:R-:W-:Y:S02]  /*ba90*/  IMAD.U32 R11, RZ, RZ, UR5 ;  /* 0x00000005ff0b7e24 */ /* 0x000fe4000f8e00ff */
[----:B------:R-:W-:Y:S02]  /*baa0*/  IMAD.MOV.U32 R8, RZ, RZ, 0x70 ;  /* 0x00000070ff087424 */ /* 0x000fe400078e00ff */
[----:B------:R-:W-:-:S07]  /*bab0*/  IMAD.MOV.U32 R13, RZ, RZ, RZ ;  /* 0x000000ffff0d7224 */ /* 0x000fce00078e00ff */
[----:B------:R-:W-:-:S07]  /*bac0*/  LEPC R20, `(.L_x_229) ;  /* 0x000000001014794e */ /* 0x000fce0000000000 */
[----:B0-----:R-:W-:Y:S05]  /*bad0*/  CALL.ABS.NOINC R2 ;  /* 0x0000000002007343 */ /* 0x001fea0003c00000 */
.L_x_229:
[----:B------:R-:W0:Y:S01]  /*bae0*/  LDC R2, c[0x0][0x448] ;  /* 0x00011200ff027b82 */ /* 0x000e220000000800 */
[----:B------:R-:W-:Y:S01]  /*baf0*/  R2UR UR6, R29 ;  /* 0x000000001d0672ca */ /* 0x000fe200000e0000 */
[----:B------:R-:W-:Y:S01]  /*bb00*/  ULDC.64 UR8, c[0x0][0x3d8] ;  /* 0x0000f60000087ab9 */ /* 0x000fe20000000a00 */
[----:B------:R-:W-:Y:S01]  /*bb10*/  ULDC UR7, c[0x0][0x448] ;  /* 0x0001120000077ab9 */ /* 0x000fe20000000800 */
[----:B------:R-:W-:-:S10]  /*bb20*/  UIMAD.WIDE.U32 UR4, UR39, UR8, URZ ;  /* 0x00000008270472a5 */ /* 0x000fd4000f8e003f */
[----:B------:R-:W-:-:S04]  /*bb30*/  UIMAD UR6, UR6, UR8, URZ ;  /* 0x00000008060672a4 */ /* 0x000fc8000f8e023f */
[----:B------:R-:W-:-:S03]  /*bb40*/  UIMAD UR6, UR39, UR9, UR6 ;  /* 0x00000009270672a4 */ /* 0x000fc6000f8e0206 */
[----:B------:R-:W-:Y:S01]  /*bb50*/  ULDC.64 UR8, c[0x0][0x3e0] ;  /* 0x0000f80000087ab9 */ /* 0x000fe20000000a00 */
[----:B------:R-:W-:Y:S01]  /*bb60*/  UIADD3 UR5, UR5, UR6, URZ ;  /* 0x0000000605057290 */ /* 0x000fe2000fffe03f */
[----:B0-----:R-:W-:Y:S01]  /*bb70*/  ISETP.NE.AND P6, PT, R2, 0x1, PT ;  /* 0x000000010200780c */ /* 0x001fe20003fc5270 */
[----:B------:R-:W-:Y:S01]  /*bb80*/  IMAD.MOV.U32 R2, RZ, RZ, R35 ;  /* 0x000000ffff027224 */ /* 0x000fe200078e0023 */
[----:B------:R-:W-:Y:S02]  /*bb90*/  UIMAD UR6, UR47, UR8, URZ ;  /* 0x000000082f0672a4 */ /* 0x000fe4000f8e023f */
[----:B------:R-:W-:Y:S02]  /*bba0*/  UIMAD.WIDE.U32 UR4, UR43, UR8, UR4 ;  /* 0x000000082b0472a5 */ /* 0x000fe4000f8e0004 */
[----:B------:R-:W-:-:S03]  /*bbb0*/  UIMAD UR6, UR43, UR9, UR6 ;  /* 0x000000092b0672a4 */ /* 0x000fc6000f8e0206 */
[----:B------:R-:W-:Y:S01]  /*bbc0*/  ULDC.64 UR8, c[0x0][0x3d0] ;  /* 0x0000f40000087ab9 */ /* 0x000fe20000000a00 */
[----:B------:R-:W-:Y:S01]  /*bbd0*/  UIADD3 UR5, UR5, UR6, URZ ;  /* 0x0000000605057290 */ /* 0x000fe2000fffe03f */
[----:B------:R-:W-:Y:S02]  /*bbe0*/  MOV R9, UR8 ;  /* 0x0000000800097c02 */ /* 0x000fe40008000f00 */
[----:B------:R-:W0:Y:S08]  /*bbf0*/  @P6 LDC R0, c[0x0][0x44c] ;  /* 0x00011300ff006b82 */ /* 0x000e300000000800 */
[----:B------:R-:W1:Y:S01]  /*bc00*/  @P6 LDC R3, c[0x0][0x450] ;  /* 0x00011400ff036b82 */ /* 0x000e620000000800 */
[----:B0-----:R-:W-:-:S05]  /*bc10*/  @P6 IMAD.HI.U32 R0, R35, R0, RZ ;  /* 0x0000000023006227 */ /* 0x001fca00078e00ff */
[----:B-1----:R-:W-:-:S05]  /*bc20*/  @P6 SHF.R.U32.HI R2, RZ, R3, R0 ;  /* 0x00000003ff026219 */ /* 0x002fca0000011600 */
[----:B------:R-:W-:-:S04]  /*bc30*/  IMAD.MOV R0, RZ, RZ, -R2 ;  /* 0x000000ffff007224 */ /* 0x000fc800078e0a02 */
[----:B------:R-:W-:Y:S01]  /*bc40*/  IMAD R5, R0, UR7, R35 ;  /* 0x0000000700057c24 */ /* 0x000fe2000f8e0223 */
[----:B------:R-:W-:-:S05]  /*bc50*/  SHF.R.S32.HI R0, RZ, 0x1f, R2 ;  /* 0x0000001fff007819 */ /* 0x000fca0000011402 */
[----:B------:R-:W-:Y:S01]  /*bc60*/  IMAD R3, R0, UR8, RZ ;  /* 0x0000000800037c24 */ /* 0x000fe2000f8e02ff */
[----:B------:R-:W-:-:S03]  /*bc70*/  SHF.R.S32.HI R0, RZ, 0x1f, R5 ;  /* 0x0000001fff007819 */ /* 0x000fc60000011405 */
[C---:B------:R-:W-:Y:S02]  /*bc80*/  IMAD R7, R2.reuse, UR9, R3 ;  /* 0x0000000902077c24 */ /* 0x040fe4000f8e0203 */
[----:B------:R-:W-:Y:S01]  /*bc90*/  IMAD.WIDE.U32 R2, R2, R9, UR4 ;  /* 0x0000000402027e25 */ /* 0x000fe2000f8e0009 */
[----:B------:R-:W-:-:S03]  /*bca0*/  ULDC.64 UR4, c[0x0][0x3c8] ;  /* 0x0000f20000047ab9 */ /* 0x000fc60000000a00 */
[----:B------:R-:W-:Y:S02]  /*bcb0*/  IMAD.IADD R3, R3, 0x1, R7 ;  /* 0x0000000103037824 */ /* 0x000fe400078e0207 */
[----:B------:R-:W-:Y:S02]  /*bcc0*/  IMAD R0, R0, UR4, RZ ;  /* 0x0000000400007c24 */ /* 0x000fe4000f8e02ff */
[----:B------:R-:W-:-:S04]  /*bcd0*/  IMAD.WIDE.U32 R2, R5, UR4, R2 ;  /* 0x0000000405027c25 */ /* 0x000fc8000f8e0002 */
[----:B------:R-:W-:Y:S01]  /*bce0*/  IMAD R7, R5, UR5, R0 ;  /* 0x0000000505077c24 */ /* 0x000fe2000f8e0200 */
[----:B------:R-:W-:Y:S02]  /*bcf0*/  ULDC.64 UR4, c[0x0][0x390] ;  /* 0x0000e40000047ab9 */ /* 0x000fe40000000a00 */
[C---:B------:R-:W-:Y:S01]  /*bd00*/  LEA R0, P0, R2.reuse, UR4, 0x1 ;  /* 0x0000000402007c11 */ /* 0x040fe2000f8008ff */
[----:B------:R-:W-:Y:S01]  /*bd10*/  IMAD.IADD R3, R3, 0x1, R7 ;  /* 0x0000000103037824 */ /* 0x000fe200078e0207 */
[----:B------:R-:W-:Y:S02]  /*bd20*/  ULDC UR4, c[0x0][0x3b8] ;  /* 0x0000ee0000047ab9 */ /* 0x000fe40000000800 */
[----:B------:R-:W-:Y:S02]  /*bd30*/  ISETP.GE.AND P3, PT, R31, UR4, PT ;  /* 0x000000041f007c0c */ /* 0x000fe4000bf66270 */
[----:B------:R-:W-:Y:S01]  /*bd40*/  LEA.HI.X R4, R2, UR5, R3, 0x1, P0 ;  /* 0x0000000502047c11 */ /* 0x000fe200080f0c03 */
[----:B------:R-:W-:Y:S01]  /*bd50*/  UMOV UR5, 0xffffffff ;  /* 0xffffffff00057882 */ /* 0x000fe20000000000 */
[----:B------:R-:W-:-:S02]  /*bd60*/  ISETP.GE.AND P2, PT, R27, UR4, PT ;  /* 0x000000041b007c0c */ /* 0x000fc4000bf46270 */
[----:B------:R-:W-:Y:S02]  /*bd70*/  ISETP.GE.AND P1, PT, R26, UR4, PT ;  /* 0x000000041a007c0c */ /* 0x000fe4000bf26270 */
[----:B------:R-:W-:Y:S01]  /*bd80*/  ISETP.GE.AND P4, PT, R22, UR4, PT ;  /* 0x0000000416007c0c */ /* 0x000fe2000bf86270 */
[----:B------:R-:W-:-:S12]  /*bd90*/  BRA.DIV UR5, `(.L_x_230) ;  /* 0x0000003605a47947 */ /* 0x000fd8000b800000 */
[----:B------:R-:W0:Y:S01]  /*bda0*/  SHFL.IDX PT, R14, R0, RZ, 0x181f ;  /* 0x00181fff000e7589 */ /* 0x000e2200000e0000 */
[C---:B------:R-:W-:Y:S02]  /*bdb0*/  LOP3.LUT P5, RZ, R16.reuse, 0x400, RZ, 0xc0, !PT ;  /* 0x0000040010ff7812 */ /* 0x040fe400078ac0ff */
[C---:B------:R-:W-:Y:S01]  /*bdc0*/  LOP3.LUT P6, RZ, R16.reuse, 0x800, RZ, 0xc0, !PT ;  /* 0x0000080010ff7812 */ /* 0x040fe200078cc0ff */
[----:B------:R-:W1:Y:S01]  /*bdd0*/  SHFL.IDX PT, R2, R4, RZ, 0x181f ;  /* 0x00181fff04027589 */ /* 0x000e6200000e0000 */
[----:B------:R-:W-:Y:S02]  /*bde0*/  P2R R5, PR, RZ, 0x20 ;  /* 0x00000020ff057803 */ /* 0x000fe40000000000 */
[----:B------:R-:W-:-:S09]  /*bdf0*/  LOP3.LUT P5, RZ, R16, 0x1000, RZ, 0xc0, !PT ;  /* 0x0000100010ff7812 */ /* 0x000fd200078ac0ff */
[----:B------:R-:W-:-:S04]  /*be00*/  @!P6 LEA R9, R28, UR42, 0x1 ;  /* 0x0000002a1c09ec11 */ /* 0x000fc8000f8e08ff */
[----:B------:R-:W-:Y:S02]  /*be10*/  @!P5 LEA R7, R28, UR42, 0x1 ;  /* 0x0000002a1c07dc11 */ /* 0x000fe4000f8e08ff */
[----:B0-----:R-:W-:-:S05]  /*be20*/  @!P5 LEA R14, P0, R22, R14, 0x1 ;  /* 0x0000000e160ed211 */ /* 0x001fca00078008ff */
[----:B-1----:R-:W-:Y:S01]  /*be30*/  @!P5 IMAD.X R3, RZ, RZ, R2, P0 ;  /* 0x000000ffff03d224 */ /* 0x002fe200000e0602 */
[----:B------:R-:W-:Y:S02]  /*be40*/  @!P5 MOV R2, R14 ;  /* 0x0000000e0002d202 */ /* 0x000fe40000000f00 */
[----:B------:R-:W0:Y:S04]  /*be50*/  SHFL.IDX PT, R14, R0, 0x1, 0x181f ;  /* 0x00381f00000e7f89 */ /* 0x000e2800000e0000 */
[----:B------:R-:W-:Y:S04]  /*be60*/  @!P5 LDGSTS.E.BYPASS.LTC128B.128 [R7+0x22400], desc[UR36][R2.64], !P4 ;  /* 0x224000000207dfae */ /* 0x000fe8000e101d64 */
[----:B------:R-:W-:Y:S04]  /*be70*/  @!P5 LDGSTS.E.BYPASS.LTC128B.128 [R7+0x26400], desc[UR36][R2.64+0x80], !P3 ;  /* 0x264000800207dfae */ /* 0x000fe8000d901d64 */
[----:B------:R-:W-:Y:S04]  /*be80*/  @!P5 LDGSTS.E.BYPASS.LTC128B.128 [R7+0x2a400], desc[UR36][R2.64+0x100], !P2 ;  /* 0x2a4001000207dfae */ /* 0x000fe8000d101d64 */
[----:B------:R1:W-:Y:S01]  /*be90*/  @!P5 LDGSTS.E.BYPASS.LTC128B.128 [R7+0x2e400], desc[UR36][R2.64+0x180], !P1 ;  /* 0x2e4001800207dfae */ /* 0x0003e2000c901d64 */
[----:B------:R-:W-:-:S03]  /*bea0*/  ISETP.NE.AND P5, PT, R5, RZ, PT ;  /* 0x000000ff0500720c */ /* 0x000fc60003fa5270 */
[----:B------:R-:W2:Y:S01]  /*beb0*/  SHFL.IDX PT, R5, R4, 0x1, 0x181f ;  /* 0x00381f0004057f89 */ /* 0x000ea200000e0000 */
[----:B0-----:R-:W-:-:S05]  /*bec0*/  @!P6 LEA R14, P0, R22, R14, 0x1 ;  /* 0x0000000e160ee211 */ /* 0x001fca00078008ff */
[----:B-1----:R-:W-:-:S04]  /*bed0*/  @!P6 IMAD.MOV.U32 R2, RZ, RZ, R14 ;  /* 0x000000ffff02e224 */ /* 0x002fc800078e000e */
[----:B------:R-:W-:Y:S01]  /*bee0*/  @!P5 LEA R7, R28, UR42, 0x1 ;  /* 0x0000002a1c07dc11 */ /* 0x000fe2000f8e08ff */
[----:B------:R-:W0:Y:S01]  /*bef0*/  SHFL.IDX PT, R14, R0, 0x2, 0x181f ;  /* 0x00581f00000e7f89 */ /* 0x000e2200000e0000 */
[----:B--2---:R-:W-:-:S04]  /*bf00*/  @!P6 IMAD.X R5, RZ, RZ, R5, P0 ;  /* 0x000000ffff05e224 */ /* 0x004fc800000e0605 */
[----:B------:R-:W-:Y:S02]  /*bf10*/  @!P6 IMAD.MOV.U32 R3, RZ, RZ, R5 ;  /* 0x000000ffff03e224 */ /* 0x000fe400078e0005 */
[----:B------:R-:W1:Y:S04]  /*bf20*/  SHFL.IDX PT, R5, R4, 0x2, 0x181f ;  /* 0x00581f0004057f89 */ /* 0x000e6800000e0000 */
[----:B------:R-:W-:Y:S01]  /*bf30*/  @!P6 LDGSTS.E.BYPASS.LTC128B.128 [R9+0x22c00], desc[UR36][R2.64], !P4 ;  /* 0x22c000000209efae */ /* 0x000fe2000e101d64 */
[----:B0-----:R-:W-:-:S03]  /*bf40*/  @!P5 LEA R14, P0, R22, R14, 0x1 ;  /* 0x0000000e160ed211 */ /* 0x001fc600078008ff */
[----:B------:R-:W-:Y:S04]  /*bf50*/  @!P6 LDGSTS.E.BYPASS.LTC128B.128 [R9+0x26c00], desc[UR36][R2.64+0x80], !P3 ;  /* 0x26c000800209efae */ /* 0x000fe8000d901d64 */
[----:B------:R-:W-:Y:S04]  /*bf60*/  @!P6 LDGSTS.E.BYPASS.LTC128B.128 [R9+0x2ac00], desc[UR36][R2.64+0x100], !P2 ;  /* 0x2ac001000209efae */ /* 0x000fe8000d101d64 */
[----:B------:R0:W-:Y:S01]  /*bf70*/  @!P6 LDGSTS.E.BYPASS.LTC128B.128 [R9+0x2ec00], desc[UR36][R2.64+0x180], !P1 ;  /* 0x2ec001800209efae */ /* 0x0001e2000c901d64 */
[----:B------:R-:W-:-:S04]  /*bf80*/  LOP3.LUT P6, RZ, R16, 0x80, RZ, 0xc0, !PT ;  /* 0x0000008010ff7812 */ /* 0x000fc800078cc0ff */
[----:B------:R-:W-:Y:S02]  /*bf90*/  P2R R6, PR, RZ, 0x40 ;  /* 0x00000040ff067803 */ /* 0x000fe40000000000 */
[----:B------:R-:W-:Y:S02]  /*bfa0*/  LOP3.LUT P6, RZ, R16, 0x200, RZ, 0xc0, !PT ;  /* 0x0000020010ff7812 */ /* 0x000fe400078cc0ff */
[----:B-1----:R-:W-:Y:S01]  /*bfb0*/  @!P5 IADD3.X R5, RZ, R5, RZ, P0, !PT ;  /* 0x00000005ff05d210 */ /* 0x002fe200007fe4ff */
[----:B0-----:R-:W-:Y:S02]  /*bfc0*/  @!P5 IMAD.MOV.U32 R2, RZ, RZ, R14 ;  /* 0x000000ffff02d224 */ /* 0x001fe400078e000e */
[----:B------:R-:W0:Y:S02]  /*bfd0*/  SHFL.IDX PT, R14, R0, 0x3, 0x181f ;  /* 0x00781f00000e7f89 */ /* 0x000e2400000e0000 */
[----:B------:R-:W-:Y:S02]  /*bfe0*/  @!P5 IMAD.MOV.U32 R3, RZ, RZ, R5 ;  /* 0x000000ffff03d224 */ /* 0x000fe400078e0005 */
[----:B------:R-:W1:Y:S04]  /*bff0*/  SHFL.IDX PT, R5, R4, 0x3, 0x181f ;  /* 0x00781f0004057f89 */ /* 0x000e6800000e0000 */
[----:B------:R-:W-:Y:S01]  /*c000*/  @!P6 LEA R9, R28, UR42, 0x1 ;  /* 0x0000002a1c09ec11 */ /* 0x000fe2000f8e08ff */
[----:B------:R-:W-:Y:S04]  /*c010*/  @!P5 LDGSTS.E.BYPASS.LTC128B.128 [R7+0x23400], desc[UR36][R2.64], !P4 ;  /* 0x234000000207dfae */ /* 0x000fe8000e101d64 */
[----:B------:R-:W-:Y:S04]  /*c020*/  @!P5 LDGSTS.E.BYPASS.LTC128B.128 [R7+0x27400], desc[UR36][R2.64+0x80], !P3 ;  /* 0x274000800207dfae */ /* 0x000fe8000d901d64 */
[----:B------:R-:W-:Y:S04]  /*c030*/  @!P5 LDGSTS.E.BYPASS.LTC128B.128 [R7+0x2b400], desc[UR36][R2.64+0x100], !P2 ;  /* 0x2b4001000207dfae */ /* 0x000fe8000d101d64 */
[----:B------:R2:W-:Y:S01]  /*c040*/  @!P5 LDGSTS.E.BYPASS.LTC128B.128 [R7+0x2f400], desc[UR36][R2.64+0x180], !P1 ;  /* 0x2f4001800207dfae */ /* 0x0005e2000c901d64 */
[----:B------:R-:W-:-:S02]  /*c050*/  LOP3.LUT P5, RZ, R16, 0x40, RZ, 0xc0, !PT ;  /* 0x0000004010ff7812 */ /* 0x000fc400078ac0ff */
[----:B0-----:R-:W-:Y:S02]  /*c060*/  @!P6 LEA R14, P0, R22, R14, 0x1 ;  /* 0x0000000e160ee211 */ /* 0x001fe400078008ff */
[----:B------:R-:W-:Y:S02]  /*c070*/  P2R R8, PR, RZ, 0x20 ;  /* 0x00000020ff087803 */ /* 0x000fe40000000000 */
[----:B------:R-:W-:Y:S01]  /*c080*/  LOP3.LUT P5, RZ, R16, 0x100, RZ, 0xc0, !PT ;  /* 0x0000010010ff7812 */ /* 0x000fe200078ac0ff */
[----:B-1----:R-:W-:Y:S01]  /*c090*/  @!P6 IMAD.X R5, RZ, RZ, R5, P0 ;  /* 0x000000ffff05e224 */ /* 0x002fe200000e0605 */
[----:B--2---:R-:W-:-:S03]  /*c0a0*/  @!P6 MOV R2, R14 ;  /* 0x0000000e0002e202 */ /* 0x004fc60000000f00 */
[----:B------:R-:W-:Y:S01]  /*c0b0*/  @!P6 IMAD.MOV.U32 R3, RZ, RZ, R5 ;  /* 0x000000ffff03e224 */ /* 0x000fe200078e0005 */
[----:B------:R-:W0:Y:S04]  /*c0c0*/  SHFL.IDX PT, R14, R0, 0x4, 0x181f ;  /* 0x00981f00000e7f89 */ /* 0x000e2800000e0000 */
[----:B------:R-:W1:Y:S03]  /*c0d0*/  SHFL.IDX PT, R5, R4, 0x4, 0x181f ;  /* 0x00981f0004057f89 */ /* 0x000e6600000e0000 */
[----:B------:R-:W-:Y:S01]  /*c0e0*/  @!P5 LEA R7, R28, UR42, 0x1 ;  /* 0x0000002a1c07dc11 */ /* 0x000fe2000f8e08ff */
[----:B------:R-:W-:Y:S04]  /*c0f0*/  @!P6 LDGSTS.E.BYPASS.LTC128B.128 [R9+0x23c00], desc[UR36][R2.64], !P4 ;  /* 0x23c000000209efae */ /* 0x000fe8000e101d64 */
[----:B------:R-:W-:Y:S04]  /*c100*/  @!P6 LDGSTS.E.BYPASS.LTC128B.128 [R9+0x27c00], desc[UR36][R2.64+0x80], !P3 ;  /* 0x27c000800209efae */ /* 0x000fe8000d901d64 */
[----:B------:R-:W-:Y:S04]  /*c110*/  @!P6 LDGSTS.E.BYPASS.LTC128B.128 [R9+0x2bc00], desc[UR36][R2.64+0x100], !P2 ;  /* 0x2bc001000209efae */ /* 0x000fe8000d101d64 */
[----:B------:R2:W-:Y:S01]  /*c120*/  @!P6 LDGSTS.E.BYPASS.LTC128B.128 [R9+0x2fc00], desc[UR36][R2.64+0x180], !P1 ;  /* 0x2fc001800209efae */ /* 0x0005e2000c901d64 */
[----:B------:R-:W-:-:S02]  /*c130*/  ISETP.NE.AND P6, PT, R6, RZ, PT ;  /* 0x000000ff0600720c */ /* 0x000fc40003fc5270 */
[----:B0-----:R-:W-:-:S05]  /*c140*/  @!P5 LEA R14, P0, R22, R14, 0x1 ;  /* 0x0000000e160ed211 */ /* 0x001fca00078008ff */
[----:B-1----:R-:W-:Y:S02]  /*c150*/  @!P5 IMAD.X R5, RZ, RZ, R5, P0 ;  /* 0x000000ffff05d224 */ /* 0x002fe400000e0605 */
[----:B--2---:R-:W-:Y:S02]  /*c160*/  @!P5 IMAD.MOV.U32 R2, RZ, RZ, R14 ;  /* 0x000000ffff02d224 */ /* 0x004fe400078e000e */
[----:B------:R-:W0:Y:S01]  /*c170*/  SHFL.IDX PT, R14, R0, 0x5, 0x181f ;  /* 0x00b81f00000e7f89 */ /* 0x000e2200000e0000 */
[----:B------:R-:W-:Y:S02]  /*c180*/  @!P5 MOV R3, R5 ;  /* 0x000000050003d202 */ /* 0x000fe40000000f00 */
[----:B------:R-:W-:Y:S01]  /*c190*/  @!P6 LEA R9, R28, UR42, 0x1 ;  /* 0x0000002a1c09ec11 */ /* 0x000fe2000f8e08ff */
[----:B------:R-:W1:Y:S04]  /*c1a0*/  SHFL.IDX PT, R5, R4, 0x5, 0x181f ;  /* 0x00b81f0004057f89 */ /* 0x000e6800000e0000 */
        /* <DEDUP_REMOVED lines=9> */
[----:B------:R-:W-:Y:S01]  /*c240*/  @!P6 IMAD.MOV.U32 R3, RZ, RZ, R5 ;  /* 0x000000ffff03e224 */ /* 0x000fe200078e0005 */
[----:B------:R-:W-:Y:S02]  /*c250*/  @!P5 LEA R7, R28, UR42, 0x1 ;  /* 0x0000002a1c07dc11 */ /* 0x000fe4000f8e08ff */
[----:B------:R-:W1:Y:S04]  /*c260*/  SHFL.IDX PT, R5, R4, 0x6, 0x181f ;  /* 0x00d81f0004057f89 */ /* 0x000e6800000e0000 */
[----:B------:R-:W-:Y:S04]  /*c270*/  @!P6 LDGSTS.E.BYPASS.LTC128B.128 [R9+0x24c00], desc[UR36][R2.64], !P4 ;  /* 0x24c000000209efae */ /* 0x000fe8000e101d64 */
[----:B------:R-:W-:Y:S04]  /*c280*/  @!P6 LDGSTS.E.BYPASS.LTC128B.128 [R9+0x28c00], desc[UR36][R2.64+0x80], !P3 ;  /* 0x28c000800209efae */ /* 0x000fe8000d901d64 */
[----:B------:R-:W-:Y:S04]  /*c290*/  @!P6 LDGSTS.E.BYPASS.LTC128B.128 [R9+0x2cc00], desc[UR36][R2.64+0x100], !P2 ;  /* 0x2cc001000209efae */ /* 0x000fe8000d101d64 */
[----:B------:R2:W-:Y:S01]  /*c2a0*/  @!P6 LDGSTS.E.BYPASS.LTC128B.128 [R9+0x30c00], desc[UR36][R2.64+0x180], !P1 ;  /* 0x30c001800209efae */ /* 0x0005e2000c901d64 */
[----:B0-----:R-:W-:-:S04]  /*c2b0*/  @!P5 LEA R14, P0, R22, R14, 0x1 ;  /* 0x0000000e160ed211 */ /* 0x001fc800078008ff */
[----:B-1----:R-:W-:Y:S01]  /*c2c0*/  @!P5 IADD3.X R5, RZ, R5, RZ, P0, !PT ;  /* 0x00000005ff05d210 */ /* 0x002fe200007fe4ff */
[----:B--2---:R-:W-:-:S04]  /*c2d0*/  @!P5 IMAD.MOV.U32 R2, RZ, RZ, R14 ;  /* 0x000000ffff02d224 */ /* 0x004fc800078e000e */
[----:B------:R-:W-:Y:S01]  /*c2e0*/  @!P5 IMAD.MOV.U32 R3, RZ, RZ, R5 ;  /* 0x000000ffff03d224 */ /* 0x000fe200078e0005 */
[----:B------:R0:W1:Y:S04]  /*c2f0*/  SHFL.IDX PT, R14, R0, 0x7, 0x181f ;  /* 0x00f81f00000e7f89 */ /* 0x00006800000e0000 */
[----:B------:R0:W-:Y:S04]  /*c300*/  @!P5 LDGSTS.E.BYPASS.LTC128B.128 [R7+0x25400], desc[UR36][R2.64], !P4 ;  /* 0x254000000207dfae */ /* 0x0001e8000e101d64 */
[----:B------:R0:W-:Y:S04]  /*c310*/  @!P5 LDGSTS.E.BYPASS.LTC128B.128 [R7+0x29400], desc[UR36][R2.64+0x80], !P3 ;  /* 0x294000800207dfae */ /* 0x0001e8000d901d64 */
[----:B------:R0:W-:Y:S04]  /*c320*/  @!P5 LDGSTS.E.BYPASS.LTC128B.128 [R7+0x2d400], desc[UR36][R2.64+0x100], !P2 ;  /* 0x2d4001000207dfae */ /* 0x0001e8000d101d64 */
[----:B------:R0:W-:Y:S04]  /*c330*/  @!P5 LDGSTS.E.BYPASS.LTC128B.128 [R7+0x31400], desc[UR36][R2.64+0x180], !P1 ;  /* 0x314001800207dfae */ /* 0x0001e8000c901d64 */
[----:B------:R0:W2:Y:S02]  /*c340*/  SHFL.IDX PT, R5, R4, 0x7, 0x181f ;  /* 0x00f81f0004057f89 */ /* 0x0000a400000e0000 */
.L_x_318:
[----:B------:R-:W-:Y:S01]  /*c350*/  LOP3.LUT P0, RZ, R16, 0x2000, RZ, 0xc0, !PT ;  /* 0x0000200010ff7812 */ /* 0x000fe2000780c0ff */
[----:B------:R-:W-:-:S12]  /*c360*/  BSSY B0, `(.L_x_231) ;  /* 0x000000c000007945 */ /* 0x000fd80003800000 */
[----:B------:R-:W-:Y:S05]  /*c370*/  @P0 BRA `(.L_x_232) ;  /* 0x0000000000280947 */ /* 0x000fea0003800000 */
[----:B01----:R-:W-:-:S05]  /*c380*/  LEA R2, P0, R22, R14, 0x1 ;  /* 0x0000000e16027211 */ /* 0x003fca00078008ff */
[----:B--2---:R-:W-:Y:S01]  /*c390*/  IMAD.X R3, RZ, RZ, R5, P0 ;  /* 0x000000ffff037224 */ /* 0x004fe200000e0605 */
[----:B------:R-:W-:-:S05]  /*c3a0*/  LEA R5, R28, UR42, 0x1 ;  /* 0x0000002a1c057c11 */ /* 0x000fca000f8e08ff */
[----:B------:R-:W-:Y:S01]  /*c3b0*/  @!PT LDS RZ, [RZ] ;  /* 0x00000000fffff984 */ /* 0x000fe20000000800 */
[----:B------:R-:W-:Y:S01]  /*c3c0*/  @!PT LDS RZ, [RZ] ;  /* 0x00000000fffff984 */ /* 0x000fe20000000800 */
[----:B------:R-:W-:Y:S01]  /*c3d0*/  @!PT LDS RZ, [RZ] ;  /* 0x00000000fffff984 */ /* 0x000fe20000000800 */
[----:B------:R3:W-:Y:S04]  /*c3e0*/  LDGSTS.E.BYPASS.LTC128B.128 [R5+0x25c00], desc[UR36][R2.64], !P4 ;  /* 0x25c0000002057fae */ /* 0x0007e8000e101d64 */
[----:B------:R3:W-:Y:S04]  /*c3f0*/  LDGSTS.E.BYPASS.LTC128B.128 [R5+0x29c00], desc[UR36][R2.64+0x80], !P3 ;  /* 0x29c0008002057fae */ /* 0x0007e8000d901d64 */
[----:B------:R3:W-:Y:S04]  /*c400*/  LDGSTS.E.BYPASS.LTC128B.128 [R5+0x2dc00], desc[UR36][R2.64+0x100], !P2 ;  /* 0x2dc0010002057fae */ /* 0x0007e8000d101d64 */
[----:B------:R3:W-:Y:S02]  /*c410*/  LDGSTS.E.BYPASS.LTC128B.128 [R5+0x31c00], desc[UR36][R2.64+0x180], !P1 ;  /* 0x31c0018002057fae */ /* 0x0007e4000c901d64 */
.L_x_232:
[----:B------:R-:W-:Y:S05]  /*c420*/  BSYNC B0 ;  /* 0x0000000000007941 */ /* 0x000fea0003800000 */
.L_x_231:
[----:B------:R-:W-:Y:S01]  /*c430*/  NOP ;  /* 0x0000000000007918 */ /* 0x000fe20000000000 */
[----:B------:R-:W-:Y:S01]  /*c440*/  SYNCS.ARRIVE.TRANS64.RED.A0T1 RZ, [UR42+0x32410], RZ ;  /* 0x032410ffffff79a7 */ /* 0x000fe2000820042a */
[----:B0-----:R-:W-:Y:S01]  /*c450*/  MOV R0, 0x1 ;  /* 0x0000000100007802 */ /* 0x001fe20000000f00 */
[----:B------:R-:W-:Y:S03]  /*c460*/  ARRIVES.LDGSTSBAR.64.TRANSCNT [UR42+0x32410] ;  /* 0x03241000ff0079b0 */ /* 0x000fe60008000aaa */
[----:B------:R-:W-:Y:S01]  /*c470*/  SHF.L.U32 R0, R0, 0x1f, RZ ;  /* 0x0000001f00007819 */ /* 0x000fe200000006ff */
[----:B------:R-:W-:Y:S01]  /*c480*/  NOP ;  /* 0x0000000000007918 */ /* 0x000fe20000000000 */
[----:B------:R-:W-:Y:S02]  /*c490*/  SYNCS.ARRIVE.TRANS64.A1T0 RZ, [UR42+0x32410], RZ ;  /* 0x032410ffffff79a7 */ /* 0x000fe4000810002a */
[----:B------:R-:W0:Y:S02]  /*c4a0*/  SYNCS.PHASECHK.TRANS64.TRYWAIT P0, [UR42+0x32420], R0 ;  /* 0x03242000ff0075a7 */ /* 0x000e24000800016a */
[----:B0-----:R-:W-:Y:S05]  /*c4b0*/  @!P0 BRA `(.L_x_233) ;  /* 0x0000003800a48947 */ /* 0x001fea0003800000 */
.L_x_319:
[----:B------:R-:W-:-:S13]  /*c4c0*/  LOP3.LUT P0, RZ, R16, 0x20, RZ, 0xc0, !PT ;  /* 0x0000002010ff7812 */ /* 0x000fda000780c0ff */
[----:B------:R-:W-:Y:S05]  /*c4d0*/  @!P0 BRA `(.L_x_234) ;  /* 0x0000000000048947 */ /* 0x000fea0003800000 */
[----:B------:R-:W-:Y:S01]  /*c4e0*/  BPT.TRAP 0x1 ;  /* 0x000000040000795c */ /* 0x000fe20000300000 */
.L_x_234:
[----:B------:R-:W4:Y:S02]  /*c4f0*/  SYNCS.PHASECHK.TRANS64.TRYWAIT P0, [UR42+0x32460], R0 ;  /* 0x03246000ff0075a7 */ /* 0x000f24000800016a */
[----:B----4-:R-:W-:Y:S05]  /*c500*/  @!P0 BRA `(.L_x_235) ;  /* 0x0000003800a88947 */ /* 0x010fea0003800000 */
.L_x_320:
[----:B------:R-:W-:Y:S01]  /*c510*/  ULDC.64 UR4, c[0x0][0x328] ;  /* 0x0000ca0000047ab9 */ /* 0x000fe20000000a00 */
[----:B------:R-:W-:Y:S01]  /*c520*/  ULDC.64 UR6, c[0x0][0x338] ;  /* 0x0000ce0000067ab9 */ /* 0x000fe20000000a00 */
[----:B0-----:R-:W-:Y:S01]  /*c530*/  IMAD R0, R25, UR4, RZ ;  /* 0x0000000419007c24 */ /* 0x001fe2000f8e02ff */
[C---:B------:R-:W-:Y:S01]  /*c540*/  LOP3.LUT P3, RZ, R16.reuse, 0x10, RZ, 0xc0, !PT ;  /* 0x0000001010ff7812 */ /* 0x040fe2000786c0ff */
[----:B---3--:R-:W-:Y:S01]  /*c550*/  IMAD.WIDE.U32 R2, R23, UR4, RZ ;  /* 0x0000000417027c25 */ /* 0x008fe2000f8e00ff */
[----:B------:R-:W-:Y:S02]  /*c560*/  R2UR UR4, R29 ;  /* 0x000000001d0472ca */ /* 0x000fe400000e0000 */
[C---:B------:R-:W-:Y:S01]  /*c570*/  LOP3.LUT P2, RZ, R16.reuse, 0x8, RZ, 0xc0, !PT ;  /* 0x0000000810ff7812 */ /* 0x040fe2000784c0ff */
[----:B------:R-:W-:Y:S01]  /*c580*/  IMAD R23, R23, UR5, R0 ;  /* 0x0000000517177c24 */ /* 0x000fe2000f8e0200 */
[C---:B------:R-:W-:Y:S01]  /*c590*/  LOP3.LUT P1, RZ, R16.reuse, 0x4, RZ, 0xc0, !PT ;  /* 0x0000000410ff7812 */ /* 0x040fe2000782c0ff */
[----:B--2---:R-:W-:Y:S01]  /*c5a0*/  IMAD R5, R19, UR6, RZ ;  /* 0x0000000613057c24 */ /* 0x004fe2000f8e02ff */
[----:B------:R-:W-:Y:S01]  /*c5b0*/  SEL R0, RZ, 0x4, P2 ;  /* 0x00000004ff007807 */ /* 0x000fe20001000000 */
[----:B------:R-:W-:Y:S01]  /*c5c0*/  IMAD.IADD R3, R3, 0x1, R23 ;  /* 0x0000000103037824 */ /* 0x000fe200078e0217 */
[----:B------:R-:W-:Y:S01]  /*c5d0*/  LOP3.LUT P4, RZ, R16, 0x1, RZ, 0xc0, !PT ;  /* 0x0000000110ff7812 */ /* 0x000fe2000788c0ff */
[----:B------:R-:W-:-:S02]  /*c5e0*/  IMAD R5, R18, UR7, R5 ;  /* 0x0000000712057c24 */ /* 0x000fc4000f8e0205 */
[----:B------:R-:W-:Y:S01]  /*c5f0*/  IMAD.WIDE.U32 R2, R18, UR6, R2 ;  /* 0x0000000612027c25 */ /* 0x000fe2000f8e0002 */
[----:B------:R-:W-:Y:S02]  /*c600*/  ULDC.64 UR6, c[0x0][0x330] ;  /* 0x0000cc0000067ab9 */ /* 0x000fe40000000a00 */
[----:B------:R-:W-:Y:S01]  /*c610*/  UIMAD UR4, UR4, UR6, URZ ;  /* 0x00000006040472a4 */ /* 0x000fe2000f8e023f */
[----:B------:R-:W-:Y:S02]  /*c620*/  IMAD.IADD R3, R3, 0x1, R5 ;  /* 0x0000000103037824 */ /* 0x000fe400078e0205 */
[----:B------:R-:W-:Y:S01]  /*c630*/  IMAD.U32 R5, RZ, RZ, UR6 ;  /* 0x00000006ff057e24 */ /* 0x000fe2000f8e00ff */
[----:B------:R-:W-:-:S03]  /*c640*/  UIMAD UR4, UR39, UR7, UR4 ;  /* 0x00000007270472a4 */ /* 0x000fc6000f8e0204 */
[----:B------:R-:W-:Y:S01]  /*c650*/  IMAD.WIDE.U32 R2, R5, UR39, R2 ;  /* 0x0000002705027c25 */ /* 0x000fe2000f8e0002 */
[----:B------:R-:W-:Y:S01]  /*c660*/  ULDC.64 UR6, c[0x0][0x318] ;  /* 0x0000c60000067ab9 */ /* 0x000fe20000000a00 */
[----:B------:R-:W-:-:S03]  /*c670*/  SEL R5, RZ, 0x8, P1 ;  /* 0x00000008ff057807 */ /* 0x000fc60000800000 */
        /* <DEDUP_REMOVED lines=8> */
[----:B-1----:R-:W0:Y:S01]  /*c700*/  SHFL.IDX PT, R14, R18, RZ, 0x181f ;  /* 0x00181fff120e7589 */ /* 0x002e2200000e0000 */
[----:B------:R-:W-:Y:S01]  /*c710*/  IMAD.SHL.U32 R0, R22, 0x2, RZ ;  /* 0x0000000216007824 */ /* 0x000fe200078e00ff */
[----:B------:R-:W-:Y:S02]  /*c720*/  LEA R10, R28, UR42, 0x1 ;  /* 0x0000002a1c0a7c11 */ /* 0x000fe4000f8e08ff */
[----:B------:R-:W1:Y:S01]  /*c730*/  SHFL.IDX PT, R3, R19, RZ, 0x181f ;  /* 0x00181fff13037589 */ /* 0x000e6200000e0000 */
[C---:B------:R-:W-:Y:S02]  /*c740*/  LOP3.LUT P2, RZ, R5.reuse, 0x2, RZ, 0xc0, !PT ;  /* 0x0000000205ff7812 */ /* 0x040fe4000784c0ff */
[----:B------:R-:W-:Y:S01]  /*c750*/  LOP3.LUT P1, RZ, R5, 0x4, RZ, 0xc0, !PT ;  /* 0x0000000405ff7812 */ /* 0x000fe2000782c0ff */
[----:B------:R-:W-:Y:S01]  /*c760*/  SHFL.IDX PT, R4, R19, 0x1, 0x181f ;  /* 0x00381f0013047f89 */ /* 0x000fe200000e0000 */
[----:B------:R-:W-:-:S03]  /*c770*/  VIADD R31, R10, 0x400 ;  /* 0x000004000a1f7836 */ /* 0x000fc60000000000 */
[----:B------:R-:W-:Y:S01]  /*c780*/  SHFL.IDX PT, R20, R19, 0x4, 0x181f ;  /* 0x00981f0013147f89 */ /* 0x000fe200000e0000 */
[----:B0-----:R-:W-:-:S03]  /*c790*/  IADD3 R2, P0, R14, R0, RZ ;  /* 0x000000000e027210 */ /* 0x001fc60007f1e0ff */
[----:B------:R-:W0:Y:S02]  /*c7a0*/  SHFL.IDX PT, R14, R18, 0x1, 0x181f ;  /* 0x00381f00120e7f89 */ /* 0x000e2400000e0000 */
[----:B-1----:R-:W-:Y:S01]  /*c7b0*/  IMAD.X R3, RZ, RZ, R3, P0 ;  /* 0x000000ffff037224 */ /* 0x002fe200000e0603 */
[----:B0-----:R-:W-:Y:S02]  /*c7c0*/  IADD3 R6, P0, R14, R0, RZ ;  /* 0x000000000e067210 */ /* 0x001fe40007f1e0ff */
[----:B------:R-:W0:Y:S02]  /*c7d0*/  SHFL.IDX PT, R14, R18, 0x2, 0x181f ;  /* 0x00581f00120e7f89 */ /* 0x000e2400000e0000 */
[----:B------:R-:W-:Y:S02]  /*c7e0*/  IADD3.X R7, RZ, R4, RZ, P0, !PT ;  /* 0x00000004ff077210 */ /* 0x000fe400007fe4ff */
[----:B------:R-:W1:Y:S01]  /*c7f0*/  SHFL.IDX PT, R4, R19, 0x2, 0x181f ;  /* 0x00581f0013047f89 */ /* 0x000e6200000e0000 */
[----:B0-----:R-:W-:-:S03]  /*c800*/  IADD3 R8, P0, R14, R0, RZ ;  /* 0x000000000e087210 */ /* 0x001fc60007f1e0ff */
[----:B------:R-:W0:Y:S02]  /*c810*/  SHFL.IDX PT, R14, R18, 0x3, 0x181f ;  /* 0x00781f00120e7f89 */ /* 0x000e2400000e0000 */
[----:B-1----:R-:W-:Y:S01]  /*c820*/  IMAD.X R9, RZ, RZ, R4, P0 ;  /* 0x000000ffff097224 */ /* 0x002fe200000e0604 */
[----:B------:R-:W-:-:S13]  /*c830*/  ISETP.LT.OR P0, PT, R17, 0x1, P4 ;  /* 0x000000011100780c */ /* 0x000fda0002701670 */
[----:B------:R-:W-:Y:S01]  /*c840*/  LDGSTS.E.BYPASS.LTC128B.128 [R10+0x400], desc[UR36][R2.64], !P0 ;  /* 0x00400000020a7fae */ /* 0x000fe2000c101d64 */
[----:B------:R-:W-:-:S13]  /*c850*/  ISETP.LT.OR P0, PT, R17, 0x1, !P2 ;  /* 0x000000011100780c */ /* 0x000fda0005701670 */
[----:B------:R-:W-:Y:S01]  /*c860*/  LDGSTS.E.BYPASS.LTC128B.128 [R10+0x3400], desc[UR36][R2.64+0x80], !P0 ;  /* 0x03400080020a7fae */ /* 0x000fe2000c101d64 */
[----:B------:R-:W-:-:S13]  /*c870*/  ISETP.LT.OR P0, PT, R17, 0x1, !P1 ;  /* 0x000000011100780c */ /* 0x000fda0004f01670 */
[----:B------:R-:W-:Y:S01]  /*c880*/  LDGSTS.E.BYPASS.LTC128B.128 [R10+0x6400], desc[UR36][R2.64+0x100], !P0 ;  /* 0x06400100020a7fae */ /* 0x000fe2000c101d64 */
[----:B------:R-:W-:-:S03]  /*c890*/  LOP3.LUT P0, RZ, R5, 0x8, RZ, 0xc0, !PT ;  /* 0x0000000805ff7812 */ /* 0x000fc6000780c0ff */
[----:B------:R-:W1:Y:S01]  /*c8a0*/  SHFL.IDX PT, R5, R19, 0x3, 0x181f ;  /* 0x00781f0013057f89 */ /* 0x000e6200000e0000 */
[----:B------:R-:W-:-:S03]  /*c8b0*/  ISETP.LT.OR P3, PT, R17, 0x1, !P0 ;  /* 0x000000011100780c */ /* 0x000fc60004761670 */
[----:B------:R-:W-:Y:S10]  /*c8c0*/  SHFL.IDX PT, R19, R19, 0x5, 0x181f ;  /* 0x00b81f0013137f89 */ /* 0x000ff400000e0000 */
[----:B------:R2:W-:Y:S01]  /*c8d0*/  LDGSTS.E.BYPASS.LTC128B.128 [R10+0x9400], desc[UR36][R2.64+0x180], !P3 ;  /* 0x09400180020a7fae */ /* 0x0005e2000d901d64 */
[----:B0-----:R-:W-:-:S03]  /*c8e0*/  IADD3 R4, P3, R14, R0, RZ ;  /* 0x000000000e047210 */ /* 0x001fc60007f7e0ff */
[----:B------:R-:W2:Y:S02]  /*c8f0*/  SHFL.IDX PT, R14, R18, 0x4, 0x181f ;  /* 0x00981f00120e7f89 */ /* 0x000ea400000e0000 */
[----:B-1----:R-:W-:Y:S01]  /*c900*/  IMAD.X R5, RZ, RZ, R5, P3 ;  /* 0x000000ffff057224 */ /* 0x002fe200018e0605 */
[----:B------:R-:W-:-:S13]  /*c910*/  ISETP.LT.OR P3, PT, R17, 0x11, P4 ;  /* 0x000000111100780c */ /* 0x000fda0002761670 */
[----:B------:R-:W-:Y:S01]  /*c920*/  LDGSTS.E.BYPASS.LTC128B.128 [R10+0xc00], desc[UR36][R6.64], !P3 ;  /* 0x00c00000060a7fae */ /* 0x000fe2000d901d64 */
[----:B------:R-:W-:-:S13]  /*c930*/  ISETP.LT.OR P3, PT, R17, 0x11, !P2 ;  /* 0x000000111100780c */ /* 0x000fda0005761670 */
[----:B------:R-:W-:Y:S01]  /*c940*/  LDGSTS.E.BYPASS.LTC128B.128 [R10+0x3c00], desc[UR36][R6.64+0x80], !P3 ;  /* 0x03c00080060a7fae */ /* 0x000fe2000d901d64 */
[----:B------:R-:W-:-:S13]  /*c950*/  ISETP.LT.OR P3, PT, R17, 0x11, !P1 ;  /* 0x000000111100780c */ /* 0x000fda0004f61670 */
[----:B------:R-:W-:Y:S01]  /*c960*/  LDGSTS.E.BYPASS.LTC128B.128 [R10+0x6c00], desc[UR36][R6.64+0x100], !P3 ;  /* 0x06c00100060a7fae */ /* 0x000fe2000d901d64 */
[----:B------:R-:W-:-:S13]  /*c970*/  ISETP.LT.OR P3, PT, R17, 0x11, !P0 ;  /* 0x000000111100780c */ /* 0x000fda0004761670 */
[----:B------:R0:W-:Y:S01]  /*c980*/  LDGSTS.E.BYPASS.LTC128B.128 [R10+0x9c00], desc[UR36][R6.64+0x180], !P3 ;  /* 0x09c00180060a7fae */ /* 0x0001e2000d901d64 */
[----:B--2---:R-:W-:-:S03]  /*c990*/  IADD3 R2, P3, R14, R0, RZ ;  /* 0x000000000e027210 */ /* 0x004fc60007f7e0ff */
[----:B------:R1:W2:Y:S02]  /*c9a0*/  SHFL.IDX PT, R14, R18, 0x5, 0x181f ;  /* 0x00b81f00120e7f89 */ /* 0x0002a400000e0000 */
[----:B------:R-:W-:Y:S01]  /*c9b0*/  IMAD.X R3, RZ, RZ, R20, P3 ;  /* 0x000000ffff037224 */ /* 0x000fe200018e0614 */
[----:B------:R-:W-:Y:S02]  /*c9c0*/  ISETP.LT.OR P3, PT, R17, 0x21, P4 ;  /* 0x000000211100780c */ /* 0x000fe40002761670 */
[----:B0-----:R-:W-:-:S11]  /*c9d0*/  MOV R6, RZ ;  /* 0x000000ff00067202 */ /* 0x001fd60000000f00 */
        /* <DEDUP_REMOVED lines=22> */
[----:B--2---:R1:W-:Y:S02]  /*cb40*/  LDGSTS.E.BYPASS.LTC128B.128 [R10+0xb400], desc[UR36][R2.64+0x180], !P3 ;  /* 0x0b400180020a7fae */ /* 0x0043e4000d901d64 */
.L_x_334:
[----:B01----:R-:W-:Y:S02]  /*cb50*/  IADD3 R2, P3, R14, R0, RZ ;  /* 0x000000000e027210 */ /* 0x003fe40007f7e0ff */
        /* <DEDUP_REMOVED lines=16> */
[----:B------:R-:W-:-:S13]  /*cc60*/  LOP3.LUT P4, RZ, R16, 0x20, RZ, 0xc0, !PT ;  /* 0x0000002010ff7812 */ /* 0x000fda000788c0ff */
[----:B0-----:R-:W-:Y:S05]  /*cc70*/  @!P4 BRA `(.L_x_237) ;  /* 0x000000000004c947 */ /* 0x001fea0003800000 */
[----:B------:R-:W-:Y:S01]  /*cc80*/  BPT.TRAP 0x1 ;  /* 0x000000040000795c */ /* 0x000fe20000300000 */
.L_x_237:
        /* <DEDUP_REMOVED lines=8> */
[----:B------:R-:W0:Y:S01]  /*cd10*/  S2R R2, SR_TID.X ;  /* 0x0000000000027919 */ /* 0x000e220000002100 */
[----:B------:R-:W-:Y:S01]  /*cd20*/  UIADD3 UR4, UR44, 0x1, URZ ;  /* 0x000000012c047890 */ /* 0x000fe2000fffe03f */
[----:B------:R-:W-:Y:S01]  /*cd30*/  LOP3.LUT R3, RZ, UR40, RZ, 0x33, !PT ;  /* 0x00000028ff037c12 */ /* 0x000fe2000f8e33ff */
[----:B------:R-:W-:Y:S01]  /*cd40*/  IMAD.MOV.U32 R17, RZ, RZ, 0x1 ;  /* 0x00000001ff117424 */ /* 0x000fe200078e00ff */
[----:B------:R-:W-:Y:S01]  /*cd50*/  MOV R26, 0x1 ;  /* 0x00000001001a7802 */ /* 0x000fe20000000f00 */
[----:B------:R-:W-:Y:S01]  /*cd60*/  UIMAD UR4, UR4, UR38, URZ ;  /* 0x00000026040472a4 */ /* 0x000fe2000f8e023f */
[----:B0-----:R-:W-:-:S05]  /*cd70*/  IMAD.SHL.U32 R2, R2, 0x10, RZ ;  /* 0x0000001002027824 */ /* 0x001fca00078e00ff */
[----:B------:R-:W-:-:S04]  /*cd80*/  LOP3.LUT R2, R2, 0x70, RZ, 0xc0, !PT ;  /* 0x0000007002027812 */ /* 0x000fc800078ec0ff */
[----:B------:R-:W-:Y:S02]  /*cd90*/  IADD3 R24, R2, R24, R37 ;  /* 0x0000001802187210 */ /* 0x000fe40007ffe025 */
[----:B------:R-:W-:-:S03]  /*cda0*/  LOP3.LUT R2, RZ, UR4, RZ, 0x33, !PT ;  /* 0x00000004ff027c12 */ /* 0x000fc6000f8e33ff */
[----:B------:R-:W-:Y:S01]  /*cdb0*/  VIADD R5, R24, 0xfffffee0 ;  /* 0xfffffee018057836 */ /* 0x000fe20000000000 */
[----:B------:R-:W-:-:S04]  /*cdc0*/  VIMNMX R2, R2, R3, !PT ;  /* 0x0000000302027248 */ /* 0x000fc80007fe0100 */
[C---:B------:R-:W-:Y:S01]  /*cdd0*/  IADD3 R27, -R2.reuse, -0x2, RZ ;  /* 0xfffffffe021b7810 */ /* 0x040fe20007ffe1ff */
[----:B------:R-:W-:-:S07]  /*cde0*/  IMAD R18, R2, -0x60, R5 ;  /* 0xffffffa002127824 */ /* 0x000fce00078e0205 */
.L_x_253:
[----:B------:R-:W0:Y:S01]  /*cdf0*/  LDC R2, c[0x0][0x430] ;  /* 0x00010c00ff027b82 */ /* 0x000e220000000800 */
[----:B------:R-:W-:Y:S01]  /*ce00*/  ISETP.GT.U32.AND P0, PT, R32, 0x5f, PT ;  /* 0x0000005f2000780c */ /* 0x000fe20003f04070 */
[----:B------:R-:W-:Y:S01]  /*ce10*/  BSSY B1, `(.L_x_239) ;  /* 0x0000014000017945 */ /* 0x000fe20003800000 */
[----:B------:R-:W-:Y:S02]  /*ce20*/  IMAD.MOV.U32 R7, RZ, RZ, R18 ;  /* 0x000000ffff077224 */ /* 0x000fe400078e0012 */
[----:B------:R-:W-:Y:S01]  /*ce30*/  IMAD.MOV.U32 R4, RZ, RZ, RZ ;  /* 0x000000ffff047224 */ /* 0x000fe200078e00ff */
[----:B0-----:R-:W-:-:S13]  /*ce40*/  ISETP.NE.AND P1, PT, R2, 0x1, PT ;  /* 0x000000010200780c */ /* 0x001fda0003f25270 */
[----:B------:R-:W0:Y:S08]  /*ce50*/  @P1 LDC R3, c[0x0][0x434] ;  /* 0x00010d00ff031b82 */ /* 0x000e300000000800 */
[----:B------:R-:W1:Y:S01]  /*ce60*/  @P1 LDC R5, c[0x0][0x438] ;  /* 0x00010e00ff051b82 */ /* 0x000e620000000800 */
[----:B0-----:R-:W-:-:S05]  /*ce70*/  @P1 IMAD.HI.U32 R2, R18, R3, RZ ;  /* 0x0000000312021227 */ /* 0x001fca00078e00ff */
[----:B-1----:R-:W-:Y:S01]  /*ce80*/  @P1 SHF.R.U32.HI R7, RZ, R5, R2 ;  /* 0x00000005ff071219 */ /* 0x002fe20000011602 */
[----:B--2---:R-:W-:Y:S06]  /*ce90*/  @P0 BRA `(.L_x_240) ;  /* 0x00000000002c0947 */ /* 0x004fec0003800000 */
[----:B------:R-:W-:Y:S01]  /*cea0*/  ULDC.64 UR4, c[0x0][0x428] ;  /* 0x00010a0000047ab9 */ /* 0x000fe20000000a00 */
[--C-:B------:R-:W-:Y:S01]  /*ceb0*/  SHF.R.S32.HI R3, RZ, 0x1f, R7.reuse ;  /* 0x0000001fff037819 */ /* 0x100fe20000011407 */
[----:B------:R-:W-:Y:S02]  /*cec0*/  IMAD R5, R33, UR4, RZ ;  /* 0x0000000421057c24 */ /* 0x000fe4000f8e02ff */
[----:B------:R-:W-:Y:S02]  /*ced0*/  IMAD.MOV.U32 R2, RZ, RZ, R7 ;  /* 0x000000ffff027224 */ /* 0x000fe400078e0007 */
[C---:B------:R-:W-:Y:S02]  /*cee0*/  IMAD R5, R30.reuse, UR5, R5 ;  /* 0x000000051e057c24 */ /* 0x040fe4000f8e0205 */
[----:B------:R-:W-:Y:S01]  /*cef0*/  IMAD.WIDE.U32 R2, R30, UR4, R2 ;  /* 0x000000041e027c25 */ /* 0x000fe2000f8e0002 */
[----:B------:R-:W-:-:S04]  /*cf00*/  ULDC.64 UR4, c[0x0][0x418] ;  /* 0x0001060000047ab9 */ /* 0x000fc80000000a00 */
[----:B------:R-:W-:Y:S02]  /*cf10*/  IADD3 R3, R5, R3, RZ ;  /* 0x0000000305037210 */ /* 0x000fe40007ffe0ff */
[----:B------:R-:W-:-:S04]  /*cf20*/  LEA R4, P0, R2, UR4, 0x2 ;  /* 0x0000000402047c11 */ /* 0x000fc8000f8010ff */
[----:B------:R-:W-:-:S05]  /*cf30*/  LEA.HI.X R5, R2, UR5, R3, 0x2, P0 ;  /* 0x0000000502057c11 */ /* 0x000fca00080f1403 */
[----:B------:R0:W5:Y:S04]  /*cf40*/  LDG.E R4, desc[UR36][R4.64] ;  /* 0x0000002404047981 */ /* 0x000168000c1e1900 */
.L_x_240:
[----:B------:R-:W-:Y:S05]  /*cf50*/  BSYNC B1 ;  /* 0x0000000000017941 */ /* 0x000fea0003800000 */
.L_x_239:
[----:B------:R-:W-:-:S13]  /*cf60*/  LOP3.LUT P0, RZ, R16, 0x20, RZ, 0xc0, !PT ;  /* 0x0000002010ff7812 */ /* 0x000fda000780c0ff */
[----:B------:R-:W-:Y:S05]  /*cf70*/  @!P0 BRA `(.L_x_241) ;  /* 0x0000000000048947 */ /* 0x000fea0003800000 */
[----:B------:R-:W-:Y:S01]  /*cf80*/  BPT.TRAP 0x1 ;  /* 0x000000040000795c */ /* 0x000fe20000300000 */
.L_x_241:
[----:B------:R-:W-:Y:S01]  /*cf90*/  LEA R19, R17, UR42, 0x3 ;  /* 0x0000002a11137c11 */ /* 0x000fe2000f8e18ff */
[----:B------:R-:W-:Y:S01]  /*cfa0*/  BSSY B1, `(.L_x_242) ;  /* 0x0000004000017945 */ /* 0x000fe20003800000 */
[----:B------:R-:W-:-:S04]  /*cfb0*/  SHF.L.U32 R23, R26, 0x1f, RZ ;  /* 0x0000001f1a177819 */ /* 0x000fc800000006ff */
[----:B------:R-:W1:Y:S02]  /*cfc0*/  SYNCS.PHASECHK.TRANS64.TRYWAIT P0, [R19+URZ+0x32440], R23 ;  /* 0x03244017130075a7 */ /* 0x000e64000800017f */
[----:B-1----:R-:W-:Y:S05]  /*cfd0*/  @!P0 BRA `(.L_x_243) ;  /* 0x0000003800788947 */ /* 0x002fea0003800000 */
.L_x_335:
[----:B------:R-:W-:Y:S05]  /*cfe0*/  BSYNC B1 ;  /* 0x0000000000017941 */ /* 0x000fea0003800000 */
.L_x_242:
[----:B------:R-:W-:Y:S01]  /*cff0*/  ULDC UR4, c[0x0][0x430] ;  /* 0x00010c0000047ab9 */ /* 0x000fe20000000800 */
[----:B-----5:R-:W-:Y:S01]  /*d000*/  SHF.R.S32.HI R20, RZ, 0x1f, R4 ;  /* 0x0000001fff147819 */ /* 0x020fe20000011404 */
[----:B------:R-:W-:Y:S01]  /*d010*/  UIADD3 UR4, -UR4, URZ, URZ ;  /* 0x0000003f04047290 */ /* 0x000fe2000fffe13f */
[----:B------:R-:W-:Y:S01]  /*d020*/  LOP3.LUT P1, RZ, R16, 0x2, RZ, 0xc0, !PT ;  /* 0x0000000210ff7812 */ /* 0x000fe2000782c0ff */
[----:B------:R-:W-:Y:S01]  /*d030*/  ULDC.64 UR6, c[0x0][0x310] ;  /* 0x0000c40000067ab9 */ /* 0x000fe20000000a00 */
[----:B------:R-:W-:-:S03]  /*d040*/  IMAD R22, R17, 0x1800, R28 ;  /* 0x0000180011167824 */ /* 0x000fc600078e021c */
[----:B0-----:R-:W-:Y:S01]  /*d050*/  IMAD R5, R7, UR4, R18 ;  /* 0x0000000407057c24 */ /* 0x001fe2000f8e0212 */
[----:B------:R-:W-:-:S03]  /*d060*/  ULDC.64 UR4, c[0x0][0x300] ;  /* 0x0000c00000047ab9 */ /* 0x000fc60000000a00 */
[----:B------:R-:W-:Y:S01]  /*d070*/  IMAD.WIDE.U32 R2, R5, UR4, RZ ;  /* 0x0000000405027c25 */ /* 0x000fe2000f8e00ff */
[----:B------:R-:W-:-:S05]  /*d080*/  SHF.R.S32.HI R25, RZ, 0x1f, R5 ;  /* 0x0000001fff197819 */ /* 0x000fca0000011405 */
[----:B------:R-:W-:Y:S01]  /*d090*/  IMAD R6, R25, UR4, RZ ;  /* 0x0000000419067c24 */ /* 0x000fe2000f8e02ff */
[----:B------:R-:W-:-:S03]  /*d0a0*/  R2UR UR4, R29 ;  /* 0x000000001d0472ca */ /* 0x000fc600000e0000 */
[----:B------:R-:W-:-:S04]  /*d0b0*/  IMAD R7, R5, UR5, R6 ;  /* 0x0000000505077c24 */ /* 0x000fc8000f8e0206 */
[----:B------:R-:W-:Y:S02]  /*d0c0*/  IMAD.IADD R3, R3, 0x1, R7 ;  /* 0x0000000103037824 */ /* 0x000fe400078e0207 */
[----:B------:R-:W-:Y:S02]  /*d0d0*/  IMAD R7, R20, UR6, RZ ;  /* 0x0000000614077c24 */ /* 0x000fe4000f8e02ff */
[----:B------:R-:W-:-:S04]  /*d0e0*/  IMAD.WIDE.U32 R2, R4, UR6, R2 ;  /* 0x0000000604027c25 */ /* 0x000fc8000f8e0002 */
[----:B------:R-:W-:Y:S01]  /*d0f0*/  IMAD R7, R4, UR7, R7 ;  /* 0x0000000704077c24 */ /* 0x000fe2000f8e0207 */
        /* <DEDUP_REMOVED lines=13> */
[----:B------:R-:W-:-:S03]  /*d1d0*/  LEA R22, R22, UR42, 0x1 ;  /* 0x0000002a16167c11 */ /* 0x000fc6000f8e08ff */
[----:B------:R-:W2:Y:S04]  /*d1e0*/  SHFL.IDX PT, R3, R24, RZ, 0x181f ;  /* 0x00181fff18037589 */ /* 0x000ea800000e0000 */
[----:B------:R-:W-:Y:S04]  /*d1f0*/  SHFL.IDX PT, R6, R24, 0x1, 0x181f ;  /* 0x00381f0018067f89 */ /* 0x000fe800000e0000 */
[----:B------:R-:W-:Y:S01]  /*d200*/  SHFL.IDX PT, R34, R24, 0x5, 0x181f ;  /* 0x00b81f0018227f89 */ /* 0x000fe200000e0000 */
[----:B0-----:R-:W-:-:S03]  /*d210*/  IADD3 R12, P0, R14, R0, RZ ;  /* 0x000000000e0c7210 */ /* 0x001fc60007f1e0ff */
[----:B------:R-:W0:Y:S02]  /*d220*/  SHFL.IDX PT, R14, R21, 0x1, 0x181f ;  /* 0x00381f00150e7f89 */ /* 0x000e2400000e0000 */
[----:B--2---:R-:W-:Y:S02]  /*d230*/  IMAD.X R13, RZ, RZ, R3, P0 ;  /* 0x000000ffff0d7224 */ /* 0x004fe400000e0603 */
        /* <DEDUP_REMOVED lines=8> */
[----:B------:R-:W-:Y:S02]  /*d2c0*/  IMAD.X R9, RZ, RZ, R3, P0 ;  /* 0x000000ffff097224 */ /* 0x000fe400000e0603 */
[----:B------:R-:W3:Y:S04]  /*d2d0*/  SHFL.IDX PT, R3, R24, 0x3, 0x181f ;  /* 0x00781f0018037f89 */ /* 0x000ee800000e0000 */
[----:B------:R2:W-:Y:S01]  /*d2e0*/  LDGSTS.E.BYPASS.LTC128B.128 [R22+0x1d400], desc[UR36][R8.64], !P1 ;  /* 0x1d40000008167fae */ /* 0x0005e2000c901d64 */
[----:B0-----:R-:W-:-:S03]  /*d2f0*/  IADD3 R6, P0, R14, R0, RZ ;  /* 0x000000000e067210 */ /* 0x001fc60007f1e0ff */
[----:B------:R-:W0:Y:S01]  /*d300*/  SHFL.IDX PT, R14, R21, 0x4, 0x181f ;  /* 0x00981f00150e7f89 */ /* 0x000e2200000e0000 */
[----:B---3--:R-:W-:-:S03]  /*d310*/  IADD3.X R7, RZ, R3, RZ, P0, !PT ;  /* 0x00000003ff077210 */ /* 0x008fc600007fe4ff */
[----:B------:R-:W3:Y:S04]  /*d320*/  SHFL.IDX PT, R3, R24, 0x4, 0x181f ;  /* 0x00981f0018037f89 */ /* 0x000ee800000e0000 */
[----:B------:R2:W-:Y:S01]  /*d330*/  LDGSTS.E.BYPASS.LTC128B.128 [R22+0x1dc00], desc[UR36][R6.64], !P1 ;  /* 0x1dc0000006167fae */ /* 0x0005e2000c901d64 */
[----:B0-----:R-:W-:-:S03]  /*d340*/  IADD3 R2, P0, R14, R0, RZ ;  /* 0x000000000e027210 */ /* 0x001fc60007f1e0ff */
[----:B------:R2:W0:Y:S02]  /*d350*/  SHFL.IDX PT, R14, R21, 0x5, 0x181f ;  /* 0x00b81f00150e7f89 */ /* 0x00042400000e0000 */
[----:B---3--:R-:W-:-:S05]  /*d360*/  IMAD.X R3, RZ, RZ, R3, P0 ;  /* 0x000000ffff037224 */ /* 0x008fca00000e0603 */
[----:B------:R2:W-:Y:S03]  /*d370*/  LDGSTS.E.BYPASS.LTC128B.128 [R22+0x1e400], desc[UR36][R2.64], !P1 ;  /* 0x1e40000002167fae */ /* 0x0005e6000c901d64 */
.L_x_349:
[----:B0-2---:R-:W-:-:S05]  /*d380*/  IADD3 R2, P0, R14, R0, RZ ;  /* 0x000000000e027210 */ /* 0x005fca0007f1e0ff */
[----:B------:R-:W-:Y:S01]  /*d390*/  IMAD.X R3, RZ, RZ, R34, P0 ;  /* 0x000000ffff037224 */ /* 0x000fe200000e0622 */
[----:B------:R-:W-:-:S04]  /*d3a0*/  PLOP3.LUT P0, PT, PT, PT, PT, 0x80, 0x0 ;  /* 0x000000000000781c */ /* 0x000fc80003f0f070 */
[----:B------:R-:W-:Y:S01]  /*d3b0*/  @!PT LDS RZ, [RZ] ;  /* 0x00000000fffff984 */ /* 0x000fe20000000800 */
[----:B------:R-:W-:Y:S01]  /*d3c0*/  @!PT LDS RZ, [RZ] ;  /* 0x00000000fffff984 */ /* 0x000fe20000000800 */
[----:B------:R-:W-:Y:S01]  /*d3d0*/  @!PT LDS RZ, [RZ] ;  /* 0x00000000fffff984 */ /* 0x000fe20000000800 */
[----:B------:R0:W-:Y:S01]  /*d3e0*/  LDGSTS.E.BYPASS.LTC128B.128 [R22+0x1ec00], desc[UR36][R2.64], !P1 ;  /* 0x1ec0000002167fae */ /* 0x0001e2000c901d64 */
[----:B------:R-:W-:-:S08]  /*d3f0*/  NOP ;  /* 0x0000000000007918 */ /* 0x000fd00000000000 */
.L_x_245:
[----:B------:R-:W-:Y:S02]  /*d400*/  PLOP3.LUT P1, PT, P1, P0, PT, 0xa2, 0x0 ;  /* 0x000000000000781c */ /* 0x000fe40000f21472 */
[----:B------:R-:W-:-:S08]  /*d410*/  @P0 R2UR P1, UR4, R19 ;  /* 0x00000000130402ca */ /* 0x000fd00000020000 */
[----:B------:R-:W-:-:S05]  /*d420*/  @P0 PLOP3.LUT P0, PT, P1, PT, PT, 0x80, 0x0 ;  /* 0x000000000000081c */ /* 0x000fca0000f0f070 */
[----:B------:R-:W-:Y:S01]  /*d430*/  @!P1 SYNCS.ARRIVE.TRANS64.RED.A0T1 RZ, [UR4+0x32430], RZ ;  /* 0x032430ffffff99a7 */ /* 0x000fe20008200404 */
[----:B------:R-:W-:Y:S07]  /*d440*/  @!P1 ARRIVES.LDGSTSBAR.64.TRANSCNT [UR4+0x32430] ;  /* 0x03243000ff0099b0 */ /* 0x000fee0008000a84 */
[----:B------:R-:W-:Y:S05]  /*d450*/  @P0 BRA.U.ANY `(.L_x_245) ;  /* 0xfffffffd00e80947 */ /* 0x000fea000393ffff */
[----:B------:R-:W-:Y:S01]  /*d460*/  NOP ;  /* 0x0000000000007918 */ /* 0x000fe20000000000 */
[----:B------:R-:W-:-:S13]  /*d470*/  LOP3.LUT P2, RZ, R16, 0x20, RZ, 0xc0, !PT ;  /* 0x0000002010ff7812 */ /* 0x000fda000784c0ff */
[----:B------:R-:W-:Y:S05]  /*d480*/  @!P2 BRA `(.L_x_246) ;  /* 0x000000000004a947 */ /* 0x000fea0003800000 */
[----:B------:R-:W-:Y:S01]  /*d490*/  BPT.TRAP 0x1 ;  /* 0x000000040000795c */ /* 0x000fe20000300000 */
.L_x_246:
[----:B------:R2:W-:Y:S01]  /*d4a0*/  SYNCS.ARRIVE.TRANS64.A1T0 RZ, [R19+URZ+0x32430], RZ ;  /* 0x032430ff13ff79a7 */ /* 0x0005e2000810003f */
[----:B------:R-:W-:Y:S05]  /*d4b0*/  @!P2 BRA `(.L_x_247) ;  /* 0x000000000004a947 */ /* 0x000fea0003800000 */
[----:B------:R-:W-:Y:S01]  /*d4c0*/  BPT.TRAP 0x1 ;  /* 0x000000040000795c */ /* 0x000fe20000300000 */
.L_x_247:
[----:B------:R-:W3:Y:S01]  /*d4d0*/  SYNCS.PHASECHK.TRANS64.TRYWAIT P0, [R19+URZ+0x32460], R23 ;  /* 0x03246017130075a7 */ /* 0x000ee2000800017f */
[----:B------:R-:W-:Y:S04]  /*d4e0*/  BSSY B1, `(.L_x_248) ;  /* 0x0000002000017945 */ /* 0x000fe80003800000 */
[----:B---3--:R-:W-:Y:S05]  /*d4f0*/  @!P0 BRA `(.L_x_249) ;  /* 0x0000003800d08947 */ /* 0x008fea0003800000 */
.L_x_350:
[----:B------:R-:W-:Y:S05]  /*d500*/  BSYNC B1 ;  /* 0x0000000000017941 */ /* 0x000fea0003800000 */
.L_x_248:
[----:B------:R-:W-:Y:S01]  /*d510*/  ULDC.64 UR4, c[0x0][0x328] ;  /* 0x0000ca0000047ab9 */ /* 0x000fe20000000a00 */
[----:B------:R-:W-:Y:S01]  /*d520*/  ULDC.64 UR6, c[0x0][0x338] ;  /* 0x0000ce0000067ab9 */ /* 0x000fe20000000a00 */
[----:B------:R-:W-:Y:S01]  /*d530*/  IMAD R6, R25, UR4, RZ ;  /* 0x0000000419067c24 */ /* 0x000fe2000f8e02ff */
[C---:B------:R-:W-:Y:S01]  /*d540*/  LOP3.LUT P4, RZ, R16.reuse, 0x1, RZ, 0xc0, !PT ;  /* 0x0000000110ff7812 */ /* 0x040fe2000788c0ff */
[----:B0-----:R-:W-:Y:S01]  /*d550*/  IMAD.WIDE.U32 R2, R5, UR4, RZ ;  /* 0x0000000405027c25 */ /* 0x001fe2000f8e00ff */
[----:B------:R-:W-:Y:S02]  /*d560*/  R2UR UR4, R29 ;  /* 0x000000001d0472ca */ /* 0x000fe400000e0000 */
[C---:B------:R-:W-:Y:S01]  /*d570*/  LOP3.LUT P3, RZ, R16.reuse, 0x10, RZ, 0xc0, !PT ;  /* 0x0000001010ff7812 */ /* 0x040fe2000786c0ff */
[----:B------:R-:W-:Y:S01]  /*d580*/  IMAD R5, R5, UR5, R6 ;  /* 0x0000000505057c24 */ /* 0x000fe2000f8e0206 */
[----:B------:R-:W-:Y:S01]  /*d590*/  LOP3.LUT P2, RZ, R16, 0x8, RZ, 0xc0, !PT ;  /* 0x0000000810ff7812 */ /* 0x000fe2000784c0ff */
[----:B------:R-:W-:Y:S01]  /*d5a0*/  IMAD R7, R20, UR6, RZ ;  /* 0x0000000614077c24 */ /* 0x000fe2000f8e02ff */
[----:B------:R-:W-:Y:S01]  /*d5b0*/  LOP3.LUT P1, RZ, R16, 0x4, RZ, 0xc0, !PT ;  /* 0x0000000410ff7812 */ /* 0x000fe2000782c0ff */
[----:B------:R-:W-:-:S02]  /*d5c0*/  IMAD.IADD R3, R3, 0x1, R5 ;  /* 0x0000000103037824 */ /* 0x000fc400078e0205 */
[C---:B------:R-:W-:Y:S02]  /*d5d0*/  IMAD R7, R4.reuse, UR7, R7 ;  /* 0x0000000704077c24 */ /* 0x040fe4000f8e0207 */
[----:B------:R-:W-:Y:S01]  /*d5e0*/  IMAD.WIDE.U32 R2, R4, UR6, R2 ;  /* 0x0000000604027c25 */ /* 0x000fe2000f8e0002 */
[----:B------:R-:W-:Y:S02]  /*d5f0*/  ULDC.64 UR6, c[0x0][0x330] ;  /* 0x0000cc0000067ab9 */ /* 0x000fe40000000a00 */
[----:B------:R-:W-:Y:S02]  /*d600*/  UIMAD UR4, UR4, UR6, URZ ;  /* 0x00000006040472a4 */ /* 0x000fe4000f8e023f */
[----:B------:R-:W-:Y:S01]  /*d610*/  IMAD.U32 R5, RZ, RZ, UR6 ;  /* 0x00000006ff057e24 */ /* 0x000fe2000f8e00ff */
[----:B------:R-:W-:Y:S01]  /*d620*/  IADD3 R3, R3, R7, RZ ;  /* 0x0000000703037210 */ /* 0x000fe20007ffe0ff */
[----:B------:R-:W-:Y:S02]  /*d630*/  UIMAD UR4, UR39, UR7, UR4 ;  /* 0x00000007270472a4 */ /* 0x000fe4000f8e0204 */
        /* <DEDUP_REMOVED lines=8> */
[----:B------:R-:W-:-:S03]  /*d6c0*/  IMAD R21, R17, 0xc000, R31 ;  /* 0x0000c00011157824 */ /* 0x000fc600078e021f */
[----:B------:R-:W4:Y:S04]  /*d6d0*/  SHFL.IDX PT, R3, R22, RZ, 0x181f ;  /* 0x00181fff16037589 */ /* 0x000f2800000e0000 */
[----:B------:R-:W-:Y:S04]  /*d6e0*/  SHFL.IDX PT, R4, R22, 0x1, 0x181f ;  /* 0x00381f0016047f89 */ /* 0x000fe800000e0000 */
[----:B------:R-:W-:Y:S04]  /*d6f0*/  SHFL.IDX PT, R5, R22, 0x3, 0x181f ;  /* 0x00781f0016057f89 */ /* 0x000fe800000e0000 */
[----:B-1-3--:R-:W-:Y:S01]  /*d700*/  SHFL.IDX PT, R23, R22, 0x4, 0x181f ;  /* 0x00981f0016177f89 */ /* 0x00afe200000e0000 */
[----:B0-----:R-:W-:-:S03]  /*d710*/  IADD3 R10, P0, R14, R0, RZ ;  /* 0x000000000e0a7210 */ /* 0x001fc60007f1e0ff */
[----:B------:R-:W0:Y:S02]  /*d720*/  SHFL.IDX PT, R14, R20, 0x1, 0x181f ;  /* 0x00381f00140e7f89 */ /* 0x000e2400000e0000 */
[----:B----4-:R-:W-:-:S05]  /*d730*/  IMAD.X R11, RZ, RZ, R3, P0 ;  /* 0x000000ffff0b7224 */ /* 0x010fca00000e0603 */
[----:B------:R-:W-:Y:S04]  /*d740*/  LDGSTS.E.BYPASS.LTC128B.128 [R21], desc[UR36][R10.64], !P4 ;  /* 0x000000000a157fae */ /* 0x000fe8000e101d64 */
[----:B------:R-:W-:Y:S04]  /*d750*/  LDGSTS.E.BYPASS.LTC128B.128 [R21+0x3000], desc[UR36][R10.64+0x80], !P3 ;  /* 0x030000800a157fae */ /* 0x000fe8000d901d64 */
[----:B------:R-:W-:Y:S04]  /*d760*/  LDGSTS.E.BYPASS.LTC128B.128 [R21+0x6000], desc[UR36][R10.64+0x100], !P2 ;  /* 0x060001000a157fae */ /* 0x000fe8000d101d64 */
[----:B------:R-:W-:Y:S01]  /*d770*/  LDGSTS.E.BYPASS.LTC128B.128 [R21+0x9000], desc[UR36][R10.64+0x180], !P1 ;  /* 0x090001800a157fae */ /* 0x000fe2000c901d64 */
[----:B0-----:R-:W-:-:S03]  /*d780*/  IADD3 R8, P0, R14, R0, RZ ;  /* 0x000000000e087210 */ /* 0x001fc60007f1e0ff */
[----:B------:R-:W0:Y:S01]  /*d790*/  SHFL.IDX PT, R14, R20, 0x2, 0x181f ;  /* 0x00581f00140e7f89 */ /* 0x000e2200000e0000 */
[----:B------:R-:W-:-:S03]  /*d7a0*/  IADD3.X R9, RZ, R4, RZ, P0, !PT ;  /* 0x00000004ff097210 */ /* 0x000fc600007fe4ff */
[----:B------:R-:W1:Y:S04]  /*d7b0*/  SHFL.IDX PT, R4, R22, 0x2, 0x181f ;  /* 0x00581f0016047f89 */ /* 0x000e6800000e0000 */
[----:B------:R-:W-:Y:S04]  /*d7c0*/  LDGSTS.E.BYPASS.LTC128B.128 [R21+0x800], desc[UR36][R8.64], !P4 ;  /* 0x0080000008157fae */ /* 0x000fe8000e101d64 */
[----:B------:R-:W-:Y:S04]  /*d7d0*/  LDGSTS.E.BYPASS.LTC128B.128 [R21+0x3800], desc[UR36][R8.64+0x80], !P3 ;  /* 0x0380008008157fae */ /* 0x000fe8000d901d64 */
[----:B------:R-:W-:Y:S04]  /*d7e0*/  LDGSTS.E.BYPASS.LTC128B.128 [R21+0x6800], desc[UR36][R8.64+0x100], !P2 ;  /* 0x0680010008157fae */ /* 0x000fe8000d101d64 */
[----:B------:R-:W-:Y:S01]  /*d7f0*/  LDGSTS.E.BYPASS.LTC128B.128 [R21+0x9800], desc[UR36][R8.64+0x180], !P1 ;  /* 0x0980018008157fae */ /* 0x000fe2000c901d64 */
[----:B0-----:R-:W-:-:S03]  /*d800*/  IADD3 R6, P0, R14, R0, RZ ;  /* 0x000000000e067210 */ /* 0x001fc60007f1e0ff */
[----:B------:R-:W-:Y:S04]  /*d810*/  SHFL.IDX PT, R22, R22, 0x5, 0x181f ;  /* 0x00b81f0016167f89 */ /* 0x000fe800000e0000 */
[----:B------:R-:W0:Y:S01]  /*d820*/  SHFL.IDX PT, R14, R20, 0x3, 0x181f ;  /* 0x00781f00140e7f89 */ /* 0x000e2200000e0000 */
[----:B-1----:R-:W-:-:S05]  /*d830*/  IMAD.X R7, RZ, RZ, R4, P0 ;  /* 0x000000ffff077224 */ /* 0x002fca00000e0604 */
[----:B------:R-:W-:Y:S04]  /*d840*/  LDGSTS.E.BYPASS.LTC128B.128 [R21+0x1000], desc[UR36][R6.64], !P4 ;  /* 0x0100000006157fae */ /* 0x000fe8000e101d64 */
[----:B------:R-:W-:Y:S04]  /*d850*/  LDGSTS.E.BYPASS.LTC128B.128 [R21+0x4000], desc[UR36][R6.64+0x80], !P3 ;  /* 0x0400008006157fae */ /* 0x000fe8000d901d64 */
[----:B------:R-:W-:Y:S04]  /*d860*/  LDGSTS.E.BYPASS.LTC128B.128 [R21+0x7000], desc[UR36][R6.64+0x100], !P2 ;  /* 0x0700010006157fae */ /* 0x000fe8000d101d64 */
[----:B------:R1:W-:Y:S01]  /*d870*/  LDGSTS.E.BYPASS.LTC128B.128 [R21+0xa000], desc[UR36][R6.64+0x180], !P1 ;  /* 0x0a00018006157fae */ /* 0x0003e2000c901d64 */
[----:B0-----:R-:W-:-:S03]  /*d880*/  IADD3 R4, P0, R14, R0, RZ ;  /* 0x000000000e047210 */ /* 0x001fc60007f1e0ff */
[----:B------:R-:W0:Y:S02]  /*d890*/  SHFL.IDX PT, R14, R20, 0x4, 0x181f ;  /* 0x00981f00140e7f89 */ /* 0x000e2400000e0000 */
[----:B------:R-:W-:Y:S01]  /*d8a0*/  IMAD.X R5, RZ, RZ, R5, P0 ;  /* 0x000000ffff057224 */ /* 0x000fe200000e0605 */
[----:B-1----:R-:W-:-:S04]  /*d8b0*/  MOV R6, RZ ;  /* 0x000000ff00067202 */ /* 0x002fc80000000f00 */
[----:B------:R1:W-:Y:S04]  /*d8c0*/  LDGSTS.E.BYPASS.LTC128B.128 [R21+0x1800], desc[UR36][R4.64], !P4 ;  /* 0x0180000004157fae */ /* 0x0003e8000e101d64 */
[----:B------:R1:W-:Y:S04]  /*d8d0*/  LDGSTS.E.BYPASS.LTC128B.128 [R21+0x4800], desc[UR36][R4.64+0x80], !P3 ;  /* 0x0480008004157fae */ /* 0x0003e8000d901d64 */
[----:B------:R1:W-:Y:S04]  /*d8e0*/  LDGSTS.E.BYPASS.LTC128B.128 [R21+0x7800], desc[UR36][R4.64+0x100], !P2 ;  /* 0x0780010004157fae */ /* 0x0003e8000d101d64 */
[----:B------:R1:W-:Y:S01]  /*d8f0*/  LDGSTS.E.BYPASS.LTC128B.128 [R21+0xa800], desc[UR36][R4.64+0x180], !P1 ;  /* 0x0a80018004157fae */ /* 0x0003e2000c901d64 */
[----:B0-----:R-:W-:-:S03]  /*d900*/  IADD3 R2, P0, R14, R0, RZ ;  /* 0x000000000e027210 */ /* 0x001fc60007f1e0ff */
[----:B------:R1:W0:Y:S02]  /*d910*/  SHFL.IDX PT, R14, R20, 0x5, 0x181f ;  /* 0x00b81f00140e7f89 */ /* 0x00022400000e0000 */
[----:B------:R-:W-:-:S05]  /*d920*/  IMAD.X R3, RZ, RZ, R23, P0 ;  /* 0x000000ffff037224 */ /* 0x000fca00000e0617 */
[----:B------:R1:W-:Y:S04]  /*d930*/  LDGSTS.E.BYPASS.LTC128B.128 [R21+0x2000], desc[UR36][R2.64], !P4 ;  /* 0x0200000002157fae */ /* 0x0003e8000e101d64 */
[----:B------:R1:W-:Y:S04]  /*d940*/  LDGSTS.E.BYPASS.LTC128B.128 [R21+0x5000], desc[UR36][R2.64+0x80], !P3 ;  /* 0x0500008002157fae */ /* 0x0003e8000d901d64 */
[----:B------:R1:W-:Y:S04]  /*d950*/  LDGSTS.E.BYPASS.LTC128B.128 [R21+0x8000], desc[UR36][R2.64+0x100], !P2 ;  /* 0x0800010002157fae */ /* 0x0003e8000d101d64 */
[----:B------:R1:W-:Y:S02]  /*d960*/  LDGSTS.E.BYPASS.LTC128B.128 [R21+0xb000], desc[UR36][R2.64+0x180], !P1 ;  /* 0x0b00018002157fae */ /* 0x0003e4000c901d64 */
.L_x_364:
[----:B01----:R-:W-:-:S05]  /*d970*/  IADD3 R2, P0, R14, R0, RZ ;  /* 0x000000000e027210 */ /* 0x003fca0007f1e0ff */
        /* <DEDUP_REMOVED lines=10> */
.L_x_251:
        /* <DEDUP_REMOVED lines=10> */
.L_x_252:
[----:B------:R-:W-:Y:S01]  /*dac0*/  VIADD R17, R17, 0x1 ;  /* 0x0000000111117836 */ /* 0x000fe20000000000 */
[----:B------:R1:W-:Y:S01]  /*dad0*/  SYNCS.ARRIVE.TRANS64.A1T0 RZ, [R19+URZ+0x32450], RZ ;  /* 0x032450ff13ff79a7 */ /* 0x0003e2000810003f */
[----:B------:R-:W-:Y:S01]  /*dae0*/  VIADD R27, R27, 0xffffffff ;  /* 0xffffffff1b1b7836 */ /* 0x000fe20000000000 */
[----:B------:R-:W-:Y:S02]  /*daf0*/  IADD3 R18, R18, -0x60, RZ ;  /* 0xffffffa012127810 */ /* 0x000fe40007ffe0ff */
[----:B------:R-:W-:-:S04]  /*db00*/  ISETP.NE.AND P0, PT, R17, 0x2, PT ;  /* 0x000000021100780c */ /* 0x000fc80003f05270 */
[----:B------:R-:W-:Y:S02]  /*db10*/  SEL R17, R17, RZ, P0 ;  /* 0x000000ff11117207 */ /* 0x000fe40000000000 */
[----:B0-----:R-:W-:Y:S02]  /*db20*/  SEL R3, RZ, 0x1, P0 ;  /* 0x00000001ff037807 */ /* 0x001fe40000000000 */
[----:B------:R-:W-:Y:S02]  /*db30*/  ISETP.GT.AND P0, PT, R27, UR46, PT ;  /* 0x0000002e1b007c0c */ /* 0x000fe4000bf04270 */
[----:B------:R-:W-:-:S11]  /*db40*/  LOP3.LUT R26, R26, R3, RZ, 0x3c, !PT ;  /* 0x000000031a1a7212 */ /* 0x000fd600078e3cff */
[----:B-1----:R-:W-:Y:S05]  /*db50*/  @P0 BRA `(.L_x_253) ;  /* 0xfffffff000a40947 */ /* 0x002fea000383ffff */
.L_x_238:
[----:B------:R-:W-:Y:S05]  /*db60*/  BSYNC B0 ;  /* 0x0000000000007941 */ /* 0x000fea0003800000 */
.L_x_217:
[----:B------:R-:W0:Y:S01]  /*db70*/  S2R R3, SR_CgaCtaId ;  /* 0x0000000000037919 */ /* 0x000e220000008800 */
[----:B------:R-:W-:Y:S01]  /*db80*/  MOV R0, 0x400 ;  /* 0x0000040000007802 */ /* 0x000fe20000000f00 */
[----:B------:R-:W-:Y:S01]  /*db90*/  BSSY B0, `(.L_x_254) ;  /* 0x0000005000007945 */ /* 0x000fe20003800000 */
[----:B------:R-:W-:Y:S02]  /*dba0*/  SHF.L.U32 R6, R6, 0x1f, RZ ;  /* 0x0000001f06067819 */ /* 0x000fe400000006ff */
[----:B0-----:R-:W-:-:S04]  /*dbb0*/  LEA R4, R3, R0, 0x18 ;  /* 0x0000000003047211 */ /* 0x001fc800078ec0ff */
[----:B------:R-:W0:Y:S02]  /*dbc0*/  SYNCS.PHASECHK.TRANS64.TRYWAIT P0, [R4+URZ+0x32420], R6 ;  /* 0x03242006040075a7 */ /* 0x000e24000800017f */
[----:B0-----:R-:W-:Y:S05]  /*dbd0*/  @!P0 BRA `(.L_x_255) ;  /* 0x0000003800f88947 */ /* 0x001fea0003800000 */
.L_x_365:
[----:B------:R-:W-:Y:S05]  /*dbe0*/  BSYNC B0 ;  /* 0x0000000000007941 */ /* 0x000fea0003800000 */
.L_x_254:
[----:B------:R-:W-:-:S03]  /*dbf0*/  UMOV UR4, 0xffffffff ;  /* 0xffffffff00047882 */ /* 0x000fc60000000000 */
[----:B------:R-:W-:Y:S05]  /*dc00*/  BRA.DIV UR4, `(.L_x_256) ;  /* 0x0000003e04007947 */ /* 0x000fea000b800000 */
[----:B------:R-:W1:Y:S02]  /*dc10*/  S2R R0, SR_TID.X ;  /* 0x0000000000007919 */ /* 0x000e640000002100 */
[----:B-1----:R-:W-:-:S04]  /*dc20*/  SHF.R.U32.HI R0, RZ, 0x5, R0 ;  /* 0x00000005ff007819 */ /* 0x002fc80000011600 */
[----:B------:R-:W-:-:S05]  /*dc30*/  LOP3.LUT R0, R0, 0x3, RZ, 0xc0, !PT ;  /* 0x0000000300007812 */ /* 0x000fca00078ec0ff */
[----:B------:R1:W3:Y:S02]  /*dc40*/  SHFL.IDX PT, R14, R0, RZ, 0x1f ;  /* 0x00001fff000e7589 */ /* 0x0002e400000e0000 */
.L_x_368:
[----:B---3--:R-:W-:-:S13]  /*dc50*/  ISETP.NE.AND P0, PT, R14, RZ, PT ;  /* 0x000000ff0e00720c */ /* 0x008fda0003f05270 */
[----:B------:R-:W-:Y:S05]  /*dc60*/  @P0 BRA `(.L_x_184) ;  /* 0x0000000000900947 */ /* 0x000fea0003800000 */
[----:B------:R-:W-:-:S03]  /*dc70*/  UMOV UR4, 0xffffffff ;  /* 0xffffffff00047882 */ /* 0x000fc60000000000 */
[----:B------:R-:W-:Y:S05]  /*dc80*/  BRA.DIV UR4, `(.L_x_257) ;  /* 0x0000003e04147947 */ /* 0x000fea000b800000 */
[----:B------:R-:W-:-:S13]  /*dc90*/  ELECT P6, URZ, PT ;  /* 0x00000000003f782f */ /* 0x000fda00038c0000 */
.L_x_371:
[----:B------:R-:W-:Y:S05]  /*dca0*/  @!P6 BRA `(.L_x_184) ;  /* 0x000000000080e947 */ /* 0x000fea0003800000 */
[----:B-1----:R-:W3:Y:S02]  /*dcb0*/  LDL R0, [R1] ;  /* 0x0000000001007983 */ /* 0x002ee40000100800 */
[----:B---3--:R-:W-:-:S13]  /*dcc0*/  R2UR UR4, R0 ;  /* 0x00000000000472ca */ /* 0x008fda00000e0000 */
[----:B------:R-:W-:-:S06]  /*dcd0*/  ULOP3.LUT UR4, UR4, 0x2, URZ, 0xfc, !UPT ;  /* 0x0000000204047892 */ /* 0x000fcc000f8efc3f */
[----:B------:R-:W-:-:S05]  /*dce0*/  IMAD.U32 R0, RZ, RZ, UR4 ;  /* 0x00000004ff007e24 */ /* 0x000fca000f8e00ff */
[----:B------:R-:W-:-:S13]  /*dcf0*/  ISETP.NE.AND P0, PT, R0, 0x3, PT ;  /* 0x000000030000780c */ /* 0x000fda0003f05270 */
[----:B------:R-:W-:Y:S05]  /*dd00*/  @!P0 BRA `(.L_x_258) ;  /* 0x0000000000048947 */ /* 0x000fea0003800000 */
[----:B------:R-:W-:Y:S01]  /*dd10*/  BPT.TRAP 0x1 ;  /* 0x000000040000795c */ /* 0x000fe20000300000 */
.L_x_258:
[C---:B------:R-:W-:Y:S01]  /*dd20*/  IMAD R5, R17.reuse, 0x8, R4 ;  /* 0x0000000811057824 */ /* 0x040fe200078e0204 */
[----:B------:R-:W-:Y:S01]  /*dd30*/  SHF.L.U32 R0, R26, 0x1f, RZ ;  /* 0x0000001f1a007819 */ /* 0x000fe200000006ff */
[----:B------:R-:W-:-:S03]  /*dd40*/  VIADD R17, R17, 0x1 ;  /* 0x0000000111117836 */ /* 0x000fc60000000000 */
[----:B------:R-:W1:Y:S02]  /*dd50*/  SYNCS.PHASECHK.TRANS64.TRYWAIT P1, [R5+URZ+0x32440], R0 ;  /* 0x03244000050075a7 */ /* 0x000e64000802017f */
[----:B------:R-:W-:-:S04]  /*dd60*/  ISETP.NE.AND P2, PT, R17, 0x2, PT ;  /* 0x000000021100780c */ /* 0x000fc80003f45270 */
[----:B------:R-:W-:Y:S01]  /*dd70*/  SEL R3, RZ, 0x1, P2 ;  /* 0x00000001ff037807 */ /* 0x000fe20001000000 */
[----:B-1----:R-:W-:Y:S08]  /*dd80*/  @!P1 BRA `(.L_x_259) ;  /* 0x0000003800f49947 */ /* 0x002ff00003800000 */
.L_x_372:
[----:B------:R-:W-:Y:S02]  /*dd90*/  SEL R17, R17, RZ, P2 ;  /* 0x000000ff11117207 */ /* 0x000fe40001000000 */
[----:B------:R-:W-:Y:S01]  /*dda0*/  LOP3.LUT R2, R26, R3, RZ, 0x3c, !PT ;  /* 0x000000031a027212 */ /* 0x000fe200078e3cff */
[----:B------:R-:W-:Y:S06]  /*ddb0*/  @!P0 BRA `(.L_x_260) ;  /* 0x0000000000048947 */ /* 0x000fec0003800000 */
[----:B------:R-:W-:Y:S01]  /*ddc0*/  BPT.TRAP 0x1 ;  /* 0x000000040000795c */ /* 0x000fe20000300000 */
.L_x_260:
[----:B------:R-:W-:Y:S02]  /*ddd0*/  LEA R17, R17, R4, 0x3 ;  /* 0x0000000411117211 */ /* 0x000fe400078e18ff */
[----:B------:R-:W-:-:S04]  /*dde0*/  SHF.L.U32 R2, R2, 0x1f, RZ ;  /* 0x0000001f02027819 */ /* 0x000fc800000006ff */
[----:B------:R-:W3:Y:S02]  /*ddf0*/  SYNCS.PHASECHK.TRANS64.TRYWAIT P1, [R17+URZ+0x32440], R2 ;  /* 0x03244002110075a7 */ /* 0x000ee4000802017f */
[----:B---3--:R-:W-:Y:S05]  /*de00*/  @!P1 BRA `(.L_x_261) ;  /* 0x0000003800e89947 */ /* 0x008fea0003800000 */
.L_x_373:
[----:B------:R-:W-:Y:S05]  /*de10*/  @!P0 BRA `(.L_x_262) ;  /* 0x0000000000048947 */ /* 0x000fea0003800000 */
[----:B------:R-:W-:Y:S01]  /*de20*/  BPT.TRAP 0x1 ;  /* 0x000000040000795c */ /* 0x000fe20000300000 */
.L_x_262:
[----:B------:R-:W4:Y:S02]  /*de30*/  SYNCS.PHASECHK.TRANS64.TRYWAIT P1, [R5+URZ+0x32460], R0 ;  /* 0x03246000050075a7 */ /* 0x000f24000802017f */
[----:B----4-:R-:W-:Y:S05]  /*de40*/  @!P1 BRA `(.L_x_263) ;  /* 0x0000003800ec9947 */ /* 0x010fea0003800000 */
.L_x_374:
[----:B------:R-:W-:Y:S05]  /*de50*/  @!P0 BRA `(.L_x_264) ;  /* 0x0000000000048947 */ /* 0x000fea0003800000 */
[----:B------:R-:W-:Y:S01]  /*de60*/  BPT.TRAP 0x1 ;  /* 0x000000040000795c */ /* 0x000fe20000300000 */
.L_x_264:
[----:B------:R0:W0:Y:S02]  /*de70*/  SYNCS.PHASECHK.TRANS64.TRYWAIT P0, [R17+URZ+0x32460], R2 ;  /* 0x03246002110075a7 */ /* 0x000024000800017f */
[----:B0-----:R-:W-:Y:S05]  /*de80*/  @!P0 NANOSLEEP.SYNCS 0x989680 ;  /* 0x009896800000895d */ /* 0x001fea0003900000 */
[----:B------:R-:W0:Y:S02]  /*de90*/  @!P0 SYNCS.PHASECHK.TRANS64 P0, [R17+URZ+0x32460], R2 ;  /* 0x03246002110085a7 */ /* 0x000e24000800007f */
[----:B0-----:R-:W-:Y:S05]  /*dea0*/  @!P0 BRA `(.L_x_264) ;  /* 0xfffffffc00f08947 */ /* 0x001fea000383ffff */
.L_x_184:
[----:B------:R-:W-:Y:S05]  /*deb0*/  BSYNC B6 ;  /* 0x0000000000067941 */ /* 0x000fea0003800000 */
.L_x_181:
[----:B------:R-:W-:Y:S05]  /*dec0*/  EXIT ;  /* 0x000000000000794d */ /* 0x000fea0003800000 */
.L_x_188:
[----:B------:R-:W-:-:S13]  /*ded0*/  R2UR UR4, R16 ;  /* 0x00000000100472ca */ /* 0x000fda00000e0000 */
[----:B-1----:R-:W-:-:S04]  /*dee0*/  IMAD.U32 R3, RZ, RZ, UR4 ;  /* 0x00000004ff037e24 */ /* 0x002fc8000f8e00ff */
[----:B------:R1:W2:Y:S03]  /*def0*/  SYNCS.PHASECHK.TRANS64.TRYWAIT P0, [R3+URZ+0x32400], R0 ;  /* 0x03240000030075a7 */ /* 0x0002a6000800017f */
[----:B--2---:R-:W-:Y:S05]  /*df00*/  @!P0 NANOSLEEP.SYNCS 0x989680 ;  /* 0x009896800000895d */ /* 0x004fea0003900000 */
[----:B------:R-:W2:Y:S02]  /*df10*/  @!P0 SYNCS.PHASECHK.TRANS64 P0, [R3+URZ+0x32400], R0 ;  /* 0x03240000030085a7 */ /* 0x000ea4000800007f */
[----:B--2---:R-:W-:Y:S05]  /*df20*/  @!P0 BRA `(.L_x_188) ;  /* 0xfffffffc00e88947 */ /* 0x004fea000383ffff */
[----:B------:R-:W-:Y:S05]  /*df30*/  BRA `(.L_x_265) ;  /* 0xffffff3400607947 */ /* 0x000fea000383ffff */
.L_x_192:
[----:B------:R-:W-:-:S13]  /*df40*/  R2UR UR4, R16 ;  /* 0x00000000100472ca */ /* 0x000fda00000e0000 */
[----:B-1----:R-:W-:-:S04]  /*df50*/  IMAD.U32 R3, RZ, RZ, UR4 ;  /* 0x00000004ff037e24 */ /* 0x002fc8000f8e00ff */
[----:B------:R1:W2:Y:S03]  /*df60*/  SYNCS.PHASECHK.TRANS64.TRYWAIT P1, [R3+URZ+0x32430], R0 ;  /* 0x03243000030075a7 */ /* 0x0002a6000802017f */
[----:B--2---:R-:W-:Y:S05]  /*df70*/  @!P1 NANOSLEEP.SYNCS 0x989680 ;  /* 0x009896800000995d */ /* 0x004fea0003900000 */
[----:B------:R-:W2:Y:S02]  /*df80*/  @!P1 SYNCS.PHASECHK.TRANS64 P1, [R3+URZ+0x32430], R0 ;  /* 0x03243000030095a7 */ /* 0x000ea4000802007f */
[----:B--2---:R-:W-:Y:S05]  /*df90*/  @!P1 BRA `(.L_x_192) ;  /* 0xfffffffc00e89947 */ /* 0x004fea000383ffff */
[----:B------:R-:W-:Y:S05]  /*dfa0*/  BRA `(.L_x_191) ;  /* 0xffffff3400887947 */ /* 0x000fea000383ffff */
.L_x_193:
[----:B------:R-:W-:-:S13]  /*dfb0*/  R2UR UR4, R16 ;  /* 0x00000000100472ca */ /* 0x000fda00000e0000 */
[----:B-1----:R-:W-:-:S04]  /*dfc0*/  IMAD.U32 R3, RZ, RZ, UR4 ;  /* 0x00000004ff037e24 */ /* 0x002fc8000f8e00ff */
[----:B------:R1:W2:Y:S03]  /*dfd0*/  SYNCS.PHASECHK.TRANS64.TRYWAIT P1, [R3+URZ+0x32410], R0 ;  /* 0x03241000030075a7 */ /* 0x0002a6000802017f */
[----:B--2---:R-:W-:Y:S05]  /*dfe0*/  @!P1 NANOSLEEP.SYNCS 0x989680 ;  /* 0x009896800000995d */ /* 0x004fea0003900000 */
[----:B------:R-:W2:Y:S02]  /*dff0*/  @!P1 SYNCS.PHASECHK.TRANS64 P1, [R3+URZ+0x32410], R0 ;  /* 0x03241000030095a7 */ /* 0x000ea4000802007f */
[----:B--2---:R-:W-:Y:S05]  /*e000*/  @!P1 BRA `(.L_x_193) ;  /* 0xfffffffc00e89947 */ /* 0x004fea000383ffff */
[----:B------:R-:W-:Y:S05]  /*e010*/  BRA `(.L_x_266) ;  /* 0xffffff38004c7947 */ /* 0x000fea000383ffff */
.L_x_197:
[----:B------:R-:W-:-:S13]  /*e020*/  R2UR UR4, R16 ;  /* 0x00000000100472ca */ /* 0x000fda00000e0000 */
[----:B-1----:R-:W-:-:S04]  /*e030*/  MOV R3, UR4 ;  /* 0x0000000400037c02 */ /* 0x002fc80008000f00 */
[----:B------:R1:W3:Y:S03]  /*e040*/  SYNCS.PHASECHK.TRANS64.TRYWAIT P1, [R3+URZ+0x32450], R0 ;  /* 0x03245000030075a7 */ /* 0x0002e6000802017f */
[----:B---3--:R-:W-:Y:S05]  /*e050*/  @!P1 NANOSLEEP.SYNCS 0x989680 ;  /* 0x009896800000995d */ /* 0x008fea0003900000 */
[----:B------:R-:W3:Y:S02]  /*e060*/  @!P1 SYNCS.PHASECHK.TRANS64 P1, [R3+URZ+0x32450], R0 ;  /* 0x03245000030095a7 */ /* 0x000ee4000802007f */
[----:B---3--:R-:W-:Y:S05]  /*e070*/  @!P1 BRA `(.L_x_197) ;  /* 0xfffffffc00e89947 */ /* 0x008fea000383ffff */
[----:B------:R-:W-:Y:S05]  /*e080*/  BRA `(.L_x_196) ;  /* 0xffffff3800587947 */ /* 0x000fea000383ffff */
.L_x_204:
[----:B-1----:R-:W-:-:S04]  /*e090*/  IMAD.U32 R153, RZ, RZ, UR60 ;  /* 0x0000003cff997e24 */ /* 0x002fc8000f8e00ff */
[----:B------:R1:W2:Y:S03]  /*e0a0*/  SYNCS.PHASECHK.TRANS64.TRYWAIT P2, [R153+URZ+0x32430], R0 ;  /* 0x03243000990075a7 */ /* 0x0002a6000804017f */
[----:B--2---:R-:W-:Y:S05]  /*e0b0*/  @!P2 NANOSLEEP.SYNCS 0x989680 ;  /* 0x009896800000a95d */ /* 0x004fea0003900000 */
[----:B------:R-:W2:Y:S02]  /*e0c0*/  @!P2 SYNCS.PHASECHK.TRANS64 P2, [R153+URZ+0x32430], R0 ;  /* 0x032430009900a5a7 */ /* 0x000ea4000804007f */
[----:B--2---:R-:W-:Y:S05]  /*e0d0*/  @!P2 BRA `(.L_x_204) ;  /* 0xfffffffc00eca947 */ /* 0x004fea000383ffff */
[----:B------:R-:W-:Y:S05]  /*e0e0*/  BRA `(.L_x_203) ;  /* 0xffffff6000087947 */ /* 0x000fea000383ffff */
.L_x_208:
[----:B--2---:R-:W-:-:S04]  /*e0f0*/  IMAD.U32 R203, RZ, RZ, UR60 ;  /* 0x0000003cffcb7e24 */ /* 0x004fc8000f8e00ff */
[----:B------:R2:W3:Y:S03]  /*e100*/  SYNCS.PHASECHK.TRANS64.TRYWAIT P2, [R203+URZ+0x32450], R0 ;  /* 0x03245000cb0075a7 */ /* 0x0004e6000804017f */
[----:B---3--:R-:W-:Y:S05]  /*e110*/  @!P2 NANOSLEEP.SYNCS 0x989680 ;  /* 0x009896800000a95d */ /* 0x008fea0003900000 */
[----:B------:R-:W3:Y:S02]  /*e120*/  @!P2 SYNCS.PHASECHK.TRANS64 P2, [R203+URZ+0x32450], R0 ;  /* 0x03245000cb00a5a7 */ /* 0x000ee4000804007f */
[----:B---3--:R-:W-:Y:S05]  /*e130*/  @!P2 BRA `(.L_x_208) ;  /* 0xfffffffc00eca947 */ /* 0x008fea000383ffff */
[----:B------:R-:W-:Y:S05]  /*e140*/  BRA `(.L_x_207) ;  /* 0xffffff6000d47947 */ /* 0x000fea000383ffff */
.L_x_222:
[----:B------:R-:W-:Y:S01]  /*e150*/  IMAD.MOV.U32 R13, RZ, RZ, R18 ;  /* 0x000000ffff0d7224 */ /* 0x000fe200078e0012 */
[----:B------:R-:W-:Y:S01]  /*e160*/  MOV R12, RZ ;  /* 0x000000ff000c7202 */ /* 0x000fe20000000f00 */
[----:B------:R-:W-:Y:S02]  /*e170*/  IMAD.MOV.U32 R11, RZ, RZ, 0x1f ;  /* 0x0000001fff0b7424 */ /* 0x000fe400078e00ff */
[----:B------:R-:W-:-:S07]  /*e180*/  IMAD.MOV.U32 R15, RZ, RZ, -0x1 ;  /* 0xffffffffff0f7424 */ /* 0x000fce00078e00ff */
[----:B-----5:R-:W-:Y:S05]  /*e190*/  WARPSYNC.COLLECTIVE R15, `(.L_x_267) ;  /* 0x000000000f087348 */ /* 0x020fea0003c00000 */
[----:B------:R0:W1:Y:S02]  /*e1a0*/  SHFL.IDX P6, R14, R13, R12, R11 ;  /* 0x0000000c0d0e7389 */ /* 0x00006400000c000b */
[----:B01---5:R-:W-:Y:S01]  /*e1b0*/  ENDCOLLECTIVE ;  /* 0x000000000000791b */ /* 0x023fe20003800000 */
.L_x_267:
[----:B------:R-:W-:Y:S05]  /*e1c0*/  BRA `(.L_x_268) ;  /* 0xffffffc400887947 */ /* 0x000fea000383ffff */
.L_x_224:
[----:B0-----:R-:W-:-:S04]  /*e1d0*/  IMAD.U32 R3, RZ, RZ, UR42 ;  /* 0x0000002aff037e24 */ /* 0x001fc8000f8e00ff */
[----:B------:R0:W1:Y:S03]  /*e1e0*/  SYNCS.PHASECHK.TRANS64.TRYWAIT P0, [R3+URZ+0x32440], R2 ;  /* 0x03244002030075a7 */ /* 0x000066000800017f */
[----:B-1----:R-:W-:Y:S05]  /*e1f0*/  @!P0 NANOSLEEP.SYNCS 0x989680 ;  /* 0x009896800000895d */ /* 0x002fea0003900000 */
[----:B------:R-:W1:Y:S02]  /*e200*/  @!P0 SYNCS.PHASECHK.TRANS64 P0, [R3+URZ+0x32440], R2 ;  /* 0x03244002030085a7 */ /* 0x000e64000800007f */
[----:B-1----:R-:W-:Y:S05]  /*e210*/  @!P0 BRA `(.L_x_224) ;  /* 0xfffffffc00ec8947 */ /* 0x002fea000383ffff */
[----:B------:R-:W-:Y:S05]  /*e220*/  BRA `(.L_x_269) ;  /* 0xffffffc400cc7947 */ /* 0x000fea000383ffff */
.L_x_225:
[----:B------:R-:W-:Y:S01]  /*e230*/  BSSY B0, `(.L_x_270) ;  /* 0x0000008000007945 */ /* 0x000fe20003800000 */
[----:B------:R-:W-:Y:S01]  /*e240*/  MOV R13, R5 ;  /* 0x00000005000d7202 */ /* 0x000fe20000000f00 */
[----:B------:R-:W-:Y:S02]  /*e250*/  IMAD.MOV.U32 R12, RZ, RZ, RZ ;  /* 0x000000ffff0c7224 */ /* 0x000fe400078e00ff */
[----:B------:R-:W-:Y:S02]  /*e260*/  IMAD.MOV.U32 R11, RZ, RZ, 0x181f ;  /* 0x0000181fff0b7424 */ /* 0x000fe400078e00ff */
[----:B------:R-:W-:-:S07]  /*e270*/  IMAD.MOV.U32 R15, RZ, RZ, -0x1 ;  /* 0xffffffffff0f7424 */ /* 0x000fce00078e00ff */
[----:B------:R-:W-:Y:S05]  /*e280*/  WARPSYNC.COLLECTIVE R15, `(.L_x_271) ;  /* 0x000000000f087348 */ /* 0x000fea0003c00000 */
[----:B------:R0:W1:Y:S02]  /*e290*/  SHFL.IDX P6, R14, R13, R12, R11 ;  /* 0x0000000c0d0e7389 */ /* 0x00006400000c000b */
[----:B01----:R-:W-:Y:S01]  /*e2a0*/  ENDCOLLECTIVE ;  /* 0x000000000000791b */ /* 0x003fe20003800000 */
.L_x_271:
[----:B------:R-:W-:Y:S05]  /*e2b0*/  BSYNC B0 ;  /* 0x0000000000007941 */ /* 0x000fea0003800000 */
.L_x_270:
[----:B------:R-:W-:Y:S01]  /*e2c0*/  IMAD.MOV.U32 R13, RZ, RZ, R4 ;  /* 0x000000ffff0d7224 */ /* 0x000fe200078e0004 */
[----:B------:R-:W-:Y:S01]  /*e2d0*/  MOV R15, 0xffffffff ;  /* 0xffffffff000f7802 */ /* 0x000fe20000000f00 */
[----:B------:R-:W-:Y:S01]  /*e2e0*/  IMAD.MOV.U32 R12, RZ, RZ, RZ ;  /* 0x000000ffff0c7224 */ /* 0x000fe200078e00ff */
[----:B------:R-:W-:Y:S01]  /*e2f0*/  MOV R0, R14 ;  /* 0x0000000e00007202 */ /* 0x000fe20000000f00 */
[----:B------:R-:W-:Y:S01]  /*e300*/  IMAD.MOV.U32 R11, RZ, RZ, 0x181f ;  /* 0x0000181fff0b7424 */ /* 0x000fe200078e00ff */
[----:B------:R-:W-:-:S07]  /*e310*/  @P0 LEA R7, R28, UR42, 0x1 ;  /* 0x0000002a1c070c11 */ /* 0x000fce000f8e08ff */
[----:B------:R-:W-:Y:S05]  /*e320*/  WARPSYNC.COLLECTIVE R15, `(.L_x_272) ;  /* 0x000000000f087348 */ /* 0x000fea0003c00000 */
[----:B------:R0:W1:Y:S02]  /*e330*/  SHFL.IDX P6, R14, R13, R12, R11 ;  /* 0x0000000c0d0e7389 */ /* 0x00006400000c000b */
[----:B01----:R-:W-:Y:S01]  /*e340*/  ENDCOLLECTIVE ;  /* 0x000000000000791b */ /* 0x003fe20003800000 */
.L_x_272:
[----:B------:R-:W-:Y:S02]  /*e350*/  IMAD.MOV.U32 R13, RZ, RZ, R5 ;  /* 0x000000ffff0d7224 */ /* 0x000fe400078e0005 */
[----:B------:R-:W-:Y:S01]  /*e360*/  IMAD.MOV.U32 R12, RZ, RZ, 0x1 ;  /* 0x00000001ff0c7424 */ /* 0x000fe200078e00ff */
[----:B------:R-:W-:-:S13]  /*e370*/  @P0 LEA R2, P1, R22, R14, 0x1 ;  /* 0x0000000e16020211 */ /* 0x000fda00078208ff */
[----:B------:R-:W-:Y:S05]  /*e380*/  WARPSYNC.COLLECTIVE R15, `(.L_x_273) ;  /* 0x000000000f087348 */ /* 0x000fea0003c00000 */
[----:B------:R0:W1:Y:S02]  /*e390*/  SHFL.IDX P6, R14, R13, R12, R11 ;  /* 0x0000000c0d0e7389 */ /* 0x00006400000c000b */
[----:B01----:R-:W-:Y:S01]  /*e3a0*/  ENDCOLLECTIVE ;  /* 0x000000000000791b */ /* 0x003fe20003800000 */
.L_x_273:
[----:B------:R-:W-:-:S05]  /*e3b0*/  @P0 IMAD.X R3, RZ, RZ, R0, P1 ;  /* 0x000000ffff030224 */ /* 0x000fca00008e0600 */
        /* <DEDUP_REMOVED lines=11> */
.L_x_274:
[----:B------:R-:W-:Y:S01]  /*e470*/  IMAD.MOV.U32 R13, RZ, RZ, R5 ;  /* 0x000000ffff0d7224 */ /* 0x000fe200078e0005 */
[----:B------:R-:W-:Y:S02]  /*e480*/  MOV R12, 0x2 ;  /* 0x00000002000c7802 */ /* 0x000fe40000000f00 */
[----:B------:R-:W-:-:S13]  /*e490*/  @P0 LEA R2, P1, R22, R14, 0x1 ;  /* 0x0000000e16020211 */ /* 0x000fda00078208ff */
[----:B------:R-:W-:Y:S05]  /*e4a0*/  WARPSYNC.COLLECTIVE R15, `(.L_x_275) ;  /* 0x000000000f087348 */ /* 0x000fea0003c00000 */
[----:B------:R0:W1:Y:S02]  /*e4b0*/  SHFL.IDX P6, R14, R13, R12, R11 ;  /* 0x0000000c0d0e7389 */ /* 0x00006400000c000b */
[----:B01----:R-:W-:Y:S01]  /*e4c0*/  ENDCOLLECTIVE ;  /* 0x000000000000791b */ /* 0x003fe20003800000 */
.L_x_275:
        /* <DEDUP_REMOVED lines=12> */
.L_x_276:
[----:B------:R-:W-:Y:S01]  /*e590*/  MOV R13, R5 ;  /* 0x00000005000d7202 */ /* 0x000fe20000000f00 */
[----:B------:R-:W-:Y:S01]  /*e5a0*/  IMAD.MOV.U32 R12, RZ, RZ, 0x3 ;  /* 0x00000003ff0c7424 */ /* 0x000fe200078e00ff */
[----:B------:R-:W-:-:S13]  /*e5b0*/  @P0 LEA R2, P1, R22, R14, 0x1 ;  /* 0x0000000e16020211 */ /* 0x000fda00078208ff */
[----:B------:R-:W-:Y:S05]  /*e5c0*/  WARPSYNC.COLLECTIVE R15, `(.L_x_277) ;  /* 0x000000000f087348 */ /* 0x000fea0003c00000 */
[----:B------:R0:W1:Y:S02]  /*e5d0*/  SHFL.IDX P6, R14, R13, R12, R11 ;  /* 0x0000000c0d0e7389 */ /* 0x00006400000c000b */
[----:B01----:R-:W-:Y:S01]  /*e5e0*/  ENDCOLLECTIVE ;  /* 0x000000000000791b */ /* 0x003fe20003800000 */
.L_x_277:
        /* <DEDUP_REMOVED lines=12> */
.L_x_278:
[----:B------:R-:W-:Y:S02]  /*e6b0*/  IMAD.MOV.U32 R13, RZ, RZ, R5 ;  /* 0x000000ffff0d7224 */ /* 0x000fe400078e0005 */
[----:B------:R-:W-:Y:S01]  /*e6c0*/  IMAD.MOV.U32 R12, RZ, RZ, 0x4 ;  /* 0x00000004ff0c7424 */ /* 0x000fe200078e00ff */
[----:B------:R-:W-:-:S13]  /*e6d0*/  @P0 LEA R2, P1, R22, R14, 0x1 ;  /* 0x0000000e16020211 */ /* 0x000fda00078208ff */
[----:B------:R-:W-:Y:S05]  /*e6e0*/  WARPSYNC.COLLECTIVE R15, `(.L_x_279) ;  /* 0x000000000f087348 */ /* 0x000fea0003c00000 */
[----:B------:R0:W1:Y:S02]  /*e6f0*/  SHFL.IDX P6, R14, R13, R12, R11 ;  /* 0x0000000c0d0e7389 */ /* 0x00006400000c000b */
[----:B01----:R-:W-:Y:S01]  /*e700*/  ENDCOLLECTIVE ;  /* 0x000000000000791b */ /* 0x003fe20003800000 */
.L_x_279:
[----:B------:R-:W-:-:S05]  /*e710*/  @P0 IADD3.X R3, RZ, R0, RZ, P1, !PT ;  /* 0x00000000ff030210 */ /* 0x000fca0000ffe4ff */
        /* <DEDUP_REMOVED lines=11> */
.L_x_280:
[----:B------:R-:W-:Y:S02]  /*e7d0*/  IMAD.MOV.U32 R13, RZ, RZ, R5 ;  /* 0x000000ffff0d7224 */ /* 0x000fe400078e0005 */
[----:B------:R-:W-:Y:S01]  /*e7e0*/  IMAD.MOV.U32 R12, RZ, RZ, 0x5 ;  /* 0x00000005ff0c7424 */ /* 0x000fe200078e00ff */
[----:B------:R-:W-:-:S13]  /*e7f0*/  @P0 LEA R2, P1, R22, R14, 0x1 ;  /* 0x0000000e16020211 */ /* 0x000fda00078208ff */
[----:B------:R-:W-:Y:S05]  /*e800*/  WARPSYNC.COLLECTIVE R15, `(.L_x_281) ;  /* 0x000000000f087348 */ /* 0x000fea0003c00000 */
[----:B------:R0:W1:Y:S02]  /*e810*/  SHFL.IDX P6, R14, R13, R12, R11 ;  /* 0x0000000c0d0e7389 */ /* 0x00006400000c000b */
[----:B01----:R-:W-:Y:S01]  /*e820*/  ENDCOLLECTIVE ;  /* 0x000000000000791b */ /* 0x003fe20003800000 */
.L_x_281:
[----:B------:R-:W-:-:S05]  /*e830*/  @P0 IMAD.X R3, RZ, RZ, R0, P1 ;  /* 0x000000ffff030224 */ /* 0x000fca00008e0600 */
        /* <DEDUP_REMOVED lines=9> */
.L_x_282:
[----:B------:R-:W-:Y:S05]  /*e8d0*/  BRA `(.L_x_283) ;  /* 0xffffffc400407947 */ /* 0x000fea000383ffff */
.L_x_228:
[----:B------:R-:W-:Y:S01]  /*e8e0*/  IMAD.MOV.U32 R13, RZ, RZ, R4 ;  /* 0x000000ffff0d7224 */ /* 0x000fe200078e0004 */
[----:B------:R-:W-:Y:S01]  /*e8f0*/  MOV R11, 0x181f ;  /* 0x0000181f000b7802 */ /* 0x000fe20000000f00 */
[----:B------:R-:W-:Y:S01]  /*e900*/  IMAD.MOV.U32 R12, RZ, RZ, RZ ;  /* 0x000000ffff0c7224 */ /* 0x000fe200078e00ff */
[----:B------:R-:W-:Y:S01]  /*e910*/  LOP3.LUT R16, R16, 0xffffefff, RZ, 0xc0, !PT ;  /* 0xffffefff10107812 */ /* 0x000fe200078ec0ff */
[----:B------:R-:W-:-:S07]  /*e920*/  IMAD.MOV.U32 R15, RZ, RZ, -0x1 ;  /* 0xffffffffff0f7424 */ /* 0x000fce00078e00ff */
[----:B------:R-:W-:Y:S05]  /*e930*/  WARPSYNC.COLLECTIVE R15, `(.L_x_284) ;  /* 0x000000000f087348 */ /* 0x000fea0003c00000 */
[----:B------:R0:W1:Y:S02]  /*e940*/  SHFL.IDX P6, R14, R13, R12, R11 ;  /* 0x0000000c0d0e7389 */ /* 0x00006400000c000b */
[----:B01----:R-:W-:Y:S01]  /*e950*/  ENDCOLLECTIVE ;  /* 0x000000000000791b */ /* 0x003fe20003800000 */
.L_x_284:
[----:B------:R-:W-:Y:S02]  /*e960*/  IMAD.MOV.U32 R13, RZ, RZ, R0 ;  /* 0x000000ffff0d7224 */ /* 0x000fe400078e0000 */
[----:B------:R-:W-:-:S07]  /*e970*/  IMAD.MOV.U32 R3, RZ, RZ, R14 ;  /* 0x000000ffff037224 */ /* 0x000fce00078e000e */
[----:B------:R-:W-:Y:S05]  /*e980*/  WARPSYNC.COLLECTIVE R15, `(.L_x_285) ;  /* 0x000000000f087348 */ /* 0x000fea0003c00000 */
[----:B------:R0:W1:Y:S02]  /*e990*/  SHFL.IDX P6, R14, R13, R12, R11 ;  /* 0x0000000c0d0e7389 */ /* 0x00006400000c000b */
[----:B01----:R-:W-:Y:S01]  /*e9a0*/  ENDCOLLECTIVE ;  /* 0x000000000000791b */ /* 0x003fe20003800000 */
.L_x_285:
[----:B------:R-:W-:Y:S02]  /*e9b0*/  ULDC UR4, c[0x0][0x288] ;  /* 0x0000a20000047ab9 */ /* 0x000fe40000000800 */
[----:B------:R-:W-:Y:S01]  /*e9c0*/  IMAD R5, R6, UR4, RZ ;  /* 0x0000000406057c24 */ /* 0x000fe2000f8e02ff */
[----:B------:R-:W-:-:S04]  /*e9d0*/  LEA R6, R36, R37, 0x7 ;  /* 0x0000002524067211 */ /* 0x000fc800078e38ff */
[C---:B------:R-:W-:Y:S01]  /*e9e0*/  ISETP.GE.AND P2, PT, R6.reuse, R5, PT ;  /* 0x000000050600720c */ /* 0x040fe20003f46270 */
[----:B------:R-:W-:Y:S02]  /*e9f0*/  VIADD R8, R6, 0x10 ;  /* 0x0000001006087836 */ /* 0x000fe40000000000 */
[----:B------:R-:W-:Y:S01]  /*ea00*/  IMAD.MOV.U32 R13, RZ, RZ, R4 ;  /* 0x000000ffff0d7224 */ /* 0x000fe200078e0004 */
[----:B------:R-:W-:-:S09]  /*ea10*/  MOV R12, 0x1 ;  /* 0x00000001000c7802 */ /* 0x000fd20000000f00 */
[----:B------:R-:W-:Y:S02]  /*ea20*/  @!P2 LEA R9, R28, UR42, 0x1 ;  /* 0x0000002a1c09ac11 */ /* 0x000fe4000f8e08ff */
[----:B------:R-:W-:Y:S02]  /*ea30*/  @P2 LOP3.LUT R16, R16, 0x1000, RZ, 0xfc, !PT ;  /* 0x0000100010102812 */ /* 0x000fe400078efcff */
[----:B------:R-:W-:-:S13]  /*ea40*/  @!P2 LEA R2, P1, R22, R14, 0x1 ;  /* 0x0000000e1602a211 */ /* 0x000fda00078208ff */
[----:B------:R-:W-:Y:S05]  /*ea50*/  WARPSYNC.COLLECTIVE R15, `(.L_x_286) ;  /* 0x000000000f087348 */ /* 0x000fea0003c00000 */
[----:B------:R0:W1:Y:S02]  /*ea60*/  SHFL.IDX P6, R14, R13, R12, R11 ;  /* 0x0000000c0d0e7389 */ /* 0x00006400000c000b */
[----:B01----:R-:W-:Y:S01]  /*ea70*/  ENDCOLLECTIVE ;  /* 0x000000000000791b */ /* 0x003fe20003800000 */
.L_x_286:
[----:B------:R-:W-:Y:S01]  /*ea80*/  LOP3.LUT R16, R16, 0xfffff7ff, RZ, 0xc0, !PT ;  /* 0xfffff7ff10107812 */ /* 0x000fe200078ec0ff */
[----:B------:R-:W-:-:S05]  /*ea90*/  @!P2 IMAD.X R3, RZ, RZ, R3, P1 ;  /* 0x000000ffff03a224 */ /* 0x000fca00008e0603 */
[----:B------:R-:W-:Y:S01]  /*eaa0*/  @!PT LDS RZ, [RZ] ;  /* 0x00000000fffff984 */ /* 0x000fe20000000800 */
[----:B------:R-:W-:Y:S01]  /*eab0*/  @!PT LDS RZ, [RZ] ;  /* 0x00000000fffff984 */ /* 0x000fe20000000800 */
[----:B------:R-:W-:Y:S01]  /*eac0*/  @!PT LDS RZ, [RZ] ;  /* 0x00000000fffff984 */ /* 0x000fe20000000800 */
[----:B------:R0:W-:Y:S01]  /*ead0*/  @!P2 LDGSTS.E.BYPASS.LTC128B.128 [R9+0x18400], desc[UR36][R2.64], !P0 ;  /* 0x184000000209afae */ /* 0x0001e2000c101d64 */
[----:B------:R-:W-:Y:S01]  /*eae0*/  ISETP.GE.AND P2, PT, R8, R5, PT ;  /* 0x000000050800720c */ /* 0x000fe20003f46270 */
[----:B------:R-:W-:Y:S02]  /*eaf0*/  VIADD R8, R6, 0x20 ;  /* 0x0000002006087836 */ /* 0x000fe40000000000 */
[----:B------:R-:W-:-:S10]  /*eb00*/  IMAD.MOV.U32 R13, RZ, RZ, R0 ;  /* 0x000000ffff0d7224 */ /* 0x000fd400078e0000 */
[----:B------:R-:W-:Y:S01]  /*eb10*/  @!P2 LEA R21, R28, UR42, 0x1 ;  /* 0x0000002a1c15ac11 */ /* 0x000fe2000f8e08ff */
[----:B------:R-:W-:Y:S01]  /*eb20*/  IMAD.MOV.U32 R7, RZ, RZ, R14 ;  /* 0x000000ffff077224 */ /* 0x000fe200078e000e */
[----:B0-----:R-:W-:-:S07]  /*eb30*/  @P2 LOP3.LUT R16, R16, 0x800, RZ, 0xfc, !PT ;  /* 0x0000080010102812 */ /* 0x001fce00078efcff */
[----:B------:R-:W-:Y:S05]  /*eb40*/  WARPSYNC.COLLECTIVE R15, `(.L_x_287) ;  /* 0x000000000f087348 */ /* 0x000fea0003c00000 */
[----:B------:R0:W1:Y:S02]  /*eb50*/  SHFL.IDX P6, R14, R13, R12, R11 ;  /* 0x0000000c0d0e7389 */ /* 0x00006400000c000b */
[----:B01----:R-:W-:Y:S01]  /*eb60*/  ENDCOLLECTIVE ;  /* 0x000000000000791b */ /* 0x003fe20003800000 */
.L_x_287:
[----:B------:R-:W-:Y:S01]  /*eb70*/  LOP3.LUT R16, R16, 0xfffffbff, RZ, 0xc0, !PT ;  /* 0xfffffbff10107812 */ /* 0x000fe200078ec0ff */
[----:B------:R-:W-:Y:S01]  /*eb80*/  IMAD.MOV.U32 R13, RZ, RZ, R4 ;  /* 0x000000ffff0d7224 */ /* 0x000fe200078e0004 */
[----:B------:R-:W-:-:S04]  /*eb90*/  @!P2 LEA R12, P1, R22, R14, 0x1 ;  /* 0x0000000e160ca211 */ /* 0x000fc800078208ff */
[----:B------:R-:W-:Y:S01]  /*eba0*/  @!P2 MOV R2, R12 ;  /* 0x0000000c0002a202 */ /* 0x000fe20000000f00 */
[----:B------:R-:W-:Y:S01]  /*ebb0*/  @!P2 IMAD.X R11, RZ, RZ, R7, P1 ;  /* 0x000000ffff0ba224 */ /* 0x000fe200008e0607 */
[----:B------:R-:W-:-:S03]  /*ebc0*/  MOV R12, 0x2 ;  /* 0x00000002000c7802 */ /* 0x000fc60000000f00 */
[----:B------:R-:W-:Y:S02]  /*ebd0*/  @!P2 IMAD.MOV.U32 R3, RZ, RZ, R11 ;  /* 0x000000ffff03a224 */ /* 0x000fe400078e000b */
[----:B------:R-:W-:-:S03]  /*ebe0*/  IMAD.MOV.U32 R11, RZ, RZ, 0x181f ;  /* 0x0000181fff0b7424 */ /* 0x000fc600078e00ff */
[----:B------:R-:W-:Y:S01]  /*ebf0*/  @!PT LDS RZ, [RZ] ;  /* 0x00000000fffff984 */ /* 0x000fe20000000800 */
[----:B------:R-:W-:Y:S01]  /*ec00*/  @!PT LDS RZ, [RZ] ;  /* 0x00000000fffff984 */ /* 0x000fe20000000800 */
[----:B------:R-:W-:Y:S01]  /*ec10*/  @!PT LDS RZ, [RZ] ;  /* 0x00000000fffff984 */ /* 0x000fe20000000800 */
[----:B------:R0:W-:Y:S01]  /*ec20*/  @!P2 LDGSTS.E.BYPASS.LTC128B.128 [R21+0x18c00], desc[UR36][R2.64], !P0 ;  /* 0x18c000000215afae */ /* 0x0001e2000c101d64 */
[----:B------:R-:W-:Y:S01]  /*ec30*/  ISETP.GE.AND P2, PT, R8, R5, PT ;  /* 0x000000050800720c */ /* 0x000fe20003f46270 */
[----:B------:R-:W-:-:S12]  /*ec40*/  VIADD R8, R6, 0x30 ;  /* 0x0000003006087836 */ /* 0x000fd80000000000 */
[----:B0-----:R-:W-:Y:S05]  /*ec50*/  WARPSYNC.COLLECTIVE R15, `(.L_x_288) ;  /* 0x000000000f087348 */ /* 0x001fea0003c00000 */
[----:B------:R1:W2:Y:S02]  /*ec60*/  SHFL.IDX P6, R14, R13, R12, R11 ;  /* 0x0000000c0d0e7389 */ /* 0x0002a400000c000b */
[----:B012---:R-:W-:Y:S01]  /*ec70*/  ENDCOLLECTIVE ;  /* 0x000000000000791b */ /* 0x007fe20003800000 */
.L_x_288:
[----:B------:R-:W-:Y:S02]  /*ec80*/  @!P2 LEA R21, R28, UR42, 0x1 ;  /* 0x0000002a1c15ac11 */ /* 0x000fe4000f8e08ff */
[----:B------:R-:W-:Y:S01]  /*ec90*/  @P2 LOP3.LUT R16, R16, 0x400, RZ, 0xfc, !PT ;  /* 0x0000040010102812 */ /* 0x000fe200078efcff */
[----:B------:R-:W-:-:S03]  /*eca0*/  IMAD.MOV.U32 R13, RZ, RZ, R0 ;  /* 0x000000ffff0d7224 */ /* 0x000fc600078e0000 */
[----:B------:R-:W-:Y:S01]  /*ecb0*/  LOP3.LUT R16, R16, 0xfffffdff, RZ, 0xc0, !PT ;  /* 0xfffffdff10107812 */ /* 0x000fe200078ec0ff */
[----:B------:R-:W-:-:S07]  /*ecc0*/  IMAD.MOV.U32 R20, RZ, RZ, R14 ;  /* 0x000000ffff147224 */ /* 0x000fce00078e000e */
[----:B------:R-:W-:Y:S05]  /*ecd0*/  WARPSYNC.COLLECTIVE R15, `(.L_x_289) ;  /* 0x000000000f087348 */ /* 0x000fea0003c00000 */
[----:B------:R0:W1:Y:S02]  /*ece0*/  SHFL.IDX P6, R14, R13, R12, R11 ;  /* 0x0000000c0d0e7389 */ /* 0x00006400000c000b */
[----:B01----:R-:W-:Y:S01]  /*ecf0*/  ENDCOLLECTIVE ;  /* 0x000000000000791b */ /* 0x003fe20003800000 */
.L_x_289:
[----:B------:R-:W-:Y:S01]  /*ed00*/  MOV R13, R4 ;  /* 0x00000004000d7202 */ /* 0x000fe20000000f00 */
[----:B------:R-:W-:Y:S01]  /*ed10*/  IMAD.MOV.U32 R12, RZ, RZ, 0x3 ;  /* 0x00000003ff0c7424 */ /* 0x000fe200078e00ff */
[----:B------:R-:W-:-:S04]  /*ed20*/  @!P2 LEA R15, P1, R22, R14, 0x1 ;  /* 0x0000000e160fa211 */ /* 0x000fc800078208ff */
[----:B------:R-:W-:Y:S01]  /*ed30*/  @!P2 IADD3.X R20, RZ, R20, RZ, P1, !PT ;  /* 0x00000014ff14a210 */ /* 0x000fe20000ffe4ff */
[----:B------:R-:W-:Y:S02]  /*ed40*/  @!P2 IMAD.MOV.U32 R2, RZ, RZ, R15 ;  /* 0x000000ffff02a224 */ /* 0x000fe400078e000f */
[----:B------:R-:W-:Y:S02]  /*ed50*/  IMAD.MOV.U32 R15, RZ, RZ, -0x1 ;  /* 0xffffffffff0f7424 */ /* 0x000fe400078e00ff */
[----:B------:R-:W-:-:S07]  /*ed60*/  @!P2 IMAD.MOV.U32 R3, RZ, RZ, R20 ;  /* 0x000000ffff03a224 */ /* 0x000fce00078e0014 */
[----:B------:R-:W-:Y:S05]  /*ed70*/  WARPSYNC.COLLECTIVE R15, `(.L_x_290) ;  /* 0x000000000f087348 */ /* 0x000fea0003c00000 */
[----:B------:R0:W1:Y:S02]  /*ed80*/  SHFL.IDX P6, R14, R13, R12, R11 ;  /* 0x0000000c0d0e7389 */ /* 0x00006400000c000b */
[----:B01----:R-:W-:Y:S01]  /*ed90*/  ENDCOLLECTIVE ;  /* 0x000000000000791b */ /* 0x003fe20003800000 */
.L_x_290:
[----:B------:R-:W-:Y:S01]  /*eda0*/  @!PT LDS RZ, [RZ] ;  /* 0x00000000fffff984 */ /* 0x000fe20000000800 */
[----:B------:R-:W-:Y:S01]  /*edb0*/  @!PT LDS RZ, [RZ] ;  /* 0x00000000fffff984 */ /* 0x000fe20000000800 */
[----:B------:R-:W-:Y:S01]  /*edc0*/  @!PT LDS RZ, [RZ] ;  /* 0x00000000fffff984 */ /* 0x000fe20000000800 */
[----:B------:R0:W-:Y:S01]  /*edd0*/  @!P2 LDGSTS.E.BYPASS.LTC128B.128 [R21+0x19400], desc[UR36][R2.64], !P0 ;  /* 0x194000000215afae */ /* 0x0001e2000c101d64 */
[----:B------:R-:W-:Y:S02]  /*ede0*/  ISETP.GE.AND P2, PT, R8, R5, PT ;  /* 0x000000050800720c */ /* 0x000fe40003f46270 */
[----:B------:R-:W-:Y:S02]  /*edf0*/  IADD3 R8, R6, 0x40, RZ ;  /* 0x0000004006087810 */ /* 0x000fe40007ffe0ff */
[----:B------:R-:W-:-:S09]  /*ee00*/  MOV R13, R0 ;  /* 0x00000000000d7202 */ /* 0x000fd20000000f00 */
[----:B------:R-:W-:-:S04]  /*ee10*/  @P2 LOP3.LUT R16, R16, 0x200, RZ, 0xfc, !PT ;  /* 0x0000020010102812 */ /* 0x000fc800078efcff */
[----:B------:R-:W-:Y:S01]  /*ee20*/  LOP3.LUT R16, R16, 0xfffffeff, RZ, 0xc0, !PT ;  /* 0xfffffeff10107812 */ /* 0x000fe200078ec0ff */
[----:B0-----:R-:W-:-:S07]  /*ee30*/  IMAD.MOV.U32 R7, RZ, RZ, R14 ;  /* 0x000000ffff077224 */ /* 0x001fce00078e000e */
[----:B------:R-:W-:Y:S05]  /*ee40*/  WARPSYNC.COLLECTIVE R15, `(.L_x_291) ;  /* 0x000000000f087348 */ /* 0x000fea0003c00000 */
[----:B------:R0:W1:Y:S02]  /*ee50*/  SHFL.IDX P6, R14, R13, R12, R11 ;  /* 0x0000000c0d0e7389 */ /* 0x00006400000c000b */
[----:B01----:R-:W-:Y:S01]  /*ee60*/  ENDCOLLECTIVE ;  /* 0x000000000000791b */ /* 0x003fe20003800000 */
.L_x_291:
[----:B------:R-:W-:Y:S01]  /*ee70*/  @!P2 LEA R15, R28, UR42, 0x1 ;  /* 0x0000002a1c0fac11 */ /* 0x000fe2000f8e08ff */
[----:B------:R-:W-:Y:S01]  /*ee80*/  IMAD.MOV.U32 R12, RZ, RZ, 0x4 ;  /* 0x00000004ff0c7424 */ /* 0x000fe200078e00ff */
[----:B------:R-:W-:-:S05]  /*ee90*/  @!P2 LEA R13, P1, R22, R14, 0x1 ;  /* 0x0000000e160da211 */ /* 0x000fca00078208ff */
[----:B------:R-:W-:Y:S02]  /*eea0*/  @!P2 IMAD.X R14, RZ, RZ, R7, P1 ;  /* 0x000000ffff0ea224 */ /* 0x000fe400008e0607 */
[----:B------:R-:W-:Y:S02]  /*eeb0*/  @!P2 IMAD.MOV.U32 R2, RZ, RZ, R13 ;  /* 0x000000ffff02a224 */ /* 0x000fe400078e000d */
[----:B------:R-:W-:Y:S02]  /*eec0*/  @!P2 IMAD.MOV.U32 R3, RZ, RZ, R14 ;  /* 0x000000ffff03a224 */ /* 0x000fe400078e000e */
[----:B------:R-:W-:-:S03]  /*eed0*/  IMAD.MOV.U32 R13, RZ, RZ, R4 ;  /* 0x000000ffff0d7224 */ /* 0x000fc600078e0004 */
[----:B------:R-:W-:Y:S01]  /*eee0*/  @!PT LDS RZ, [RZ] ;  /* 0x00000000fffff984 */ /* 0x000fe20000000800 */
[----:B------:R-:W-:Y:S01]  /*eef0*/  @!PT LDS RZ, [RZ] ;  /* 0x00000000fffff984 */ /* 0x000fe20000000800 */
[----:B------:R-:W-:Y:S01]  /*ef00*/  @!PT LDS RZ, [RZ] ;  /* 0x00000000fffff984 */ /* 0x000fe20000000800 */
[----:B------:R0:W-:Y:S01]  /*ef10*/  @!P2 LDGSTS.E.BYPASS.LTC128B.128 [R15+0x19c00], desc[UR36][R2.64], !P0 ;  /* 0x19c00000020fafae */ /* 0x0001e2000c101d64 */
[----:B------:R-:W-:Y:S01]  /*ef20*/  ISETP.GE.AND P2, PT, R8, R5, PT ;  /* 0x000000050800720c */ /* 0x000fe20003f46270 */
[----:B0-----:R-:W-:-:S12]  /*ef30*/  IMAD.MOV.U32 R15, RZ, RZ, -0x1 ;  /* 0xffffffffff0f7424 */ /* 0x001fd800078e00ff */
[----:B------:R-:W-:Y:S02]  /*ef40*/  @!P2 LEA R20, R28, UR42, 0x1 ;  /* 0x0000002a1c14ac11 */ /* 0x000fe4000f8e08ff */
[----:B------:R-:W-:-:S07]  /*ef50*/  @P2 LOP3.LUT R16, R16, 0x100, RZ, 0xfc, !PT ;  /* 0x0000010010102812 */ /* 0x000fce00078efcff */
[----:B------:R-:W-:Y:S05]  /*ef60*/  WARPSYNC.COLLECTIVE R15, `(.L_x_292) ;  /* 0x000000000f087348 */ /* 0x000fea0003c00000 */
[----:B------:R0:W1:Y:S02]  /*ef70*/  SHFL.IDX P6, R14, R13, R12, R11 ;  /* 0x0000000c0d0e7389 */ /* 0x00006400000c000b */
[----:B01----:R-:W-:Y:S01]  /*ef80*/  ENDCOLLECTIVE ;  /* 0x000000000000791b */ /* 0x003fe20003800000 */
.L_x_292:
[----:B------:R-:W-:Y:S01]  /*ef90*/  LOP3.LUT R16, R16, 0xffffff7f, RZ, 0xc0, !PT ;  /* 0xffffff7f10107812 */ /* 0x000fe200078ec0ff */
[----:B------:R-:W-:Y:S01]  /*efa0*/  IMAD.MOV.U32 R13, RZ, RZ, R0 ;  /* 0x000000ffff0d7224 */ /* 0x000fe200078e0000 */
[----:B------:R-:W-:-:S07]  /*efb0*/  MOV R8, R14 ;  /* 0x0000000e00087202 */ /* 0x000fce0000000f00 */
[----:B------:R-:W-:Y:S05]  /*efc0*/  WARPSYNC.COLLECTIVE R15, `(.L_x_293) ;  /* 0x000000000f087348 */ /* 0x000fea0003c00000 */
[----:B------:R0:W1:Y:S02]  /*efd0*/  SHFL.IDX P6, R14, R13, R12, R11 ;  /* 0x0000000c0d0e7389 */ /* 0x00006400000c000b */
[----:B01----:R-:W-:Y:S01]  /*efe0*/  ENDCOLLECTIVE ;  /* 0x000000000000791b */ /* 0x003fe20003800000 */
.L_x_293:
[----:B------:R-:W-:Y:S01]  /*eff0*/  IMAD.MOV.U32 R13, RZ, RZ, R4 ;  /* 0x000000ffff0d7224 */ /* 0x000fe200078e0004 */
[----:B------:R-:W-:Y:S01]  /*f000*/  MOV R12, 0x5 ;  /* 0x00000005000c7802 */ /* 0x000fe20000000f00 */
[----:B------:R-:W-:-:S07]  /*f010*/  IMAD.MOV.U32 R7, RZ, RZ, R14 ;  /* 0x000000ffff077224 */ /* 0x000fce00078e000e */
[----:B------:R-:W-:Y:S05]  /*f020*/  WARPSYNC.COLLECTIVE R15, `(.L_x_294) ;  /* 0x000000000f087348 */ /* 0x000fea0003c00000 */
[----:B------:R0:W1:Y:S02]  /*f030*/  SHFL.IDX P6, R14, R13, R12, R11 ;  /* 0x0000000c0d0e7389 */ /* 0x00006400000c000b */
[----:B01----:R-:W-:Y:S01]  /*f040*/  ENDCOLLECTIVE ;  /* 0x000000000000791b */ /* 0x003fe20003800000 */
.L_x_294:
[----:B------:R-:W-:-:S04]  /*f050*/  @!P2 LEA R7, P1, R22, R7, 0x1 ;  /* 0x000000071607a211 */ /* 0x000fc800078208ff */
[----:B------:R-:W-:Y:S01]  /*f060*/  @!P2 MOV R2, R7 ;  /* 0x000000070002a202 */ /* 0x000fe20000000f00 */
[----:B------:R-:W-:-:S04]  /*f070*/  @!P2 IMAD.X R8, RZ, RZ, R8, P1 ;  /* 0x000000ffff08a224 */ /* 0x000fc800008e0608 */
[----:B------:R-:W-:Y:S02]  /*f080*/  @!P2 IMAD.MOV.U32 R3, RZ, RZ, R8 ;  /* 0x000000ffff03a224 */ /* 0x000fe400078e0008 */
[----:B------:R-:W-:Y:S02]  /*f090*/  IMAD.MOV.U32 R13, RZ, RZ, R0 ;  /* 0x000000ffff0d7224 */ /* 0x000fe400078e0000 */
[----:B------:R-:W-:Y:S01]  /*f0a0*/  VIADD R8, R6, 0x50 ;  /* 0x0000005006087836 */ /* 0x000fe20000000000 */
[----:B------:R-:W-:Y:S01]  /*f0b0*/  @!PT LDS RZ, [RZ] ;  /* 0x00000000fffff984 */ /* 0x000fe20000000800 */
[----:B------:R-:W-:Y:S01]  /*f0c0*/  @!PT LDS RZ, [RZ] ;  /* 0x00000000fffff984 */ /* 0x000fe20000000800 */
[----:B------:R-:W-:Y:S01]  /*f0d0*/  @!PT LDS RZ, [RZ] ;  /* 0x00000000fffff984 */ /* 0x000fe20000000800 */
[----:B------:R0:W-:Y:S04]  /*f0e0*/  @!P2 LDGSTS.E.BYPASS.LTC128B.128 [R20+0x1a400], desc[UR36][R2.64], !P0 ;  /* 0x1a4000000214afae */ /* 0x0001e8000c101d64 */
[----:B------:R-:W-:Y:S02]  /*f0f0*/  ISETP.GE.AND P2, PT, R8, R5, PT ;  /* 0x000000050800720c */ /* 0x000fe40003f46270 */
[----:B------:R-:W-:Y:S01]  /*f100*/  IADD3 R8, R6, 0x60, RZ ;  /* 0x0000006006087810 */ /* 0x000fe20007ffe0ff */
[----:B------:R-:W-:-:S10]  /*f110*/  IMAD.MOV.U32 R10, RZ, RZ, R14 ;  /* 0x000000ffff0a7224 */ /* 0x000fd400078e000e */
[----:B0-----:R-:W-:Y:S05]  /*f120*/  WARPSYNC.COLLECTIVE R15, `(.L_x_295) ;  /* 0x000000000f087348 */ /* 0x001fea0003c00000 */
[----:B------:R1:W2:Y:S02]  /*f130*/  SHFL.IDX P6, R14, R13, R12, R11 ;  /* 0x0000000c0d0e7389 */ /* 0x0002a400000c000b */
[----:B012---:R-:W-:Y:S01]  /*f140*/  ENDCOLLECTIVE ;  /* 0x000000000000791b */ /* 0x007fe20003800000 */
.L_x_295:
[----:B------:R-:W-:Y:S02]  /*f150*/  @!P2 LEA R7, R28, UR42, 0x1 ;  /* 0x0000002a1c07ac11 */ /* 0x000fe4000f8e08ff */
[----:B------:R-:W-:Y:S01]  /*f160*/  @P2 LOP3.LUT R16, R16, 0x80, RZ, 0xfc, !PT ;  /* 0x0000008010102812 */ /* 0x000fe200078efcff */
[----:B------:R-:W-:Y:S01]  /*f170*/  IMAD.MOV.U32 R13, RZ, RZ, R4 ;  /* 0x000000ffff0d7224 */ /* 0x000fe200078e0004 */
[----:B------:R-:W-:Y:S02]  /*f180*/  MOV R12, 0x6 ;  /* 0x00000006000c7802 */ /* 0x000fe40000000f00 */
[----:B------:R-:W-:Y:S01]  /*f190*/  LOP3.LUT R16, R16, 0xffffffbf, RZ, 0xc0, !PT ;  /* 0xffffffbf10107812 */ /* 0x000fe200078ec0ff */
[----:B------:R-:W-:-:S07]  /*f1a0*/  IMAD.MOV.U32 R9, RZ, RZ, R14 ;  /* 0x000000ffff097224 */ /* 0x000fce00078e000e */
[----:B------:R-:W-:Y:S05]  /*f1b0*/  WARPSYNC.COLLECTIVE R15, `(.L_x_296) ;  /* 0x000000000f087348 */ /* 0x000fea0003c00000 */
[----:B------:R0:W1:Y:S02]  /*f1c0*/  SHFL.IDX P6, R14, R13, R12, R11 ;  /* 0x0000000c0d0e7389 */ /* 0x00006400000c000b */
[----:B01----:R-:W-:Y:S01]  /*f1d0*/  ENDCOLLECTIVE ;  /* 0x000000000000791b */ /* 0x003fe20003800000 */
.L_x_296:
[----:B------:R-:W-:-:S04]  /*f1e0*/  @!P2 LEA R9, P1, R22, R9, 0x1 ;  /* 0x000000091609a211 */ /* 0x000fc800078208ff */
[----:B------:R-:W-:Y:S01]  /*f1f0*/  @!P2 IADD3.X R10, RZ, R10, RZ, P1, !PT ;  /* 0x0000000aff0aa210 */ /* 0x000fe20000ffe4ff */
[----:B------:R-:W-:-:S04]  /*f200*/  @!P2 IMAD.MOV.U32 R2, RZ, RZ, R9 ;  /* 0x000000ffff02a224 */ /* 0x000fc800078e0009 */
[----:B------:R-:W-:Y:S02]  /*f210*/  @!P2 IMAD.MOV.U32 R3, RZ, RZ, R10 ;  /* 0x000000ffff03a224 */ /* 0x000fe400078e000a */
[----:B------:R-:W-:-:S03]  /*f220*/  IMAD.MOV.U32 R13, RZ, RZ, R0 ;  /* 0x000000ffff0d7224 */ /* 0x000fc600078e0000 */
[----:B------:R-:W-:Y:S01]  /*f230*/  @!PT LDS RZ, [RZ] ;  /* 0x00000000fffff984 */ /* 0x000fe20000000800 */
[----:B------:R-:W-:Y:S01]  /*f240*/  @!PT LDS RZ, [RZ] ;  /* 0x00000000fffff984 */ /* 0x000fe20000000800 */
[----:B------:R-:W-:Y:S01]  /*f250*/  @!PT LDS RZ, [RZ] ;  /* 0x00000000fffff984 */ /* 0x000fe20000000800 */
[----:B------:R0:W-:Y:S01]  /*f260*/  @!P2 LDGSTS.E.BYPASS.LTC128B.128 [R7+0x1ac00], desc[UR36][R2.64], !P0 ;  /* 0x1ac000000207afae */ /* 0x0001e2000c101d64 */
[----:B------:R-:W-:Y:S01]  /*f270*/  ISETP.GE.AND P2, PT, R8, R5, PT ;  /* 0x000000050800720c */ /* 0x000fe20003f46270 */
[----:B0-----:R-:W-:-:S12]  /*f280*/  IMAD.MOV.U32 R2, RZ, RZ, R14 ;  /* 0x000000ffff027224 */ /* 0x001fd800078e000e */
[----:B------:R-:W-:Y:S05]  /*f290*/  WARPSYNC.COLLECTIVE R15, `(.L_x_297) ;  /* 0x000000000f087348 */ /* 0x000fea0003c00000 */
[----:B------:R0:W1:Y:S02]  /*f2a0*/  SHFL.IDX P6, R14, R13, R12, R11 ;  /* 0x0000000c0d0e7389 */ /* 0x00006400000c000b */
[----:B01----:R-:W-:Y:S01]  /*f2b0*/  ENDCOLLECTIVE ;  /* 0x000000000000791b */ /* 0x003fe20003800000 */
.L_x_297:
[----:B------:R-:W-:Y:S02]  /*f2c0*/  @!P2 LEA R9, R28, UR42, 0x1 ;  /* 0x0000002a1c09ac11 */ /* 0x000fe4000f8e08ff */
[----:B------:R-:W-:Y:S02]  /*f2d0*/  @P2 LOP3.LUT R16, R16, 0x40, RZ, 0xfc, !PT ;  /* 0x0000004010102812 */ /* 0x000fe400078efcff */
[----:B------:R-:W-:Y:S01]  /*f2e0*/  MOV R13, R4 ;  /* 0x00000004000d7202 */ /* 0x000fe20000000f00 */
[----:B------:R-:W-:-:S05]  /*f2f0*/  IMAD.MOV.U32 R11, RZ, RZ, R14 ;  /* 0x000000ffff0b7224 */ /* 0x000fca00078e000e */
[----:B------:R-:W-:-:S05]  /*f300*/  @!P2 LEA R11, P1, R22, R11, 0x1 ;  /* 0x0000000b160ba211 */ /* 0x000fca00078208ff */
[----:B------:R-:W-:Y:S02]  /*f310*/  @!P2 IMAD.X R12, RZ, RZ, R2, P1 ;  /* 0x000000ffff0ca224 */ /* 0x000fe400008e0602 */
[----:B------:R-:W-:Y:S02]  /*f320*/  @!P2 IMAD.MOV.U32 R2, RZ, RZ, R11 ;  /* 0x000000ffff02a224 */ /* 0x000fe400078e000b */
[----:B------:R-:W-:Y:S02]  /*f330*/  @!P2 IMAD.MOV.U32 R3, RZ, RZ, R12 ;  /* 0x000000ffff03a224 */ /* 0x000fe400078e000c */
[----:B------:R-:W-:Y:S02]  /*f340*/  IMAD.MOV.U32 R12, RZ, RZ, 0x7 ;  /* 0x00000007ff0c7424 */ /* 0x000fe400078e00ff */
[----:B------:R-:W-:Y:S01]  /*f350*/  IMAD.MOV.U32 R11, RZ, RZ, 0x181f ;  /* 0x0000181fff0b7424 */ /* 0x000fe200078e00ff */
[----:B------:R-:W-:Y:S01]  /*f360*/  @!PT LDS RZ, [RZ] ;  /* 0x00000000fffff984 */ /* 0x000fe20000000800 */
[----:B------:R-:W-:Y:S01]  /*f370*/  @!PT LDS RZ, [RZ] ;  /* 0x00000000fffff984 */ /* 0x000fe20000000800 */
[----:B------:R-:W-:Y:S01]  /*f380*/  @!PT LDS RZ, [RZ] ;  /* 0x00000000fffff984 */ /* 0x000fe20000000800 */
[----:B------:R0:W-:Y:S06]  /*f390*/  @!P2 LDGSTS.E.BYPASS.LTC128B.128 [R9+0x1b400], desc[UR36][R2.64], !P0 ;  /* 0x1b4000000209afae */ /* 0x0001ec000c101d64 */
[----:B0-----:R-:W-:Y:S05]  /*f3a0*/  WARPSYNC.COLLECTIVE R15, `(.L_x_298) ;  /* 0x000000000f087348 */ /* 0x001fea0003c00000 */
[----:B------:R1:W2:Y:S02]  /*f3b0*/  SHFL.IDX P6, R14, R13, R12, R11 ;  /* 0x0000000c0d0e7389 */ /* 0x0002a400000c000b */
[----:B012---:R-:W-:Y:S01]  /*f3c0*/  ENDCOLLECTIVE ;  /* 0x000000000000791b */ /* 0x007fe20003800000 */
.L_x_298:
[----:B------:R-:W-:Y:S01]  /*f3d0*/  MOV R13, R0 ;  /* 0x00000000000d7202 */ /* 0x000fe20000000f00 */
[----:B------:R-:W-:-:S07]  /*f3e0*/  IMAD.MOV.U32 R4, RZ, RZ, R14 ;  /* 0x000000ffff047224 */ /* 0x000fce00078e000e */
[----:B------:R-:W-:Y:S05]  /*f3f0*/  WARPSYNC.COLLECTIVE R15, `(.L_x_299) ;  /* 0x000000000f087348 */ /* 0x000fea0003c00000 */
[----:B------:R0:W1:Y:S02]  /*f400*/  SHFL.IDX P6, R14, R13, R12, R11 ;  /* 0x0000000c0d0e7389 */ /* 0x00006400000c000b */
[----:B01----:R-:W-:Y:S01]  /*f410*/  ENDCOLLECTIVE ;  /* 0x000000000000791b */ /* 0x003fe20003800000 */
.L_x_299:
[----:B------:R-:W-:Y:S05]  /*f420*/  BRA `(.L_x_300) ;  /* 0xffffffc4001c7947 */ /* 0x000fea000383ffff */
.L_x_230:
[----:B------:R-:W-:Y:S01]  /*f430*/  BSSY B0, `(.L_x_301) ;  /* 0x0000008000007945 */ /* 0x000fe20003800000 */
[----:B------:R-:W-:Y:S01]  /*f440*/  IMAD.MOV.U32 R13, RZ, RZ, R4 ;  /* 0x000000ffff0d7224 */ /* 0x000fe200078e0004 */
[----:B------:R-:W-:Y:S01]  /*f450*/  MOV R15, 0xffffffff ;  /* 0xffffffff000f7802 */ /* 0x000fe20000000f00 */
[----:B------:R-:W-:Y:S02]  /*f460*/  IMAD.MOV.U32 R12, RZ, RZ, RZ ;  /* 0x000000ffff0c7224 */ /* 0x000fe400078e00ff */
[----:B------:R-:W-:-:S07]  /*f470*/  IMAD.MOV.U32 R11, RZ, RZ, 0x181f ;  /* 0x0000181fff0b7424 */ /* 0x000fce00078e00ff */
[----:B------:R-:W-:Y:S05]  /*f480*/  WARPSYNC.COLLECTIVE R15, `(.L_x_302) ;  /* 0x000000000f087348 */ /* 0x000fea0003c00000 */
[----:B------:R0:W1:Y:S02]  /*f490*/  SHFL.IDX P6, R14, R13, R12, R11 ;  /* 0x0000000c0d0e7389 */ /* 0x00006400000c000b */
[----:B01----:R-:W-:Y:S01]  /*f4a0*/  ENDCOLLECTIVE ;  /* 0x000000000000791b */ /* 0x003fe20003800000 */
.L_x_302:
[----:B------:R-:W-:Y:S05]  /*f4b0*/  BSYNC B0 ;  /* 0x0000000000007941 */ /* 0x000fea0003800000 */
.L_x_301:
[----:B------:R-:W-:Y:S01]  /*f4c0*/  IMAD.MOV.U32 R13, RZ, RZ, R0 ;  /* 0x000000ffff0d7224 */ /* 0x000fe200078e0000 */
[----:B------:R-:W-:Y:S01]  /*f4d0*/  MOV R11, 0x181f ;  /* 0x0000181f000b7802 */ /* 0x000fe20000000f00 */
[----:B------:R-:W-:Y:S01]  /*f4e0*/  IMAD.MOV.U32 R12, RZ, RZ, RZ ;  /* 0x000000ffff0c7224 */ /* 0x000fe200078e00ff */
[----:B------:R-:W-:Y:S01]  /*f4f0*/  LOP3.LUT P5, RZ, R16, 0x1000, RZ, 0xc0, !PT ;  /* 0x0000100010ff7812 */ /* 0x000fe200078ac0ff */
[----:B------:R-:W-:Y:S02]  /*f500*/  IMAD.MOV.U32 R15, RZ, RZ, -0x1 ;  /* 0xffffffffff0f7424 */ /* 0x000fe400078e00ff */
[----:B------:R-:W-:-:S10]  /*f510*/  IMAD.MOV.U32 R2, RZ, RZ, R14 ;  /* 0x000000ffff027224 */ /* 0x000fd400078e000e */
[----:B------:R-:W-:Y:S05]  /*f520*/  WARPSYNC.COLLECTIVE R15, `(.L_x_303) ;  /* 0x000000000f087348 */ /* 0x000fea0003c00000 */
[----:B------:R0:W1:Y:S02]  /*f530*/  SHFL.IDX P6, R14, R13, R12, R11 ;  /* 0x0000000c0d0e7389 */ /* 0x00006400000c000b */
[----:B01----:R-:W-:Y:S01]  /*f540*/  ENDCOLLECTIVE ;  /* 0x000000000000791b */ /* 0x003fe20003800000 */
.L_x_303:
[----:B------:R-:W-:Y:S02]  /*f550*/  @!P5 LEA R7, R28, UR42, 0x1 ;  /* 0x0000002a1c07dc11 */ /* 0x000fe4000f8e08ff */
[----:B------:R-:W-:Y:S01]  /*f560*/  MOV R13, R4 ;  /* 0x00000004000d7202 */ /* 0x000fe20000000f00 */
[----:B------:R-:W-:Y:S01]  /*f570*/  IMAD.MOV.U32 R12, RZ, RZ, 0x1 ;  /* 0x00000001ff0c7424 */ /* 0x000fe200078e00ff */
[----:B------:R-:W-:-:S05]  /*f580*/  @!P5 LEA R14, P0, R22, R14, 0x1 ;  /* 0x0000000e160ed211 */ /* 0x000fca00078008ff */
[----:B------:R-:W-:Y:S02]  /*f590*/  @!P5 IMAD.X R3, RZ, RZ, R2, P0 ;  /* 0x000000ffff03d224 */ /* 0x000fe400000e0602 */
[----:B------:R-:W-:-:S07]  /*f5a0*/  @!P5 IMAD.MOV.U32 R2, RZ, RZ, R14 ;  /* 0x000000ffff02d224 */ /* 0x000fce00078e000e */
[----:B------:R-:W-:Y:S05]  /*f5b0*/  WARPSYNC.COLLECTIVE R15, `(.L_x_304) ;  /* 0x000000000f087348 */ /* 0x000fea0003c00000 */
[----:B------:R0:W1:Y:S02]  /*f5c0*/  SHFL.IDX P6, R14, R13, R12, R11 ;  /* 0x0000000c0d0e7389 */ /* 0x00006400000c000b */
[----:B01----:R-:W-:Y:S01]  /*f5d0*/  ENDCOLLECTIVE ;  /* 0x000000000000791b */ /* 0x003fe20003800000 */
.L_x_304:
[----:B------:R-:W-:Y:S01]  /*f5e0*/  @!PT LDS RZ, [RZ] ;  /* 0x00000000fffff984 */ /* 0x000fe20000000800 */
[----:B------:R-:W-:Y:S01]  /*f5f0*/  @!PT LDS RZ, [RZ] ;  /* 0x00000000fffff984 */ /* 0x000fe20000000800 */
[----:B------:R-:W-:Y:S01]  /*f600*/  @!PT LDS RZ, [RZ] ;  /* 0x00000000fffff984 */ /* 0x000fe20000000800 */
[----:B------:R0:W-:Y:S04]  /*f610*/  @!P5 LDGSTS.E.BYPASS.LTC128B.128 [R7+0x22400], desc[UR36][R2.64], !P4 ;  /* 0x224000000207dfae */ /* 0x0001e8000e101d64 */
[----:B------:R0:W-:Y:S04]  /*f620*/  @!P5 LDGSTS.E.BYPASS.LTC128B.128 [R7+0x26400], desc[UR36][R2.64+0x80], !P3 ;  /* 0x264000800207dfae */ /* 0x0001e8000d901d64 */
[----:B------:R0:W-:Y:S01]  /*f630*/  @!P5 LDGSTS.E.BYPASS.LTC128B.128 [R7+0x2a400], desc[UR36][R2.64+0x100], !P2 ;  /* 0x2a4001000207dfae */ /* 0x0001e2000d101d64 */
[----:B------:R-:W-:-:S03]  /*f640*/  IMAD.MOV.U32 R13, RZ, RZ, R0 ;  /* 0x000000ffff0d7224 */ /* 0x000fc600078e0000 */
[----:B------:R0:W-:Y:S01]  /*f650*/  @!P5 LDGSTS.E.BYPASS.LTC128B.128 [R7+0x2e400], desc[UR36][R2.64+0x180], !P1 ;  /* 0x2e4001800207dfae */ /* 0x0001e2000c901d64 */
[----:B------:R-:W-:Y:S01]  /*f660*/  LOP3.LUT P5, RZ, R16, 0x400, RZ, 0xc0, !PT ;  /* 0x0000040010ff7812 */ /* 0x000fe200078ac0ff */
[----:B------:R-:W-:-:S12]  /*f670*/  IMAD.MOV.U32 R5, RZ, RZ, R14 ;  /* 0x000000ffff057224 */ /* 0x000fd800078e000e */
[----:B0-----:R-:W-:Y:S05]  /*f680*/  WARPSYNC.COLLECTIVE R15, `(.L_x_305) ;  /* 0x000000000f087348 */ /* 0x001fea0003c00000 */
[----:B------:R1:W2:Y:S02]  /*f690*/  SHFL.IDX P6, R14, R13, R12, R11 ;  /* 0x0000000c0d0e7389 */ /* 0x0002a400000c000b */
[----:B012---:R-:W-:Y:S01]  /*f6a0*/  ENDCOLLECTIVE ;  /* 0x000000000000791b */ /* 0x007fe20003800000 */
.L_x_305:
[----:B------:R-:W-:Y:S01]  /*f6b0*/  @!P5 LEA R7, R28, UR42, 0x1 ;  /* 0x0000002a1c07dc11 */ /* 0x000fe2000f8e08ff */
[----:B------:R-:W-:Y:S01]  /*f6c0*/  IMAD.MOV.U32 R13, RZ, RZ, R4 ;  /* 0x000000ffff0d7224 */ /* 0x000fe200078e0004 */
[----:B------:R-:W-:Y:S02]  /*f6d0*/  MOV R12, 0x2 ;  /* 0x00000002000c7802 */ /* 0x000fe40000000f00 */
[----:B------:R-:W-:-:S13]  /*f6e0*/  LOP3.LUT P6, RZ, R16, 0x800, RZ, 0xc0, !PT ;  /* 0x0000080010ff7812 */ /* 0x000fda00078cc0ff */
[----:B------:R-:W-:Y:S02]  /*f6f0*/  @!P6 LEA R14, P0, R22, R14, 0x1 ;  /* 0x0000000e160ee211 */ /* 0x000fe400078008ff */
[----:B------:R-:W-:Y:S02]  /*f700*/  @!P6 LEA R9, R28, UR42, 0x1 ;  /* 0x0000002a1c09ec11 */ /* 0x000fe4000f8e08ff */
[----:B------:R-:W-:Y:S01]  /*f710*/  @!P6 IADD3.X R5, RZ, R5, RZ, P0, !PT ;  /* 0x00000005ff05e210 */ /* 0x000fe200007fe4ff */
[----:B------:R-:W-:-:S04]  /*f720*/  @!P6 IMAD.MOV.U32 R2, RZ, RZ, R14 ;  /* 0x000000ffff02e224 */ /* 0x000fc800078e000e */
[----:B------:R-:W-:-:S05]  /*f730*/  @!P6 IMAD.MOV.U32 R3, RZ, RZ, R5 ;  /* 0x000000ffff03e224 */ /* 0x000fca00078e0005 */
[----:B------:R-:W-:Y:S01]  /*f740*/  @!PT LDS RZ, [RZ] ;  /* 0x00000000fffff984 */ /* 0x000fe20000000800 */
[----:B------:R-:W-:Y:S01]  /*f750*/  @!PT LDS RZ, [RZ] ;  /* 0x00000000fffff984 */ /* 0x000fe20000000800 */
[----:B------:R-:W-:Y:S01]  /*f760*/  @!PT LDS RZ, [RZ] ;  /* 0x00000000fffff984 */ /* 0x000fe20000000800 */
[----:B------:R0:W-:Y:S04]  /*f770*/  @!P6 LDGSTS.E.BYPASS.LTC128B.128 [R9+0x22c00], desc[UR36][R2.64], !P4 ;  /* 0x22c000000209efae */ /* 0x0001e8000e101d64 */
[----:B------:R0:W-:Y:S04]  /*f780*/  @!P6 LDGSTS.E.BYPASS.LTC128B.128 [R9+0x26c00], desc[UR36][R2.64+0x80], !P3 ;  /* 0x26c000800209efae */ /* 0x0001e8000d901d64 */
[----:B------:R0:W-:Y:S04]  /*f790*/  @!P6 LDGSTS.E.BYPASS.LTC128B.128 [R9+0x2ac00], desc[UR36][R2.64+0x100], !P2 ;  /* 0x2ac001000209efae */ /* 0x0001e8000d101d64 */
[----:B------:R0:W-:Y:S02]  /*f7a0*/  @!P6 LDGSTS.E.BYPASS.LTC128B.128 [R9+0x2ec00], desc[UR36][R2.64+0x180], !P1 ;  /* 0x2ec001800209efae */ /* 0x0001e4000c901d64 */
[----:B0-----:R-:W-:Y:S05]  /*f7b0*/  WARPSYNC.COLLECTIVE R15, `(.L_x_306) ;  /* 0x000000000f087348 */ /* 0x001fea0003c00000 */
[----:B------:R1:W2:Y:S02]  /*f7c0*/  SHFL.IDX P6, R14, R13, R12, R11 ;  /* 0x0000000c0d0e7389 */ /* 0x0002a400000c000b */
[----:B012---:R-:W-:Y:S01]  /*f7d0*/  ENDCOLLECTIVE ;  /* 0x000000000000791b */ /* 0x007fe20003800000 */
.L_x_306:
[----:B------:R-:W-:Y:S02]  /*f7e0*/  IMAD.MOV.U32 R13, RZ, RZ, R0 ;  /* 0x000000ffff0d7224 */ /* 0x000fe400078e0000 */
[----:B------:R-:W-:-:S07]  /*f7f0*/  IMAD.MOV.U32 R5, RZ, RZ, R14 ;  /* 0x000000ffff057224 */ /* 0x000fce00078e000e */
[----:B------:R-:W-:Y:S05]  /*f800*/  WARPSYNC.COLLECTIVE R15, `(.L_x_307) ;  /* 0x000000000f087348 */ /* 0x000fea0003c00000 */
[----:B------:R0:W1:Y:S02]  /*f810*/  SHFL.IDX P6, R14, R13, R12, R11 ;  /* 0x0000000c0d0e7389 */ /* 0x00006400000c000b */
[----:B01----:R-:W-:Y:S01]  /*f820*/  ENDCOLLECTIVE ;  /* 0x000000000000791b */ /* 0x003fe20003800000 */
.L_x_307:
[----:B------:R-:W-:Y:S02]  /*f830*/  IMAD.MOV.U32 R13, RZ, RZ, R4 ;  /* 0x000000ffff0d7224 */ /* 0x000fe400078e0004 */
[----:B------:R-:W-:Y:S01]  /*f840*/  IMAD.MOV.U32 R12, RZ, RZ, 0x3 ;  /* 0x00000003ff0c7424 */ /* 0x000fe200078e00ff */
[----:B------:R-:W-:-:S04]  /*f850*/  @!P5 LEA R14, P0, R22, R14, 0x1 ;  /* 0x0000000e160ed211 */ /* 0x000fc800078008ff */
[----:B------:R-:W-:Y:S01]  /*f860*/  @!P5 MOV R2, R14 ;  /* 0x0000000e0002d202 */ /* 0x000fe20000000f00 */
[----:B------:R-:W-:-:S08]  /*f870*/  @!P5 IMAD.X R5, RZ, RZ, R5, P0 ;  /* 0x000000ffff05d224 */ /* 0x000fd000000e0605 */
[----:B------:R-:W-:Y:S05]  /*f880*/  WARPSYNC.COLLECTIVE R15, `(.L_x_308) ;  /* 0x000000000f087348 */ /* 0x000fea0003c00000 */
[----:B------:R0:W1:Y:S02]  /*f890*/  SHFL.IDX P6, R14, R13, R12, R11 ;  /* 0x0000000c0d0e7389 */ /* 0x00006400000c000b */
[----:B01----:R-:W-:Y:S01]  /*f8a0*/  ENDCOLLECTIVE ;  /* 0x000000000000791b */ /* 0x003fe20003800000 */
.L_x_308:
[----:B------:R-:W-:-:S05]  /*f8b0*/  @!P5 IMAD.MOV.U32 R3, RZ, RZ, R5 ;  /* 0x000000ffff03d224 */ /* 0x000fca00078e0005 */
[----:B------:R-:W-:Y:S01]  /*f8c0*/  @!PT LDS RZ, [RZ] ;  /* 0x00000000fffff984 */ /* 0x000fe20000000800 */
[----:B------:R-:W-:Y:S01]  /*f8d0*/  @!PT LDS RZ, [RZ] ;  /* 0x00000000fffff984 */ /* 0x000fe20000000800 */
[----:B------:R-:W-:Y:S01]  /*f8e0*/  @!PT LDS RZ, [RZ] ;  /* 0x00000000fffff984 */ /* 0x000fe20000000800 */
[----:B------:R0:W-:Y:S04]  /*f8f0*/  @!P5 LDGSTS.E.BYPASS.LTC128B.128 [R7+0x23400], desc[UR36][R2.64], !P4 ;  /* 0x234000000207dfae */ /* 0x0001e8000e101d64 */
[----:B------:R0:W-:Y:S01]  /*f900*/  @!P5 LDGSTS.E.BYPASS.LTC128B.128 [R7+0x27400], desc[UR36][R2.64+0x80], !P3 ;  /* 0x274000800207dfae */ /* 0x0001e2000d901d64 */
[----:B------:R-:W-:-:S03]  /*f910*/  IMAD.MOV.U32 R13, RZ, RZ, R0 ;  /* 0x000000ffff0d7224 */ /* 0x000fc600078e0000 */
[----:B------:R0:W-:Y:S04]  /*f920*/  @!P5 LDGSTS.E.BYPASS.LTC128B.128 [R7+0x2b400], desc[UR36][R2.64+0x100], !P2 ;  /* 0x2b4001000207dfae */ /* 0x0001e8000d101d64 */
[----:B------:R0:W-:Y:S01]  /*f930*/  @!P5 LDGSTS.E.BYPASS.LTC128B.128 [R7+0x2f400], desc[UR36][R2.64+0x180], !P1 ;  /* 0x2f4001800207dfae */ /* 0x0001e2000c901d64 */
[----:B------:R-:W-:Y:S02]  /*f940*/  LOP3.LUT P5, RZ, R16, 0x100, RZ, 0xc0, !PT ;  /* 0x0000010010ff7812 */ /* 0x000fe400078ac0ff */
[----:B------:R-:W-:-:S11]  /*f950*/  MOV R5, R14 ;  /* 0x0000000e00057202 */ /* 0x000fd60000000f00 */
[----:B0-----:R-:W-:Y:S05]  /*f960*/  WARPSYNC.COLLECTIVE R15, `(.L_x_309) ;  /* 0x000000000f087348 */ /* 0x001fea0003c00000 */
[----:B------:R1:W2:Y:S02]  /*f970*/  SHFL.IDX P6, R14, R13, R12, R11 ;  /* 0x0000000c0d0e7389 */ /* 0x0002a400000c000b */
[----:B012---:R-:W-:Y:S01]  /*f980*/  ENDCOLLECTIVE ;  /* 0x000000000000791b */ /* 0x007fe20003800000 */
.L_x_309:
[----:B------:R-:W-:Y:S01]  /*f990*/  @!P5 LEA R7, R28, UR42, 0x1 ;  /* 0x0000002a1c07dc11 */ /* 0x000fe2000f8e08ff */
[----:B------:R-:W-:Y:S02]  /*f9a0*/  IMAD.MOV.U32 R13, RZ, RZ, R4 ;  /* 0x000000ffff0d7224 */ /* 0x000fe400078e0004 */
[----:B------:R-:W-:Y:S01]  /*f9b0*/  IMAD.MOV.U32 R12, RZ, RZ, 0x4 ;  /* 0x00000004ff0c7424 */ /* 0x000fe200078e00ff */
[----:B------:R-:W-:-:S13]  /*f9c0*/  LOP3.LUT P6, RZ, R16, 0x200, RZ, 0xc0, !PT ;  /* 0x0000020010ff7812 */ /* 0x000fda00078cc0ff */
[----:B------:R-:W-:Y:S02]  /*f9d0*/  @!P6 LEA R14, P0, R22, R14, 0x1 ;  /* 0x0000000e160ee211 */ /* 0x000fe400078008ff */
[----:B------:R-:W-:-:S03]  /*f9e0*/  @!P6 LEA R9, R28, UR42, 0x1 ;  /* 0x0000002a1c09ec11 */ /* 0x000fc6000f8e08ff */
[----:B------:R-:W-:Y:S02]  /*f9f0*/  @!P6 IMAD.X R5, RZ, RZ, R5, P0 ;  /* 0x000000ffff05e224 */ /* 0x000fe400000e0605 */
[----:B------:R-:W-:-:S03]  /*fa00*/  @!P6 IMAD.MOV.U32 R2, RZ, RZ, R14 ;  /* 0x000000ffff02e224 */ /* 0x000fc600078e000e */
[----:B------:R-:W-:-:S05]  /*fa10*/  @!P6 MOV R3, R5 ;  /* 0x000000050003e202 */ /* 0x000fca0000000f00 */
        /* <DEDUP_REMOVED lines=10> */
.L_x_310:
[----:B------:R-:W-:Y:S01]  /*fac0*/  MOV R13, R0 ;  /* 0x00000000000d7202 */ /* 0x000fe20000000f00 */
[----:B------:R-:W-:-:S07]  /*fad0*/  IMAD.MOV.U32 R5, RZ, RZ, R14 ;  /* 0x000000ffff057224 */ /* 0x000fce00078e000e */
[----:B------:R-:W-:Y:S05]  /*fae0*/  WARPSYNC.COLLECTIVE R15, `(.L_x_311) ;  /* 0x000000000f087348 */ /* 0x000fea0003c00000 */
[----:B------:R0:W1:Y:S02]  /*faf0*/  SHFL.IDX P6, R14, R13, R12, R11 ;  /* 0x0000000c0d0e7389 */ /* 0x00006400000c000b */
[----:B01----:R-:W-:Y:S01]  /*fb00*/  ENDCOLLECTIVE ;  /* 0x000000000000791b */ /* 0x003fe20003800000 */
.L_x_311:
[----:B------:R-:W-:Y:S01]  /*fb10*/  MOV R13, R4 ;  /* 0x00000004000d7202 */ /* 0x000fe20000000f00 */
[----:B------:R-:W-:Y:S01]  /*fb20*/  IMAD.MOV.U32 R12, RZ, RZ, 0x5 ;  /* 0x00000005ff0c7424 */ /* 0x000fe200078e00ff */
[----:B------:R-:W-:-:S05]  /*fb30*/  @!P5 LEA R14, P0, R22, R14, 0x1 ;  /* 0x0000000e160ed211 */ /* 0x000fca00078008ff */
[----:B------:R-:W-:-:S08]  /*fb40*/  @!P5 IMAD.MOV.U32 R2, RZ, RZ, R14 ;  /* 0x000000ffff02d224 */ /* 0x000fd000078e000e */
[----:B------:R-:W-:Y:S05]  /*fb50*/  WARPSYNC.COLLECTIVE R15, `(.L_x_312) ;  /* 0x000000000f087348 */ /* 0x000fea0003c00000 */
[----:B------:R0:W1:Y:S02]  /*fb60*/  SHFL.IDX P6, R14, R13, R12, R11 ;  /* 0x0000000c0d0e7389 */ /* 0x00006400000c000b */
[----:B01----:R-:W-:Y:S01]  /*fb70*/  ENDCOLLECTIVE ;  /* 0x000000000000791b */ /* 0x003fe20003800000 */
.L_x_312:
[----:B------:R-:W-:-:S04]  /*fb80*/  @!P5 IMAD.X R5, RZ, RZ, R5, P0 ;  /* 0x000000ffff05d224 */ /* 0x000fc800000e0605 */
[----:B------:R-:W-:-:S05]  /*fb90*/  @!P5 IMAD.MOV.U32 R3, RZ, RZ, R5 ;  /* 0x000000ffff03d224 */ /* 0x000fca00078e0005 */
[----:B------:R-:W-:Y:S01]  /*fba0*/  @!PT LDS RZ, [RZ] ;  /* 0x00000000fffff984 */ /* 0x000fe20000000800 */
[----:B------:R-:W-:Y:S01]  /*fbb0*/  @!PT LDS RZ, [RZ] ;  /* 0x00000000fffff984 */ /* 0x000fe20000000800 */
[----:B------:R-:W-:Y:S01]  /*fbc0*/  @!PT LDS RZ, [RZ] ;  /* 0x00000000fffff984 */ /* 0x000fe20000000800 */
[----:B------:R0:W-:Y:S01]  /*fbd0*/  @!P5 LDGSTS.E.BYPASS.LTC128B.128 [R7+0x24400], desc[UR36][R2.64], !P4 ;  /* 0x244000000207dfae */ /* 0x0001e2000e101d64 */
[----:B------:R-:W-:-:S03]  /*fbe0*/  IMAD.MOV.U32 R13, RZ, RZ, R0 ;  /* 0x000000ffff0d7224 */ /* 0x000fc600078e0000 */
[----:B------:R0:W-:Y:S04]  /*fbf0*/  @!P5 LDGSTS.E.BYPASS.LTC128B.128 [R7+0x28400], desc[UR36][R2.64+0x80], !P3 ;  /* 0x284000800207dfae */ /* 0x0001e8000d901d64 */
[----:B------:R0:W-:Y:S04]  /*fc00*/  @!P5 LDGSTS.E.BYPASS.LTC128B.128 [R7+0x2c400], desc[UR36][R2.64+0x100], !P2 ;  /* 0x2c4001000207dfae */ /* 0x0001e8000d101d64 */
[----:B------:R0:W-:Y:S01]  /*fc10*/  @!P5 LDGSTS.E.BYPASS.LTC128B.128 [R7+0x30400], desc[UR36][R2.64+0x180], !P1 ;  /* 0x304001800207dfae */ /* 0x0001e2000c901d64 */
[----:B------:R-:W-:Y:S01]  /*fc20*/  IMAD.MOV.U32 R5, RZ, RZ, R14 ;  /* 0x000000ffff057224 */ /* 0x000fe200078e000e */
[----:B------:R-:W-:-:S13]  /*fc30*/  LOP3.LUT P5, RZ, R16, 0x40, RZ, 0xc0, !PT ;  /* 0x0000004010ff7812 */ /* 0x000fda00078ac0ff */
[----:B0-----:R-:W-:Y:S05]  /*fc40*/  WARPSYNC.COLLECTIVE R15, `(.L_x_313) ;  /* 0x000000000f087348 */ /* 0x001fea0003c00000 */
[----:B------:R1:W2:Y:S02]  /*fc50*/  SHFL.IDX P6, R14, R13, R12, R11 ;  /* 0x0000000c0d0e7389 */ /* 0x0002a400000c000b */
[----:B012---:R-:W-:Y:S01]  /*fc60*/  ENDCOLLECTIVE ;  /* 0x000000000000791b */ /* 0x007fe20003800000 */
.L_x_313:
        /* <DEDUP_REMOVED lines=19> */
.L_x_314:
[----:B------:R-:W-:Y:S02]  /*fda0*/  IMAD.MOV.U32 R13, RZ, RZ, R0 ;  /* 0x000000ffff0d7224 */ /* 0x000fe400078e0000 */
[----:B------:R-:W-:-:S07]  /*fdb0*/  IMAD.MOV.U32 R5, RZ, RZ, R14 ;  /* 0x000000ffff057224 */ /* 0x000fce00078e000e */
[----:B------:R-:W-:Y:S05]  /*fdc0*/  WARPSYNC.COLLECTIVE R15, `(.L_x_315) ;  /* 0x000000000f087348 */ /* 0x000fea0003c00000 */
[----:B------:R0:W1:Y:S02]  /*fdd0*/  SHFL.IDX P6, R14, R13, R12, R11 ;  /* 0x0000000c0d0e7389 */ /* 0x00006400000c000b */
[----:B01----:R-:W-:Y:S01]  /*fde0*/  ENDCOLLECTIVE ;  /* 0x000000000000791b */ /* 0x003fe20003800000 */
.L_x_315:
        /* <DEDUP_REMOVED lines=8> */
.L_x_316:
        /* <DEDUP_REMOVED lines=9> */
[----:B------:R-:W-:-:S07]  /*ff00*/  MOV R5, R14 ;  /* 0x0000000e00057202 */ /* 0x000fce0000000f00 */
[----:B0-----:R-:W-:Y:S05]  /*ff10*/  WARPSYNC.COLLECTIVE R15, `(.L_x_317) ;  /* 0x000000000f087348 */ /* 0x001fea0003c00000 */
[----:B------:R1:W2:Y:S02]  /*ff20*/  SHFL.IDX P6, R14, R13, R12, R11 ;  /* 0x0000000c0d0e7389 */ /* 0x0002a400000c000b */
[----:B012---:R-:W-:Y:S01]  /*ff30*/  ENDCOLLECTIVE ;  /* 0x000000000000791b */ /* 0x007fe20003800000 */
.L_x_317:
[----:B------:R-:W-:Y:S05]  /*ff40*/  BRA `(.L_x_318) ;  /* 0xffffffc400007947 */ /* 0x000fea000383ffff */
.L_x_233:
[----:B0--3--:R-:W-:-:S04]  /*ff50*/  IMAD.U32 R3, RZ, RZ, UR42 ;  /* 0x0000002aff037e24 */ /* 0x009fc8000f8e00ff */
[----:B------:R0:W3:Y:S03]  /*ff60*/  SYNCS.PHASECHK.TRANS64.TRYWAIT P0, [R3+URZ+0x32420], R0 ;  /* 0x03242000030075a7 */ /* 0x0000e6000800017f */
[----:B---3--:R-:W-:Y:S05]  /*ff70*/  @!P0 NANOSLEEP.SYNCS 0x989680 ;  /* 0x009896800000895d */ /* 0x008fea0003900000 */
[----:B------:R-:W3:Y:S02]  /*ff80*/  @!P0 SYNCS.PHASECHK.TRANS64 P0, [R3+URZ+0x32420], R0 ;  /* 0x03242000030085a7 */ /* 0x000ee4000800007f */
[----:B---3--:R-:W-:Y:S05]  /*ff90*/  @!P0 BRA `(.L_x_233) ;  /* 0xfffffffc00ec8947 */ /* 0x008fea000383ffff */
[----:B------:R-:W-:Y:S05]  /*ffa0*/  BRA `(.L_x_319) ;  /* 0xffffffc400447947 */ /* 0x000fea000383ffff */
.L_x_235:
[----:B0--3--:R-:W-:-:S04]  /*ffb0*/  IMAD.U32 R3, RZ, RZ, UR42 ;  /* 0x0000002aff037e24 */ /* 0x009fc8000f8e00ff */
[----:B------:R0:W3:Y:S03]  /*ffc0*/  SYNCS.PHASECHK.TRANS64.TRYWAIT P0, [R3+URZ+0x32460], R0 ;  /* 0x03246000030075a7 */ /* 0x0000e6000800017f */
[----:B---3--:R-:W-:Y:S05]  /*ffd0*/  @!P0 NANOSLEEP.SYNCS 0x989680 ;  /* 0x009896800000895d */ /* 0x008fea0003900000 */
[----:B------:R-:W3:Y:S02]  /*ffe0*/  @!P0 SYNCS.PHASECHK.TRANS64 P0, [R3+URZ+0x32460], R0 ;  /* 0x03246000030085a7 */ /* 0x000ee4000800007f */
[----:B---3--:R-:W-:Y:S05]  /*fff0*/  @!P0 BRA `(.L_x_235) ;  /* 0xfffffffc00ec8947 */ /* 0x008fea000383ffff */
[----:B------:R-:W-:Y:S05]  /*10000*/  BRA `(.L_x_320) ;  /* 0xffffffc400407947 */ /* 0x000fea000383ffff */
.L_x_236:
[----:B------:R-:W-:Y:S01]  /*10010*/  BSSY B0, `(.L_x_321) ;  /* 0x0000008000007945 */ /* 0x000fe20003800000 */
[----:B------:R-:W-:Y:S01]  /*10020*/  MOV R13, R19 ;  /* 0x00000013000d7202 */ /* 0x000fe20000000f00 */
[----:B------:R-:W-:Y:S02]  /*10030*/  IMAD.MOV.U32 R12, RZ, RZ, RZ ;  /* 0x000000ffff0c7224 */ /* 0x000fe400078e00ff */
[----:B------:R-:W-:Y:S02]  /*10040*/  IMAD.MOV.U32 R11, RZ, RZ, 0x181f ;  /* 0x0000181fff0b7424 */ /* 0x000fe400078e00ff */
[----:B------:R-:W-:-:S07]  /*10050*/  IMAD.MOV.U32 R15, RZ, RZ, -0x1 ;  /* 0xffffffffff0f7424 */ /* 0x000fce00078e00ff */
[----:B-1----:R-:W-:Y:S05]  /*10060*/  WARPSYNC.COLLECTIVE R15, `(.L_x_322) ;  /* 0x000000000f087348 */ /* 0x002fea0003c00000 */
[----:B-1----:R0:W1:Y:S02]  /*10070*/  SHFL.IDX P6, R14, R13, R12, R11 ;  /* 0x0000000c0d0e7389 */ /* 0x00206400000c000b */
[----:B01----:R-:W-:Y:S01]  /*10080*/  ENDCOLLECTIVE ;  /* 0x000000000000791b */ /* 0x003fe20003800000 */
.L_x_322:
[----:B------:R-:W-:Y:S05]  /*10090*/  BSYNC B0 ;  /* 0x0000000000007941 */ /* 0x000fea0003800000 */
.L_x_321:
[----:B------:R-:W-:Y:S01]  /*100a0*/  IMAD.MOV.U32 R13, RZ, RZ, R18 ;  /* 0x000000ffff0d7224 */ /* 0x000fe200078e0012 */
[----:B------:R-:W-:Y:S01]  /*100b0*/  MOV R15, 0xffffffff ;  /* 0xffffffff000f7802 */ /* 0x000fe20000000f00 */
[----:B------:R-:W-:Y:S01]  /*100c0*/  IMAD.MOV.U32 R12, RZ, RZ, RZ ;  /* 0x000000ffff0c7224 */ /* 0x000fe200078e00ff */
[----:B------:R-:W-:Y:S01]  /*100d0*/  MOV R3, R14 ;  /* 0x0000000e00037202 */ /* 0x000fe20000000f00 */
[----:B------:R-:W-:Y:S01]  /*100e0*/  IMAD.MOV.U32 R11, RZ, RZ, 0x181f ;  /* 0x0000181fff0b7424 */ /* 0x000fe200078e00ff */
[----:B------:R-:W-:Y:S01]  /*100f0*/  LEA R10, R28, UR42, 0x1 ;  /* 0x0000002a1c0a7c11 */ /* 0x000fe2000f8e08ff */
[----:B------:R-:W-:Y:S01]  /*10100*/  IMAD.SHL.U32 R0, R22, 0x2, RZ ;  /* 0x0000000216007824 */ /* 0x000fe200078e00ff */
[----:B------:R-:W-:Y:S01]  /*10110*/  LOP3.LUT P2, RZ, R5, 0x2, RZ, 0xc0, !PT ;  /* 0x0000000205ff7812 */ /* 0x000fe2000784c0ff */
[----:B------:R-:W-:-:S12]  /*10120*/  IMAD.MOV.U32 R6, RZ, RZ, RZ ;  /* 0x000000ffff067224 */ /* 0x000fd800078e00ff */
[----:B------:R-:W-:Y:S05]  /*10130*/  WARPSYNC.COLLECTIVE R15, `(.L_x_323) ;  /* 0x000000000f087348 */ /* 0x000fea0003c00000 */
[----:B------:R0:W1:Y:S02]  /*10140*/  SHFL.IDX P6, R14, R13, R12, R11 ;  /* 0x0000000c0d0e7389 */ /* 0x00006400000c000b */
[----:B01----:R-:W-:Y:S01]  /*10150*/  ENDCOLLECTIVE ;  /* 0x000000000000791b */ /* 0x003fe20003800000 */
.L_x_323:
[----:B------:R-:W-:Y:S02]  /*10160*/  LOP3.LUT P1, RZ, R5, 0x4, RZ, 0xc0, !PT ;  /* 0x0000000405ff7812 */ /* 0x000fe4000782c0ff */
[----:B------:R-:W-:Y:S02]  /*10170*/  IADD3 R31, R10, 0x400, RZ ;  /* 0x000004000a1f7810 */ /* 0x000fe40007ffe0ff */
[----:B------:R-:W-:Y:S01]  /*10180*/  ISETP.LT.OR P3, PT, R17, 0x1, !P1 ;  /* 0x000000011100780c */ /* 0x000fe20004f61670 */
[----:B------:R-:W-:Y:S01]  /*10190*/  IMAD.MOV.U32 R13, RZ, RZ, R19 ;  /* 0x000000ffff0d7224 */ /* 0x000fe200078e0013 */
[----:B------:R-:W-:Y:S02]  /*101a0*/  MOV R12, 0x1 ;  /* 0x00000001000c7802 */ /* 0x000fe40000000f00 */
[----:B------:R-:W-:-:S13]  /*101b0*/  IADD3 R2, P0, R14, R0, RZ ;  /* 0x000000000e027210 */ /* 0x000fda0007f1e0ff */
[----:B------:R-:W-:Y:S05]  /*101c0*/  WARPSYNC.COLLECTIVE R15, `(.L_x_324) ;  /* 0x000000000f087348 */ /* 0x000fea0003c00000 */
[----:B------:R0:W1:Y:S02]  /*101d0*/  SHFL.IDX P6, R14, R13, R12, R11 ;  /* 0x0000000c0d0e7389 */ /* 0x00006400000c000b */
[----:B01----:R-:W-:Y:S01]  /*101e0*/  ENDCOLLECTIVE ;  /* 0x000000000000791b */ /* 0x003fe20003800000 */
.L_x_324:
        /* <DEDUP_REMOVED lines=12> */
.L_x_325:
        /* <DEDUP_REMOVED lines=14> */
.L_x_326:
        /* <DEDUP_REMOVED lines=12> */
.L_x_327:
        /* <DEDUP_REMOVED lines=14> */
.L_x_328:
[----:B------:R-:W-:Y:S02]  /*10530*/  IADD3.X R3, RZ, R4, RZ, P3, !PT ;  /* 0x00000004ff037210 */ /* 0x000fe40001ffe4ff */
        /* <DEDUP_REMOVED lines=11> */
.L_x_329:
        /* <DEDUP_REMOVED lines=14> */
.L_x_330:
[----:B------:R-:W-:Y:S01]  /*106d0*/  IMAD.X R3, RZ, RZ, R5, P3 ;  /* 0x000000ffff037224 */ /* 0x000fe200018e0605 */
        /* <DEDUP_REMOVED lines=11> */
.L_x_331:
        /* <DEDUP_REMOVED lines=14> */
.L_x_332:
        /* <DEDUP_REMOVED lines=12> */
.L_x_333:
        /* <DEDUP_REMOVED lines=9> */
.L_x_243:
[----:B-1----:R1:W2:Y:S02]  /*109c0*/  SYNCS.PHASECHK.TRANS64.TRYWAIT P0, [R19+URZ+0x32440], R23 ;  /* 0x03244017130075a7 */ /* 0x0022a4000800017f */
[----:B--2---:R-:W-:Y:S05]  /*109d0*/  @!P0 NANOSLEEP.SYNCS 0x989680 ;  /* 0x009896800000895d */ /* 0x004fea0003900000 */
[----:B------:R-:W2:Y:S02]  /*109e0*/  @!P0 SYNCS.PHASECHK.TRANS64 P0, [R19+URZ+0x32440], R23 ;  /* 0x03244017130085a7 */ /* 0x000ea4000800007f */
[----:B--2---:R-:W-:Y:S05]  /*109f0*/  @!P0 BRA `(.L_x_243) ;  /* 0xfffffffc00f08947 */ /* 0x004fea000383ffff */
[----:B------:R-:W-:Y:S05]  /*10a00*/  BRA `(.L_x_335) ;  /* 0xffffffc400747947 */ /* 0x000fea000383ffff */
.L_x_244:
[----:B------:R-:W-:Y:S01]  /*10a10*/  BSSY B1, `(.L_x_336) ;  /* 0x0000008000017945 */ /* 0x000fe20003800000 */
[----:B------:R-:W-:Y:S01]  /*10a20*/  IMAD.MOV.U32 R13, RZ, RZ, R24 ;  /* 0x000000ffff0d7224 */ /* 0x000fe200078e0018 */
[----:B------:R-:W-:Y:S01]  /*10a30*/  MOV R15, 0xffffffff ;  /* 0xffffffff000f7802 */ /* 0x000fe20000000f00 */
[----:B------:R-:W-:Y:S02]  /*10a40*/  IMAD.MOV.U32 R12, RZ, RZ, RZ ;  /* 0x000000ffff0c7224 */ /* 0x000fe400078e00ff */
[----:B------:R-:W-:-:S07]  /*10a50*/  IMAD.MOV.U32 R11, RZ, RZ, 0x181f ;  /* 0x0000181fff0b7424 */ /* 0x000fce00078e00ff */
[----:B-1----:R-:W-:Y:S05]  /*10a60*/  WARPSYNC.COLLECTIVE R15, `(.L_x_337) ;  /* 0x000000000f087348 */ /* 0x002fea0003c00000 */
[----:B------:R0:W2:Y:S02]  /*10a70*/  SHFL.IDX P6, R14, R13, R12, R11 ;  /* 0x0000000c0d0e7389 */ /* 0x0000a400000c000b */
[----:B012---:R-:W-:Y:S01]  /*10a80*/  ENDCOLLECTIVE ;  /* 0x000000000000791b */ /* 0x007fe20003800000 */
.L_x_337:
[----:B------:R-:W-:Y:S05]  /*10a90*/  BSYNC B1 ;  /* 0x0000000000017941 */ /* 0x000fea0003800000 */
.L_x_336:
[----:B------:R-:W-:Y:S01]  /*10aa0*/  IMAD.MOV.U32 R13, RZ, RZ, R21 ;  /* 0x000000ffff0d7224 */ /* 0x000fe200078e0015 */
[----:B------:R-:W-:Y:S01]  /*10ab0*/  MOV R11, 0x181f ;  /* 0x0000181f000b7802 */ /* 0x000fe20000000f00 */
[----:B------:R-:W-:Y:S01]  /*10ac0*/  IMAD.MOV.U32 R12, RZ, RZ, RZ ;  /* 0x000000ffff0c7224 */ /* 0x000fe200078e00ff */
[----:B------:R-:W-:Y:S01]  /*10ad0*/  LEA R22, R22, UR42, 0x1 ;  /* 0x0000002a16167c11 */ /* 0x000fe2000f8e08ff */
[----:B------:R-:W-:Y:S02]  /*10ae0*/  IMAD.MOV.U32 R15, RZ, RZ, -0x1 ;  /* 0xffffffffff0f7424 */ /* 0x000fe400078e00ff */
[----:B------:R-:W-:-:S07]  /*10af0*/  IMAD.MOV.U32 R3, RZ, RZ, R14 ;  /* 0x000000ffff037224 */ /* 0x000fce00078e000e */
[----:B------:R-:W-:Y:S05]  /*10b00*/  WARPSYNC.COLLECTIVE R15, `(.L_x_338) ;  /* 0x000000000f087348 */ /* 0x000fea0003c00000 */
[----:B------:R0:W1:Y:S02]  /*10b10*/  SHFL.IDX P6, R14, R13, R12, R11 ;  /* 0x0000000c0d0e7389 */ /* 0x00006400000c000b */
[----:B01----:R-:W-:Y:S01]  /*10b20*/  ENDCOLLECTIVE ;  /* 0x000000000000791b */ /* 0x003fe20003800000 */
.L_x_338:
[----:B------:R-:W-:Y:S01]  /*10b30*/  IMAD.MOV.U32 R13, RZ, RZ, R24 ;  /* 0x000000ffff0d7224 */ /* 0x000fe200078e0018 */
[----:B------:R-:W-:Y:S02]  /*10b40*/  MOV R12, 0x1 ;  /* 0x00000001000c7802 */ /* 0x000fe40000000f00 */
[----:B------:R-:W-:-:S13]  /*10b50*/  IADD3 R2, P0, R14, R0, RZ ;  /* 0x000000000e027210 */ /* 0x000fda0007f1e0ff */
[----:B------:R-:W-:Y:S05]  /*10b60*/  WARPSYNC.COLLECTIVE R15, `(.L_x_339) ;  /* 0x000000000f087348 */ /* 0x000fea0003c00000 */
[----:B------:R0:W1:Y:S02]  /*10b70*/  SHFL.IDX P6, R14, R13, R12, R11 ;  /* 0x0000000c0d0e7389 */ /* 0x00006400000c000b */
[----:B01----:R-:W-:Y:S01]  /*10b80*/  ENDCOLLECTIVE ;  /* 0x000000000000791b */ /* 0x003fe20003800000 */
.L_x_339:
        /* <DEDUP_REMOVED lines=10> */
.L_x_340:
[----:B------:R-:W-:Y:S01]  /*10c30*/  MOV R13, R24 ;  /* 0x00000018000d7202 */ /* 0x000fe20000000f00 */
[----:B------:R-:W-:Y:S01]  /*10c40*/  IMAD.MOV.U32 R12, RZ, RZ, 0x2 ;  /* 0x00000002ff0c7424 */ /* 0x000fe200078e00ff */
[----:B------:R-:W-:-:S13]  /*10c50*/  IADD3 R2, P0, R14, R0, RZ ;  /* 0x000000000e027210 */ /* 0x000fda0007f1e0ff */
[----:B------:R-:W-:Y:S05]  /*10c60*/  WARPSYNC.COLLECTIVE R15, `(.L_x_341) ;  /* 0x000000000f087348 */ /* 0x000fea0003c00000 */
[----:B------:R0:W1:Y:S02]  /*10c70*/  SHFL.IDX P6, R14, R13, R12, R11 ;  /* 0x0000000c0d0e7389 */ /* 0x00006400000c000b */
[----:B01----:R-:W-:Y:S01]  /*10c80*/  ENDCOLLECTIVE ;  /* 0x000000000000791b */ /* 0x003fe20003800000 */
.L_x_341:
[----:B------:R-:W-:-:S05]  /*10c90*/  IMAD.X R3, RZ, RZ, R6, P0 ;  /* 0x000000ffff037224 */ /* 0x000fca00000e0606 */
[----:B------:R-:W-:Y:S01]  /*10ca0*/  @!PT LDS RZ, [RZ] ;  /* 0x00000000fffff984 */ /* 0x000fe20000000800 */
[----:B------:R-:W-:Y:S01]  /*10cb0*/  @!PT LDS RZ, [RZ] ;  /* 0x00000000fffff984 */ /* 0x000fe20000000800 */
[----:B------:R-:W-:Y:S01]  /*10cc0*/  @!PT LDS RZ, [RZ] ;  /* 0x00000000fffff984 */ /* 0x000fe20000000800 */
[----:B------:R0:W-:Y:S01]  /*10cd0*/  LDGSTS.E.BYPASS.LTC128B.128 [R22+0x1cc00], desc[UR36][R2.64], !P1 ;  /* 0x1cc0000002167fae */ /* 0x0001e2000c901d64 */
[----:B------:R-:W-:Y:S02]  /*10ce0*/  IMAD.MOV.U32 R13, RZ, RZ, R21 ;  /* 0x000000ffff0d7224 */ /* 0x000fe400078e0015 */
[----:B0-----:R-:W-:-:S07]  /*10cf0*/  IMAD.MOV.U32 R3, RZ, RZ, R14 ;  /* 0x000000ffff037224 */ /* 0x001fce00078e000e */
[----:B------:R-:W-:Y:S05]  /*10d00*/  WARPSYNC.COLLECTIVE R15, `(.L_x_342) ;  /* 0x000000000f087348 */ /* 0x000fea0003c00000 */
[----:B------:R0:W1:Y:S02]  /*10d10*/  SHFL.IDX P6, R14, R13, R12, R11 ;  /* 0x0000000c0d0e7389 */ /* 0x00006400000c000b */
[----:B01----:R-:W-:Y:S01]  /*10d20*/  ENDCOLLECTIVE ;  /* 0x000000000000791b */ /* 0x003fe20003800000 */
.L_x_342:
[----:B------:R-:W-:Y:S02]  /*10d30*/  IMAD.MOV.U32 R13, RZ, RZ, R24 ;  /* 0x000000ffff0d7224 */ /* 0x000fe400078e0018 */
[----:B------:R-:W-:Y:S01]  /*10d40*/  IMAD.MOV.U32 R12, RZ, RZ, 0x3 ;  /* 0x00000003ff0c7424 */ /* 0x000fe200078e00ff */
[----:B------:R-:W-:-:S13]  /*10d50*/  IADD3 R2, P0, R14, R0, RZ ;  /* 0x000000000e027210 */ /* 0x000fda0007f1e0ff */
[----:B------:R-:W-:Y:S05]  /*10d60*/  WARPSYNC.COLLECTIVE R15, `(.L_x_343) ;  /* 0x000000000f087348 */ /* 0x000fea0003c00000 */
[----:B------:R0:W1:Y:S02]  /*10d70*/  SHFL.IDX P6, R14, R13, R12, R11 ;  /* 0x0000000c0d0e7389 */ /* 0x00006400000c000b */
[----:B01----:R-:W-:Y:S01]  /*10d80*/  ENDCOLLECTIVE ;  /* 0x000000000000791b */ /* 0x003fe20003800000 */
.L_x_343:
[----:B------:R-:W-:-:S05]  /*10d90*/  IADD3.X R3, RZ, R3, RZ, P0, !PT ;  /* 0x00000003ff037210 */ /* 0x000fca00007fe4ff */
[----:B------:R-:W-:Y:S01]  /*10da0*/  @!PT LDS RZ, [RZ] ;  /* 0x00000000fffff984 */ /* 0x000fe20000000800 */
[----:B------:R-:W-:Y:S01]  /*10db0*/  @!PT LDS RZ, [RZ] ;  /* 0x00000000fffff984 */ /* 0x000fe20000000800 */
[----:B------:R-:W-:Y:S01]  /*10dc0*/  @!PT LDS RZ, [RZ] ;  /* 0x00000000fffff984 */ /* 0x000fe20000000800 */
[----:B------:R0:W-:Y:S01]  /*10dd0*/  LDGSTS.E.BYPASS.LTC128B.128 [R22+0x1d400], desc[UR36][R2.64], !P1 ;  /* 0x1d40000002167fae */ /* 0x0001e2000c901d64 */
[----:B------:R-:W-:Y:S01]  /*10de0*/  MOV R13, R21 ;  /* 0x00000015000d7202 */ /* 0x000fe20000000f00 */
[----:B0-----:R-:W-:-:S07]  /*10df0*/  IMAD.MOV.U32 R3, RZ, RZ, R14 ;  /* 0x000000ffff037224 */ /* 0x001fce00078e000e */
[----:B------:R-:W-:Y:S05]  /*10e00*/  WARPSYNC.COLLECTIVE R15, `(.L_x_344) ;  /* 0x000000000f087348 */ /* 0x000fea0003c00000 */
[----:B------:R0:W1:Y:S02]  /*10e10*/  SHFL.IDX P6, R14, R13, R12, R11 ;  /* 0x0000000c0d0e7389 */ /* 0x00006400000c000b */
[----:B01----:R-:W-:Y:S01]  /*10e20*/  ENDCOLLECTIVE ;  /* 0x000000000000791b */ /* 0x003fe20003800000 */
.L_x_344:
[----:B------:R-:W-:Y:S02]  /*10e30*/  IMAD.MOV.U32 R13, RZ, RZ, R24 ;  /* 0x000000ffff0d7224 */ /* 0x000fe400078e0018 */
[----:B------:R-:W-:Y:S01]  /*10e40*/  IMAD.MOV.U32 R12, RZ, RZ, 0x4 ;  /* 0x00000004ff0c7424 */ /* 0x000fe200078e00ff */
[----:B------:R-:W-:-:S13]  /*10e50*/  IADD3 R2, P0, R14, R0, RZ ;  /* 0x000000000e027210 */ /* 0x000fda0007f1e0ff */
[----:B------:R-:W-:Y:S05]  /*10e60*/  WARPSYNC.COLLECTIVE R15, `(.L_x_345) ;  /* 0x000000000f087348 */ /* 0x000fea0003c00000 */
[----:B------:R0:W1:Y:S02]  /*10e70*/  SHFL.IDX P6, R14, R13, R12, R11 ;  /* 0x0000000c0d0e7389 */ /* 0x00006400000c000b */
[----:B01----:R-:W-:Y:S01]  /*10e80*/  ENDCOLLECTIVE ;  /* 0x000000000000791b */ /* 0x003fe20003800000 */
.L_x_345:
[----:B------:R-:W-:-:S05]  /*10e90*/  IMAD.X R3, RZ, RZ, R3, P0 ;  /* 0x000000ffff037224 */ /* 0x000fca00000e0603 */
[----:B------:R-:W-:Y:S01]  /*10ea0*/  @!PT LDS RZ, [RZ] ;  /* 0x00000000fffff984 */ /* 0x000fe20000000800 */
[----:B------:R-:W-:Y:S01]  /*10eb0*/  @!PT LDS RZ, [RZ] ;  /* 0x00000000fffff984 */ /* 0x000fe20000000800 */
[----:B------:R-:W-:Y:S01]  /*10ec0*/  @!PT LDS RZ, [RZ] ;  /* 0x00000000fffff984 */ /* 0x000fe20000000800 */
[----:B------:R0:W-:Y:S01]  /*10ed0*/  LDGSTS.E.BYPASS.LTC128B.128 [R22+0x1dc00], desc[UR36][R2.64], !P1 ;  /* 0x1dc0000002167fae */ /* 0x0001e2000c901d64 */
[----:B------:R-:W-:Y:S01]  /*10ee0*/  IMAD.MOV.U32 R13, RZ, RZ, R21 ;  /* 0x000000ffff0d7224 */ /* 0x000fe200078e0015 */
[----:B0-----:R-:W-:-:S07]  /*10ef0*/  MOV R3, R14 ;  /* 0x0000000e00037202 */ /* 0x001fce0000000f00 */
[----:B------:R-:W-:Y:S05]  /*10f00*/  WARPSYNC.COLLECTIVE R15, `(.L_x_346) ;  /* 0x000000000f087348 */ /* 0x000fea0003c00000 */
[----:B------:R0:W1:Y:S02]  /*10f10*/  SHFL.IDX P6, R14, R13, R12, R11 ;  /* 0x0000000c0d0e7389 */ /* 0x00006400000c000b */
[----:B01----:R-:W-:Y:S01]  /*10f20*/  ENDCOLLECTIVE ;  /* 0x000000000000791b */ /* 0x003fe20003800000 */
.L_x_346:
[----:B------:R-:W-:Y:S01]  /*10f30*/  IMAD.MOV.U32 R13, RZ, RZ, R24 ;  /* 0x000000ffff0d7224 */ /* 0x000fe200078e0018 */
[----:B------:R-:W-:Y:S02]  /*10f40*/  MOV R12, 0x5 ;  /* 0x00000005000c7802 */ /* 0x000fe40000000f00 */
[----:B------:R-:W-:-:S13]  /*10f50*/  IADD3 R2, P0, R14, R0, RZ ;  /* 0x000000000e027210 */ /* 0x000fda0007f1e0ff */
[----:B------:R-:W-:Y:S05]  /*10f60*/  WARPSYNC.COLLECTIVE R15, `(.L_x_347) ;  /* 0x000000000f087348 */ /* 0x000fea0003c00000 */
[----:B------:R0:W1:Y:S02]  /*10f70*/  SHFL.IDX P6, R14, R13, R12, R11 ;  /* 0x0000000c0d0e7389 */ /* 0x00006400000c000b */
[----:B01----:R-:W-:Y:S01]  /*10f80*/  ENDCOLLECTIVE ;  /* 0x000000000000791b */ /* 0x003fe20003800000 */
.L_x_347:
        /* <DEDUP_REMOVED lines=10> */
.L_x_348:
[----:B------:R-:W-:Y:S05]  /*11030*/  BRA `(.L_x_349) ;  /* 0xffffffc000d07947 */ /* 0x000fea000383ffff */
.L_x_249:
[----:B---3--:R3:W4:Y:S02]  /*11040*/  SYNCS.PHASECHK.TRANS64.TRYWAIT P0, [R19+URZ+0x32460], R23 ;  /* 0x03246017130075a7 */ /* 0x008724000800017f */
[----:B----4-:R-:W-:Y:S05]  /*11050*/  @!P0 NANOSLEEP.SYNCS 0x989680 ;  /* 0x009896800000895d */ /* 0x010fea0003900000 */
[----:B------:R-:W4:Y:S02]  /*11060*/  @!P0 SYNCS.PHASECHK.TRANS64 P0, [R19+URZ+0x32460], R23 ;  /* 0x03246017130085a7 */ /* 0x000f24000800007f */
[----:B----4-:R-:W-:Y:S05]  /*11070*/  @!P0 BRA `(.L_x_249) ;  /* 0xfffffffc00f08947 */ /* 0x010fea000383ffff */
[----:B------:R-:W-:Y:S05]  /*11080*/  BRA `(.L_x_350) ;  /* 0xffffffc4001c7947 */ /* 0x000fea000383ffff */
.L_x_250:
        /* <DEDUP_REMOVED lines=8> */
.L_x_352:
[----:B------:R-:W-:Y:S05]  /*11110*/  BSYNC B1 ;  /* 0x0000000000017941 */ /* 0x000fea0003800000 */
.L_x_351:
[----:B------:R-:W-:Y:S01]  /*11120*/  MOV R13, R20 ;  /* 0x00000014000d7202 */ /* 0x000fe20000000f00 */
[----:B------:R-:W-:Y:S02]  /*11130*/  IMAD.MOV.U32 R12, RZ, RZ, RZ ;  /* 0x000000ffff0c7224 */ /* 0x000fe400078e00ff */
[----:B------:R-:W-:Y:S02]  /*11140*/  IMAD.MOV.U32 R11, RZ, RZ, 0x181f ;  /* 0x0000181fff0b7424 */ /* 0x000fe400078e00ff */
[----:B------:R-:W-:Y:S02]  /*11150*/  IMAD.MOV.U32 R15, RZ, RZ, -0x1 ;  /* 0xffffffffff0f7424 */ /* 0x000fe400078e00ff */
[----:B------:R-:W-:Y:S02]  /*11160*/  IMAD.MOV.U32 R3, RZ, RZ, R14 ;  /* 0x000000ffff037224 */ /* 0x000fe400078e000e */
[----:B------:R-:W-:-:S07]  /*11170*/  IMAD R21, R17, 0xc000, R31 ;  /* 0x0000c00011157824 */ /* 0x000fce00078e021f */
[----:B------:R-:W-:Y:S05]  /*11180*/  WARPSYNC.COLLECTIVE R15, `(.L_x_353) ;  /* 0x000000000f087348 */ /* 0x000fea0003c00000 */
[----:B------:R0:W1:Y:S02]  /*11190*/  SHFL.IDX P6, R14, R13, R12, R11 ;  /* 0x0000000c0d0e7389 */ /* 0x00006400000c000b */
[----:B01----:R-:W-:Y:S01]  /*111a0*/  ENDCOLLECTIVE ;  /* 0x000000000000791b */ /* 0x003fe20003800000 */
.L_x_353:
[----:B------:R-:W-:Y:S02]  /*111b0*/  IMAD.MOV.U32 R6, RZ, RZ, RZ ;  /* 0x000000ffff067224 */ /* 0x000fe400078e00ff */
[----:B------:R-:W-:Y:S02]  /*111c0*/  IMAD.MOV.U32 R13, RZ, RZ, R22 ;  /* 0x000000ffff0d7224 */ /* 0x000fe400078e0016 */
[----:B------:R-:W-:Y:S01]  /*111d0*/  IMAD.MOV.U32 R12, RZ, RZ, 0x1 ;  /* 0x00000001ff0c7424 */ /* 0x000fe200078e00ff */
[----:B------:R-:W-:-:S13]  /*111e0*/  IADD3 R2, P0, R14, R0, RZ ;  /* 0x000000000e027210 */ /* 0x000fda0007f1e0ff */
[----:B------:R-:W-:Y:S05]  /*111f0*/  WARPSYNC.COLLECTIVE R15, `(.L_x_354) ;  /* 0x000000000f087348 */ /* 0x000fea0003c00000 */
[----:B------:R0:W1:Y:S02]  /*11200*/  SHFL.IDX P6, R14, R13, R12, R11 ;  /* 0x0000000c0d0e7389 */ /* 0x00006400000c000b */
[----:B01----:R-:W-:Y:S01]  /*11210*/  ENDCOLLECTIVE ;  /* 0x000000000000791b */ /* 0x003fe20003800000 */
.L_x_354:
[----:B------:R-:W-:-:S05]  /*11220*/  IADD3.X R3, RZ, R3, RZ, P0, !PT ;  /* 0x00000003ff037210 */ /* 0x000fca00007fe4ff */
        /* <DEDUP_REMOVED lines=12> */
.L_x_355:
[----:B------:R-:W-:Y:S02]  /*112f0*/  IMAD.MOV.U32 R13, RZ, RZ, R22 ;  /* 0x000000ffff0d7224 */ /* 0x000fe400078e0016 */
[----:B------:R-:W-:Y:S01]  /*11300*/  IMAD.MOV.U32 R12, RZ, RZ, 0x2 ;  /* 0x00000002ff0c7424 */ /* 0x000fe200078e00ff */
[----:B------:R-:W-:-:S13]  /*11310*/  IADD3 R2, P0, R14, R0, RZ ;  /* 0x000000000e027210 */ /* 0x000fda0007f1e0ff */
[----:B------:R-:W-:Y:S05]  /*11320*/  WARPSYNC.COLLECTIVE R15, `(.L_x_356) ;  /* 0x000000000f087348 */ /* 0x000fea0003c00000 */
[----:B------:R0:W1:Y:S02]  /*11330*/  SHFL.IDX P6, R14, R13, R12, R11 ;  /* 0x0000000c0d0e7389 */ /* 0x00006400000c000b */
[----:B01----:R-:W-:Y:S01]  /*11340*/  ENDCOLLECTIVE ;  /* 0x000000000000791b */ /* 0x003fe20003800000 */
.L_x_356:
[----:B------:R-:W-:-:S05]  /*11350*/  IMAD.X R3, RZ, RZ, R4, P0 ;  /* 0x000000ffff037224 */ /* 0x000fca00000e0604 */
[----:B------:R-:W-:Y:S01]  /*11360*/  @!PT LDS RZ, [RZ] ;  /* 0x00000000fffff984 */ /* 0x000fe20000000800 */
[----:B------:R-:W-:Y:S01]  /*11370*/  @!PT LDS RZ, [RZ] ;  /* 0x00000000fffff984 */ /* 0x000fe20000000800 */
[----:B------:R-:W-:Y:S01]  /*11380*/  @!PT LDS RZ, [RZ] ;  /* 0x00000000fffff984 */ /* 0x000fe20000000800 */
[----:B------:R0:W-:Y:S04]  /*11390*/  LDGSTS.E.BYPASS.LTC128B.128 [R21+0x800], desc[UR36][R2.64], !P4 ;  /* 0x0080000002157fae */ /* 0x0001e8000e101d64 */
[----:B------:R0:W-:Y:S01]  /*113a0*/  LDGSTS.E.BYPASS.LTC128B.128 [R21+0x3800], desc[UR36][R2.64+0x80], !P3 ;  /* 0x0380008002157fae */ /* 0x0001e2000d901d64 */
[----:B------:R-:W-:-:S03]  /*113b0*/  IMAD.MOV.U32 R13, RZ, RZ, R20 ;  /* 0x000000ffff0d7224 */ /* 0x000fc600078e0014 */
[----:B------:R0:W-:Y:S04]  /*113c0*/  LDGSTS.E.BYPASS.LTC128B.128 [R21+0x6800], desc[UR36][R2.64+0x100], !P2 ;  /* 0x0680010002157fae */ /* 0x0001e8000d101d64 */
[----:B------:R0:W-:Y:S01]  /*113d0*/  LDGSTS.E.BYPASS.LTC128B.128 [R21+0x9800], desc[UR36][R2.64+0x180], !P1 ;  /* 0x0980018002157fae */ /* 0x0001e2000c901d64 */
[----:B------:R-:W-:-:S07]  /*113e0*/  MOV R4, R14 ;  /* 0x0000000e00047202 */ /* 0x000fce0000000f00 */
[----:B0-----:R-:W-:Y:S05]  /*113f0*/  WARPSYNC.COLLECTIVE R15, `(.L_x_357) ;  /* 0x000000000f087348 */ /* 0x001fea0003c00000 */
[----:B------:R1:W2:Y:S02]  /*11400*/  SHFL.IDX P6, R14, R13, R12, R11 ;  /* 0x0000000c0d0e7389 */ /* 0x0002a400000c000b */
[----:B012---:R-:W-:Y:S01]  /*11410*/  ENDCOLLECTIVE ;  /* 0x000000000000791b */ /* 0x007fe20003800000 */
.L_x_357:
[----:B------:R-:W-:Y:S01]  /*11420*/  IMAD.MOV.U32 R13, RZ, RZ, R22 ;  /* 0x000000ffff0d7224 */ /* 0x000fe200078e0016 */
[----:B------:R-:W-:Y:S02]  /*11430*/  MOV R12, 0x3 ;  /* 0x00000003000c7802 */ /* 0x000fe40000000f00 */
[----:B------:R-:W-:-:S13]  /*11440*/  IADD3 R2, P0, R14, R0, RZ ;  /* 0x000000000e027210 */ /* 0x000fda0007f1e0ff */
[----:B------:R-:W-:Y:S05]  /*11450*/  WARPSYNC.COLLECTIVE R15, `(.L_x_358) ;  /* 0x000000000f087348 */ /* 0x000fea0003c00000 */
[----:B------:R0:W1:Y:S02]  /*11460*/  SHFL.IDX P6, R14, R13, R12, R11 ;  /* 0x0000000c0d0e7389 */ /* 0x00006400000c000b */
[----:B01----:R-:W-:Y:S01]  /*11470*/  ENDCOLLECTIVE ;  /* 0x000000000000791b */ /* 0x003fe20003800000 */
.L_x_358:
        /* <DEDUP_REMOVED lines=9> */
[----:B------:R-:W-:-:S07]  /*11510*/  IMAD.MOV.U32 R5, RZ, RZ, R14 ;  /* 0x000000ffff057224 */ /* 0x000fce00078e000e */
[----:B0-----:R-:W-:Y:S05]  /*11520*/  WARPSYNC.COLLECTIVE R15, `(.L_x_359) ;  /* 0x000000000f087348 */ /* 0x001fea0003c00000 */
[----:B------:R1:W2:Y:S02]  /*11530*/  SHFL.IDX P6, R14, R13, R12, R11 ;  /* 0x0000000c0d0e7389 */ /* 0x0002a400000c000b */
[----:B012---:R-:W-:Y:S01]  /*11540*/  ENDCOLLECTIVE ;  /* 0x000000000000791b */ /* 0x007fe20003800000 */
.L_x_359:
[----:B------:R-:W-:Y:S01]  /*11550*/  MOV R13, R22 ;  /* 0x00000016000d7202 */ /* 0x000fe20000000f00 */
[----:B------:R-:W-:Y:S01]  /*11560*/  IMAD.MOV.U32 R12, RZ, RZ, 0x4 ;  /* 0x00000004ff0c7424 */ /* 0x000fe200078e00ff */
[----:B------:R-:W-:-:S13]  /*11570*/  IADD3 R2, P0, R14, R0, RZ ;  /* 0x000000000e027210 */ /* 0x000fda0007f1e0ff */
[----:B------:R-:W-:Y:S05]  /*11580*/  WARPSYNC.COLLECTIVE R15, `(.L_x_360) ;  /* 0x000000000f087348 */ /* 0x000fea0003c00000 */
[----:B------:R0:W1:Y:S02]  /*11590*/  SHFL.IDX P6, R14, R13, R12, R11 ;  /* 0x0000000c0d0e7389 */ /* 0x00006400000c000b */
[----:B01----:R-:W-:Y:S01]  /*115a0*/  ENDCOLLECTIVE ;  /* 0x000000000000791b */ /* 0x003fe20003800000 */
.L_x_360:
        /* <DEDUP_REMOVED lines=13> */
.L_x_361:
[----:B------:R-:W-:Y:S02]  /*11680*/  IMAD.MOV.U32 R13, RZ, RZ, R22 ;  /* 0x000000ffff0d7224 */ /* 0x000fe400078e0016 */
[----:B------:R-:W-:Y:S01]  /*11690*/  IMAD.MOV.U32 R12, RZ, RZ, 0x5 ;  /* 0x00000005ff0c7424 */ /* 0x000fe200078e00ff */
[----:B------:R-:W-:-:S13]  /*116a0*/  IADD3 R2, P0, R14, R0, RZ ;  /* 0x000000000e027210 */ /* 0x000fda0007f1e0ff */
[----:B------:R-:W-:Y:S05]  /*116b0*/  WARPSYNC.COLLECTIVE R15, `(.L_x_362) ;  /* 0x000000000f087348 */ /* 0x000fea0003c00000 */
[----:B------:R0:W1:Y:S02]  /*116c0*/  SHFL.IDX P6, R14, R13, R12, R11 ;  /* 0x0000000c0d0e7389 */ /* 0x00006400000c000b */
[----:B01----:R-:W-:Y:S01]  /*116d0*/  ENDCOLLECTIVE ;  /* 0x000000000000791b */ /* 0x003fe20003800000 */
.L_x_362:
[----:B------:R-:W-:-:S05]  /*116e0*/  IADD3.X R3, RZ, R23, RZ, P0, !PT ;  /* 0x00000017ff037210 */ /* 0x000fca00007fe4ff */
[----:B------:R-:W-:Y:S01]  /*116f0*/  @!PT LDS RZ, [RZ] ;  /* 0x00000000fffff984 */ /* 0x000fe20000000800 */
[----:B------:R-:W-:Y:S01]  /*11700*/  @!PT LDS RZ, [RZ] ;  /* 0x00000000fffff984 */ /* 0x000fe20000000800 */
[----:B------:R-:W-:Y:S01]  /*11710*/  @!PT LDS RZ, [RZ] ;  /* 0x00000000fffff984 */ /* 0x000fe20000000800 */
[----:B------:R0:W-:Y:S04]  /*11720*/  LDGSTS.E.BYPASS.LTC128B.128 [R21+0x2000], desc[UR36][R2.64], !P4 ;  /* 0x0200000002157fae */ /* 0x0001e8000e101d64 */
        /* <DEDUP_REMOVED lines=8> */
.L_x_363:
[----:B------:R-:W-:Y:S05]  /*117b0*/  BRA `(.L_x_364) ;  /* 0xffffffc0006c7947 */ /* 0x000fea000383ffff */
.L_x_255:
[----:B0-----:R0:W1:Y:S02]  /*117c0*/  SYNCS.PHASECHK.TRANS64.TRYWAIT P0, [R4+URZ+0x32420], R6 ;  /* 0x03242006040075a7 */ /* 0x001064000800017f */
[----:B-1----:R-:W-:Y:S05]  /*117d0*/  @!P0 NANOSLEEP.SYNCS 0x989680 ;  /* 0x009896800000895d */ /* 0x002fea0003900000 */
[----:B------:R-:W1:Y:S02]  /*117e0*/  @!P0 SYNCS.PHASECHK.TRANS64 P0, [R4+URZ+0x32420], R6 ;  /* 0x03242006040085a7 */ /* 0x000e64000800007f */
[----:B-1----:R-:W-:Y:S05]  /*117f0*/  @!P0 BRA `(.L_x_255) ;  /* 0xfffffffc00f08947 */ /* 0x002fea000383ffff */
[----:B------:R-:W-:Y:S05]  /*11800*/  BRA `(.L_x_365) ;  /* 0xffffffc000f47947 */ /* 0x000fea000383ffff */
.L_x_256:
[----:B------:R-:W1:Y:S01]  /*11810*/  S2R R0, SR_TID.X ;  /* 0x0000000000007919 */ /* 0x000e620000002100 */
[----:B------:R-:W-:Y:S01]  /*11820*/  BSSY B0, `(.L_x_366) ;  /* 0x000000a000007945 */ /* 0x000fe20003800000 */
[----:B------:R-:W-:Y:S01]  /*11830*/  IMAD.MOV.U32 R12, RZ, RZ, RZ ;  /* 0x000000ffff0c7224 */ /* 0x000fe200078e00ff */
[----:B------:R-:W-:Y:S01]  /*11840*/  MOV R11, 0x1f ;  /* 0x0000001f000b7802 */ /* 0x000fe20000000f00 */
[----:B------:R-:W-:Y:S01]  /*11850*/  IMAD.MOV.U32 R15, RZ, RZ, -0x1 ;  /* 0xffffffffff0f7424 */ /* 0x000fe200078e00ff */
[----:B-1----:R-:W-:-:S04]  /*11860*/  SHF.R.U32.HI R0, RZ, 0x5, R0 ;  /* 0x00000005ff007819 */ /* 0x002fc80000011600 */
[----:B------:R-:W-:-:S05]  /*11870*/  LOP3.LUT R0, R0, 0x3, RZ, 0xc0, !PT ;  /* 0x0000000300007812 */ /* 0x000fca00078ec0ff */
[----:B------:R-:W-:-:S07]  /*11880*/  IMAD.MOV.U32 R13, RZ, RZ, R0 ;  /* 0x000000ffff0d7224 */ /* 0x000fce00078e0000 */
[----:B0-2--5:R-:W-:Y:S05]  /*11890*/  WARPSYNC.COLLECTIVE R15, `(.L_x_367) ;  /* 0x000000000f087348 */ /* 0x025fea0003c00000 */
[----:B------:R1:W3:Y:S02]  /*118a0*/  SHFL.IDX P6, R14, R13, R12, R11 ;  /* 0x0000000c0d0e7389 */ /* 0x0002e400000c000b */
[----:B0123-5:R-:W-:Y:S01]  /*118b0*/  ENDCOLLECTIVE ;  /* 0x000000000000791b */ /* 0x02ffe20003800000 */
.L_x_367:
[----:B------:R-:W-:Y:S05]  /*118c0*/  BSYNC B0 ;  /* 0x0000000000007941 */ /* 0x000fea0003800000 */
.L_x_366:
[----:B------:R-:W-:Y:S05]  /*118d0*/  BRA `(.L_x_368) ;  /* 0xffffffc000dc7947 */ /* 0x000fea000383ffff */
.L_x_257:
[----:B------:R-:W-:Y:S01]  /*118e0*/  BSSY B0, `(.L_x_369) ;  /* 0x0000006000007945 */ /* 0x000fe20003800000 */
[----:B------:R-:W-:-:S07]  /*118f0*/  IMAD.MOV.U32 R15, RZ, RZ, -0x1 ;  /* 0xffffffffff0f7424 */ /* 0x000fce00078e00ff */
[----:B012--5:R-:W-:Y:S05]  /*11900*/  WARPSYNC.COLLECTIVE R15, `(.L_x_370) ;  /* 0x000000000f0c7348 */ /* 0x027fea0003c00000 */
[----:B------:R-:W-:Y:S02]  /*11910*/  ELECT P6, UR62, PT ;  /* 0x00000000003e782f */ /* 0x000fe400038c0000 */
[----:B------:R-:W-:Y:S01]  /*11920*/  MOV R14, UR62 ;  /* 0x0000003e000e7c02 */ /* 0x000fe20008000f00 */
[----:B012--5:R-:W-:Y:S10]  /*11930*/  ENDCOLLECTIVE ;  /* 0x000000000000791b */ /* 0x027ff40003800000 */
.L_x_370:
[----:B------:R-:W-:Y:S05]  /*11940*/  BSYNC B0 ;  /* 0x0000000000007941 */ /* 0x000fea0003800000 */
.L_x_369:
[----:B------:R-:W-:Y:S05]  /*11950*/  BRA `(.L_x_371) ;  /* 0xffffffc000d07947 */ /* 0x000fea000383ffff */
.L_x_259:
[----:B-1----:R1:W3:Y:S02]  /*11960*/  SYNCS.PHASECHK.TRANS64.TRYWAIT P1, [R5+URZ+0x32440], R0 ;  /* 0x03244000050075a7 */ /* 0x0022e4000802017f */
[----:B---3--:R-:W-:Y:S05]  /*11970*/  @!P1 NANOSLEEP.SYNCS 0x989680 ;  /* 0x009896800000995d */ /* 0x008fea0003900000 */
[----:B------:R-:W3:Y:S02]  /*11980*/  @!P1 SYNCS.PHASECHK.TRANS64 P1, [R5+URZ+0x32440], R0 ;  /* 0x03244000050095a7 */ /* 0x000ee4000802007f */
[----:B---3--:R-:W-:Y:S05]  /*11990*/  @!P1 BRA `(.L_x_259) ;  /* 0xfffffffc00f09947 */ /* 0x008fea000383ffff */
[----:B------:R-:W-:Y:S05]  /*119a0*/  BRA `(.L_x_372) ;  /* 0xffffffc000f87947 */ /* 0x000fea000383ffff */
.L_x_261:
[----:B---3--:R3:W4:Y:S02]  /*119b0*/  SYNCS.PHASECHK.TRANS64.TRYWAIT P1, [R17+URZ+0x32440], R2 ;  /* 0x03244002110075a7 */ /* 0x008724000802017f */
[----:B----4-:R-:W-:Y:S05]  /*119c0*/  @!P1 NANOSLEEP.SYNCS 0x989680 ;  /* 0x009896800000995d */ /* 0x010fea0003900000 */
[----:B------:R-:W4:Y:S02]  /*119d0*/  @!P1 SYNCS.PHASECHK.TRANS64 P1, [R17+URZ+0x32440], R2 ;  /* 0x03244002110095a7 */ /* 0x000f24000802007f */
[----:B----4-:R-:W-:Y:S05]  /*119e0*/  @!P1 BRA `(.L_x_261) ;  /* 0xfffffffc00f09947 */ /* 0x010fea000383ffff */
[----:B------:R-:W-:Y:S05]  /*119f0*/  BRA `(.L_x_373) ;  /* 0xffffffc400047947 */ /* 0x000fea000383ffff */
.L_x_263:
[----:B----4-:R4:W0:Y:S02]  /*11a00*/  SYNCS.PHASECHK.TRANS64.TRYWAIT P1, [R5+URZ+0x32460], R0 ;  /* 0x03246000050075a7 */ /* 0x010824000802017f */
[----:B0-----:R-:W-:Y:S05]  /*11a10*/  @!P1 NANOSLEEP.SYNCS 0x989680 ;  /* 0x009896800000995d */ /* 0x001fea0003900000 */
[----:B------:R-:W0:Y:S02]  /*11a20*/  @!P1 SYNCS.PHASECHK.TRANS64 P1, [R5+URZ+0x32460], R0 ;  /* 0x03246000050095a7 */ /* 0x000e24000802007f */
[----:B0-----:R-:W-:Y:S05]  /*11a30*/  @!P1 BRA `(.L_x_263) ;  /* 0xfffffffc00f09947 */ /* 0x001fea000383ffff */
[----:B------:R-:W-:Y:S05]  /*11a40*/  BRA `(.L_x_374) ;  /* 0xffffffc400007947 */ /* 0x000fea000383ffff */
.L_x_375:
        /* <DEDUP_REMOVED lines=11> */
.L_x_6557:


//--------------------- .text._ZN7cutlass13device_kernelIN5flash11enable_sm90INS1_16FlashAttnFwdSm90INS1_25CollectiveMainloopFwdSm90ILi2EN4cute5tupleIJNS5_1CILi1EEES8_S8_EEENS6_IJNS7_ILi128EEENS7_ILi96EEENS7_ILi64EEEEEELi256ENS_6half_tEfNS_4arch4Sm90ELb0ELb0ELb1ELb1ELb1ELb0ELb0ELb1ELb0ELb1ELb1ELb0EEENS1_21CollectiveEpilogueFwdINS6_IJSA_NS7_ILi256EEESB_EEES9_SE_SG_Li256ELb1ELb1ELb1ELb0EEENS1_36VarlenDynamicPersistentTileSchedulerILi128ELi96ELi256ELi128ELb1ELb1ELb1ELb0ELb1ELb1EEEEEEEEEvNT_6ParamsE --------------------------
	.section	.text._ZN7cutlass13device_kernelIN5flash11enable_sm90INS1_16FlashAttnFwdSm90INS1_25CollectiveMainloopFwdSm90ILi2EN4cute5tupleIJNS5_1CILi1EEES8_S8_EEENS6_IJNS7_ILi128EEENS7_ILi96EEENS7_ILi64EEEEEELi256ENS_6half_tEfNS_4arch4Sm90ELb0ELb0ELb1ELb1ELb1ELb0ELb0ELb1ELb0ELb1ELb1ELb0EEENS1_21CollectiveEpilogueFwdINS6_IJSA_NS7_ILi256EEESB_EEES9_SE_SG_Li256ELb1ELb1ELb1ELb0EEENS1_36VarlenDynamicPersistentTileSchedulerILi128ELi96ELi256ELi128ELb1ELb1ELb1ELb0ELb1ELb1EEEEEEEEEvNT_6ParamsE,"ax",@progbits
	.align	128
.text._ZN7cutlass13device_kernelIN5flash11enable_sm90INS1_16FlashAttnFwdSm90INS1_25CollectiveMainloopFwdSm90ILi2EN4cute5tupleIJNS5_1CILi1EEES8_S8_EEENS6_IJNS7_ILi128EEENS7_ILi96EEENS7_ILi64EEEEEELi256ENS_6half_tEfNS_4arch4Sm90ELb0ELb0ELb1ELb1ELb1ELb0ELb0ELb1ELb0ELb1ELb1ELb0EEENS1_21CollectiveEpilogueFwdINS6_IJSA_NS7_ILi256EEESB_EEES9_SE_SG_Li256ELb1ELb1ELb1ELb0EEENS1_36VarlenDynamicPersistentTileSchedulerILi128ELi96ELi256ELi128ELb1ELb1ELb1ELb0ELb1ELb1EEEEEEEEEvNT_6ParamsE:
        .type           _ZN7cutlass13device_kernelIN5flash11enable_sm90INS1_16FlashAttnFwdSm90INS1_25CollectiveMainloopFwdSm90ILi2EN4cute5tupleIJNS5_1CILi1EEES8_S8_EEENS6_IJNS7_ILi128EEENS7_ILi96EEENS7_ILi64EEEEEELi256ENS_6half_tEfNS_4arch4Sm90ELb0ELb0ELb1ELb1ELb1ELb0ELb0ELb1ELb0ELb1ELb1ELb0EEENS1_21CollectiveEpilogueFwdINS6_IJSA_NS7_ILi256EEESB_EEES9_SE_SG_Li256ELb1ELb1ELb1ELb0EEENS1_36VarlenDynamicPersistentTileSchedulerILi128ELi96ELi256ELi128ELb1ELb1ELb1ELb0ELb1ELb1EEEEEEEEEvNT_6ParamsE,@function
        .size           _ZN7cutlass13device_kernelIN5flash11enable_sm90INS1_16FlashAttnFwdSm90INS1_25CollectiveMainloopFwdSm90ILi2EN4cute5tupleIJNS5_1CILi1EEES8_S8_EEENS6_IJNS7_ILi128EEENS7_ILi96EEENS7_ILi64EEEEEELi256ENS_6half_tEfNS_4arch4Sm90ELb0ELb0ELb1ELb1ELb1ELb0ELb0ELb1ELb0ELb1ELb1ELb0EEENS1_21CollectiveEpilogueFwdINS6_IJSA_NS7_ILi256EEESB_EEES9_SE_SG_Li256ELb1ELb1ELb1ELb0EEENS1_36VarlenDynamicPersistentTileSchedulerILi128ELi96ELi256ELi128ELb1ELb1ELb1ELb0ELb1ELb1EEEEEEEEEvNT_6ParamsE,(.L_x_6558 - _ZN7cutlass13device_kernelIN5flash11enable_sm90INS1_16FlashAttnFwdSm90INS1_25CollectiveMainloopFwdSm90ILi2EN4cute5tupleIJNS5_1CILi1EEES8_S8_EEENS6_IJNS7_ILi128EEENS7_ILi96EEENS7_ILi64EEEEEELi256ENS_6half_tEfNS_4arch4Sm90ELb0ELb0ELb1ELb1ELb1ELb0ELb0ELb1ELb0ELb1ELb1ELb0EEENS1_21CollectiveEpilogueFwdINS6_IJSA_NS7_ILi256EEESB_EEES9_SE_SG_Li256ELb1ELb1ELb1ELb0EEENS1_36VarlenDynamicPersistentTileSchedulerILi128ELi96ELi256ELi128ELb1ELb1ELb1ELb0ELb1ELb1EEEEEEEEEvNT_6ParamsE)
        .other          _ZN7cutlass13device_kernelIN5flash11enable_sm90INS1_16FlashAttnFwdSm90INS1_25CollectiveMainloopFwdSm90ILi2EN4cute5tupleIJNS5_1CILi1EEES8_S8_EEENS6_IJNS7_ILi128EEENS7_ILi96EEENS7_ILi64EEEEEELi256ENS_6half_tEfNS_4arch4Sm90ELb0ELb0ELb1ELb1ELb1ELb0ELb0ELb1ELb0ELb1ELb1ELb0EEENS1_21CollectiveEpilogueFwdINS6_IJSA_NS7_ILi256EEESB_EEES9_SE_SG_Li256ELb1ELb1ELb1ELb0EEENS1_36VarlenDynamicPersistentTileSchedulerILi128ELi96ELi256ELi128ELb1ELb1ELb1ELb0ELb1ELb1EEEEEEEEEvNT_6ParamsE,@"STO_CUDA_ENTRY STV_DEFAULT"
_ZN7cutlass13device_kernelIN5flash11enable_sm90INS1_16FlashAttnFwdSm90INS1_25CollectiveMainloopFwdSm90ILi2EN4cute5tupleIJNS5_1CILi1EEES8_S8_EEENS6_IJNS7_ILi128EEENS7_ILi96EEENS7_ILi64EEEEEELi256ENS_6half_tEfNS_4arch4Sm90ELb0ELb0ELb1ELb1ELb1ELb0ELb0ELb1ELb0ELb1ELb1ELb0EEENS1_21CollectiveEpilogueFwdINS6_IJSA_NS7_ILi256EEESB_EEES9_SE_SG_Li256ELb1ELb1ELb1ELb0EEENS1_36VarlenDynamicPersistentTileSchedulerILi128ELi96ELi256ELi128ELb1ELb1ELb1ELb0ELb1ELb1EEEEEEEEEvNT_6ParamsE:
        /* <DEDUP_REMOVED lines=13> */
[----:B------:R-:W-:-:S04]  /*00d0*/  VOTEU.ALL UP1, P0 ;  /* 0x00000000003f7886 */ /* 0x000fc80000020000 */
        /* <DEDUP_REMOVED lines=10> */
[----:B------:R0:W2:Y:S06]  /*0180*/  @!UP0 SYNCS.EXCH.64 URZ, [UR8+0x22800], UR4 ;  /* 0x02280004083f85b2 */ /* 0x0000ac0008000100 */
[----:B------:R0:W3:Y:S02]  /*0190*/  @!UP1 SYNCS.EXCH.64 URZ, [UR8+0x22820], UR6 ;  /* 0x02282006083f95b2 */ /* 0x0000e40008000100 */
        /* <DEDUP_REMOVED lines=15> */
[----:B------:R0:W4:Y:S01]  /*0290*/  SYNCS.EXCH.64 URZ, [UR8+0x22840], UR6 ;  /* 0x02284006083f75b2 */ /* 0x0001220008000100 */
[----:B------:R0:W0:Y:S01]  /*02a0*/  SYNCS.EXCH.64 URZ, [UR8+0x22838], UR4 ;  /* 0x02283804083f75b2 */ /* 0x0000220008000100 */
[----:B------:R0:W0:Y:S01]  /*02b0*/  SYNCS.EXCH.64 URZ, [UR8+0x22848], UR6 ;  /* 0x02284806083f75b2 */ /* 0x0000220008000100 */
[----:B------:R-:W-:Y:S01]  /*02c0*/  NOP ;  /* 0x0000000000007918 */ /* 0x000fe20000000000 */
.L_x_376:
        /* <DEDUP_REMOVED lines=22> */
.L_x_377:
        /* <DEDUP_REMOVED lines=18> */
.L_x_378:
        /* <DEDUP_REMOVED lines=22> */
.L_x_379:
        /* <DEDUP_REMOVED lines=23> */
.L_x_380:
[----:B------:R-:W-:Y:S01]  /*0820*/  UISETP.NE.AND UP0, UPT, UR9, URZ, UPT ;  /* 0x0000003f0900728c */ /* 0x000fe2000bf05270 */
[----:B------:R-:W-:Y:S01]  /*0830*/  NOP ;  /* 0x0000000000007918 */ /* 0x000fe20000000000 */
[----:B------:R-:W-:Y:S01]  /*0840*/  UMOV UR38, 0x1 ;  /* 0x0000000100267882 */ /* 0x000fe20000000000 */
[----:B------:R-:W-:Y:S01]  /*0850*/  ULDC.64 UR50, c[0x0][0x208] ;  /* 0x0000820000327ab9 */ /* 0x000fe20000000a00 */
[----:B------:R-:W-:Y:S01]  /*0860*/  USEL UR38, UR38, 0x2, !UP0 ;  /* 0x0000000226267887 */ /* 0x000fe2000c000000 */
[----:B01234-:R-:W-:Y:S01]  /*0870*/  BAR.SYNC.DEFER_BLOCKING 0x0 ;  /* 0x0000000000007b1d */ /* 0x01ffe20000010000 */
[----:B------:R-:W-:-:S13]  /*0880*/  PLOP3.LUT P0, PT, PT, PT, UP0, 0x80, 0x0 ;  /* 0x000000000000781c */ /* 0x000fda0003f0f008 */
[----:B------:R-:W-:Y:S05]  /*0890*/  @!P0 BRA `(.L_x_381) ;  /* 0x000000ac00108947 */ /* 0x000fea0003800000 */
.L_x_382:
[----:B------:R-:W-:-:S08]  /*08a0*/  NOP ;  /* 0x0000000000007918 */ /* 0x000fd00000000000 */
[----:B------:R-:W0:Y:S02]  /*08b0*/  USETMAXREG.TRY_ALLOC.CTAPOOL UP0, 0xe8 ;  /* 0x000000e8000079c8 */ /* 0x000e240008000600 */
[----:B0-----:R-:W-:-:S13]  /*08c0*/  PLOP3.LUT P0, PT, PT, PT, UP0, 0x80, 0x0 ;  /* 0x000000000000781c */ /* 0x001fda0003f0f008 */
[----:B------:R-:W-:Y:S05]  /*08d0*/  @!P0 BRA `(.L_x_382) ;  /* 0xfffffffc00f08947 */ /* 0x000fea000383ffff */
[----:B------:R-:W-:Y:S01]  /*08e0*/  SHF.R.U32.HI R2, RZ, 0x7, R0 ;  /* 0x00000007ff027819 */ /* 0x000fe20000011600 */
[----:B------:R-:W0:Y:S08]  /*08f0*/  S2UR UR5, SR_CgaCtaId ;  /* 0x00000000000579c3 */ /* 0x000e300000008800 */
[----:B------:R-:W-:Y:S06]  /*0900*/  BAR.ARV 0x8, 0x180 ;  /* 0x0206000000007b1d */ /* 0x000fec0000002000 */
[----:B------:R-:W-:Y:S01]  /*0910*/  ISETP.NE.AND P0, PT, R2, 0x1, PT ;  /* 0x000000010200780c */ /* 0x000fe20003f05270 */
[----:B------:R-:W-:-:S12]  /*0920*/  UMOV UR4, 0x400 ;  /* 0x0000040000047882 */ /* 0x000fd80000000000 */
[----:B------:R-:W-:Y:S06]  /*0930*/  @!P0 BAR.ARV 0x9, 0x100 ;  /* 0x0244000000008b1d */ /* 0x000fec0000002000 */
[----:B0-----:R-:W-:Y:S02]  /*0940*/  ULEA UR4, UR5, UR4, 0x18 ;  /* 0x0000000405047291 */ /* 0x001fe4000f8ec03f */
[----:B------:R-:W-:Y:S07]  /*0950*/  BAR.SYNC.DEFER_BLOCKING 0x5, 0x180 ;  /* 0x0146000000007b1d */ /* 0x000fee0000010000 */
[----:B------:R-:W0:Y:S01]  /*0960*/  LDS.128 R4, [UR4+0x228d0] ;  /* 0x0228d004ff047984 */ /* 0x000e220008000c00 */
[----:B------:R-:W-:Y:S01]  /*0970*/  ULDC UR4, c[0x0][0xc3c] ;  /* 0x00030f0000047ab9 */ /* 0x000fe20000000800 */
[----:B------:R-:W-:Y:S06]  /*0980*/  BAR.ARV 0x4, 0x180 ;  /* 0x0106000000007b1d */ /* 0x000fec0000002000 */
[----:B0-----:R-:W-:-:S13]  /*0990*/  ISETP.GE.AND P0, PT, R7, UR4, PT ;  /* 0x0000000407007c0c */ /* 0x001fda000bf06270 */
[----:B------:R-:W-:Y:S05]  /*09a0*/  @P0 EXIT ;  /* 0x000000000000094d */ /* 0x000fea0003800000 */
[----:B------:R-:W-:Y:S01]  /*09b0*/  VIADD R0, R0, 0xffffff80 ;  /* 0xffffff8000007836 */ /* 0x000fe20000000000 */
[----:B------:R-:W-:Y:S01]  /*09c0*/  R2UR UR6, R5 ;  /* 0x00000000050672ca */ /* 0x000fe200000e0000 */
[----:B------:R-:W-:Y:S01]  /*09d0*/  ULOP3.LUT UR47, UR38, 0x1, URZ, 0xfc, !UPT ;  /* 0x00000001262f7892 */ /* 0x000fe2000f8efc3f */
[----:B------:R-:W-:Y:S01]  /*09e0*/  R2UR UR5, R6 ;  /* 0x00000000060572ca */ /* 0x000fe200000e0000 */
[----:B------:R-:W-:Y:S01]  /*09f0*/  UMOV UR46, URZ ;  /* 0x0000003f002e7c82 */ /* 0x000fe20008000000 */
[----:B------:R-:W-:Y:S01]  /*0a00*/  SHF.R.S32.HI R3, RZ, 0x1f, R0 ;  /* 0x0000001fff037819 */ /* 0x000fe20000011400 */
[----:B------:R-:W-:Y:S01]  /*0a10*/  UMOV UR36, URZ ;  /* 0x0000003f00247c82 */ /* 0x000fe20008000000 */
[----:B------:R-:W-:Y:S01]  /*0a20*/  R2UR UR7, R7 ;  /* 0x00000000070772ca */ /* 0x000fe200000e0000 */
[----:B------:R-:W-:Y:S01]  /*0a30*/  UMOV UR37, URZ ;  /* 0x0000003f00257c82 */ /* 0x000fe20008000000 */
[CC--:B------:R-:W-:Y:S02]  /*0a40*/  LEA.HI R2, R3.reuse, R0.reuse, RZ, 0x7 ;  /* 0x0000000003027211 */ /* 0x0c0fe400078f38ff */
[----:B------:R-:W-:-:S02]  /*0a50*/  LEA.HI R4, R3, R0, RZ, 0x5 ;  /* 0x0000000003047211 */ /* 0x000fc400078f28ff */
[----:B------:R-:W-:Y:S02]  /*0a60*/  LOP3.LUT R221, R2, 0xffffff80, RZ, 0xc0, !PT ;  /* 0xffffff8002dd7812 */ /* 0x000fe400078ec0ff */
[CC--:B------:R-:W-:Y:S01]  /*0a70*/  LEA.HI R5, R3.reuse, R0.reuse, RZ, 0x2 ;  /* 0x0000000003057211 */ /* 0x0c0fe200078f10ff */
[----:B------:R-:W-:Y:S01]  /*0a80*/  IMAD.SHL.U32 R6, R4, 0x20, RZ ;  /* 0x0000002004067824 */ /* 0x000fe200078e00ff */
[----:B------:R-:W-:Y:S01]  /*0a90*/  LEA.HI R3, R3, R0, RZ, 0x4 ;  /* 0x0000000003037211 */ /* 0x000fe200078f20ff */
[C---:B------:R-:W-:Y:S01]  /*0aa0*/  IMAD.IADD R221, R0.reuse, 0x1, -R221 ;  /* 0x0000000100dd7824 */ /* 0x040fe200078e0add */
[----:B------:R-:W-:Y:S02]  /*0ab0*/  LOP3.LUT R11, R5, 0xfffffffc, RZ, 0xc0, !PT ;  /* 0xfffffffc050b7812 */ /* 0x000fe400078ec0ff */
[----:B------:R-:W-:Y:S02]  /*0ac0*/  LOP3.LUT R5, R3, 0x3fffff0, RZ, 0xc0, !PT ;  /* 0x03fffff003057812 */ /* 0x000fe400078ec0ff */
[----:B------:R-:W-:Y:S01]  /*0ad0*/  SHF.R.S32.HI R8, RZ, 0x1f, R221 ;  /* 0x0000001fff087819 */ /* 0x000fe200000114dd */
[C---:B------:R-:W-:Y:S01]  /*0ae0*/  IMAD.IADD R12, R0.reuse, 0x1, -R11 ;  /* 0x00000001000c7824 */ /* 0x040fe200078e0a0b */
[----:B------:R-:W-:Y:S01]  /*0af0*/  SHF.R.S32.HI R4, RZ, 0x4, R3 ;  /* 0x00000004ff047819 */ /* 0x000fe20000011403 */
[----:B------:R-:W-:Y:S01]  /*0b00*/  IMAD.IADD R5, R0, 0x1, -R5 ;  /* 0x0000000100057824 */ /* 0x000fe200078e0a05 */
[----:B------:R-:W-:-:S02]  /*0b10*/  LEA.HI R9, R8, R221, RZ, 0x2 ;  /* 0x000000dd08097211 */ /* 0x000fc400078f10ff */
[----:B------:R-:W-:Y:S02]  /*0b20*/  LEA.HI R0, R3, R4, RZ, 0x1 ;  /* 0x0000000403007211 */ /* 0x000fe400078f08ff */
[--C-:B------:R-:W-:Y:S02]  /*0b30*/  SHF.R.S32.HI R10, RZ, 0x2, R9.reuse ;  /* 0x00000002ff0a7819 */ /* 0x100fe40000011409 */
[----:B------:R-:W-:Y:S02]  /*0b40*/  SHF.R.S32.HI R7, RZ, 0x1f, R9 ;  /* 0x0000001fff077819 */ /* 0x000fe40000011409 */
[----:B------:R-:W-:Y:S02]  /*0b50*/  SHF.R.S32.HI R3, RZ, 0x7, R2 ;  /* 0x00000007ff037819 */ /* 0x000fe40000011402 */
[----:B------:R-:W-:Y:S02]  /*0b60*/  LEA.HI R11, R7, R10, RZ, 0x3 ;  /* 0x0000000a070b7211 */ /* 0x000fe400078f18ff */
[----:B------:R-:W-:-:S02]  /*0b70*/  LOP3.LUT R6, R6, 0xfffffc00, RZ, 0xc0, !PT ;  /* 0xfffffc0006067812 */ /* 0x000fc400078ec0ff */
[----:B------:R-:W-:Y:S02]  /*0b80*/  LOP3.LUT R7, R0, 0x1ffffffe, RZ, 0xc0, !PT ;  /* 0x1ffffffe00077812 */ /* 0x000fe400078ec0ff */
[----:B------:R-:W-:Y:S01]  /*0b90*/  LOP3.LUT R11, R11, 0xfffffff8, RZ, 0xc0, !PT ;  /* 0xfffffff80b0b7812 */ /* 0x000fe200078ec0ff */
[----:B------:R-:W-:Y:S01]  /*0ba0*/  IMAD R6, R5, 0x40, R6 ;  /* 0x0000004005067824 */ /* 0x000fe200078e0206 */
[----:B------:R-:W-:Y:S01]  /*0bb0*/  LEA.HI R2, R2, R3, RZ, 0x1 ;  /* 0x0000000302027211 */ /* 0x000fe200078f08ff */
[----:B------:R-:W-:Y:S01]  /*0bc0*/  IMAD.IADD R7, R4, 0x1, -R7 ;  /* 0x0000000104077824 */ /* 0x000fe200078e0a07 */
[----:B------:R-:W-:Y:S01]  /*0bd0*/  LEA.HI R8, R8, R221, RZ, 0x5 ;  /* 0x000000dd08087211 */ /* 0x000fe200078f28ff */
[----:B------:R-:W-:Y:S01]  /*0be0*/  IMAD.IADD R11, R10, 0x1, -R11 ;  /* 0x000000010a0b7824 */ /* 0x000fe200078e0a0b */
[----:B------:R-:W-:Y:S02]  /*0bf0*/  LEA.HI R0, R12, R12, RZ, 0x1 ;  /* 0x0000000c0c007211 */ /* 0x000fe400078f08ff */
[----:B------:R-:W-:-:S02]  /*0c00*/  LOP3.LUT R2, R2, 0x3fffffe, RZ, 0xc0, !PT ;  /* 0x03fffffe02027812 */ /* 0x000fc400078ec0ff */
[----:B------:R-:W-:Y:S02]  /*0c10*/  SHF.R.S32.HI R8, RZ, 0x5, R8 ;  /* 0x00000005ff087819 */ /* 0x000fe40000011408 */
[----:B------:R-:W-:Y:S01]  /*0c20*/  LOP3.LUT R5, R0, 0x1ffffffe, RZ, 0xc0, !PT ;  /* 0x1ffffffe00057812 */ /* 0x000fe200078ec0ff */
[----:B------:R-:W-:Y:S01]  /*0c30*/  IMAD R0, R7, 0x8, R6 ;  /* 0x0000000807007824 */ /* 0x000fe200078e0206 */
[----:B------:R-:W-:Y:S01]  /*0c40*/  LOP3.LUT R4, R9, 0x7ffffffc, RZ, 0xc0, !PT ;  /* 0x7ffffffc09047812 */ /* 0x000fe200078ec0ff */
[----:B------:R-:W-:Y:S02]  /*0c50*/  IMAD.IADD R3, R3, 0x1, -R2 ;  /* 0x0000000103037824 */ /* 0x000fe400078e0a02 */
[----:B------:R-:W-:Y:S01]  /*0c60*/  IMAD R8, R8, 0x10, R11 ;  /* 0x0000001008087824 */ /* 0x000fe200078e020b */
[----:B------:R0:W-:Y:S01]  /*0c70*/  STL [R1+0x30], R0 ;  /* 0x0000300001007387 */ /* 0x0001e20000100800 */
[----:B------:R-:W-:Y:S02]  /*0c80*/  IMAD.IADD R5, R12, 0x1, -R5 ;  /* 0x000000010c057824 */ /* 0x000fe400078e0a05 */
[----:B------:R-:W-:-:S04]  /*0c90*/  IMAD.IADD R2, R221, 0x1, -R4 ;  /* 0x00000001dd027824 */ /* 0x000fc800078e0a04 */
[----:B------:R-:W-:Y:S02]  /*0ca0*/  IMAD.SHL.U32 R2, R2, 0x2, RZ ;  /* 0x0000000202027824 */ /* 0x000fe400078e00ff */
[----:B0-----:R-:W-:Y:S02]  /*0cb0*/  IMAD R0, R3, 0x40, R8 ;  /* 0x0000004003007824 */ /* 0x001fe400078e0208 */
[C---:B------:R-:W-:Y:S02]  /*0cc0*/  VIADD R220, R2.reuse, 0x8 ;  /* 0x0000000802dc7836 */ /* 0x040fe40000000000 */
[C---:B------:R-:W-:Y:S01]  /*0cd0*/  VIADD R219, R2.reuse, 0x10 ;  /* 0x0000001002db7836 */ /* 0x040fe20000000000 */
[----:B------:R0:W-:Y:S01]  /*0ce0*/  STL [R1+0x28], R0 ;  /* 0x0000280001007387 */ /* 0x0001e20000100800 */
[C---:B------:R-:W-:Y:S01]  /*0cf0*/  VIADD R218, R2.reuse, 0x18 ;  /* 0x0000001802da7836 */ /* 0x040fe20000000000 */
[----:B------:R-:W-:Y:S01]  /*0d00*/  SHF.R.S32.HI R6, RZ, 0x1f, R220 ;  /* 0x0000001fff067819 */ /* 0x000fe200000114dc */
        /* <DEDUP_REMOVED lines=8> */
[----:B0-----:R-:W-:Y:S01]  /*0d90*/  IMAD R0, R5, 0x8, R0 ;  /* 0x0000000805007824 */ /* 0x001fe200078e0200 */
[----:B------:R-:W-:Y:S01]  /*0da0*/  SHF.R.S32.HI R3, RZ, 0x1f, R215 ;  /* 0x0000001fff037819 */ /* 0x000fe200000114d7 */
[C---:B------:R-:W-:Y:S01]  /*0db0*/  VIADD R213, R2.reuse, 0x40 ;  /* 0x0000004002d57836 */ /* 0x040fe20000000000 */
[----:B------:R-:W-:Y:S01]  /*0dc0*/  SHF.R.S32.HI R6, RZ, 0x1f, R214 ;  /* 0x0000001fff067819 */ /* 0x000fe200000114d6 */
        /* <DEDUP_REMOVED lines=36> */
[----:B------:R-:W-:Y:S01]  /*1010*/  VIADD R16, R2, 0xd8 ;  /* 0x000000d802107836 */ /* 0x000fe20000000000 */
[----:B------:R-:W-:-:S02]  /*1020*/  SHF.R.S32.HI R223, RZ, 0x1f, R18 ;  /* 0x0000001fffdf7819 */ /* 0x000fc40000011412 */
[----:B0-----:R-:W-:-:S07]  /*1030*/  SHF.R.S32.HI R222, RZ, 0x1f, R17 ;  /* 0x0000001fffde7819 */ /* 0x001fce0000011411 */
.L_x_432:
[----:B------:R-:W-:Y:S01]  /*1040*/  ULDC.64 UR8, c[0x0][0xc88] ;  /* 0x0003220000087ab9 */ /* 0x000fe20000000a00 */
[----:B------:R-:W-:Y:S01]  /*1050*/  ULDC.64 UR10, c[0x0][0xa20] ;  /* 0x00028800000a7ab9 */ /* 0x000fe20000000a00 */
[----:B------:R-:W-:Y:S02]  /*1060*/  UIMAD.WIDE UR8, UR7, 0x4, UR8 ;  /* 0x00000004070878a5 */ /* 0x000fe4000f8e0208 */
[----:B------:R-:W-:Y:S01]  /*1070*/  UISETP.NE.U32.AND UP1, UPT, UR10, URZ, UPT ;  /* 0x0000003f0a00728c */ /* 0x000fe2000bf25070 */
[----:B------:R-:W-:Y:S01]  /*1080*/  ULDC UR4, c[0x0][0x424] ;  /* 0x0001090000047ab9 */ /* 0x000fe20000000800 */
[----:B------:R-:W-:Y:S02]  /*1090*/  ULDC UR7, c[0x0][0x2f0] ;  /* 0x0000bc0000077ab9 */ /* 0x000fe40000000800 */
[----:B0123--:R-:W-:Y:S02]  /*10a0*/  IMAD.U32 R4, RZ, RZ, UR8 ;  /* 0x00000008ff047e24 */ /* 0x00ffe4000f8e00ff */
[----:B------:R-:W-:Y:S01]  /*10b0*/  IMAD.U32 R5, RZ, RZ, UR9 ;  /* 0x00000009ff057e24 */ /* 0x000fe2000f8e00ff */
[----:B------:R-:W-:-:S04]  /*10c0*/  ULDC.64 UR8, c[0x0][0xa28] ;  /* 0x00028a0000087ab9 */ /* 0x000fc80000000a00 */
[----:B------:R-:W2:Y:S01]  /*10d0*/  LDG.E R4, desc[UR50][R4.64] ;  /* 0x0000003204047981 */ /* 0x000ea2000c1e1900 */
[----:B------:R-:W-:Y:S02]  /*10e0*/  UISETP.NE.U32.AND UP0, UPT, UR8, URZ, UPT ;  /* 0x0000003f0800728c */ /* 0x000fe4000bf05070 */
[----:B------:R-:W-:Y:S02]  /*10f0*/  UISETP.NE.AND.EX UP1, UPT, UR11, URZ, UPT, UP1 ;  /* 0x0000003f0b00728c */ /* 0x000fe4000bf25310 */
[----:B------:R-:W-:-:S04]  /*1100*/  UISETP.NE.AND.EX UP0, UPT, UR9, URZ, UPT, UP0 ;  /* 0x0000003f0900728c */ /* 0x000fc8000bf05300 */
[----:B------:R-:W-:Y:S02]  /*1110*/  PLOP3.LUT P1, PT, PT, PT, UP1, 0x80, 0x0 ;  /* 0x000000000000781c */ /* 0x000fe40003f2f018 */
[----:B------:R-:W-:Y:S02]  /*1120*/  PLOP3.LUT P0, PT, PT, PT, UP0, 0x80, 0x0 ;  /* 0x000000000000781c */ /* 0x000fe40003f0f008 */
[----:B--2---:R-:W-:-:S13]  /*1130*/  R2UR UR39, R4 ;  /* 0x00000000042772ca */ /* 0x004fda00000e0000 */
[----:B------:R-:W-:Y:S02]  /*1140*/  USHF.R.S32.HI UR40, URZ, 0x1f, UR39 ;  /* 0x0000001f3f287899 */ /* 0x000fe40008011427 */
[----:B------:R-:W-:-:S04]  /*1150*/  @UP0 ULEA UR8, UP2, UR39, UR8, 0x2 ;  /* 0x0000000827080291 */ /* 0x000fc8000f84103f */
[----:B------:R-:W-:Y:S02]  /*1160*/  @UP0 ULEA.HI.X UR9, UR39, UR9, UR40, 0x2, UP2 ;  /* 0x0000000927090291 */ /* 0x000fe400090f1428 */
[----:B------:R-:W-:Y:S01]  /*1170*/  @UP1 ULEA UR10, UP0, UR39, UR10, 0x2 ;  /* 0x0000000a270a1291 */ /* 0x000fe2000f80103f */
[----:B------:R-:W-:-:S03]  /*1180*/  IMAD.U32 R4, RZ, RZ, UR8 ;  /* 0x00000008ff047e24 */ /* 0x000fc6000f8e00ff */
[----:B------:R-:W-:Y:S01]  /*1190*/  @UP1 ULEA.HI.X UR11, UR39, UR11, UR40, 0x2, UP0 ;  /* 0x0000000b270b1291 */ /* 0x000fe200080f1428 */
[----:B------:R-:W-:Y:S01]  /*11a0*/  IMAD.U32 R5, RZ, RZ, UR9 ;  /* 0x00000009ff057e24 */ /* 0x000fe2000f8e00ff */
[----:B------:R-:W-:Y:S01]  /*11b0*/  ULDC.64 UR8, c[0x0][0x418] ;  /* 0x0001060000087ab9 */ /* 0x000fe20000000a00 */
[----:B------:R-:W-:-:S03]  /*11c0*/  IMAD.U32 R6, RZ, RZ, UR10 ;  /* 0x0000000aff067e24 */ /* 0x000fc6000f8e00ff */
[----:B------:R-:W-:Y:S01]  /*11d0*/  IMAD.U32 R7, RZ, RZ, UR11 ;  /* 0x0000000bff077e24 */ /* 0x000fe2000f8e00ff */
[----:B------:R-:W2:Y:S04]  /*11e0*/  @P0 LDG.E R4, desc[UR50][R4.64] ;  /* 0x0000003204040981 */ /* 0x000ea8000c1e1900 */
[----:B------:R-:W3:Y:S01]  /*11f0*/  @P1 LDG.E R6, desc[UR50][R6.64] ;  /* 0x0000003206061981 */ /* 0x000ee2000c1e1900 */
[----:B------:R-:W-:Y:S01]  /*1200*/  UISETP.NE.U32.AND UP0, UPT, UR8, URZ, UPT ;  /* 0x0000003f0800728c */ /* 0x000fe2000bf05070 */
[----:B------:R-:W-:Y:S01]  /*1210*/  UMOV UR49, URZ ;  /* 0x0000003f00317c82 */ /* 0x000fe20008000000 */
[----:B------:R-:W-:Y:S02]  /*1220*/  ULOP3.LUT UR8, UR5, 0xff000000, URZ, 0xc0, !UPT ;  /* 0xff00000005087892 */ /* 0x000fe4000f8ec03f */
[----:B------:R-:W-:Y:S01]  /*1230*/  UISETP.NE.AND.EX UP0, UPT, UR9, URZ, UPT, UP0 ;  /* 0x0000003f0900728c */ /* 0x000fe2000bf05300 */
[----:B------:R-:W-:-:S03]  /*1240*/  UMOV UR41, UR6 ;  /* 0x0000000600297c82 */ /* 0x000fc60008000000 */
[----:B------:R-:W-:-:S04]  /*1250*/  USEL UR4, UR4, 0x1, UP0 ;  /* 0x0000000104047887 */ /* 0x000fc80008000000 */
[----:B------:R-:W-:Y:S01]  /*1260*/  UIMAD UR4, UR4, UR7, URZ ;  /* 0x00000007040472a4 */ /* 0x000fe2000f8e023f */
[----:B--2---:R-:W-:-:S06]  /*1270*/  @P0 R2UR UR49, R4 ;  /* 0x00000000043102ca */ /* 0x004fcc00000e0000 */
[----:B---3--:R-:W-:Y:S01]  /*1280*/  @P1 R2UR UR4, R6 ;  /* 0x00000000060412ca */ /* 0x008fe200000e0000 */
[----:B----45:R-:W-:-:S14]  /*1290*/  @P1 BRA `(.L_x_383) ;  /* 0x0000000000341947 */ /* 0x030fdc0003800000 */
[----:B------:R-:W-:Y:S02]  /*12a0*/  ULDC.64 UR6, c[0x0][0xa08] ;  /* 0x0002820000067ab9 */ /* 0x000fe40000000a00 */
[----:B------:R-:W-:-:S04]  /*12b0*/  ISETP.NE.U32.AND P0, PT, RZ, UR6, PT ;  /* 0x00000006ff007c0c */ /* 0x000fc8000bf05070 */
[----:B------:R-:W-:-:S13]  /*12c0*/  ISETP.NE.AND.EX P0, PT, RZ, UR7, PT, P0 ;  /* 0x00000007ff007c0c */ /* 0x000fda000bf05300 */
[----:B------:R-:W-:Y:S05]  /*12d0*/  @!P0 BRA `(.L_x_383) ;  /* 0x0000000000248947 */ /* 0x000fea0003800000 */
[----:B------:R-:W-:Y:S02]  /*12e0*/  ULDC.64 UR6, c[0x0][0xa08] ;  /* 0x0002820000067ab9 */ /* 0x000fe40000000a00 */
[----:B------:R-:W-:-:S06]  /*12f0*/  UIMAD.WIDE UR6, UR39, 0x4, UR6 ;  /* 0x00000004270678a5 */ /* 0x000fcc000f8e0206 */
[----:B------:R-:W-:Y:S02]  /*1300*/  IMAD.U32 R4, RZ, RZ, UR6 ;  /* 0x00000006ff047e24 */ /* 0x000fe4000f8e00ff */
[----:B------:R-:W-:-:S05]  /*1310*/  IMAD.U32 R5, RZ, RZ, UR7 ;  /* 0x00000007ff057e24 */ /* 0x000fca000f8e00ff */
[----:B------:R-:W2:Y:S04]  /*1320*/  LDG.E R3, desc[UR50][R4.64] ;  /* 0x0000003204037981 */ /* 0x000ea8000c1e1900 */
[----:B------:R-:W3:Y:S01]  /*1330*/  LDG.E R0, desc[UR50][R4.64+0x4] ;  /* 0x0000043204007981 */ /* 0x000ee2000c1e1900 */
[----:B--2---:R-:W-:Y:S02]  /*1340*/  R2UR UR4, R3 ;  /* 0x00000000030472ca */ /* 0x004fe400000e0000 */
[----:B---3--:R-:W-:-:S13]  /*1350*/  R2UR UR6, R0 ;  /* 0x00000000000672ca */ /* 0x008fda00000e0000 */
[----:B------:R-:W-:-:S12]  /*1360*/  UIADD3 UR4, -UR4, UR6, URZ ;  /* 0x0000000604047290 */ /* 0x000fd8000fffe13f */
.L_x_383:
[----:B------:R-:W-:Y:S02]  /*1370*/  UIADD3 UR49, -UR49, UR4, URZ ;  /* 0x0000000431317290 */ /* 0x000fe4000fffe13f */
[----:B------:R-:W-:Y:S02]  /*1380*/  ULOP3.LUT UR4, UR5, 0xff0000, URZ, 0xc0, !UPT ;  /* 0x00ff000005047892 */ /* 0x000fe4000f8ec03f */
[----:B------:R-:W-:Y:S02]  /*1390*/  UISETP.GE.AND UP0, UPT, UR49, 0x1, UPT ;  /* 0x000000013100788c */ /* 0x000fe4000bf06270 */
[----:B------:R-:W-:Y:S02]  /*13a0*/  UIADD3 UR6, UR49, 0x5f, URZ ;  /* 0x0000005f31067890 */ /* 0x000fe4000fffe03f */
[----:B------:R-:W-:Y:S02]  /*13b0*/  USHF.R.U32.HI UR8, URZ, 0x8, UR8 ;  /* 0x000000083f087899 */ /* 0x000fe40008011608 */
[----:B------:R-:W-:Y:S01]  /*13c0*/  PLOP3.LUT P0, PT, PT, PT, UP0, 0x80, 0x0 ;  /* 0x000000000000781c */ /* 0x000fe20003f0f008 */
[----:B------:R-:W-:-:S02]  /*13d0*/  UIMAD.WIDE UR6, UR6, 0x2aaaaaab, URZ ;  /* 0x2aaaaaab060678a5 */ /* 0x000fc4000f8e023f */
[----:B------:R-:W-:Y:S02]  /*13e0*/  ULEA.HI UR8, UR4, UR8, URZ, 0x10 ;  /* 0x0000000804087291 */ /* 0x000fe4000f8f803f */
[----:B------:R-:W-:Y:S02]  /*13f0*/  USHF.R.U32.HI UR6, URZ, 0x1f, UR7 ;  /* 0x0000001f3f067899 */ /* 0x000fe40008011607 */
[----:B------:R-:W-:Y:S02]  /*1400*/  ULOP3.LUT UR42, UR8, 0xff, URZ, 0xc0, !UPT ;  /* 0x000000ff082a7892 */ /* 0x000fe4000f8ec03f */
[----:B------:R-:W-:Y:S01]  /*1410*/  ULOP3.LUT UR43, UR5, 0xffff, URZ, 0xc0, !UPT ;  /* 0x0000ffff052b7892 */ /* 0x000fe2000f8ec03f */
[----:B------:R-:W-:Y:S01]  /*1420*/  UMOV UR4, URZ ;  /* 0x0000003f00047c82 */ /* 0x000fe20008000000 */
[----:B------:R-:W-:Y:S02]  /*1430*/  USHF.R.U32.HI UR44, URZ, 0x10, UR8 ;  /* 0x000000103f2c7899 */ /* 0x000fe40008011608 */
[----:B------:R-:W-:Y:S01]  /*1440*/  ULEA.HI.SX32 UR9, UR7, UR6, 0x1c ;  /* 0x0000000607097291 */ /* 0x000fe2000f8fe23f */
[----:B------:R-:W-:Y:S11]  /*1450*/  @!P0 BRA `(.L_x_384) ;  /* 0x0000000000908947 */ /* 0x000ff60003800000 */
[----:B------:R-:W-:Y:S01]  /*1460*/  UISETP.NE.AND UP0, UPT, UR44, URZ, UPT ;  /* 0x0000003f2c00728c */ /* 0x000fe2000bf05270 */
[----:B------:R-:W-:-:S03]  /*1470*/  ULDC UR4, c[0x0][0x9f0] ;  /* 0x00027c0000047ab9 */ /* 0x000fc60000000800 */
[----:B------:R-:W-:-:S03]  /*1480*/  USEL UR10, UR44, UR4, UP0 ;  /* 0x000000042c0a7287 */ /* 0x000fc60008000000 */
[----:B------:R-:W-:Y:S01]  /*1490*/  UMOV UR4, URZ ;  /* 0x0000003f00047c82 */ /* 0x000fe20008000000 */
[----:B------:R-:W-:Y:S02]  /*14a0*/  UIADD3 UR6, UR9, -0x1, UR10 ;  /* 0xffffffff09067890 */ /* 0x000fe4000fffe00a */
[----:B------:R-:W-:-:S04]  /*14b0*/  IMAD.U32 R4, RZ, RZ, UR10 ;  /* 0x0000000aff047e24 */ /* 0x000fc8000f8e00ff */
[----:B------:R-:W-:Y:S01]  /*14c0*/  IMAD.U32 R5, RZ, RZ, UR6 ;  /* 0x00000006ff057e24 */ /* 0x000fe2000f8e00ff */
[-C--:B------:R-:W-:Y:S01]  /*14d0*/  IABS R0, R4.reuse ;  /* 0x0000000400007213 */ /* 0x080fe20000000000 */
[----:B------:R-:W-:Y:S01]  /*14e0*/  ULOP3.LUT UR6, UR6, UR10, URZ, 0x3c, !UPT ;  /* 0x0000000a06067292 */ /* 0x000fe2000f8e3c3f */
[----:B------:R-:W-:Y:S02]  /*14f0*/  IABS R6, R4 ;  /* 0x0000000400067213 */ /* 0x000fe40000000000 */
[----:B------:R-:W-:Y:S02]  /*1500*/  R2UR UR11, R0 ;  /* 0x00000000000b72ca */ /* 0x000fe400000e0000 */
[----:B------:R-:W-:-:S05]  /*1510*/  IABS R5, R5 ;  /* 0x0000000500057213 */ /* 0x000fca0000000000 */
[----:B------:R-:W-:-:S05]  /*1520*/  IMAD.MOV.U32 R4, RZ, RZ, R5 ;  /* 0x000000ffff047224 */ /* 0x000fca00078e0005 */
[----:B------:R-:W-:Y:S01]  /*1530*/  R2UR UR8, R4 ;  /* 0x00000000040872ca */ /* 0x000fe200000e0000 */
        /* <DEDUP_REMOVED lines=22> */
.L_x_384:
[----:B------:R-:W-:Y:S01]  /*16a0*/  UIMAD UR45, UR42, UR4, URZ ;  /* 0x000000042a2d72a4 */ /* 0x000fe2000f8e023f */
[----:B------:R-:W-:Y:S01]  /*16b0*/  IMAD.U32 R0, RZ, RZ, UR9 ;  /* 0x00000009ff007e24 */ /* 0x000fe2000f8e00ff */
[----:B------:R-:W-:Y:S01]  /*16c0*/  PLOP3.LUT P0, PT, PT, PT, PT, 0x80, 0x0 ;  /* 0x000000000000781c */ /* 0x000fe20003f0f070 */
[----:B------:R-:W-:Y:S01]  /*16d0*/  IMAD.U32 R3, RZ, RZ, UR4 ;  /* 0x00000004ff037e24 */ /* 0x000fe2000f8e00ff */
[----:B------:R-:W-:Y:S01]  /*16e0*/  CS2R R150, SRZ ;  /* 0x0000000000967805 */ /* 0x000fe2000001ff00 */
        /* <DEDUP_REMOVED lines=69> */
[----:B------:R-:W-:Y:S06]  /*1b40*/  @!P1 BRA `(.L_x_385) ;  /* 0x0000005000549947 */ /* 0x000fec0003800000 */
[----:B------:R-:W0:Y:S01]  /*1b50*/  S2R R0, SR_TID.X ;  /* 0x0000000000007919 */ /* 0x000e220000002100 */
[----:B------:R-:W1:Y:S01]  /*1b60*/  S2UR UR7, SR_CgaCtaId ;  /* 0x00000000000779c3 */ /* 0x000e620000008800 */
[----:B------:R-:W-:Y:S02]  /*1b70*/  UMOV UR6, 0x400 ;  /* 0x0000040000067882 */ /* 0x000fe40000000000 */
[----:B-1----:R-:W-:-:S04]  /*1b80*/  ULEA UR6, UR7, UR6, 0x18 ;  /* 0x0000000607067291 */ /* 0x002fc8000f8ec03f */
[----:B------:R-:W-:Y:S01]  /*1b90*/  UIADD3 UR6, UR6, 0x18400, URZ ;  /* 0x0001840006067890 */ /* 0x000fe2000fffe03f */
[----:B0-----:R-:W-:-:S03]  /*1ba0*/  VIADD R0, R0, 0xffffff80 ;  /* 0xffffff8000007836 */ /* 0x001fc60000000000 */
[----:B------:R-:W-:Y:S02]  /*1bb0*/  ULOP3.LUT UP0, URZ, UR6, 0x1bf, URZ, 0xc0, !UPT ;  /* 0x000001bf063f7892 */ /* 0x000fe4000f80c03f */
[----:B------:R-:W-:-:S04]  /*1bc0*/  SHF.R.S32.HI R3, RZ, 0x1f, R0 ;  /* 0x0000001fff037819 */ /* 0x000fc80000011400 */
[----:B------:R-:W-:Y:S02]  /*1bd0*/  PLOP3.LUT P0, PT, PT, PT, UP0, 0x80, 0x0 ;  /* 0x000000000000781c */ /* 0x000fe40003f0f008 */
[----:B------:R-:W-:-:S04]  /*1be0*/  LEA.HI R3, R3, R0, RZ, 0x7 ;  /* 0x0000000003037211 */ /* 0x000fc800078f38ff */
[----:B------:R-:W-:-:S06]  /*1bf0*/  SHF.R.S32.HI R3, RZ, 0x7, R3 ;  /* 0x00000007ff037819 */ /* 0x000fcc0000011403 */
[----:B------:R-:W0:Y:S02]  /*1c00*/  SHFL.IDX PT, R3, R3, RZ, 0x1f ;  /* 0x00001fff03037589 */ /* 0x000e2400000e0000 */
[----:B0-----:R-:W-:-:S13]  /*1c10*/  R2UR UR4, R3 ;  /* 0x00000000030472ca */ /* 0x001fda00000e0000 */
        /* <DEDUP_REMOVED lines=12> */
[----:B------:R-:W-:Y:S01]  /*1ce0*/  IMAD.U32 R5, RZ, RZ, UR5 ;  /* 0x00000005ff057e24 */ /* 0x000fe2000f8e00ff */
[----:B------:R-:W-:Y:S01]  /*1cf0*/  ULDC.64 UR4, c[0x4][0xa0] ;  /* 0x0100280000047ab9 */ /* 0x000fe20000000a00 */
[----:B------:R-:W-:Y:S02]  /*1d00*/  IMAD.U32 R10, RZ, RZ, UR6 ;  /* 0x00000006ff0a7e24 */ /* 0x000fe4000f8e00ff */
        /* <DEDUP_REMOVED lines=8> */
.L_x_386:
[----:B------:R-:W0:Y:S01]  /*1d90*/  S2R R0, SR_CgaCtaId ;  /* 0x0000000000007919 */ /* 0x000e220000008800 */
[----:B------:R-:W-:Y:S01]  /*1da0*/  ULEA.HI UR4, UR46, UR46, URZ, 0x1 ;  /* 0x0000002e2e047291 */ /* 0x000fe2000f8f083f */
[----:B------:R-:W-:Y:S01]  /*1db0*/  MOV R7, 0x400 ;  /* 0x0000040000077802 */ /* 0x000fe20000000f00 */
[----:B------:R-:W1:Y:S02]  /*1dc0*/  S2R R20, SR_TID.X ;  /* 0x0000000000147919 */ /* 0x000e640000002100 */
[----:B------:R-:W-:-:S04]  /*1dd0*/  ULOP3.LUT UR4, UR4, 0xfffffffe, URZ, 0xc0, !UPT ;  /* 0xfffffffe04047892 */ /* 0x000fc8000f8ec03f */
[----:B------:R-:W-:-:S06]  /*1de0*/  UIADD3 UR4, UR46, -UR4, URZ ;  /* 0x800000042e047290 */ /* 0x000fcc000fffe03f */
[----:B------:R-:W-:Y:S01]  /*1df0*/  IMAD.U32 R3, RZ, RZ, UR4 ;  /* 0x00000004ff037e24 */ /* 0x000fe2000f8e00ff */
[----:B0-----:R-:W-:-:S04]  /*1e00*/  LEA R7, R0, R7, 0x18 ;  /* 0x0000000700077211 */ /* 0x001fc800078ec0ff */
[----:B------:R-:W-:Y:S02]  /*1e10*/  SHF.L.U32 R0, R3, 0x1f, RZ ;  /* 0x0000001f03007819 */ /* 0x000fe400000006ff */
[----:B-1----:R-:W-:Y:S02]  /*1e20*/  SHF.R.U32.HI R20, RZ, 0x7, R20 ;  /* 0x00000007ff147819 */ /* 0x002fe40000011614 */
[----:B------:R-:W0:Y:S03]  /*1e30*/  SYNCS.PHASECHK.TRANS64.TRYWAIT P0, [R7+URZ+0x22800], R0 ;  /* 0x02280000070075a7 */ /* 0x000e26000800017f */
[----:B------:R-:W-:Y:S01]  /*1e40*/  VIADD R8, R20, 0x8 ;  /* 0x0000000814087836 */ /* 0x000fe20000000000 */
[----:B0-----:R-:W-:Y:S06]  /*1e50*/  @!P0 BRA `(.L_x_387) ;  /* 0x000000ec00c08947 */ /* 0x001fec0003800000 */
.L_x_515:
[----:B0-----:R-:W-:Y:S01]  /*1e60*/  IMAD.U32 R0, RZ, RZ, UR47 ;  /* 0x0000002fff007e24 */ /* 0x001fe2000f8e00ff */
[----:B------:R-:W-:Y:S05]  /*1e70*/  WARPSYNC.ALL ;  /* 0x0000000000007948 */ /* 0x000fea0003800000 */
[----:B------:R0:W-:Y:S01]  /*1e80*/  BAR.SYNC.DEFER_BLOCKING R8, 0x100 ;  /* 0x000400080000751d */ /* 0x0001e20000010000 */
[----:B------:R-:W-:-:S13]  /*1e90*/  ISETP.NE.AND P0, PT, R0, 0x3, PT ;  /* 0x000000030000780c */ /* 0x000fda0003f05270 */
[----:B0-----:R-:W-:Y:S05]  /*1ea0*/  @!P0 BRA `(.L_x_388) ;  /* 0x0000000000048947 */ /* 0x001fea0003800000 */
[----:B------:R-:W-:Y:S01]  /*1eb0*/  BPT.TRAP 0x1 ;  /* 0x000000040000795c */ /* 0x000fe20000300000 */
.L_x_388:
[----:B------:R-:W-:Y:S01]  /*1ec0*/  R2UR UR22, R7 ;  /* 0x00000000071672ca */ /* 0x000fe200000e0000 */
[----:B------:R-:W-:-:S05]  /*1ed0*/  IMAD.U32 R9, RZ, RZ, UR36 ;  /* 0x00000024ff097e24 */ /* 0x000fca000f8e00ff */
[----:B------:R-:W-:-:S07]  /*1ee0*/  SHF.L.U32 R9, R9, 0x1f, RZ ;  /* 0x0000001f09097819 */ /* 0x000fce00000006ff */
[----:B------:R-:W-:-:S09]  /*1ef0*/  ULEA UR22, UR37, UR22, 0x3 ;  /* 0x0000001625167291 */ /* 0x000fd2000f8e183f */
[----:B------:R0:W1:Y:S01]  /*1f00*/  SYNCS.PHASECHK.TRANS64.TRYWAIT P1, [UR22+0x22830], R9 ;  /* 0x02283009ff0075a7 */ /* 0x0000620008020156 */
[----:B------:R-:W-:Y:S05]  /*1f10*/  @!P0 BRA `(.L_x_389) ;  /* 0x0000000000048947 */ /* 0x000fea0003800000 */
[----:B------:R-:W-:Y:S01]  /*1f20*/  BPT.TRAP 0x1 ;  /* 0x000000040000795c */ /* 0x000fe20000300000 */
.L_x_389:
[----:B-1----:R-:W-:Y:S05]  /*1f30*/  @P1 BRA `(.L_x_390) ;  /* 0x0000000000081947 */ /* 0x002fea0003800000 */
[----:B------:R-:W1:Y:S02]  /*1f40*/  SYNCS.PHASECHK.TRANS64.TRYWAIT P1, [UR22+0x22830], R9 ;  /* 0x02283009ff0075a7 */ /* 0x000e640008020156 */
[----:B-1----:R-:W-:Y:S05]  /*1f50*/  @!P1 BRA `(.L_x_391) ;  /* 0x000000ec00949947 */ /* 0x002fea0003800000 */
.L_x_390:
[----:B------:R-:W-:Y:S01]  /*1f60*/  R2UR UR4, R7 ;  /* 0x00000000070472ca */ /* 0x000fe200000e0000 */
[----:B------:R-:W-:Y:S01]  /*1f70*/  ULOP3.LUT UR16, UR52, 0x10000, URZ, 0xfc, !UPT ;  /* 0x0001000034107892 */ /* 0x000fe2000f8efc3f */
[----:B------:R-:W-:Y:S01]  /*1f80*/  WARPGROUP.ARRIVE ;  /* 0x00000000000079c5 */ /* 0x000fe20000000000 */
[----:B------:R-:W-:Y:S01]  /*1f90*/  UMOV UR17, 0x40000040 ;  /* 0x4000004000117882 */ /* 0x000fe20000000000 */
[----:B------:R-:W-:Y:S01]  /*1fa0*/  UMOV UR19, 0x40000040 ;  /* 0x4000004000137882 */ /* 0x000fe20000000000 */
[----:B------:R-:W-:Y:S01]  /*1fb0*/  UMOV UR5, 0x40000040 ;  /* 0x4000004000057882 */ /* 0x000fe20000000000 */
[----:B------:R-:W-:Y:S01]  /*1fc0*/  UMOV UR7, 0x40000040 ;  /* 0x4000004000077882 */ /* 0x000fe20000000000 */
[----:B------:R-:W-:Y:S01]  /*1fd0*/  UIADD3 UR8, UR16, 0x4, URZ ;  /* 0x0000000410087890 */ /* 0x000fe2000fffe03f */
[----:B-1----:R-:W1:Y:S01]  /*1fe0*/  S2R R0, SR_TID.X ;  /* 0x0000000000007919 */ /* 0x002e620000002100 */
[----:B------:R-:W-:Y:S01]  /*1ff0*/  UMOV UR9, 0x40000040 ;  /* 0x4000004000097882 */ /* 0x000fe20000000000 */
[----:B------:R-:W-:Y:S01]  /*2000*/  UMOV UR11, 0x40000040 ;  /* 0x40000040000b7882 */ /* 0x000fe20000000000 */
[----:B------:R-:W-:-:S02]  /*2010*/  UIADD3 UR12, UR16, 0x6, URZ ;  /* 0x00000006100c7890 */ /* 0x000fc4000fffe03f */
[----:B------:R-:W-:Y:S01]  /*2020*/  UIADD3 UR4, UR4, 0x1c400, URZ ;  /* 0x0001c40004047890 */ /* 0x000fe2000fffe03f */
[----:B------:R-:W-:Y:S01]  /*2030*/  UMOV UR13, 0x40000040 ;  /* 0x40000040000d7882 */ /* 0x000fe20000000000 */
[----:B------:R-:W-:Y:S02]  /*2040*/  UMOV UR15, 0x40000040 ;  /* 0x40000040000f7882 */ /* 0x000fe40000000000 */
[----:B------:R-:W-:-:S04]  /*2050*/  USHF.R.U32.HI UR4, URZ, 0x4, UR4 ;  /* 0x000000043f047899 */ /* 0x000fc80008011604 */
[----:B------:R-:W-:-:S04]  /*2060*/  ULOP3.LUT UR4, UR4, 0x3fff, URZ, 0xc0, !UPT ;  /* 0x00003fff04047892 */ /* 0x000fc8000f8ec03f */
[----:B------:R-:W-:Y:S02]  /*2070*/  ULOP3.LUT UR20, UR4, 0x10000, URZ, 0xfc, !UPT ;  /* 0x0001000004147892 */ /* 0x000fe4000f8efc3f */
[----:B------:R-:W-:Y:S02]  /*2080*/  UIADD3 UR4, UR16, 0x2, URZ ;  /* 0x0000000210047890 */ /* 0x000fe4000fffe03f */
[----:B------:R-:W-:-:S04]  /*2090*/  UIMAD UR18, UR37, 0x300, UR20 ;  /* 0x00000300251278a4 */ /* 0x000fc8000f8e0214 */
[----:B------:R-:W-:Y:S02]  /*20a0*/  UIADD3 UR6, UR18, 0x2, URZ ;  /* 0x0000000212067890 */ /* 0x000fe4000fffe03f */
[----:B------:R-:W-:Y:S02]  /*20b0*/  UIADD3 UR10, UR18, 0x4, URZ ;  /* 0x00000004120a7890 */ /* 0x000fe4000fffe03f */
[----:B------:R-:W-:Y:S02]  /*20c0*/  UIADD3 UR14, UR18, 0x6, URZ ;  /* 0x00000006120e7890 */ /* 0x000fe4000fffe03f */
[----:B------:R-:W-:Y:S01]  /*20d0*/  HGMMA.64x96x16.F32 R24, gdesc[UR16], RZ, !UPT, gsb0 ;  /* 0x01600000101879f0 */ /* 0x000fe2000c0008ff */
[----:B-1----:R-:W-:-:S04]  /*20e0*/  SHF.R.U32.HI R0, RZ, 0x7, R0 ;  /* 0x00000007ff007819 */ /* 0x002fc80000011600 */
[----:B------:R-:W-:Y:S01]  /*20f0*/  IADD3 R0, -R0, 0xb, RZ ;  /* 0x0000000b00007810 */ /* 0x000fe20007ffe1ff */
        /* <DEDUP_REMOVED lines=13> */
.L_x_392:
[----:B------:R-:W-:Y:S01]  /*21d0*/  ULDC UR6, c[0x0][0x9d8] ;  /* 0x0002760000067ab9 */ /* 0x000fe20000000800 */
[----:B------:R-:W-:Y:S01]  /*21e0*/  UIMAD UR49, UR48, -0x60, UR49 ;  /* 0xffffffa0303178a4 */ /* 0x000fe2000f8e0231 */
[----:B------:R-:W-:Y:S01]  /*21f0*/  FMUL.FTZ R24, R24, UR6 ;  /* 0x0000000618187c20 */ /* 0x000fe20008410000 */
[----:B------:R-:W-:Y:S01]  /*2200*/  FMUL.FTZ R25, R25, UR6 ;  /* 0x0000000619197c20 */ /* 0x000fe20008410000 */
[----:B------:R-:W-:Y:S01]  /*2210*/  FMUL.FTZ R28, R28, UR6 ;  /* 0x000000061c1c7c20 */ /* 0x000fe20008410000 */
[----:B------:R-:W-:Y:S01]  /*2220*/  FMUL.FTZ R29, R29, UR6 ;  /* 0x000000061d1d7c20 */ /* 0x000fe20008410000 */
[----:B------:R-:W-:Y:S01]  /*2230*/  FMUL.FTZ R32, R32, UR6 ;  /* 0x0000000620207c20 */ /* 0x000fe20008410000 */
[----:B------:R-:W-:Y:S01]  /*2240*/  IMAD.U32 R3, RZ, RZ, UR49 ;  /* 0x00000031ff037e24 */ /* 0x000fe2000f8e00ff */
[----:B------:R-:W2:Y:S01]  /*2250*/  MUFU.TANH R24, R24 ;  /* 0x0000001800187308 */ /* 0x000ea20000002400 */
[----:B------:R-:W-:Y:S01]  /*2260*/  FMUL.FTZ R33, R33, UR6 ;  /* 0x0000000621217c20 */ /* 0x000fe20008410000 */
[----:B------:R-:W-:Y:S01]  /*2270*/  FMUL.FTZ R26, R26, UR6 ;  /* 0x000000061a1a7c20 */ /* 0x000fe20008410000 */
[----:B------:R-:W-:Y:S01]  /*2280*/  FMUL.FTZ R35, R35, UR6 ;  /* 0x0000000623237c20 */ /* 0x000fe20008410000 */
[----:B------:R-:W-:Y:S01]  /*2290*/  IADD3 R3, -R2, 0x60, R3 ;  /* 0x0000006002037810 */ /* 0x000fe20007ffe103 */
[----:B------:R-:W-:Y:S01]  /*22a0*/  FMUL.FTZ R36, R36, UR6 ;  /* 0x0000000624247c20 */ /* 0x000fe20008410000 */
[----:B------:R-:W-:Y:S01]  /*22b0*/  FMUL.FTZ R27, R27, UR6 ;  /* 0x000000061b1b7c20 */ /* 0x000fe20008410000 */
[----:B------:R-:W-:Y:S01]  /*22c0*/  FMUL.FTZ R34, R34, UR6 ;  /* 0x0000000622227c20 */ /* 0x000fe20008410000 */
[----:B------:R-:W-:Y:S01]  /*22d0*/  MUFU.TANH R25, R25 ;  /* 0x0000001900197308 */ /* 0x000fe20000002400 */
[----:B------:R-:W-:Y:S01]  /*22e0*/  ISETP.GT.AND P6, PT, R3, RZ, PT ;  /* 0x000000ff0300720c */ /* 0x000fe20003fc4270 */
[----:B------:R-:W-:Y:S01]  /*22f0*/  FMUL.FTZ R37, R37, UR6 ;  /* 0x0000000625257c20 */ /* 0x000fe20008410000 */
[C---:B------:R-:W-:Y:S01]  /*2300*/  ISETP.GT.AND P5, PT, R3.reuse, 0x1, PT ;  /* 0x000000010300780c */ /* 0x040fe20003fa4270 */
[----:B------:R-:W-:Y:S01]  /*2310*/  FMUL.FTZ R30, R30, UR6 ;  /* 0x000000061e1e7c20 */ /* 0x000fe20008410000 */
[C---:B------:R-:W-:Y:S01]  /*2320*/  ISETP.GT.AND P4, PT, R3.reuse, 0x8, PT ;  /* 0x000000080300780c */ /* 0x040fe20003f84270 */
[----:B------:R-:W-:Y:S01]  /*2330*/  FMUL.FTZ R38, R38, UR6 ;  /* 0x0000000626267c20 */ /* 0x000fe20008410000 */
[----:B------:R-:W-:Y:S01]  /*2340*/  ISETP.GT.AND P3, PT, R3, 0x9, PT ;  /* 0x000000090300780c */ /* 0x000fe20003f64270 */
[----:B------:R-:W-:Y:S01]  /*2350*/  MUFU.TANH R28, R28 ;  /* 0x0000001c001c7308 */ /* 0x000fe20000002400 */
[----:B--2---:R-:W-:Y:S01]  /*2360*/  FSEL R4, R24, -INF , P6 ;  /* 0xff80000018047808 */ /* 0x004fe20003000000 */
[----:B------:R-:W-:Y:S01]  /*2370*/  FMUL.FTZ R40, R40, UR6 ;  /* 0x0000000628287c20 */ /* 0x000fe20008410000 */
[----:B------:R-:W-:Y:S01]  /*2380*/  FMUL.FTZ R31, R31, UR6 ;  /* 0x000000061f1f7c20 */ /* 0x000fe20008410000 */
[----:B------:R-:W-:Y:S01]  /*2390*/  ISETP.GT.AND P2, PT, R3, 0x10, PT ;  /* 0x000000100300780c */ /* 0x000fe20003f44270 */
[----:B------:R-:W-:Y:S01]  /*23a0*/  FMUL.FTZ R41, R41, UR6 ;  /* 0x0000000629297c20 */ /* 0x000fe20008410000 */
[----:B------:R-:W-:Y:S01]  /*23b0*/  FMUL.FTZ R39, R39, UR6 ;  /* 0x0000000627277c20 */ /* 0x000fe20008410000 */
[----:B------:R-:W-:Y:S01]  /*23c0*/  ISETP.GT.AND P1, PT, R3, 0x11, PT ;  /* 0x000000110300780c */ /* 0x000fe20003f24270 */
[----:B------:R-:W-:Y:S01]  /*23d0*/  MUFU.TANH R29, R29 ;  /* 0x0000001d001d7308 */ /* 0x000fe20000002400 */
        /* <DEDUP_REMOVED lines=23> */
[----:B------:R-:W-:Y:S01]  /*2550*/  MUFU.TANH R33, R33 ;  /* 0x0000002100217308 */ /* 0x000fe20000002400 */
[----:B--2---:R-:W-:Y:S01]  /*2560*/  FSEL R32, R32, -INF , P2 ;  /* 0xff80000020207808 */ /* 0x004fe20001000000 */
[----:B------:R-:W-:Y:S01]  /*2570*/  FMUL.FTZ R59, R59, UR6 ;  /* 0x000000063b3b7c20 */ /* 0x000fe20008410000 */
[----:B------:R-:W-:Y:S01]  /*2580*/  FMUL.FTZ R68, R68, UR6 ;  /* 0x0000000644447c20 */ /* 0x000fe20008410000 */
[----:B------:R-:W-:Y:S01]  /*2590*/  FMUL.FTZ R69, R69, UR6 ;  /* 0x0000000645457c20 */ /* 0x000fe20008410000 */
[----:B------:R-:W-:Y:S01]  /*25a0*/  ULDC UR10, c[0x0][0x988] ;  /* 0x00026200000a7ab9 */ /* 0x000fe20000000800 */
[----:B------:R-:W-:Y:S01]  /*25b0*/  P2R R72, PR, RZ, 0x1 ;  /* 0x00000001ff487803 */ /* 0x000fe20000000000 */
[----:B------:R-:W-:Y:S01]  /*25c0*/  FMUL.FTZ R62, R62, UR6 ;  /* 0x000000063e3e7c20 */ /* 0x000fe20008410000 */
[----:B------:R2:W4:Y:S01]  /*25d0*/  MUFU.TANH R13, R35 ;  /* 0x00000023000d7308 */ /* 0x0005220000002400 */
        /* <DEDUP_REMOVED lines=8> */
[----:B--2---:R-:W-:Y:S01]  /*2660*/  FSEL R35, R25, -INF , P5 ;  /* 0xff80000019237808 */ /* 0x004fe20002800000 */
[----:B------:R-:W2:Y:S01]  /*2670*/  S2UR UR7, SR_CgaCtaId ;  /* 0x00000000000779c3 */ /* 0x000ea20000008800 */
[----:B------:R-:W-:-:S02]  /*2680*/  UIADD3 UR6, UR22, 0x22840, URZ ;  /* 0x0002284016067890 */ /* 0x000fc4000fffe03f */
[----:B------:R-:W-:-:S03]  /*2690*/  FMNMX.FTZ R25, R4, R35, !PT ;  /* 0x0000002304197209 */ /* 0x000fc60007810000 */
[----:B------:R5:W0:Y:S01]  /*26a0*/  MUFU.TANH R12, R34 ;  /* 0x00000022000c7308 */ /* 0x000a220000002400 */
[----:B----4-:R-:W-:-:S07]  /*26b0*/  FSEL R13, R13, -INF , P1 ;  /* 0xff8000000d0d7808 */ /* 0x010fce0000800000 */
[----:B------:R-:W4:Y:S01]  /*26c0*/  MUFU.TANH R36, R36 ;  /* 0x0000002400247308 */ /* 0x000f220000002400 */
[----:B-----5:R-:W-:Y:S02]  /*26d0*/  FSEL R34, R28, -INF , P4 ;  /* 0xff8000001c227808 */ /* 0x020fe40002000000 */
[----:B---3--:R-:W-:Y:S02]  /*26e0*/  FSEL R6, R6, -INF , P5 ;  /* 0xff80000006067808 */ /* 0x008fe40002800000 */
[----:B------:R-:W-:Y:S02]  /*26f0*/  FMNMX.FTZ R25, R34, R25, !PT ;  /* 0x0000001922197209 */ /* 0x000fe40007810000 */
[C---:B------:R-:W-:Y:S01]  /*2700*/  ISETP.GT.AND P5, PT, R3.reuse, 0x19, PT ;  /* 0x000000190300780c */ /* 0x040fe20003fa4270 */
[----:B------:R-:W3:Y:S01]  /*2710*/  MUFU.TANH R10, R30 ;  /* 0x0000001e000a7308 */ /* 0x000ee20000002400 */
[----:B0-----:R-:W-:Y:S01]  /*2720*/  FSEL R12, R12, -INF , P2 ;  /* 0xff8000000c0c7808 */ /* 0x001fe20001000000 */
[----:B--2---:R-:W-:Y:S01]  /*2730*/  UPRMT UR6, UR7, 0x654, UR6 ;  /* 0x0000065407067896 */ /* 0x004fe20008000006 */
[----:B------:R-:W-:-:S05]  /*2740*/  ISETP.GT.AND P2, PT, R3, 0x28, PT ;  /* 0x000000280300780c */ /* 0x000fca0003f44270 */
[----:B------:R-:W-:Y:S01]  /*2750*/  MUFU.TANH R37, R37 ;  /* 0x0000002500257308 */ /* 0x000fe20000002400 */
[----:B----4-:R-:W-:Y:S02]  /*2760*/  FSEL R36, R36, -INF , P6 ;  /* 0xff80000024247808 */ /* 0x010fe40003000000 */
[----:B------:R-:W-:Y:S05]  /*2770*/  SYNCS.ARRIVE.TRANS64.RED.A1T0 RZ, [UR6], RZ ;  /* 0x000000ffffff79a7 */ /* 0x000fea0008100406 */
[----:B------:R0:W2:Y:S01]  /*2780*/  MUFU.TANH R14, R38 ;  /* 0x00000026000e7308 */ /* 0x0000a20000002400 */
[----:B---3--:R-:W-:Y:S02]  /*2790*/  FSEL R10, R10, -INF , P4 ;  /* 0xff8000000a0a7808 */ /* 0x008fe40002000000 */
[----:B------:R-:W-:-:S05]  /*27a0*/  ISETP.GT.AND P4, PT, R3, 0x20, PT ;  /* 0x000000200300780c */ /* 0x000fca0003f84270 */
[----:B------:R-:W3:Y:S01]  /*27b0*/  MUFU.TANH R11, R31 ;  /* 0x0000001f000b7308 */ /* 0x000ee20000002400 */
[----:B0-----:R-:W-:-:S04]  /*27c0*/  FSEL R38, R29, -INF , P3 ;  /* 0xff8000001d267808 */ /* 0x001fc80001800000 */
[----:B------:R-:W-:-:S03]  /*27d0*/  FMNMX.FTZ R25, R38, R25, !PT ;  /* 0x0000001926197209 */ /* 0x000fc60007810000 */
[----:B------:R-:W0:Y:S01]  /*27e0*/  MUFU.TANH R40, R40 ;  /* 0x0000002800287308 */ /* 0x000e220000002400 */
[----:B------:R-:W-:Y:S02]  /*27f0*/  FMNMX.FTZ R24, R32, R25, !PT ;  /* 0x0000001920187209 */ /* 0x000fe40007810000 */
[----:B--2---:R-:W-:Y:S02]  /*2800*/  FSEL R14, R14, -INF , P6 ;  /* 0xff8000000e0e7808 */ /* 0x004fe40003000000 */
[----:B------:R-:W-:-:S03]  /*2810*/  ISETP.GT.AND P6, PT, R3, 0x30, PT ;  /* 0x000000300300780c */ /* 0x000fc60003fc4270 */
[----:B------:R2:W4:Y:S01]  /*2820*/  MUFU.TANH R15, R39 ;  /* 0x00000027000f7308 */ /* 0x0005220000002400 */
[----:B---3--:R-:W-:Y:S02]  /*2830*/  FSEL R11, R11, -INF , P3 ;  /* 0xff8000000b0b7808 */ /* 0x008fe40001800000 */
[----:B------:R-:W-:-:S05]  /*2840*/  ISETP.GT.AND P3, PT, R3, 0x21, PT ;  /* 0x000000210300780c */ /* 0x000fca0003f64270 */
[----:B------:R-:W3:Y:S01]  /*2850*/  MUFU.TANH R41, R41 ;  /* 0x0000002900297308 */ /* 0x000ee20000002400 */
[----:B--2---:R-:W-:Y:S02]  /*2860*/  FSEL R39, R33, -INF , P1 ;  /* 0xff80000021277808 */ /* 0x004fe40000800000 */
[----:B0-----:R-:W-:Y:S02]  /*2870*/  FSEL R40, R40, -INF , P4 ;  /* 0xff80000028287808 */ /* 0x001fe40002000000 */
[----:B------:R-:W-:Y:S02]  /*2880*/  FMNMX.FTZ R25, R39, R24, !PT ;  /* 0x0000001827197209 */ /* 0x000fe40007810000 */
[----:B------:R-:W-:Y:S01]  /*2890*/  ISETP.GT.AND P1, PT, R3, 0x29, PT ;  /* 0x000000290300780c */ /* 0x000fe20003f24270 */
[----:B------:R-:W0:Y:S01]  /*28a0*/  MUFU.TANH R44, R44 ;  /* 0x0000002c002c7308 */ /* 0x000e220000002400 */
[----:B------:R-:W-:Y:S02]  /*28b0*/  FMNMX.FTZ R25, R36, R25, !PT ;  /* 0x0000001924197209 */ /* 0x000fe40007810000 */
[----:B----4-:R-:W-:-:S05]  /*28c0*/  FSEL R15, R15, -INF , P5 ;  /* 0xff8000000f0f7808 */ /* 0x010fca0002800000 */
[----:B------:R2:W4:Y:S01]  /*28d0*/  MUFU.TANH R20, R42 ;  /* 0x0000002a00147308 */ /* 0x0005220000002400 */
[----:B---3--:R-:W-:-:S07]  /*28e0*/  FSEL R41, R41, -INF , P3 ;  /* 0xff80000029297808 */ /* 0x008fce0001800000 */
[----:B------:R-:W3:Y:S01]  /*28f0*/  MUFU.TANH R45, R45 ;  /* 0x0000002d002d7308 */ /* 0x000ee20000002400 */
[----:B--2---:R-:W-:Y:S02]  /*2900*/  FSEL R42, R37, -INF , P5 ;  /* 0xff800000252a7808 */ /* 0x004fe40002800000 */
[----:B0-----:R-:W-:Y:S02]  /*2910*/  FSEL R44, R44, -INF , P2 ;  /* 0xff8000002c2c7808 */ /* 0x001fe40001000000 */
[----:B------:R-:W-:Y:S02]  /*2920*/  FMNMX.FTZ R25, R42, R25, !PT ;  /* 0x000000192a197209 */ /* 0x000fe40007810000 */
[----:B------:R-:W-:Y:S01]  /*2930*/  ISETP.GT.AND P5, PT, R3, 0x31, PT ;  /* 0x000000310300780c */ /* 0x000fe20003fa4270 */
[----:B------:R-:W0:Y:S01]  /*2940*/  MUFU.TANH R48, R48 ;  /* 0x0000003000307308 */ /* 0x000e220000002400 */
[----:B------:R-:W-:Y:S02]  /*2950*/  FMNMX.FTZ R24, R40, R25, !PT ;  /* 0x0000001928187209 */ /* 0x000fe40007810000 */
[----:B----4-:R-:W-:-:S02]  /*2960*/  FSEL R20, R20, -INF , P4 ;  /* 0xff80000014147808 */ /* 0x010fc40002000000 */
[----:B------:R-:W-:Y:S02]  /*2970*/  FMNMX.FTZ R25, R41, R24, !PT ;  /* 0x0000001829197209 */ /* 0x000fe40007810000 */
[----:B------:R-:W-:Y:S01]  /*2980*/  ISETP.GT.AND P4, PT, R3, 0x38, PT ;  /* 0x000000380300780c */ /* 0x000fe20003f84270 */
[----:B------:R-:W2:Y:S01]  /*2990*/  MUFU.TANH R49, R49 ;  /* 0x0000003100317308 */ /* 0x000ea20000002400 */
[----:B---3--:R-:W-:Y:S02]  /*29a0*/  FSEL R45, R45, -INF , P1 ;  /* 0xff8000002d2d7808 */ /* 0x008fe40000800000 */
[----:B------:R-:W-:-:S04]  /*29b0*/  FMNMX.FTZ R24, R44, R25, !PT ;  /* 0x000000192c187209 */ /* 0x000fc80007810000 */
[----:B------:R-:W-:Y:S01]  /*29c0*/  FMNMX.FTZ R25, R45, R24, !PT ;  /* 0x000000182d197209 */ /* 0x000fe20007810000 */
[----:B------:R-:W3:Y:S01]  /*29d0*/  MUFU.TANH R21, R43 ;  /* 0x0000002b00157308 */ /* 0x000ee20000002400 */
[----:B0-----:R-:W-:-:S04]  /*29e0*/  FSEL R48, R48, -INF , P6 ;  /* 0xff80000030307808 */ /* 0x001fc80003000000 */
[----:B------:R-:W-:-:S03]  /*29f0*/  FMNMX.FTZ R24, R48, R25, !PT ;  /* 0x0000001930187209 */ /* 0x000fc60007810000 */
[----:B------:R-:W0:Y:S01]  /*2a00*/  MUFU.TANH R52, R52 ;  /* 0x0000003400347308 */ /* 0x000e220000002400 */
[----:B--2---:R-:W-:-:S04]  /*2a10*/  FSEL R49, R49, -INF , P5 ;  /* 0xff80000031317808 */ /* 0x004fc80002800000 */
[----:B------:R-:W-:-:S03]  /*2a20*/  FMNMX.FTZ R25, R49, R24, !PT ;  /* 0x0000001831197209 */ /* 0x000fc60007810000 */
[----:B------:R-:W2:Y:S01]  /*2a30*/  MUFU.TANH R46, R46 ;  /* 0x0000002e002e7308 */ /* 0x000ea20000002400 */
[----:B---3--:R-:W-:Y:S02]  /*2a40*/  FSEL R21, R21, -INF , P3 ;  /* 0xff80000015157808 */ /* 0x008fe40001800000 */
[----:B------:R-:W-:-:S05]  /*2a50*/  ISETP.GT.AND P3, PT, R3, 0x39, PT ;  /* 0x000000390300780c */ /* 0x000fca0003f64270 */
[----:B------:R-:W3:Y:S01]  /*2a60*/  MUFU.TANH R53, R53 ;  /* 0x0000003500357308 */ /* 0x000ee20000002400 */
[----:B0-----:R-:W-:-:S04]  /*2a70*/  FSEL R52, R52, -INF , P4 ;  /* 0xff80000034347808 */ /* 0x001fc80002000000 */
[----:B------:R-:W-:-:S03]  /*2a80*/  FMNMX.FTZ R28, R52, R25, !PT ;  /* 0x00000019341c7209 */ /* 0x000fc60007810000 */
[----:B------:R-:W0:Y:S01]  /*2a90*/  MUFU.TANH R47, R47 ;  /* 0x0000002f002f7308 */ /* 0x000e220000002400 */
[----:B--2---:R-:W-:Y:S02]  /*2aa0*/  FSEL R24, R46, -INF , P2 ;  /* 0xff8000002e187808 */ /* 0x004fe40001000000 */
[----:B------:R-:W-:-:S05]  /*2ab0*/  ISETP.GT.AND P2, PT, R3, 0x40, PT ;  /* 0x000000400300780c */ /* 0x000fca0003f44270 */
[----:B------:R-:W2:Y:S01]  /*2ac0*/  MUFU.TANH R56, R56 ;  /* 0x0000003800387308 */ /* 0x000ea20000002400 */
[----:B---3--:R-:W-:-:S04]  /*2ad0*/  FSEL R53, R53, -INF , P3 ;  /* 0xff80000035357808 */ /* 0x008fc80001800000 */
[----:B------:R-:W-:-:S03]  /*2ae0*/  FMNMX.FTZ R29, R53, R28, !PT ;  /* 0x0000001c351d7209 */ /* 0x000fc60007810000 */
[----:B------:R-:W3:Y:S01]  /*2af0*/  MUFU.TANH R26, R50 ;  /* 0x00000032001a7308 */ /* 0x000ee20000002400 */
[----:B0-----:R-:W-:Y:S02]  /*2b00*/  FSEL R25, R47, -INF , P1 ;  /* 0xff8000002f197808 */ /* 0x001fe40000800000 */
[----:B------:R-:W-:-:S05]  /*2b10*/  ISETP.GT.AND P1, PT, R3, 0x41, PT ;  /* 0x000000410300780c */ /* 0x000fca0003f24270 */
        /* <DEDUP_REMOVED lines=31> */
[----:B---3--:R-:W-:-:S07]  /*2d10*/  FSEL R65, R65, -INF , P3 ;  /* 0xff80000041417808 */ /* 0x008fce0001800000 */
[----:B------:R-:W3:Y:S01]  /*2d20*/  MUFU.TANH R69, R69 ;  /* 0x0000004500457308 */ /* 0x000ee20000002400 */
[----:B0-----:R-:W-:Y:S02]  /*2d30*/  FSEL R31, R31, -INF , P1 ;  /* 0xff8000001f1f7808 */ /* 0x001fe40000800000 */
[----:B------:R-:W-:Y:S02]  /*2d40*/  ISETP.GT.AND P1, PT, R3, 0x59, PT ;  /* 0x000000590300780c */ /* 0x000fe40003f24270 */
[----:B------:R-:W-:-:S03]  /*2d50*/  FMNMX.FTZ R3, R65, R46, !PT ;  /* 0x0000002e41037209 */ /* 0x000fc60007810000 */
[----:B------:R-:W0:Y:S01]  /*2d60*/  MUFU.TANH R62, R62 ;  /* 0x0000003e003e7308 */ /* 0x000e220000002400 */
[----:B--2---:R-:W-:-:S04]  /*2d70*/  FSEL R68, R68, -INF , P2 ;  /* 0xff80000044447808 */ /* 0x004fc80001000000 */
[----:B------:R-:W-:-:S03]  /*2d80*/  FMNMX.FTZ R46, R68, R3, !PT ;  /* 0x00000003442e7209 */ /* 0x000fc60007810000 */
[----:B------:R-:W2:Y:S01]  /*2d90*/  MUFU.TANH R63, R63 ;  /* 0x0000003f003f7308 */ /* 0x000ea20000002400 */
[----:B---3--:R-:W-:-:S04]  /*2da0*/  FSEL R69, R69, -INF , P1 ;  /* 0xff80000045457808 */ /* 0x008fc80000800000 */
[----:B------:R-:W-:-:S03]  /*2db0*/  FMNMX.FTZ R46, R69, R46, !PT ;  /* 0x0000002e452e7209 */ /* 0x000fc60007810000 */
[----:B------:R-:W3:Y:S01]  /*2dc0*/  MUFU.TANH R66, R66 ;  /* 0x0000004200427308 */ /* 0x000ee20000002400 */
[----:B0-----:R-:W-:Y:S01]  /*2dd0*/  FSEL R62, R62, -INF , P6 ;  /* 0xff8000003e3e7808 */ /* 0x001fe20003000000 */
[----:B------:R-:W0:Y:S06]  /*2de0*/  SHFL.BFLY PT, R3, R46, 0x2, 0x1f ;  /* 0x0c401f002e037f89 */ /* 0x000e2c00000e0000 */
[----:B------:R-:W4:Y:S01]  /*2df0*/  MUFU.TANH R67, R67 ;  /* 0x0000004300437308 */ /* 0x000f220000002400 */
[----:B--2---:R-:W-:-:S07]  /*2e00*/  FSEL R63, R63, -INF , P5 ;  /* 0xff8000003f3f7808 */ /* 0x004fce0002800000 */
[----:B------:R-:W2:Y:S01]  /*2e10*/  MUFU.TANH R70, R70 ;  /* 0x0000004600467308 */ /* 0x000ea20000002400 */
[----:B---3--:R-:W-:-:S07]  /*2e20*/  FSEL R66, R66, -INF , P4 ;  /* 0xff80000042427808 */ /* 0x008fce0002000000 */
[----:B------:R-:W3:Y:S01]  /*2e30*/  MUFU.TANH R71, R71 ;  /* 0x0000004700477308 */ /* 0x000ee20000002400 */
[----:B----4-:R-:W-:Y:S02]  /*2e40*/  FSEL R67, R67, -INF , P3 ;  /* 0xff80000043437808 */ /* 0x010fe40001800000 */
[----:B0-----:R-:W-:-:S05]  /*2e50*/  FMNMX.FTZ R33, R46, R3, !PT ;  /* 0x000000032e217209 */ /* 0x001fca0007810000 */
[----:B------:R-:W0:Y:S01]  /*2e60*/  SHFL.BFLY PT, R50, R33, 0x1, 0x1f ;  /* 0x0c201f0021327f89 */ /* 0x000e2200000e0000 */
[----:B--2---:R-:W-:Y:S02]  /*2e70*/  FSEL R70, R70, -INF , P2 ;  /* 0xff80000046467808 */ /* 0x004fe40001000000 */
[----:B---3--:R-:W-:Y:S02]  /*2e80*/  FSEL R71, R71, -INF , P1 ;  /* 0xff80000047477808 */ /* 0x008fe40000800000 */
[----:B0-----:R-:W-:Y:S02]  /*2e90*/  FMNMX.FTZ R3, R33, R50, !PT ;  /* 0x0000003221037209 */ /* 0x001fe40007810000 */
[----:B------:R-:W-:Y:S02]  /*2ea0*/  FMNMX.FTZ R33, R5, R6, !PT ;  /* 0x0000000605217209 */ /* 0x000fe40007810000 */
[C---:B------:R-:W-:Y:S01]  /*2eb0*/  FSETP.NEU.FTZ.AND P0, PT, R3.reuse, -INF , PT ;  /* 0xff8000000300780b */ /* 0x040fe20003f1d000 */
[----:B------:R-:W-:Y:S01]  /*2ec0*/  FMUL.FTZ R37, R3, UR10 ;  /* 0x0000000a03257c20 */ /* 0x000fe20008410000 */
[----:B------:R-:W-:-:S04]  /*2ed0*/  FMNMX.FTZ R46, R10, R33, !PT ;  /* 0x000000210a2e7209 */ /* 0x000fc80007810000 */
        /* <DEDUP_REMOVED lines=9> */
[--C-:B------:R-:W-:Y:S01]  /*2f70*/  FFMA.FTZ R154, R34, UR10, -R47.reuse ;  /* 0x0000000a229a7c23 */ /* 0x100fe2000801082f */
[----:B------:R-:W-:Y:S01]  /*2f80*/  MUFU.EX2 R152, R152 ;  /* 0x0000009800987308 */ /* 0x000fe20000000800 */
        /* <DEDUP_REMOVED lines=26> */
[----:B------:R-:W-:-:S03]  /*3130*/  FFMA.FTZ R37, R39, UR10, -R47 ;  /* 0x0000000a27257c23 */ /* 0x000fc6000801082f */
[----:B------:R-:W-:Y:S02]  /*3140*/  FMNMX.FTZ R39, R27, R4, !PT ;  /* 0x000000041b277209 */ /* 0x000fe40007810000 */
[----:B------:R-:W-:Y:S02]  /*3150*/  MUFU.EX2 R156, R156 ;  /* 0x0000009c009c7308 */ /* 0x000fe40000000800 */
[----:B------:R-:W-:-:S04]  /*3160*/  FMNMX.FTZ R4, R28, R39, !PT ;  /* 0x000000271c047209 */ /* 0x000fc80007810000 */
[----:B------:R-:W-:Y:S02]  /*3170*/  FMNMX.FTZ R39, R29, R4, !PT ;  /* 0x000000041d277209 */ /* 0x000fe40007810000 */
[----:B------:R-:W-:Y:S02]  /*3180*/  MUFU.EX2 R37, R37 ;  /* 0x0000002500257308 */ /* 0x000fe40000000800 */
[----:B------:R-:W-:Y:S01]  /*3190*/  FMNMX.FTZ R4, R30, R39, !PT ;  /* 0x000000271e047209 */ /* 0x000fe20007810000 */
[--C-:B------:R-:W-:Y:S01]  /*31a0*/  FFMA.FTZ R39, R42, UR10, -R47.reuse ;  /* 0x0000000a2a277c23 */ /* 0x100fe2000801082f */
[----:B------:R-:W-:Y:S02]  /*31b0*/  FFMA.FTZ R47, R69, UR10, -R47 ;  /* 0x0000000a452f7c23 */ /* 0x000fe4000801082f */
[----:B------:R-:W-:Y:S02]  /*31c0*/  FMNMX.FTZ R43, R31, R4, !PT ;  /* 0x000000041f2b7209 */ /* 0x000fe40007810000 */
[----:B------:R-:W-:Y:S02]  /*31d0*/  MUFU.EX2 R158, R158 ;  /* 0x0000009e009e7308 */ /* 0x000fe40000000800 */
[----:B------:R-:W-:-:S04]  /*31e0*/  FMNMX.FTZ R4, R62, R43, !PT ;  /* 0x0000002b3e047209 */ /* 0x000fc80007810000 */
[----:B------:R-:W-:Y:S02]  /*31f0*/  FMNMX.FTZ R43, R63, R4, !PT ;  /* 0x000000043f2b7209 */ /* 0x000fe40007810000 */
[----:B------:R-:W-:Y:S02]  /*3200*/  MUFU.EX2 R39, R39 ;  /* 0x0000002700277308 */ /* 0x000fe40000000800 */
[----:B------:R-:W-:-:S04]  /*3210*/  FMNMX.FTZ R4, R66, R43, !PT ;  /* 0x0000002b42047209 */ /* 0x000fc80007810000 */
[----:B------:R-:W-:Y:S02]  /*3220*/  FMNMX.FTZ R41, R67, R4, !PT ;  /* 0x0000000443297209 */ /* 0x000fe40007810000 */
[----:B------:R-:W-:Y:S02]  /*3230*/  MUFU.EX2 R43, R32 ;  /* 0x00000020002b7308 */ /* 0x000fe40000000800 */
[----:B------:R-:W-:-:S04]  /*3240*/  FMNMX.FTZ R4, R70, R41, !PT ;  /* 0x0000002946047209 */ /* 0x000fc80007810000 */
[----:B------:R-:W-:Y:S02]  /*3250*/  FMNMX.FTZ R4, R71, R4, !PT ;  /* 0x0000000447047209 */ /* 0x000fe40007810000 */
[----:B------:R-:W-:Y:S03]  /*3260*/  MUFU.EX2 R160, R160 ;  /* 0x000000a000a07308 */ /* 0x000fe60000000800 */
[----:B------:R-:W0:Y:S05]  /*3270*/  SHFL.BFLY PT, R41, R4, 0x2, 0x1f ;  /* 0x0c401f0004297f89 */ /* 0x000e2a00000e0000 */
[----:B------:R-:W-:Y:S08]  /*3280*/  MUFU.EX2 R44, R44 ;  /* 0x0000002c002c7308 */ /* 0x000ff00000000800 */
[----:B------:R-:W2:Y:S08]  /*3290*/  MUFU.EX2 R45, R45 ;  /* 0x0000002d002d7308 */ /* 0x000eb00000000800 */
[----:B------:R-:W-:Y:S01]  /*32a0*/  MUFU.EX2 R48, R48 ;  /* 0x0000003000307308 */ /* 0x000fe20000000800 */
[----:B0-----:R-:W-:-:S05]  /*32b0*/  FMNMX.FTZ R41, R4, R41, !PT ;  /* 0x0000002904297209 */ /* 0x001fca0007810000 */
[----:B------:R-:W0:Y:S02]  /*32c0*/  SHFL.BFLY PT, R4, R41, 0x1, 0x1f ;  /* 0x0c201f0029047f89 */ /* 0x000e2400000e0000 */
[----:B------:R-:W3:Y:S01]  /*32d0*/  MUFU.EX2 R49, R49 ;  /* 0x0000003100317308 */ /* 0x000ee20000000800 */
[----:B--2---:R-:W-:-:S07]  /*32e0*/  F2FP.F16.F32.PACK_AB R162, R45, R44 ;  /* 0x0000002c2da2723e */ /* 0x004fce00000000ff */
[----:B------:R-:W-:Y:S08]  /*32f0*/  MUFU.EX2 R52, R52 ;  /* 0x0000003400347308 */ /* 0x000ff00000000800 */
[----:B------:R-:W2:Y:S01]  /*3300*/  MUFU.EX2 R53, R53 ;  /* 0x0000003500357308 */ /* 0x000ea20000000800 */
[----:B---3--:R-:W-:Y:S02]  /*3310*/  F2FP.F16.F32.PACK_AB R164, R49, R48 ;  /* 0x0000003031a4723e */ /* 0x008fe400000000ff */
[----:B0-----:R-:W-:-:S05]  /*3320*/  FMNMX.FTZ R4, R41, R4, !PT ;  /* 0x0000000429047209 */ /* 0x001fca0007810000 */
[----:B------:R-:W-:Y:S01]  /*3330*/  MUFU.EX2 R56, R56 ;  /* 0x0000003800387308 */ /* 0x000fe20000000800 */
[C---:B------:R-:W-:Y:S01]  /*3340*/  FSETP.NEU.FTZ.AND P1, PT, R4.reuse, -INF , PT ;  /* 0xff8000000400780b */ /* 0x040fe20003f3d000 */
[----:B------:R-:W-:-:S06]  /*3350*/  FMUL.FTZ R32, R4, UR10 ;  /* 0x0000000a04207c20 */ /* 0x000fcc0008410000 */
[----:B------:R-:W-:Y:S01]  /*3360*/  MUFU.EX2 R57, R57 ;  /* 0x0000003900397308 */ /* 0x000fe20000000800 */
[----:B------:R-:W-:Y:S02]  /*3370*/  FSEL R32, R32, RZ, P1 ;  /* 0x000000ff20207208 */ /* 0x000fe40000800000 */
[----:B--2---:R-:W-:-:S03]  /*3380*/  F2FP.F16.F32.PACK_AB R166, R53, R52 ;  /* 0x0000003435a6723e */ /* 0x004fc600000000ff */
[--C-:B------:R-:W-:Y:S01]  /*3390*/  FFMA.FTZ R6, R6, UR10, -R32.reuse ;  /* 0x0000000a06067c23 */ /* 0x100fe20008010820 */
[--C-:B------:R-:W-:Y:S01]  /*33a0*/  FFMA.FTZ R5, R5, UR10, -R32.reuse ;  /* 0x0000000a05057c23 */ /* 0x100fe20008010820 */
[--C-:B------:R-:W-:Y:S01]  /*33b0*/  FFMA.FTZ R10, R10, UR10, -R32.reuse ;  /* 0x0000000a0a0a7c23 */ /* 0x100fe20008010820 */
[--C-:B------:R-:W-:Y:S01]  /*33c0*/  FFMA.FTZ R11, R11, UR10, -R32.reuse ;  /* 0x0000000a0b0b7c23 */ /* 0x100fe20008010820 */
[--C-:B------:R-:W-:Y:S01]  /*33d0*/  FFMA.FTZ R12, R12, UR10, -R32.reuse ;  /* 0x0000000a0c0c7c23 */ /* 0x100fe20008010820 */
[----:B------:R0:W-:Y:S01]  /*33e0*/  MUFU.EX2 R153, R5 ;  /* 0x0000000500997308 */ /* 0x0001e20000000800 */
        /* <DEDUP_REMOVED lines=8> */
[----:B0-----:R-:W-:Y:S01]  /*3470*/  FADD.FTZ R5, R152, R33 ;  /* 0x0000002198057221 */ /* 0x001fe20000010000 */
[--C-:B------:R-:W-:Y:S01]  /*3480*/  FFMA.FTZ R26, R26, UR10, -R32.reuse ;  /* 0x0000000a1a1a7c23 */ /* 0x100fe20008010820 */
[--C-:B------:R-:W-:Y:S01]  /*3490*/  FFMA.FTZ R27, R27, UR10, -R32.reuse ;  /* 0x0000000a1b1b7c23 */ /* 0x100fe20008010820 */
[--C-:B------:R-:W-:Y:S01]  /*34a0*/  FFMA.FTZ R28, R28, UR10, -R32.reuse ;  /* 0x0000000a1c1c7c23 */ /* 0x100fe20008010820 */
[----:B------:R-:W-:Y:S01]  /*34b0*/  FADD.FTZ R34, R154, R5 ;  /* 0x000000059a227221 */ /* 0x000fe20000010000 */
[--C-:B------:R-:W-:Y:S01]  /*34c0*/  FFMA.FTZ R29, R29, UR10, -R32.reuse ;  /* 0x0000000a1d1d7c23 */ /* 0x100fe20008010820 */
[----:B------:R-:W-:Y:S01]  /*34d0*/  FFMA.FTZ R30, R30, UR10, -R32 ;  /* 0x0000000a1e1e7c23 */ /* 0x000fe20008010820 */
[----:B------:R-:W0:Y:S01]  /*34e0*/  MUFU.EX2 R10, R10 ;  /* 0x0000000a000a7308 */ /* 0x000e220000000800 */
[----:B------:R-:W-:Y:S01]  /*34f0*/  FADD.FTZ R5, R35, R34 ;  /* 0x0000002223057221 */ /* 0x000fe20000010000 */
[--C-:B------:R-:W-:Y:S01]  /*3500*/  FFMA.FTZ R31, R31, UR10, -R32.reuse ;  /* 0x0000000a1f1f7c23 */ /* 0x100fe20008010820 */
[----:B------:R-:W-:Y:S01]  /*3510*/  F2FP.F16.F32.PACK_AB R152, R33, R152 ;  /* 0x000000982198723e */ /* 0x000fe200000000ff */
[--C-:B------:R-:W-:Y:S01]  /*3520*/  FFMA.FTZ R62, R62, UR10, -R32.reuse ;  /* 0x0000000a3e3e7c23 */ /* 0x100fe20008010820 */
[----:B------:R-:W-:Y:S01]  /*3530*/  FADD.FTZ R34, R156, R5 ;  /* 0x000000059c227221 */ /* 0x000fe20000010000 */
[--C-:B------:R-:W-:Y:S01]  /*3540*/  FFMA.FTZ R63, R63, UR10, -R32.reuse ;  /* 0x0000000a3f3f7c23 */ /* 0x100fe20008010820 */
[----:B------:R-:W-:Y:S01]  /*3550*/  FFMA.FTZ R66, R66, UR10, -R32 ;  /* 0x0000000a42427c23 */ /* 0x000fe20008010820 */
[----:B------:R-:W3:Y:S01]  /*3560*/  MUFU.EX2 R11, R11 ;  /* 0x0000000b000b7308 */ /* 0x000ee20000000800 */
[----:B--2---:R-:W-:Y:S01]  /*3570*/  FADD.FTZ R5, R153, R6 ;  /* 0x0000000699057221 */ /* 0x004fe20000010000 */
[----:B------:R-:W-:Y:S01]  /*3580*/  FADD.FTZ R41, R37, R34 ;  /* 0x0000002225297221 */ /* 0x000fe20000010000 */
[--C-:B------:R-:W-:Y:S01]  /*3590*/  FFMA.FTZ R67, R67, UR10, -R32.reuse ;  /* 0x0000000a43437c23 */ /* 0x100fe20008010820 */
[--C-:B------:R-:W-:Y:S01]  /*35a0*/  FFMA.FTZ R70, R70, UR10, -R32.reuse ;  /* 0x0000000a46467c23 */ /* 0x100fe20008010820 */
[----:B------:R-:W-:Y:S01]  /*35b0*/  FFMA.FTZ R32, R71, UR10, -R32 ;  /* 0x0000000a47207c23 */ /* 0x000fe20008010820 */
[----:B------:R-:W-:Y:S01]  /*35c0*/  FADD.FTZ R36, R158, R41 ;  /* 0x000000299e247221 */ /* 0x000fe20000010000 */
[----:B------:R-:W-:Y:S01]  /*35d0*/  F2FP.F16.F32.PACK_AB R153, R6, R153 ;  /* 0x000000990699723e */ /* 0x000fe200000000ff */
[----:B------:R-:W2:Y:S01]  /*35e0*/  MUFU.EX2 R12, R12 ;  /* 0x0000000c000c7308 */ /* 0x000ea20000000800 */
[----:B0-----:R-:W-:Y:S01]  /*35f0*/  FADD.FTZ R34, R10, R5 ;  /* 0x000000050a227221 */ /* 0x001fe20000010000 */
[----:B------:R-:W-:Y:S01]  /*3600*/  FADD.FTZ R41, R39, R36 ;  /* 0x0000002427297221 */ /* 0x000fe20000010000 */
[----:B------:R-:W-:-:S02]  /*3610*/  F2FP.F16.F32.PACK_AB R154, R35, R154 ;  /* 0x0000009a239a723e */ /* 0x000fc400000000ff */
[----:B------:R-:W-:Y:S01]  /*3620*/  F2FP.F16.F32.PACK_AB R156, R37, R156 ;  /* 0x0000009c259c723e */ /* 0x000fe200000000ff */
[----:B------:R-:W-:Y:S01]  /*3630*/  FADD.FTZ R36, R160, R41 ;  /* 0x00000029a0247221 */ /* 0x000fe20000010000 */
[----:B------:R-:W-:Y:S01]  /*3640*/  F2FP.F16.F32.PACK_AB R158, R39, R158 ;  /* 0x0000009e279e723e */ /* 0x000fe200000000ff */
[----:B------:R-:W0:Y:S01]  /*3650*/  MUFU.EX2 R13, R13 ;  /* 0x0000000d000d7308 */ /* 0x000e220000000800 */
[----:B---3--:R-:W-:Y:S01]  /*3660*/  FADD.FTZ R5, R11, R34 ;  /* 0x000000220b057221 */ /* 0x008fe20000010000 */
[----:B------:R-:W-:Y:S01]  /*3670*/  FADD.FTZ R41, R43, R36 ;  /* 0x000000242b297221 */ /* 0x000fe20000010000 */
[----:B------:R-:W-:Y:S02]  /*3680*/  F2FP.F16.F32.PACK_AB R155, R11, R10 ;  /* 0x0000000a0b9b723e */ /* 0x000fe400000000ff */
[----:B------:R-:W-:Y:S01]  /*3690*/  F2FP.F16.F32.PACK_AB R160, R43, R160 ;  /* 0x000000a02ba0723e */ /* 0x000fe200000000ff */
[----:B------:R-:W-:Y:S01]  /*36a0*/  FADD.FTZ R36, R44, R41 ;  /* 0x000000292c247221 */ /* 0x000fe20000010000 */
[----:B------:R-:W-:Y:S01]  /*36b0*/  F2FP.F16.F32.PACK_AB R168, R57, R56 ;  /* 0x0000003839a8723e */ /* 0x000fe200000000ff */
[----:B------:R-:W3:Y:S01]  /*36c0*/  MUFU.EX2 R14, R14 ;  /* 0x0000000e000e7308 */ /* 0x000ee20000000800 */
[----:B--2---:R-:W-:Y:S01]  /*36d0*/  FADD.FTZ R34, R12, R5 ;  /* 0x000000050c227221 */ /* 0x004fe20000010000 */
[----:B------:R-:W-:-:S04]  /*36e0*/  FADD.FTZ R41, R45, R36 ;  /* 0x000000242d297221 */ /* 0x000fc80000010000 */
[----:B------:R-:W-:Y:S02]  /*36f0*/  FADD.FTZ R36, R48, R41 ;  /* 0x0000002930247221 */ /* 0x000fe40000010000 */
[----:B------:R-:W2:Y:S01]  /*3700*/  MUFU.EX2 R15, R15 ;  /* 0x0000000f000f7308 */ /* 0x000ea20000000800 */
[----:B0-----:R-:W-:Y:S01]  /*3710*/  FADD.FTZ R5, R13, R34 ;  /* 0x000000220d057221 */ /* 0x001fe20000010000 */
[----:B------:R-:W-:Y:S01]  /*3720*/  FADD.FTZ R41, R49, R36 ;  /* 0x0000002431297221 */ /* 0x000fe20000010000 */
[----:B------:R-:W-:-:S03]  /*3730*/  F2FP.F16.F32.PACK_AB R157, R13, R12 ;  /* 0x0000000c0d9d723e */ /* 0x000fc600000000ff */
[----:B------:R-:W-:Y:S02]  /*3740*/  FADD.FTZ R36, R52, R41 ;  /* 0x0000002934247221 */ /* 0x000fe40000010000 */
[----:B------:R-:W0:Y:S01]  /*3750*/  MUFU.EX2 R20, R20 ;  /* 0x0000001400147308 */ /* 0x000e220000000800 */
[----:B---3--:R-:W-:Y:S01]  /*3760*/  FADD.FTZ R34, R14, R5 ;  /* 0x000000050e227221 */ /* 0x008fe20000010000 */
[----:B------:R-:W-:-:S04]  /*3770*/  FADD.FTZ R33, R53, R36 ;  /* 0x0000002435217221 */ /* 0x000fc80000010000 */
[----:B------:R-:W-:Y:S02]  /*3780*/  FADD.FTZ R36, R56, R33 ;  /* 0x0000002138247221 */ /* 0x000fe40000010000 */
[----:B------:R-:W3:Y:S01]  /*3790*/  MUFU.EX2 R21, R21 ;  /* 0x0000001500157308 */ /* 0x000ee20000000800 */
[----:B--2---:R-:W-:Y:S01]  /*37a0*/  FADD.FTZ R5, R15, R34 ;  /* 0x000000220f057221 */ /* 0x004fe20000010000 */
[----:B------:R-:W-:Y:S01]  /*37b0*/  FADD.FTZ R33, R57, R36 ;  /* 0x0000002439217221 */ /* 0x000fe20000010000 */
[----:B------:R-:W-:-:S05]  /*37c0*/  F2FP.F16.F32.PACK_AB R159, R15, R14 ;  /* 0x0000000e0f9f723e */ /* 0x000fca00000000ff */
[----:B------:R-:W2:Y:S01]  /*37d0*/  MUFU.EX2 R24, R24 ;  /* 0x0000001800187308 */ /* 0x000ea20000000800 */
[----:B0-----:R-:W-:-:S07]  /*37e0*/  FADD.FTZ R34, R20, R5 ;  /* 0x0000000514227221 */ /* 0x001fce0000010000 */
[----:B------:R-:W0:Y:S01]  /*37f0*/  MUFU.EX2 R25, R25 ;  /* 0x0000001900197308 */ /* 0x000e220000000800 */
[C---:B---3--:R-:W-:Y:S01]  /*3800*/  FADD.FTZ R5, R21.reuse, R34 ;  /* 0x0000002215057221 */ /* 0x048fe20000010000 */
[----:B------:R-:W-:-:S06]  /*3810*/  F2FP.F16.F32.PACK_AB R161, R21, R20 ;  /* 0x0000001415a1723e */ /* 0x000fcc00000000ff */
[----:B------:R-:W3:Y:S01]  /*3820*/  MUFU.EX2 R26, R26 ;  /* 0x0000001a001a7308 */ /* 0x000ee20000000800 */
[----:B--2---:R-:W-:-:S07]  /*3830*/  FADD.FTZ R34, R24, R5 ;  /* 0x0000000518227221 */ /* 0x004fce0000010000 */
[----:B------:R-:W2:Y:S01]  /*3840*/  MUFU.EX2 R27, R27 ;  /* 0x0000001b001b7308 */ /* 0x000ea20000000800 */
[C---:B0-----:R-:W-:Y:S01]  /*3850*/  FADD.FTZ R5, R25.reuse, R34 ;  /* 0x0000002219057221 */ /* 0x041fe20000010000 */
[----:B------:R-:W-:-:S06]  /*3860*/  F2FP.F16.F32.PACK_AB R163, R25, R24 ;  /* 0x0000001819a3723e */ /* 0x000fcc00000000ff */
[----:B------:R-:W0:Y:S01]  /*3870*/  MUFU.EX2 R28, R28 ;  /* 0x0000001c001c7308 */ /* 0x000e220000000800 */
[----:B---3--:R-:W-:-:S07]  /*3880*/  FADD.FTZ R34, R26, R5 ;  /* 0x000000051a227221 */ /* 0x008fce0000010000 */
[----:B------:R-:W3:Y:S01]  /*3890*/  MUFU.EX2 R60, R60 ;  /* 0x0000003c003c7308 */ /* 0x000ee20000000800 */
[C---:B--2---:R-:W-:Y:S01]  /*38a0*/  FADD.FTZ R5, R27.reuse, R34 ;  /* 0x000000221b057221 */ /* 0x044fe20000010000 */
[----:B------:R-:W-:-:S06]  /*38b0*/  F2FP.F16.F32.PACK_AB R165, R27, R26 ;  /* 0x0000001a1ba5723e */ /* 0x000fcc00000000ff */
[----:B------:R-:W2:Y:S01]  /*38c0*/  MUFU.EX2 R29, R29 ;  /* 0x0000001d001d7308 */ /* 0x000ea20000000800 */
[----:B0-----:R-:W-:-:S07]  /*38d0*/  FADD.FTZ R34, R28, R5 ;  /* 0x000000051c227221 */ /* 0x001fce0000010000 */
[----:B------:R-:W0:Y:S01]  /*38e0*/  MUFU.EX2 R61, R61 ;  /* 0x0000003d003d7308 */ /* 0x000e220000000800 */
[----:B---3--:R-:W-:-:S07]  /*38f0*/  FADD.FTZ R36, R60, R33 ;  /* 0x000000213c247221 */ /* 0x008fce0000010000 */
[----:B------:R-:W3:Y:S01]  /*3900*/  MUFU.EX2 R30, R30 ;  /* 0x0000001e001e7308 */ /* 0x000ee20000000800 */
[C---:B--2---:R-:W-:Y:S01]  /*3910*/  FADD.FTZ R5, R29.reuse, R34 ;  /* 0x000000221d057221 */ /* 0x044fe20000010000 */
[----:B------:R-:W-:-:S06]  /*3920*/  F2FP.F16.F32.PACK_AB R167, R29, R28 ;  /* 0x0000001c1da7723e */ /* 0x000fcc00000000ff */
[----:B------:R-:W2:Y:S01]  /*3930*/  MUFU.EX2 R64, R64 ;  /* 0x0000004000407308 */ /* 0x000ea20000000800 */
[C---:B0-----:R-:W-:Y:S01]  /*3940*/  FADD.FTZ R33, R61.reuse, R36 ;  /* 0x000000243d217221 */ /* 0x041fe20000010000 */
[----:B------:R-:W-:-:S06]  /*3950*/  F2FP.F16.F32.PACK_AB R170, R61, R60 ;  /* 0x0000003c3daa723e */ /* 0x000fcc00000000ff */
[----:B------:R-:W0:Y:S01]  /*3960*/  MUFU.EX2 R31, R31 ;  /* 0x0000001f001f7308 */ /* 0x000e220000000800 */
[----:B---3--:R-:W-:-:S07]  /*3970*/  FADD.FTZ R34, R30, R5 ;  /* 0x000000051e227221 */ /* 0x008fce0000010000 */
[----:B------:R-:W3:Y:S01]  /*3980*/  MUFU.EX2 R65, R65 ;  /* 0x0000004100417308 */ /* 0x000ee20000000800 */
[----:B--2---:R-:W-:-:S07]  /*3990*/  FADD.FTZ R36, R64, R33 ;  /* 0x0000002140247221 */ /* 0x004fce0000010000 */
[----:B------:R-:W2:Y:S01]  /*39a0*/  MUFU.EX2 R62, R62 ;  /* 0x0000003e003e7308 */ /* 0x000ea20000000800 */
[C---:B0-----:R-:W-:Y:S01]  /*39b0*/  FADD.FTZ R5, R31.reuse, R34 ;  /* 0x000000221f057221 */ /* 0x041fe20000010000 */
[----:B------:R-:W-:-:S06]  /*39c0*/  F2FP.F16.F32.PACK_AB R169, R31, R30 ;  /* 0x0000001e1fa9723e */ /* 0x000fcc00000000ff */
[----:B------:R-:W0:Y:S01]  /*39d0*/  MUFU.EX2 R68, R68 ;  /* 0x0000004400447308 */ /* 0x000e220000000800 */
[C---:B---3--:R-:W-:Y:S01]  /*39e0*/  FADD.FTZ R33, R65.reuse, R36 ;  /* 0x0000002441217221 */ /* 0x048fe20000010000 */
[----:B------:R-:W-:-:S06]  /*39f0*/  F2FP.F16.F32.PACK_AB R172, R65, R64 ;  /* 0x0000004041ac723e */ /* 0x000fcc00000000ff */
[----:B------:R-:W3:Y:S01]  /*3a00*/  MUFU.EX2 R63, R63 ;  /* 0x0000003f003f7308 */ /* 0x000ee20000000800 */
[----:B--2---:R-:W-:-:S07]  /*3a10*/  FADD.FTZ R34, R62, R5 ;  /* 0x000000053e227221 */ /* 0x004fce0000010000 */
        /* <DEDUP_REMOVED lines=11> */
[----:B---3--:R-:W-:-:S04]  /*3ad0*/  FADD.FTZ R6, R70, R11 ;  /* 0x0000000b46067221 */ /* 0x008fc80000010000 */
[C---:B--2---:R-:W-:Y:S01]  /*3ae0*/  FADD.FTZ R6, R175.reuse, R6 ;  /* 0x00000006af067221 */ /* 0x044fe20000010000 */
[----:B------:R-:W-:Y:S01]  /*3af0*/  F2FP.F16.F32.PACK_AB R175, R175, R70 ;  /* 0x00000046afaf723e */ /* 0x000fe200000000ff */
[C---:B0-----:R-:W-:Y:S01]  /*3b00*/  FADD.FTZ R5, R47.reuse, R36 ;  /* 0x000000242f057221 */ /* 0x041fe20000010000 */
[----:B------:R-:W-:Y:S01]  /*3b10*/  F2FP.F16.F32.PACK_AB R174, R47, R68 ;  /* 0x000000442fae723e */ /* 0x000fe200000000ff */
[----:B------:R-:W-:Y:S06]  /*3b20*/  @!P0 BRA `(.L_x_393) ;  /* 0x0000000000048947 */ /* 0x000fec0003800000 */
[----:B------:R-:W-:Y:S01]  /*3b30*/  BPT.TRAP 0x1 ;  /* 0x000000040000795c */ /* 0x000fe20000300000 */
.L_x_393:
[----:B------:R0:W2:Y:S01]  /*3b40*/  SYNCS.PHASECHK.TRANS64.TRYWAIT P1, [UR22+0x22850], R9 ;  /* 0x02285009ff0075a7 */ /* 0x0000a20008020156 */
[----:B------:R-:W-:Y:S05]  /*3b50*/  @!P0 BRA `(.L_x_394) ;  /* 0x0000000000048947 */ /* 0x000fea0003800000 */
[----:B------:R-:W-:Y:S01]  /*3b60*/  BPT.TRAP 0x1 ;  /* 0x000000040000795c */ /* 0x000fe20000300000 */
.L_x_394:
[----:B--2---:R-:W-:Y:S05]  /*3b70*/  @P1 BRA `(.L_x_395) ;  /* 0x0000000000081947 */ /* 0x004fea0003800000 */
[----:B------:R-:W2:Y:S02]  /*3b80*/  SYNCS.PHASECHK.TRANS64.TRYWAIT P1, [UR22+0x22850], R9 ;  /* 0x02285009ff0075a7 */ /* 0x000ea40008020156 */
[----:B--2---:R-:W-:Y:S05]  /*3b90*/  @!P1 BRA `(.L_x_396) ;  /* 0x000000d0009c9947 */ /* 0x004fea0003800000 */
.L_x_395:
[----:B------:R-:W-:Y:S01]  /*3ba0*/  R2UR UR6, R7 ;  /* 0x00000000070672ca */ /* 0x000fe200000e0000 */
[----:B------:R3:W-:Y:S06]  /*3bb0*/  BAR.SYNC.DEFER_BLOCKING R8, 0x100 ;  /* 0x000400080000751d */ /* 0x0007ec0000010000 */
[----:B------:R-:W-:-:S06]  /*3bc0*/  UMOV UR7, 0x40000040 ;  /* 0x4000004000077882 */ /* 0x000fcc0000000000 */
[----:B------:R-:W-:-:S04]  /*3bd0*/  UIADD3 UR6, UR6, 0x400, URZ ;  /* 0x0000040006067890 */ /* 0x000fc8000fffe03f */
[----:B------:R-:W-:-:S04]  /*3be0*/  USHF.R.U32.HI UR6, URZ, 0x4, UR6 ;  /* 0x000000043f067899 */ /* 0x000fc80008011606 */
[----:B------:R-:W-:-:S04]  /*3bf0*/  ULOP3.LUT UR6, UR6, 0x3fff, URZ, 0xc0, !UPT ;  /* 0x00003fff06067892 */ /* 0x000fc8000f8ec03f */
[----:B------:R-:W-:Y:S01]  /*3c00*/  ULOP3.LUT UR21, UR6, 0x3000000, URZ, 0xfc, !UPT ;  /* 0x0300000006157892 */ /* 0x000fe2000f8efc3f */
[----:B------:R-:W-:-:S03]  /*3c10*/  WARPGROUP.ARRIVE ;  /* 0x00000000000079c5 */ /* 0x000fc60000000000 */
[----:B------:R-:W-:-:S07]  /*3c20*/  UIMAD UR11, UR37, 0xc00, UR21 ;  /* 0x00000c00250b78a4 */ /* 0x000fce000f8e0215 */
[----:B------:R-:W-:Y:S02]  /*3c30*/  UMOV UR6, UR11 ;  /* 0x0000000b00067c82 */ /* 0x000fe40008000000 */
[----:B------:R-:W-:Y:S01]  /*3c40*/  HGMMA.64x256x16.F32 R24, R152, gdesc[UR4].tnspB, RZ, !UPT, gsb0 ;  /* 0x43e0000498187df0 */ /* 0x000fe2000c0008ff */
        /* <DEDUP_REMOVED lines=31> */
[----:B---3--:R-:W-:Y:S05]  /*3e40*/  @!P0 BRA `(.L_x_397) ;  /* 0x0000000000048947 */ /* 0x008fea0003800000 */
[----:B------:R-:W-:Y:S01]  /*3e50*/  BPT.TRAP 0x1 ;  /* 0x000000040000795c */ /* 0x000fe20000300000 */
.L_x_397:
[----:B------:R-:W3:Y:S01]  /*3e60*/  S2UR UR6, SR_CgaCtaId ;  /* 0x00000000000679c3 */ /* 0x000ee20000008800 */
[----:B------:R-:W-:-:S04]  /*3e70*/  UIADD3 UR22, UR22, 0x22860, URZ ;  /* 0x0002286016167890 */ /* 0x000fc8000fffe03f */
[----:B---3--:R-:W-:-:S09]  /*3e80*/  UPRMT UR22, UR6, 0x654, UR22 ;  /* 0x0000065406167896 */ /* 0x008fd20008000016 */
[----:B------:R-:W-:Y:S01]  /*3e90*/  SYNCS.ARRIVE.TRANS64.RED.A1T0 RZ, [UR22], RZ ;  /* 0x000000ffffff79a7 */ /* 0x000fe20008100416 */
[----:B------:R-:W-:-:S04]  /*3ea0*/  UIADD3 UR22, UR48, -0x2, URZ ;  /* 0xfffffffe30167890 */ /* 0x000fc8000fffe03f */
[----:B------:R-:W-:-:S06]  /*3eb0*/  UISETP.GE.AND UP0, UPT, UR22, UR45, UPT ;  /* 0x0000002d1600728c */ /* 0x000fcc000bf06270 */
[----:B------:R-:W-:-:S13]  /*3ec0*/  PLOP3.LUT P1, PT, PT, PT, UP0, 0x80, 0x0 ;  /* 0x000000000000781c */ /* 0x000fda0003f2f008 */
[----:B------:R-:W-:Y:S05]  /*3ed0*/  @!P1 BRA `(.L_x_398) ;  /* 0x0000002000e49947 */ /* 0x000fea0003800000 */
[----:B------:R-:W-:Y:S01]  /*3ee0*/  IMAD.MOV.U32 R8, RZ, RZ, R4 ;  /* 0x000000ffff087224 */ /* 0x000fe200078e0004 */
[----:B------:R-:W-:Y:S01]  /*3ef0*/  ULDC UR26, c[0x0][0x9d8] ;  /* 0x00027600001a7ab9 */ /* 0x000fe20000000800 */
[----:B0-2---:R-:W-:Y:S01]  /*3f00*/  IMAD.MOV.U32 R9, RZ, RZ, R3 ;  /* 0x000000ffff097224 */ /* 0x005fe200078e0003 */
[----:B------:R-:W-:-:S06]  /*3f10*/  ULDC UR23, c[0x0][0x988] ;  /* 0x0002620000177ab9 */ /* 0x000fcc0000000800 */
.L_x_409:
[----:B------:R-:W-:Y:S01]  /*3f20*/  UIADD3 UR37, UR37, 0x1, URZ ;  /* 0x0000000125257890 */ /* 0x000fe2000fffe03f */
[----:B------:R-:W-:Y:S01]  /*3f30*/  UMOV UR6, UR22 ;  /* 0x0000001600067c82 */ /* 0x000fe20008000000 */
[----:B------:R-:W-:Y:S02]  /*3f40*/  UIADD3 UR22, UR22, -0x1, URZ ;  /* 0xffffffff16167890 */ /* 0x000fe4000fffe03f */
[----:B------:R-:W-:-:S04]  /*3f50*/  UISETP.NE.AND UP0, UPT, UR37, 0x2, UPT ;  /* 0x000000022500788c */ /* 0x000fc8000bf05270 */
[----:B------:R-:W-:Y:S02]  /*3f60*/  USEL UR7, URZ, 0x1, UP0 ;  /* 0x000000013f077887 */ /* 0x000fe40008000000 */
[----:B------:R-:W-:Y:S02]  /*3f70*/  USEL UR37, UR37, URZ, UP0 ;  /* 0x0000003f25257287 */ /* 0x000fe40008000000 */
[----:B------:R-:W-:Y:S02]  /*3f80*/  ULOP3.LUT UR36, UR36, UR7, URZ, 0x3c, !UPT ;  /* 0x0000000724247292 */ /* 0x000fe4000f8e3c3f */
[----:B------:R-:W-:Y:S01]  /*3f90*/  UISETP.GT.AND UP0, UPT, UR6, UR45, UPT ;  /* 0x0000002d0600728c */ /* 0x000fe2000bf04270 */
[----:B------:R-:W-:Y:S10]  /*3fa0*/  @!P0 BRA `(.L_x_399) ;  /* 0x0000000000048947 */ /* 0x000ff40003800000 */
[----:B------:R-:W-:Y:S01]  /*3fb0*/  BPT.TRAP 0x1 ;  /* 0x000000040000795c */ /* 0x000fe20000300000 */
.L_x_399:
[----:B------:R-:W0:Y:S01]  /*3fc0*/  S2UR UR24, SR_CgaCtaId ;  /* 0x00000000001879c3 */ /* 0x000e220000008800 */
[----:B------:R-:W-:Y:S01]  /*3fd0*/  UMOV UR6, 0x400 ;  /* 0x0000040000067882 */ /* 0x000fe20000000000 */
[----:B------:R-:W-:-:S05]  /*3fe0*/  IMAD.U32 R7, RZ, RZ, UR36 ;  /* 0x00000024ff077e24 */ /* 0x000fca000f8e00ff */
[----:B------:R-:W-:Y:S01]  /*3ff0*/  SHF.L.U32 R7, R7, 0x1f, RZ ;  /* 0x0000001f07077819 */ /* 0x000fe200000006ff */
[----:B0-----:R-:W-:-:S04]  /*4000*/  ULEA UR6, UR24, UR6, 0x18 ;  /* 0x0000000618067291 */ /* 0x001fc8000f8ec03f */
[----:B------:R-:W-:-:S09]  /*4010*/  ULEA UR25, UR37, UR6, 0x3 ;  /* 0x0000000625197291 */ /* 0x000fd2000f8e183f */
[----:B------:R0:W2:Y:S01]  /*4020*/  SYNCS.PHASECHK.TRANS64.TRYWAIT P1, [UR25+0x22830], R7 ;  /* 0x02283007ff0075a7 */ /* 0x0000a20008020159 */
[----:B------:R-:W-:Y:S05]  /*4030*/  @!P0 BRA `(.L_x_400) ;  /* 0x0000000000048947 */ /* 0x000fea0003800000 */
[----:B------:R-:W-:Y:S01]  /*4040*/  BPT.TRAP 0x1 ;  /* 0x000000040000795c */ /* 0x000fe20000300000 */
.L_x_400:
[----:B--2---:R-:W-:Y:S05]  /*4050*/  @P1 BRA `(.L_x_401) ;  /* 0x0000000000081947 */ /* 0x004fea0003800000 */
[----:B------:R-:W2:Y:S02]  /*4060*/  SYNCS.PHASECHK.TRANS64.TRYWAIT P1, [UR25+0x22830], R7 ;  /* 0x02283007ff0075a7 */ /* 0x000ea40008020159 */
[----:B--2---:R-:W-:Y:S05]  /*4070*/  @!P1 BRA `(.L_x_402) ;  /* 0x000000cc007c9947 */ /* 0x004fea0003800000 */
.L_x_401:
[----:B------:R-:W-:Y:S01]  /*4080*/  UIMAD UR18, UR37, 0x300, UR20 ;  /* 0x00000300251278a4 */ /* 0x000fe2000f8e0214 */
[----:B------:R-:W-:Y:S01]  /*4090*/  WARPGROUP.ARRIVE ;  /* 0x00000000000079c5 */ /* 0x000fe20000000000 */
[----:B------:R-:W-:Y:S01]  /*40a0*/  UMOV UR19, 0x40000040 ;  /* 0x4000004000137882 */ /* 0x000fe20000000000 */
[----:B------:R-:W-:Y:S01]  /*40b0*/  UMOV UR7, 0x40000040 ;  /* 0x4000004000077882 */ /* 0x000fe20000000000 */
[----:B------:R-:W-:-:S03]  /*40c0*/  UIADD3 UR6, UR18, 0x2, URZ ;  /* 0x0000000212067890 */ /* 0x000fc6000fffe03f */
[----:B-1----:R-:W1:Y:S01]  /*40d0*/  S2R R0, SR_TID.X ;  /* 0x0000000000007919 */ /* 0x002e620000002100 */
[----:B------:R-:W-:Y:S01]  /*40e0*/  UIADD3 UR10, UR18, 0x4, URZ ;  /* 0x00000004120a7890 */ /* 0x000fe2000fffe03f */
[----:B------:R-:W-:Y:S01]  /*40f0*/  UMOV UR11, 0x40000040 ;  /* 0x40000040000b7882 */ /* 0x000fe20000000000 */
[----:B------:R-:W-:Y:S01]  /*4100*/  HGMMA.64x96x16.F32 R152, gdesc[UR16], RZ, !UPT, gsb0 ;  /* 0x01600000109879f0 */ /* 0x000fe2000c0008ff */
[----:B------:R-:W-:Y:S01]  /*4110*/  UIADD3 UR14, UR18, 0x6, URZ ;  /* 0x00000006120e7890 */ /* 0x000fe2000fffe03f */
[----:B------:R-:W-:Y:S01]  /*4120*/  UMOV UR15, 0x40000040 ;  /* 0x40000040000f7882 */ /* 0x000fe20000000000 */
        /* <DEDUP_REMOVED lines=15> */
.L_x_403:
        /* <DEDUP_REMOVED lines=26> */
[----:B------:R-:W-:Y:S01]  /*43c0*/  FMUL.FTZ R180, R196, UR26 ;  /* 0x0000001ac4b47c20 */ /* 0x000fe20008410000 */
[----:B------:R-:W-:Y:S01]  /*43d0*/  FMUL.FTZ R181, R197, UR26 ;  /* 0x0000001ac5b57c20 */ /* 0x000fe20008410000 */
[----:B------:R-:W-:Y:S01]  /*43e0*/  FMUL.FTZ R176, R154, UR26 ;  /* 0x0000001a9ab07c20 */ /* 0x000fe20008410000 */
[----:B------:R-:W-:Y:S01]  /*43f0*/  UMOV UR10, UR23 ;  /* 0x00000017000a7c82 */ /* 0x000fe20008000000 */
[----:B------:R-:W2:Y:S01]  /*4400*/  MUFU.TANH R12, R12 ;  /* 0x0000000c000c7308 */ /* 0x000ea20000002400 */
[----:B---3--:R-:W-:Y:S01]  /*4410*/  FMNMX.FTZ R3, R10, R3, !PT ;  /* 0x000000030a037209 */ /* 0x008fe20007810000 */
[----:B------:R-:W-:Y:S01]  /*4420*/  FMUL.FTZ R155, R155, UR26 ;  /* 0x0000001a9b9b7c20 */ /* 0x000fe20008410000 */
        /* <DEDUP_REMOVED lines=10> */
[----:B------:R-:W-:-:S03]  /*44d0*/  UIADD3 UR6, UR25, 0x22840, URZ ;  /* 0x0002284019067890 */ /* 0x000fc6000fffe03f */
[----:B------:R-:W4:Y:S01]  /*44e0*/  MUFU.TANH R14, R14 ;  /* 0x0000000e000e7308 */ /* 0x000f220000002400 */
[----:B--2---:R-:W-:Y:S01]  /*44f0*/  FMNMX.FTZ R3, R12, R3, !PT ;  /* 0x000000030c037209 */ /* 0x004fe20007810000 */
[----:B------:R-:W-:-:S06]  /*4500*/  UPRMT UR6, UR24, 0x654, UR6 ;  /* 0x0000065418067896 */ /* 0x000fcc0008000006 */
[----:B------:R-:W2:Y:S01]  /*4510*/  MUFU.TANH R15, R15 ;  /* 0x0000000f000f7308 */ /* 0x000ea20000002400 */
[----:B---3--:R-:W-:Y:S02]  /*4520*/  FMNMX.FTZ R3, R13, R3, !PT ;  /* 0x000000030d037209 */ /* 0x008fe40007810000 */
[----:B------:R-:W-:Y:S05]  /*4530*/  SYNCS.ARRIVE.TRANS64.RED.A1T0 RZ, [UR6], RZ ;  /* 0x000000ffffff79a7 */ /* 0x000fea0008100406 */
[----:B------:R-:W3:Y:S01]  /*4540*/  MUFU.TANH R20, R20 ;  /* 0x0000001400147308 */ /* 0x000ee20000002400 */
[----:B----4-:R-:W-:-:S07]  /*4550*/  FMNMX.FTZ R3, R14, R3, !PT ;  /* 0x000000030e037209 */ /* 0x010fce0007810000 */
[----:B------:R-:W4:Y:S01]  /*4560*/  MUFU.TANH R21, R21 ;  /* 0x0000001500157308 */ /* 0x000f220000002400 */
[----:B--2---:R-:W-:-:S07]  /*4570*/  FMNMX.FTZ R3, R15, R3, !PT ;  /* 0x000000030f037209 */ /* 0x004fce0007810000 */
[----:B------:R-:W2:Y:S01]  /*4580*/  MUFU.TANH R152, R152 ;  /* 0x0000009800987308 */ /* 0x000ea20000002400 */
[----:B---3--:R-:W-:-:S07]  /*4590*/  FMNMX.FTZ R3, R20, R3, !PT ;  /* 0x0000000314037209 */ /* 0x008fce0007810000 */
        /* <DEDUP_REMOVED lines=28> */
[----:B------:R-:W-:Y:S01]  /*4760*/  MUFU.TANH R176, R176 ;  /* 0x000000b000b07308 */ /* 0x000fe20000002400 */
[----:B---3--:R-:W-:-:S07]  /*4770*/  FMNMX.FTZ R3, R180, R3, !PT ;  /* 0x00000003b4037209 */ /* 0x008fce0007810000 */
[----:B------:R-:W-:Y:S01]  /*4780*/  MUFU.TANH R155, R155 ;  /* 0x0000009b009b7308 */ /* 0x000fe20000002400 */
[----:B----4-:R-:W-:-:S05]  /*4790*/  FMNMX.FTZ R3, R181, R3, !PT ;  /* 0x00000003b5037209 */ /* 0x010fca0007810000 */
[----:B------:R-:W2:Y:S02]  /*47a0*/  SHFL.BFLY PT, R184, R3, 0x2, 0x1f ;  /* 0x0c401f0003b87f89 */ /* 0x000ea400000e0000 */
[----:B------:R-:W-:Y:S08]  /*47b0*/  MUFU.TANH R158, R158 ;  /* 0x0000009e009e7308 */ /* 0x000ff00000002400 */
[----:B------:R-:W-:Y:S08]  /*47c0*/  MUFU.TANH R159, R159 ;  /* 0x0000009f009f7308 */ /* 0x000ff00000002400 */
[----:B------:R-:W-:Y:S01]  /*47d0*/  MUFU.TANH R162, R162 ;  /* 0x000000a200a27308 */ /* 0x000fe20000002400 */
[----:B--2---:R-:W-:-:S07]  /*47e0*/  FMNMX.FTZ R3, R3, R184, !PT ;  /* 0x000000b803037209 */ /* 0x004fce0007810000 */
[----:B------:R-:W-:Y:S01]  /*47f0*/  MUFU.TANH R163, R163 ;  /* 0x000000a300a37308 */ /* 0x000fe20000002400 */
[----:B------:R-:W2:Y:S07]  /*4800*/  SHFL.BFLY PT, R154, R3, 0x1, 0x1f ;  /* 0x0c201f00039a7f89 */ /* 0x000eae00000e0000 */
[----:B------:R-:W-:Y:S08]  /*4810*/  MUFU.TANH R166, R166 ;  /* 0x000000a600a67308 */ /* 0x000ff00000002400 */
[----:B------:R-:W-:Y:S08]  /*4820*/  MUFU.TANH R167, R167 ;  /* 0x000000a700a77308 */ /* 0x000ff00000002400 */
[----:B------:R-:W-:Y:S01]  /*4830*/  MUFU.TANH R170, R170 ;  /* 0x000000aa00aa7308 */ /* 0x000fe20000002400 */
[----:B--2---:R-:W-:-:S05]  /*4840*/  FMNMX.FTZ R3, R3, R154, !PT ;  /* 0x0000009a03037209 */ /* 0x004fca0007810000 */
[C---:B------:R-:W-:Y:S01]  /*4850*/  FADD.FTZ R9, -R3.reuse, R9 ;  /* 0x0000000903097221 */ /* 0x040fe20000010100 */
[----:B------:R-:W-:Y:S01]  /*4860*/  FMUL.FTZ R154, R3, UR10 ;  /* 0x0000000a039a7c20 */ /* 0x000fe20008410000 */
[----:B------:R-:W-:Y:S02]  /*4870*/  MUFU.TANH R188, R188 ;  /* 0x000000bc00bc7308 */ /* 0x000fe40000002400 */
        /* <DEDUP_REMOVED lines=14> */
[----:B------:R-:W3:Y:S01]  /*4960*/  MUFU.EX2 R4, R4 ;  /* 0x0000000400047308 */ /* 0x000ee20000000800 */
[--C-:B------:R-:W-:Y:S01]  /*4970*/  FFMA.FTZ R157, R157, UR10, -R154.reuse ;  /* 0x0000000a9d9d7c23 */ /* 0x100fe2000801089a */
[--C-:B------:R-:W-:Y:S01]  /*4980*/  FFMA.FTZ R160, R160, UR10, -R154.reuse ;  /* 0x0000000aa0a07c23 */ /* 0x100fe2000801089a */
[--C-:B------:R-:W-:Y:S01]  /*4990*/  FFMA.FTZ R161, R161, UR10, -R154.reuse ;  /* 0x0000000aa1a17c23 */ /* 0x100fe2000801089a */
[--C-:B------:R-:W-:Y:S01]  /*49a0*/  FFMA.FTZ R164, R164, UR10, -R154.reuse ;  /* 0x0000000aa4a47c23 */ /* 0x100fe2000801089a */
[--C-:B------:R-:W-:Y:S01]  /*49b0*/  FFMA.FTZ R165, R165, UR10, -R154.reuse ;  /* 0x0000000aa5a57c23 */ /* 0x100fe2000801089a */
[--C-:B------:R-:W-:Y:S01]  /*49c0*/  FFMA.FTZ R168, R168, UR10, -R154.reuse ;  /* 0x0000000aa8a87c23 */ /* 0x100fe2000801089a */
[--C-:B------:R-:W-:Y:S01]  /*49d0*/  FFMA.FTZ R169, R169, UR10, -R154.reuse ;  /* 0x0000000aa9a97c23 */ /* 0x100fe2000801089a */
[----:B------:R4:W5:Y:S01]  /*49e0*/  MUFU.EX2 R152, R10 ;  /* 0x0000000a00987308 */ /* 0x0009620000000800 */
[--C-:B------:R-:W-:Y:S01]  /*49f0*/  FFMA.FTZ R172, R172, UR10, -R154.reuse ;  /* 0x0000000aacac7c23 */ /* 0x100fe2000801089a */
[--C-:B------:R-:W-:Y:S01]  /*4a00*/  FFMA.FTZ R173, R173, UR10, -R154.reuse ;  /* 0x0000000aadad7c23 */ /* 0x100fe2000801089a */
[--C-:B------:R-:W-:Y:S01]  /*4a10*/  FFMA.FTZ R177, R177, UR10, -R154.reuse ;  /* 0x0000000ab1b17c23 */ /* 0x100fe2000801089a */
[--C-:B------:R-:W-:Y:S01]  /*4a20*/  FFMA.FTZ R180, R180, UR10, -R154.reuse ;  /* 0x0000000ab4b47c23 */ /* 0x100fe2000801089a */
[----:B------:R-:W-:Y:S01]  /*4a30*/  FFMA.FTZ R181, R181, UR10, -R154 ;  /* 0x0000000ab5b57c23 */ /* 0x000fe2000801089a */
[-C--:B--2---:R-:W-:Y:S01]  /*4a40*/  FMUL.FTZ R24, R24, R9.reuse ;  /* 0x0000000918187220 */ /* 0x084fe20000410000 */
[----:B------:R-:W-:Y:S01]  /*4a50*/  FMUL.FTZ R25, R25, R9 ;  /* 0x0000000919197220 */ /* 0x000fe20000410000 */
[----:B------:R2:W-:Y:S01]  /*4a60*/  MUFU.EX2 R185, R12 ;  /* 0x0000000c00b97308 */ /* 0x0005e20000000800 */
[----:B---3--:R-:W-:Y:S01]  /*4a70*/  FFMA.FTZ R154, R9, R5, R4 ;  /* 0x00000005099a7223 */ /* 0x008fe20000010004 */
[----:B----4-:R-:W-:Y:S01]  /*4a80*/  FMUL.FTZ R10, R171, UR26 ;  /* 0x0000001aab0a7c20 */ /* 0x010fe20008410000 */
[----:B------:R-:W-:Y:S01]  /*4a90*/  FMUL.FTZ R171, R174, UR26 ;  /* 0x0000001aaeab7c20 */ /* 0x000fe20008410000 */
[----:B------:R-:W-:Y:S01]  /*4aa0*/  FMUL.FTZ R5, R175, UR26 ;  /* 0x0000001aaf057c20 */ /* 0x000fe20008410000 */
[----:B------:R-:W-:Y:S01]  /*4ab0*/  FMUL.FTZ R174, R179, UR26 ;  /* 0x0000001ab3ae7c20 */ /* 0x000fe20008410000 */
[----:B------:R-:W-:Y:S01]  /*4ac0*/  FMUL.FTZ R175, R182, UR26 ;  /* 0x0000001ab6af7c20 */ /* 0x000fe20008410000 */
[----:B------:R-:W-:Y:S01]  /*4ad0*/  FMUL.FTZ R179, R186, UR26 ;  /* 0x0000001abab37c20 */ /* 0x000fe20008410000 */
[----:B------:R-:W-:Y:S01]  /*4ae0*/  MUFU.TANH R10, R10 ;  /* 0x0000000a000a7308 */ /* 0x000fe20000002400 */
[C---:B-----5:R-:W-:Y:S01]  /*4af0*/  FADD.FTZ R154, R152.reuse, R154 ;  /* 0x0000009a989a7221 */ /* 0x060fe20000010000 */
[----:B------:R-:W-:Y:S01]  /*4b00*/  F2FP.F16.F32.PACK_AB R152, R152, R4 ;  /* 0x000000049898723e */ /* 0x000fe200000000ff */
[----:B--2---:R-:W-:Y:S01]  /*4b10*/  FMUL.FTZ R12, R178, UR26 ;  /* 0x0000001ab20c7c20 */ /* 0x004fe20008410000 */
[----:B------:R-:W-:Y:S01]  /*4b20*/  FMUL.FTZ R178, R183, UR26 ;  /* 0x0000001ab7b27c20 */ /* 0x000fe20008410000 */
[----:B------:R-:W-:Y:S01]  /*4b30*/  FMUL.FTZ R182, R187, UR26 ;  /* 0x0000001abbb67c20 */ /* 0x000fe20008410000 */
[----:B------:R-:W-:Y:S01]  /*4b40*/  FMUL.FTZ R183, R190, UR26 ;  /* 0x0000001abeb77c20 */ /* 0x000fe20008410000 */
[----:B------:R-:W-:Y:S01]  /*4b50*/  FMUL.FTZ R186, R194, UR26 ;  /* 0x0000001ac2ba7c20 */ /* 0x000fe20008410000 */
[----:B------:R-:W2:Y:S01]  /*4b60*/  MUFU.EX2 R4, R11 ;  /* 0x0000000b00047308 */ /* 0x000ea20000000800 */
[----:B------:R-:W-:Y:S01]  /*4b70*/  FMUL.FTZ R187, R195, UR26 ;  /* 0x0000001ac3bb7c20 */ /* 0x000fe20008410000 */
[----:B------:R-:W-:Y:S01]  /*4b80*/  FMUL.FTZ R195, R199, UR26 ;  /* 0x0000001ac7c37c20 */ /* 0x000fe20008410000 */
[-C--:B------:R-:W-:Y:S01]  /*4b90*/  FMUL.FTZ R28, R28, R9.reuse ;  /* 0x000000091c1c7220 */ /* 0x080fe20000410000 */
[-C--:B------:R-:W-:Y:S01]  /*4ba0*/  FMUL.FTZ R29, R29, R9.reuse ;  /* 0x000000091d1d7220 */ /* 0x080fe20000410000 */
[-C--:B------:R-:W-:Y:S01]  /*4bb0*/  FMUL.FTZ R32, R32, R9.reuse ;  /* 0x0000000920207220 */ /* 0x080fe20000410000 */
[-C--:B------:R-:W-:Y:S01]  /*4bc0*/  FMUL.FTZ R33, R33, R9.reuse ;  /* 0x0000000921217220 */ /* 0x080fe20000410000 */
[-C--:B------:R-:W-:Y:S01]  /*4bd0*/  FMUL.FTZ R36, R36, R9.reuse ;  /* 0x0000000924247220 */ /* 0x080fe20000410000 */
[----:B------:R-:W3:Y:S01]  /*4be0*/  MUFU.TANH R171, R171 ;  /* 0x000000ab00ab7308 */ /* 0x000ee20000002400 */
[-C--:B------:R-:W-:Y:S01]  /*4bf0*/  FMUL.FTZ R37, R37, R9.reuse ;  /* 0x0000000925257220 */ /* 0x080fe20000410000 */
[-C--:B------:R-:W-:Y:S01]  /*4c00*/  FMUL.FTZ R40, R40, R9.reuse ;  /* 0x0000000928287220 */ /* 0x080fe20000410000 */
[-C--:B------:R-:W-:Y:S01]  /*4c10*/  FMUL.FTZ R41, R41, R9.reuse ;  /* 0x0000000929297220 */ /* 0x080fe20000410000 */
[-C--:B------:R-:W-:Y:S01]  /*4c20*/  FMUL.FTZ R44, R44, R9.reuse ;  /* 0x000000092c2c7220 */ /* 0x080fe20000410000 */
[-C--:B------:R-:W-:Y:S01]  /*4c30*/  FMUL.FTZ R45, R45, R9.reuse ;  /* 0x000000092d2d7220 */ /* 0x080fe20000410000 */
[-C--:B------:R-:W-:Y:S01]  /*4c40*/  FMUL.FTZ R48, R48, R9.reuse ;  /* 0x0000000930307220 */ /* 0x080fe20000410000 */
[-C--:B------:R-:W-:Y:S01]  /*4c50*/  FMUL.FTZ R49, R49, R9.reuse ;  /* 0x0000000931317220 */ /* 0x080fe20000410000 */
[----:B------:R-:W4:Y:S01]  /*4c60*/  MUFU.TANH R5, R5 ;  /* 0x0000000500057308 */ /* 0x000f220000002400 */
[----:B--2---:R-:W-:Y:S01]  /*4c70*/  FADD.FTZ R11, R4, R154 ;  /* 0x0000009a040b7221 */ /* 0x004fe20000010000 */
[C---:B------:R-:W-:Y:S01]  /*4c80*/  F2FP.F16.F32.PACK_AB R154, R185.reuse, R4 ;  /* 0x00000004b99a723e */ /* 0x040fe200000000ff */
[-C--:B------:R-:W-:Y:S01]  /*4c90*/  FMUL.FTZ R52, R52, R9.reuse ;  /* 0x0000000934347220 */ /* 0x080fe20000410000 */
[----:B------:R-:W-:Y:S01]  /*4ca0*/  FMNMX.FTZ R4, R176, R8, !PT ;  /* 0x00000008b0047209 */ /* 0x000fe20007810000 */
[----:B------:R-:W-:Y:S01]  /*4cb0*/  FADD.FTZ R11, R185, R11 ;  /* 0x0000000bb90b7221 */ /* 0x000fe20000010000 */
[----:B------:R-:W-:Y:S01]  /*4cc0*/  FMUL.FTZ R185, R191, UR26 ;  /* 0x0000001abfb97c20 */ /* 0x000fe20008410000 */
[-C--:B------:R-:W-:Y:S01]  /*4cd0*/  FMUL.FTZ R53, R53, R9.reuse ;  /* 0x0000000935357220 */ /* 0x080fe20000410000 */
[----:B------:R-:W-:Y:S01]  /*4ce0*/  FMNMX.FTZ R4, R155, R4, !PT ;  /* 0x000000049b047209 */ /* 0x000fe20007810000 */
[----:B------:R-:W2:Y:S01]  /*4cf0*/  MUFU.TANH R12, R12 ;  /* 0x0000000c000c7308 */ /* 0x000ea20000002400 */
[-C--:B------:R-:W-:Y:S01]  /*4d00*/  FMUL.FTZ R56, R56, R9.reuse ;  /* 0x0000000938387220 */ /* 0x080fe20000410000 */
[-C--:B------:R-:W-:Y:S01]  /*4d10*/  FMUL.FTZ R57, R57, R9.reuse ;  /* 0x0000000939397220 */ /* 0x080fe20000410000 */
[----:B------:R-:W-:Y:S01]  /*4d20*/  FMNMX.FTZ R4, R158, R4, !PT ;  /* 0x000000049e047209 */ /* 0x000fe20007810000 */
[-C--:B------:R-:W-:Y:S01]  /*4d30*/  FMUL.FTZ R60, R60, R9.reuse ;  /* 0x000000093c3c7220 */ /* 0x080fe20000410000 */
[-C--:B------:R-:W-:Y:S01]  /*4d40*/  FMUL.FTZ R61, R61, R9.reuse ;  /* 0x000000093d3d7220 */ /* 0x080fe20000410000 */
[-C--:B------:R-:W-:Y:S01]  /*4d50*/  FMUL.FTZ R64, R64, R9.reuse ;  /* 0x0000000940407220 */ /* 0x080fe20000410000 */
[----:B------:R-:W-:Y:S01]  /*4d60*/  FMNMX.FTZ R4, R159, R4, !PT ;  /* 0x000000049f047209 */ /* 0x000fe20007810000 */
[----:B------:R-:W5:Y:S01]  /*4d70*/  MUFU.TANH R174, R174 ;  /* 0x000000ae00ae7308 */ /* 0x000f620000002400 */
[-C--:B------:R-:W-:Y:S01]  /*4d80*/  FMUL.FTZ R65, R65, R9.reuse ;  /* 0x0000000941417220 */ /* 0x080fe20000410000 */
[-C--:B------:R-:W-:Y:S01]  /*4d90*/  FMUL.FTZ R68, R68, R9.reuse ;  /* 0x0000000944447220 */ /* 0x080fe20000410000 */
[----:B------:R-:W-:Y:S01]  /*4da0*/  FMNMX.FTZ R4, R162, R4, !PT ;  /* 0x00000004a2047209 */ /* 0x000fe20007810000 */
[-C--:B------:R-:W-:Y:S01]  /*4db0*/  FMUL.FTZ R69, R69, R9.reuse ;  /* 0x0000000945457220 */ /* 0x080fe20000410000 */
[-C--:B------:R-:W-:Y:S01]  /*4dc0*/  FMUL.FTZ R72, R72, R9.reuse ;  /* 0x0000000948487220 */ /* 0x080fe20000410000 */
[-C--:B------:R-:W-:Y:S01]  /*4dd0*/  FMUL.FTZ R73, R73, R9.reuse ;  /* 0x0000000949497220 */ /* 0x080fe20000410000 */
[----:B------:R-:W-:Y:S01]  /*4de0*/  FMNMX.FTZ R4, R163, R4, !PT ;  /* 0x00000004a3047209 */ /* 0x000fe20007810000 */
[----:B------:R-:W0:Y:S01]  /*4df0*/  MUFU.TANH R175, R175 ;  /* 0x000000af00af7308 */ /* 0x000e220000002400 */
[-C--:B------:R-:W-:Y:S01]  /*4e00*/  FMUL.FTZ R76, R76, R9.reuse ;  /* 0x000000094c4c7220 */ /* 0x080fe20000410000 */
[-C--:B------:R-:W-:Y:S01]  /*4e10*/  FMUL.FTZ R77, R77, R9.reuse ;  /* 0x000000094d4d7220 */ /* 0x080fe20000410000 */
[----:B------:R-:W-:Y:S01]  /*4e20*/  FMNMX.FTZ R4, R166, R4, !PT ;  /* 0x00000004a6047209 */ /* 0x000fe20007810000 */
[-C--:B------:R-:W-:Y:S01]  /*4e30*/  FMUL.FTZ R80, R80, R9.reuse ;  /* 0x0000000950507220 */ /* 0x080fe20000410000 */
[-C--:B------:R-:W-:Y:S01]  /*4e40*/  FMUL.FTZ R81, R81, R9.reuse ;  /* 0x0000000951517220 */ /* 0x080fe20000410000 */
[-C--:B------:R-:W-:Y:S01]  /*4e50*/  FMUL.FTZ R84, R84, R9.reuse ;  /* 0x0000000954547220 */ /* 0x080fe20000410000 */
[----:B------:R-:W-:Y:S01]  /*4e60*/  FMNMX.FTZ R4, R167, R4, !PT ;  /* 0x00000004a7047209 */ /* 0x000fe20007810000 */
[----:B------:R-:W1:Y:S01]  /*4e70*/  MUFU.TANH R178, R178 ;  /* 0x000000b200b27308 */ /* 0x000e620000002400 */
        /* <DEDUP_REMOVED lines=10> */
[----:B---3--:R-:W-:Y:S01]  /*4f20*/  FMNMX.FTZ R4, R171, R4, !PT ;  /* 0x00000004ab047209 */ /* 0x008fe20007810000 */
[-C--:B------:R-:W-:Y:S01]  /*4f30*/  FMUL.FTZ R100, R100, R9.reuse ;  /* 0x0000000964647220 */ /* 0x080fe20000410000 */
[-C--:B------:R-:W-:Y:S01]  /*4f40*/  FMUL.FTZ R101, R101, R9.reuse ;  /* 0x0000000965657220 */ /* 0x080fe20000410000 */
[-C--:B------:R-:W-:Y:S01]  /*4f50*/  FMUL.FTZ R104, R104, R9.reuse ;  /* 0x0000000968687220 */ /* 0x080fe20000410000 */
[----:B----4-:R-:W-:Y:S01]  /*4f60*/  FMNMX.FTZ R4, R5, R4, !PT ;  /* 0x0000000405047209 */ /* 0x010fe20007810000 */
[----:B------:R-:W3:Y:S01]  /*4f70*/  MUFU.TANH R182, R182 ;  /* 0x000000b600b67308 */ /* 0x000ee20000002400 */
[-C--:B------:R-:W-:Y:S01]  /*4f80*/  FMUL.FTZ R105, R105, R9.reuse ;  /* 0x0000000969697220 */ /* 0x080fe20000410000 */
[-C--:B------:R-:W-:Y:S01]  /*4f90*/  FMUL.FTZ R108, R108, R9.reuse ;  /* 0x000000096c6c7220 */ /* 0x080fe20000410000 */
[----:B--2---:R-:W-:Y:S01]  /*4fa0*/  FMNMX.FTZ R4, R12, R4, !PT ;  /* 0x000000040c047209 */ /* 0x004fe20007810000 */
[-C--:B------:R-:W-:Y:S01]  /*4fb0*/  FMUL.FTZ R109, R109, R9.reuse ;  /* 0x000000096d6d7220 */ /* 0x080fe20000410000 */
[-C--:B------:R-:W-:Y:S01]  /*4fc0*/  FMUL.FTZ R112, R112, R9.reuse ;  /* 0x0000000970707220 */ /* 0x080fe20000410000 */
[-C--:B------:R-:W-:Y:S01]  /*4fd0*/  FMUL.FTZ R113, R113, R9.reuse ;  /* 0x0000000971717220 */ /* 0x080fe20000410000 */
[----:B-----5:R-:W-:Y:S01]  /*4fe0*/  FMNMX.FTZ R4, R174, R4, !PT ;  /* 0x00000004ae047209 */ /* 0x020fe20007810000 */
[----:B------:R-:W2:Y:S01]  /*4ff0*/  MUFU.TANH R183, R183 ;  /* 0x000000b700b77308 */ /* 0x000ea20000002400 */
[-C--:B------:R-:W-:Y:S01]  /*5000*/  FMUL.FTZ R116, R116, R9.reuse ;  /* 0x0000000974747220 */ /* 0x080fe20000410000 */
[-C--:B------:R-:W-:Y:S01]  /*5010*/  FMUL.FTZ R117, R117, R9.reuse ;  /* 0x0000000975757220 */ /* 0x080fe20000410000 */
[----:B0-----:R-:W-:Y:S01]  /*5020*/  FMNMX.FTZ R4, R175, R4, !PT ;  /* 0x00000004af047209 */ /* 0x001fe20007810000 */
[-C--:B------:R-:W-:Y:S01]  /*5030*/  FMUL.FTZ R120, R120, R9.reuse ;  /* 0x0000000978787220 */ /* 0x080fe20000410000 */
[-C--:B------:R-:W-:Y:S01]  /*5040*/  FMUL.FTZ R121, R121, R9.reuse ;  /* 0x0000000979797220 */ /* 0x080fe20000410000 */
[-C--:B------:R-:W-:Y:S01]  /*5050*/  FMUL.FTZ R124, R124, R9.reuse ;  /* 0x000000097c7c7220 */ /* 0x080fe20000410000 */
[----:B-1----:R-:W-:Y:S01]  /*5060*/  FMNMX.FTZ R4, R178, R4, !PT ;  /* 0x00000004b2047209 */ /* 0x002fe20007810000 */
[----:B------:R-:W0:Y:S01]  /*5070*/  MUFU.TANH R185, R185 ;  /* 0x000000b900b97308 */ /* 0x000e220000002400 */
[-C--:B------:R-:W-:Y:S01]  /*5080*/  FMUL.FTZ R125, R125, R9.reuse ;  /* 0x000000097d7d7220 */ /* 0x080fe20000410000 */
[-C--:B------:R-:W-:Y:S01]  /*5090*/  FMUL.FTZ R128, R128, R9.reuse ;  /* 0x0000000980807220 */ /* 0x080fe20000410000 */
[----:B------:R-:W-:Y:S01]  /*50a0*/  FMNMX.FTZ R4, R179, R4, !PT ;  /* 0x00000004b3047209 */ /* 0x000fe20007810000 */
[-C--:B------:R-:W-:Y:S01]  /*50b0*/  FMUL.FTZ R129, R129, R9.reuse ;  /* 0x0000000981817220 */ /* 0x080fe20000410000 */
[-C--:B------:R-:W-:Y:S01]  /*50c0*/  FMUL.FTZ R132, R132, R9.reuse ;  /* 0x0000000984847220 */ /* 0x080fe20000410000 */
[-C--:B------:R-:W-:Y:S01]  /*50d0*/  FMUL.FTZ R133, R133, R9.reuse ;  /* 0x0000000985857220 */ /* 0x080fe20000410000 */
[----:B---3--:R-:W-:Y:S01]  /*50e0*/  FMNMX.FTZ R4, R182, R4, !PT ;  /* 0x00000004b6047209 */ /* 0x008fe20007810000 */
[----:B------:R-:W1:Y:S01]  /*50f0*/  MUFU.TANH R186, R186 ;  /* 0x000000ba00ba7308 */ /* 0x000e620000002400 */
[-C--:B------:R-:W-:Y:S01]  /*5100*/  FMUL.FTZ R136, R136, R9.reuse ;  /* 0x0000000988887220 */ /* 0x080fe20000410000 */
[-C--:B------:R-:W-:Y:S01]  /*5110*/  FMUL.FTZ R137, R137, R9.reuse ;  /* 0x0000000989897220 */ /* 0x080fe20000410000 */
[----:B--2---:R-:W-:Y:S01]  /*5120*/  FMNMX.FTZ R4, R183, R4, !PT ;  /* 0x00000004b7047209 */ /* 0x004fe20007810000 */
[-C--:B------:R-:W-:Y:S01]  /*5130*/  FMUL.FTZ R140, R140, R9.reuse ;  /* 0x000000098c8c7220 */ /* 0x080fe20000410000 */
[-C--:B------:R-:W-:Y:S01]  /*5140*/  FMUL.FTZ R141, R141, R9.reuse ;  /* 0x000000098d8d7220 */ /* 0x080fe20000410000 */
[-C--:B------:R-:W-:Y:S01]  /*5150*/  FMUL.FTZ R144, R144, R9.reuse ;  /* 0x0000000990907220 */ /* 0x080fe20000410000 */
[-C--:B------:R-:W-:Y:S01]  /*5160*/  FMUL.FTZ R145, R145, R9.reuse ;  /* 0x0000000991917220 */ /* 0x080fe20000410000 */
[----:B------:R-:W2:Y:S01]  /*5170*/  MUFU.TANH R187, R187 ;  /* 0x000000bb00bb7308 */ /* 0x000ea20000002400 */
[----:B0-----:R-:W-:Y:S01]  /*5180*/  FMNMX.FTZ R4, R185, R4, !PT ;  /* 0x00000004b9047209 */ /* 0x001fe20007810000 */
[-C--:B------:R-:W-:Y:S01]  /*5190*/  FMUL.FTZ R148, R148, R9.reuse ;  /* 0x0000000994947220 */ /* 0x080fe20000410000 */
[----:B------:R-:W-:-:S05]  /*51a0*/  FMUL.FTZ R149, R149, R9 ;  /* 0x0000000995957220 */ /* 0x000fca0000410000 */
[----:B------:R-:W0:Y:S01]  /*51b0*/  MUFU.TANH R195, R195 ;  /* 0x000000c300c37308 */ /* 0x000e220000002400 */
[----:B-1----:R-:W-:-:S07]  /*51c0*/  FMNMX.FTZ R4, R186, R4, !PT ;  /* 0x00000004ba047209 */ /* 0x002fce0007810000 */
[----:B------:R-:W-:Y:S01]  /*51d0*/  MUFU.EX2 R191, R20 ;  /* 0x0000001400bf7308 */ /* 0x000fe20000000800 */
[----:B--2---:R-:W-:-:S04]  /*51e0*/  FMNMX.FTZ R4, R187, R4, !PT ;  /* 0x00000004bb047209 */ /* 0x004fc80007810000 */
[----:B------:R-:W-:-:S03]  /*51f0*/  FMNMX.FTZ R4, R188, R4, !PT ;  /* 0x00000004bc047209 */ /* 0x000fc60007810000 */
[----:B------:R1:W-:Y:S01]  /*5200*/  MUFU.EX2 R20, R156 ;  /* 0x0000009c00147308 */ /* 0x0003e20000000800 */
[----:B0-----:R-:W-:-:S05]  /*5210*/  FMNMX.FTZ R4, R195, R4, !PT ;  /* 0x00000004c3047209 */ /* 0x001fca0007810000 */
[----:B------:R-:W0:Y:S02]  /*5220*/  SHFL.BFLY PT, R189, R4, 0x2, 0x1f ;  /* 0x0c401f0004bd7f89 */ /* 0x000e2400000e0000 */
[----:B------:R-:W-:Y:S08]  /*5230*/  MUFU.EX2 R190, R13 ;  /* 0x0000000d00be7308 */ /* 0x000ff00000000800 */
[----:B------:R-:W-:Y:S08]  /*5240*/  MUFU.EX2 R194, R14 ;  /* 0x0000000e00c27308 */ /* 0x000ff00000000800 */
[----:B------:R-:W-:Y:S01]  /*5250*/  MUFU.EX2 R193, R184 ;  /* 0x000000b800c17308 */ /* 0x000fe20000000800 */
[----:B0-----:R-:W-:-:S07]  /*5260*/  FMNMX.FTZ R4, R4, R189, !PT ;  /* 0x000000bd04047209 */ /* 0x001fce0007810000 */
[----:B------:R-:W-:Y:S01]  /*5270*/  MUFU.EX2 R189, R15 ;  /* 0x0000000f00bd7308 */ /* 0x000fe20000000800 */
[----:B------:R-:W0:Y:S07]  /*5280*/  SHFL.BFLY PT, R196, R4, 0x1, 0x1f ;  /* 0x0c201f0004c47f89 */ /* 0x000e2e00000e0000 */
[----:B------:R2:W-:Y:S08]  /*5290*/  MUFU.EX2 R15, R153 ;  /* 0x00000099000f7308 */ /* 0x0005f00000000800 */
[----:B------:R3:W-:Y:S08]  /*52a0*/  MUFU.EX2 R14, R157 ;  /* 0x0000009d000e7308 */ /* 0x0007f00000000800 */
[----:B------:R4:W-:Y:S01]  /*52b0*/  MUFU.EX2 R192, R160 ;  /* 0x000000a000c07308 */ /* 0x0009e20000000800 */
[----:B0-----:R-:W-:-:S05]  /*52c0*/  FMNMX.FTZ R4, R4, R196, !PT ;  /* 0x000000c404047209 */ /* 0x001fca0007810000 */
[C---:B-1----:R-:W-:Y:S01]  /*52d0*/  FADD.FTZ R156, -R4.reuse, R8 ;  /* 0x00000008049c7221 */ /* 0x042fe20000010100 */
[----:B--2---:R-:W-:Y:S01]  /*52e0*/  FMUL.FTZ R153, R4, UR10 ;  /* 0x0000000a04997c20 */ /* 0x004fe20008410000 */
[----:B------:R0:W-:Y:S02]  /*52f0*/  MUFU.EX2 R13, R161 ;  /* 0x000000a1000d7308 */ /* 0x0001e40000000800 */
[----:B------:R-:W-:Y:S01]  /*5300*/  FMUL.FTZ R156, R156, UR10 ;  /* 0x0000000a9c9c7c20 */ /* 0x000fe20008410000 */
        /* <DEDUP_REMOVED lines=9> */
[--C-:B---3--:R-:W-:Y:S01]  /*53a0*/  FFMA.FTZ R157, R170, UR10, -R153.reuse ;  /* 0x0000000aaa9d7c23 */ /* 0x108fe20008010899 */
[--C-:B----4-:R-:W-:Y:S01]  /*53b0*/  FFMA.FTZ R160, R10, UR10, -R153.reuse ;  /* 0x0000000a0aa07c23 */ /* 0x110fe20008010899 */
[--C-:B------:R-:W-:Y:S01]  /*53c0*/  FFMA.FTZ R171, R171, UR10, -R153.reuse ;  /* 0x0000000aabab7c23 */ /* 0x100fe20008010899 */
[--C-:B------:R-:W-:Y:S01]  /*53d0*/  FFMA.FTZ R5, R5, UR10, -R153.reuse ;  /* 0x0000000a05057c23 */ /* 0x100fe20008010899 */
[--C-:B------:R-:W-:Y:S01]  /*53e0*/  FFMA.FTZ R12, R12, UR10, -R153.reuse ;  /* 0x0000000a0c0c7c23 */ /* 0x100fe20008010899 */
[--C-:B0-----:R-:W-:Y:S01]  /*53f0*/  FFMA.FTZ R161, R174, UR10, -R153.reuse ;  /* 0x0000000aaea17c23 */ /* 0x101fe20008010899 */
[--C-:B-1----:R-:W-:Y:S01]  /*5400*/  FFMA.FTZ R164, R175, UR10, -R153.reuse ;  /* 0x0000000aafa47c23 */ /* 0x102fe20008010899 */
[--C-:B------:R-:W-:Y:S01]  /*5410*/  FFMA.FTZ R178, R178, UR10, -R153.reuse ;  /* 0x0000000ab2b27c23 */ /* 0x100fe20008010899 */
[--C-:B------:R-:W-:Y:S01]  /*5420*/  FFMA.FTZ R179, R179, UR10, -R153.reuse ;  /* 0x0000000ab3b37c23 */ /* 0x100fe20008010899 */
[--C-:B------:R-:W-:Y:S01]  /*5430*/  FFMA.FTZ R182, R182, UR10, -R153.reuse ;  /* 0x0000000ab6b67c23 */ /* 0x100fe20008010899 */
[--C-:B------:R-:W-:Y:S01]  /*5440*/  FFMA.FTZ R183, R183, UR10, -R153.reuse ;  /* 0x0000000ab7b77c23 */ /* 0x100fe20008010899 */
[--C-:B------:R-:W-:Y:S01]  /*5450*/  FFMA.FTZ R185, R185, UR10, -R153.reuse ;  /* 0x0000000ab9b97c23 */ /* 0x100fe20008010899 */
[--C-:B------:R-:W-:Y:S01]  /*5460*/  FFMA.FTZ R186, R186, UR10, -R153.reuse ;  /* 0x0000000ababa7c23 */ /* 0x100fe20008010899 */
[--C-:B------:R-:W-:Y:S01]  /*5470*/  FFMA.FTZ R187, R187, UR10, -R153.reuse ;  /* 0x0000000abbbb7c23 */ /* 0x100fe20008010899 */
[--C-:B------:R-:W-:Y:S01]  /*5480*/  FFMA.FTZ R188, R188, UR10, -R153.reuse ;  /* 0x0000000abcbc7c23 */ /* 0x100fe20008010899 */
[----:B------:R-:W-:Y:S01]  /*5490*/  FFMA.FTZ R195, R195, UR10, -R153 ;  /* 0x0000000ac3c37c23 */ /* 0x000fe20008010899 */
[----:B------:R-:W0:Y:S08]  /*54a0*/  MUFU.EX2 R10, R156 ;  /* 0x0000009c000a7308 */ /* 0x000e300000000800 */
[----:B------:R-:W1:Y:S08]  /*54b0*/  MUFU.EX2 R153, R176 ;  /* 0x000000b000997308 */ /* 0x000e700000000800 */
[----:B------:R-:W2:Y:S01]  /*54c0*/  MUFU.EX2 R155, R155 ;  /* 0x0000009b009b7308 */ /* 0x000ea20000000800 */
[-C--:B0-----:R-:W-:Y:S01]  /*54d0*/  FMUL.FTZ R26, R26, R10.reuse ;  /* 0x0000000a1a1a7220 */ /* 0x081fe20000410000 */
[-C--:B------:R-:W-:Y:S01]  /*54e0*/  FMUL.FTZ R27, R27, R10.reuse ;  /* 0x0000000a1b1b7220 */ /* 0x080fe20000410000 */
[-C--:B------:R-:W-:Y:S01]  /*54f0*/  FMUL.FTZ R30, R30, R10.reuse ;  /* 0x0000000a1e1e7220 */ /* 0x080fe20000410000 */
[-C--:B------:R-:W-:Y:S01]  /*5500*/  FMUL.FTZ R31, R31, R10.reuse ;  /* 0x0000000a1f1f7220 */ /* 0x080fe20000410000 */
[-C--:B------:R-:W-:Y:S01]  /*5510*/  FMUL.FTZ R34, R34, R10.reuse ;  /* 0x0000000a22227220 */ /* 0x080fe20000410000 */
[-C--:B------:R-:W-:Y:S01]  /*5520*/  FMUL.FTZ R35, R35, R10.reuse ;  /* 0x0000000a23237220 */ /* 0x080fe20000410000 */
[----:B------:R-:W-:Y:S01]  /*5530*/  FMUL.FTZ R38, R38, R10 ;  /* 0x0000000a26267220 */ /* 0x000fe20000410000 */
[----:B------:R-:W-:Y:S01]  /*5540*/  MUFU.EX2 R156, R159 ;  /* 0x0000009f009c7308 */ /* 0x000fe20000000800 */
[----:B-1----:R-:W-:Y:S01]  /*5550*/  FFMA.FTZ R6, R10, R6, R153 ;  /* 0x000000060a067223 */ /* 0x002fe20000010099 */
[-C--:B------:R-:W-:Y:S01]  /*5560*/  FMUL.FTZ R39, R39, R10.reuse ;  /* 0x0000000a27277220 */ /* 0x080fe20000410000 */
[-C--:B------:R-:W-:Y:S01]  /*5570*/  FMUL.FTZ R42, R42, R10.reuse ;  /* 0x0000000a2a2a7220 */ /* 0x080fe20000410000 */
[-C--:B------:R-:W-:Y:S01]  /*5580*/  FMUL.FTZ R43, R43, R10.reuse ;  /* 0x0000000a2b2b7220 */ /* 0x080fe20000410000 */
[-C--:B------:R-:W-:Y:S01]  /*5590*/  FMUL.FTZ R46, R46, R10.reuse ;  /* 0x0000000a2e2e7220 */ /* 0x080fe20000410000 */
[-C--:B------:R-:W-:Y:S01]  /*55a0*/  FMUL.FTZ R47, R47, R10.reuse ;  /* 0x0000000a2f2f7220 */ /* 0x080fe20000410000 */
[-C--:B------:R-:W-:Y:S01]  /*55b0*/  FMUL.FTZ R50, R50, R10.reuse ;  /* 0x0000000a32327220 */ /* 0x080fe20000410000 */
[----:B------:R-:W-:Y:S01]  /*55c0*/  MUFU.EX2 R8, R165 ;  /* 0x000000a500087308 */ /* 0x000fe20000000800 */
[C---:B--2---:R-:W-:Y:S01]  /*55d0*/  FADD.FTZ R6, R155.reuse, R6 ;  /* 0x000000069b067221 */ /* 0x044fe20000010000 */
[----:B------:R-:W-:Y:S01]  /*55e0*/  F2FP.F16.F32.PACK_AB R153, R155, R153 ;  /* 0x000000999b99723e */ /* 0x000fe200000000ff */
[-C--:B------:R-:W-:Y:S01]  /*55f0*/  FMUL.FTZ R51, R51, R10.reuse ;  /* 0x0000000a33337220 */ /* 0x080fe20000410000 */
[-C--:B------:R-:W-:Y:S01]  /*5600*/  FMUL.FTZ R54, R54, R10.reuse ;  /* 0x0000000a36367220 */ /* 0x080fe20000410000 */
[-C--:B------:R-:W-:Y:S01]  /*5610*/  FMUL.FTZ R55, R55, R10.reuse ;  /* 0x0000000a37377220 */ /* 0x080fe20000410000 */
[-C--:B------:R-:W-:Y:S01]  /*5620*/  FMUL.FTZ R58, R58, R10.reuse ;  /* 0x0000000a3a3a7220 */ /* 0x080fe20000410000 */
[-C--:B------:R-:W-:Y:S01]  /*5630*/  FMUL.FTZ R59, R59, R10.reuse ;  /* 0x0000000a3b3b7220 */ /* 0x080fe20000410000 */
[----:B------:R-:W0:Y:S01]  /*5640*/  MUFU.EX2 R155, R158 ;  /* 0x0000009e009b7308 */ /* 0x000e220000000800 */
        /* <DEDUP_REMOVED lines=8> */
[-C--:B------:R-:W-:Y:S01]  /*56d0*/  FMUL.FTZ R75, R75, R10.reuse ;  /* 0x0000000a4b4b7220 */ /* 0x080fe20000410000 */
        /* <DEDUP_REMOVED lines=8> */
[----:B------:R-:W-:Y:S01]  /*5760*/  F2FP.F16.F32.PACK_AB R155, R156, R155 ;  /* 0x0000009b9c9b723e */ /* 0x000fe200000000ff */
[-C--:B------:R-:W-:Y:S01]  /*5770*/  FMUL.FTZ R90, R90, R10.reuse ;  /* 0x0000000a5a5a7220 */ /* 0x080fe20000410000 */
[-C--:B------:R-:W-:Y:S01]  /*5780*/  FMUL.FTZ R91, R91, R10.reuse ;  /* 0x0000000a5b5b7220 */ /* 0x080fe20000410000 */
[----:B------:R-:W-:Y:S01]  /*5790*/  FADD.FTZ R6, R156, R6 ;  /* 0x000000069c067221 */ /* 0x000fe20000010000 */
[----:B------:R-:W-:Y:S01]  /*57a0*/  FADD.FTZ R156, R190, R11 ;  /* 0x0000000bbe9c7221 */ /* 0x000fe20000010000 */
[----:B------:R-:W-:Y:S01]  /*57b0*/  FMUL.FTZ R94, R94, R10 ;  /* 0x0000000a5e5e7220 */ /* 0x000fe20000410000 */
[----:B------:R-:W0:Y:S01]  /*57c0*/  MUFU.EX2 R159, R166 ;  /* 0x000000a6009f7308 */ /* 0x000e220000000800 */
[----:B-1----:R-:W-:Y:S01]  /*57d0*/  FADD.FTZ R11, R158, R6 ;  /* 0x000000069e0b7221 */ /* 0x002fe20000010000 */
[C---:B------:R-:W-:Y:S01]  /*57e0*/  FADD.FTZ R6, R194.reuse, R156 ;  /* 0x0000009cc2067221 */ /* 0x040fe20000010000 */
[----:B------:R-:W-:Y:S01]  /*57f0*/  F2FP.F16.F32.PACK_AB R156, R194, R190 ;  /* 0x000000bec29c723e */ /* 0x000fe200000000ff */
[-C--:B------:R-:W-:Y:S01]  /*5800*/  FMUL.FTZ R95, R95, R10.reuse ;  /* 0x0000000a5f5f7220 */ /* 0x080fe20000410000 */
[-C--:B------:R-:W-:Y:S01]  /*5810*/  FMUL.FTZ R98, R98, R10.reuse ;  /* 0x0000000a62627220 */ /* 0x080fe20000410000 */
[----:B------:R-:W-:Y:S01]  /*5820*/  FADD.FTZ R6, R189, R6 ;  /* 0x00000006bd067221 */ /* 0x000fe20000010000 */
[-C--:B------:R-:W-:Y:S01]  /*5830*/  FMUL.FTZ R99, R99, R10.reuse ;  /* 0x0000000a63637220 */ /* 0x080fe20000410000 */
[----:B------:R-:W1:Y:S01]  /*5840*/  MUFU.EX2 R166, R167 ;  /* 0x000000a700a67308 */ /* 0x000e620000000800 */
[----:B--2---:R-:W-:Y:S01]  /*5850*/  FADD.FTZ R11, R165, R11 ;  /* 0x0000000ba50b7221 */ /* 0x004fe20000010000 */
[----:B------:R-:W-:Y:S01]  /*5860*/  FADD.FTZ R6, R191, R6 ;  /* 0x00000006bf067221 */ /* 0x000fe20000010000 */
        /* <DEDUP_REMOVED lines=13> */
[----:B------:R0:W3:Y:S01]  /*5940*/  MUFU.EX2 R162, R157 ;  /* 0x0000009d00a27308 */ /* 0x0000e20000000800 */
[C---:B-1----:R-:W-:Y:S01]  /*5950*/  FADD.FTZ R11, R166.reuse, R11 ;  /* 0x0000000ba60b7221 */ /* 0x042fe20000010000 */
[----:B------:R-:W-:Y:S01]  /*5960*/  F2FP.F16.F32.PACK_AB R159, R166, R159 ;  /* 0x0000009fa69f723e */ /* 0x000fe200000000ff */
[-C--:B------:R-:W-:Y:S01]  /*5970*/  FMUL.FTZ R123, R123, R10.reuse ;  /* 0x0000000a7b7b7220 */ /* 0x080fe20000410000 */
[----:B------:R-:W-:Y:S01]  /*5980*/  F2FP.F16.F32.PACK_AB R166, R184, R13 ;  /* 0x0000000db8a6723e */ /* 0x000fe200000000ff */
[-C--:B------:R-:W-:Y:S01]  /*5990*/  FMUL.FTZ R126, R126, R10.reuse ;  /* 0x0000000a7e7e7220 */ /* 0x080fe20000410000 */
[-C--:B------:R-:W-:Y:S01]  /*59a0*/  FMUL.FTZ R127, R127, R10.reuse ;  /* 0x0000000a7f7f7220 */ /* 0x080fe20000410000 */
[----:B------:R-:W-:Y:S01]  /*59b0*/  FMUL.FTZ R130, R130, R10 ;  /* 0x0000000a82827220 */ /* 0x000fe20000410000 */
[----:B------:R-:W-:Y:S01]  /*59c0*/  MUFU.EX2 R170, R169 ;  /* 0x000000a900aa7308 */ /* 0x000fe20000000800 */
[----:B--2---:R-:W-:Y:S01]  /*59d0*/  FADD.FTZ R6, R21, R6 ;  /* 0x0000000615067221 */ /* 0x004fe20000010000 */
[----:B0-----:R-:W-:Y:S01]  /*59e0*/  F2FP.F16.F32.PACK_AB R157, R165, R158 ;  /* 0x0000009ea59d723e */ /* 0x001fe200000000ff */
[-C--:B------:R-:W-:Y:S01]  /*59f0*/  FMUL.FTZ R131, R131, R10.reuse ;  /* 0x0000000a83837220 */ /* 0x080fe20000410000 */
[----:B------:R-:W-:Y:S01]  /*5a00*/  F2FP.F16.F32.PACK_AB R158, R191, R189 ;  /* 0x000000bdbf9e723e */ /* 0x000fe200000000ff */
[----:B------:R-:W-:Y:S01]  /*5a10*/  FADD.FTZ R6, R193, R6 ;  /* 0x00000006c1067221 */ /* 0x000fe20000010000 */
[-C--:B------:R-:W-:Y:S01]  /*5a20*/  FMUL.FTZ R134, R134, R10.reuse ;  /* 0x0000000a86867220 */ /* 0x080fe20000410000 */
[-C--:B------:R-:W-:Y:S01]  /*5a30*/  FMUL.FTZ R135, R135, R10.reuse ;  /* 0x0000000a87877220 */ /* 0x080fe20000410000 */
[----:B------:R0:W1:Y:S01]  /*5a40*/  MUFU.EX2 R169, R160 ;  /* 0x000000a000a97308 */ /* 0x0000620000000800 */
[----:B---3--:R-:W-:Y:S01]  /*5a50*/  FADD.FTZ R11, R162, R11 ;  /* 0x0000000ba20b7221 */ /* 0x008fe20000010000 */
[----:B------:R-:W-:Y:S01]  /*5a60*/  FADD.FTZ R6, R15, R6 ;  /* 0x000000060f067221 */ /* 0x000fe20000010000 */
[-C--:B------:R-:W-:Y:S01]  /*5a70*/  FMUL.FTZ R138, R138, R10.reuse ;  /* 0x0000000a8a8a7220 */ /* 0x080fe20000410000 */
[-C--:B------:R-:W-:Y:S01]  /*5a80*/  FMUL.FTZ R139, R139, R10.reuse ;  /* 0x0000000a8b8b7220 */ /* 0x080fe20000410000 */
[-C--:B------:R-:W-:Y:S01]  /*5a90*/  FMUL.FTZ R142, R142, R10.reuse ;  /* 0x0000000a8e8e7220 */ /* 0x080fe20000410000 */
[----:B------:R-:W-:Y:S01]  /*5aa0*/  FADD.FTZ R6, R20, R6 ;  /* 0x0000000614067221 */ /* 0x000fe20000010000 */
[-C--:B------:R-:W-:Y:S01]  /*5ab0*/  FMUL.FTZ R143, R143, R10.reuse ;  /* 0x0000000a8f8f7220 */ /* 0x080fe20000410000 */
[----:B------:R-:W2:Y:S01]  /*5ac0*/  MUFU.EX2 R163, R171 ;  /* 0x000000ab00a37308 */ /* 0x000ea20000000800 */
[----:B0-----:R-:W-:Y:S01]  /*5ad0*/  F2FP.F16.F32.PACK_AB R160, R193, R21 ;  /* 0x00000015c1a0723e */ /* 0x001fe200000000ff */
[-C--:B------:R-:W-:Y:S01]  /*5ae0*/  FMUL.FTZ R146, R146, R10.reuse ;  /* 0x0000000a92927220 */ /* 0x080fe20000410000 */
[-C--:B------:R-:W-:Y:S01]  /*5af0*/  FMUL.FTZ R147, R147, R10.reuse ;  /* 0x0000000a93937220 */ /* 0x080fe20000410000 */
[-C--:B------:R-:W-:Y:S01]  /*5b00*/  FMUL.FTZ R150, R150, R10.reuse ;  /* 0x0000000a96967220 */ /* 0x080fe20000410000 */
[----:B------:R-:W-:-:S03]  /*5b10*/  FMUL.FTZ R151, R151, R10 ;  /* 0x0000000a97977220 */ /* 0x000fc60000410000 */
[----:B------:R-:W0:Y:S01]  /*5b20*/  MUFU.EX2 R5, R5 ;  /* 0x0000000500057308 */ /* 0x000e220000000800 */
[----:B-1----:R-:W-:-:S07]  /*5b30*/  FADD.FTZ R11, R169, R11 ;  /* 0x0000000ba90b7221 */ /* 0x002fce0000010000 */
[----:B------:R-:W1:Y:S01]  /*5b40*/  MUFU.EX2 R12, R12 ;  /* 0x0000000c000c7308 */ /* 0x000e620000000800 */
[----:B--2---:R-:W-:-:S07]  /*5b50*/  FADD.FTZ R11, R163, R11 ;  /* 0x0000000ba30b7221 */ /* 0x004fce0000010000 */
[----:B------:R2:W3:Y:S01]  /*5b60*/  MUFU.EX2 R171, R161 ;  /* 0x000000a100ab7308 */ /* 0x0004e20000000800 */
[C---:B0-----:R-:W-:Y:S01]  /*5b70*/  FADD.FTZ R11, R5.reuse, R11 ;  /* 0x0000000b050b7221 */ /* 0x041fe20000010000 */
[----:B------:R-:W-:Y:S01]  /*5b80*/  F2FP.F16.F32.PACK_AB R163, R5, R163 ;  /* 0x000000a305a3723e */ /* 0x000fe200000000ff */
[----:B------:R-:W-:-:S04]  /*5b90*/  FADD.FTZ R5, R14, R6 ;  /* 0x000000060e057221 */ /* 0x000fc80000010000 */
[----:B------:R-:W-:Y:S01]  /*5ba0*/  FADD.FTZ R5, R192, R5 ;  /* 0x00000005c0057221 */ /* 0x000fe20000010000 */
[----:B------:R0:W4:Y:S01]  /*5bb0*/  MUFU.EX2 R167, R164 ;  /* 0x000000a400a77308 */ /* 0x0001220000000800 */
[----:B-1----:R-:W-:Y:S01]  /*5bc0*/  FADD.FTZ R11, R12, R11 ;  /* 0x0000000b0c0b7221 */ /* 0x002fe20000010000 */
[----:B--2---:R-:W-:Y:S01]  /*5bd0*/  F2FP.F16.F32.PACK_AB R161, R169, R162 ;  /* 0x000000a2a9a1723e */ /* 0x004fe200000000ff */
[----:B------:R-:W-:Y:S01]  /*5be0*/  FADD.FTZ R5, R13, R5 ;  /* 0x000000050d057221 */ /* 0x000fe20000010000 */
[----:B------:R-:W-:-:S03]  /*5bf0*/  F2FP.F16.F32.PACK_AB R162, R20, R15 ;  /* 0x0000000f14a2723e */ /* 0x000fc600000000ff */
[----:B------:R-:W-:Y:S01]  /*5c00*/  FADD.FTZ R5, R184, R5 ;  /* 0x00000005b8057221 */ /* 0x000fe20000010000 */
[----:B------:R-:W1:Y:S01]  /*5c10*/  MUFU.EX2 R178, R178 ;  /* 0x000000b200b27308 */ /* 0x000e620000000800 */
[C---:B---3--:R-:W-:Y:S01]  /*5c20*/  FADD.FTZ R11, R171.reuse, R11 ;  /* 0x0000000bab0b7221 */ /* 0x048fe20000010000 */
[----:B------:R-:W-:Y:S01]  /*5c30*/  F2FP.F16.F32.PACK_AB R165, R171, R12 ;  /* 0x0000000caba5723e */ /* 0x000fe200000000ff */
[----:B------:R-:W-:Y:S01]  /*5c40*/  FADD.FTZ R5, R8, R5 ;  /* 0x0000000508057221 */ /* 0x000fe20000010000 */
[----:B0-----:R-:W-:-:S04]  /*5c50*/  F2FP.F16.F32.PACK_AB R164, R192, R14 ;  /* 0x0000000ec0a4723e */ /* 0x001fc800000000ff */
[----:B------:R-:W0:Y:S01]  /*5c60*/  MUFU.EX2 R179, R179 ;  /* 0x000000b300b37308 */ /* 0x000e220000000800 */
[----:B----4-:R-:W-:-:S07]  /*5c70*/  FADD.FTZ R11, R167, R11 ;  /* 0x0000000ba70b7221 */ /* 0x010fce0000010000 */
[----:B------:R-:W2:Y:S01]  /*5c80*/  MUFU.EX2 R168, R168 ;  /* 0x000000a800a87308 */ /* 0x000ea20000000800 */
[C---:B-1----:R-:W-:Y:S01]  /*5c90*/  FADD.FTZ R11, R178.reuse, R11 ;  /* 0x0000000bb20b7221 */ /* 0x042fe20000010000 */
[----:B------:R-:W-:-:S06]  /*5ca0*/  F2FP.F16.F32.PACK_AB R167, R178, R167 ;  /* 0x000000a7b2a7723e */ /* 0x000fcc00000000ff */
[----:B------:R-:W1:Y:S01]  /*5cb0*/  MUFU.EX2 R182, R182 ;  /* 0x000000b600b67308 */ /* 0x000e620000000800 */
[----:B0-----:R-:W-:-:S07]  /*5cc0*/  FADD.FTZ R11, R179, R11 ;  /* 0x0000000bb30b7221 */ /* 0x001fce0000010000 */
[----:B------:R-:W0:Y:S01]  /*5cd0*/  MUFU.EX2 R183, R183 ;  /* 0x000000b700b77308 */ /* 0x000e220000000800 */
[C---:B--2---:R-:W-:Y:S01]  /*5ce0*/  FADD.FTZ R5, R168.reuse, R5 ;  /* 0x00000005a8057221 */ /* 0x044fe20000010000 */
[----:B------:R-:W-:-:S03]  /*5cf0*/  F2FP.F16.F32.PACK_AB R168, R168, R8 ;  /* 0x00000008a8a8723e */ /* 0x000fc600000000ff */
[----:B------:R-:W-:-:S03]  /*5d00*/  FADD.FTZ R8, R170, R5 ;  /* 0x00000005aa087221 */ /* 0x000fc60000010000 */
[----:B------:R-:W2:Y:S01]  /*5d10*/  MUFU.EX2 R175, R172 ;  /* 0x000000ac00af7308 */ /* 0x000ea20000000800 */
[C---:B-1----:R-:W-:Y:S01]  /*5d20*/  FADD.FTZ R6, R182.reuse, R11 ;  /* 0x0000000bb6067221 */ /* 0x042fe20000010000 */
[----:B------:R-:W-:-:S06]  /*5d30*/  F2FP.F16.F32.PACK_AB R169, R182, R179 ;  /* 0x000000b3b6a9723e */ /* 0x000fcc00000000ff */
[----:B------:R-:W1:Y:S01]  /*5d40*/  MUFU.EX2 R185, R185 ;  /* 0x000000b900b97308 */ /* 0x000e620000000800 */
[----:B0-----:R-:W-:-:S07]  /*5d50*/  FADD.FTZ R6, R183, R6 ;  /* 0x00000006b7067221 */ /* 0x001fce0000010000 */
[----:B------:R-:W0:Y:S01]  /*5d60*/  MUFU.EX2 R172, R173 ;  /* 0x000000ad00ac7308 */ /* 0x000e220000000800 */
[C---:B--2---:R-:W-:Y:S01]  /*5d70*/  FADD.FTZ R5, R175.reuse, R8 ;  /* 0x00000008af057221 */ /* 0x044fe20000010000 */
[----:B------:R-:W-:-:S06]  /*5d80*/  F2FP.F16.F32.PACK_AB R170, R175, R170 ;  /* 0x000000aaafaa723e */ /* 0x000fcc00000000ff */
[----:B------:R-:W2:Y:S01]  /*5d90*/  MUFU.EX2 R173, R186 ;  /* 0x000000ba00ad7308 */ /* 0x000ea20000000800 */
[C---:B-1----:R-:W-:Y:S01]  /*5da0*/  FADD.FTZ R6, R185.reuse, R6 ;  /* 0x00000006b9067221 */ /* 0x042fe20000010000 */
[----:B------:R-:W-:-:S06]  /*5db0*/  F2FP.F16.F32.PACK_AB R171, R185, R183 ;  /* 0x000000b7b9ab723e */ /* 0x000fcc00000000ff */
[----:B------:R-:W1:Y:S01]  /*5dc0*/  MUFU.EX2 R177, R177 ;  /* 0x000000b100b17308 */ /* 0x000e620000000800 */
[----:B0-----:R-:W-:-:S07]  /*5dd0*/  FADD.FTZ R8, R172, R5 ;  /* 0x00000005ac087221 */ /* 0x001fce0000010000 */
[----:B------:R-:W0:Y:S01]  /*5de0*/  MUFU.EX2 R187, R187 ;  /* 0x000000bb00bb7308 */ /* 0x000e220000000800 */
[----:B--2---:R-:W-:-:S07]  /*5df0*/  FADD.FTZ R6, R173, R6 ;  /* 0x00000006ad067221 */ /* 0x004fce0000010000 */
[----:B------:R-:W2:Y:S01]  /*5e00*/  MUFU.EX2 R174, R180 ;  /* 0x000000b400ae7308 */ /* 0x000ea20000000800 */
[C---:B-1----:R-:W-:Y:S01]  /*5e10*/  FADD.FTZ R5, R177.reuse, R8 ;  /* 0x00000008b1057221 */ /* 0x042fe20000010000 */
[----:B------:R-:W-:-:S06]  /*5e20*/  F2FP.F16.F32.PACK_AB R172, R177, R172 ;  /* 0x000000acb1ac723e */ /* 0x000fcc00000000ff */
[----:B------:R-:W1:Y:S01]  /*5e30*/  MUFU.EX2 R188, R188 ;  /* 0x000000bc00bc7308 */ /* 0x000e620000000800 */
[C---:B0-----:R-:W-:Y:S01]  /*5e40*/  FADD.FTZ R11, R187.reuse, R6 ;  /* 0x00000006bb0b7221 */ /* 0x041fe20000010000 */
[----:B------:R-:W-:-:S06]  /*5e50*/  F2FP.F16.F32.PACK_AB R173, R187, R173 ;  /* 0x000000adbbad723e */ /* 0x000fcc00000000ff */
[----:B------:R-:W0:Y:S01]  /*5e60*/  MUFU.EX2 R181, R181 ;  /* 0x000000b500b57308 */ /* 0x000e220000000800 */
[----:B--2---:R-:W-:-:S07]  /*5e70*/  FADD.FTZ R6, R174, R5 ;  /* 0x00000005ae067221 */ /* 0x004fce0000010000 */
[----:B------:R-:W2:Y:S01]  /*5e80*/  MUFU.EX2 R175, R195 ;  /* 0x000000c300af7308 */ /* 0x000ea20000000800 */
[----:B-1----:R-:W-:Y:S01]  /*5e90*/  FADD.FTZ R8, R188, R11 ;  /* 0x0000000bbc087221 */ /* 0x002fe20000010000 */
[C---:B0-----:R-:W-:Y:S01]  /*5ea0*/  FADD.FTZ R5, R181.reuse, R6 ;  /* 0x00000006b5057221 */ /* 0x041fe20000010000 */
[----:B------:R-:W-:Y:S02]  /*5eb0*/  F2FP.F16.F32.PACK_AB R174, R181, R174 ;  /* 0x000000aeb5ae723e */ /* 0x000fe400000000ff */
[C---:B--2---:R-:W-:Y:S01]  /*5ec0*/  FADD.FTZ R6, R175.reuse, R8 ;  /* 0x00000008af067221 */ /* 0x044fe20000010000 */
[----:B------:R-:W-:Y:S01]  /*5ed0*/  F2FP.F16.F32.PACK_AB R175, R175, R188 ;  /* 0x000000bcafaf723e */ /* 0x000fe200000000ff */
[----:B------:R-:W-:Y:S06]  /*5ee0*/  @!P0 BRA `(.L_x_404) ;  /* 0x0000000000048947 */ /* 0x000fec0003800000 */
[----:B------:R-:W-:Y:S01]  /*5ef0*/  BPT.TRAP 0x1 ;  /* 0x000000040000795c */ /* 0x000fe20000300000 */
.L_x_404:
[----:B------:R0:W1:Y:S01]  /*5f00*/  SYNCS.PHASECHK.TRANS64.TRYWAIT P1, [UR25+0x22850], R7 ;  /* 0x02285007ff0075a7 */ /* 0x0000620008020159 */
[----:B------:R-:W-:Y:S05]  /*5f10*/  @!P0 BRA `(.L_x_405) ;  /* 0x0000000000048947 */ /* 0x000fea0003800000 */
[----:B------:R-:W-:Y:S01]  /*5f20*/  BPT.TRAP 0x1 ;  /* 0x000000040000795c */ /* 0x000fe20000300000 */
.L_x_405:
[----:B-1----:R-:W-:Y:S05]  /*5f30*/  @P1 BRA `(.L_x_406) ;  /* 0x0000000000081947 */ /* 0x002fea0003800000 */
[----:B------:R-:W1:Y:S02]  /*5f40*/  SYNCS.PHASECHK.TRANS64.TRYWAIT P1, [UR25+0x22850], R7 ;  /* 0x02285007ff0075a7 */ /* 0x000e640008020159 */
[----:B-1----:R-:W-:Y:S05]  /*5f50*/  @!P1 BRA `(.L_x_407) ;  /* 0x000000ac00dc9947 */ /* 0x002fea0003800000 */
.L_x_406:
[----:B-1----:R-:W1:Y:S01]  /*5f60*/  S2R R8, SR_TID.X ;  /* 0x0000000000087919 */ /* 0x002e620000002100 */
[----:B------:R-:W-:Y:S01]  /*5f70*/  UIMAD UR11, UR37, 0xc00, UR21 ;  /* 0x00000c00250b78a4 */ /* 0x000fe2000f8e0215 */
[----:B------:R-:W-:-:S06]  /*5f80*/  UMOV UR7, 0x40000040 ;  /* 0x4000004000077882 */ /* 0x000fcc0000000000 */
[----:B------:R-:W-:Y:S01]  /*5f90*/  UMOV UR6, UR11 ;  /* 0x0000000b00067c82 */ /* 0x000fe20008000000 */
[----:B-1----:R-:W-:-:S05]  /*5fa0*/  SHF.R.U32.HI R8, RZ, 0x7, R8 ;  /* 0x00000007ff087819 */ /* 0x002fca0000011608 */
[----:B0-----:R-:W-:-:S05]  /*5fb0*/  VIADD R7, R8, 0x8 ;  /* 0x0000000808077836 */ /* 0x001fca0000000000 */
[----:B------:R0:W-:Y:S06]  /*5fc0*/  BAR.SYNC.DEFER_BLOCKING R7, 0x100 ;  /* 0x000400070000751d */ /* 0x0001ec0000010000 */
        /* <DEDUP_REMOVED lines=33> */
[----:B0-----:R-:W-:Y:S05]  /*61e0*/  @!P0 BRA `(.L_x_408) ;  /* 0x0000000000048947 */ /* 0x001fea0003800000 */
[----:B------:R-:W-:Y:S01]  /*61f0*/  BPT.TRAP 0x1 ;  /* 0x000000040000795c */ /* 0x000fe20000300000 */
.L_x_408:
[----:B------:R-:W-:Y:S01]  /*6200*/  UIADD3 UR25, UR25, 0x22860, URZ ;  /* 0x0002286019197890 */ /* 0x000fe2000fffe03f */
[----:B------:R-:W-:Y:S01]  /*6210*/  PLOP3.LUT P1, PT, PT, PT, UP0, 0x80, 0x0 ;  /* 0x000000000000781c */ /* 0x000fe20003f2f008 */
[----:B------:R-:W-:Y:S02]  /*6220*/  IMAD.MOV.U32 R8, RZ, RZ, R4 ;  /* 0x000000ffff087224 */ /* 0x000fe400078e0004 */
[----:B------:R-:W-:Y:S01]  /*6230*/  UPRMT UR25, UR24, 0x654, UR25 ;  /* 0x0000065418197896 */ /* 0x000fe20008000019 */
[----:B------:R-:W-:-:S08]  /*6240*/  IMAD.MOV.U32 R9, RZ, RZ, R3 ;  /* 0x000000ffff097224 */ /* 0x000fd000078e0003 */
[----:B------:R-:W-:Y:S01]  /*6250*/  SYNCS.ARRIVE.TRANS64.RED.A1T0 RZ, [UR25], RZ ;  /* 0x000000ffffff79a7 */ /* 0x000fe20008100419 */
[----:B------:R-:W-:Y:S05]  /*6260*/  @P1 BRA `(.L_x_409) ;  /* 0xffffffdc002c1947 */ /* 0x000fea000383ffff */
.L_x_398:
[----:B------:R-:W0:Y:S01]  /*6270*/  SHFL.BFLY PT, R8, R5, 0x2, 0x1f ;  /* 0x0c401f0005087f89 */ /* 0x000e2200000e0000 */
[----:B------:R-:W-:Y:S01]  /*6280*/  UIADD3 UR37, UR37, 0x1, URZ ;  /* 0x0000000125257890 */ /* 0x000fe2000fffe03f */
[----:B------:R1:W-:Y:S06]  /*6290*/  BAR.ARV R0, 0x100 ;  /* 0x000400000000751d */ /* 0x0003ec0000002000 */
[----:B------:R-:W-:Y:S02]  /*62a0*/  UISETP.NE.AND UP0, UPT, UR37, 0x2, UPT ;  /* 0x000000022500788c */ /* 0x000fe4000bf05270 */
[----:B------:R-:W-:Y:S06]  /*62b0*/  BAR.ARV 0x8, 0x180 ;  /* 0x0206000000007b1d */ /* 0x000fec0000002000 */
[----:B-1----:R-:W-:Y:S01]  /*62c0*/  IMAD.MOV.U32 R0, RZ, RZ, -0x800000 ;  /* 0xff800000ff007424 */ /* 0x002fe200078e00ff */
[----:B------:R-:W-:Y:S01]  /*62d0*/  USEL UR4, URZ, 0x1, UP0 ;  /* 0x000000013f047887 */ /* 0x000fe20008000000 */
[----:B------:R-:W1:Y:S01]  /*62e0*/  SHFL.BFLY PT, R7, R6, 0x2, 0x1f ;  /* 0x0c401f0006077f89 */ /* 0x000e6200000e0000 */
[----:B------:R-:W-:Y:S01]  /*62f0*/  PLOP3.LUT P0, PT, PT, PT, PT, 0x8, 0x0 ;  /* 0x000000000000781c */ /* 0x000fe20003f0e170 */
[----:B------:R-:W-:Y:S01]  /*6300*/  UIADD3 UR46, UR46, 0x1, URZ ;  /* 0x000000012e2e7890 */ /* 0x000fe2000fffe03f */
[----:B0-2---:R-:W-:Y:S01]  /*6310*/  FADD.FTZ R9, R8, R5 ;  /* 0x0000000508097221 */ /* 0x005fe20000010000 */
[----:B------:R-:W-:Y:S01]  /*6320*/  IMAD.MOV.U32 R5, RZ, RZ, RZ ;  /* 0x000000ffff057224 */ /* 0x000fe200078e00ff */
[----:B------:R-:W-:-:S02]  /*6330*/  USEL UR37, UR37, URZ, UP0 ;  /* 0x0000003f25257287 */ /* 0x000fc40008000000 */
[----:B------:R-:W-:Y:S01]  /*6340*/  ULOP3.LUT UR36, UR36, UR4, URZ, 0x3c, !UPT ;  /* 0x0000000424247292 */ /* 0x000fe2000f8e3c3f */
[----:B------:R-:W0:Y:S01]  /*6350*/  SHFL.BFLY PT, R8, R9, 0x1, 0x1f ;  /* 0x0c201f0009087f89 */ /* 0x000e2200000e0000 */
[----:B-1----:R-:W-:-:S05]  /*6360*/  FADD.FTZ R10, R7, R6 ;  /* 0x00000006070a7221 */ /* 0x002fca0000010000 */
[----:B------:R-:W1:Y:S01]  /*6370*/  SHFL.BFLY PT, R7, R10, 0x1, 0x1f ;  /* 0x0c201f000a077f89 */ /* 0x000e6200000e0000 */
[----:B0-----:R-:W-:Y:S01]  /*6380*/  FADD.FTZ R11, R9, R8 ;  /* 0x00000008090b7221 */ /* 0x001fe20000010000 */
[----:B------:R-:W-:Y:S02]  /*6390*/  IMAD.MOV.U32 R8, RZ, RZ, RZ ;  /* 0x000000ffff087224 */ /* 0x000fe400078e00ff */
[----:B------:R-:W-:Y:S02]  /*63a0*/  IMAD.U32 R9, RZ, RZ, UR10 ;  /* 0x0000000aff097e24 */ /* 0x000fe4000f8e00ff */
[----:B------:R-:W-:-:S13]  /*63b0*/  FSETP.NE.FTZ.AND P1, PT, R11, RZ, PT ;  /* 0x000000ff0b00720b */ /* 0x000fda0003f35000 */
[----:B------:R-:W0:Y:S01]  /*63c0*/  @P1 MUFU.RCP R8, R11 ;  /* 0x0000000b00081308 */ /* 0x000e220000001000 */
[----:B------:R-:W-:Y:S01]  /*63d0*/  @P1 FMUL.FTZ R9, R9, 0.69314718246459960938 ;  /* 0x3f31721809091820 */ /* 0x000fe20000410000 */
[----:B-1----:R-:W-:-:S05]  /*63e0*/  FADD.FTZ R6, R10, R7 ;  /* 0x000000070a067221 */ /* 0x002fca0000010000 */
[----:B------:R-:W-:Y:S01]  /*63f0*/  FSETP.NE.FTZ.AND P2, PT, R6, RZ, PT ;  /* 0x000000ff0600720b */ /* 0x000fe20003f55000 */
[----:B------:R-:W1:Y:S01]  /*6400*/  @P1 MUFU.LG2 R7, R11 ;  /* 0x0000000b00071308 */ /* 0x000e620000000c00 */
[-C--:B0-----:R-:W-:Y:S01]  /*6410*/  FMUL.FTZ R24, R24, R8.reuse ;  /* 0x0000000818187220 */ /* 0x081fe20000410000 */
[-C--:B------:R-:W-:Y:S01]  /*6420*/  FMUL.FTZ R25, R25, R8.reuse ;  /* 0x0000000819197220 */ /* 0x080fe20000410000 */
[----:B------:R-:W-:-:S09]  /*6430*/  FMUL.FTZ R28, R28, R8 ;  /* 0x000000081c1c7220 */ /* 0x000fd20000410000 */
[----:B------:R-:W0:Y:S01]  /*6440*/  @P2 MUFU.LG2 R10, R6 ;  /* 0x00000006000a2308 */ /* 0x000e220000000c00 */
[-C--:B------:R-:W-:Y:S01]  /*6450*/  FMUL.FTZ R29, R29, R8.reuse ;  /* 0x000000081d1d7220 */ /* 0x080fe20000410000 */
[-C--:B------:R-:W-:Y:S01]  /*6460*/  FMUL.FTZ R32, R32, R8.reuse ;  /* 0x0000000820207220 */ /* 0x080fe20000410000 */
[-C--:B------:R-:W-:Y:S01]  /*6470*/  FMUL.FTZ R33, R33, R8.reuse ;  /* 0x0000000821217220 */ /* 0x080fe20000410000 */
[-C--:B------:R-:W-:Y:S01]  /*6480*/  FMUL.FTZ R36, R36, R8.reuse ;  /* 0x0000000824247220 */ /* 0x080fe20000410000 */
[-C--:B------:R-:W-:Y:S01]  /*6490*/  FMUL.FTZ R37, R37, R8.reuse ;  /* 0x0000000825257220 */ /* 0x080fe20000410000 */
[-C--:B------:R-:W-:Y:S01]  /*64a0*/  FMUL.FTZ R40, R40, R8.reuse ;  /* 0x0000000828287220 */ /* 0x080fe20000410000 */
[-C--:B------:R-:W-:Y:S01]  /*64b0*/  FMUL.FTZ R41, R41, R8.reuse ;  /* 0x0000000829297220 */ /* 0x080fe20000410000 */
[----:B------:R2:W3:Y:S01]  /*64c0*/  @P2 MUFU.RCP R5, R6 ;  /* 0x0000000600052308 */ /* 0x0004e20000001000 */
        /* <DEDUP_REMOVED lines=54> */
[----:B------:R-:W-:-:S02]  /*6830*/  IMAD.U32 R8, RZ, RZ, UR10 ;  /* 0x0000000aff087e24 */ /* 0x000fc4000f8e00ff */
[----:B-1----:R-:W-:Y:S01]  /*6840*/  @P1 FMUL.FTZ R7, R7, 0.69314718246459960938 ;  /* 0x3f31721807071820 */ /* 0x002fe20000410000 */
[----:B0-----:R-:W-:Y:S01]  /*6850*/  @P2 FMUL.FTZ R10, R10, 0.69314718246459960938 ;  /* 0x3f3172180a0a2820 */ /* 0x001fe20000410000 */
[----:B--2---:R-:W-:Y:S02]  /*6860*/  IMAD.MOV.U32 R6, RZ, RZ, -0x800000 ;  /* 0xff800000ff067424 */ /* 0x004fe400078e00ff */
[----:B------:R-:W-:Y:S01]  /*6870*/  @P2 FMUL.FTZ R8, R8, 0.69314718246459960938 ;  /* 0x3f31721808082820 */ /* 0x000fe20000410000 */
[-C--:B---3--:R-:W-:Y:S01]  /*6880*/  FMUL.FTZ R26, R26, R5.reuse ;  /* 0x000000051a1a7220 */ /* 0x088fe20000410000 */
        /* <DEDUP_REMOVED lines=65> */
.L_x_385:
[----:B------:R-:W0:Y:S08]  /*6ca0*/  S2UR UR4, SR_CgaCtaId ;  /* 0x00000000000479c3 */ /* 0x000e300000008800 */
[----:B------:R-:W-:Y:S06]  /*6cb0*/  BAR.SYNC.DEFER_BLOCKING 0x5, 0x180 ;  /* 0x0146000000007b1d */ /* 0x000fec0000010000 */
[----:B------:R-:W-:Y:S01]  /*6cc0*/  UMOV UR8, 0x400 ;  /* 0x0000040000087882 */ /* 0x000fe20000000000 */
[----:B------:R-:W-:Y:S01]  /*6cd0*/  BSSY B0, `(.L_x_410) ;  /* 0x000047b000007945 */ /* 0x000fe20003800000 */
[----:B0-----:R-:W-:-:S09]  /*6ce0*/  ULEA UR8, UR4, UR8, 0x18 ;  /* 0x0000000804087291 */ /* 0x001fd2000f8ec03f */
[----:B------:R-:W0:Y:S02]  /*6cf0*/  LDS.128 R8, [UR8+0x228d0] ;  /* 0x0228d008ff087984 */ /* 0x000e240008000c00 */
[----:B0-----:R-:W-:Y:S02]  /*6d00*/  R2UR UR6, R9 ;  /* 0x00000000090672ca */ /* 0x001fe400000e0000 */
[----:B------:R-:W-:Y:S02]  /*6d10*/  R2UR UR5, R10 ;  /* 0x000000000a0572ca */ /* 0x000fe400000e0000 */
[----:B------:R-:W-:Y:S01]  /*6d20*/  R2UR UR7, R11 ;  /* 0x000000000b0772ca */ /* 0x000fe200000e0000 */
[----:B------:R-:W-:Y:S06]  /*6d30*/  BAR.ARV 0x4, 0x180 ;  /* 0x0106000000007b1d */ /* 0x000fec0000002000 */
[----:B------:R-:W-:Y:S08]  /*6d40*/  @P0 BRA `(.L_x_411) ;  /* 0x0000003400f00947 */ /* 0x000ff00003800000 */
[----:B------:R-:W2:Y:S01]  /*6d50*/  LDL R3, [R1+0x30] ;  /* 0x0000300001037983 */ /* 0x000ea20000100800 */
[----:B------:R-:W0:Y:S01]  /*6d60*/  S2UR UR4, SR_SWINHI ;  /* 0x00000000000479c3 */ /* 0x000e220000002f00 */
[----:B------:R-:W-:Y:S01]  /*6d70*/  IMAD.MOV.U32 R4, RZ, RZ, 0x2 ;  /* 0x00000002ff047424 */ /* 0x000fe200078e00ff */
[----:B------:R-:W-:Y:S01]  /*6d80*/  F2FP.F16.F32.PACK_AB R10, R29, R28 ;  /* 0x0000001c1d0a723e */ /* 0x000fe200000000ff */
[----:B------:R-:W-:Y:S01]  /*6d90*/  ULDC.64 UR14, c[0x0][0xc00] ;  /* 0x00030000000e7ab9 */ /* 0x000fe20000000a00 */
[----:B------:R-:W3:Y:S01]  /*6da0*/  LDL R176, [R1+0x2c] ;  /* 0x00002c0001b07983 */ /* 0x000ee20000100800 */
[----:B------:R-:W-:Y:S01]  /*6db0*/  UMOV UR10, UR8 ;  /* 0x00000008000a7c82 */ /* 0x000fe20008000000 */
[----:B0-----:R-:W-:Y:S01]  /*6dc0*/  UMOV UR11, UR4 ;  /* 0x00000004000b7c82 */ /* 0x001fe20008000000 */
[----:B------:R-:W-:Y:S02]  /*6dd0*/  F2FP.F16.F32.PACK_AB R11, R31, R30 ;  /* 0x0000001e1f0b723e */ /* 0x000fe400000000ff */
[----:B------:R-:W-:-:S02]  /*6de0*/  F2FP.F16.F32.PACK_AB R14, R37, R36 ;  /* 0x00000024250e723e */ /* 0x000fc400000000ff */
[----:B------:R-:W-:Y:S01]  /*6df0*/  F2FP.F16.F32.PACK_AB R15, R39, R38 ;  /* 0x00000026270f723e */ /* 0x000fe200000000ff */
[----:B------:R-:W-:Y:S02]  /*6e00*/  USHF.L.U32 UR4, UR39, 0x2, URZ ;  /* 0x0000000227047899 */ /* 0x000fe4000800063f */
[----:B------:R-:W-:Y:S02]  /*6e10*/  USHF.L.U64.HI UR16, UR39, 0x2, UR40 ;  /* 0x0000000227107899 */ /* 0x000fe40008010228 */
[----:B------:R-:W-:-:S04]  /*6e20*/  UIADD3 UR9, UP0, UR4, UR14, URZ ;  /* 0x0000000e04097290 */ /* 0x000fc8000ff1e03f */
[----:B------:R-:W-:Y:S01]  /*6e30*/  UIADD3.X UR12, UR16, UR15, URZ, UP0, !UPT ;  /* 0x0000000f100c7290 */ /* 0x000fe200087fe43f */
[----:B------:R-:W-:Y:S01]  /*6e40*/  BAR.SYNC.DEFER_BLOCKING 0x1, 0x100 ;  /* 0x0044000000007b1d */ /* 0x000fe20000010000 */
[----:B--2---:R-:W-:-:S03]  /*6e50*/  IMAD.WIDE R4, R3, R4, UR10 ;  /* 0x0000000a03047e25 */ /* 0x004fc6000f8e0204 */
[C---:B------:R-:W-:Y:S02]  /*6e60*/  IADD3 R163, P0, R4.reuse, 0x40, RZ ;  /* 0x0000004004a37810 */ /* 0x040fe40007f1e0ff */
[C---:B------:R-:W-:Y:S02]  /*6e70*/  IADD3 R13, P1, R4.reuse, 0x20, RZ ;  /* 0x00000020040d7810 */ /* 0x040fe40007f3e0ff */
[----:B------:R-:W-:Y:S02]  /*6e80*/  LOP3.LUT R162, R163, 0x380, RZ, 0xc0, !PT ;  /* 0x00000380a3a27812 */ /* 0x000fe400078ec0ff */
[----:B------:R-:W-:Y:S02]  /*6e90*/  LOP3.LUT R12, R13, 0x380, RZ, 0xc0, !PT ;  /* 0x000003800d0c7812 */ /* 0x000fe400078ec0ff */
[----:B------:R-:W-:Y:S02]  /*6ea0*/  LOP3.LUT R9, R4, 0x380, RZ, 0xc0, !PT ;  /* 0x0000038004097812 */ /* 0x000fe400078ec0ff */
[----:B------:R-:W-:-:S02]  /*6eb0*/  SHF.R.U64 R162, R162, 0x3, RZ ;  /* 0x00000003a2a27819 */ /* 0x000fc400000012ff */
[C---:B------:R-:W-:Y:S02]  /*6ec0*/  IADD3 R171, P5, R4.reuse, 0x4040, RZ ;  /* 0x0000404004ab7810 */ /* 0x040fe40007fbe0ff */
[C---:B------:R-:W-:Y:S02]  /*6ed0*/  IADD3 R167, P3, R4.reuse, 0x4000, RZ ;  /* 0x0000400004a77810 */ /* 0x040fe40007f7e0ff */
[----:B------:R-:W-:Y:S02]  /*6ee0*/  IADD3 R153, P2, R4, 0x4060, RZ ;  /* 0x0000406004997810 */ /* 0x000fe40007f5e0ff */
[----:B------:R-:W-:Y:S02]  /*6ef0*/  SHF.R.U64 R12, R12, 0x3, RZ ;  /* 0x000000030c0c7819 */ /* 0x000fe400000012ff */
[----:B------:R-:W-:Y:S02]  /*6f00*/  IADD3 R165, P4, R4, 0x60, RZ ;  /* 0x0000006004a57810 */ /* 0x000fe40007f9e0ff */
[----:B------:R-:W-:-:S02]  /*6f10*/  SHF.R.U64 R9, R9, 0x3, RZ ;  /* 0x0000000309097819 */ /* 0x000fc400000012ff */
[----:B------:R-:W-:Y:S01]  /*6f20*/  LOP3.LUT R162, R162, R163, RZ, 0x3c, !PT ;  /* 0x000000a3a2a27212 */ /* 0x000fe200078e3cff */
[----:B------:R-:W-:Y:S01]  /*6f30*/  IMAD.X R163, RZ, RZ, R5, P0 ;  /* 0x000000ffffa37224 */ /* 0x000fe200000e0605 */
[C---:B------:R-:W-:Y:S02]  /*6f40*/  IADD3 R169, P6, R4.reuse, 0x4020, RZ ;  /* 0x0000402004a97810 */ /* 0x040fe40007fde0ff */
[----:B------:R-:W-:Y:S02]  /*6f50*/  LOP3.LUT R170, R171, 0x380, RZ, 0xc0, !PT ;  /* 0x00000380abaa7812 */ /* 0x000fe400078ec0ff */
[----:B------:R-:W-:Y:S02]  /*6f60*/  LOP3.LUT R166, R167, 0x380, RZ, 0xc0, !PT ;  /* 0x00000380a7a67812 */ /* 0x000fe400078ec0ff */
[----:B------:R-:W-:Y:S02]  /*6f70*/  LOP3.LUT R152, R153, 0x380, RZ, 0xc0, !PT ;  /* 0x0000038099987812 */ /* 0x000fe400078ec0ff */
[----:B------:R-:W-:-:S02]  /*6f80*/  IADD3 R155, P0, R4, 0x8020, RZ ;  /* 0x00008020049b7810 */ /* 0x000fc40007f1e0ff */
[----:B------:R-:W-:Y:S01]  /*6f90*/  LOP3.LUT R12, R12, R13, RZ, 0x3c, !PT ;  /* 0x0000000d0c0c7212 */ /* 0x000fe200078e3cff */
[--C-:B------:R-:W-:Y:S01]  /*6fa0*/  IMAD.X R13, RZ, RZ, R5.reuse, P1 ;  /* 0x000000ffff0d7224 */ /* 0x100fe200008e0605 */
[----:B------:R-:W-:Y:S02]  /*6fb0*/  LOP3.LUT R164, R165, 0x380, RZ, 0xc0, !PT ;  /* 0x00000380a5a47812 */ /* 0x000fe400078ec0ff */
[----:B------:R-:W-:Y:S01]  /*6fc0*/  LOP3.LUT R8, R9, R4, RZ, 0x3c, !PT ;  /* 0x0000000409087212 */ /* 0x000fe200078e3cff */
[----:B------:R-:W-:Y:S01]  /*6fd0*/  IMAD.MOV.U32 R9, RZ, RZ, R5 ;  /* 0x000000ffff097224 */ /* 0x000fe200078e0005 */
[----:B------:R-:W-:Y:S02]  /*6fe0*/  LOP3.LUT R168, R169, 0x380, RZ, 0xc0, !PT ;  /* 0x00000380a9a87812 */ /* 0x000fe400078ec0ff */
[----:B------:R-:W-:Y:S02]  /*6ff0*/  SHF.R.U64 R170, R170, 0x3, RZ ;  /* 0x00000003aaaa7819 */ /* 0x000fe400000012ff */
[----:B------:R-:W-:-:S02]  /*7000*/  IADD3 R173, P1, R4, 0x8000, RZ ;  /* 0x0000800004ad7810 */ /* 0x000fc40007f3e0ff */
[----:B------:R-:W-:Y:S02]  /*7010*/  SHF.R.U64 R166, R166, 0x3, RZ ;  /* 0x00000003a6a67819 */ /* 0x000fe400000012ff */
[----:B------:R-:W-:Y:S02]  /*7020*/  SHF.R.U64 R152, R152, 0x3, RZ ;  /* 0x0000000398987819 */ /* 0x000fe400000012ff */
[----:B------:R-:W-:Y:S02]  /*7030*/  LOP3.LUT R154, R155, 0x380, RZ, 0xc0, !PT ;  /* 0x000003809b9a7812 */ /* 0x000fe400078ec0ff */
[----:B------:R-:W-:Y:S02]  /*7040*/  SHF.R.U64 R164, R164, 0x3, RZ ;  /* 0x00000003a4a47819 */ /* 0x000fe400000012ff */
[----:B------:R-:W-:Y:S02]  /*7050*/  SHF.R.U64 R168, R168, 0x3, RZ ;  /* 0x00000003a8a87819 */ /* 0x000fe400000012ff */
[----:B------:R-:W-:-:S02]  /*7060*/  MOV R7, R8 ;  /* 0x0000000800077202 */ /* 0x000fc40000000f00 */
[----:B------:R-:W-:Y:S01]  /*7070*/  LOP3.LUT R170, R170, R171, RZ, 0x3c, !PT ;  /* 0x000000abaaaa7212 */ /* 0x000fe200078e3cff */
[--C-:B------:R-:W-:Y:S01]  /*7080*/  IMAD.X R171, RZ, RZ, R5.reuse, P5 ;  /* 0x000000ffffab7224 */ /* 0x100fe200028e0605 */
[----:B------:R-:W-:Y:S02]  /*7090*/  LOP3.LUT R172, R173, 0x380, RZ, 0xc0, !PT ;  /* 0x00000380adac7812 */ /* 0x000fe400078ec0ff */
[----:B------:R-:W-:Y:S01]  /*70a0*/  LOP3.LUT R166, R166, R167, RZ, 0x3c, !PT ;  /* 0x000000a7a6a67212 */ /* 0x000fe200078e3cff */
[--C-:B------:R-:W-:Y:S01]  /*70b0*/  IMAD.X R167, RZ, RZ, R5.reuse, P3 ;  /* 0x000000ffffa77224 */ /* 0x100fe200018e0605 */
[----:B------:R-:W-:Y:S02]  /*70c0*/  F2FP.F16.F32.PACK_AB R8, R25, R24 ;  /* 0x000000181908723e */ /* 0x000fe400000000ff */
[----:B------:R-:W-:Y:S02]  /*70d0*/  F2FP.F16.F32.PACK_AB R9, R27, R26 ;  /* 0x0000001a1b09723e */ /* 0x000fe400000000ff */
[----:B------:R-:W-:Y:S01]  /*70e0*/  LOP3.LUT R152, R152, R153, RZ, 0x3c, !PT ;  /* 0x0000009998987212 */ /* 0x000fe200078e3cff */
[----:B------:R-:W-:Y:S01]  /*70f0*/  IMAD.X R153, RZ, RZ, R5, P2 ;  /* 0x000000ffff997224 */ /* 0x000fe200010e0605 */
[----:B------:R-:W-:-:S02]  /*7100*/  MOV R3, R12 ;  /* 0x0000000c00037202 */ /* 0x000fc40000000f00 */
[----:B------:R-:W-:Y:S02]  /*7110*/  SHF.R.U64 R154, R154, 0x3, RZ ;  /* 0x000000039a9a7819 */ /* 0x000fe400000012ff */
[----:B------:R-:W-:Y:S01]  /*7120*/  LOP3.LUT R164, R164, R165, RZ, 0x3c, !PT ;  /* 0x000000a5a4a47212 */ /* 0x000fe200078e3cff */
[--C-:B------:R-:W-:Y:S01]  /*7130*/  IMAD.X R165, RZ, RZ, R5.reuse, P4 ;  /* 0x000000ffffa57224 */ /* 0x100fe200020e0605 */
[----:B------:R-:W-:Y:S02]  /*7140*/  F2FP.F16.F32.PACK_AB R12, R33, R32 ;  /* 0x00000020210c723e */ /* 0x000fe400000000ff */
[----:B------:R-:W-:Y:S02]  /*7150*/  F2FP.F16.F32.PACK_AB R13, R35, R34 ;  /* 0x00000022230d723e */ /* 0x000fe400000000ff */
[----:B------:R-:W-:Y:S02]  /*7160*/  IADD3 R21, P5, R4, 0xc020, RZ ;  /* 0x0000c02004157810 */ /* 0x000fe40007fbe0ff */
[----:B------:R-:W-:Y:S01]  /*7170*/  LOP3.LUT R168, R168, R169, RZ, 0x3c, !PT ;  /* 0x000000a9a8a87212 */ /* 0x000fe200078e3cff */
[----:B------:R-:W-:Y:S01]  /*7180*/  IMAD.X R169, RZ, RZ, R5, P6 ;  /* 0x000000ffffa97224 */ /* 0x000fe200030e0605 */
[----:B------:R-:W-:-:S02]  /*7190*/  IADD3 R159, P3, R4, 0x8060, RZ ;  /* 0x00008060049f7810 */ /* 0x000fc40007f7e0ff */
[----:B------:R-:W-:Y:S02]  /*71a0*/  IADD3 R157, P2, R4, 0xc040, RZ ;  /* 0x0000c040049d7810 */ /* 0x000fe40007f5e0ff */
[----:B------:R-:W-:Y:S02]  /*71b0*/  SHF.R.U64 R172, R172, 0x3, RZ ;  /* 0x00000003acac7819 */ /* 0x000fe400000012ff */
[----:B------:R-:W-:Y:S01]  /*71c0*/  IADD3 R175, P4, R4, 0x8040, RZ ;  /* 0x0000804004af7810 */ /* 0x000fe20007f9e0ff */
[----:B------:R0:W-:Y:S01]  /*71d0*/  STSM.16.M88.4 [R7], R8 ;  /* 0x0000000807007844 */ /* 0x0001e20000000200 */
[----:B------:R-:W-:Y:S01]  /*71e0*/  LOP3.LUT R154, R154, R155, RZ, 0x3c, !PT ;  /* 0x0000009b9a9a7212 */ /* 0x000fe200078e3cff */
[----:B------:R-:W-:Y:S01]  /*71f0*/  IMAD.X R155, RZ, RZ, R5, P0 ;  /* 0x000000ffff9b7224 */ /* 0x000fe200000e0605 */
[----:B------:R-:W-:Y:S01]  /*7200*/  IADD3 R161, P6, R4, 0xc000, RZ ;  /* 0x0000c00004a17810 */ /* 0x000fe20007fde0ff */
[----:B------:R1:W-:Y:S01]  /*7210*/  STSM.16.M88.4 [R3], R12 ;  /* 0x0000000c03007844 */ /* 0x0003e20000000200 */
[----:B------:R-:W-:-:S02]  /*7220*/  LOP3.LUT R20, R21, 0x380, RZ, 0xc0, !PT ;  /* 0x0000038015147812 */ /* 0x000fc400078ec0ff */
[----:B------:R-:W-:Y:S02]  /*7230*/  LOP3.LUT R158, R159, 0x380, RZ, 0xc0, !PT ;  /* 0x000003809f9e7812 */ /* 0x000fe400078ec0ff */
[----:B------:R-:W-:Y:S02]  /*7240*/  LOP3.LUT R156, R157, 0x380, RZ, 0xc0, !PT ;  /* 0x000003809d9c7812 */ /* 0x000fe400078ec0ff */
[----:B------:R-:W-:Y:S02]  /*7250*/  MOV R163, R162 ;  /* 0x000000a200a37202 */ /* 0x000fe40000000f00 */
[----:B------:R-:W-:Y:S01]  /*7260*/  LOP3.LUT R172, R172, R173, RZ, 0x3c, !PT ;  /* 0x000000adacac7212 */ /* 0x000fe200078e3cff */
[----:B------:R-:W-:Y:S01]  /*7270*/  IMAD.X R173, RZ, RZ, R5, P1 ;  /* 0x000000ffffad7224 */ /* 0x000fe200008e0605 */
[----:B------:R-:W-:Y:S02]  /*7280*/  LOP3.LUT R174, R175, 0x380, RZ, 0xc0, !PT ;  /* 0x00000380afae7812 */ /* 0x000fe400078ec0ff */
[----:B0-----:R-:W-:-:S02]  /*7290*/  F2FP.F16.F32.PACK_AB R8, R41, R40 ;  /* 0x000000282908723e */ /* 0x001fc400000000ff */
[----:B------:R-:W-:Y:S02]  /*72a0*/  F2FP.F16.F32.PACK_AB R9, R43, R42 ;  /* 0x0000002a2b09723e */ /* 0x000fe400000000ff */
[----:B------:R-:W-:Y:S02]  /*72b0*/  F2FP.F16.F32.PACK_AB R10, R45, R44 ;  /* 0x0000002c2d0a723e */ /* 0x000fe400000000ff */
[----:B------:R-:W-:Y:S02]  /*72c0*/  F2FP.F16.F32.PACK_AB R11, R47, R46 ;  /* 0x0000002e2f0b723e */ /* 0x000fe400000000ff */
[----:B------:R-:W-:Y:S02]  /*72d0*/  MOV R164, R164 ;  /* 0x000000a400a47202 */ /* 0x000fe40000000f00 */
[----:B-1----:R-:W-:Y:S02]  /*72e0*/  F2FP.F16.F32.PACK_AB R12, R49, R48 ;  /* 0x00000030310c723e */ /* 0x002fe400000000ff */
[----:B------:R-:W-:-:S02]  /*72f0*/  F2FP.F16.F32.PACK_AB R13, R51, R50 ;  /* 0x00000032330d723e */ /* 0x000fc400000000ff */
[----:B------:R-:W-:Y:S02]  /*7300*/  F2FP.F16.F32.PACK_AB R14, R53, R52 ;  /* 0x00000034350e723e */ /* 0x000fe400000000ff */
[----:B------:R-:W-:Y:S02]  /*7310*/  F2FP.F16.F32.PACK_AB R15, R55, R54 ;  /* 0x00000036370f723e */ /* 0x000fe400000000ff */
[----:B------:R-:W-:Y:S02]  /*7320*/  LOP3.LUT R160, R161, 0x380, RZ, 0xc0, !PT ;  /* 0x00000380a1a07812 */ /* 0x000fe400078ec0ff */
[----:B------:R-:W-:Y:S02]  /*7330*/  SHF.R.U64 R20, R20, 0x3, RZ ;  /* 0x0000000314147819 */ /* 0x000fe400000012ff */
[----:B------:R-:W-:Y:S01]  /*7340*/  IADD3 R3, P1, R4, 0xc060, RZ ;  /* 0x0000c06004037810 */ /* 0x000fe20007f3e0ff */
[----:B------:R0:W-:Y:S01]  /*7350*/  STSM.16.M88.4 [R163], R8 ;  /* 0x00000008a3007844 */ /* 0x0001e20000000200 */
[----:B------:R-:W-:-:S02]  /*7360*/  SHF.R.U64 R158, R158, 0x3, RZ ;  /* 0x000000039e9e7819 */ /* 0x000fc400000012ff */
[----:B------:R-:W-:Y:S02]  /*7370*/  SHF.R.U64 R156, R156, 0x3, RZ ;  /* 0x000000039c9c7819 */ /* 0x000fe400000012ff */
[----:B------:R-:W-:Y:S02]  /*7380*/  MOV R162, R152 ;  /* 0x0000009800a27202 */ /* 0x000fe40000000f00 */
[----:B------:R-:W-:Y:S01]  /*7390*/  MOV R7, R154 ;  /* 0x0000009a00077202 */ /* 0x000fe20000000f00 */
[----:B------:R1:W-:Y:S01]  /*73a0*/  STSM.16.M88.4 [R164], R12 ;  /* 0x0000000ca4007844 */ /* 0x0003e20000000200 */
[----:B------:R-:W-:Y:S02]  /*73b0*/  SHF.R.U64 R174, R174, 0x3, RZ ;  /* 0x00000003aeae7819 */ /* 0x000fe400000012ff */
[----:B------:R-:W-:Y:S02]  /*73c0*/  MOV R166, R166 ;  /* 0x000000a600a67202 */ /* 0x000fe40000000f00 */
[----:B------:R-:W-:-:S02]  /*73d0*/  F2FP.F16.F32.PACK_AB R152, R57, R56 ;  /* 0x000000383998723e */ /* 0x000fc400000000ff */
[----:B------:R-:W-:Y:S02]  /*73e0*/  F2FP.F16.F32.PACK_AB R153, R59, R58 ;  /* 0x0000003a3b99723e */ /* 0x000fe400000000ff */
[----:B------:R-:W-:Y:S02]  /*73f0*/  F2FP.F16.F32.PACK_AB R154, R61, R60 ;  /* 0x0000003c3d9a723e */ /* 0x000fe400000000ff */
[----:B------:R-:W-:Y:S02]  /*7400*/  F2FP.F16.F32.PACK_AB R155, R63, R62 ;  /* 0x0000003e3f9b723e */ /* 0x000fe400000000ff */
[----:B------:R-:W-:Y:S02]  /*7410*/  SHF.R.U64 R160, R160, 0x3, RZ ;  /* 0x00000003a0a07819 */ /* 0x000fe400000012ff */
[----:B------:R-:W-:Y:S02]  /*7420*/  MOV R168, R168 ;  /* 0x000000a800a87202 */ /* 0x000fe40000000f00 */
[----:B0-----:R-:W-:-:S02]  /*7430*/  F2FP.F16.F32.PACK_AB R8, R65, R64 ;  /* 0x000000404108723e */ /* 0x001fc400000000ff */
[----:B------:R-:W-:Y:S02]  /*7440*/  F2FP.F16.F32.PACK_AB R9, R67, R66 ;  /* 0x000000424309723e */ /* 0x000fe400000000ff */
[----:B------:R-:W-:Y:S02]  /*7450*/  F2FP.F16.F32.PACK_AB R10, R69, R68 ;  /* 0x00000044450a723e */ /* 0x000fe400000000ff */
[----:B------:R-:W-:Y:S02]  /*7460*/  F2FP.F16.F32.PACK_AB R11, R71, R70 ;  /* 0x00000046470b723e */ /* 0x000fe400000000ff */
[----:B------:R-:W-:Y:S01]  /*7470*/  LOP3.LUT R20, R20, R21, RZ, 0x3c, !PT ;  /* 0x0000001514147212 */ /* 0x000fe200078e3cff */
[----:B------:R-:W-:Y:S01]  /*7480*/  IMAD.X R21, RZ, RZ, R5, P5 ;  /* 0x000000ffff157224 */ /* 0x000fe200028e0605 */
[----:B------:R-:W-:Y:S02]  /*7490*/  LOP3.LUT R4, R3, 0x380, RZ, 0xc0, !PT ;  /* 0x0000038003047812 */ /* 0x000fe400078ec0ff */
[----:B------:R-:W-:-:S02]  /*74a0*/  MOV R170, R170 ;  /* 0x000000aa00aa7202 */ /* 0x000fc40000000f00 */
[----:B-1----:R-:W-:Y:S02]  /*74b0*/  F2FP.F16.F32.PACK_AB R12, R73, R72 ;  /* 0x00000048490c723e */ /* 0x002fe400000000ff */
[----:B------:R-:W-:Y:S02]  /*74c0*/  F2FP.F16.F32.PACK_AB R13, R75, R74 ;  /* 0x0000004a4b0d723e */ /* 0x000fe400000000ff */
[----:B------:R-:W-:Y:S02]  /*74d0*/  F2FP.F16.F32.PACK_AB R14, R77, R76 ;  /* 0x0000004c4d0e723e */ /* 0x000fe400000000ff */
[----:B------:R-:W-:Y:S02]  /*74e0*/  F2FP.F16.F32.PACK_AB R15, R79, R78 ;  /* 0x0000004e4f0f723e */ /* 0x000fe400000000ff */
[----:B------:R-:W-:Y:S01]  /*74f0*/  LOP3.LUT R158, R158, R159, RZ, 0x3c, !PT ;  /* 0x0000009f9e9e7212 */ /* 0x000fe200078e3cff */
[--C-:B------:R-:W-:Y:S01]  /*7500*/  IMAD.X R159, RZ, RZ, R5.reuse, P3 ;  /* 0x000000ffff9f7224 */ /* 0x100fe200018e0605 */
[----:B------:R-:W-:Y:S01]  /*7510*/  LOP3.LUT R156, R156, R157, RZ, 0x3c, !PT ;  /* 0x0000009d9c9c7212 */ /* 0x000fe200078e3cff */
[--C-:B------:R-:W-:Y:S01]  /*7520*/  IMAD.X R157, RZ, RZ, R5.reuse, P2 ;  /* 0x000000ffff9d7224 */ /* 0x100fe200010e0605 */
[----:B------:R-:W-:Y:S01]  /*7530*/  LOP3.LUT R174, R174, R175, RZ, 0x3c, !PT ;  /* 0x000000afaeae7212 */ /* 0x000fe200078e3cff */
[--C-:B------:R-:W-:Y:S01]  /*7540*/  IMAD.X R175, RZ, RZ, R5.reuse, P4 ;  /* 0x000000ffffaf7224 */ /* 0x100fe200020e0605 */
[----:B------:R-:W-:Y:S01]  /*7550*/  LOP3.LUT R160, R160, R161, RZ, 0x3c, !PT ;  /* 0x000000a1a0a07212 */ /* 0x000fe200078e3cff */
[----:B------:R0:W-:Y:S01]  /*7560*/  STSM.16.M88.4 [R166], R152 ;  /* 0x00000098a6007844 */ /* 0x0001e20000000200 */
[----:B------:R-:W-:Y:S01]  /*7570*/  SHF.R.U64 R4, R4, 0x3, RZ ;  /* 0x0000000304047819 */ /* 0x000fe200000012ff */
[----:B------:R-:W-:Y:S01]  /*7580*/  IMAD.X R161, RZ, RZ, R5, P6 ;  /* 0x000000ffffa17224 */ /* 0x000fe200030e0605 */
[----:B------:R-:W-:Y:S01]  /*7590*/  F2FP.F16.F32.PACK_AB R164, R81, R80 ;  /* 0x0000005051a4723e */ /* 0x000fe200000000ff */
[----:B------:R1:W-:Y:S01]  /*75a0*/  STSM.16.M88.4 [R168], R8 ;  /* 0x00000008a8007844 */ /* 0x0003e20000000200 */
[----:B------:R-:W-:-:S02]  /*75b0*/  F2FP.F16.F32.PACK_AB R165, R83, R82 ;  /* 0x0000005253a5723e */ /* 0x000fc400000000ff */
[----:B------:R-:W-:Y:S01]  /*75c0*/  F2FP.F16.F32.PACK_AB R167, R87, R86 ;  /* 0x0000005657a7723e */ /* 0x000fe200000000ff */
[----:B------:R2:W-:Y:S01]  /*75d0*/  STSM.16.M88.4 [R170], R12 ;  /* 0x0000000caa007844 */ /* 0x0005e20000000200 */
[----:B------:R-:W-:Y:S02]  /*75e0*/  MOV R172, R172 ;  /* 0x000000ac00ac7202 */ /* 0x000fe40000000f00 */
[----:B------:R-:W-:Y:S02]  /*75f0*/  F2FP.F16.F32.PACK_AB R169, R91, R90 ;  /* 0x0000005a5ba9723e */ /* 0x000fe400000000ff */
[----:B------:R-:W-:Y:S02]  /*7600*/  F2FP.F16.F32.PACK_AB R171, R95, R94 ;  /* 0x0000005e5fab723e */ /* 0x000fe400000000ff */
[----:B0-----:R-:W-:Y:S02]  /*7610*/  F2FP.F16.F32.PACK_AB R166, R85, R84 ;  /* 0x0000005455a6723e */ /* 0x001fe400000000ff */
[----:B------:R-:W-:-:S02]  /*7620*/  MOV R20, R20 ;  /* 0x0000001400147202 */ /* 0x000fc40000000f00 */
[----:B-1----:R-:W-:Y:S02]  /*7630*/  F2FP.F16.F32.PACK_AB R168, R89, R88 ;  /* 0x0000005859a8723e */ /* 0x002fe400000000ff */
[----:B------:R-:W-:Y:S02]  /*7640*/  MOV R173, R158 ;  /* 0x0000009e00ad7202 */ /* 0x000fe40000000f00 */
[----:B--2---:R-:W-:Y:S02]  /*7650*/  F2FP.F16.F32.PACK_AB R170, R93, R92 ;  /* 0x0000005c5daa723e */ /* 0x004fe400000000ff */
[----:B------:R-:W-:Y:S02]  /*7660*/  MOV R21, R156 ;  /* 0x0000009c00157202 */ /* 0x000fe40000000f00 */
[----:B------:R-:W-:Y:S02]  /*7670*/  F2FP.F16.F32.PACK_AB R152, R97, R96 ;  /* 0x000000606198723e */ /* 0x000fe400000000ff */
[----:B------:R-:W-:-:S02]  /*7680*/  F2FP.F16.F32.PACK_AB R153, R99, R98 ;  /* 0x000000626399723e */ /* 0x000fc400000000ff */
[----:B------:R-:W-:Y:S02]  /*7690*/  F2FP.F16.F32.PACK_AB R154, R101, R100 ;  /* 0x00000064659a723e */ /* 0x000fe400000000ff */
[----:B------:R-:W-:Y:S01]  /*76a0*/  F2FP.F16.F32.PACK_AB R155, R103, R102 ;  /* 0x00000066679b723e */ /* 0x000fe200000000ff */
[----:B------:R-:W-:Y:S01]  /*76b0*/  IMAD.X R5, RZ, RZ, R5, P1 ;  /* 0x000000ffff057224 */ /* 0x000fe200008e0605 */
[----:B------:R-:W-:Y:S01]  /*76c0*/  LOP3.LUT R4, R4, R3, RZ, 0x3c, !PT ;  /* 0x0000000304047212 */ /* 0x000fe200078e3cff */
[----:B------:R0:W-:Y:S01]  /*76d0*/  STSM.16.M88.4 [R162], R164 ;  /* 0x000000a4a2007844 */ /* 0x0001e20000000200 */
[----:B------:R-:W-:Y:S02]  /*76e0*/  MOV R174, R174 ;  /* 0x000000ae00ae7202 */ /* 0x000fe40000000f00 */
[----:B------:R-:W-:Y:S02]  /*76f0*/  F2FP.F16.F32.PACK_AB R156, R105, R104 ;  /* 0x00000068699c723e */ /* 0x000fe400000000ff */
[----:B------:R-:W-:-:S02]  /*7700*/  F2FP.F16.F32.PACK_AB R157, R107, R106 ;  /* 0x0000006a6b9d723e */ /* 0x000fc400000000ff */
[----:B------:R-:W-:Y:S02]  /*7710*/  F2FP.F16.F32.PACK_AB R158, R109, R108 ;  /* 0x0000006c6d9e723e */ /* 0x000fe400000000ff */
[----:B------:R-:W-:Y:S02]  /*7720*/  F2FP.F16.F32.PACK_AB R159, R111, R110 ;  /* 0x0000006e6f9f723e */ /* 0x000fe400000000ff */
[----:B------:R-:W-:Y:S01]  /*7730*/  MOV R3, R160 ;  /* 0x000000a000037202 */ /* 0x000fe20000000f00 */
[----:B------:R-:W-:Y:S01]  /*7740*/  STSM.16.M88.4 [R172], R168 ;  /* 0x000000a8ac007844 */ /* 0x000fe20000000200 */
[----:B------:R-:W-:Y:S02]  /*7750*/  F2FP.F16.F32.PACK_AB R160, R113, R112 ;  /* 0x0000007071a0723e */ /* 0x000fe400000000ff */
[----:B------:R-:W-:Y:S02]  /*7760*/  F2FP.F16.F32.PACK_AB R161, R115, R114 ;  /* 0x0000007273a1723e */ /* 0x000fe400000000ff */
[----:B0-----:R-:W-:-:S02]  /*7770*/  F2FP.F16.F32.PACK_AB R162, R117, R116 ;  /* 0x0000007475a2723e */ /* 0x001fc400000000ff */
[----:B------:R-:W-:Y:S01]  /*7780*/  F2FP.F16.F32.PACK_AB R163, R119, R118 ;  /* 0x0000007677a3723e */ /* 0x000fe200000000ff */
[----:B------:R0:W-:Y:S01]  /*7790*/  STSM.16.M88.4 [R7], R152 ;  /* 0x0000009807007844 */ /* 0x0001e20000000200 */
[----:B------:R-:W-:Y:S02]  /*77a0*/  F2FP.F16.F32.PACK_AB R8, R121, R120 ;  /* 0x000000787908723e */ /* 0x000fe400000000ff */
[----:B------:R-:W-:Y:S02]  /*77b0*/  F2FP.F16.F32.PACK_AB R9, R123, R122 ;  /* 0x0000007a7b09723e */ /* 0x000fe400000000ff */
[----:B------:R-:W-:Y:S02]  /*77c0*/  F2FP.F16.F32.PACK_AB R10, R125, R124 ;  /* 0x0000007c7d0a723e */ /* 0x000fe400000000ff */
[----:B------:R-:W-:Y:S01]  /*77d0*/  F2FP.F16.F32.PACK_AB R11, R127, R126 ;  /* 0x0000007e7f0b723e */ /* 0x000fe200000000ff */
[----:B------:R1:W-:Y:S01]  /*77e0*/  STSM.16.M88.4 [R174], R156 ;  /* 0x0000009cae007844 */ /* 0x0003e20000000200 */
[----:B------:R-:W-:-:S02]  /*77f0*/  F2FP.F16.F32.PACK_AB R12, R129, R128 ;  /* 0x00000080810c723e */ /* 0x000fc400000000ff */
[----:B------:R-:W-:Y:S02]  /*7800*/  F2FP.F16.F32.PACK_AB R13, R131, R130 ;  /* 0x00000082830d723e */ /* 0x000fe400000000ff */
[----:B------:R-:W-:Y:S02]  /*7810*/  F2FP.F16.F32.PACK_AB R14, R133, R132 ;  /* 0x00000084850e723e */ /* 0x000fe400000000ff */
[----:B------:R-:W-:Y:S02]  /*7820*/  F2FP.F16.F32.PACK_AB R15, R135, R134 ;  /* 0x00000086870f723e */ /* 0x000fe400000000ff */
[----:B0-----:R-:W-:Y:S02]  /*7830*/  F2FP.F16.F32.PACK_AB R152, R137, R136 ;  /* 0x000000888998723e */ /* 0x001fe400000000ff */
[----:B------:R-:W-:Y:S02]  /*7840*/  F2FP.F16.F32.PACK_AB R153, R139, R138 ;  /* 0x0000008a8b99723e */ /* 0x000fe400000000ff */
[----:B------:R-:W-:-:S02]  /*7850*/  F2FP.F16.F32.PACK_AB R154, R141, R140 ;  /* 0x0000008c8d9a723e */ /* 0x000fc400000000ff */
[----:B------:R-:W-:Y:S01]  /*7860*/  F2FP.F16.F32.PACK_AB R155, R143, R142 ;  /* 0x0000008e8f9b723e */ /* 0x000fe200000000ff */
[----:B------:R-:W-:Y:S01]  /*7870*/  STSM.16.M88.4 [R173], R160 ;  /* 0x000000a0ad007844 */ /* 0x000fe20000000200 */
[----:B------:R-:W-:Y:S02]  /*7880*/  MOV R164, R4 ;  /* 0x0000000400a47202 */ /* 0x000fe40000000f00 */
[----:B-1----:R-:W-:Y:S02]  /*7890*/  F2FP.F16.F32.PACK_AB R156, R145, R144 ;  /* 0x00000090919c723e */ /* 0x002fe400000000ff */
[----:B------:R-:W-:Y:S02]  /*78a0*/  F2FP.F16.F32.PACK_AB R157, R147, R146 ;  /* 0x00000092939d723e */ /* 0x000fe400000000ff */
[----:B------:R-:W-:Y:S02]  /*78b0*/  F2FP.F16.F32.PACK_AB R158, R149, R148 ;  /* 0x00000094959e723e */ /* 0x000fe400000000ff */
[----:B------:R-:W-:Y:S01]  /*78c0*/  F2FP.F16.F32.PACK_AB R159, R151, R150 ;  /* 0x00000096979f723e */ /* 0x000fe200000000ff */
[----:B------:R0:W-:Y:S04]  /*78d0*/  STSM.16.M88.4 [R3], R8 ;  /* 0x0000000803007844 */ /* 0x0001e80000000200 */
[----:B------:R1:W-:Y:S04]  /*78e0*/  STSM.16.M88.4 [R20], R12 ;  /* 0x0000000c14007844 */ /* 0x0003e80000000200 */
[----:B------:R2:W-:Y:S04]  /*78f0*/  STSM.16.M88.4 [R21], R152 ;  /* 0x0000009815007844 */ /* 0x0005e80000000200 */
[----:B------:R2:W-:Y:S01]  /*7900*/  STSM.16.M88.4 [R164], R156 ;  /* 0x0000009ca4007844 */ /* 0x0005e20000000200 */
[----:B------:R-:W-:Y:S01]  /*7910*/  BAR.SYNC.DEFER_BLOCKING 0x1, 0x100 ;  /* 0x0044000000007b1d */ /* 0x000fe20000010000 */
[----:B------:R-:W-:-:S04]  /*7920*/  ISETP.NE.U32.AND P0, PT, RZ, UR14, PT ;  /* 0x0000000eff007c0c */ /* 0x000fc8000bf05070 */
[----:B------:R-:W-:Y:S01]  /*7930*/  ISETP.NE.AND.EX P0, PT, RZ, UR15, PT, P0 ;  /* 0x0000000fff007c0c */ /* 0x000fe2000bf05300 */
[----:B------:R-:W-:Y:S01]  /*7940*/  IMAD.U32 R4, RZ, RZ, UR9 ;  /* 0x00000009ff047e24 */ /* 0x000fe2000f8e00ff */
[----:B------:R-:W-:Y:S01]  /*7950*/  ULDC UR9, c[0x0][0xbe8] ;  /* 0x0002fa0000097ab9 */ /* 0x000fe20000000800 */
[----:B------:R-:W-:Y:S01]  /*7960*/  IMAD.U32 R5, RZ, RZ, UR12 ;  /* 0x0000000cff057e24 */ /* 0x000fe2000f8e00ff */
[----:B------:R-:W-:-:S09]  /*7970*/  ULDC.64 UR12, c[0x0][0xc08] ;  /* 0x00030200000c7ab9 */ /* 0x000fd20000000a00 */
[----:B------:R-:W4:Y:S01]  /*7980*/  @P0 LDG.E R7, desc[UR50][R4.64] ;  /* 0x0000003204070981 */ /* 0x000f22000c1e1900 */
[----:B------:R-:W-:-:S04]  /*7990*/  UISETP.NE.U32.AND UP0, UPT, UR12, URZ, UPT ;  /* 0x0000003f0c00728c */ /* 0x000fc8000bf05070 */
[----:B------:R-:W-:-:S06]  /*79a0*/  UISETP.NE.AND.EX UP0, UPT, UR13, URZ, UPT, UP0 ;  /* 0x0000003f0d00728c */ /* 0x000fcc000bf05300 */
[----:B------:R-:W-:-:S05]  /*79b0*/  PLOP3.LUT P4, PT, PT, PT, UP0, 0x80, 0x0 ;  /* 0x000000000000781c */ /* 0x000fca0003f8f008 */
[----:B------:R-:W-:-:S03]  /*79c0*/  @UP0 UIADD3 UR12, UP1, UR4, UR12, URZ ;  /* 0x0000000c040c0290 */ /* 0x000fc6000ff3e03f */
[----:B------:R-:W-:Y:S01]  /*79d0*/  ULDC UR4, c[0x0][0xa88] ;  /* 0x0002a20000047ab9 */ /* 0x000fe20000000800 */
[----:B------:R-:W-:Y:S01]  /*79e0*/  @UP0 UIADD3.X UR13, UR16, UR13, URZ, UP1, !UPT ;  /* 0x0000000d100d0290 */ /* 0x000fe20008ffe43f */
[----:B0-----:R-:W-:Y:S01]  /*79f0*/  IMAD.U32 R3, RZ, RZ, UR4 ;  /* 0x00000004ff037e24 */ /* 0x001fe2000f8e00ff */
[----:B------:R-:W-:Y:S01]  /*7a00*/  UISETP.NE.AND UP0, UPT, UR44, URZ, UPT ;  /* 0x0000003f2c00728c */ /* 0x000fe2000bf05270 */
[----:B------:R-:W-:-:S03]  /*7a10*/  ULDC UR4, c[0x0][0xad4] ;  /* 0x0002b50000047ab9 */ /* 0x000fc60000000800 */
[----:B------:R-:W-:Y:S02]  /*7a20*/  USEL UR4, UR44, UR4, UP0 ;  /* 0x000000042c047287 */ /* 0x000fe40008000000 */
[----:B------:R-:W-:Y:S02]  /*7a30*/  UISETP.NE.AND UP1, UPT, UR9, 0x1, UPT ;  /* 0x000000010900788c */ /* 0x000fe4000bf25270 */
[----:B------:R-:W-:Y:S01]  /*7a40*/  UISETP.GT.AND UP2, UPT, UR4, 0x1, UPT ;  /* 0x000000010400788c */ /* 0x000fe2000bf44270 */
[----:B------:R-:W-:-:S03]  /*7a50*/  UMOV UR21, 0x9b8 ;  /* 0x000009b800157882 */ /* 0x000fc60000000000 */
[----:B------:R-:W-:Y:S01]  /*7a60*/  USEL UR21, UR21, 0x978, UP2 ;  /* 0x0000097815157887 */ /* 0x000fe20009000000 */
[----:B------:R-:W-:Y:S01]  /*7a70*/  PLOP3.LUT P1, PT, PT, PT, UP1, 0x80, 0x0 ;  /* 0x000000000000781c */ /* 0x000fe20003f2f018 */
[----:B------:R-:W-:Y:S01]  /*7a80*/  UISETP.NE.U32.AND UP0, UPT, UR14, URZ, UPT ;  /* 0x0000003f0e00728c */ /* 0x000fe2000bf05070 */
[----:B-1----:R-:W-:Y:S01]  /*7a90*/  IMAD.U32 R12, RZ, RZ, UR41 ;  /* 0x00000029ff0c7e24 */ /* 0x002fe2000f8e00ff */
[----:B------:R-:W-:Y:S01]  /*7aa0*/  UMOV UR4, URZ ;  /* 0x0000003f00047c82 */ /* 0x000fe20008000000 */
[----:B------:R-:W-:Y:S01]  /*7ab0*/  IMAD.U32 R8, RZ, RZ, UR12 ;  /* 0x0000000cff087e24 */ /* 0x000fe2000f8e00ff */
[----:B------:R-:W-:Y:S01]  /*7ac0*/  UISETP.NE.AND.EX UP0, UPT, UR15, URZ, UPT, UP0 ;  /* 0x0000003f0f00728c */ /* 0x000fe2000bf05300 */
[----:B------:R-:W-:Y:S01]  /*7ad0*/  IMAD.U32 R9, RZ, RZ, UR13 ;  /* 0x0000000dff097e24 */ /* 0x000fe2000f8e00ff */
[----:B------:R-:W-:Y:S01]  /*7ae0*/  @UP1 ULDC UR23, c[0x0][0xbec] ;  /* 0x0002fb0000171ab9 */ /* 0x000fe20000000800 */
[----:B---3--:R-:W-:Y:S01]  /*7af0*/  IMAD R12, R12, 0x80, R176 ;  /* 0x000000800c0c7824 */ /* 0x008fe200078e02b0 */
[----:B------:R-:W-:-:S02]  /*7b00*/  USEL UR39, UR39, URZ, !UP0 ;  /* 0x0000003f27277287 */ /* 0x000fc4000c000000 */
[----:B------:R0:W5:Y:S01]  /*7b10*/  @P4 LDG.E R3, desc[UR50][R8.64] ;  /* 0x0000003208034981 */ /* 0x000162000c1e1900 */
[----:B------:R-:W-:Y:S01]  /*7b20*/  USEL UR20, UR42, URZ, UP2 ;  /* 0x0000003f2a147287 */ /* 0x000fe20009000000 */
[----:B------:R-:W-:Y:S01]  /*7b30*/  ULDC.64 UR16, c[0x0][UR21+0x220] ;  /* 0x0000880015107abb */ /* 0x000fe20008000a00 */
[----:B------:R-:W-:Y:S01]  /*7b40*/  USEL UR40, UR40, URZ, !UP0 ;  /* 0x0000003f28287287 */ /* 0x000fe2000c000000 */
[----:B------:R-:W-:Y:S01]  /*7b50*/  ULDC.64 UR18, c[0x0][UR21+0x228] ;  /* 0x00008a0015127abb */ /* 0x000fe20008000a00 */
[----:B------:R-:W-:Y:S01]  /*7b60*/  UIMAD UR17, UR17, UR39, URZ ;  /* 0x00000027111172a4 */ /* 0x000fe2000f8e023f */
[----:B------:R-:W-:Y:S01]  /*7b70*/  @UP1 ULDC UR26, c[0x0][0xbf0] ;  /* 0x0002fc00001a1ab9 */ /* 0x000fe20000000800 */
[----:B0-----:R-:W-:Y:S01]  /*7b80*/  @P1 IMAD.HI.U32 R8, R12, UR23, RZ ;  /* 0x000000170c081c27 */ /* 0x001fe2000f8e00ff */
[----:B------:R-:W-:Y:S01]  /*7b90*/  ULDC.64 UR14, c[0x0][UR21+0x218] ;  /* 0x00008600150e7abb */ /* 0x000fe20008000a00 */
[----:B------:R-:W-:Y:S02]  /*7ba0*/  UIMAD.WIDE.U32 UR24, UR18, UR20, URZ ;  /* 0x00000014121872a5 */ /* 0x000fe4000f8e003f */
[----:B------:R-:W-:-:S02]  /*7bb0*/  UIMAD.WIDE.U32 UR12, UR14, UR43, URZ ;  /* 0x0000002b0e0c72a5 */ /* 0x000fc4000f8e003f */
[----:B------:R-:W-:Y:S02]  /*7bc0*/  UIMAD UR22, UR15, UR43, URZ ;  /* 0x0000002b0f1672a4 */ /* 0x000fe4000f8e023f */
[----:B------:R-:W-:Y:S02]  /*7bd0*/  UIMAD UR18, UR19, UR20, URZ ;  /* 0x00000014131272a4 */ /* 0x000fe4000f8e023f */
[----:B------:R-:W-:Y:S02]  /*7be0*/  UIMAD.WIDE.U32 UR14, UR16, UR39, URZ ;  /* 0x00000027100e72a5 */ /* 0x000fe4000f8e003f */
[----:B------:R-:W-:Y:S02]  /*7bf0*/  UIMAD UR17, UR16, UR40, UR17 ;  /* 0x00000028101172a4 */ /* 0x000fe4000f8e0211 */
[----:B------:R-:W-:Y:S02]  /*7c00*/  UIADD3 UR18, UR25, UR18, URZ ;  /* 0x0000001219127290 */ /* 0x000fe4000fffe03f */
[----:B------:R-:W-:-:S02]  /*7c10*/  UIADD3 UR22, UR13, UR22, URZ ;  /* 0x000000160d167290 */ /* 0x000fc4000fffe03f */
[----:B------:R-:W-:Y:S02]  /*7c20*/  UIADD3 UR17, UR15, UR17, URZ ;  /* 0x000000110f117290 */ /* 0x000fe4000fffe03f */
[----:B------:R-:W-:Y:S01]  /*7c30*/  IMAD.U32 R14, RZ, RZ, UR18 ;  /* 0x00000012ff0e7e24 */ /* 0x000fe2000f8e00ff */
[----:B----4-:R-:W-:Y:S01]  /*7c40*/  @P0 R2UR UR4, R7 ;  /* 0x00000000070402ca */ /* 0x010fe200000e0000 */
[----:B------:R-:W-:Y:S01]  /*7c50*/  IMAD.MOV.U32 R7, RZ, RZ, R12 ;  /* 0x000000ffff077224 */ /* 0x000fe200078e000c */
[----:B------:R-:W-:Y:S01]  /*7c60*/  @P1 SHF.R.U32.HI R7, RZ, UR26, R8 ;  /* 0x0000001aff071c19 */ /* 0x000fe20008011608 */
[----:B------:R-:W-:-:S04]  /*7c70*/  IMAD.U32 R8, RZ, RZ, UR24 ;  /* 0x00000018ff087e24 */ /* 0x000fc8000f8e00ff */
[----:B------:R-:W-:-:S06]  /*7c80*/  IMAD.MOV R11, RZ, RZ, -R7 ;  /* 0x000000ffff0b7224 */ /* 0x000fcc00078e0a07 */
[----:B------:R-:W-:Y:S02]  /*7c90*/  UIADD3 UR12, UP0, UP3, UR14, UR12, UR4 ;  /* 0x0000000c0e0c7290 */ /* 0x000fe4000fb1e004 */
[----:B------:R-:W-:Y:S01]  /*7ca0*/  USHF.R.S32.HI UR16, URZ, 0x1f, UR4 ;  /* 0x0000001f3f107899 */ /* 0x000fe20008011404 */
[----:B------:R-:W-:Y:S01]  /*7cb0*/  IMAD R11, R11, UR9, R12 ;  /* 0x000000090b0b7c24 */ /* 0x000fe2000f8e020c */
[----:B------:R-:W-:Y:S02]  /*7cc0*/  SHF.R.S32.HI R9, RZ, 0x1f, R7 ;  /* 0x0000001fff097819 */ /* 0x000fe40000011407 */
[----:B------:R-:W-:Y:S01]  /*7cd0*/  UIADD3.X UR14, UR17, UR22, UR16, UP0, UP3 ;  /* 0x00000016110e7290 */ /* 0x000fe200087e6410 */
[----:B------:R-:W-:Y:S01]  /*7ce0*/  IADD3 R8, P2, P3, R7, UR12, R8 ;  /* 0x0000000c07087c10 */ /* 0x000fe2000fb5e008 */
[----:B------:R-:W-:Y:S01]  /*7cf0*/  ULDC.64 UR12, c[0x0][UR21+0x210] ;  /* 0x00008400150c7abb */ /* 0x000fe20008000a00 */
[----:B------:R-:W-:Y:S01]  /*7d00*/  SHF.R.S32.HI R7, RZ, 0x1f, R11 ;  /* 0x0000001fff077819 */ /* 0x000fe2000001140b */
[----:B------:R-:W-:-:S02]  /*7d10*/  IMAD R10, R11, UR13, RZ ;  /* 0x0000000d0b0a7c24 */ /* 0x000fc4000f8e02ff */
[----:B------:R-:W-:Y:S01]  /*7d20*/  IADD3.X R9, R9, UR14, R14, P2, P3 ;  /* 0x0000000e09097c10 */ /* 0x000fe200097e640e */
[----:B------:R-:W-:Y:S01]  /*7d30*/  ULDC.64 UR14, c[0x0][0xba8] ;  /* 0x0002ea00000e7ab9 */ /* 0x000fe20000000a00 */
[----:B------:R-:W-:Y:S01]  /*7d40*/  IMAD R7, R7, UR12, R10 ;  /* 0x0000000c07077c24 */ /* 0x000fe2000f8e020a */
[----:B------:R-:W-:Y:S01]  /*7d50*/  @!UP2 ULDC UR14, c[0x0][0xb50] ;  /* 0x0002d400000eaab9 */ /* 0x000fe20000000800 */
[----:B------:R-:W-:Y:S01]  /*7d60*/  @!UP2 ULDC UR15, c[0x0][0xb54] ;  /* 0x0002d500000faab9 */ /* 0x000fe20000000800 */
[----:B------:R-:W-:-:S04]  /*7d70*/  IMAD.WIDE.U32 R8, R11, UR12, R8 ;  /* 0x0000000c0b087c25 */ /* 0x000fc8000f8e0008 */
[----:B------:R-:W-:Y:S01]  /*7d80*/  IMAD.IADD R7, R9, 0x1, R7 ;  /* 0x0000000109077824 */ /* 0x000fe200078e0207 */
[----:B------:R-:W-:-:S04]  /*7d90*/  LEA R11, P2, R8, UR14, 0x2 ;  /* 0x0000000e080b7c11 */ /* 0x000fc8000f8410ff */
[----:B------:R-:W-:Y:S01]  /*7da0*/  LEA.HI.X R7, R8, UR15, R7, 0x2, P2 ;  /* 0x0000000f08077c11 */ /* 0x000fe200090f1407 */
[----:B--2---:R-:W-:Y:S08]  /*7db0*/  @P4 BRA `(.L_x_412) ;  /* 0x0000000000104947 */ /* 0x004ff00003800000 */
[----:B------:R-:W-:Y:S05]  /*7dc0*/  @!P0 BRA `(.L_x_412) ;  /* 0x00000000000c8947 */ /* 0x000fea0003800000 */
[----:B------:R-:W2:Y:S04]  /*7dd0*/  LDG.E R8, desc[UR50][R4.64] ;  /* 0x0000003204087981 */ /* 0x000ea8000c1e1900 */
[----:B-----5:R-:W2:Y:S02]  /*7de0*/  LDG.E R3, desc[UR50][R4.64+0x4] ;  /* 0x0000043204037981 */ /* 0x020ea4000c1e1900 */
[----:B--2---:R-:W-:-:S07]  /*7df0*/  IMAD.IADD R3, R3, 0x1, -R8 ;  /* 0x0000000103037824 */ /* 0x004fce00078e0a08 */
.L_x_412:
[----:B------:R-:W2:Y:S01]  /*7e00*/  LDL R10, [R1+0x28] ;  /* 0x00002800010a7983 */ /* 0x000ea20000100800 */
[----:B------:R-:W-:Y:S01]  /*7e10*/  IMAD.U32 R14, RZ, RZ, UR41 ;  /* 0x00000029ff0e7e24 */ /* 0x000fe2000f8e00ff */
[----:B------:R-:W-:Y:S01]  /*7e20*/  LOP3.LUT P0, RZ, R221, 0x3, RZ, 0xc0, !PT ;  /* 0x00000003ddff7812 */ /* 0x000fe2000780c0ff */
[----:B-----5:R-:W-:Y:S01]  /*7e30*/  IMAD R3, R3, UR9, RZ ;  /* 0x0000000903037c24 */ /* 0x020fe2000f8e02ff */
[----:B------:R-:W-:Y:S01]  /*7e40*/  SHFL.IDX PT, R4, R11, RZ, 0x1c1f ;  /* 0x001c1fff0b047589 */ /* 0x000fe200000e0000 */
[----:B------:R-:W-:-:S03]  /*7e50*/  PLOP3.LUT P3, PT, PT, PT, UP2, 0x80, 0x0 ;  /* 0x000000000000781c */ /* 0x000fc60003f6f028 */
[----:B------:R-:W0:Y:S04]  /*7e60*/  SHFL.IDX PT, R5, R7, RZ, 0x1c1f ;  /* 0x001c1fff07057589 */ /* 0x000e2800000e0000 */
[----:B------:R-:W-:Y:S04]  /*7e70*/  SHFL.IDX PT, R8, R11, 0x1, 0x1c1f ;  /* 0x003c1f000b087f89 */ /* 0x000fe800000e0000 */
[----:B------:R-:W1:Y:S01]  /*7e80*/  SHFL.IDX PT, R9, R7, 0x1, 0x1c1f ;  /* 0x003c1f0007097f89 */ /* 0x000e6200000e0000 */
[----:B--2---:R-:W-:-:S04]  /*7e90*/  IMAD R14, R14, 0x80, R10 ;  /* 0x000000800e0e7824 */ /* 0x004fc800078e020a */
[C---:B------:R-:W-:Y:S01]  /*7ea0*/  VIADD R10, R14.reuse, 0x8 ;  /* 0x000000080e0a7836 */ /* 0x040fe20000000000 */
[----:B------:R-:W-:-:S04]  /*7eb0*/  ISETP.GE.OR P2, PT, R14, R3, P0 ;  /* 0x000000030e00720c */ /* 0x000fc80000746670 */
[----:B------:R-:W-:-:S09]  /*7ec0*/  ISETP.GE.OR P0, PT, R10, R3, P0 ;  /* 0x000000030a00720c */ /* 0x000fd20000706670 */
[----:B0-----:R0:W-:Y:S01]  /*7ed0*/  @!P2 ST.E desc[UR50][R4.64], R6 ;  /* 0x000000060400a985 */ /* 0x0011e2000c101932 */
[----:B------:R-:W-:-:S03]  /*7ee0*/  ISETP.GE.AND P2, PT, R14, R3, PT ;  /* 0x000000030e00720c */ /* 0x000fc60003f46270 */
[----:B-1----:R0:W-:Y:S01]  /*7ef0*/  @!P0 ST.E desc[UR50][R8.64], R0 ;  /* 0x0000000008008985 */ /* 0x0021e2000c101932 */
[----:B------:R-:W-:Y:S01]  /*7f00*/  ISETP.GE.AND P0, PT, R10, R3, PT ;  /* 0x000000030a00720c */ /* 0x000fe20003f06270 */
[----:B------:R-:W-:-:S12]  /*7f10*/  @P3 BRA `(.L_x_413) ;  /* 0x0000001000103947 */ /* 0x000fd80003800000 */
[----:B0-----:R-:W0:Y:S01]  /*7f20*/  S2R R0, SR_TID.X ;  /* 0x0000000000007919 */ /* 0x001e220000002100 */
[----:B------:R-:W-:Y:S01]  /*7f30*/  ULDC.64 UR14, c[0x0][0xaa0] ;  /* 0x0002a800000e7ab9 */ /* 0x000fe20000000a00 */
[----:B0-----:R-:W-:-:S05]  /*7f40*/  VIADD R0, R0, 0xffffff80 ;  /* 0xffffff8000007836 */ /* 0x001fca0000000000 */
[----:B------:R-:W-:-:S04]  /*7f50*/  SHF.R.S32.HI R5, RZ, 0x1f, R0 ;  /* 0x0000001fff057819 */ /* 0x000fc80000011400 */
[----:B------:R-:W-:-:S04]  /*7f60*/  LEA.HI R5, R5, R0, RZ, 0x3 ;  /* 0x0000000005057211 */ /* 0x000fc800078f18ff */
[----:B------:R-:W-:Y:S02]  /*7f70*/  LOP3.LUT R7, R5, 0xfffffff8, RZ, 0xc0, !PT ;  /* 0xfffffff805077812 */ /* 0x000fe400078ec0ff */
[----:B------:R-:W-:Y:S01]  /*7f80*/  SHF.R.S32.HI R21, RZ, 0x3, R5 ;  /* 0x00000003ff157819 */ /* 0x000fe20000011405 */
[----:B------:R-:W-:Y:S02]  /*7f90*/  IMAD.MOV.U32 R5, RZ, RZ, 0x2 ;  /* 0x00000002ff057424 */ /* 0x000fe400078e00ff */
[----:B------:R-:W-:-:S04]  /*7fa0*/  IMAD.IADD R20, R0, 0x1, -R7 ;  /* 0x0000000100147824 */ /* 0x000fc800078e0a07 */
[----:B------:R-:W-:-:S04]  /*7fb0*/  IMAD.SHL.U32 R0, R20, 0x8, RZ ;  /* 0x0000000814007824 */ /* 0x000fc800078e00ff */
[----:B------:R-:W-:-:S04]  /*7fc0*/  IMAD R4, R21, 0x40, R0 ;  /* 0x0000004015047824 */ /* 0x000fc800078e0200 */
[----:B------:R-:W-:Y:S01]  /*7fd0*/  IMAD.WIDE R4, R4, R5, UR10 ;  /* 0x0000000a04047e25 */ /* 0x000fe2000f8e0205 */
[----:B------:R-:W-:Y:S02]  /*7fe0*/  UIMAD UR12, UR16, UR14, URZ ;  /* 0x0000000e100c72a4 */ /* 0x000fe4000f8e023f */
[C---:B------:R-:W-:Y:S02]  /*7ff0*/  IADD3 R9, P4, R4.reuse, 0x1000, RZ ;  /* 0x0000100004097810 */ /* 0x040fe40007f9e0ff */
[C---:B------:R-:W-:Y:S02]  /*8000*/  IADD3 R13, P3, R4.reuse, 0x2000, RZ ;  /* 0x00002000040d7810 */ /* 0x040fe40007f7e0ff */
[----:B------:R-:W-:Y:S01]  /*8010*/  IADD3 R25, P2, R4, 0x3000, RZ ;  /* 0x0000300004197810 */ /* 0x000fe20007f5e0ff */
[----:B------:R-:W-:Y:S01]  /*8020*/  UIMAD UR12, UR4, UR15, UR12 ;  /* 0x0000000f040c72a4 */ /* 0x000fe2000f8e020c */
[----:B------:R-:W-:Y:S01]  /*8030*/  LOP3.LUT R8, R9, 0x380, RZ, 0xc0, !PT ;  /* 0x0000038009087812 */ /* 0x000fe200078ec0ff */
[----:B------:R-:W-:Y:S01]  /*8040*/  UIMAD.WIDE.U32 UR10, UR4, UR14, URZ ;  /* 0x0000000e040a72a5 */ /* 0x000fe2000f8e003f */
[----:B------:R-:W-:-:S02]  /*8050*/  LOP3.LUT R12, R13, 0x380, RZ, 0xc0, !PT ;  /* 0x000003800d0c7812 */ /* 0x000fc400078ec0ff */
[----:B------:R-:W-:Y:S01]  /*8060*/  LOP3.LUT R24, R25, 0x380, RZ, 0xc0, !PT ;  /* 0x0000038019187812 */ /* 0x000fe200078ec0ff */
[----:B------:R-:W-:Y:S01]  /*8070*/  UIADD3 UR11, UR11, UR12, URZ ;  /* 0x0000000c0b0b7290 */ /* 0x000fe2000fffe03f */
[----:B------:R-:W-:Y:S01]  /*8080*/  SHF.R.U64 R8, R8, 0x3, RZ ;  /* 0x0000000308087819 */ /* 0x000fe200000012ff */
[----:B------:R-:W-:Y:S01]  /*8090*/  IMAD.U32 R77, RZ, RZ, UR41 ;  /* 0x00000029ff4d7e24 */ /* 0x000fe2000f8e00ff */
[----:B------:R-:W-:Y:S01]  /*80a0*/  SHF.R.U64 R12, R12, 0x3, RZ ;  /* 0x000000030c0c7819 */ /* 0x000fe200000012ff */
[----:B------:R-:W-:Y:S01]  /*80b0*/  ULDC.64 UR12, c[0x0][0xae8] ;  /* 0x0002ba00000c7ab9 */ /* 0x000fe20000000a00 */
[----:B------:R-:W-:Y:S01]  /*80c0*/  SHF.R.U64 R24, R24, 0x3, RZ ;  /* 0x0000000318187819 */ /* 0x000fe200000012ff */
[----:B------:R-:W-:Y:S01]  /*80d0*/  UIMAD.WIDE.U32 UR10, UR43, UR12, UR10 ;  /* 0x0000000c2b0a72a5 */ /* 0x000fe2000f8e000a */
[----:B------:R-:W-:Y:S01]  /*80e0*/  LOP3.LUT R8, R8, R9, RZ, 0x3c, !PT ;  /* 0x0000000908087212 */ /* 0x000fe200078e3cff */
[--C-:B------:R-:W-:Y:S01]  /*80f0*/  IMAD.X R9, RZ, RZ, R5.reuse, P4 ;  /* 0x000000ffff097224 */ /* 0x100fe200020e0605 */
[----:B------:R-:W-:Y:S01]  /*8100*/  LOP3.LUT R12, R12, R13, RZ, 0x3c, !PT ;  /* 0x0000000d0c0c7212 */ /* 0x000fe200078e3cff */
[----:B------:R-:W-:Y:S01]  /*8110*/  IMAD.X R13, RZ, RZ, R5, P3 ;  /* 0x000000ffff0d7224 */ /* 0x000fe200018e0605 */
[----:B------:R-:W-:Y:S01]  /*8120*/  LOP3.LUT R24, R24, R25, RZ, 0x3c, !PT ;  /* 0x0000001918187212 */ /* 0x000fe200078e3cff */
[----:B------:R-:W-:Y:S01]  /*8130*/  IMAD R20, R20, 0x20, R21 ;  /* 0x0000002014147824 */ /* 0x000fe200078e0215 */
[C---:B------:R-:W-:Y:S01]  /*8140*/  IADD3 R29, P0, R4.reuse, 0x4000, RZ ;  /* 0x00004000041d7810 */ /* 0x040fe20007f1e0ff */
[----:B------:R-:W-:Y:S01]  /*8150*/  IMAD.X R25, RZ, RZ, R5, P2 ;  /* 0x000000ffff197224 */ /* 0x000fe200010e0605 */
[----:B------:R-:W-:-:S02]  /*8160*/  IADD3 R33, P6, R4, 0x5000, RZ ;  /* 0x0000500004217810 */ /* 0x000fc40007fde0ff */
[C---:B------:R-:W-:Y:S01]  /*8170*/  IADD3 R37, P5, R4.reuse, 0x6000, RZ ;  /* 0x0000600004257810 */ /* 0x040fe20007fbe0ff */
[----:B------:R-:W-:Y:S01]  /*8180*/  USHF.R.S32.HI UR4, URZ, 0x1f, UR39 ;  /* 0x0000001f3f047899 */ /* 0x000fe20008011427 */
[C---:B------:R-:W-:Y:S01]  /*8190*/  IADD3 R41, P4, R4.reuse, 0x7000, RZ ;  /* 0x0000700004297810 */ /* 0x040fe20007f9e0ff */
[----:B------:R-:W-:Y:S01]  /*81a0*/  @UP1 ULDC UR14, c[0x0][0xbec] ;  /* 0x0002fb00000e1ab9 */ /* 0x000fe20000000800 */
[C---:B------:R-:W-:Y:S01]  /*81b0*/  IADD3 R45, P3, R4.reuse, 0x8000, RZ ;  /* 0x00008000042d7810 */ /* 0x040fe20007f7e0ff */
[----:B------:R-:W-:Y:S01]  /*81c0*/  UIMAD UR11, UR43, UR13, UR11 ;  /* 0x0000000d2b0b72a4 */ /* 0x000fe2000f8e020b */
[----:B------:R-:W-:Y:S01]  /*81d0*/  IADD3 R49, P2, R4, 0x9000, RZ ;  /* 0x0000900004317810 */ /* 0x000fe20007f5e0ff */
[----:B------:R-:W-:Y:S01]  /*81e0*/  IMAD R78, R77, 0x80, R20 ;  /* 0x000000804d4e7824 */ /* 0x000fe200078e0214 */
[----:B------:R-:W-:Y:S01]  /*81f0*/  LOP3.LUT R28, R29, 0x380, RZ, 0xc0, !PT ;  /* 0x000003801d1c7812 */ /* 0x000fe200078ec0ff */
[----:B------:R-:W-:Y:S01]  /*8200*/  ULDC.64 UR12, c[0x0][0xaf0] ;  /* 0x0002bc00000c7ab9 */ /* 0x000fe20000000a00 */
[----:B------:R-:W-:Y:S01]  /*8210*/  LOP3.LUT R32, R33, 0x380, RZ, 0xc0, !PT ;  /* 0x0000038021207812 */ /* 0x000fe200078ec0ff */
[----:B------:R-:W-:Y:S01]  /*8220*/  IMAD.U32 R84, RZ, RZ, UR41 ;  /* 0x00000029ff547e24 */ /* 0x000fe2000f8e00ff */
[----:B------:R-:W-:Y:S01]  /*8230*/  LOP3.LUT R36, R37, 0x380, RZ, 0xc0, !PT ;  /* 0x0000038025247812 */ /* 0x000fe200078ec0ff */
[----:B------:R-:W5:Y:S01]  /*8240*/  LD.E.128 R12, desc[UR50][R12.64] ;  /* 0x000000320c0c7980 */ /* 0x000f62000c101d00 */
[----:B------:R-:W-:-:S02]  /*8250*/  LOP3.LUT R40, R41, 0x380, RZ, 0xc0, !PT ;  /* 0x0000038029287812 */ /* 0x000fc400078ec0ff */
[----:B------:R-:W-:Y:S01]  /*8260*/  LOP3.LUT R44, R45, 0x380, RZ, 0xc0, !PT ;  /* 0x000003802d2c7812 */ /* 0x000fe200078ec0ff */
[----:B------:R-:W-:Y:S01]  /*8270*/  UIMAD UR4, UR4, UR12, URZ ;  /* 0x0000000c040472a4 */ /* 0x000fe2000f8e023f */
[----:B------:R-:W-:Y:S01]  /*8280*/  LOP3.LUT R48, R49, 0x380, RZ, 0xc0, !PT ;  /* 0x0000038031307812 */ /* 0x000fe200078ec0ff */
[----:B------:R-:W-:Y:S01]  /*8290*/  @P1 IMAD.HI.U32 R20, R78, UR14, RZ ;  /* 0x0000000e4e141c27 */ /* 0x000fe2000f8e00ff */
[----:B------:R-:W-:Y:S01]  /*82a0*/  SHF.R.U64 R28, R28, 0x3, RZ ;  /* 0x000000031c1c7819 */ /* 0x000fe200000012ff */
[----:B------:R-:W-:Y:S01]  /*82b0*/  UIMAD.WIDE.U32 UR10, UR39, UR12, UR10 ;  /* 0x0000000c270a72a5 */ /* 0x000fe2000f8e000a */
[----:B------:R-:W-:Y:S01]  /*82c0*/  SHF.R.U64 R32, R32, 0x3, RZ ;  /* 0x0000000320207819 */ /* 0x000fe200000012ff */
[----:B------:R-:W5:Y:S01]  /*82d0*/  LD.E.128 R24, desc[UR50][R24.64] ;  /* 0x0000003218187980 */ /* 0x000f62000c101d00 */
[----:B------:R-:W-:Y:S02]  /*82e0*/  SHF.R.U64 R36, R36, 0x3, RZ ;  /* 0x0000000324247819 */ /* 0x000fe400000012ff */
[----:B------:R-:W-:-:S02]  /*82f0*/  SHF.R.U64 R40, R40, 0x3, RZ ;  /* 0x0000000328287819 */ /* 0x000fc400000012ff */
[----:B------:R-:W-:Y:S01]  /*8300*/  SHF.R.U64 R44, R44, 0x3, RZ ;  /* 0x000000032c2c7819 */ /* 0x000fe200000012ff */
[----:B------:R-:W-:Y:S01]  /*8310*/  UIMAD UR4, UR39, UR13, UR4 ;  /* 0x0000000d270472a4 */ /* 0x000fe2000f8e0204 */
[----:B------:R-:W-:Y:S01]  /*8320*/  SHF.R.U64 R48, R48, 0x3, RZ ;  /* 0x0000000330307819 */ /* 0x000fe200000012ff */
[----:B------:R-:W-:Y:S01]  /*8330*/  @UP1 ULDC UR12, c[0x0][0xbf0] ;  /* 0x0002fc00000c1ab9 */ /* 0x000fe20000000800 */
[----:B------:R-:W-:Y:S01]  /*8340*/  IMAD.MOV.U32 R79, RZ, RZ, R78 ;  /* 0x000000ffff4f7224 */ /* 0x000fe200078e004e */
[----:B------:R-:W-:Y:S01]  /*8350*/  LOP3.LUT R28, R28, R29, RZ, 0x3c, !PT ;  /* 0x0000001d1c1c7212 */ /* 0x000fe200078e3cff */
[--C-:B------:R-:W-:Y:S01]  /*8360*/  IMAD.X R29, RZ, RZ, R5.reuse, P0 ;  /* 0x000000ffff1d7224 */ /* 0x100fe200000e0605 */
        /* <DEDUP_REMOVED lines=8> */
[----:B------:R-:W-:Y:S01]  /*83f0*/  @P1 SHF.R.U32.HI R79, RZ, UR12, R20 ;  /* 0x0000000cff4f1c19 */ /* 0x000fe20008011614 */
[----:B------:R-:W-:Y:S01]  /*8400*/  UIADD3 UR4, UR11, UR4, URZ ;  /* 0x000000040b047290 */ /* 0x000fe2000fffe03f */
[----:B------:R-:W-:Y:S01]  /*8410*/  LOP3.LUT R48, R48, R49, RZ, 0x3c, !PT ;  /* 0x0000003130307212 */ /* 0x000fe200078e3cff */
[----:B------:R-:W-:Y:S01]  /*8420*/  IMAD.X R49, RZ, RZ, R5, P2 ;  /* 0x000000ffff317224 */ /* 0x000fe200010e0605 */
[C---:B------:R-:W-:Y:S01]  /*8430*/  IADD3 R53, P0, R4.reuse, 0xa000, RZ ;  /* 0x0000a00004357810 */ /* 0x040fe20007f1e0ff */
[----:B------:R-:W-:Y:S01]  /*8440*/  IMAD.U32 R76, RZ, RZ, UR10 ;  /* 0x0000000aff4c7e24 */ /* 0x000fe2000f8e00ff */
[C---:B------:R-:W-:Y:S01]  /*8450*/  IADD3 R57, P6, R4.reuse, 0xb000, RZ ;  /* 0x0000b00004397810 */ /* 0x040fe20007fde0ff */
[----:B------:R-:W-:Y:S01]  /*8460*/  IMAD.U32 R77, RZ, RZ, UR11 ;  /* 0x0000000bff4d7e24 */ /* 0x000fe2000f8e00ff */
[C---:B------:R-:W-:Y:S01]  /*8470*/  IADD3 R61, P5, R4.reuse, 0xc000, RZ ;  /* 0x0000c000043d7810 */ /* 0x040fe20007fbe0ff */
[----:B------:R-:W5:Y:S01]  /*8480*/  LD.E.128 R28, desc[UR50][R28.64] ;  /* 0x000000321c1c7980 */ /* 0x000f62000c101d00 */
[----:B------:R-:W-:-:S02]  /*8490*/  IADD3 R65, P4, R4, 0xd000, RZ ;  /* 0x0000d00004417810 */ /* 0x000fc40007f9e0ff */
[C---:B------:R-:W-:Y:S01]  /*84a0*/  IADD3 R69, P3, R4.reuse, 0xe000, RZ ;  /* 0x0000e00004457810 */ /* 0x040fe20007f7e0ff */
[--C-:B------:R-:W-:Y:S01]  /*84b0*/  IMAD.MOV R81, RZ, RZ, -R79.reuse ;  /* 0x000000ffff517224 */ /* 0x100fe200078e0a4f */
[----:B------:R-:W-:Y:S01]  /*84c0*/  IADD3 R7, P2, R4, 0xf000, RZ ;  /* 0x0000f00004077810 */ /* 0x000fe20007f5e0ff */
[----:B------:R-:W-:Y:S01]  /*84d0*/  ULDC.64 UR10, c[0x0][0xae0] ;  /* 0x0002b800000a7ab9 */ /* 0x000fe20000000a00 */
[----:B------:R-:W-:Y:S01]  /*84e0*/  SHF.R.S32.HI R20, RZ, 0x1f, R79 ;  /* 0x0000001fff147819 */ /* 0x000fe2000001144f */
[----:B------:R-:W5:Y:S01]  /*84f0*/  LD.E.128 R32, desc[UR50][R32.64] ;  /* 0x0000003220207980 */ /* 0x000f62000c101d00 */
[----:B------:R-:W-:Y:S02]  /*8500*/  LOP3.LUT R52, R53, 0x380, RZ, 0xc0, !PT ;  /* 0x0000038035347812 */ /* 0x000fe400078ec0ff */
[----:B------:R-:W-:Y:S01]  /*8510*/  LOP3.LUT R56, R57, 0x380, RZ, 0xc0, !PT ;  /* 0x0000038039387812 */ /* 0x000fe200078ec0ff */
[----:B------:R-:W5:Y:S01]  /*8520*/  LD.E.128 R36, desc[UR50][R36.64] ;  /* 0x0000003224247980 */ /* 0x000f62000c101d00 */
[----:B------:R-:W-:-:S02]  /*8530*/  LOP3.LUT R60, R61, 0x380, RZ, 0xc0, !PT ;  /* 0x000003803d3c7812 */ /* 0x000fc400078ec0ff */
[----:B------:R-:W-:Y:S01]  /*8540*/  LOP3.LUT R64, R65, 0x380, RZ, 0xc0, !PT ;  /* 0x0000038041407812 */ /* 0x000fe200078ec0ff */
[----:B------:R-:W5:Y:S01]  /*8550*/  LD.E.128 R40, desc[UR50][R40.64] ;  /* 0x0000003228287980 */ /* 0x000f62000c101d00 */
[----:B------:R-:W-:Y:S01]  /*8560*/  LOP3.LUT R68, R69, 0x380, RZ, 0xc0, !PT ;  /* 0x0000038045447812 */ /* 0x000fe200078ec0ff */
[----:B------:R-:W-:Y:S01]  /*8570*/  IMAD.U32 R77, RZ, RZ, UR4 ;  /* 0x00000004ff4d7e24 */ /* 0x000fe2000f8e00ff */
[----:B------:R-:W-:Y:S01]  /*8580*/  LOP3.LUT R11, R4, 0x380, RZ, 0xc0, !PT ;  /* 0x00000380040b7812 */ /* 0x000fe200078ec0ff */
[----:B------:R-:W-:Y:S01]  /*8590*/  IMAD R81, R81, UR9, R78 ;  /* 0x0000000951517c24 */ /* 0x000fe2000f8e024e */
[----:B------:R-:W-:Y:S01]  /*85a0*/  LOP3.LUT R6, R7, 0x380, RZ, 0xc0, !PT ;  /* 0x0000038007067812 */ /* 0x000fe200078ec0ff */
[----:B------:R-:W-:Y:S01]  /*85b0*/  IMAD R20, R20, UR10, RZ ;  /* 0x0000000a14147c24 */ /* 0x000fe2000f8e02ff */
[----:B------:R-:W-:Y:S01]  /*85c0*/  SHF.R.U64 R52, R52, 0x3, RZ ;  /* 0x0000000334347819 */ /* 0x000fe200000012ff */
[----:B------:R-:W-:Y:S01]  /*85d0*/  IMAD.X R73, RZ, RZ, R5, P2 ;  /* 0x000000ffff497224 */ /* 0x000fe200010e0605 */
[----:B------:R-:W-:Y:S01]  /*85e0*/  SHF.R.U64 R56, R56, 0x3, RZ ;  /* 0x0000000338387819 */ /* 0x000fe200000012ff */
[----:B------:R-:W5:Y:S01]  /*85f0*/  LD.E.128 R44, desc[UR50][R44.64] ;  /* 0x000000322c2c7980 */ /* 0x000f62000c101d00 */
[----:B------:R-:W-:-:S02]  /*8600*/  SHF.R.U64 R60, R60, 0x3, RZ ;  /* 0x000000033c3c7819 */ /* 0x000fc400000012ff */
[----:B------:R-:W-:Y:S01]  /*8610*/  SHF.R.U64 R64, R64, 0x3, RZ ;  /* 0x0000000340407819 */ /* 0x000fe200000012ff */
[----:B------:R-:W5:Y:S01]  /*8620*/  LD.E.128 R48, desc[UR50][R48.64] ;  /* 0x0000003230307980 */ /* 0x000f62000c101d00 */
[----:B------:R-:W-:Y:S01]  /*8630*/  SHF.R.U64 R68, R68, 0x3, RZ ;  /* 0x0000000344447819 */ /* 0x000fe200000012ff */
[----:B------:R-:W-:Y:S01]  /*8640*/  IMAD.WIDE.U32 R76, R79, UR10, R76 ;  /* 0x0000000a4f4c7c25 */ /* 0x000fe2000f8e004c */
[----:B------:R-:W-:Y:S02]  /*8650*/  SHF.R.U64 R11, R11, 0x3, RZ ;  /* 0x000000030b0b7819 */ /* 0x000fe400000012ff */
[----:B------:R-:W-:Y:S01]  /*8660*/  SHF.R.U64 R6, R6, 0x3, RZ ;  /* 0x0000000306067819 */ /* 0x000fe200000012ff */
[----:B------:R-:W-:Y:S01]  /*8670*/  IMAD R79, R79, UR11, R20 ;  /* 0x0000000b4f4f7c24 */ /* 0x000fe2000f8e0214 */
        /* <DEDUP_REMOVED lines=9> */
[----:B------:R-:W-:Y:S01]  /*8710*/  IMAD.X R69, RZ, RZ, R5, P3 ;  /* 0x000000ffff457224 */ /* 0x000fe200018e0605 */
[----:B------:R-:W-:Y:S01]  /*8720*/  SHF.R.S32.HI R20, RZ, 0x1f, R81 ;  /* 0x0000001fff147819 */ /* 0x000fe20000011451 */
[----:B------:R-:W-:Y:S01]  /*8730*/  ULDC.64 UR10, c[0x0][0xad8] ;  /* 0x0002b600000a7ab9 */ /* 0x000fe20000000a00 */
[----:B------:R-:W-:-:S02]  /*8740*/  LOP3.LUT R4, R11, R4, RZ, 0x3c, !PT ;  /* 0x000000040b047212 */ /* 0x000fc400078e3cff */
[----:B------:R-:W-:Y:S01]  /*8750*/  LOP3.LUT R72, R6, R7, RZ, 0x3c, !PT ;  /* 0x0000000706487212 */ /* 0x000fe200078e3cff */
[----:B------:R-:W-:Y:S01]  /*8760*/  IMAD R20, R20, UR10, RZ ;  /* 0x0000000a14147c24 */ /* 0x000fe2000f8e02ff */
[----:B------:R-:W5:Y:S01]  /*8770*/  LD.E.128 R8, desc[UR50][R8.64] ;  /* 0x0000003208087980 */ /* 0x000f62000c101d00 */
[----:B------:R-:W-:-:S03]  /*8780*/  IMAD.IADD R77, R77, 0x1, R79 ;  /* 0x000000014d4d7824 */ /* 0x000fc600078e024f */
[----:B------:R-:W5:Y:S01]  /*8790*/  LD.E.128 R4, desc[UR50][R4.64] ;  /* 0x0000003204047980 */ /* 0x000f62000c101d00 */
[----:B------:R-:W-:-:S03]  /*87a0*/  IMAD R84, R84, 0x80, R21 ;  /* 0x0000008054547824 */ /* 0x000fc600078e0215 */
[----:B------:R-:W5:Y:S01]  /*87b0*/  LD.E.128 R52, desc[UR50][R52.64] ;  /* 0x0000003234347980 */ /* 0x000f62000c101d00 */
[----:B------:R-:W-:-:S03]  /*87c0*/  IMAD R79, R81, UR11, R20 ;  /* 0x0000000b514f7c24 */ /* 0x000fc6000f8e0214 */
[----:B------:R-:W5:Y:S01]  /*87d0*/  LD.E.128 R56, desc[UR50][R56.64] ;  /* 0x0000003238387980 */ /* 0x000f62000c101d00 */
[----:B------:R-:W-:Y:S01]  /*87e0*/  IMAD.WIDE.U32 R20, R81, UR10, R76 ;  /* 0x0000000a51147c25 */ /* 0x000fe2000f8e004c */
[----:B------:R-:W-:Y:S02]  /*87f0*/  ULDC.64 UR10, c[0x0][0xa80] ;  /* 0x0002a000000a7ab9 */ /* 0x000fe40000000a00 */
[----:B------:R-:W5:Y:S04]  /*8800*/  LD.E.128 R60, desc[UR50][R60.64] ;  /* 0x000000323c3c7980 */ /* 0x000f68000c101d00 */
[----:B------:R-:W5:Y:S04]  /*8810*/  LD.E.128 R64, desc[UR50][R64.64] ;  /* 0x0000003240407980 */ /* 0x000f68000c101d00 */
[----:B------:R-:W5:Y:S04]  /*8820*/  LD.E.128 R68, desc[UR50][R68.64] ;  /* 0x0000003244447980 */ /* 0x000f68000c101d00 */
[----:B------:R-:W5:Y:S01]  /*8830*/  LD.E.128 R72, desc[UR50][R72.64] ;  /* 0x0000003248487980 */ /* 0x000f62000c101d00 */
[----:B------:R-:W-:Y:S01]  /*8840*/  @!PT LDS RZ, [RZ] ;  /* 0x00000000fffff984 */ /* 0x000fe20000000800 */
[----:B------:R-:W-:Y:S01]  /*8850*/  @!PT LDS RZ, [RZ] ;  /* 0x00000000fffff984 */ /* 0x000fe20000000800 */
[----:B------:R-:W-:Y:S01]  /*8860*/  @!PT LDS RZ, [RZ] ;  /* 0x00000000fffff984 */ /* 0x000fe20000000800 */
[----:B------:R-:W-:Y:S01]  /*8870*/  @!PT LDS RZ, [RZ] ;  /* 0x00000000fffff984 */ /* 0x000fe20000000800 */
[----:B------:R0:W-:Y:S06]  /*8880*/  MEMBAR.ALL.CTA ;  /* 0x0000000000007992 */ /* 0x0001ec0000008000 */
[----:B0-----:R-:W0:Y:S01]  /*8890*/  FENCE.VIEW.ASYNC.S ;  /* 0x00000000000073c6 */ /* 0x001e220000000000 */
[----:B------:R-:W-:Y:S01]  /*88a0*/  IMAD.IADD R21, R21, 0x1, R79 ;  /* 0x0000000115157824 */ /* 0x000fe200078e024f */
[----:B------:R-:W-:Y:S01]  /*88b0*/  LEA R82, P2, R20, UR10, 0x1 ;  /* 0x0000000a14527c11 */ /* 0x000fe2000f8408ff */
[----:B------:R-:W-:-:S03]  /*88c0*/  UIADD3 UR8, UR8, 0x22820, URZ ;  /* 0x0002282008087890 */ /* 0x000fc6000fffe03f */
[----:B------:R-:W-:Y:S02]  /*88d0*/  LEA.HI.X R83, R20, UR11, R21, 0x1, P2 ;  /* 0x0000000b14537c11 */ /* 0x000fe400090f0c15 */
[C---:B------:R-:W-:Y:S01]  /*88e0*/  ISETP.GE.AND P2, PT, R84.reuse, R3, PT ;  /* 0x000000035400720c */ /* 0x040fe20003f46270 */
[----:B------:R-:W-:Y:S01]  /*88f0*/  UPRMT UR8, URZ, 0x654, UR8 ;  /* 0x000006543f087896 */ /* 0x000fe20008000008 */
[C---:B------:R-:W-:Y:S02]  /*8900*/  VIADD R76, R84.reuse, 0x20 ;  /* 0x00000020544c7836 */ /* 0x040fe40000000000 */
[----:B------:R-:W-:Y:S02]  /*8910*/  VIADD R78, R84, 0x40 ;  /* 0x00000040544e7836 */ /* 0x000fe40000000000 */
[C---:B------:R-:W-:Y:S02]  /*8920*/  VIADD R88, R0.reuse, 0x80 ;  /* 0x0000008000587836 */ /* 0x040fe40000000000 */
[----:B------:R-:W-:-:S02]  /*8930*/  VIADD R90, R0, 0xc0 ;  /* 0x000000c0005a7836 */ /* 0x000fc40000000000 */
[----:B------:R-:W-:Y:S01]  /*8940*/  VIADD R86, R0, 0x40 ;  /* 0x0000004000567836 */ /* 0x000fe20000000000 */
[----:B0-----:R0:W1:Y:S01]  /*8950*/  SHFL.IDX PT, R85, R82, RZ, 0x181f ;  /* 0x00181fff52557589 */ /* 0x00106200000e0000 */
[----:B------:R-:W-:Y:S03]  /*8960*/  BSSY B1, `(.L_x_414) ;  /* 0x000001b000017945 */ /* 0x000fe60003800000 */
[----:B------:R0:W2:Y:S01]  /*8970*/  SHFL.IDX PT, R81, R83, RZ, 0x181f ;  /* 0x00181fff53517589 */ /* 0x0000a200000e0000 */
[----:B------:R-:W-:Y:S01]  /*8980*/  SYNCS.ARRIVE.TRANS64.RED.A1T0 RZ, [UR8], RZ ;  /* 0x000000ffffff79a7 */ /* 0x000fe20008100408 */
[-C--:B------:R-:W-:Y:S02]  /*8990*/  ISETP.GE.AND P1, PT, R76, R3.reuse, PT ;  /* 0x000000034c00720c */ /* 0x080fe40003f26270 */
[----:B------:R-:W-:Y:S02]  /*89a0*/  ISETP.GE.AND P0, PT, R78, R3, PT ;  /* 0x000000034e00720c */ /* 0x000fe40003f06270 */
[----:B------:R-:W-:-:S02]  /*89b0*/  SHF.R.S32.HI R92, RZ, 0x1f, R0 ;  /* 0x0000001fff5c7819 */ /* 0x000fc40000011400 */
[----:B------:R-:W-:Y:S02]  /*89c0*/  SHF.R.S32.HI R87, RZ, 0x1f, R88 ;  /* 0x0000001fff577819 */ /* 0x000fe40000011458 */
[----:B------:R-:W-:Y:S02]  /*89d0*/  SHF.R.S32.HI R89, RZ, 0x1f, R90 ;  /* 0x0000001fff597819 */ /* 0x000fe4000001145a */
[----:B------:R-:W-:Y:S01]  /*89e0*/  SHF.R.S32.HI R91, RZ, 0x1f, R86 ;  /* 0x0000001fff5b7819 */ /* 0x000fe20000011456 */
[----:B0-----:R-:W-:Y:S06]  /*89f0*/  @P2 BRA `(.L_x_415) ;  /* 0x0000000000442947 */ /* 0x001fec0003800000 */
[----:B------:R-:W-:Y:S02]  /*8a00*/  ULDC UR4, c[0x0][0xac8] ;  /* 0x0002b20000047ab9 */ /* 0x000fe40000000800 */
[----:B------:R-:W-:Y:S02]  /*8a10*/  ISETP.GE.AND P5, PT, R0, UR4, PT ;  /* 0x0000000400007c0c */ /* 0x000fe4000bfa6270 */
[----:B------:R-:W-:Y:S02]  /*8a20*/  ISETP.GE.AND P4, PT, R86, UR4, PT ;  /* 0x0000000456007c0c */ /* 0x000fe4000bf86270 */
[----:B------:R-:W-:Y:S02]  /*8a30*/  ISETP.GE.AND P3, PT, R88, UR4, PT ;  /* 0x0000000458007c0c */ /* 0x000fe4000bf66270 */
[----:B------:R-:W-:-:S07]  /*8a40*/  ISETP.GE.AND P2, PT, R90, UR4, PT ;  /* 0x000000045a007c0c */ /* 0x000fce000bf46270 */
[----:B-1----:R-:W-:-:S04]  /*8a50*/  @!P5 LEA R20, P6, R0, R85, 0x1 ;  /* 0x000000550014d211 */ /* 0x002fc800078c08ff */
[----:B--2---:R-:W-:Y:S02]  /*8a60*/  @!P5 LEA.HI.X R21, R0, R81, R92, 0x1, P6 ;  /* 0x000000510015d211 */ /* 0x004fe400030f0c5c */
[----:B------:R-:W-:-:S03]  /*8a70*/  @!P4 LEA R76, P6, R86, R85, 0x1 ;  /* 0x00000055564cc211 */ /* 0x000fc600078c08ff */
[----:B-----5:R0:W-:Y:S01]  /*8a80*/  @!P5 ST.E.128 desc[UR50][R20.64], R4 ;  /* 0x000000041400d985 */ /* 0x0201e2000c101d32 */
[----:B------:R-:W-:Y:S02]  /*8a90*/  @!P4 LEA.HI.X R77, R86, R81, R91, 0x1, P6 ;  /* 0x00000051564dc211 */ /* 0x000fe400030f0c5b */
[----:B------:R-:W-:-:S03]  /*8aa0*/  @!P3 LEA R78, P6, R88, R85, 0x1 ;  /* 0x00000055584eb211 */ /* 0x000fc600078c08ff */
[----:B------:R0:W-:Y:S01]  /*8ab0*/  @!P4 ST.E.128 desc[UR50][R76.64], R28 ;  /* 0x0000001c4c00c985 */ /* 0x0001e2000c101d32 */
[----:B------:R-:W-:Y:S02]  /*8ac0*/  @!P3 LEA.HI.X R79, R88, R81, R87, 0x1, P6 ;  /* 0x00000051584fb211 */ /* 0x000fe400030f0c57 */
[----:B------:R-:W-:-:S03]  /*8ad0*/  @!P2 LEA R80, P6, R90, R85, 0x1 ;  /* 0x000000555a50a211 */ /* 0x000fc600078c08ff */
[----:B------:R0:W-:Y:S01]  /*8ae0*/  @!P3 ST.E.128 desc[UR50][R78.64], R44 ;  /* 0x0000002c4e00b985 */ /* 0x0001e2000c101d32 */
[----:B------:R-:W-:-:S05]  /*8af0*/  @!P2 LEA.HI.X R81, R90, R81, R89, 0x1, P6 ;  /* 0x000000515a51a211 */ /* 0x000fca00030f0c59 */
[----:B------:R0:W-:Y:S04]  /*8b00*/  @!P2 ST.E.128 desc[UR50][R80.64], R60 ;  /* 0x0000003c5000a985 */ /* 0x0001e8000c101d32 */
.L_x_415:
[----:B------:R-:W-:Y:S05]  /*8b10*/  BSYNC B1 ;  /* 0x0000000000017941 */ /* 0x000fea0003800000 */
.L_x_414:
[----:B0----5:R0:W3:Y:S01]  /*8b20*/  SHFL.IDX PT, R29, R83, 0x1, 0x181f ;  /* 0x00381f00531d7f89 */ /* 0x0210e200000e0000 */
[----:B------:R-:W-:Y:S03]  /*8b30*/  BSSY B1, `(.L_x_416) ;  /* 0x0000014000017945 */ /* 0x000fe60003800000 */
[----:B------:R0:W4:Y:S01]  /*8b40*/  SHFL.IDX PT, R21, R82, 0x1, 0x181f ;  /* 0x00381f0052157f89 */ /* 0x00012200000e0000 */
[----:B------:R-:W-:Y:S05]  /*8b50*/  @P1 BRA `(.L_x_417) ;  /* 0x0000000000441947 */ /* 0x000fea0003800000 */
[----:B------:R-:W-:Y:S02]  /*8b60*/  ULDC UR4, c[0x0][0xac8] ;  /* 0x0002b20000047ab9 */ /* 0x000fe40000000800 */
[----:B------:R-:W-:Y:S02]  /*8b70*/  ISETP.GE.AND P4, PT, R0, UR4, PT ;  /* 0x0000000400007c0c */ /* 0x000fe4000bf86270 */
[----:B------:R-:W-:Y:S02]  /*8b80*/  ISETP.GE.AND P3, PT, R86, UR4, PT ;  /* 0x0000000456007c0c */ /* 0x000fe4000bf66270 */
[----:B------:R-:W-:Y:S02]  /*8b90*/  ISETP.GE.AND P2, PT, R88, UR4, PT ;  /* 0x0000000458007c0c */ /* 0x000fe4000bf46270 */
[----:B------:R-:W-:-:S07]  /*8ba0*/  ISETP.GE.AND P1, PT, R90, UR4, PT ;  /* 0x000000045a007c0c */ /* 0x000fce000bf26270 */
[-C--:B----4-:R-:W-:Y:S02]  /*8bb0*/  @!P4 LEA R4, P6, R0, R21.reuse, 0x1 ;  /* 0x000000150004c211 */ /* 0x090fe400078c08ff */
[----:B------:R-:W-:Y:S02]  /*8bc0*/  @!P3 LEA R6, P5, R86, R21, 0x1 ;  /* 0x000000155606b211 */ /* 0x000fe400078a08ff */
[----:B---3--:R-:W-:Y:S02]  /*8bd0*/  @!P4 LEA.HI.X R5, R0, R29, R92, 0x1, P6 ;  /* 0x0000001d0005c211 */ /* 0x008fe400030f0c5c */
[----:B------:R-:W-:Y:S02]  /*8be0*/  @!P2 LEA R20, P6, R88, R21, 0x1 ;  /* 0x000000155814a211 */ /* 0x000fe400078c08ff */
[----:B------:R-:W-:Y:S01]  /*8bf0*/  @!P3 LEA.HI.X R7, R86, R29, R91, 0x1, P5 ;  /* 0x0000001d5607b211 */ /* 0x000fe200028f0c5b */
[----:B------:R3:W-:Y:S01]  /*8c00*/  @!P4 ST.E.128 desc[UR50][R4.64], R8 ;  /* 0x000000080400c985 */ /* 0x0007e2000c101d32 */
[----:B------:R-:W-:-:S02]  /*8c10*/  @!P1 LEA R28, P5, R90, R21, 0x1 ;  /* 0x000000155a1c9211 */ /* 0x000fc400078a08ff */
[-C--:B------:R-:W-:Y:S01]  /*8c20*/  @!P2 LEA.HI.X R21, R88, R29.reuse, R87, 0x1, P6 ;  /* 0x0000001d5815a211 */ /* 0x080fe200030f0c57 */
[----:B------:R3:W-:Y:S01]  /*8c30*/  @!P3 ST.E.128 desc[UR50][R6.64], R32 ;  /* 0x000000200600b985 */ /* 0x0007e2000c101d32 */
[----:B------:R-:W-:-:S03]  /*8c40*/  @!P1 LEA.HI.X R29, R90, R29, R89, 0x1, P5 ;  /* 0x0000001d5a1d9211 */ /* 0x000fc600028f0c59 */
[----:B------:R3:W-:Y:S04]  /*8c50*/  @!P2 ST.E.128 desc[UR50][R20.64], R48 ;  /* 0x000000301400a985 */ /* 0x0007e8000c101d32 */
[----:B------:R3:W-:Y:S02]  /*8c60*/  @!P1 ST.E.128 desc[UR50][R28.64], R64 ;  /* 0x000000401c009985 */ /* 0x0007e4000c101d32 */
.L_x_417:
[----:B------:R-:W-:Y:S05]  /*8c70*/  BSYNC B1 ;  /* 0x0000000000017941 */ /* 0x000fea0003800000 */
.L_x_416:
[----:B---3--:R3:W0:Y:S01]  /*8c80*/  SHFL.IDX PT, R11, R83, 0x2, 0x181f ;  /* 0x00581f00530b7f89 */ /* 0x00862200000e0000 */
[----:B------:R-:W-:Y:S03]  /*8c90*/  BSSY B1, `(.L_x_418) ;  /* 0x0000014000017945 */ /* 0x000fe60003800000 */
[----:B------:R3:W0:Y:S01]  /*8ca0*/  SHFL.IDX PT, R7, R82, 0x2, 0x181f ;  /* 0x00581f0052077f89 */ /* 0x00062200000e0000 */
[----:B------:R-:W-:Y:S05]  /*8cb0*/  @P0 BRA `(.L_x_419) ;  /* 0x0000000000440947 */ /* 0x000fea0003800000 */
[----:B------:R-:W-:Y:S02]  /*8cc0*/  ULDC UR4, c[0x0][0xac8] ;  /* 0x0002b20000047ab9 */ /* 0x000fe40000000800 */
[----:B------:R-:W-:Y:S02]  /*8cd0*/  ISETP.GE.AND P3, PT, R0, UR4, PT ;  /* 0x0000000400007c0c */ /* 0x000fe4000bf66270 */
[----:B------:R-:W-:Y:S02]  /*8ce0*/  ISETP.GE.AND P2, PT, R86, UR4, PT ;  /* 0x0000000456007c0c */ /* 0x000fe4000bf46270 */
[----:B------:R-:W-:Y:S02]  /*8cf0*/  ISETP.GE.AND P1, PT, R88, UR4, PT ;  /* 0x0000000458007c0c */ /* 0x000fe4000bf26270 */
[----:B------:R-:W-:-:S07]  /*8d00*/  ISETP.GE.AND P0, PT, R90, UR4, PT ;  /* 0x000000045a007c0c */ /* 0x000fce000bf06270 */
[-C--:B0-----:R-:W-:Y:S02]  /*8d10*/  @!P3 LEA R4, P6, R0, R7.reuse, 0x1 ;  /* 0x000000070004b211 */ /* 0x081fe400078c08ff */
[-C--:B------:R-:W-:Y:S02]  /*8d20*/  @!P2 LEA R6, P5, R86, R7.reuse, 0x1 ;  /* 0x000000075606a211 */ /* 0x080fe400078a08ff */
[----:B------:R-:W-:Y:S02]  /*8d30*/  @!P1 LEA R8, P4, R88, R7, 0x1 ;  /* 0x0000000758089211 */ /* 0x000fe400078808ff */
[----:B------:R-:W-:Y:S02]  /*8d40*/  @!P3 LEA.HI.X R5, R0, R11, R92, 0x1, P6 ;  /* 0x0000000b0005b211 */ /* 0x000fe400030f0c5c */
[----:B------:R-:W-:Y:S02]  /*8d50*/  @!P0 LEA R10, P6, R90, R7, 0x1 ;  /* 0x000000075a0a8211 */ /* 0x000fe400078c08ff */
[-C--:B------:R-:W-:Y:S01]  /*8d60*/  @!P2 LEA.HI.X R7, R86, R11.reuse, R91, 0x1, P5 ;  /* 0x0000000b5607a211 */ /* 0x080fe200028f0c5b */
[----:B------:R0:W-:Y:S01]  /*8d70*/  @!P3 ST.E.128 desc[UR50][R4.64], R12 ;  /* 0x0000000c0400b985 */ /* 0x0001e2000c101d32 */
[----:B------:R-:W-:-:S02]  /*8d80*/  @!P1 LEA.HI.X R9, R88, R11, R87, 0x1, P4 ;  /* 0x0000000b58099211 */ /* 0x000fc400020f0c57 */
[----:B------:R-:W-:Y:S01]  /*8d90*/  @!P0 LEA.HI.X R11, R90, R11, R89, 0x1, P6 ;  /* 0x0000000b5a0b8211 */ /* 0x000fe200030f0c59 */
[----:B------:R0:W-:Y:S04]  /*8da0*/  @!P2 ST.E.128 desc[UR50][R6.64], R36 ;  /* 0x000000240600a985 */ /* 0x0001e8000c101d32 */
[----:B------:R0:W-:Y:S04]  /*8db0*/  @!P1 ST.E.128 desc[UR50][R8.64], R52 ;  /* 0x0000003408009985 */ /* 0x0001e8000c101d32 */
[----:B------:R0:W-:Y:S02]  /*8dc0*/  @!P0 ST.E.128 desc[UR50][R10.64], R68 ;  /* 0x000000440a008985 */ /* 0x0001e4000c101d32 */
.L_x_419:
[----:B------:R-:W-:Y:S05]  /*8dd0*/  BSYNC B1 ;  /* 0x0000000000017941 */ /* 0x000fea0003800000 */
.L_x_418:
[----:B0-----:R-:W-:Y:S01]  /*8de0*/  VIADD R4, R84, 0x60 ;  /* 0x0000006054047836 */ /* 0x001fe20000000000 */
[----:B---3--:R-:W0:Y:S04]  /*8df0*/  SHFL.IDX PT, R83, R83, 0x3, 0x181f ;  /* 0x00781f0053537f89 */ /* 0x008e2800000e0000 */
[----:B------:R-:W-:Y:S01]  /*8e00*/  ISETP.GE.AND P0, PT, R4, R3, PT ;  /* 0x000000030400720c */ /* 0x000fe20003f06270 */
[----:B------:R3:W0:-:S12]  /*8e10*/  SHFL.IDX PT, R11, R82, 0x3, 0x181f ;  /* 0x00781f00520b7f89 */ /* 0x00061800000e0000 */
[----:B---3--:R-:W-:Y:S05]  /*8e20*/  @P0 BRA `(.L_x_420) ;  /* 0x0000002400940947 */ /* 0x008fea0003800000 */
[----:B------:R-:W-:Y:S02]  /*8e30*/  ULDC UR4, c[0x0][0xac8] ;  /* 0x0002b20000047ab9 */ /* 0x000fe40000000800 */
[----:B------:R-:W-:Y:S02]  /*8e40*/  ISETP.GE.AND P3, PT, R0, UR4, PT ;  /* 0x0000000400007c0c */ /* 0x000fe4000bf66270 */
[----:B------:R-:W-:Y:S02]  /*8e50*/  ISETP.GE.AND P4, PT, R86, UR4, PT ;  /* 0x0000000456007c0c */ /* 0x000fe4000bf86270 */
[----:B------:R-:W-:-:S09]  /*8e60*/  ISETP.GE.AND P5, PT, R88, UR4, PT ;  /* 0x0000000458007c0c */ /* 0x000fd2000bfa6270 */
[-C--:B0-----:R-:W-:Y:S02]  /*8e70*/  @!P3 LEA R4, P0, R0, R11.reuse, 0x1 ;  /* 0x0000000b0004b211 */ /* 0x081fe400078008ff */
[-C--:B------:R-:W-:Y:S02]  /*8e80*/  @!P4 LEA R6, P1, R86, R11.reuse, 0x1 ;  /* 0x0000000b5606c211 */ /* 0x080fe400078208ff */
[----:B------:R-:W-:Y:S02]  /*8e90*/  @!P5 LEA R8, P2, R88, R11, 0x1 ;  /* 0x0000000b5808d211 */ /* 0x000fe400078408ff */
[-C--:B------:R-:W-:Y:S02]  /*8ea0*/  @!P3 LEA.HI.X R5, R0, R83.reuse, R92, 0x1, P0 ;  /* 0x000000530005b211 */ /* 0x080fe400000f0c5c */
[-C--:B------:R-:W-:Y:S02]  /*8eb0*/  @!P4 LEA.HI.X R7, R86, R83.reuse, R91, 0x1, P1 ;  /* 0x000000535607c211 */ /* 0x080fe400008f0c5b */
[----:B------:R-:W-:Y:S01]  /*8ec0*/  @!P5 LEA.HI.X R9, R88, R83, R87, 0x1, P2 ;  /* 0x000000535809d211 */ /* 0x000fe200010f0c57 */
[----:B------:R3:W-:Y:S01]  /*8ed0*/  @!P3 ST.E.128 desc[UR50][R4.64], R24 ;  /* 0x000000180400b985 */ /* 0x0007e2000c101d32 */
[----:B------:R-:W-:-:S03]  /*8ee0*/  ISETP.GE.AND P0, PT, R90, UR4, PT ;  /* 0x000000045a007c0c */ /* 0x000fc6000bf06270 */
[----:B------:R3:W-:Y:S04]  /*8ef0*/  @!P4 ST.E.128 desc[UR50][R6.64], R40 ;  /* 0x000000280600c985 */ /* 0x0007e8000c101d32 */
[----:B------:R3:W-:Y:S06]  /*8f00*/  @!P5 ST.E.128 desc[UR50][R8.64], R56 ;  /* 0x000000380800d985 */ /* 0x0007ec000c101d32 */
[----:B------:R-:W-:Y:S05]  /*8f10*/  @P0 BRA `(.L_x_420) ;  /* 0x0000002400580947 */ /* 0x000fea0003800000 */
[----:B---3--:R-:W-:-:S04]  /*8f20*/  LEA R4, P0, R90, R11, 0x1 ;  /* 0x0000000b5a047211 */ /* 0x008fc800078008ff */
[----:B------:R-:W-:-:S05]  /*8f30*/  LEA.HI.X R5, R90, R83, R89, 0x1, P0 ;  /* 0x000000535a057211 */ /* 0x000fca00000f0c59 */
[----:B------:R0:W-:Y:S01]  /*8f40*/  ST.E.128 desc[UR50][R4.64], R72 ;  /* 0x0000004804007985 */ /* 0x0001e2000c101d32 */
[----:B------:R-:W-:Y:S05]  /*8f50*/  BRA `(.L_x_420) ;  /* 0x0000002400487947 */ /* 0x000fea0003800000 */
.L_x_413:
[----:B------:R-:W-:Y:S01]  /*8f60*/  ULDC.64 UR14, c[0x0][0xb08] ;  /* 0x0002c200000e7ab9 */ /* 0x000fe20000000a00 */
[----:B------:R-:W-:Y:S01]  /*8f70*/  IMAD.MOV.U32 R3, RZ, RZ, R12 ;  /* 0x000000ffff037224 */ /* 0x000fe200078e000c */
[----:B------:R-:W-:Y:S01]  /*8f80*/  UIMAD UR12, UR16, UR14, URZ ;  /* 0x0000000e100c72a4 */ /* 0x000fe2000f8e023f */
[----:B------:R-:W-:Y:S01]  /*8f90*/  BSSY B1, `(.L_x_421) ;  /* 0x00000c9000017945 */ /* 0x000fe20003800000 */
[----:B------:R-:W-:Y:S01]  /*8fa0*/  UIMAD.WIDE.U32 UR10, UR4, UR14, URZ ;  /* 0x0000000e040a72a5 */ /* 0x000fe2000f8e003f */
[----:B------:R-:W-:Y:S01]  /*8fb0*/  SHF.R.S32.HI R152, RZ, 0x1f, R203 ;  /* 0x0000001fff987819 */ /* 0x000fe200000114cb */
[----:B------:R-:W-:Y:S01]  /*8fc0*/  UIMAD UR12, UR4, UR15, UR12 ;  /* 0x0000000f040c72a4 */ /* 0x000fe2000f8e020c */
[----:B------:R-:W-:Y:S01]  /*8fd0*/  SHF.R.S32.HI R153, RZ, 0x1f, R204 ;  /* 0x0000001fff997819 */ /* 0x000fe200000114cc */
[----:B------:R-:W-:Y:S01]  /*8fe0*/  USHF.R.S32.HI UR4, URZ, 0x1f, UR39 ;  /* 0x0000001f3f047899 */ /* 0x000fe20008011427 */
[----:B------:R-:W-:Y:S01]  /*8ff0*/  SHF.R.S32.HI R154, RZ, 0x1f, R205 ;  /* 0x0000001fff9a7819 */ /* 0x000fe200000114cd */
[----:B------:R-:W-:Y:S01]  /*9000*/  UIADD3 UR11, UR11, UR12, URZ ;  /* 0x0000000c0b0b7290 */ /* 0x000fe2000fffe03f */
[----:B------:R-:W-:Y:S01]  /*9010*/  SHF.R.S32.HI R155, RZ, 0x1f, R206 ;  /* 0x0000001fff9b7819 */ /* 0x000fe200000114ce */
[----:B------:R-:W-:Y:S01]  /*9020*/  ULDC.64 UR14, c[0x0][0xb40] ;  /* 0x0002d000000e7ab9 */ /* 0x000fe20000000a00 */
[----:B------:R-:W-:Y:S01]  /*9030*/  ULDC.64 UR12, c[0x0][0xb38] ;  /* 0x0002ce00000c7ab9 */ /* 0x000fe20000000a00 */
[----:B------:R-:W-:Y:S01]  /*9040*/  UIMAD UR4, UR4, UR14, URZ ;  /* 0x0000000e040472a4 */ /* 0x000fe2000f8e023f */
[----:B------:R-:W-:Y:S01]  /*9050*/  SHF.R.S32.HI R156, RZ, 0x1f, R207 ;  /* 0x0000001fff9c7819 */ /* 0x000fe200000114cf */
[----:B------:R-:W-:Y:S01]  /*9060*/  UIMAD.WIDE.U32 UR10, UR43, UR12, UR10 ;  /* 0x0000000c2b0a72a5 */ /* 0x000fe2000f8e000a */
[----:B------:R-:W-:Y:S01]  /*9070*/  SHF.R.S32.HI R157, RZ, 0x1f, R208 ;  /* 0x0000001fff9d7819 */ /* 0x000fe200000114d0 */
[----:B------:R-:W-:Y:S01]  /*9080*/  UIMAD UR4, UR39, UR15, UR4 ;  /* 0x0000000f270472a4 */ /* 0x000fe2000f8e0204 */
[----:B------:R-:W-:Y:S01]  /*9090*/  SHF.R.S32.HI R158, RZ, 0x1f, R209 ;  /* 0x0000001fff9e7819 */ /* 0x000fe200000114d1 */
[----:B------:R-:W-:Y:S01]  /*90a0*/  UIMAD UR11, UR43, UR13, UR11 ;  /* 0x0000000d2b0b72a4 */ /* 0x000fe2000f8e020b */
[----:B------:R-:W-:Y:S01]  /*90b0*/  SHF.R.S32.HI R159, RZ, 0x1f, R210 ;  /* 0x0000001fff9f7819 */ /* 0x000fe200000114d2 */
[----:B------:R-:W-:Y:S01]  /*90c0*/  @UP1 ULDC UR12, c[0x0][0xbec] ;  /* 0x0002fb00000c1ab9 */ /* 0x000fe20000000800 */
[----:B------:R-:W-:Y:S01]  /*90d0*/  UIADD3 UR8, UR8, 0x22820, URZ ;  /* 0x0002282008087890 */ /* 0x000fe2000fffe03f */
[----:B0-----:R-:W-:Y:S01]  /*90e0*/  @P1 IMAD.HI.U32 R0, R12, UR12, RZ ;  /* 0x0000000c0c001c27 */ /* 0x001fe2000f8e00ff */
[----:B------:R-:W-:Y:S01]  /*90f0*/  UIMAD.WIDE.U32 UR10, UR39, UR14, UR10 ;  /* 0x0000000e270a72a5 */ /* 0x000fe2000f8e000a */
[----:B------:R-:W-:Y:S01]  /*9100*/  SHF.R.S32.HI R160, RZ, 0x1f, R211 ;  /* 0x0000001fffa07819 */ /* 0x000fe200000114d3 */
[----:B------:R-:W-:Y:S01]  /*9110*/  ULDC.64 UR12, c[0x0][0xb48] ;  /* 0x0002d200000c7ab9 */ /* 0x000fe20000000a00 */
[----:B------:R-:W-:Y:S01]  /*9120*/  UPRMT UR8, URZ, 0x654, UR8 ;  /* 0x000006543f087896 */ /* 0x000fe20008000008 */
[----:B------:R-:W-:Y:S01]  /*9130*/  SHF.R.S32.HI R161, RZ, 0x1f, R212 ;  /* 0x0000001fffa17819 */ /* 0x000fe200000114d4 */
[----:B------:R-:W-:Y:S01]  /*9140*/  UIADD3 UR11, UR11, UR4, URZ ;  /* 0x000000040b0b7290 */ /* 0x000fe2000fffe03f */
[----:B------:R-:W-:-:S02]  /*9150*/  SHF.R.S32.HI R162, RZ, 0x1f, R213 ;  /* 0x0000001fffa27819 */ /* 0x000fc400000114d5 */
[----:B------:R-:W-:Y:S01]  /*9160*/  @UP1 ULDC UR4, c[0x0][0xbf0] ;  /* 0x0002fc0000041ab9 */ /* 0x000fe20000000800 */
[----:B------:R-:W-:Y:S01]  /*9170*/  UIMAD.WIDE.U32 UR10, UR42, UR12, UR10 ;  /* 0x0000000c2a0a72a5 */ /* 0x000fe2000f8e000a */
[----:B------:R-:W-:Y:S02]  /*9180*/  @P1 SHF.R.U32.HI R3, RZ, UR4, R0 ;  /* 0x00000004ff031c19 */ /* 0x000fe40008011600 */
[----:B------:R-:W-:Y:S01]  /*9190*/  SYNCS.ARRIVE.TRANS64.RED.A1T0 RZ, [UR8], RZ ;  /* 0x000000ffffff79a7 */ /* 0x000fe20008100408 */
[----:B------:R-:W-:Y:S01]  /*91a0*/  UIMAD UR42, UR42, UR13, UR11 ;  /* 0x0000000d2a2a72a4 */ /* 0x000fe2000f8e020b */
[--C-:B------:R-:W-:Y:S01]  /*91b0*/  SHF.R.S32.HI R0, RZ, 0x1f, R3.reuse ;  /* 0x0000001fff007819 */ /* 0x100fe20000011403 */
[----:B------:R-:W-:Y:S01]  /*91c0*/  IMAD.MOV R7, RZ, RZ, -R3 ;  /* 0x000000ffff077224 */ /* 0x000fe200078e0a03 */
[----:B------:R-:W-:Y:S01]  /*91d0*/  ULDC.64 UR12, c[0x0][0xb30] ;  /* 0x0002cc00000c7ab9 */ /* 0x000fe20000000a00 */
[----:B------:R-:W-:Y:S01]  /*91e0*/  IMAD.U32 R5, RZ, RZ, UR11 ;  /* 0x0000000bff057e24 */ /* 0x000fe2000f8e00ff */
[----:B------:R-:W-:Y:S01]  /*91f0*/  SHF.R.S32.HI R163, RZ, 0x1f, R214 ;  /* 0x0000001fffa37819 */ /* 0x000fe200000114d6 */
[----:B------:R-:W-:Y:S01]  /*9200*/  IMAD R7, R7, UR9, R12 ;  /* 0x0000000907077c24 */ /* 0x000fe2000f8e020c */
[----:B------:R-:W-:Y:S01]  /*9210*/  SHF.R.S32.HI R164, RZ, 0x1f, R215 ;  /* 0x0000001fffa47819 */ /* 0x000fe200000114d7 */
[----:B------:R-:W-:Y:S01]  /*9220*/  IMAD R0, R0, UR12, RZ ;  /* 0x0000000c00007c24 */ /* 0x000fe2000f8e02ff */
[----:B------:R-:W-:Y:S01]  /*9230*/  SHF.R.S32.HI R20, RZ, 0x1f, R216 ;  /* 0x0000001fff147819 */ /* 0x000fe200000114d8 */
[----:B------:R-:W-:Y:S01]  /*9240*/  IMAD.U32 R4, RZ, RZ, UR10 ;  /* 0x0000000aff047e24 */ /* 0x000fe2000f8e00ff */
[----:B------:R-:W-:Y:S01]  /*9250*/  ULDC.64 UR10, c[0x0][0xb28] ;  /* 0x0002ca00000a7ab9 */ /* 0x000fe20000000a00 */
[----:B------:R-:W-:Y:S01]  /*9260*/  IMAD.U32 R5, RZ, RZ, UR42 ;  /* 0x0000002aff057e24 */ /* 0x000fe2000f8e00ff */
[----:B------:R-:W-:Y:S01]  /*9270*/  SHF.R.S32.HI R165, RZ, 0x1f, R217 ;  /* 0x0000001fffa57819 */ /* 0x000fe200000114d9 */
[C---:B------:R-:W-:Y:S01]  /*9280*/  IMAD R9, R3.reuse, UR13, R0 ;  /* 0x0000000d03097c24 */ /* 0x040fe2000f8e0200 */
[----:B------:R-:W-:Y:S01]  /*9290*/  SHF.R.S32.HI R0, RZ, 0x1f, R7 ;  /* 0x0000001fff007819 */ /* 0x000fe20000011407 */
[----:B------:R-:W-:Y:S01]  /*92a0*/  IMAD.WIDE.U32 R4, R3, UR12, R4 ;  /* 0x0000000c03047c25 */ /* 0x000fe2000f8e0004 */
[----:B------:R-:W-:-:S02]  /*92b0*/  SHF.R.S32.HI R166, RZ, 0x1f, R218 ;  /* 0x0000001fffa67819 */ /* 0x000fc400000114da */
[----:B------:R-:W-:Y:S01]  /*92c0*/  SHF.R.S32.HI R167, RZ, 0x1f, R219 ;  /* 0x0000001fffa77819 */ /* 0x000fe200000114db */
[----:B------:R-:W-:Y:S01]  /*92d0*/  IMAD R0, R0, UR10, RZ ;  /* 0x0000000a00007c24 */ /* 0x000fe2000f8e02ff */
[----:B------:R-:W-:Y:S01]  /*92e0*/  SHF.R.S32.HI R168, RZ, 0x1f, R220 ;  /* 0x0000001fffa87819 */ /* 0x000fe200000114dc */
[----:B------:R-:W-:Y:S02]  /*92f0*/  IMAD.IADD R5, R5, 0x1, R9 ;  /* 0x0000000105057824 */ /* 0x000fe400078e0209 */
[C---:B------:R-:W-:Y:S02]  /*9300*/  IMAD R3, R7.reuse, UR11, R0 ;  /* 0x0000000b07037c24 */ /* 0x040fe4000f8e0200 */
[----:B------:R-:W-:Y:S01]  /*9310*/  IMAD.WIDE.U32 R4, R7, UR10, R4 ;  /* 0x0000000a07047c25 */ /* 0x000fe2000f8e0004 */
[----:B------:R-:W-:-:S03]  /*9320*/  ULDC.64 UR10, c[0x0][0xb00] ;  /* 0x0002c000000a7ab9 */ /* 0x000fc60000000a00 */
[----:B------:R-:W-:Y:S01]  /*9330*/  IMAD.IADD R3, R5, 0x1, R3 ;  /* 0x0000000105037824 */ /* 0x000fe200078e0203 */
[----:B------:R-:W-:-:S04]  /*9340*/  LEA R0, P1, R4, UR10, 0x2 ;  /* 0x0000000a04007c11 */ /* 0x000fc8000f8210ff */
[----:B------:R-:W-:Y:S02]  /*9350*/  LEA.HI.X R3, R4, UR11, R3, 0x2, P1 ;  /* 0x0000000b04037c11 */ /* 0x000fe400088f1403 */
[----:B------:R0:W1:Y:S04]  /*9360*/  SHFL.IDX PT, R4, R0, RZ, 0x1c1f ;  /* 0x001c1fff00047589 */ /* 0x00006800000e0000 */
[----:B------:R0:W2:Y:S01]  /*9370*/  SHFL.IDX PT, R5, R3, RZ, 0x1c1f ;  /* 0x001c1fff03057589 */ /* 0x0000a200000e0000 */
[----:B------:R-:W-:Y:S05]  /*9380*/  @P2 BRA `(.L_x_422) ;  /* 0x0000000800242947 */ /* 0x000fea0003800000 */
[----:B------:R-:W-:Y:S01]  /*9390*/  ULDC UR4, c[0x0][0xac8] ;  /* 0x0002b20000047ab9 */ /* 0x000fe20000000800 */
[----:B------:R-:W-:Y:S01]  /*93a0*/  VIADD R21, R2, 0xe0 ;  /* 0x000000e002157836 */ /* 0x000fe20000000000 */
[----:B------:R-:W-:Y:S02]  /*93b0*/  ISETP.GE.AND P2, PT, R220, UR4, PT ;  /* 0x00000004dc007c0c */ /* 0x000fe4000bf46270 */
[----:B------:R-:W-:Y:S02]  /*93c0*/  ISETP.GE.AND P3, PT, R2, UR4, PT ;  /* 0x0000000402007c0c */ /* 0x000fe4000bf66270 */
[----:B------:R-:W-:Y:S02]  /*93d0*/  ISETP.GE.AND P1, PT, R219, UR4, PT ;  /* 0x00000004db007c0c */ /* 0x000fe4000bf26270 */
[----:B------:R-:W-:-:S07]  /*93e0*/  ISETP.GE.AND P4, PT, R218, UR4, PT ;  /* 0x00000004da007c0c */ /* 0x000fce000bf86270 */
[----:B-1----:R-:W-:Y:S02]  /*93f0*/  @!P2 LEA R8, P5, R220, R4, 0x2 ;  /* 0x00000004dc08a211 */ /* 0x002fe400078a10ff */
[----:B--2---:R-:W-:Y:S02]  /*9400*/  @!P3 IMAD.WIDE R6, R2, 0x4, R4 ;  /* 0x000000040206b825 */ /* 0x004fe400078e0204 */
[----:B------:R-:W-:-:S03]  /*9410*/  @!P2 LEA.HI.X R9, R220, R5, R168, 0x2, P5 ;  /* 0x00000005dc09a211 */ /* 0x000fc600028f14a8 */
[----:B------:R1:W-:Y:S01]  /*9420*/  @!P3 ST.E.64 desc[UR50][R6.64], R24 ;  /* 0x000000180600b985 */ /* 0x0003e2000c101b32 */
[----:B------:R-:W-:-:S03]  /*9430*/  ISETP.GE.AND P3, PT, R217, UR4, PT ;  /* 0x00000004d9007c0c */ /* 0x000fc6000bf66270 */
[----:B------:R2:W-:Y:S01]  /*9440*/  @!P2 ST.E.64 desc[UR50][R8.64], R28 ;  /* 0x0000001c0800a985 */ /* 0x0005e2000c101b32 */
[----:B------:R-:W-:Y:S02]  /*9450*/  ISETP.GE.AND P2, PT, R216, UR4, PT ;  /* 0x00000004d8007c0c */ /* 0x000fe4000bf46270 */
[----:B-1----:R-:W-:Y:S01]  /*9460*/  @!P1 LEA R6, P6, R219, R4, 0x2 ;  /* 0x00000004db069211 */ /* 0x002fe200078c10ff */
[----:B------:R-:W-:-:S03]  /*9470*/  VIADD R25, R2, 0xe8 ;  /* 0x000000e802197836 */ /* 0x000fc60000000000 */
[----:B------:R-:W-:Y:S01]  /*9480*/  @!P1 LEA.HI.X R7, R219, R5, R167, 0x2, P6 ;  /* 0x00000005db079211 */ /* 0x000fe200030f14a7 */
[----:B--2---:R-:W-:Y:S01]  /*9490*/  VIADD R29, R2, 0xf0 ;  /* 0x000000f0021d7836 */ /* 0x004fe20000000000 */
[----:B------:R-:W-:-:S03]  /*94a0*/  @!P4 LEA R8, P5, R218, R4, 0x2 ;  /* 0x00000004da08c211 */ /* 0x000fc600078a10ff */
[----:B------:R1:W-:Y:S01]  /*94b0*/  @!P1 ST.E.64 desc[UR50][R6.64], R32 ;  /* 0x0000002006009985 */ /* 0x0003e2000c101b32 */
[----:B------:R-:W-:Y:S02]  /*94c0*/  @!P4 LEA.HI.X R9, R218, R5, R166, 0x2, P5 ;  /* 0x00000005da09c211 */ /* 0x000fe400028f14a6 */
[----:B------:R-:W-:-:S03]  /*94d0*/  ISETP.GE.AND P1, PT, R215, UR4, PT ;  /* 0x00000004d7007c0c */ /* 0x000fc6000bf26270 */
[----:B------:R2:W-:Y:S01]  /*94e0*/  @!P4 ST.E.64 desc[UR50][R8.64], R36 ;  /* 0x000000240800c985 */ /* 0x0005e2000c101b32 */
[----:B------:R-:W-:Y:S02]  /*94f0*/  ISETP.GE.AND P4, PT, R214, UR4, PT ;  /* 0x00000004d6007c0c */ /* 0x000fe4000bf86270 */
[----:B-1----:R-:W-:Y:S01]  /*9500*/  @!P3 LEA R6, P6, R217, R4, 0x2 ;  /* 0x00000004d906b211 */ /* 0x002fe200078c10ff */
[----:B------:R-:W-:-:S03]  /*9510*/  VIADD R33, R2, 0xf8 ;  /* 0x000000f802217836 */ /* 0x000fc60000000000 */
[----:B------:R-:W-:Y:S02]  /*9520*/  @!P3 LEA.HI.X R7, R217, R5, R165, 0x2, P6 ;  /* 0x00000005d907b211 */ /* 0x000fe400030f14a5 */
[----:B--2---:R-:W-:-:S03]  /*9530*/  @!P2 LEA R8, P5, R216, R4, 0x2 ;  /* 0x00000004d808a211 */ /* 0x004fc600078a10ff */
[----:B------:R1:W-:Y:S01]  /*9540*/  @!P3 ST.E.64 desc[UR50][R6.64], R40 ;  /* 0x000000280600b985 */ /* 0x0003e2000c101b32 */
[----:B------:R-:W-:Y:S02]  /*9550*/  @!P2 LEA.HI.X R9, R216, R5, R20, 0x2, P5 ;  /* 0x00000005d809a211 */ /* 0x000fe400028f1414 */
[----:B------:R-:W-:-:S03]  /*9560*/  ISETP.GE.AND P3, PT, R213, UR4, PT ;  /* 0x00000004d5007c0c */ /* 0x000fc6000bf66270 */
[----:B------:R2:W-:Y:S01]  /*9570*/  @!P2 ST.E.64 desc[UR50][R8.64], R44 ;  /* 0x0000002c0800a985 */ /* 0x0005e2000c101b32 */
[----:B------:R-:W-:Y:S02]  /*9580*/  ISETP.GE.AND P2, PT, R212, UR4, PT ;  /* 0x00000004d4007c0c */ /* 0x000fe4000bf46270 */
[----:B-1----:R-:W-:-:S04]  /*9590*/  @!P1 LEA R6, P6, R215, R4, 0x2 ;  /* 0x00000004d7069211 */ /* 0x002fc800078c10ff */
        /* <DEDUP_REMOVED lines=19> */
[-C--:B------:R-:W-:Y:S02]  /*96d0*/  @!P4 LEA.HI.X R9, R210, R5.reuse, R159, 0x2, P5 ;  /* 0x00000005d209c211 */ /* 0x080fe400028f149f */
[----:B------:R-:W-:Y:S02]  /*96e0*/  ISETP.GE.AND P1, PT, R207, UR4, PT ;  /* 0x00000004cf007c0c */ /* 0x000fe4000bf26270 */
[-C--:B------:R-:W-:Y:S01]  /*96f0*/  @!P2 LEA R10, P5, R208, R4.reuse, 0x2 ;  /* 0x00000004d00aa211 */ /* 0x080fe200078a10ff */
[----:B------:R2:W-:Y:S01]  /*9700*/  @!P4 ST.E.64 desc[UR50][R8.64], R68 ;  /* 0x000000440800c985 */ /* 0x0005e2000c101b32 */
[----:B------:R-:W-:Y:S02]  /*9710*/  ISETP.GE.AND P4, PT, R206, UR4, PT ;  /* 0x00000004ce007c0c */ /* 0x000fe4000bf86270 */
[----:B------:R-:W-:Y:S02]  /*9720*/  @!P2 LEA.HI.X R11, R208, R5, R157, 0x2, P5 ;  /* 0x00000005d00ba211 */ /* 0x000fe400028f149d */
[----:B-1----:R-:W-:-:S04]  /*9730*/  @!P3 LEA R6, P6, R209, R4, 0x2 ;  /* 0x00000004d106b211 */ /* 0x002fc800078c10ff */
[----:B------:R-:W-:Y:S02]  /*9740*/  @!P3 LEA.HI.X R7, R209, R5, R158, 0x2, P6 ;  /* 0x00000005d107b211 */ /* 0x000fe400030f149e */
[----:B------:R-:W-:-:S03]  /*9750*/  @!P1 LEA R12, P6, R207, R4, 0x2 ;  /* 0x00000004cf0c9211 */ /* 0x000fc600078c10ff */
[----:B------:R-:W-:Y:S01]  /*9760*/  @!P4 LEA R14, P5, R206, R4, 0x2 ;  /* 0x00000004ce0ec211 */ /* 0x000fe200078a10ff */
[----:B------:R1:W-:Y:S01]  /*9770*/  @!P3 ST.E.64 desc[UR50][R6.64], R72 ;  /* 0x000000480600b985 */ /* 0x0003e2000c101b32 */
[----:B------:R-:W-:Y:S02]  /*9780*/  ISETP.GE.AND P3, PT, R205, UR4, PT ;  /* 0x00000004cd007c0c */ /* 0x000fe4000bf66270 */
[-C--:B------:R-:W-:Y:S01]  /*9790*/  @!P1 LEA.HI.X R13, R207, R5.reuse, R156, 0x2, P6 ;  /* 0x00000005cf0d9211 */ /* 0x080fe200030f149c */
[----:B------:R3:W-:Y:S01]  /*97a0*/  @!P2 ST.E.64 desc[UR50][R10.64], R76 ;  /* 0x0000004c0a00a985 */ /* 0x0007e2000c101b32 */
[----:B------:R-:W-:Y:S02]  /*97b0*/  ISETP.GE.AND P2, PT, R204, UR4, PT ;  /* 0x00000004cc007c0c */ /* 0x000fe4000bf46270 */
[----:B------:R-:W-:Y:S01]  /*97c0*/  @!P4 LEA.HI.X R15, R206, R5, R155, 0x2, P5 ;  /* 0x00000005ce0fc211 */ /* 0x000fe200028f149b */
[----:B------:R4:W-:Y:S01]  /*97d0*/  @!P1 ST.E.64 desc[UR50][R12.64], R80 ;  /* 0x000000500c009985 */ /* 0x0009e2000c101b32 */
[----:B------:R-:W-:-:S03]  /*97e0*/  ISETP.GE.AND P1, PT, R203, UR4, PT ;  /* 0x00000004cb007c0c */ /* 0x000fc6000bf26270 */
[----:B------:R5:W-:Y:S01]  /*97f0*/  @!P4 ST.E.64 desc[UR50][R14.64], R84 ;  /* 0x000000540e00c985 */ /* 0x000be2000c101b32 */
[----:B------:R-:W-:Y:S02]  /*9800*/  ISETP.GE.AND P4, PT, R202, UR4, PT ;  /* 0x00000004ca007c0c */ /* 0x000fe4000bf86270 */
[----:B--2---:R-:W-:-:S03]  /*9810*/  @!P3 LEA R8, P6, R205, R4, 0x2 ;  /* 0x00000004cd08b211 */ /* 0x004fc600078c10ff */
[CC--:B-1----:R-:W-:Y:S02]  /*9820*/  @!P2 LEA R6, P5, R204.reuse, R4.reuse, 0x2 ;  /* 0x00000004cc06a211 */ /* 0x0c2fe400078a10ff */
[-C--:B------:R-:W-:Y:S02]  /*9830*/  @!P3 LEA.HI.X R9, R205, R5.reuse, R154, 0x2, P6 ;  /* 0x00000005cd09b211 */ /* 0x080fe400030f149a */
[-C--:B------:R-:W-:Y:S02]  /*9840*/  @!P2 LEA.HI.X R7, R204, R5.reuse, R153, 0x2, P5 ;  /* 0x00000005cc07a211 */ /* 0x080fe400028f1499 */
[----:B---3--:R-:W-:Y:S01]  /*9850*/  @!P1 LEA R10, P6, R203, R4, 0x2 ;  /* 0x00000004cb0a9211 */ /* 0x008fe200078c10ff */
[----:B------:R1:W-:Y:S01]  /*9860*/  @!P3 ST.E.64 desc[UR50][R8.64], R88 ;  /* 0x000000580800b985 */ /* 0x0003e2000c101b32 */
[----:B------:R-:W-:Y:S02]  /*9870*/  ISETP.GE.AND P3, PT, R201, UR4, PT ;  /* 0x00000004c9007c0c */ /* 0x000fe4000bf66270 */
[----:B------:R-:W-:Y:S01]  /*9880*/  @!P1 LEA.HI.X R11, R203, R5, R152, 0x2, P6 ;  /* 0x00000005cb0b9211 */ /* 0x000fe200030f1498 */
[----:B------:R2:W-:Y:S01]  /*9890*/  @!P2 ST.E.64 desc[UR50][R6.64], R92 ;  /* 0x0000005c0600a985 */ /* 0x0005e2000c101b32 */
[----:B------:R-:W-:-:S02]  /*98a0*/  ISETP.GE.AND P2, PT, R200, UR4, PT ;  /* 0x00000004c8007c0c */ /* 0x000fc4000bf46270 */
[C---:B----4-:R-:W-:Y:S01]  /*98b0*/  @!P4 LEA R12, P5, R202.reuse, R4, 0x2 ;  /* 0x00000004ca0cc211 */ /* 0x050fe200078a10ff */
[----:B------:R3:W-:Y:S01]  /*98c0*/  @!P1 ST.E.64 desc[UR50][R10.64], R96 ;  /* 0x000000600a009985 */ /* 0x0007e2000c101b32 */
[----:B------:R-:W-:Y:S02]  /*98d0*/  ISETP.GE.AND P1, PT, R23, UR4, PT ;  /* 0x0000000417007c0c */ /* 0x000fe4000bf26270 */
[----:B------:R-:W-:-:S03]  /*98e0*/  @!P4 LEA.HI.X R13, R202, R5, R229, 0x2, P5 ;  /* 0x00000005ca0dc211 */ /* 0x000fc600028f14e5 */
[CC--:B-----5:R-:W-:Y:S02]  /*98f0*/  @!P3 LEA R14, P6, R201.reuse, R4.reuse, 0x2 ;  /* 0x00000004c90eb211 */ /* 0x0e0fe400078c10ff */
[----:B------:R4:W-:Y:S01]  /*9900*/  @!P4 ST.E.64 desc[UR50][R12.64], R100 ;  /* 0x000000640c00c985 */ /* 0x0009e2000c101b32 */
[----:B------:R-:W-:Y:S02]  /*9910*/  ISETP.GE.AND P4, PT, R22, UR4, PT ;  /* 0x0000000416007c0c */ /* 0x000fe4000bf86270 */
[CC--:B-1----:R-:W-:Y:S02]  /*9920*/  @!P2 LEA R8, P5, R200.reuse, R4.reuse, 0x2 ;  /* 0x00000004c808a211 */ /* 0x0c2fe400078a10ff */
[-C--:B------:R-:W-:Y:S02]  /*9930*/  @!P3 LEA.HI.X R15, R201, R5.reuse, R228, 0x2, P6 ;  /* 0x00000005c90fb211 */ /* 0x080fe400030f14e4 */
[----:B------:R-:W-:Y:S02]  /*9940*/  @!P2 LEA.HI.X R9, R200, R5, R227, 0x2, P5 ;  /* 0x00000005c809a211 */ /* 0x000fe400028f14e3 */
[----:B--2---:R-:W-:Y:S01]  /*9950*/  @!P1 LEA R6, P6, R23, R4, 0x2 ;  /* 0x0000000417069211 */ /* 0x004fe200078c10ff */
[----:B------:R1:W-:Y:S01]  /*9960*/  @!P3 ST.E.64 desc[UR50][R14.64], R104 ;  /* 0x000000680e00b985 */ /* 0x0003e2000c101b32 */
[----:B------:R-:W-:-:S02]  /*9970*/  ISETP.GE.AND P3, PT, R19, UR4, PT ;  /* 0x0000000413007c0c */ /* 0x000fc4000bf66270 */
[-C--:B------:R-:W-:Y:S01]  /*9980*/  @!P1 LEA.HI.X R7, R23, R5.reuse, R226, 0x2, P6 ;  /* 0x0000000517079211 */ /* 0x080fe200030f14e2 */
[----:B------:R2:W-:Y:S01]  /*9990*/  @!P2 ST.E.64 desc[UR50][R8.64], R108 ;  /* 0x0000006c0800a985 */ /* 0x0005e2000c101b32 */
[----:B------:R-:W-:Y:S02]  /*99a0*/  ISETP.GE.AND P2, PT, R18, UR4, PT ;  /* 0x0000000412007c0c */ /* 0x000fe4000bf46270 */
[C---:B---3--:R-:W-:Y:S01]  /*99b0*/  @!P4 LEA R10, P5, R22.reuse, R4, 0x2 ;  /* 0x00000004160ac211 */ /* 0x048fe200078a10ff */
[----:B------:R3:W-:Y:S01]  /*99c0*/  @!P1 ST.E.64 desc[UR50][R6.64], R112 ;  /* 0x0000007006009985 */ /* 0x0007e2000c101b32 */
[----:B------:R-:W-:Y:S02]  /*99d0*/  ISETP.GE.AND P1, PT, R17, UR4, PT ;  /* 0x0000000411007c0c */ /* 0x000fe4000bf26270 */
[----:B------:R-:W-:-:S03]  /*99e0*/  @!P4 LEA.HI.X R11, R22, R5, R225, 0x2, P5 ;  /* 0x00000005160bc211 */ /* 0x000fc600028f14e1 */
[CC--:B----4-:R-:W-:Y:S02]  /*99f0*/  @!P3 LEA R12, P6, R19.reuse, R4.reuse, 0x2 ;  /* 0x00000004130cb211 */ /* 0x0d0fe400078c10ff */
[----:B------:R4:W-:Y:S02]  /*9a00*/  @!P4 ST.E.64 desc[UR50][R10.64], R116 ;  /* 0x000000740a00c985 */ /* 0x0009e4000c101b32 */
[CC--:B-1----:R-:W-:Y:S02]  /*9a10*/  @!P2 LEA R14, P4, R18.reuse, R4.reuse, 0x2 ;  /* 0x00000004120ea211 */ /* 0x0c2fe400078810ff */
[-C--:B------:R-:W-:Y:S02]  /*9a20*/  @!P3 LEA.HI.X R13, R19, R5.reuse, R224, 0x2, P6 ;  /* 0x00000005130db211 */ /* 0x080fe400030f14e0 */
[----:B------:R-:W-:Y:S02]  /*9a30*/  @!P2 LEA.HI.X R15, R18, R5, R223, 0x2, P4 ;  /* 0x00000005120fa211 */ /* 0x000fe400020f14df */
[----:B------:R-:W-:Y:S01]  /*9a40*/  ISETP.GE.AND P4, PT, R16, UR4, PT ;  /* 0x0000000410007c0c */ /* 0x000fe2000bf86270 */
[----:B------:R1:W-:Y:S01]  /*9a50*/  @!P3 ST.E.64 desc[UR50][R12.64], R120 ;  /* 0x000000780c00b985 */ /* 0x0003e2000c101b32 */
[----:B--2---:R-:W-:-:S02]  /*9a60*/  @!P1 LEA R8, P5, R17, R4, 0x2 ;  /* 0x0000000411089211 */ /* 0x004fc400078a10ff */
[----:B------:R-:W-:Y:S01]  /*9a70*/  ISETP.GE.AND P3, PT, R21, UR4, PT ;  /* 0x0000000415007c0c */ /* 0x000fe2000bf66270 */
[----:B------:R-:W-:Y:S01]  /*9a80*/  @!P2 ST.E.64 desc[UR50][R14.64], R124 ;  /* 0x0000007c0e00a985 */ /* 0x000fe2000c101b32 */
[----:B------:R-:W-:Y:S02]  /*9a90*/  @!P1 LEA.HI.X R9, R17, R5, R222, 0x2, P5 ;  /* 0x0000000511099211 */ /* 0x000fe400028f14de */
[----:B------:R-:W-:Y:S02]  /*9aa0*/  ISETP.GE.AND P2, PT, R25, UR4, PT ;  /* 0x0000000419007c0c */ /* 0x000fe4000bf46270 */
[----:B---3--:R-:W-:Y:S01]  /*9ab0*/  SHF.R.S32.HI R7, RZ, 0x1f, R16 ;  /* 0x0000001fff077819 */ /* 0x008fe20000011410 */
[----:B------:R2:W-:Y:S01]  /*9ac0*/  @!P1 ST.E.64 desc[UR50][R8.64], R128 ;  /* 0x0000008008009985 */ /* 0x0005e2000c101b32 */
[----:B------:R-:W-:Y:S02]  /*9ad0*/  ISETP.GE.AND P1, PT, R29, UR4, PT ;  /* 0x000000041d007c0c */ /* 0x000fe4000bf26270 */
[----:B------:R-:W-:-:S02]  /*9ae0*/  @!P4 LEA R6, P5, R16, R4, 0x2 ;  /* 0x000000041006c211 */ /* 0x000fc400078a10ff */
[----:B----4-:R-:W-:Y:S02]  /*9af0*/  SHF.R.S32.HI R11, RZ, 0x1f, R21 ;  /* 0x0000001fff0b7819 */ /* 0x010fe40000011415 */
[----:B------:R-:W-:Y:S02]  /*9b00*/  @!P3 LEA R10, P6, R21, R4, 0x2 ;  /* 0x00000004150ab211 */ /* 0x000fe400078c10ff */
[-C--:B------:R-:W-:Y:S02]  /*9b10*/  @!P4 LEA.HI.X R7, R16, R5.reuse, R7, 0x2, P5 ;  /* 0x000000051007c211 */ /* 0x080fe400028f1407 */
[----:B------:R-:W-:Y:S02]  /*9b20*/  ISETP.GE.AND P5, PT, R33, UR4, PT ;  /* 0x0000000421007c0c */ /* 0x000fe4000bfa6270 */
[----:B------:R-:W-:Y:S01]  /*9b30*/  @!P3 LEA.HI.X R11, R21, R5, R11, 0x2, P6 ;  /* 0x00000005150bb211 */ /* 0x000fe200030f140b */
[----:B------:R3:W-:Y:S01]  /*9b40*/  @!P4 ST.E.64 desc[UR50][R6.64], R132 ;  /* 0x000000840600c985 */ /* 0x0007e2000c101b32 */
[----:B-1----:R-:W-:-:S02]  /*9b50*/  SHF.R.S32.HI R12, RZ, 0x1f, R25 ;  /* 0x0000001fff0c7819 */ /* 0x002fc40000011419 */
[CC--:B--2---:R-:W-:Y:S01]  /*9b60*/  @!P2 LEA R8, P6, R25.reuse, R4.reuse, 0x2 ;  /* 0x000000041908a211 */ /* 0x0c4fe200078c10ff */
[----:B------:R3:W-:Y:S01]  /*9b70*/  @!P3 ST.E.64 desc[UR50][R10.64], R136 ;  /* 0x000000880a00b985 */ /* 0x0007e2000c101b32 */
[----:B------:R-:W-:Y:S02]  /*9b80*/  SHF.R.S32.HI R13, RZ, 0x1f, R29 ;  /* 0x0000001fff0d7819 */ /* 0x000fe4000001141d */
[-C--:B------:R-:W-:Y:S02]  /*9b90*/  @!P2 LEA.HI.X R9, R25, R5.reuse, R12, 0x2, P6 ;  /* 0x000000051909a211 */ /* 0x080fe400030f140c */
[C---:B------:R-:W-:Y:S02]  /*9ba0*/  @!P1 LEA R12, P6, R29.reuse, R4, 0x2 ;  /* 0x000000041d0c9211 */ /* 0x040fe400078c10ff */
[----:B------:R-:W-:Y:S01]  /*9bb0*/  SHF.R.S32.HI R14, RZ, 0x1f, R33 ;  /* 0x0000001fff0e7819 */ /* 0x000fe20000011421 */
[----:B------:R3:W-:Y:S01]  /*9bc0*/  @!P2 ST.E.64 desc[UR50][R8.64], R140 ;  /* 0x0000008c0800a985 */ /* 0x0007e2000c101b32 */
[----:B------:R-:W-:-:S02]  /*9bd0*/  @!P1 LEA.HI.X R13, R29, R5, R13, 0x2, P6 ;  /* 0x000000051d0d9211 */ /* 0x000fc400030f140d */
[----:B------:R-:W-:-:S03]  /*9be0*/  @!P5 LEA R4, P6, R33, R4, 0x2 ;  /* 0x000000042104d211 */ /* 0x000fc600078c10ff */
[----:B------:R3:W-:Y:S01]  /*9bf0*/  @!P1 ST.E.64 desc[UR50][R12.64], R144 ;  /* 0x000000900c009985 */ /* 0x0007e2000c101b32 */
[----:B------:R-:W-:-:S05]  /*9c00*/  @!P5 LEA.HI.X R5, R33, R5, R14, 0x2, P6 ;  /* 0x000000052105d211 */ /* 0x000fca00030f140e */
[----:B------:R3:W-:Y:S04]  /*9c10*/  @!P5 ST.E.64 desc[UR50][R4.64], R148 ;  /* 0x000000940400d985 */ /* 0x0007e8000c101b32 */
.L_x_422:
[----:B------:R-:W-:Y:S05]  /*9c20*/  BSYNC B1 ;  /* 0x0000000000017941 */ /* 0x000fea0003800000 */
.L_x_421:
[----:B--23--:R2:W3:Y:S04]  /*9c30*/  SHFL.IDX PT, R5, R3, 0x1, 0x1c1f ;  /* 0x003c1f0003057f89 */ /* 0x00c4e800000e0000 */
[----:B-1----:R2:W1:Y:S01]  /*9c40*/  SHFL.IDX PT, R4, R0, 0x1, 0x1c1f ;  /* 0x003c1f0000047f89 */ /* 0x00246200000e0000 */
[----:B------:R-:W-:Y:S05]  /*9c50*/  @P0 BRA `(.L_x_420) ;  /* 0x0000001800080947 */ /* 0x000fea0003800000 */
[----:B------:R-:W-:Y:S01]  /*9c60*/  ULDC UR4, c[0x0][0xac8] ;  /* 0x0002b20000047ab9 */ /* 0x000fe20000000800 */
[----:B------:R-:W-:Y:S01]  /*9c70*/  VIADD R25, R2, 0xe0 ;  /* 0x000000e002197836 */ /* 0x000fe20000000000 */
[----:B------:R-:W-:Y:S01]  /*9c80*/  ISETP.GE.AND P5, PT, R220, UR4, PT ;  /* 0x00000004dc007c0c */ /* 0x000fe2000bfa6270 */
[C---:B0-2---:R-:W-:Y:S01]  /*9c90*/  VIADD R3, R2.reuse, 0xf0 ;  /* 0x000000f002037836 */ /* 0x045fe20000000000 */
[----:B------:R-:W-:Y:S02]  /*9ca0*/  ISETP.GE.AND P4, PT, R2, UR4, PT ;  /* 0x0000000402007c0c */ /* 0x000fe4000bf86270 */
[----:B------:R-:W-:Y:S02]  /*9cb0*/  ISETP.GE.AND P2, PT, R219, UR4, PT ;  /* 0x00000004db007c0c */ /* 0x000fe4000bf46270 */
[----:B------:R-:W-:Y:S02]  /*9cc0*/  ISETP.GE.AND P1, PT, R218, UR4, PT ;  /* 0x00000004da007c0c */ /* 0x000fe4000bf26270 */
[----:B------:R-:W-:-:S02]  /*9cd0*/  ISETP.GE.AND P0, PT, R217, UR4, PT ;  /* 0x00000004d9007c0c */ /* 0x000fc4000bf06270 */
[----:B------:R-:W-:-:S03]  /*9ce0*/  SHF.R.S32.HI R0, RZ, 0x1f, R25 ;  /* 0x0000001fff007819 */ /* 0x000fc60000011419 */
[-C--:B-1----:R-:W-:Y:S02]  /*9cf0*/  @!P5 LEA R8, P3, R220, R4.reuse, 0x2 ;  /* 0x00000004dc08d211 */ /* 0x082fe400078610ff */
[----:B---3--:R-:W-:Y:S02]  /*9d00*/  @!P4 IMAD.WIDE R6, R2, 0x4, R4 ;  /* 0x000000040206c825 */ /* 0x008fe400078e0204 */
[-C--:B------:R-:W-:Y:S02]  /*9d10*/  @!P5 LEA.HI.X R9, R220, R5.reuse, R168, 0x2, P3 ;  /* 0x00000005dc09d211 */ /* 0x080fe400018f14a8 */
[CC--:B------:R-:W-:Y:S01]  /*9d20*/  @!P2 LEA R10, P6, R219.reuse, R4.reuse, 0x2 ;  /* 0x00000004db0aa211 */ /* 0x0c0fe200078c10ff */
[----:B------:R0:W-:Y:S01]  /*9d30*/  @!P4 ST.E.64 desc[UR50][R6.64], R26 ;  /* 0x0000001a0600c985 */ /* 0x0001e2000c101b32 */
[----:B------:R-:W-:Y:S02]  /*9d40*/  ISETP.GE.AND P3, PT, R216, UR4, PT ;  /* 0x00000004d8007c0c */ /* 0x000fe4000bf66270 */
[----:B------:R-:W-:Y:S01]  /*9d50*/  @!P2 LEA.HI.X R11, R219, R5, R167, 0x2, P6 ;  /* 0x00000005db0ba211 */ /* 0x000fe200030f14a7 */
[----:B------:R1:W-:Y:S01]  /*9d60*/  @!P5 ST.E.64 desc[UR50][R8.64], R30 ;  /* 0x0000001e0800d985 */ /* 0x0003e2000c101b32 */
[----:B------:R-:W-:-:S02]  /*9d70*/  @!P1 LEA R12, P5, R218, R4, 0x2 ;  /* 0x00000004da0c9211 */ /* 0x000fc400078a10ff */
[----:B------:R-:W-:Y:S01]  /*9d80*/  ISETP.GE.AND P4, PT, R215, UR4, PT ;  /* 0x00000004d7007c0c */ /* 0x000fe2000bf86270 */
[----:B------:R2:W-:Y:S01]  /*9d90*/  @!P2 ST.E.64 desc[UR50][R10.64], R34 ;  /* 0x000000220a00a985 */ /* 0x0005e2000c101b32 */
[CC--:B------:R-:W-:Y:S02]  /*9da0*/  @!P0 LEA R14, P6, R217.reuse, R4.reuse, 0x2 ;  /* 0x00000004d90e8211 */ /* 0x0c0fe400078c10ff */
[-C--:B------:R-:W-:Y:S02]  /*9db0*/  @!P1 LEA.HI.X R13, R218, R5.reuse, R166, 0x2, P5 ;  /* 0x00000005da0d9211 */ /* 0x080fe400028f14a6 */
[----:B------:R-:W-:Y:S02]  /*9dc0*/  ISETP.GE.AND P5, PT, R214, UR4, PT ;  /* 0x00000004d6007c0c */ /* 0x000fe4000bfa6270 */
[----:B------:R-:W-:Y:S01]  /*9dd0*/  @!P0 LEA.HI.X R15, R217, R5, R165, 0x2, P6 ;  /* 0x00000005d90f8211 */ /* 0x000fe200030f14a5 */
[----:B------:R3:W-:Y:S01]  /*9de0*/  @!P1 ST.E.64 desc[UR50][R12.64], R38 ;  /* 0x000000260c009985 */ /* 0x0007e2000c101b32 */
[----:B0-----:R-:W-:-:S02]  /*9df0*/  @!P3 LEA R6, P6, R216, R4, 0x2 ;  /* 0x00000004d806b211 */ /* 0x001fc400078c10ff */
[----:B------:R-:W-:Y:S01]  /*9e00*/  ISETP.GE.AND P1, PT, R212, UR4, PT ;  /* 0x00000004d4007c0c */ /* 0x000fe2000bf26270 */
[----:B------:R0:W-:Y:S01]  /*9e10*/  @!P0 ST.E.64 desc[UR50][R14.64], R42 ;  /* 0x0000002a0e008985 */ /* 0x0001e2000c101b32 */
[----:B------:R-:W-:Y:S02]  /*9e20*/  ISETP.GE.AND P0, PT, R213, UR4, PT ;  /* 0x00000004d5007c0c */ /* 0x000fe4000bf06270 */
[CC--:B-1----:R-:W-:Y:S02]  /*9e30*/  @!P4 LEA R8, P2, R215.reuse, R4.reuse, 0x2 ;  /* 0x00000004d708c211 */ /* 0x0c2fe400078410ff */
[-C--:B------:R-:W-:Y:S02]  /*9e40*/  @!P3 LEA.HI.X R7, R216, R5.reuse, R20, 0x2, P6 ;  /* 0x00000005d807b211 */ /* 0x080fe400030f1414 */
[----:B------:R-:W-:Y:S02]  /*9e50*/  @!P5 LEA R20, P6, R214, R4, 0x2 ;  /* 0x00000004d614d211 */ /* 0x000fe400078c10ff */
[----:B------:R-:W-:Y:S01]  /*9e60*/  @!P4 LEA.HI.X R9, R215, R5, R164, 0x2, P2 ;  /* 0x00000005d709c211 */ /* 0x000fe200010f14a4 */
[----:B------:R1:W-:Y:S01]  /*9e70*/  @!P3 ST.E.64 desc[UR50][R6.64], R46 ;  /* 0x0000002e0600b985 */ /* 0x0003e2000c101b32 */
[----:B------:R-:W-:-:S02]  /*9e80*/  ISETP.GE.AND P2, PT, R211, UR4, PT ;  /* 0x00000004d3007c0c */ /* 0x000fc4000bf46270 */
[-C--:B------:R-:W-:Y:S01]  /*9e90*/  @!P5 LEA.HI.X R21, R214, R5.reuse, R163, 0x2, P6 ;  /* 0x00000005d615d211 */ /* 0x080fe200030f14a3 */
[----:B------:R4:W-:Y:S01]  /*9ea0*/  @!P4 ST.E.64 desc[UR50][R8.64], R50 ;  /* 0x000000320800c985 */ /* 0x0009e2000c101b32 */
[CC--:B--2---:R-:W-:Y:S02]  /*9eb0*/  @!P0 LEA R10, P4, R213.reuse, R4.reuse, 0x2 ;  /* 0x00000004d50a8211 */ /* 0x0c4fe400078810ff */
[----:B------:R-:W-:Y:S01]  /*9ec0*/  ISETP.GE.AND P3, PT, R210, UR4, PT ;  /* 0x00000004d2007c0c */ /* 0x000fe2000bf66270 */
[----:B------:R2:W-:Y:S01]  /*9ed0*/  @!P5 ST.E.64 desc[UR50][R20.64], R54 ;  /* 0x000000361400d985 */ /* 0x0005e2000c101b32 */
[----:B---3--:R-:W-:Y:S02]  /*9ee0*/  @!P1 LEA R12, P5, R212, R4, 0x2 ;  /* 0x00000004d40c9211 */ /* 0x008fe400078a10ff */
[----:B------:R-:W-:Y:S02]  /*9ef0*/  @!P0 LEA.HI.X R11, R213, R5, R162, 0x2, P4 ;  /* 0x00000005d50b8211 */ /* 0x000fe400020f14a2 */
[----:B------:R-:W-:-:S02]  /*9f00*/  ISETP.GE.AND P4, PT, R209, UR4, PT ;  /* 0x00000004d1007c0c */ /* 0x000fc4000bf86270 */
[-C--:B------:R-:W-:Y:S01]  /*9f10*/  @!P1 LEA.HI.X R13, R212, R5.reuse, R161, 0x2, P5 ;  /* 0x00000005d40d9211 */ /* 0x080fe200028f14a1 */
[----:B------:R-:W-:Y:S01]  /*9f20*/  @!P0 ST.E.64 desc[UR50][R10.64], R58 ;  /* 0x0000003a0a008985 */ /* 0x000fe2000c101b32 */
[----:B------:R-:W-:Y:S02]  /*9f30*/  ISETP.GE.AND P5, PT, R208, UR4, PT ;  /* 0x00000004d0007c0c */ /* 0x000fe4000bfa6270 */
[CC--:B0-----:R-:W-:Y:S01]  /*9f40*/  @!P2 LEA R14, P6, R211.reuse, R4.reuse, 0x2 ;  /* 0x00000004d30ea211 */ /* 0x0c1fe200078c10ff */
[----:B------:R0:W-:Y:S01]  /*9f50*/  @!P1 ST.E.64 desc[UR50][R12.64], R62 ;  /* 0x0000003e0c009985 */ /* 0x0001e2000c101b32 */
[----:B------:R-:W-:Y:S02]  /*9f60*/  ISETP.GE.AND P1, PT, R206, UR4, PT ;  /* 0x00000004ce007c0c */ /* 0x000fe4000bf26270 */
[----:B------:R-:W-:Y:S02]  /*9f70*/  @!P2 LEA.HI.X R15, R211, R5, R160, 0x2, P6 ;  /* 0x00000005d30fa211 */ /* 0x000fe400030f14a0 */
[----:B-1----:R-:W-:-:S02]  /*9f80*/  @!P3 LEA R6, P6, R210, R4, 0x2 ;  /* 0x00000004d206b211 */ /* 0x002fc400078c10ff */
[----:B------:R-:W-:Y:S01]  /*9f90*/  ISETP.GE.AND P0, PT, R207, UR4, PT ;  /* 0x00000004cf007c0c */ /* 0x000fe2000bf06270 */
[----:B------:R1:W-:Y:S01]  /*9fa0*/  @!P2 ST.E.64 desc[UR50][R14.64], R66 ;  /* 0x000000420e00a985 */ /* 0x0003e2000c101b32 */
[CC--:B----4-:R-:W-:Y:S02]  /*9fb0*/  @!P4 LEA R8, P2, R209.reuse, R4.reuse, 0x2 ;  /* 0x00000004d108c211 */ /* 0x0d0fe400078410ff */
[-C--:B------:R-:W-:Y:S02]  /*9fc0*/  @!P3 LEA.HI.X R7, R210, R5.reuse, R159, 0x2, P6 ;  /* 0x00000005d207b211 */ /* 0x080fe400030f149f */
[----:B--2---:R-:W-:Y:S02]  /*9fd0*/  @!P5 LEA R20, P6, R208, R4, 0x2 ;  /* 0x00000004d014d211 */ /* 0x004fe400078c10ff */
[----:B------:R-:W-:Y:S01]  /*9fe0*/  @!P4 LEA.HI.X R9, R209, R5, R158, 0x2, P2 ;  /* 0x00000005d109c211 */ /* 0x000fe200010f149e */
[----:B------:R-:W-:Y:S01]  /*9ff0*/  @!P3 ST.E.64 desc[UR50][R6.64], R70 ;  /* 0x000000460600b985 */ /* 0x000fe2000c101b32 */
[----:B------:R-:W-:-:S02]  /*a000*/  ISETP.GE.AND P2, PT, R205, UR4, PT ;  /* 0x00000004cd007c0c */ /* 0x000fc4000bf46270 */
[-C--:B------:R-:W-:Y:S01]  /*a010*/  @!P5 LEA.HI.X R21, R208, R5.reuse, R157, 0x2, P6 ;  /* 0x00000005d015d211 */ /* 0x080fe200030f149d */
[----:B------:R2:W-:Y:S01]  /*a020*/  @!P4 ST.E.64 desc[UR50][R8.64], R74 ;  /* 0x0000004a0800c985 */ /* 0x0005e2000c101b32 */
[-C--:B0-----:R-:W-:Y:S02]  /*a030*/  @!P1 LEA R12, P3, R206, R4.reuse, 0x2 ;  /* 0x00000004ce0c9211 */ /* 0x081fe400078610ff */
[----:B------:R-:W-:Y:S01]  /*a040*/  @!P0 LEA R10, P6, R207, R4, 0x2 ;  /* 0x00000004cf0a8211 */ /* 0x000fe200078c10ff */
[----:B------:R0:W-:Y:S01]  /*a050*/  @!P5 ST.E.64 desc[UR50][R20.64], R78 ;  /* 0x0000004e1400d985 */ /* 0x0001e2000c101b32 */
[----:B------:R-:W-:Y:S02]  /*a060*/  ISETP.GE.AND P5, PT, R204, UR4, PT ;  /* 0x00000004cc007c0c */ /* 0x000fe4000bfa6270 */
[----:B------:R-:W-:Y:S02]  /*a070*/  ISETP.GE.AND P4, PT, R203, UR4, PT ;  /* 0x00000004cb007c0c */ /* 0x000fe4000bf86270 */
[----:B------:R-:W-:-:S02]  /*a080*/  @!P1 LEA.HI.X R13, R206, R5, R155, 0x2, P3 ;  /* 0x00000005ce0d9211 */ /* 0x000fc400018f149b */
[----:B------:R-:W-:Y:S02]  /*a090*/  ISETP.GE.AND P3, PT, R202, UR4, PT ;  /* 0x00000004ca007c0c */ /* 0x000fe4000bf66270 */
[-C--:B------:R-:W-:Y:S02]  /*a0a0*/  @!P0 LEA.HI.X R11, R207, R5.reuse, R156, 0x2, P6 ;  /* 0x00000005cf0b8211 */ /* 0x080fe400030f149c */
[CC--:B-1----:R-:W-:Y:S02]  /*a0b0*/  @!P2 LEA R14, P6, R205.reuse, R4.reuse, 0x2 ;  /* 0x00000004cd0ea211 */ /* 0x0c2fe400078c10ff */
[----:B------:R-:W-:Y:S01]  /*a0c0*/  SHF.R.S32.HI R27, RZ, 0x1f, R16 ;  /* 0x0000001fff1b7819 */ /* 0x000fe20000011410 */
[----:B------:R1:W-:Y:S01]  /*a0d0*/  @!P0 ST.E.64 desc[UR50][R10.64], R82 ;  /* 0x000000520a008985 */ /* 0x0003e2000c101b32 */
[----:B------:R-:W-:Y:S02]  /*a0e0*/  @!P2 LEA.HI.X R15, R205, R5, R154, 0x2, P6 ;  /* 0x00000005cd0fa211 */ /* 0x000fe400030f149a */
[-C--:B--2---:R-:W-:Y:S01]  /*a0f0*/  @!P4 LEA R8, P0, R203, R4.reuse, 0x2 ;  /* 0x00000004cb08c211 */ /* 0x084fe200078010ff */
[----:B------:R2:W-:Y:S01]  /*a100*/  @!P1 ST.E.64 desc[UR50][R12.64], R86 ;  /* 0x000000560c009985 */ /* 0x0005e2000c101b32 */
[----:B------:R-:W-:-:S02]  /*a110*/  @!P5 LEA R6, P1, R204, R4, 0x2 ;  /* 0x00000004cc06d211 */ /* 0x000fc400078210ff */
[----:B0-----:R-:W-:Y:S01]  /*a120*/  @!P3 LEA R20, P6, R202, R4, 0x2 ;  /* 0x00000004ca14b211 */ /* 0x001fe200078c10ff */
[----:B------:R0:W-:Y:S01]  /*a130*/  @!P2 ST.E.64 desc[UR50][R14.64], R90 ;  /* 0x0000005a0e00a985 */ /* 0x0001e2000c101b32 */
[----:B------:R-:W-:Y:S02]  /*a140*/  ISETP.GE.AND P2, PT, R201, UR4, PT ;  /* 0x00000004c9007c0c */ /* 0x000fe4000bf46270 */
[-C--:B------:R-:W-:Y:S02]  /*a150*/  @!P5 LEA.HI.X R7, R204, R5.reuse, R153, 0x2, P1 ;  /* 0x00000005cc07d211 */ /* 0x080fe400008f1499 */
[----:B------:R-:W-:Y:S02]  /*a160*/  ISETP.GE.AND P1, PT, R200, UR4, PT ;  /* 0x00000004c8007c0c */ /* 0x000fe4000bf26270 */
[-C--:B------:R-:W-:Y:S01]  /*a170*/  @!P4 LEA.HI.X R9, R203, R5.reuse, R152, 0x2, P0 ;  /* 0x00000005cb09c211 */ /* 0x080fe200000f1498 */
[----:B------:R-:W-:Y:S01]  /*a180*/  @!P5 ST.E.64 desc[UR50][R6.64], R94 ;  /* 0x0000005e0600d985 */ /* 0x000fe2000c101b32 */
[----:B------:R-:W-:-:S02]  /*a190*/  @!P3 LEA.HI.X R21, R202, R5, R229, 0x2, P6 ;  /* 0x00000005ca15b211 */ /* 0x000fc400030f14e5 */
[----:B------:R-:W-:Y:S01]  /*a1a0*/  ISETP.GE.AND P0, PT, R23, UR4, PT ;  /* 0x0000000417007c0c */ /* 0x000fe2000bf06270 */
[----:B------:R3:W-:Y:S01]  /*a1b0*/  @!P4 ST.E.64 desc[UR50][R8.64], R98 ;  /* 0x000000620800c985 */ /* 0x0007e2000c101b32 */
[----:B------:R-:W-:Y:S02]  /*a1c0*/  ISETP.GE.AND P4, PT, R19, UR4, PT ;  /* 0x0000000413007c0c */ /* 0x000fe4000bf86270 */
[CC--:B-1----:R-:W-:Y:S01]  /*a1d0*/  @!P2 LEA R10, P6, R201.reuse, R4.reuse, 0x2 ;  /* 0x00000004c90aa211 */ /* 0x0c2fe200078c10ff */
[----:B------:R1:W-:Y:S01]  /*a1e0*/  @!P3 ST.E.64 desc[UR50][R20.64], R102 ;  /* 0x000000661400b985 */ /* 0x0003e2000c101b32 */
[----:B------:R-:W-:Y:S02]  /*a1f0*/  ISETP.GE.AND P3, PT, R22, UR4, PT ;  /* 0x0000000416007c0c */ /* 0x000fe4000bf66270 */
[----:B--2---:R-:W-:Y:S02]  /*a200*/  @!P1 LEA R12, P5, R200, R4, 0x2 ;  /* 0x00000004c80c9211 */ /* 0x004fe400078a10ff */
[----:B------:R-:W-:-:S02]  /*a210*/  @!P2 LEA.HI.X R11, R201, R5, R228, 0x2, P6 ;  /* 0x00000005c90ba211 */ /* 0x000fc400030f14e4 */
[-C--:B------:R-:W-:Y:S02]  /*a220*/  @!P1 LEA.HI.X R13, R200, R5.reuse, R227, 0x2, P5 ;  /* 0x00000005c80d9211 */ /* 0x080fe400028f14e3 */
[-C--:B0-----:R-:W-:Y:S01]  /*a230*/  @!P0 LEA R14, P6, R23, R4.reuse, 0x2 ;  /* 0x00000004170e8211 */ /* 0x081fe200078c10ff */
[----:B------:R0:W-:Y:S01]  /*a240*/  @!P2 ST.E.64 desc[UR50][R10.64], R106 ;  /* 0x0000006a0a00a985 */ /* 0x0001e2000c101b32 */
[-C--:B---3--:R-:W-:Y:S02]  /*a250*/  @!P4 LEA R8, P5, R19, R4.reuse, 0x2 ;  /* 0x000000041308c211 */ /* 0x088fe400078a10ff */
[-C--:B------:R-:W-:Y:S01]  /*a260*/  @!P0 LEA.HI.X R15, R23, R5.reuse, R226, 0x2, P6 ;  /* 0x00000005170f8211 */ /* 0x080fe200030f14e2 */
[----:B------:R2:W-:Y:S01]  /*a270*/  @!P1 ST.E.64 desc[UR50][R12.64], R110 ;  /* 0x0000006e0c009985 */ /* 0x0005e2000c101b32 */
[----:B------:R-:W-:Y:S01]  /*a280*/  @!P3 LEA R6, P1, R22, R4, 0x2 ;  /* 0x000000041606b211 */ /* 0x000fe200078210ff */
[----:B-1----:R-:W-:Y:S01]  /*a290*/  VIADD R21, R2, 0xe8 ;  /* 0x000000e802157836 */ /* 0x002fe20000000000 */
[----:B------:R-:W-:Y:S01]  /*a2a0*/  ISETP.GE.AND P2, PT, R18, UR4, PT ;  /* 0x0000000412007c0c */ /* 0x000fe2000bf46270 */
[----:B------:R1:W-:Y:S01]  /*a2b0*/  @!P0 ST.E.64 desc[UR50][R14.64], R114 ;  /* 0x000000720e008985 */ /* 0x0003e2000c101b32 */
[----:B------:R-:W-:-:S02]  /*a2c0*/  @!P3 LEA.HI.X R7, R22, R5, R225, 0x2, P1 ;  /* 0x000000051607b211 */ /* 0x000fc400008f14e1 */
[----:B------:R-:W-:Y:S02]  /*a2d0*/  ISETP.GE.AND P1, PT, R17, UR4, PT ;  /* 0x0000000411007c0c */ /* 0x000fe4000bf26270 */
[----:B------:R-:W-:Y:S01]  /*a2e0*/  @!P4 LEA.HI.X R9, R19, R5, R224, 0x2, P5 ;  /* 0x000000051309c211 */ /* 0x000fe200028f14e0 */
[----:B------:R3:W-:Y:S01]  /*a2f0*/  @!P3 ST.E.64 desc[UR50][R6.64], R118 ;  /* 0x000000760600b985 */ /* 0x0007e2000c101b32 */
[----:B------:R-:W-:Y:S02]  /*a300*/  ISETP.GE.AND P0, PT, R16, UR4, PT ;  /* 0x0000000410007c0c */ /* 0x000fe4000bf06270 */
[----:B------:R-:W-:Y:S01]  /*a310*/  ISETP.GE.AND P3, PT, R21, UR4, PT ;  /* 0x0000000415007c0c */ /* 0x000fe2000bf66270 */
[----:B------:R4:W-:Y:S01]  /*a320*/  @!P4 ST.E.64 desc[UR50][R8.64], R122 ;  /* 0x0000007a0800c985 */ /* 0x0009e2000c101b32 */
[----:B------:R-:W-:Y:S02]  /*a330*/  ISETP.GE.AND P4, PT, R25, UR4, PT ;  /* 0x0000000419007c0c */ /* 0x000fe4000bf86270 */
[----:B0-----:R-:W-:-:S03]  /*a340*/  @!P2 LEA R10, P5, R18, R4, 0x2 ;  /* 0x00000004120aa211 */ /* 0x001fc600078a10ff */
[CC--:B--2---:R-:W-:Y:S02]  /*a350*/  @!P1 LEA R12, P6, R17.reuse, R4.reuse, 0x2 ;  /* 0x00000004110c9211 */ /* 0x0c4fe400078c10ff */
[-C--:B------:R-:W-:Y:S02]  /*a360*/  @!P2 LEA.HI.X R11, R18, R5.reuse, R223, 0x2, P5 ;  /* 0x00000005120ba211 */ /* 0x080fe400028f14df */
[CC--:B-1----:R-:W-:Y:S02]  /*a370*/  @!P0 LEA R14, P5, R16.reuse, R4.reuse, 0x2 ;  /* 0x00000004100e8211 */ /* 0x0c2fe400078a10ff */
[-C--:B------:R-:W-:Y:S01]  /*a380*/  @!P1 LEA.HI.X R13, R17, R5.reuse, R222, 0x2, P6 ;  /* 0x00000005110d9211 */ /* 0x080fe200030f14de */
[----:B------:R0:W-:Y:S01]  /*a390*/  @!P2 ST.E.64 desc[UR50][R10.64], R126 ;  /* 0x0000007e0a00a985 */ /* 0x0001e2000c101b32 */
[----:B------:R-:W-:Y:S02]  /*a3a0*/  ISETP.GE.AND P6, PT, R3, UR4, PT ;  /* 0x0000000403007c0c */ /* 0x000fe4000bfc6270 */
[----:B------:R-:W-:Y:S01]  /*a3b0*/  @!P0 LEA.HI.X R15, R16, R5, R27, 0x2, P5 ;  /* 0x00000005100f8211 */ /* 0x000fe200028f141b */
[----:B------:R0:W-:Y:S01]  /*a3c0*/  @!P1 ST.E.64 desc[UR50][R12.64], R130 ;  /* 0x000000820c009985 */ /* 0x0001e2000c101b32 */
[----:B---3--:R-:W-:-:S03]  /*a3d0*/  @!P4 LEA R6, P5, R25, R4, 0x2 ;  /* 0x000000041906c211 */ /* 0x008fc600078a10ff */
[----:B------:R0:W-:Y:S01]  /*a3e0*/  @!P0 ST.E.64 desc[UR50][R14.64], R134 ;  /* 0x000000860e008985 */ /* 0x0001e2000c101b32 */
[-C--:B------:R-:W-:Y:S02]  /*a3f0*/  @!P4 LEA.HI.X R7, R25, R5.reuse, R0, 0x2, P5 ;  /* 0x000000051907c211 */ /* 0x080fe400028f1400 */
[----:B------:R-:W-:Y:S02]  /*a400*/  SHF.R.S32.HI R0, RZ, 0x1f, R21 ;  /* 0x0000001fff007819 */ /* 0x000fe40000011415 */
[C---:B----4-:R-:W-:Y:S01]  /*a410*/  @!P3 LEA R8, P5, R21.reuse, R4, 0x2 ;  /* 0x000000041508b211 */ /* 0x050fe200078a10ff */
[----:B------:R0:W-:Y:S03]  /*a420*/  @!P4 ST.E.64 desc[UR50][R6.64], R138 ;  /* 0x0000008a0600c985 */ /* 0x0001e6000c101b32 */
[----:B------:R-:W-:Y:S02]  /*a430*/  @!P3 LEA.HI.X R9, R21, R5, R0, 0x2, P5 ;  /* 0x000000051509b211 */ /* 0x000fe400028f1400 */
[----:B------:R-:W-:-:S02]  /*a440*/  SHF.R.S32.HI R0, RZ, 0x1f, R3 ;  /* 0x0000001fff007819 */ /* 0x000fc40000011403 */
[C---:B------:R-:W-:Y:S01]  /*a450*/  @!P6 LEA R20, P5, R3.reuse, R4, 0x2 ;  /* 0x000000040314e211 */ /* 0x040fe200078a10ff */
[----:B------:R0:W-:Y:S03]  /*a460*/  @!P3 ST.E.64 desc[UR50][R8.64], R142 ;  /* 0x0000008e0800b985 */ /* 0x0001e6000c101b32 */
[----:B------:R-:W-:Y:S01]  /*a470*/  @!P6 LEA.HI.X R21, R3, R5, R0, 0x2, P5 ;  /* 0x000000050315e211 */ /* 0x000fe200028f1400 */
[----:B------:R-:W-:-:S04]  /*a480*/  VIADD R3, R2, 0xf8 ;  /* 0x000000f802037836 */ /* 0x000fc80000000000 */
[----:B------:R0:W-:Y:S01]  /*a490*/  @!P6 ST.E.64 desc[UR50][R20.64], R146 ;  /* 0x000000921400e985 */ /* 0x0001e2000c101b32 */
[----:B------:R-:W-:-:S13]  /*a4a0*/  ISETP.GE.AND P0, PT, R3, UR4, PT ;  /* 0x0000000403007c0c */ /* 0x000fda000bf06270 */
[----:B0-----:R-:W-:Y:S05]  /*a4b0*/  @P0 BRA `(.L_x_420) ;  /* 0x0000000c00f00947 */ /* 0x001fea0003800000 */
[----:B------:R-:W-:Y:S02]  /*a4c0*/  LEA R4, P0, R3, R4, 0x2 ;  /* 0x0000000403047211 */ /* 0x000fe400078010ff */
[----:B------:R-:W-:-:S04]  /*a4d0*/  SHF.R.S32.HI R0, RZ, 0x1f, R3 ;  /* 0x0000001fff007819 */ /* 0x000fc80000011403 */
[----:B------:R-:W-:-:S05]  /*a4e0*/  LEA.HI.X R5, R3, R5, R0, 0x2, P0 ;  /* 0x0000000503057211 */ /* 0x000fca00000f1400 */
[----:B------:R0:W-:Y:S01]  /*a4f0*/  ST.E.64 desc[UR50][R4.64], R150 ;  /* 0x0000009604007985 */ /* 0x0001e2000c101b32 */
[----:B------:R-:W-:Y:S05]  /*a500*/  BRA `(.L_x_420) ;  /* 0x0000000c00dc7947 */ /* 0x000fea0003800000 */
.L_x_411:
[----:B------:R-:W-:Y:S02]  /*a510*/  ULDC.64 UR8, c[0x0][0xc00] ;  /* 0x0003000000087ab9 */ /* 0x000fe40000000a00 */
[----:B------:R-:W-:-:S04]  /*a520*/  UISETP.NE.U32.AND UP0, UPT, UR8, URZ, UPT ;  /* 0x0000003f0800728c */ /* 0x000fc8000bf05070 */
[----:B------:R-:W-:-:S03]  /*a530*/  UISETP.NE.AND.EX UP0, UPT, UR9, URZ, UPT, UP0 ;  /* 0x0000003f0900728c */ /* 0x000fc6000bf05300 */
[----:B------:R-:W-:Y:S02]  /*a540*/  ULDC.64 UR8, c[0x0][0xc00] ;  /* 0x0003000000087ab9 */ /* 0x000fe40000000a00 */
[----:B------:R-:W-:Y:S01]  /*a550*/  UIMAD.WIDE UR8, UR39, 0x4, UR8 ;  /* 0x00000004270878a5 */ /* 0x000fe2000f8e0208 */
[----:B------:R-:W-:-:S05]  /*a560*/  PLOP3.LUT P1, PT, PT, PT, UP0, 0x80, 0x0 ;  /* 0x000000000000781c */ /* 0x000fca0003f2f008 */
[----:B------:R-:W-:Y:S02]  /*a570*/  IMAD.U32 R4, RZ, RZ, UR8 ;  /* 0x00000008ff047e24 */ /* 0x000fe4000f8e00ff */
[----:B------:R-:W-:Y:S01]  /*a580*/  IMAD.U32 R5, RZ, RZ, UR9 ;  /* 0x00000009ff057e24 */ /* 0x000fe2000f8e00ff */
[----:B------:R-:W-:Y:S02]  /*a590*/  ULDC.64 UR8, c[0x0][0xc08] ;  /* 0x0003020000087ab9 */ /* 0x000fe40000000a00 */
[----:B------:R-:W-:-:S03]  /*a5a0*/  UISETP.NE.U32.AND UP1, UPT, UR8, URZ, UPT ;  /* 0x0000003f0800728c */ /* 0x000fc6000bf25070 */
[----:B------:R-:W2:Y:S01]  /*a5b0*/  @P1 LDG.E R8, desc[UR50][R4.64] ;  /* 0x0000003204081981 */ /* 0x000ea2000c1e1900 */
[----:B------:R-:W-:Y:S01]  /*a5c0*/  UISETP.NE.AND.EX UP1, UPT, UR9, URZ, UPT, UP1 ;  /* 0x0000003f0900728c */ /* 0x000fe2000bf25310 */
[----:B------:R-:W-:Y:S02]  /*a5d0*/  ULDC UR4, c[0x0][0xa88] ;  /* 0x0002a20000047ab9 */ /* 0x000fe40000000800 */
[----:B------:R-:W-:-:S03]  /*a5e0*/  IMAD.U32 R0, RZ, RZ, UR4 ;  /* 0x00000004ff007e24 */ /* 0x000fc6000f8e00ff */
[----:B------:R-:W-:-:S05]  /*a5f0*/  PLOP3.LUT P2, PT, PT, PT, UP1, 0x80, 0x0 ;  /* 0x000000000000781c */ /* 0x000fca0003f4f018 */
[----:B------:R-:W-:Y:S02]  /*a600*/  @UP1 ULDC.64 UR8, c[0x0][0xc08] ;  /* 0x0003020000081ab9 */ /* 0x000fe40000000a00 */
[----:B------:R-:W-:-:S06]  /*a610*/  @UP1 UIMAD.WIDE UR8, UR39, 0x4, UR8 ;  /* 0x00000004270818a5 */ /* 0x000fcc000f8e0208 */
[----:B------:R-:W-:Y:S02]  /*a620*/  IMAD.U32 R6, RZ, RZ, UR8 ;  /* 0x00000008ff067e24 */ /* 0x000fe4000f8e00ff */
[----:B------:R-:W-:-:S05]  /*a630*/  IMAD.U32 R7, RZ, RZ, UR9 ;  /* 0x00000009ff077e24 */ /* 0x000fca000f8e00ff */
[----:B------:R0:W5:Y:S01]  /*a640*/  @P2 LDG.E R0, desc[UR50][R6.64] ;  /* 0x0000003206002981 */ /* 0x000162000c1e1900 */
[----:B------:R-:W-:Y:S01]  /*a650*/  UMOV UR4, URZ ;  /* 0x0000003f00047c82 */ /* 0x000fe20008000000 */
[----:B------:R-:W-:Y:S01]  /*a660*/  UISETP.NE.AND UP1, UPT, UR44, URZ, UPT ;  /* 0x0000003f2c00728c */ /* 0x000fe2000bf25270 */
[----:B------:R-:W1:Y:S10]  /*a670*/  S2R R3, SR_TID.X ;  /* 0x0000000000037919 */ /* 0x000e740000002100 */
[----:B------:R-:W-:Y:S01]  /*a680*/  @!UP1 ULDC UR44, c[0x0][0xad4] ;  /* 0x0002b500002c9ab9 */ /* 0x000fe20000000800 */
[----:B--2---:R-:W-:Y:S01]  /*a690*/  @P1 R2UR UR4, R8 ;  /* 0x00000000080412ca */ /* 0x004fe200000e0000 */
[----:B-1----:R-:W-:-:S05]  /*a6a0*/  VIADD R8, R3, 0xffffff80 ;  /* 0xffffff8003087836 */ /* 0x002fca0000000000 */
[----:B------:R-:W-:-:S07]  /*a6b0*/  ISETP.GT.AND P0, PT, R8, 0x7f, PT ;  /* 0x0000007f0800780c */ /* 0x000fce0003f04270 */
[----:B------:R-:W-:Y:S01]  /*a6c0*/  USHF.R.S32.HI UR19, URZ, 0x1f, UR4 ;  /* 0x0000001f3f137899 */ /* 0x000fe20008011404 */
[----:B0-----:R-:W-:Y:S11]  /*a6d0*/  @P2 BRA `(.L_x_423) ;  /* 0x0000000000102947 */ /* 0x001ff60003800000 */
[----:B------:R-:W-:Y:S05]  /*a6e0*/  @!P1 BRA `(.L_x_423) ;  /* 0x00000000000c9947 */ /* 0x000fea0003800000 */
[----:B------:R-:W2:Y:S04]  /*a6f0*/  LDG.E R3, desc[UR50][R4.64] ;  /* 0x0000003204037981 */ /* 0x000ea8000c1e1900 */
[----:B-----5:R-:W2:Y:S02]  /*a700*/  LDG.E R0, desc[UR50][R4.64+0x4] ;  /* 0x0000043204007981 */ /* 0x020ea4000c1e1900 */
[----:B--2---:R-:W-:-:S07]  /*a710*/  IMAD.IADD R0, R0, 0x1, -R3 ;  /* 0x0000000100007824 */ /* 0x004fce00078e0a03 */
.L_x_423:
[----:B------:R-:W-:Y:S01]  /*a720*/  USEL UR39, UR39, URZ, !UP0 ;  /* 0x0000003f27277287 */ /* 0x000fe2000c000000 */
[----:B------:R-:W-:Y:S01]  /*a730*/  BSSY B1, `(.L_x_424) ;  /* 0x0000039000017945 */ /* 0x000fe20003800000 */
[----:B------:R-:W-:-:S03]  /*a740*/  USEL UR40, UR40, URZ, !UP0 ;  /* 0x0000003f28287287 */ /* 0x000fc6000c000000 */
[----:B------:R-:W-:Y:S09]  /*a750*/  @P0 BRA `(.L_x_425) ;  /* 0x0000000000d80947 */ /* 0x000ff20003800000 */
[----:B------:R-:W0:Y:S01]  /*a760*/  S2R R3, SR_TID.X ;  /* 0x0000000000037919 */ /* 0x000e220000002100 */
[----:B------:R-:W1:Y:S01]  /*a770*/  LDC R9, c[0x0][0xbe8] ;  /* 0x0002fa00ff097b82 */ /* 0x000e620000000800 */
[----:B------:R-:W-:-:S04]  /*a780*/  IMAD.U32 R4, RZ, RZ, UR41 ;  /* 0x00000029ff047e24 */ /* 0x000fc8000f8e00ff */
[----:B0-----:R-:W-:Y:S02]  /*a790*/  IMAD R3, R4, 0x80, R3 ;  /* 0x0000008004037824 */ /* 0x001fe400078e0203 */
[----:B-1---5:R-:W-:Y:S02]  /*a7a0*/  IMAD R4, R0, R9, RZ ;  /* 0x0000000900047224 */ /* 0x022fe400078e02ff */
[----:B------:R-:W-:-:S05]  /*a7b0*/  VIADD R6, R3, 0xffffff80 ;  /* 0xffffff8003067836 */ /* 0x000fca0000000000 */
[----:B------:R-:W-:-:S13]  /*a7c0*/  ISETP.GE.AND P0, PT, R6, R4, PT ;  /* 0x000000040600720c */ /* 0x000fda0003f06270 */
[----:B------:R-:W-:Y:S05]  /*a7d0*/  @P0 BRA `(.L_x_425) ;  /* 0x0000000000b80947 */ /* 0x000fea0003800000 */
[----:B------:R-:W-:Y:S01]  /*a7e0*/  ISETP.NE.AND P0, PT, R9, 0x1, PT ;  /* 0x000000010900780c */ /* 0x000fe20003f05270 */
[----:B------:R-:W-:Y:S01]  /*a7f0*/  UISETP.GT.AND UP0, UPT, UR44, 0x1, UPT ;  /* 0x000000012c00788c */ /* 0x000fe2000bf04270 */
[----:B------:R-:W-:-:S03]  /*a800*/  UMOV UR17, 0x9b8 ;  /* 0x000009b800117882 */ /* 0x000fc60000000000 */
[----:B------:R-:W-:Y:S02]  /*a810*/  USEL UR17, UR17, 0x978, UP0 ;  /* 0x0000097811117887 */ /* 0x000fe40008000000 */
[----:B------:R-:W-:-:S06]  /*a820*/  USEL UR16, UR42, URZ, UP0 ;  /* 0x0000003f2a107287 */ /* 0x000fcc0008000000 */
[----:B------:R-:W0:Y:S04]  /*a830*/  @P0 LDC R3, c[0x0][0xbec] ;  /* 0x0002fb00ff030b82 */ /* 0x000e280000000800 */
[----:B------:R-:W-:Y:S01]  /*a840*/  ULDC.64 UR8, c[0x0][UR17+0x218] ;  /* 0x0000860011087abb */ /* 0x000fe20008000a00 */
[----:B------:R-:W-:Y:S01]  /*a850*/  ULDC.64 UR12, c[0x0][UR17+0x220] ;  /* 0x00008800110c7abb */ /* 0x000fe20008000a00 */
[----:B------:R-:W-:Y:S01]  /*a860*/  ULDC.64 UR14, c[0x0][UR17+0x228] ;  /* 0x00008a00110e7abb */ /* 0x000fe20008000a00 */
[----:B------:R-:W-:Y:S01]  /*a870*/  UIMAD.WIDE.U32 UR10, UR8, UR43, URZ ;  /* 0x0000002b080a72a5 */ /* 0x000fe2000f8e003f */
[----:B------:R-:W1:Y:S01]  /*a880*/  @P0 LDC R5, c[0x0][0xbf0] ;  /* 0x0002fc00ff050b82 */ /* 0x000e620000000800 */
[----:B------:R-:W-:Y:S02]  /*a890*/  UIMAD UR18, UR9, UR43, URZ ;  /* 0x0000002b091272a4 */ /* 0x000fe4000f8e023f */
[----:B------:R-:W-:-:S02]  /*a8a0*/  UIMAD UR13, UR13, UR39, URZ ;  /* 0x000000270d0d72a4 */ /* 0x000fc4000f8e023f */
[----:B------:R-:W-:Y:S02]  /*a8b0*/  UIMAD.WIDE.U32 UR20, UR14, UR16, URZ ;  /* 0x000000100e1472a5 */ /* 0x000fe4000f8e003f */
[----:B------:R-:W-:Y:S02]  /*a8c0*/  UIMAD.WIDE.U32 UR8, UR12, UR39, URZ ;  /* 0x000000270c0872a5 */ /* 0x000fe4000f8e003f */
[----:B------:R-:W-:Y:S02]  /*a8d0*/  UIMAD UR14, UR15, UR16, URZ ;  /* 0x000000100f0e72a4 */ /* 0x000fe4000f8e023f */
[----:B------:R-:W-:Y:S02]  /*a8e0*/  UIMAD UR13, UR12, UR40, UR13 ;  /* 0x000000280c0d72a4 */ /* 0x000fe4000f8e020d */
[----:B------:R-:W-:Y:S02]  /*a8f0*/  UIADD3 UR10, UP1, UP2, UR8, UR10, UR4 ;  /* 0x0000000a080a7290 */ /* 0x000fe4000fa3e004 */
[----:B------:R-:W-:Y:S01]  /*a900*/  UIADD3 UR14, UR21, UR14, URZ ;  /* 0x0000000e150e7290 */ /* 0x000fe2000fffe03f */
[----:B0-----:R-:W-:Y:S01]  /*a910*/  @P0 IMAD.HI.U32 R4, R6, R3, RZ ;  /* 0x0000000306040227 */ /* 0x001fe200078e00ff */
[----:B------:R-:W-:-:S02]  /*a920*/  UIADD3 UR18, UR11, UR18, URZ ;  /* 0x000000120b127290 */ /* 0x000fc4000fffe03f */
[----:B------:R-:W-:Y:S01]  /*a930*/  UIADD3 UR13, UR9, UR13, URZ ;  /* 0x0000000d090d7290 */ /* 0x000fe2000fffe03f */
[----:B------:R-:W-:Y:S02]  /*a940*/  IMAD.MOV.U32 R3, RZ, RZ, R6 ;  /* 0x000000ffff037224 */ /* 0x000fe400078e0006 */
[----:B------:R-:W-:Y:S01]  /*a950*/  IMAD.U32 R10, RZ, RZ, UR14 ;  /* 0x0000000eff0a7e24 */ /* 0x000fe2000f8e00ff */
[----:B------:R-:W-:Y:S01]  /*a960*/  ULDC.64 UR8, c[0x0][UR17+0x210] ;  /* 0x0000840011087abb */ /* 0x000fe20008000a00 */
[----:B-1----:R-:W-:Y:S01]  /*a970*/  @P0 SHF.R.U32.HI R3, RZ, R5, R4 ;  /* 0x00000005ff030219 */ /* 0x002fe20000011604 */
[----:B------:R-:W-:Y:S02]  /*a980*/  IMAD.U32 R4, RZ, RZ, UR20 ;  /* 0x00000014ff047e24 */ /* 0x000fe4000f8e00ff */
[----:B------:R-:W-:Y:S01]  /*a990*/  IMAD.U32 R5, RZ, RZ, UR21 ;  /* 0x00000015ff057e24 */ /* 0x000fe2000f8e00ff */
[--C-:B------:R-:W-:Y:S01]  /*a9a0*/  SHF.R.S32.HI R5, RZ, 0x1f, R3.reuse ;  /* 0x0000001fff057819 */ /* 0x100fe20000011403 */
[----:B------:R-:W-:Y:S01]  /*a9b0*/  IMAD.MOV R7, RZ, RZ, -R3 ;  /* 0x000000ffff077224 */ /* 0x000fe200078e0a03 */
[----:B------:R-:W-:Y:S01]  /*a9c0*/  IADD3 R4, P0, P1, R3, UR10, R4 ;  /* 0x0000000a03047c10 */ /* 0x000fe2000f91e004 */
[----:B------:R-:W-:-:S02]  /*a9d0*/  UIADD3.X UR10, UR13, UR18, UR19, UP1, UP2 ;  /* 0x000000120d0a7290 */ /* 0x000fc40008fe4413 */
[----:B------:R-:W-:-:S04]  /*a9e0*/  IMAD R7, R9, R7, R6 ;  /* 0x0000000709077224 */ /* 0x000fc800078e0206 */
[----:B------:R-:W-:Y:S01]  /*a9f0*/  IADD3.X R5, R5, UR10, R10, P0, P1 ;  /* 0x0000000a05057c10 */ /* 0x000fe200087e240a */
[C---:B------:R-:W-:Y:S01]  /*aa00*/  IMAD R6, R7.reuse, UR9, RZ ;  /* 0x0000000907067c24 */ /* 0x040fe2000f8e02ff */
[----:B------:R-:W-:Y:S01]  /*aa10*/  SHF.R.S32.HI R3, RZ, 0x1f, R7 ;  /* 0x0000001fff037819 */ /* 0x000fe20000011407 */
[----:B------:R-:W-:Y:S01]  /*aa20*/  ULDC.64 UR10, c[0x0][0xba8] ;  /* 0x0002ea00000a7ab9 */ /* 0x000fe20000000a00 */
[----:B------:R-:W-:Y:S01]  /*aa30*/  @!UP0 ULDC UR10, c[0x0][0xb50] ;  /* 0x0002d400000a8ab9 */ /* 0x000fe20000000800 */
[----:B------:R-:W-:Y:S01]  /*aa40*/  IMAD.WIDE.U32 R4, R7, UR8, R4 ;  /* 0x0000000807047c25 */ /* 0x000fe2000f8e0004 */
[----:B------:R-:W-:-:S03]  /*aa50*/  @!UP0 ULDC UR11, c[0x0][0xb54] ;  /* 0x0002d500000b8ab9 */ /* 0x000fc60000000800 */
[----:B------:R-:W-:Y:S01]  /*aa60*/  IMAD R3, R3, UR8, R6 ;  /* 0x0000000803037c24 */ /* 0x000fe2000f8e0206 */
[----:B------:R-:W-:-:S03]  /*aa70*/  LEA R6, P0, R4, UR10, 0x2 ;  /* 0x0000000a04067c11 */ /* 0x000fc6000f8010ff */
[----:B------:R-:W-:-:S05]  /*aa80*/  IMAD.IADD R3, R5, 0x1, R3 ;  /* 0x0000000105037824 */ /* 0x000fca00078e0203 */
[----:B------:R-:W-:Y:S01]  /*aa90*/  LEA.HI.X R7, R4, UR11, R3, 0x2, P0 ;  /* 0x0000000b04077c11 */ /* 0x000fe200080f1403 */
[----:B------:R-:W-:-:S05]  /*aaa0*/  IMAD.MOV.U32 R3, RZ, RZ, -0x800000 ;  /* 0xff800000ff037424 */ /* 0x000fca00078e00ff */
[----:B------:R0:W-:Y:S02]  /*aab0*/  STG.E desc[UR50][R6.64], R3 ;  /* 0x0000000306007986 */ /* 0x0001e4000c101932 */
.L_x_425:
[----:B------:R-:W-:Y:S05]  /*aac0*/  BSYNC B1 ;  /* 0x0000000000017941 */ /* 0x000fea0003800000 */
.L_x_424:
[----:B------:R-:W-:-:S06]  /*aad0*/  UISETP.GT.AND UP0, UPT, UR44, 0x1, UPT ;  /* 0x000000012c00788c */ /* 0x000fcc000bf04270 */
[----:B------:R-:W-:-:S13]  /*aae0*/  PLOP3.LUT P0, PT, PT, PT, UP0, 0x80, 0x0 ;  /* 0x000000000000781c */ /* 0x000fda0003f0f008 */
[----:B------:R-:W-:Y:S05]  /*aaf0*/  @P0 BRA `(.L_x_420) ;  /* 0x0000000800600947 */ /* 0x000fea0003800000 */
[----:B------:R-:W1:Y:S01]  /*ab00*/  LDC R11, c[0x0][0xbe8] ;  /* 0x0002fa00ff0b7b82 */ /* 0x000e620000000800 */
[----:B0-----:R-:W-:Y:S01]  /*ab10*/  SHF.R.S32.HI R3, RZ, 0x1f, R8 ;  /* 0x0000001fff037819 */ /* 0x001fe20000011408 */
[----:B------:R-:W-:Y:S01]  /*ab20*/  ULDC.64 UR10, c[0x0][0xaa0] ;  /* 0x0002a800000a7ab9 */ /* 0x000fe20000000a00 */
[----:B------:R-:W-:Y:S01]  /*ab30*/  BSSY B1, `(.L_x_426) ;  /* 0x0000052000017945 */ /* 0x000fe20003800000 */
[----:B------:R-:W-:Y:S01]  /*ab40*/  UIMAD.WIDE.U32 UR8, UR4, UR10, URZ ;  /* 0x0000000a040872a5 */ /* 0x000fe2000f8e003f */
[----:B------:R-:W-:Y:S01]  /*ab50*/  LEA.HI R3, R3, R8, RZ, 0x3 ;  /* 0x0000000803037211 */ /* 0x000fe200078f18ff */
[----:B------:R-:W-:-:S03]  /*ab60*/  UIMAD UR10, UR19, UR10, URZ ;  /* 0x0000000a130a72a4 */ /* 0x000fc6000f8e023f */
[----:B------:R-:W-:Y:S01]  /*ab70*/  LOP3.LUT R9, R3, 0xfffffff8, RZ, 0xc0, !PT ;  /* 0xfffffff803097812 */ /* 0x000fe200078ec0ff */
[----:B------:R-:W-:Y:S01]  /*ab80*/  UIMAD UR10, UR4, UR11, UR10 ;  /* 0x0000000b040a72a4 */ /* 0x000fe2000f8e020a */
[----:B------:R-:W-:-:S03]  /*ab90*/  SHF.R.S32.HI R13, RZ, 0x3, R3 ;  /* 0x00000003ff0d7819 */ /* 0x000fc60000011403 */
[----:B------:R-:W-:Y:S01]  /*aba0*/  IMAD.IADD R10, R8, 0x1, -R9 ;  /* 0x00000001080a7824 */ /* 0x000fe200078e0a09 */
[----:B------:R-:W-:Y:S01]  /*abb0*/  UIADD3 UR9, UR9, UR10, URZ ;  /* 0x0000000a09097290 */ /* 0x000fe2000fffe03f */
[----:B------:R-:W-:Y:S02]  /*abc0*/  IMAD.U32 R8, RZ, RZ, UR41 ;  /* 0x00000029ff087e24 */ /* 0x000fe4000f8e00ff */
[----:B------:R-:W-:Y:S01]  /*abd0*/  IMAD R3, R10, 0x20, R13 ;  /* 0x000000200a037824 */ /* 0x000fe200078e020d */
[----:B------:R-:W-:Y:S02]  /*abe0*/  ULDC.64 UR10, c[0x0][0xae8] ;  /* 0x0002ba00000a7ab9 */ /* 0x000fe40000000a00 */
[----:B------:R-:W-:Y:S01]  /*abf0*/  UIMAD.WIDE.U32 UR8, UR43, UR10, UR8 ;  /* 0x0000000a2b0872a5 */ /* 0x000fe2000f8e0008 */
[----:B------:R-:W-:Y:S01]  /*ac00*/  IMAD R8, R8, 0x80, R3 ;  /* 0x0000008008087824 */ /* 0x000fe200078e0203 */
[----:B-1----:R-:W-:Y:S02]  /*ac10*/  ISETP.NE.AND P0, PT, R11, 0x1, PT ;  /* 0x000000010b00780c */ /* 0x002fe40003f05270 */
[----:B------:R-:W-:Y:S01]  /*ac20*/  UIMAD UR9, UR43, UR11, UR9 ;  /* 0x0000000b2b0972a4 */ /* 0x000fe2000f8e0209 */
[----:B------:R-:W-:-:S02]  /*ac30*/  IMAD.MOV.U32 R3, RZ, RZ, R8 ;  /* 0x000000ffff037224 */ /* 0x000fc400078e0008 */
[----:B------:R-:W-:Y:S02]  /*ac40*/  ULDC.64 UR10, c[0x0][0xaf0] ;  /* 0x0002bc00000a7ab9 */ /* 0x000fe40000000a00 */
[----:B------:R-:W-:Y:S02]  /*ac50*/  UIMAD UR40, UR40, UR10, URZ ;  /* 0x0000000a282872a4 */ /* 0x000fe4000f8e023f */
[----:B------:R-:W-:Y:S02]  /*ac60*/  UIMAD.WIDE.U32 UR8, UR39, UR10, UR8 ;  /* 0x0000000a270872a5 */ /* 0x000fe4000f8e0008 */
[----:B------:R-:W-:Y:S02]  /*ac70*/  UIMAD UR4, UR39, UR11, UR40 ;  /* 0x0000000b270472a4 */ /* 0x000fe4000f8e0228 */
[----:B------:R-:W0:Y:S02]  /*ac80*/  @P0 LDC R5, c[0x0][0xbec] ;  /* 0x0002fb00ff050b82 */ /* 0x000e240000000800 */
[----:B------:R-:W-:Y:S01]  /*ac90*/  UIADD3 UR4, UR9, UR4, URZ ;  /* 0x0000000409047290 */ /* 0x000fe2000fffe03f */
[----:B------:R-:W-:-:S05]  /*aca0*/  ULDC.64 UR10, c[0x0][0xae0] ;  /* 0x0002b800000a7ab9 */ /* 0x000fca0000000a00 */
[----:B------:R-:W1:Y:S01]  /*acb0*/  @P0 LDC R7, c[0x0][0xbf0] ;  /* 0x0002fc00ff070b82 */ /* 0x000e620000000800 */
[----:B0-----:R-:W-:-:S04]  /*acc0*/  @P0 IMAD.HI.U32 R4, R8, R5, RZ ;  /* 0x0000000508040227 */ /* 0x001fc800078e00ff */
[----:B------:R-:W-:Y:S02]  /*acd0*/  IMAD.U32 R5, RZ, RZ, UR9 ;  /* 0x00000009ff057e24 */ /* 0x000fe4000f8e00ff */
[----:B------:R-:W-:Y:S01]  /*ace0*/  IMAD.U32 R5, RZ, RZ, UR4 ;  /* 0x00000004ff057e24 */ /* 0x000fe2000f8e00ff */
[----:B-1----:R-:W-:Y:S01]  /*acf0*/  @P0 SHF.R.U32.HI R3, RZ, R7, R4 ;  /* 0x00000007ff030219 */ /* 0x002fe20000011604 */
[----:B------:R-:W-:Y:S01]  /*ad00*/  IMAD.U32 R4, RZ, RZ, UR8 ;  /* 0x00000008ff047e24 */ /* 0x000fe2000f8e00ff */
[----:B------:R-:W-:Y:S02]  /*ad10*/  ULDC.64 UR8, c[0x0][0xad8] ;  /* 0x0002b60000087ab9 */ /* 0x000fe40000000a00 */
[--C-:B------:R-:W-:Y:S01]  /*ad20*/  SHF.R.S32.HI R6, RZ, 0x1f, R3.reuse ;  /* 0x0000001fff067819 */ /* 0x100fe20000011403 */
[----:B------:R-:W-:Y:S02]  /*ad30*/  IMAD.MOV R7, RZ, RZ, -R3 ;  /* 0x000000ffff077224 */ /* 0x000fe400078e0a03 */
[----:B------:R-:W-:-:S04]  /*ad40*/  IMAD.WIDE.U32 R4, R3, UR10, R4 ;  /* 0x0000000a03047c25 */ /* 0x000fc8000f8e0004 */
[----:B------:R-:W-:Y:S02]  /*ad50*/  IMAD R7, R11, R7, R8 ;  /* 0x000000070b077224 */ /* 0x000fe400078e0208 */
[----:B------:R-:W-:Y:S02]  /*ad60*/  IMAD R6, R6, UR10, RZ ;  /* 0x0000000a06067c24 */ /* 0x000fe4000f8e02ff */
[----:B------:R-:W-:Y:S02]  /*ad70*/  IMAD.U32 R8, RZ, RZ, UR41 ;  /* 0x00000029ff087e24 */ /* 0x000fe4000f8e00ff */
[----:B------:R-:W-:Y:S01]  /*ad80*/  IMAD R9, R3, UR11, R6 ;  /* 0x0000000b03097c24 */ /* 0x000fe2000f8e0206 */
[----:B------:R-:W-:Y:S01]  /*ad90*/  SHF.R.S32.HI R6, RZ, 0x1f, R7 ;  /* 0x0000001fff067819 */ /* 0x000fe20000011407 */
[----:B------:R-:W-:Y:S02]  /*ada0*/  IMAD R8, R8, 0x80, R13 ;  /* 0x0000008008087824 */ /* 0x000fe400078e020d */
[----:B------:R-:W-:-:S02]  /*adb0*/  IMAD.IADD R5, R5, 0x1, R9 ;  /* 0x0000000105057824 */ /* 0x000fc400078e0209 */
[----:B------:R-:W-:Y:S02]  /*adc0*/  IMAD R6, R6, UR8, RZ ;  /* 0x0000000806067c24 */ /* 0x000fe4000f8e02ff */
[----:B------:R-:W-:-:S04]  /*add0*/  IMAD.WIDE.U32 R4, R7, UR8, R4 ;  /* 0x0000000807047c25 */ /* 0x000fc8000f8e0004 */
[----:B------:R-:W-:Y:S01]  /*ade0*/  IMAD R9, R7, UR9, R6 ;  /* 0x0000000907097c24 */ /* 0x000fe2000f8e0206 */
[----:B------:R-:W-:Y:S01]  /*adf0*/  ULDC.64 UR8, c[0x0][0xa80] ;  /* 0x0002a00000087ab9 */ /* 0x000fe20000000a00 */
[----:B-----5:R-:W-:Y:S01]  /*ae00*/  IMAD R11, R0, R11, RZ ;  /* 0x0000000b000b7224 */ /* 0x020fe200078e02ff */
[----:B------:R-:W-:Y:S01]  /*ae10*/  LEA R6, P2, R4, UR8, 0x1 ;  /* 0x0000000804067c11 */ /* 0x000fe2000f8408ff */
[C---:B------:R-:W-:Y:S02]  /*ae20*/  VIADD R3, R8.reuse, 0x40 ;  /* 0x0000004008037836 */ /* 0x040fe40000000000 */
[----:B------:R-:W-:Y:S02]  /*ae30*/  IMAD.IADD R5, R5, 0x1, R9 ;  /* 0x0000000105057824 */ /* 0x000fe400078e0209 */
[----:B------:R-:W-:Y:S01]  /*ae40*/  VIADD R0, R8, 0x20 ;  /* 0x0000002008007836 */ /* 0x000fe20000000000 */
[----:B------:R-:W-:Y:S01]  /*ae50*/  ISETP.GE.AND P0, PT, R3, R11, PT ;  /* 0x0000000b0300720c */ /* 0x000fe20003f06270 */
[----:B------:R-:W-:Y:S01]  /*ae60*/  IMAD.SHL.U32 R7, R10, 0x8, RZ ;  /* 0x000000080a077824 */ /* 0x000fe200078e00ff */
[----:B------:R-:W-:-:S02]  /*ae70*/  LEA.HI.X R3, R4, UR9, R5, 0x1, P2 ;  /* 0x0000000904037c11 */ /* 0x000fc400090f0c05 */
[-C--:B------:R-:W-:Y:S01]  /*ae80*/  ISETP.GE.AND P2, PT, R8, R11.reuse, PT ;  /* 0x0000000b0800720c */ /* 0x080fe20003f46270 */
[C---:B------:R-:W-:Y:S01]  /*ae90*/  VIADD R9, R7.reuse, 0x80 ;  /* 0x0000008007097836 */ /* 0x040fe20000000000 */
[----:B------:R-:W-:Y:S01]  /*aea0*/  ISETP.GE.AND P1, PT, R0, R11, PT ;  /* 0x0000000b0000720c */ /* 0x000fe20003f26270 */
[C---:B------:R-:W-:Y:S01]  /*aeb0*/  VIADD R13, R7.reuse, 0xc0 ;  /* 0x000000c0070d7836 */ /* 0x040fe20000000000 */
[----:B------:R0:W1:Y:S01]  /*aec0*/  SHFL.IDX PT, R4, R6, RZ, 0x181f ;  /* 0x00181fff06047589 */ /* 0x00006200000e0000 */
[----:B------:R-:W-:Y:S01]  /*aed0*/  VIADD R15, R7, 0x40 ;  /* 0x00000040070f7836 */ /* 0x000fe20000000000 */
[----:B------:R-:W-:Y:S02]  /*aee0*/  SHF.R.S32.HI R12, RZ, 0x1f, R7 ;  /* 0x0000001fff0c7819 */ /* 0x000fe40000011407 */
[----:B------:R0:W2:Y:S01]  /*aef0*/  SHFL.IDX PT, R0, R3, RZ, 0x181f ;  /* 0x00181fff03007589 */ /* 0x0000a200000e0000 */
[----:B------:R-:W-:Y:S02]  /*af00*/  SHF.R.S32.HI R10, RZ, 0x1f, R9 ;  /* 0x0000001fff0a7819 */ /* 0x000fe40000011409 */
[----:B------:R-:W-:-:S02]  /*af10*/  SHF.R.S32.HI R14, RZ, 0x1f, R13 ;  /* 0x0000001fff0e7819 */ /* 0x000fc4000001140d */
[----:B------:R-:W-:Y:S01]  /*af20*/  SHF.R.S32.HI R20, RZ, 0x1f, R15 ;  /* 0x0000001fff147819 */ /* 0x000fe2000001140f */
[----:B------:R-:W-:Y:S06]  /*af30*/  @P2 BRA `(.L_x_427) ;  /* 0x0000000000442947 */ /* 0x000fec0003800000 */
        /* <DEDUP_REMOVED lines=8> */
[----:B------:R3:W-:Y:S01]  /*afc0*/  @!P5 ST.E.128 desc[UR50][R24.64], RZ ;  /* 0x000000ff1800d985 */ /* 0x0007e2000c101d32 */
[----:B------:R-:W-:Y:S02]  /*afd0*/  @!P4 LEA.HI.X R27, R15, R0, R20, 0x1, P6 ;  /* 0x000000000f1bc211 */ /* 0x000fe400030f0c14 */
[----:B------:R-:W-:-:S03]  /*afe0*/  @!P3 LEA R28, P6, R9, R4, 0x1 ;  /* 0x00000004091cb211 */ /* 0x000fc600078c08ff */
[----:B------:R3:W-:Y:S01]  /*aff0*/  @!P4 ST.E.128 desc[UR50][R26.64], RZ ;  /* 0x000000ff1a00c985 */ /* 0x0007e2000c101d32 */
[----:B------:R-:W-:Y:S02]  /*b000*/  @!P3 LEA.HI.X R29, R9, R0, R10, 0x1, P6 ;  /* 0x00000000091db211 */ /* 0x000fe400030f0c0a */
[----:B------:R-:W-:-:S03]  /*b010*/  @!P2 LEA R4, P6, R13, R4, 0x1 ;  /* 0x000000040d04a211 */ /* 0x000fc600078c08ff */
[----:B------:R3:W-:Y:S01]  /*b020*/  @!P3 ST.E.128 desc[UR50][R28.64], RZ ;  /* 0x000000ff1c00b985 */ /* 0x0007e2000c101d32 */
[----:B------:R-:W-:-:S05]  /*b030*/  @!P2 LEA.HI.X R5, R13, R0, R14, 0x1, P6 ;  /* 0x000000000d05a211 */ /* 0x000fca00030f0c0e */
[----:B------:R3:W-:Y:S04]  /*b040*/  @!P2 ST.E.128 desc[UR50][R4.64], RZ ;  /* 0x000000ff0400a985 */ /* 0x0007e8000c101d32 */
.L_x_427:
[----:B------:R-:W-:Y:S05]  /*b050*/  BSYNC B1 ;  /* 0x0000000000017941 */ /* 0x000fea0003800000 */
.L_x_426:
[----:B--2---:R2:W4:Y:S01]  /*b060*/  SHFL.IDX PT, R0, R3, 0x1, 0x181f ;  /* 0x00381f0003007f89 */ /* 0x00452200000e0000 */
[----:B------:R-:W-:Y:S03]  /*b070*/  BSSY B1, `(.L_x_428) ;  /* 0x0000014000017945 */ /* 0x000fe60003800000 */
[----:B-1-3--:R2:W1:Y:S01]  /*b080*/  SHFL.IDX PT, R4, R6, 0x1, 0x181f ;  /* 0x00381f0006047f89 */ /* 0x00a46200000e0000 */
[----:B------:R-:W-:Y:S05]  /*b090*/  @P1 BRA `(.L_x_429) ;  /* 0x0000000000441947 */ /* 0x000fea0003800000 */
[----:B------:R-:W-:Y:S02]  /*b0a0*/  ULDC UR4, c[0x0][0xac8] ;  /* 0x0002b20000047ab9 */ /* 0x000fe40000000800 */
[----:B------:R-:W-:Y:S02]  /*b0b0*/  ISETP.GE.AND P4, PT, R7, UR4, PT ;  /* 0x0000000407007c0c */ /* 0x000fe4000bf86270 */
[----:B------:R-:W-:Y:S02]  /*b0c0*/  ISETP.GE.AND P3, PT, R15, UR4, PT ;  /* 0x000000040f007c0c */ /* 0x000fe4000bf66270 */
[----:B------:R-:W-:Y:S02]  /*b0d0*/  ISETP.GE.AND P2, PT, R9, UR4, PT ;  /* 0x0000000409007c0c */ /* 0x000fe4000bf46270 */
[----:B------:R-:W-:-:S07]  /*b0e0*/  ISETP.GE.AND P1, PT, R13, UR4, PT ;  /* 0x000000040d007c0c */ /* 0x000fce000bf26270 */
[-C--:B-1----:R-:W-:Y:S02]  /*b0f0*/  @!P4 LEA R24, P6, R7, R4.reuse, 0x1 ;  /* 0x000000040718c211 */ /* 0x082fe400078c08ff */
[----:B------:R-:W-:Y:S02]  /*b100*/  @!P3 LEA R26, P5, R15, R4, 0x1 ;  /* 0x000000040f1ab211 */ /* 0x000fe400078a08ff */
[----:B----4-:R-:W-:Y:S02]  /*b110*/  @!P4 LEA.HI.X R25, R7, R0, R12, 0x1, P6 ;  /* 0x000000000719c211 */ /* 0x010fe400030f0c0c */
[----:B------:R-:W-:Y:S02]  /*b120*/  @!P2 LEA R28, P6, R9, R4, 0x1 ;  /* 0x00000004091ca211 */ /* 0x000fe400078c08ff */
[----:B------:R-:W-:Y:S01]  /*b130*/  @!P3 LEA.HI.X R27, R15, R0, R20, 0x1, P5 ;  /* 0x000000000f1bb211 */ /* 0x000fe200028f0c14 */
[----:B------:R3:W-:Y:S01]  /*b140*/  @!P4 ST.E.128 desc[UR50][R24.64], RZ ;  /* 0x000000ff1800c985 */ /* 0x0007e2000c101d32 */
[----:B------:R-:W-:-:S02]  /*b150*/  @!P1 LEA R4, P5, R13, R4, 0x1 ;  /* 0x000000040d049211 */ /* 0x000fc400078a08ff */
[-C--:B------:R-:W-:Y:S01]  /*b160*/  @!P2 LEA.HI.X R29, R9, R0.reuse, R10, 0x1, P6 ;  /* 0x00000000091da211 */ /* 0x080fe200030f0c0a */
[----:B------:R3:W-:Y:S01]  /*b170*/  @!P3 ST.E.128 desc[UR50][R26.64], RZ ;  /* 0x000000ff1a00b985 */ /* 0x0007e2000c101d32 */
[----:B------:R-:W-:-:S03]  /*b180*/  @!P1 LEA.HI.X R5, R13, R0, R14, 0x1, P5 ;  /* 0x000000000d059211 */ /* 0x000fc600028f0c0e */
[----:B------:R3:W-:Y:S04]  /*b190*/  @!P2 ST.E.128 desc[UR50][R28.64], RZ ;  /* 0x000000ff1c00a985 */ /* 0x0007e8000c101d32 */
[----:B------:R3:W-:Y:S02]  /*b1a0*/  @!P1 ST.E.128 desc[UR50][R4.64], RZ ;  /* 0x000000ff04009985 */ /* 0x0007e4000c101d32 */
.L_x_429:
[----:B------:R-:W-:Y:S05]  /*b1b0*/  BSYNC B1 ;  /* 0x0000000000017941 */ /* 0x000fea0003800000 */
.L_x_428:
[----:B----4-:R4:W0:Y:S01]  /*b1c0*/  SHFL.IDX PT, R0, R3, 0x2, 0x181f ;  /* 0x00581f0003007f89 */ /* 0x01082200000e0000 */
        /* <DEDUP_REMOVED lines=9> */
[-C--:B------:R-:W-:Y:S02]  /*b260*/  @!P2 LEA R26, P5, R15, R4.reuse, 0x1 ;  /* 0x000000040f1aa211 */ /* 0x080fe400078a08ff */
[----:B------:R-:W-:Y:S02]  /*b270*/  @!P1 LEA R28, P4, R9, R4, 0x1 ;  /* 0x00000004091c9211 */ /* 0x000fe400078808ff */
[----:B0-----:R-:W-:Y:S02]  /*b280*/  @!P3 LEA.HI.X R25, R7, R0, R12, 0x1, P6 ;  /* 0x000000000719b211 */ /* 0x001fe400030f0c0c */
[----:B------:R-:W-:Y:S02]  /*b290*/  @!P0 LEA R4, P6, R13, R4, 0x1 ;  /* 0x000000040d048211 */ /* 0x000fe400078c08ff */
[-C--:B------:R-:W-:Y:S01]  /*b2a0*/  @!P2 LEA.HI.X R27, R15, R0.reuse, R20, 0x1, P5 ;  /* 0x000000000f1ba211 */ /* 0x080fe200028f0c14 */
[----:B------:R3:W-:Y:S01]  /*b2b0*/  @!P3 ST.E.128 desc[UR50][R24.64], RZ ;  /* 0x000000ff1800b985 */ /* 0x0007e2000c101d32 */
[----:B------:R-:W-:-:S02]  /*b2c0*/  @!P1 LEA.HI.X R29, R9, R0, R10, 0x1, P4 ;  /* 0x00000000091d9211 */ /* 0x000fc400020f0c0a */
[----:B------:R-:W-:Y:S01]  /*b2d0*/  @!P0 LEA.HI.X R5, R13, R0, R14, 0x1, P6 ;  /* 0x000000000d058211 */ /* 0x000fe200030f0c0e */
[----:B------:R3:W-:Y:S04]  /*b2e0*/  @!P2 ST.E.128 desc[UR50][R26.64], RZ ;  /* 0x000000ff1a00a985 */ /* 0x0007e8000c101d32 */
[----:B------:R3:W-:Y:S04]  /*b2f0*/  @!P1 ST.E.128 desc[UR50][R28.64], RZ ;  /* 0x000000ff1c009985 */ /* 0x0007e8000c101d32 */
[----:B------:R3:W-:Y:S02]  /*b300*/  @!P0 ST.E.128 desc[UR50][R4.64], RZ ;  /* 0x000000ff04008985 */ /* 0x0007e4000c101d32 */
.L_x_431:
[----:B------:R-:W-:Y:S05]  /*b310*/  BSYNC B1 ;  /* 0x0000000000017941 */ /* 0x000fea0003800000 */
.L_x_430:
[----:B0-----:R-:W-:Y:S01]  /*b320*/  VIADD R0, R8, 0x60 ;  /* 0x0000006008007836 */ /* 0x001fe20000000000 */
[----:B--2-4-:R-:W0:Y:S04]  /*b330*/  SHFL.IDX PT, R3, R3, 0x3, 0x181f ;  /* 0x00781f0003037f89 */ /* 0x014e2800000e0000 */
[----:B------:R-:W-:Y:S01]  /*b340*/  ISETP.GE.AND P0, PT, R0, R11, PT ;  /* 0x0000000b0000720c */ /* 0x000fe20003f06270 */
[----:B-1-3--:R1:W2:-:S12]  /*b350*/  SHFL.IDX PT, R4, R6, 0x3, 0x181f ;  /* 0x00781f0006047f89 */ /* 0x00a29800000e0000 */
[----:B-1----:R-:W-:Y:S05]  /*b360*/  @P0 BRA `(.L_x_420) ;  /* 0x0000000000440947 */ /* 0x002fea0003800000 */
[----:B------:R-:W-:Y:S02]  /*b370*/  ULDC UR4, c[0x0][0xac8] ;  /* 0x0002b20000047ab9 */ /* 0x000fe40000000800 */
[----:B------:R-:W-:Y:S02]  /*b380*/  ISETP.GE.AND P3, PT, R7, UR4, PT ;  /* 0x0000000407007c0c */ /* 0x000fe4000bf66270 */
[----:B------:R-:W-:Y:S02]  /*b390*/  ISETP.GE.AND P2, PT, R15, UR4, PT ;  /* 0x000000040f007c0c */ /* 0x000fe4000bf46270 */
[----:B------:R-:W-:Y:S02]  /*b3a0*/  ISETP.GE.AND P1, PT, R9, UR4, PT ;  /* 0x0000000409007c0c */ /* 0x000fe4000bf26270 */
[----:B------:R-:W-:-:S07]  /*b3b0*/  ISETP.GE.AND P0, PT, R13, UR4, PT ;  /* 0x000000040d007c0c */ /* 0x000fce000bf06270 */
[----:B--2---:R-:W-:-:S04]  /*b3c0*/  @!P3 LEA R6, P4, R7, R4, 0x1 ;  /* 0x000000040706b211 */ /* 0x004fc800078808ff */
[-C--:B0-----:R-:W-:Y:S02]  /*b3d0*/  @!P3 LEA.HI.X R7, R7, R3.reuse, R12, 0x1, P4 ;  /* 0x000000030707b211 */ /* 0x081fe400020f0c0c */
[-C--:B------:R-:W-:Y:S02]  /*b3e0*/  @!P2 LEA R24, P4, R15, R4.reuse, 0x1 ;  /* 0x000000040f18a211 */ /* 0x080fe400078808ff */
[-C--:B------:R-:W-:Y:S01]  /*b3f0*/  @!P1 LEA R8, P5, R9, R4.reuse, 0x1 ;  /* 0x0000000409089211 */ /* 0x080fe200078a08ff */
[----:B------:R0:W-:Y:S01]  /*b400*/  @!P3 ST.E.128 desc[UR50][R6.64], RZ ;  /* 0x000000ff0600b985 */ /* 0x0001e2000c101d32 */
[----:B------:R-:W-:Y:S02]  /*b410*/  @!P0 LEA R4, P6, R13, R4, 0x1 ;  /* 0x000000040d048211 */ /* 0x000fe400078c08ff */
[-C--:B------:R-:W-:Y:S02]  /*b420*/  @!P2 LEA.HI.X R25, R15, R3.reuse, R20, 0x1, P4 ;  /* 0x000000030f19a211 */ /* 0x080fe400020f0c14 */
[----:B------:R-:W-:-:S02]  /*b430*/  @!P1 LEA.HI.X R9, R9, R3, R10, 0x1, P5 ;  /* 0x0000000309099211 */ /* 0x000fc400028f0c0a */
[----:B------:R-:W-:Y:S01]  /*b440*/  @!P0 LEA.HI.X R5, R13, R3, R14, 0x1, P6 ;  /* 0x000000030d058211 */ /* 0x000fe200030f0c0e */
[----:B------:R0:W-:Y:S04]  /*b450*/  @!P2 ST.E.128 desc[UR50][R24.64], RZ ;  /* 0x000000ff1800a985 */ /* 0x0001e8000c101d32 */
[----:B------:R0:W-:Y:S04]  /*b460*/  @!P1 ST.E.128 desc[UR50][R8.64], RZ ;  /* 0x000000ff08009985 */ /* 0x0001e8000c101d32 */
[----:B------:R0:W-:Y:S02]  /*b470*/  @!P0 ST.E.128 desc[UR50][R4.64], RZ ;  /* 0x000000ff04008985 */ /* 0x0001e4000c101d32 */
.L_x_420:
[----:B------:R-:W-:Y:S05]  /*b480*/  BSYNC B0 ;  /* 0x0000000000007941 */ /* 0x000fea0003800000 */
.L_x_410:
[----:B------:R-:W-:Y:S02]  /*b490*/  ULDC UR4, c[0x0][0xc3c] ;  /* 0x00030f0000047ab9 */ /* 0x000fe40000000800 */
[----:B------:R-:W-:-:S06]  /*b4a0*/  UISETP.GE.AND UP0, UPT, UR7, UR4, UPT ;  /* 0x000000040700728c */ /* 0x000fcc000bf06270 */
[----:B------:R-:W-:-:S13]  /*b4b0*/  PLOP3.LUT P0, PT, PT, PT, UP0, 0x80, 0x0 ;  /* 0x000000000000781c */ /* 0x000fda0003f0f008 */
[----:B------:R-:W-:Y:S05]  /*b4c0*/  @!P0 BRA `(.L_x_432) ;  /* 0xffffff5800dc8947 */ /* 0x000fea000383ffff */
[----:B------:R-:W-:Y:S05]  /*b4d0*/  EXIT ;  /* 0x000000000000794d */ /* 0x000fea0003800000 */
.L_x_381:
[----:B------:R-:W-:-:S08]  /*b4e0*/  NOP ;  /* 0x0000000000007918 */ /* 0x000fd00000000000 */
[----:B------:R-:W0:-:S00]  /*b4f0*/  USETMAXREG.DEALLOC.CTAPOOL 0x28 ;  /* 0x00000028000079c8 */ /* 0x000e0000080e0500 */
[----:B0-----:R-:W-:Y:S01]  /*b500*/  LOP3.LUT R2, R2, 0x3, RZ, 0xc0, !PT ;  /* 0x0000000302027812 */ /* 0x001fe200078ec0ff */
[----:B------:R-:W-:Y:S01]  /*b510*/  IMAD.MOV.U32 R6, RZ, RZ, RZ ;  /* 0x000000ffff067224 */ /* 0x000fe200078e00ff */
[----:B------:R-:W-:-:S04]  /*b520*/  LOP3.LUT R23, R23, 0xfffffdff, RZ, 0xc0, !PT ;  /* 0xfffffdff17177812 */ /* 0x000fc800078ec0ff */
[----:B------:R-:W0:Y:S02]  /*b530*/  SHFL.IDX PT, R2, R2, RZ, 0x1f ;  /* 0x00001fff02027589 */ /* 0x000e2400000e0000 */
[----:B0-----:R-:W-:-:S13]  /*b540*/  ISETP.NE.AND P0, PT, R2, RZ, PT ;  /* 0x000000ff0200720c */ /* 0x001fda0003f05270 */
[----:B------:R-:W-:Y:S01]  /*b550*/  @P0 LOP3.LUT R23, R23, 0x200, RZ, 0xfc, !PT ;  /* 0x0000020017170812 */ /* 0x000fe200078efcff */
[----:B------:R-:W-:Y:S06]  /*b560*/  @!P0 BRA `(.L_x_433) ;  /* 0x00000000001c8947 */ /* 0x000fec0003800000 */
[----:B------:R-:W0:Y:S08]  /*b570*/  S2UR UR5, SR_CgaCtaId ;  /* 0x00000000000579c3 */ /* 0x000e300000008800 */
[----:B------:R-:W-:Y:S06]  /*b580*/  BAR.SYNC.DEFER_BLOCKING 0x5, 0x180 ;  /* 0x0146000000007b1d */ /* 0x000fec0000010000 */
[----:B------:R-:W-:-:S02]  /*b590*/  UMOV UR4, 0x400 ;  /* 0x0000040000047882 */ /* 0x000fc40000000000 */
[----:B0-----:R-:W-:-:S09]  /*b5a0*/  ULEA UR4, UR5, UR4, 0x18 ;  /* 0x0000000405047291 */ /* 0x001fd2000f8ec03f */
[----:B------:R-:W0:Y:S01]  /*b5b0*/  LDS.128 R16, [UR4+0x228d0] ;  /* 0x0228d004ff107984 */ /* 0x000e220008000c00 */
[----:B------:R-:W-:Y:S06]  /*b5c0*/  BAR.ARV 0x4, 0x180 ;  /* 0x0106000000007b1d */ /* 0x000fec0000002000 */
[----:B------:R-:W-:Y:S05]  /*b5d0*/  BRA `(.L_x_434) ;  /* 0x0000000800907947 */ /* 0x000fea0003800000 */
.L_x_433:
[----:B------:R-:W-:Y:S01]  /*b5e0*/  LOP3.LUT R7, R0, 0x1f, RZ, 0xc0, !PT ;  /* 0x0000001f00077812 */ /* 0x000fe200078ec0ff */
[----:B------:R-:W-:Y:S01]  /*b5f0*/  ULDC UR4, c[0x0][0xc3c] ;  /* 0x00030f0000047ab9 */ /* 0x000fe20000000800 */
[----:B------:R-:W-:Y:S01]  /*b600*/  IMAD.MOV.U32 R9, RZ, RZ, RZ ;  /* 0x000000ffff097224 */ /* 0x000fe200078e00ff */
[----:B------:R-:W0:Y:S01]  /*b610*/  S2UR UR6, SR_CTAID.X ;  /* 0x00000000000679c3 */ /* 0x000e220000002500 */
[----:B------:R-:W-:Y:S01]  /*b620*/  ISETP.NE.AND P0, PT, R7, 0x1f, PT ;  /* 0x0000001f0700780c */ /* 0x000fe20003f05270 */
[----:B------:R-:W-:-:S03]  /*b630*/  ULDC UR5, c[0x0][0xc38] ;  /* 0x00030e0000057ab9 */ /* 0x000fc60000000800 */
[----:B------:R-:W-:-:S13]  /*b640*/  ISETP.GE.OR P1, PT, R7, UR4, !P0 ;  /* 0x0000000407007c0c */ /* 0x000fda000c726670 */
[----:B------:R-:W1:Y:S08]  /*b650*/  @!P1 LDC.64 R4, c[0x0][0xc80] ;  /* 0x00032000ff049b82 */ /* 0x000e700000000a00 */
[----:B------:R-:W2:Y:S01]  /*b660*/  @!P1 LDC.64 R2, c[0x0][0xc78] ;  /* 0x00031e00ff029b82 */ /* 0x000ea20000000a00 */
[----:B-1----:R-:W-:-:S05]  /*b670*/  @!P1 IMAD.WIDE.U32 R4, R7, 0x4, R4 ;  /* 0x0000000407049825 */ /* 0x002fca00078e0004 */
[----:B------:R-:W3:Y:S01]  /*b680*/  @!P1 LDG.E R6, desc[UR50][R4.64] ;  /* 0x0000003204069981 */ /* 0x000ee2000c1e1900 */
[----:B--2---:R-:W-:-:S05]  /*b690*/  @!P1 IMAD.WIDE.U32 R2, R7, 0x4, R2 ;  /* 0x0000000407029825 */ /* 0x004fca00078e0002 */
[----:B------:R-:W3:Y:S01]  /*b6a0*/  @!P1 LDG.E R9, desc[UR50][R2.64] ;  /* 0x0000003202099981 */ /* 0x000ee2000c1e1900 */
[C---:B------:R-:W-:Y:S02]  /*b6b0*/  ISETP.NE.AND P1, PT, R7.reuse, RZ, PT ;  /* 0x000000ff0700720c */ /* 0x040fe40003f25270 */
[C---:B------:R-:W-:Y:S02]  /*b6c0*/  ISETP.GE.U32.AND P2, PT, R7.reuse, 0x2, PT ;  /* 0x000000020700780c */ /* 0x040fe40003f46070 */
[C---:B------:R-:W-:Y:S02]  /*b6d0*/  ISETP.GE.U32.AND P3, PT, R7.reuse, 0x4, PT ;  /* 0x000000040700780c */ /* 0x040fe40003f66070 */
[C---:B------:R-:W-:Y:S02]  /*b6e0*/  ISETP.GE.U32.AND P4, PT, R7.reuse, 0x8, PT ;  /* 0x000000080700780c */ /* 0x040fe40003f86070 */
[----:B------:R-:W-:Y:S01]  /*b6f0*/  ISETP.GE.U32.AND P5, PT, R7, 0x10, PT ;  /* 0x000000100700780c */ /* 0x000fe20003fa6070 */
[----:B------:R-:W-:Y:S01]  /*b700*/  UMOV UR4, URZ ;  /* 0x0000003f00047c82 */ /* 0x000fe20008000000 */
[----:B---3--:R-:W-:-:S05]  /*b710*/  IMAD R8, R6, R9, RZ ;  /* 0x0000000906087224 */ /* 0x008fca00078e02ff */
[----:B------:R-:W1:Y:S02]  /*b720*/  SHFL.UP PT, R10, R8, 0x1, RZ ;  /* 0x04200000080a7989 */ /* 0x000e6400000e00ff */
[----:B-1----:R-:W-:-:S05]  /*b730*/  SEL R11, R10, RZ, P1 ;  /* 0x000000ff0a0b7207 */ /* 0x002fca0000800000 */
[----:B------:R-:W-:-:S05]  /*b740*/  IMAD.IADD R11, R8, 0x1, R11 ;  /* 0x00000001080b7824 */ /* 0x000fca00078e020b */
        /* <DEDUP_REMOVED lines=12> */
[----:B------:R-:W1:Y:S02]  /*b810*/  SHFL.IDX PT, R4, R5, 0x1f, 0x1f ;  /* 0x03e01f0005047f89 */ /* 0x000e6400000e0000 */
[----:B-1----:R-:W-:-:S05]  /*b820*/  IMAD R8, R4, UR5, RZ ;  /* 0x0000000504087c24 */ /* 0x002fca000f8e02ff */
[----:B0-----:R-:W-:Y:S01]  /*b830*/  ISETP.GT.AND P6, PT, R8, UR6, PT ;  /* 0x0000000608007c0c */ /* 0x001fe2000bfc4270 */
[----:B------:R-:W-:-:S12]  /*b840*/  IMAD.MOV.U32 R3, RZ, RZ, R8 ;  /* 0x000000ffff037224 */ /* 0x000fd800078e0008 */
[----:B------:R-:W-:Y:S05]  /*b850*/  @P6 BRA `(.L_x_435) ;  /* 0x0000000000986947 */ /* 0x000fea0003800000 */
[----:B------:R-:W-:Y:S01]  /*b860*/  IMAD.MOV.U32 R8, RZ, RZ, R3 ;  /* 0x000000ffff087224 */ /* 0x000fe200078e0003 */
[----:B------:R-:W-:Y:S01]  /*b870*/  UMOV UR4, URZ ;  /* 0x0000003f00047c82 */ /* 0x000fe20008000000 */
[----:B------:R-:W-:-:S05]  /*b880*/  ULDC UR5, c[0x0][0xc38] ;  /* 0x00030e0000057ab9 */ /* 0x000fca0000000800 */
.L_x_437:
[----:B------:R-:W0:Y:S01]  /*b890*/  LDC R2, c[0x0][0xc3c] ;  /* 0x00030f00ff027b82 */ /* 0x000e220000000800 */
[----:B------:R-:W-:-:S06]  /*b8a0*/  UIADD3 UR4, UR4, 0x1f, URZ ;  /* 0x0000001f04047890 */ /* 0x000fcc000fffe03f */
[----:B0-----:R-:W-:-:S13]  /*b8b0*/  ISETP.LE.AND P6, PT, R2, UR4, PT ;  /* 0x0000000402007c0c */ /* 0x001fda000bfc3270 */
[----:B------:R-:W-:Y:S05]  /*b8c0*/  @P6 BRA `(.L_x_436) ;  /* 0x0000000400a86947 */ /* 0x000fea0003800000 */
[----:B------:R-:W-:Y:S02]  /*b8d0*/  VIADD R9, R7, UR4 ;  /* 0x0000000407097c36 */ /* 0x000fe40008000000 */
[----:B------:R-:W-:-:S03]  /*b8e0*/  IMAD.MOV.U32 R6, RZ, RZ, RZ ;  /* 0x000000ffff067224 */ /* 0x000fc600078e00ff */
[----:B------:R-:W-:-:S13]  /*b8f0*/  ISETP.GE.OR P6, PT, R9, R2, !P0 ;  /* 0x000000020900720c */ /* 0x000fda00047c6670 */
[----:B------:R-:W0:Y:S08]  /*b900*/  @!P6 LDC.64 R4, c[0x0][0xc80] ;  /* 0x00032000ff04eb82 */ /* 0x000e300000000a00 */
[----:B------:R-:W1:Y:S01]  /*b910*/  @!P6 LDC.64 R2, c[0x0][0xc78] ;  /* 0x00031e00ff02eb82 */ /* 0x000e620000000a00 */
[----:B0-----:R-:W-:-:S05]  /*b920*/  @!P6 IMAD.WIDE R4, R9, 0x4, R4 ;  /* 0x000000040904e825 */ /* 0x001fca00078e0204 */
[----:B------:R-:W2:Y:S01]  /*b930*/  @!P6 LDG.E R6, desc[UR50][R4.64] ;  /* 0x000000320406e981 */ /* 0x000ea2000c1e1900 */
[----:B-1----:R-:W-:-:S04]  /*b940*/  @!P6 IMAD.WIDE R2, R9, 0x4, R2 ;  /* 0x000000040902e825 */ /* 0x002fc800078e0202 */
[----:B------:R-:W-:-:S06]  /*b950*/  IMAD.MOV.U32 R9, RZ, RZ, RZ ;  /* 0x000000ffff097224 */ /* 0x000fcc00078e00ff */
[----:B------:R-:W2:Y:S02]  /*b960*/  @!P6 LDG.E R9, desc[UR50][R2.64] ;  /* 0x000000320209e981 */ /* 0x000ea4000c1e1900 */
[----:B--2---:R-:W-:-:S05]  /*b970*/  IMAD R13, R6, R9, RZ ;  /* 0x00000009060d7224 */ /* 0x004fca00078e02ff */
[----:B------:R-:W0:Y:S02]  /*b980*/  SHFL.UP PT, R10, R13, 0x1, RZ ;  /* 0x042000000d0a7989 */ /* 0x000e2400000e00ff */
[----:B0-----:R-:W-:-:S05]  /*b990*/  SEL R10, R10, RZ, P1 ;  /* 0x000000ff0a0a7207 */ /* 0x001fca0000800000 */
[----:B------:R-:W-:-:S05]  /*b9a0*/  IMAD.IADD R10, R13, 0x1, R10 ;  /* 0x000000010d0a7824 */ /* 0x000fca00078e020a */
        /* <DEDUP_REMOVED lines=12> */
[----:B------:R-:W0:Y:S02]  /*ba70*/  SHFL.IDX PT, R2, R5, 0x1f, 0x1f ;  /* 0x03e01f0005027f89 */ /* 0x000e2400000e0000 */
[----:B0-----:R-:W-:-:S04]  /*ba80*/  IMAD R3, R2, UR5, RZ ;  /* 0x0000000502037c24 */ /* 0x001fc8000f8e02ff */
[----:B------:R-:W-:-:S05]  /*ba90*/  IMAD.IADD R8, R3, 0x1, R8 ;  /* 0x0000000103087824 */ /* 0x000fca00078e0208 */
[----:B------:R-:W-:-:S13]  /*baa0*/  ISETP.GT.AND P6, PT, R8, UR6, PT ;  /* 0x0000000608007c0c */ /* 0x000fda000bfc4270 */
[----:B------:R-:W-:Y:S05]  /*bab0*/  @!P6 BRA `(.L_x_437) ;  /* 0xfffffffc0074e947 */ /* 0x000fea000383ffff */
.L_x_435:
[----:B------:R-:W-:Y:S02]  /*bac0*/  IMAD.IADD R10, R8, 0x1, -R3 ;  /* 0x00000001080a7824 */ /* 0x000fe400078e0a03 */
[----:B------:R-:W-:Y:S02]  /*bad0*/  IMAD.MOV.U32 R16, RZ, RZ, RZ ;  /* 0x000000ffff107224 */ /* 0x000fe400078e00ff */
[----:B------:R-:W-:-:S05]  /*bae0*/  IMAD R2, R5, UR5, R10 ;  /* 0x0000000505027c24 */ /* 0x000fca000f8e020a */
[----:B------:R-:W-:-:S13]  /*baf0*/  ISETP.GT.AND P0, PT, R2, UR6, PT ;  /* 0x0000000602007c0c */ /* 0x000fda000bf04270 */
[----:B------:R-:W-:-:S04]  /*bb00*/  VOTE.ANY R4, PT, !P0 ;  /* 0x0000000000047806 */ /* 0x000fc800040e0100 */
[----:B------:R-:W0:Y:S01]  /*bb10*/  POPC R19, R4 ;  /* 0x0000000400137309 */ /* 0x000e220000000000 */
[----:B------:R-:W-:Y:S01]  /*bb20*/  ISETP.NE.AND P0, PT, R4, RZ, PT ;  /* 0x000000ff0400720c */ /* 0x000fe20003f05270 */
[----:B0-----:R-:W0:Y:S04]  /*bb30*/  SHFL.IDX PT, R6, R6, R19, 0x1f ;  /* 0x00001f1306067589 */ /* 0x001e2800000e0000 */
[----:B------:R1:W2:Y:S01]  /*bb40*/  SHFL.IDX PT, R9, R9, R19, 0x1f ;  /* 0x00001f1309097589 */ /* 0x0002a200000e0000 */
[----:B0-----:R-:W-:-:S04]  /*bb50*/  IABS R12, R6 ;  /* 0x00000006000c7213 */ /* 0x001fc80000000000 */
[----:B------:R-:W0:Y:S08]  /*bb60*/  I2F.RP R8, R12 ;  /* 0x0000000c00087306 */ /* 0x000e300000209400 */
[----:B0-----:R-:W0:Y:S02]  /*bb70*/  MUFU.RCP R8, R8 ;  /* 0x0000000800087308 */ /* 0x001e240000001000 */
[----:B0-----:R-:W-:-:S06]  /*bb80*/  VIADD R2, R8, 0xffffffe ;  /* 0x0ffffffe08027836 */ /* 0x001fcc0000000000 */
[----:B------:R-:W0:Y:S02]  /*bb90*/  F2I.FTZ.U32.TRUNC.NTZ R3, R2 ;  /* 0x0000000200037305 */ /* 0x000e24000021f000 */
[----:B0-----:R-:W-:Y:S01]  /*bba0*/  IMAD.MOV R11, RZ, RZ, -R3 ;  /* 0x000000ffff0b7224 */ /* 0x001fe200078e0a03 */
[----:B-12---:R-:W-:Y:S06]  /*bbb0*/  @!P0 BRA `(.L_x_438) ;  /* 0x0000000000088947 */ /* 0x006fec0003800000 */
[----:B------:R-:W-:-:S06]  /*bbc0*/  VIADD R16, R19, 0xffffffff ;  /* 0xffffffff13107836 */ /* 0x000fcc0000000000 */
[----:B------:R0:W1:Y:S02]  /*bbd0*/  SHFL.IDX PT, R16, R5, R16, 0x1f ;  /* 0x00001f1005107589 */ /* 0x00006400000e0000 */
.L_x_438:
[----:B-1----:R-:W-:Y:S01]  /*bbe0*/  IMAD R16, R16, UR5, R10 ;  /* 0x0000000510107c24 */ /* 0x002fe2000f8e020a */
[----:B------:R-:W-:Y:S01]  /*bbf0*/  IABS R4, R9 ;  /* 0x0000000900047213 */ /* 0x000fe20000000000 */
[----:B0-----:R-:W-:Y:S01]  /*bc00*/  IMAD.MOV.U32 R5, RZ, RZ, R11 ;  /* 0x000000ffff057224 */ /* 0x001fe200078e000b */
[----:B------:R-:W-:Y:S01]  /*bc10*/  IABS R11, R6 ;  /* 0x00000006000b7213 */ /* 0x000fe20000000000 */
[----:B------:R-:W-:Y:S01]  /*bc20*/  IMAD.MOV.U32 R2, RZ, RZ, RZ ;  /* 0x000000ffff027224 */ /* 0x000fe200078e00ff */
[----:B------:R-:W-:Y:S01]  /*bc30*/  IADD3 R17, -R16, UR6, RZ ;  /* 0x0000000610117c10 */ /* 0x000fe2000fffe1ff */
[----:B------:R-:W-:Y:S01]  /*bc40*/  IMAD R5, R5, R12, RZ ;  /* 0x0000000c05057224 */ /* 0x000fe200078e02ff */
[----:B------:R-:W0:Y:S01]  /*bc50*/  I2F.RP R8, R4 ;  /* 0x0000000400087306 */ /* 0x000e220000209400 */
[----:B------:R-:W-:Y:S01]  /*bc60*/  VIADD R19, R19, UR4 ;  /* 0x0000000413137c36 */ /* 0x000fe20008000000 */
[----:B------:R-:W-:Y:S01]  /*bc70*/  IABS R10, R17 ;  /* 0x00000011000a7213 */ /* 0x000fe20000000000 */
[----:B------:R-:W-:-:S04]  /*bc80*/  IMAD.HI.U32 R2, R3, R5, R2 ;  /* 0x0000000503027227 */ /* 0x000fc800078e0002 */
[----:B------:R-:W-:Y:S02]  /*bc90*/  IMAD.MOV.U32 R3, RZ, RZ, R10 ;  /* 0x000000ffff037224 */ /* 0x000fe400078e000a */
[----:B------:R-:W-:Y:S02]  /*bca0*/  IMAD.MOV R5, RZ, RZ, -R11 ;  /* 0x000000ffff057224 */ /* 0x000fe400078e0a0b */
[----:B------:R-:W-:-:S04]  /*bcb0*/  IMAD.HI.U32 R2, R2, R3, RZ ;  /* 0x0000000302027227 */ /* 0x000fc800078e00ff */
[----:B------:R-:W-:Y:S01]  /*bcc0*/  IMAD R3, R2, R5, R3 ;  /* 0x0000000502037224 */ /* 0x000fe200078e0203 */
[----:B0-----:R-:W0:Y:S01]  /*bcd0*/  MUFU.RCP R8, R8 ;  /* 0x0000000800087308 */ /* 0x001e220000001000 */
[----:B------:R-:W-:-:S03]  /*bce0*/  LOP3.LUT R5, R17, R6, RZ, 0x3c, !PT ;  /* 0x0000000611057212 */ /* 0x000fc600078e3cff */
[----:B------:R-:W-:Y:S02]  /*bcf0*/  ISETP.GT.U32.AND P1, PT, R12, R3, PT ;  /* 0x000000030c00720c */ /* 0x000fe40003f24070 */
[----:B------:R-:W-:-:S11]  /*bd00*/  ISETP.GE.AND P2, PT, R5, RZ, PT ;  /* 0x000000ff0500720c */ /* 0x000fd60003f46270 */
[----:B------:R-:W-:Y:S02]  /*bd10*/  @!P1 IMAD.IADD R3, R3, 0x1, -R12 ;  /* 0x0000000103039824 */ /* 0x000fe400078e0a0c */
[----:B0-----:R-:W-:Y:S02]  /*bd20*/  VIADD R10, R8, 0xffffffe ;  /* 0x0ffffffe080a7836 */ /* 0x001fe40000000000 */
[----:B------:R-:W-:Y:S01]  /*bd30*/  @!P1 VIADD R2, R2, 0x1 ;  /* 0x0000000102029836 */ /* 0x000fe20000000000 */
[----:B------:R-:W-:Y:S02]  /*bd40*/  ISETP.GE.U32.AND P0, PT, R3, R12, PT ;  /* 0x0000000c0300720c */ /* 0x000fe40003f06070 */
[----:B------:R-:W0:Y:S01]  /*bd50*/  F2I.FTZ.U32.TRUNC.NTZ R3, R10 ;  /* 0x0000000a00037305 */ /* 0x000e22000021f000 */
[----:B------:R-:W-:-:S10]  /*bd60*/  ISETP.NE.AND P1, PT, R6, RZ, PT ;  /* 0x000000ff0600720c */ /* 0x000fd40003f25270 */
[----:B------:R-:W-:-:S04]  /*bd70*/  @P0 VIADD R2, R2, 0x1 ;  /* 0x0000000102020836 */ /* 0x000fc80000000000 */
[----:B------:R-:W-:Y:S01]  /*bd80*/  IMAD.MOV.U32 R8, RZ, RZ, R2 ;  /* 0x000000ffff087224 */ /* 0x000fe200078e0002 */
[----:B------:R-:W-:Y:S01]  /*bd90*/  IABS R2, R9 ;  /* 0x0000000900027213 */ /* 0x000fe20000000000 */
[----:B0-----:R-:W-:Y:S02]  /*bda0*/  IMAD.MOV R5, RZ, RZ, -R3 ;  /* 0x000000ffff057224 */ /* 0x001fe400078e0a03 */
[----:B------:R-:W-:Y:S01]  /*bdb0*/  @!P2 IMAD.MOV R8, RZ, RZ, -R8 ;  /* 0x000000ffff08a224 */ /* 0x000fe200078e0a08 */
[----:B------:R-:W-:Y:S01]  /*bdc0*/  @!P1 LOP3.LUT R8, RZ, R6, RZ, 0x33, !PT ;  /* 0x00000006ff089212 */ /* 0x000fe200078e33ff */
[----:B------:R-:W-:Y:S02]  /*bdd0*/  IMAD.MOV R11, RZ, RZ, -R2 ;  /* 0x000000ffff0b7224 */ /* 0x000fe400078e0a02 */
[----:B------:R-:W-:Y:S01]  /*bde0*/  IMAD R5, R5, R4, RZ ;  /* 0x0000000405057224 */ /* 0x000fe200078e02ff */
[----:B------:R-:W-:Y:S01]  /*bdf0*/  IABS R10, R8 ;  /* 0x00000008000a7213 */ /* 0x000fe20000000000 */
[----:B------:R-:W-:-:S02]  /*be00*/  IMAD.MOV.U32 R2, RZ, RZ, RZ ;  /* 0x000000ffff027224 */ /* 0x000fc400078e00ff */
[----:B------:R-:W-:Y:S02]  /*be10*/  IMAD R6, R6, R8, RZ ;  /* 0x0000000806067224 */ /* 0x000fe400078e02ff */
[----:B------:R-:W-:-:S04]  /*be20*/  IMAD.HI.U32 R2, R3, R5, R2 ;  /* 0x0000000503027227 */ /* 0x000fc800078e0002 */
[----:B------:R-:W-:Y:S02]  /*be30*/  IMAD.MOV.U32 R3, RZ, RZ, R10 ;  /* 0x000000ffff037224 */ /* 0x000fe400078e000a */
[----:B------:R-:W-:Y:S02]  /*be40*/  IMAD.MOV.U32 R5, RZ, RZ, R11 ;  /* 0x000000ffff057224 */ /* 0x000fe400078e000b */
[----:B------:R-:W-:-:S04]  /*be50*/  IMAD.HI.U32 R2, R2, R3, RZ ;  /* 0x0000000302027227 */ /* 0x000fc800078e00ff */
[----:B------:R-:W-:Y:S02]  /*be60*/  IMAD R3, R2, R5, R3 ;  /* 0x0000000502037224 */ /* 0x000fe400078e0203 */
[----:B------:R-:W-:-:S03]  /*be70*/  IMAD.IADD R17, R17, 0x1, -R6 ;  /* 0x0000000111117824 */ /* 0x000fc600078e0a06 */
[----:B------:R-:W-:-:S13]  /*be80*/  ISETP.GT.U32.AND P1, PT, R4, R3, PT ;  /* 0x000000030400720c */ /* 0x000fda0003f24070 */
[----:B------:R-:W-:Y:S02]  /*be90*/  @!P1 IMAD.IADD R3, R3, 0x1, -R4 ;  /* 0x0000000103039824 */ /* 0x000fe400078e0a04 */
[----:B------:R-:W-:Y:S01]  /*bea0*/  @!P1 VIADD R2, R2, 0x1 ;  /* 0x0000000102029836 */ /* 0x000fe20000000000 */
[----:B------:R-:W-:Y:S02]  /*beb0*/  ISETP.NE.AND P1, PT, R9, RZ, PT ;  /* 0x000000ff0900720c */ /* 0x000fe40003f25270 */
[----:B------:R-:W-:Y:S02]  /*bec0*/  ISETP.GE.U32.AND P0, PT, R3, R4, PT ;  /* 0x000000040300720c */ /* 0x000fe40003f06070 */
[----:B------:R-:W-:-:S04]  /*bed0*/  LOP3.LUT R3, R8, R9, RZ, 0x3c, !PT ;  /* 0x0000000908037212 */ /* 0x000fc800078e3cff */
[----:B------:R-:W-:-:S07]  /*bee0*/  ISETP.GE.AND P2, PT, R3, RZ, PT ;  /* 0x000000ff0300720c */ /* 0x000fce0003f46270 */
[----:B------:R-:W-:-:S06]  /*bef0*/  @P0 VIADD R2, R2, 0x1 ;  /* 0x0000000102020836 */ /* 0x000fcc0000000000 */
[----:B------:R-:W-:Y:S01]  /*bf00*/  @!P2 IMAD.MOV R2, RZ, RZ, -R2 ;  /* 0x000000ffff02a224 */ /* 0x000fe200078e0a02 */
[----:B------:R-:W-:-:S05]  /*bf10*/  @!P1 LOP3.LUT R2, RZ, R9, RZ, 0x33, !PT ;  /* 0x00000009ff029212 */ /* 0x000fca00078e33ff */
[----:B------:R-:W-:-:S04]  /*bf20*/  IMAD.MOV R18, RZ, RZ, -R2 ;  /* 0x000000ffff127224 */ /* 0x000fc800078e0a02 */
[C---:B------:R-:W-:Y:S02]  /*bf30*/  IMAD R18, R9.reuse, R18, R8 ;  /* 0x0000001209127224 */ /* 0x040fe400078e0208 */
[----:B------:R-:W-:-:S04]  /*bf40*/  IMAD R9, R9, 0x1000000, R2 ;  /* 0x0100000009097824 */ /* 0x000fc800078e0202 */
[----:B------:R-:W-:Y:S01]  /*bf50*/  IMAD R18, R18, 0x10000, R9 ;  /* 0x0001000012127824 */ /* 0x000fe200078e0209 */
[----:B------:R-:W-:Y:S06]  /*bf60*/  BRA `(.L_x_439) ;  /* 0x0000000000147947 */ /* 0x000fec0003800000 */
.L_x_436:
[----:B------:R-:W-:Y:S01]  /*bf70*/  ULDC UR4, c[0x0][0xc3c] ;  /* 0x00030f0000047ab9 */ /* 0x000fe20000000800 */
[----:B------:R-:W-:Y:S02]  /*bf80*/  IMAD.MOV.U32 R17, RZ, RZ, RZ ;  /* 0x000000ffff117224 */ /* 0x000fe400078e00ff */
[----:B------:R-:W-:Y:S02]  /*bf90*/  IMAD.U32 R16, RZ, RZ, UR6 ;  /* 0x00000006ff107e24 */ /* 0x000fe4000f8e00ff */
[----:B------:R-:W-:Y:S02]  /*bfa0*/  IMAD.MOV.U32 R18, RZ, RZ, RZ ;  /* 0x000000ffff127224 */ /* 0x000fe400078e00ff */
[----:B------:R-:W-:-:S07]  /*bfb0*/  IMAD.U32 R19, RZ, RZ, UR4 ;  /* 0x00000004ff137e24 */ /* 0x000fce000f8e00ff */
.L_x_439:
[----:B------:R-:W-:-:S13]  /*bfc0*/  ISETP.NE.AND P0, PT, R7, RZ, PT ;  /* 0x000000ff0700720c */ /* 0x000fda0003f05270 */
[----:B------:R-:W0:Y:S01]  /*bfd0*/  @!P0 S2R R3, SR_CgaCtaId ;  /* 0x0000000000038919 */ /* 0x000e220000008800 */
[----:B------:R-:W-:-:S04]  /*bfe0*/  @!P0 MOV R2, 0x400 ;  /* 0x0000040000028802 */ /* 0x000fc80000000f00 */
[----:B0-----:R-:W-:-:S05]  /*bff0*/  @!P0 LEA R2, R3, R2, 0x18 ;  /* 0x0000000203028211 */ /* 0x001fca00078ec0ff */
[----:B------:R1:W-:Y:S01]  /*c000*/  @!P0 STS.128 [R2+0x228d0], R16 ;  /* 0x0228d01002008388 */ /* 0x0003e20000000c00 */
[----:B------:R-:W-:Y:S06]  /*c010*/  BAR.ARV 0x5, 0x180 ;  /* 0x0146000000007b1d */ /* 0x000fec0000002000 */
.L_x_434:
[----:B------:R2:W-:Y:S01]  /*c020*/  STL [R1+0x24], RZ ;  /* 0x000024ff01007387 */ /* 0x0005e20000100800 */
[----:B------:R-:W-:Y:S01]  /*c030*/  ULDC UR4, c[0x0][0xc3c] ;  /* 0x00030f0000047ab9 */ /* 0x000fe20000000800 */
[----:B------:R-:W-:Y:S01]  /*c040*/  IMAD.MOV.U32 R26, RZ, RZ, 0x1 ;  /* 0x00000001ff1a7424 */ /* 0x000fe200078e00ff */
[----:B0-----:R-:W-:Y:S01]  /*c050*/  ISETP.GE.AND P0, PT, R19, UR4, PT ;  /* 0x0000000413007c0c */ /* 0x001fe2000bf06270 */
[----:B------:R-:W-:-:S12]  /*c060*/  IMAD.MOV.U32 R24, RZ, RZ, RZ ;  /* 0x000000ffff187224 */ /* 0x000fd800078e00ff */
[----:B--2---:R-:W-:Y:S05]  /*c070*/  @P0 BRA `(.L_x_440) ;  /* 0x0000004800500947 */ /* 0x004fea0003800000 */
[----:B------:R-:W0:Y:S01]  /*c080*/  S2UR UR5, SR_CgaCtaId ;  /* 0x00000000000579c3 */ /* 0x000e220000008800 */
[----:B------:R2:W-:Y:S01]  /*c090*/  STL [R1+0x24], RZ ;  /* 0x000024ff01007387 */ /* 0x0005e20000100800 */
[C---:B-1----:R-:W-:Y:S01]  /*c0a0*/  IMAD.SHL.U32 R2, R0.reuse, 0x8, RZ ;  /* 0x0000000800027824 */ /* 0x042fe200078e00ff */
[----:B------:R-:W-:Y:S01]  /*c0b0*/  UMOV UR4, 0x400 ;  /* 0x0000040000047882 */ /* 0x000fe20000000000 */
[----:B------:R-:W-:Y:S01]  /*c0c0*/  LOP3.LUT R4, R0, 0x7f, RZ, 0xc0, !PT ;  /* 0x0000007f00047812 */ /* 0x000fe200078ec0ff */
[----:B------:R-:W-:Y:S01]  /*c0d0*/  BSSY B8, `(.L_x_440) ;  /* 0x000048e000087945 */ /* 0x000fe20003800000 */
[----:B------:R-:W-:Y:S01]  /*c0e0*/  IMAD.MOV.U32 R26, RZ, RZ, 0x1 ;  /* 0x00000001ff1a7424 */ /* 0x000fe200078e00ff */
[----:B------:R-:W-:Y:S01]  /*c0f0*/  LOP3.LUT R3, R2, 0x1f8, RZ, 0xc0, !PT ;  /* 0x000001f802037812 */ /* 0x000fe200078ec0ff */
[----:B------:R-:W-:Y:S01]  /*c100*/  IMAD.MOV.U32 R24, RZ, RZ, RZ ;  /* 0x000000ffff187224 */ /* 0x000fe200078e00ff */
[----:B------:R-:W-:Y:S01]  /*c110*/  SHF.R.U32.HI R5, RZ, 0x3, R4 ;  /* 0x00000003ff057819 */ /* 0x000fe20000011604 */
[----:B------:R-:W-:Y:S01]  /*c120*/  ULOP3.LUT UR36, UR38, 0x2, URZ, 0xfc, !UPT ;  /* 0x0000000226247892 */ /* 0x000fe2000f8efc3f */
[----:B------:R-:W-:Y:S01]  /*c130*/  LOP3.LUT R3, R3, 0x38, R0, 0x78, !PT ;  /* 0x0000003803037812 */ /* 0x000fe200078e7800 */
[----:B------:R-:W-:Y:S01]  /*c140*/  IMAD.SHL.U32 R0, R0, 0x10, RZ ;  /* 0x0000001000007824 */ /* 0x000fe200078e00ff */
[----:B------:R-:W-:Y:S01]  /*c150*/  LOP3.LUT R4, R2, 0x38, RZ, 0xc0, !PT ;  /* 0x0000003802047812 */ /* 0x000fe200078ec0ff */
[----:B------:R-:W-:Y:S01]  /*c160*/  ULDC UR37, c[0x0][0xc] ;  /* 0x0000030000257ab9 */ /* 0x000fe20000000800 */
[----:B------:R-:W-:-:S02]  /*c170*/  LOP3.LUT R28, R3, 0x200, R2, 0xf8, !PT ;  /* 0x00000200031c7812 */ /* 0x000fc400078ef802 */
[----:B------:R-:W-:Y:S02]  /*c180*/  LOP3.LUT R0, R5, 0x70, R0, 0xf8, !PT ;  /* 0x0000007005007812 */ /* 0x000fe400078ef800 */
[C---:B------:R-:W-:Y:S02]  /*c190*/  LOP3.LUT R3, R4.reuse, 0x40, RZ, 0xfc, !PT ;  /* 0x0000004004037812 */ /* 0x040fe400078efcff */
[C---:B------:R-:W-:Y:S02]  /*c1a0*/  LOP3.LUT R2, R4.reuse, 0x80, RZ, 0xfc, !PT ;  /* 0x0000008004027812 */ /* 0x040fe400078efcff */
[----:B------:R-:W-:Y:S01]  /*c1b0*/  LOP3.LUT R0, R4, 0xc0, RZ, 0xfc, !PT ;  /* 0x000000c004007812 */ /* 0x000fe200078efcff */
[----:B0-----:R-:W-:-:S06]  /*c1c0*/  ULEA UR4, UR5, UR4, 0x18 ;  /* 0x0000000405047291 */ /* 0x001fcc000f8ec03f */
[----:B------:R-:W-:-:S04]  /*c1d0*/  IMAD.U32 R22, RZ, RZ, UR4 ;  /* 0x00000004ff167e24 */ /* 0x000fc8000f8e00ff */
[----:B--2---:R-:W-:-:S07]  /*c1e0*/  IMAD R36, R28, 0x2, R22 ;  /* 0x000000021c247824 */ /* 0x004fce00078e0216 */
.L_x_501:
[----:B0-----:R-:W0:Y:S02]  /*c1f0*/  LDC.64 R2, c[0x0][0xc88] ;  /* 0x00032200ff027b82 */ /* 0x001e240000000a00 */
[----:B0-----:R-:W-:-:S05]  /*c200*/  IMAD.WIDE R2, R19, 0x4, R2 ;  /* 0x0000000413027825 */ /* 0x001fca00078e0202 */
[----:B------:R-:W2:Y:S01]  /*c210*/  LDG.E R25, desc[UR50][R2.64] ;  /* 0x0000003202197981 */ /* 0x000ea2000c1e1900 */
[----:B------:R-:W-:Y:S05]  /*c220*/  YIELD ;  /* 0x0000000000007946 */ /* 0x000fea0003800000 */
[----:B------:R-:W-:Y:S01]  /*c230*/  ULDC.64 UR4, c[0x0][0xa28] ;  /* 0x00028a0000047ab9 */ /* 0x000fe20000000a00 */
[----:B------:R-:W-:Y:S01]  /*c240*/  IMAD.MOV.U32 R30, RZ, RZ, RZ ;  /* 0x000000ffff1e7224 */ /* 0x000fe200078e00ff */
[----:B------:R-:W-:Y:S01]  /*c250*/  ISETP.NE.U32.AND P0, PT, RZ, UR4, PT ;  /* 0x00000004ff007c0c */ /* 0x000fe2000bf05070 */
[----:B------:R-:W-:-:S03]  /*c260*/  ULDC.64 UR6, c[0x0][0xa18] ;  /* 0x0002860000067ab9 */ /* 0x000fc60000000a00 */
[----:B------:R-:W-:Y:S01]  /*c270*/  ISETP.NE.AND.EX P0, PT, RZ, UR5, PT, P0 ;  /* 0x00000005ff007c0c */ /* 0x000fe2000bf05300 */
[----:B------:R-:W-:Y:S01]  /*c280*/  IMAD.MOV.U32 R37, RZ, RZ, RZ ;  /* 0x000000ffff257224 */ /* 0x000fe200078e00ff */
[----:B--2---:R-:W-:-:S11]  /*c290*/  SHF.R.S32.HI R0, RZ, 0x1f, R25 ;  /* 0x0000001fff007819 */ /* 0x004fd60000011419 */
[C---:B------:R-:W-:Y:S01]  /*c2a0*/  @P0 LEA R2, P1, R25.reuse, UR4, 0x2 ;  /* 0x0000000419020c11 */ /* 0x040fe2000f8210ff */
[C---:B------:R-:W-:Y:S01]  /*c2b0*/  IMAD.SHL.U32 R31, R25.reuse, 0x4, RZ ;  /* 0x00000004191f7824 */ /* 0x040fe200078e00ff */
[C-C-:B------:R-:W-:Y:S01]  /*c2c0*/  SHF.L.U64.HI R33, R25.reuse, 0x2, R0.reuse ;  /* 0x0000000219217819 */ /* 0x140fe20000010200 */
[----:B------:R0:W-:Y:S01]  /*c2d0*/  STL [R1], R0 ;  /* 0x0000000001007387 */ /* 0x0001e20000100800 */
[----:B------:R-:W-:Y:S01]  /*c2e0*/  @P0 LEA.HI.X R3, R25, UR5, R0, 0x2, P1 ;  /* 0x0000000519030c11 */ /* 0x000fe200088f1400 */
[----:B------:R-:W-:-:S04]  /*c2f0*/  ULDC.64 UR4, c[0x0][0xa00] ;  /* 0x0002800000047ab9 */ /* 0x000fc80000000a00 */
[----:B-1----:R1:W5:Y:S01]  /*c300*/  @P0 LDG.E R30, desc[UR50][R2.64] ;  /* 0x00000032021e0981 */ /* 0x002362000c1e1900 */
[----:B------:R-:W-:Y:S02]  /*c310*/  ISETP.NE.U32.AND P0, PT, RZ, UR4, PT ;  /* 0x00000004ff007c0c */ /* 0x000fe4000bf05070 */
[----:B------:R-:W-:Y:S02]  /*c320*/  LOP3.LUT R23, R23, 0xfffffeff, RZ, 0xc0, !PT ;  /* 0xfffffeff17177812 */ /* 0x000fe400078ec0ff */
[----:B------:R-:W-:Y:S02]  /*c330*/  ISETP.NE.AND.EX P2, PT, RZ, UR5, PT, P0 ;  /* 0x00000005ff007c0c */ /* 0x000fe4000bf45300 */
[----:B------:R-:W-:Y:S02]  /*c340*/  ISETP.NE.U32.AND P0, PT, RZ, UR6, PT ;  /* 0x00000006ff007c0c */ /* 0x000fe4000bf05070 */
[----:B-1----:R-:W-:Y:S02]  /*c350*/  IADD3 R2, P1, R31, UR4, RZ ;  /* 0x000000041f027c10 */ /* 0x002fe4000ff3e0ff */
[----:B------:R-:W-:-:S02]  /*c360*/  ISETP.NE.AND.EX P0, PT, RZ, UR7, PT, P0 ;  /* 0x00000007ff007c0c */ /* 0x000fc4000bf05300 */
[----:B------:R-:W-:Y:S01]  /*c370*/  IADD3.X R3, R33, UR5, RZ, P1, !PT ;  /* 0x0000000521037c10 */ /* 0x000fe20008ffe4ff */
[----:B------:R-:W-:-:S04]  /*c380*/  ULDC.64 UR4, c[0x0][0x418] ;  /* 0x0001060000047ab9 */ /* 0x000fc80000000a00 */
[----:B------:R-:W-:Y:S01]  /*c390*/  @P2 LOP3.LUT R23, R23, 0x100, RZ, 0xfc, !PT ;  /* 0x0000010017172812 */ /* 0x000fe200078efcff */
[----:B------:R1:W5:Y:S05]  /*c3a0*/  @P2 LDG.E R37, desc[UR50][R2.64] ;  /* 0x0000003202252981 */ /* 0x00036a000c1e1900 */
[----:B------:R-:W-:-:S04]  /*c3b0*/  @P0 IADD3 R4, P1, R31, UR6, RZ ;  /* 0x000000061f040c10 */ /* 0x000fc8000ff3e0ff */
[----:B------:R-:W-:-:S05]  /*c3c0*/  @P0 IADD3.X R5, R33, UR7, RZ, P1, !PT ;  /* 0x0000000721050c10 */ /* 0x000fca0008ffe4ff */
[----:B0-----:R-:W2:Y:S01]  /*c3d0*/  @P0 LDG.E R0, desc[UR50][R4.64] ;  /* 0x0000003204000981 */ /* 0x001ea2000c1e1900 */
[----:B------:R-:W-:-:S03]  /*c3e0*/  UISETP.NE.U32.AND UP0, UPT, UR4, URZ, UPT ;  /* 0x0000003f0400728c */ /* 0x000fc6000bf05070 */
[----:B------:R-:W-:Y:S01]  /*c3f0*/  ULDC UR4, c[0x0][0x424] ;  /* 0x0001090000047ab9 */ /* 0x000fe20000000800 */
[----:B------:R-:W-:-:S03]  /*c400*/  UISETP.NE.AND.EX UP0, UPT, UR5, URZ, UPT, UP0 ;  /* 0x0000003f0500728c */ /* 0x000fc6000bf05300 */
[----:B------:R-:W-:Y:S01]  /*c410*/  ULDC UR5, c[0x0][0x2f0] ;  /* 0x0000bc0000057ab9 */ /* 0x000fe20000000800 */
[----:B------:R-:W-:-:S04]  /*c420*/  USEL UR4, UR4, 0x1, UP0 ;  /* 0x0000000104047887 */ /* 0x000fc80008000000 */
[----:B------:R-:W-:-:S06]  /*c430*/  UIMAD UR4, UR4, UR5, URZ ;  /* 0x00000005040472a4 */ /* 0x000fcc000f8e023f */
[----:B------:R-:W-:Y:S01]  /*c440*/  IMAD.U32 R7, RZ, RZ, UR4 ;  /* 0x00000004ff077e24 */ /* 0x000fe2000f8e00ff */
[----:B--2---:R1:W-:Y:S01]  /*c450*/  @P0 STL [R1+0x10], R0 ;  /* 0x0000100001000387 */ /* 0x0043e20000100800 */
[----:B---34-:R-:W-:Y:S05]  /*c460*/  @P0 BRA `(.L_x_441) ;  /* 0x0000000000200947 */ /* 0x018fea0003800000 */
[----:B------:R-:W-:Y:S02]  /*c470*/  ULDC UR4, c[0x0][0x288] ;  /* 0x0000a20000047ab9 */ /* 0x000fe40000000800 */
[----:B-1----:R-:W-:-:S05]  /*c480*/  IMAD.U32 R0, RZ, RZ, UR4 ;  /* 0x00000004ff007e24 */ /* 0x002fca000f8e00ff */
[----:B------:R0:W-:Y:S01]  /*c490*/  STL [R1+0x10], R0 ;  /* 0x0000100001007387 */ /* 0x0001e20000100800 */
[----:B------:R-:W-:Y:S05]  /*c4a0*/  @!P2 BRA `(.L_x_441) ;  /* 0x000000000010a947 */ /* 0x000fea0003800000 */
[----:B------:R-:W2:Y:S04]  /*c4b0*/  LDG.E R5, desc[UR50][R2.64] ;  /* 0x0000003202057981 */ /* 0x000ea8000c1e1900 */
[----:B0-----:R-:W2:Y:S02]  /*c4c0*/  LDG.E R0, desc[UR50][R2.64+0x4] ;  /* 0x0000043202007981 */ /* 0x001ea4000c1e1900 */
[----:B--2---:R-:W-:-:S05]  /*c4d0*/  IMAD.IADD R0, R0, 0x1, -R5 ;  /* 0x0000000100007824 */ /* 0x004fca00078e0a05 */
[----:B------:R2:W-:Y:S02]  /*c4e0*/  STL [R1+0x10], R0 ;  /* 0x0000100001007387 */ /* 0x0005e40000100800 */
.L_x_441:
[----:B------:R-:W-:Y:S01]  /*c4f0*/  ULDC.64 UR4, c[0x0][0xa20] ;  /* 0x0002880000047ab9 */ /* 0x000fe20000000a00 */
[----:B------:R-:W-:Y:S01]  /*c500*/  IMAD.MOV.U32 R27, RZ, RZ, R25 ;  /* 0x000000ffff1b7224 */ /* 0x000fe200078e0019 */
[----:B------:R-:W-:-:S04]  /*c510*/  ISETP.NE.U32.AND P0, PT, RZ, UR4, PT ;  /* 0x00000004ff007c0c */ /* 0x000fc8000bf05070 */
[----:B------:R-:W-:-:S13]  /*c520*/  ISETP.NE.AND.EX P0, PT, RZ, UR5, PT, P0 ;  /* 0x00000005ff007c0c */ /* 0x000fda000bf05300 */
[----:B------:R-:W-:Y:S05]  /*c530*/  @!P0 BRA `(.L_x_442) ;  /* 0x0000000000108947 */ /* 0x000fea0003800000 */
[----:B-1----:R-:W-:-:S04]  /*c540*/  IADD3 R2, P0, R31, UR4, RZ ;  /* 0x000000041f027c10 */ /* 0x002fc8000ff1e0ff */
[----:B------:R-:W-:-:S05]  /*c550*/  IADD3.X R3, R33, UR5, RZ, P0, !PT ;  /* 0x0000000521037c10 */ /* 0x000fca00087fe4ff */
[----:B------:R1:W5:Y:S01]  /*c560*/  LDG.E R7, desc[UR50][R2.64] ;  /* 0x0000003202077981 */ /* 0x000362000c1e1900 */
[----:B------:R-:W-:Y:S05]  /*c570*/  BRA `(.L_x_443) ;  /* 0x0000000000247947 */ /* 0x000fea0003800000 */
.L_x_442:
[----:B------:R-:W-:Y:S02]  /*c580*/  ULDC.64 UR4, c[0x0][0xa08] ;  /* 0x0002820000047ab9 */ /* 0x000fe40000000a00 */
[----:B------:R-:W-:-:S04]  /*c590*/  ISETP.NE.U32.AND P0, PT, RZ, UR4, PT ;  /* 0x00000004ff007c0c */ /* 0x000fc8000bf05070 */
[----:B------:R-:W-:-:S13]  /*c5a0*/  ISETP.NE.AND.EX P0, PT, RZ, UR5, PT, P0 ;  /* 0x00000005ff007c0c */ /* 0x000fda000bf05300 */
[----:B------:R-:W-:Y:S05]  /*c5b0*/  @!P0 BRA `(.L_x_443) ;  /* 0x0000000000148947 */ /* 0x000fea0003800000 */
[----:B-1----:R-:W1:Y:S02]  /*c5c0*/  LDC.64 R2, c[0x0][0xa08] ;  /* 0x00028200ff027b82 */ /* 0x002e640000000a00 */
[----:B-1----:R-:W-:-:S05]  /*c5d0*/  IMAD.WIDE R2, R27, 0x4, R2 ;  /* 0x000000041b027825 */ /* 0x002fca00078e0202 */
[----:B------:R-:W3:Y:S04]  /*c5e0*/  LDG.E R7, desc[UR50][R2.64] ;  /* 0x0000003202077981 */ /* 0x000ee8000c1e1900 */
[----:B0-2---:R-:W3:Y:S02]  /*c5f0*/  LDG.E R0, desc[UR50][R2.64+0x4] ;  /* 0x0000043202007981 */ /* 0x005ee4000c1e1900 */
[----:B---3--:R-:W-:-:S07]  /*c600*/  IMAD.IADD R7, R0, 0x1, -R7 ;  /* 0x0000000100077824 */ /* 0x008fce00078e0a07 */
.L_x_443:
[----:B-----5:R-:W-:Y:S01]  /*c610*/  IMAD.IADD R32, R7, 0x1, -R30 ;  /* 0x0000000107207824 */ /* 0x020fe200078e0a1e */
[----:B012---:R-:W-:Y:S01]  /*c620*/  LOP3.LUT R0, R18, 0xff000000, RZ, 0xc0, !PT ;  /* 0xff00000012007812 */ /* 0x007fe200078ec0ff */
[----:B------:R-:W-:Y:S02]  /*c630*/  BSSY B0, `(.L_x_444) ;  /* 0x0000028000007945 */ /* 0x000fe40003800000 */
[C---:B------:R-:W-:Y:S01]  /*c640*/  VIADD R2, R32.reuse, 0x5f ;  /* 0x0000005f20027836 */ /* 0x040fe20000000000 */
[----:B------:R-:W-:Y:S02]  /*c650*/  ISETP.GE.AND P0, PT, R32, 0x1, PT ;  /* 0x000000012000780c */ /* 0x000fe40003f06270 */
[----:B------:R-:W-:Y:S01]  /*c660*/  SHF.R.U32.HI R3, RZ, 0x8, R0 ;  /* 0x00000008ff037819 */ /* 0x000fe20000011600 */
[----:B------:R-:W-:Y:S01]  /*c670*/  IMAD.HI R2, R2, 0x2aaaaaab, RZ ;  /* 0x2aaaaaab02027827 */ /* 0x000fe200078e02ff */
[----:B------:R-:W-:-:S04]  /*c680*/  LOP3.LUT R0, R18, 0xff0000, RZ, 0xc0, !PT ;  /* 0x00ff000012007812 */ /* 0x000fc800078ec0ff */
[----:B------:R-:W-:Y:S02]  /*c690*/  LEA.HI R5, R0, R3, RZ, 0x10 ;  /* 0x0000000300057211 */ /* 0x000fe400078f80ff */
[----:B------:R-:W-:Y:S02]  /*c6a0*/  SHF.R.U32.HI R3, RZ, 0x1f, R2 ;  /* 0x0000001fff037819 */ /* 0x000fe40000011602 */
[----:B------:R-:W-:Y:S02]  /*c6b0*/  LOP3.LUT R29, R5, 0xff, RZ, 0xc0, !PT ;  /* 0x000000ff051d7812 */ /* 0x000fe400078ec0ff */
[----:B------:R-:W-:Y:S01]  /*c6c0*/  LEA.HI.SX32 R0, R2, R3, 0x1c ;  /* 0x0000000302007211 */ /* 0x000fe200078fe2ff */
[----:B------:R-:W-:Y:S01]  /*c6d0*/  IMAD.MOV.U32 R2, RZ, RZ, RZ ;  /* 0x000000ffff027224 */ /* 0x000fe200078e00ff */
[----:B------:R-:W-:Y:S06]  /*c6e0*/  @!P0 BRA `(.L_x_445) ;  /* 0x0000000000708947 */ /* 0x000fec0003800000 */
[----:B------:R-:W-:-:S04]  /*c6f0*/  SHF.R.U32.HI R5, RZ, 0x10, R5 ;  /* 0x00000010ff057819 */ /* 0x000fc80000011605 */
[----:B------:R-:W-:-:S13]  /*c700*/  ISETP.NE.AND P0, PT, R5, RZ, PT ;  /* 0x000000ff0500720c */ /* 0x000fda0003f05270 */
[----:B------:R-:W0:Y:S02]  /*c710*/  @!P0 LDC R5, c[0x0][0x9f0] ;  /* 0x00027c00ff058b82 */ /* 0x000e240000000800 */
[-C--:B0-----:R-:W-:Y:S02]  /*c720*/  IABS R4, R5.reuse ;  /* 0x0000000500047213 */ /* 0x081fe40000000000 */
[----:B------:R-:W-:Y:S02]  /*c730*/  IADD3 R6, R5, -0x1, R0 ;  /* 0xffffffff05067810 */ /* 0x000fe40007ffe000 */
[----:B------:R-:W0:Y:S02]  /*c740*/  I2F.RP R7, R4 ;  /* 0x0000000400077306 */ /* 0x000e240000209400 */
[----:B------:R-:W-:-:S04]  /*c750*/  LOP3.LUT R2, R6, R5, RZ, 0x3c, !PT ;  /* 0x0000000506027212 */ /* 0x000fc800078e3cff */
[----:B------:R-:W-:Y:S01]  /*c760*/  ISETP.GE.AND P2, PT, R2, RZ, PT ;  /* 0x000000ff0200720c */ /* 0x000fe20003f46270 */
[----:B------:R-:W-:Y:S01]  /*c770*/  IMAD.MOV.U32 R2, RZ, RZ, RZ ;  /* 0x000000ffff027224 */ /* 0x000fe200078e00ff */
[----:B0-----:R-:W0:Y:S02]  /*c780*/  MUFU.RCP R7, R7 ;  /* 0x0000000700077308 */ /* 0x001e240000001000 */
[----:B0-----:R-:W-:-:S06]  /*c790*/  VIADD R3, R7, 0xffffffe ;  /* 0x0ffffffe07037836 */ /* 0x001fcc0000000000 */
[----:B------:R-:W0:Y:S02]  /*c7a0*/  F2I.FTZ.U32.TRUNC.NTZ R3, R3 ;  /* 0x0000000300037305 */ /* 0x000e24000021f000 */
[----:B0-----:R-:W-:-:S04]  /*c7b0*/  IMAD.MOV R9, RZ, RZ, -R3 ;  /* 0x000000ffff097224 */ /* 0x001fc800078e0a03 */
[----:B------:R-:W-:-:S04]  /*c7c0*/  IMAD R9, R9, R4, RZ ;  /* 0x0000000409097224 */ /* 0x000fc800078e02ff */
[----:B------:R-:W-:Y:S01]  /*c7d0*/  IMAD.HI.U32 R2, R3, R9, R2 ;  /* 0x0000000903027227 */ /* 0x000fe200078e0002 */
[----:B------:R-:W-:Y:S02]  /*c7e0*/  IABS R3, R6 ;  /* 0x0000000600037213 */ /* 0x000fe40000000000 */
[----:B------:R-:W-:-:S03]  /*c7f0*/  IABS R6, R5 ;  /* 0x0000000500067213 */ /* 0x000fc60000000000 */
[----:B------:R-:W-:-:S04]  /*c800*/  IMAD.HI.U32 R2, R2, R3, RZ ;  /* 0x0000000302027227 */ /* 0x000fc800078e00ff */
[----:B------:R-:W-:-:S04]  /*c810*/  IMAD.MOV R6, RZ, RZ, -R6 ;  /* 0x000000ffff067224 */ /* 0x000fc800078e0a06 */
[----:B------:R-:W-:-:S05]  /*c820*/  IMAD R3, R2, R6, R3 ;  /* 0x0000000602037224 */ /* 0x000fca00078e0203 */
[----:B------:R-:W-:-:S13]  /*c830*/  ISETP.GT.U32.AND P1, PT, R4, R3, PT ;  /* 0x000000030400720c */ /* 0x000fda0003f24070 */
[----:B------:R-:W-:Y:S02]  /*c840*/  @!P1 IMAD.IADD R3, R3, 0x1, -R4 ;  /* 0x0000000103039824 */ /* 0x000fe400078e0a04 */
[----:B------:R-:W-:Y:S01]  /*c850*/  @!P1 VIADD R2, R2, 0x1 ;  /* 0x0000000102029836 */ /* 0x000fe20000000000 */
[----:B------:R-:W-:Y:S02]  /*c860*/  ISETP.NE.AND P1, PT, R5, RZ, PT ;  /* 0x000000ff0500720c */ /* 0x000fe40003f25270 */
[----:B------:R-:W-:-:S13]  /*c870*/  ISETP.GE.U32.AND P0, PT, R3, R4, PT ;  /* 0x000000040300720c */ /* 0x000fda0003f06070 */
[----:B------:R-:W-:-:S04]  /*c880*/  @P0 VIADD R2, R2, 0x1 ;  /* 0x0000000102020836 */ /* 0x000fc80000000000 */
[----:B------:R-:W-:Y:S01]  /*c890*/  @!P2 IMAD.MOV R2, RZ, RZ, -R2 ;  /* 0x000000ffff02a224 */ /* 0x000fe200078e0a02 */
[----:B------:R-:W-:-:S07]  /*c8a0*/  @!P1 LOP3.LUT R2, RZ, R5, RZ, 0x33, !PT ;  /* 0x00000005ff029212 */ /* 0x000fce00078e33ff */
.L_x_445:
[----:B------:R-:W-:Y:S05]  /*c8b0*/  BSYNC B0 ;  /* 0x0000000000007941 */ /* 0x000fea0003800000 */
.L_x_444:
[-C--:B------:R-:W-:Y:S01]  /*c8c0*/  IMAD R29, R29, R2.reuse, RZ ;  /* 0x000000021d1d7224 */ /* 0x080fe200078e02ff */
[----:B------:R-:W-:Y:S04]  /*c8d0*/  BSSY B7, `(.L_x_446) ;  /* 0x000034b000077945 */ /* 0x000fe80003800000 */
[----:B------:R-:W-:-:S04]  /*c8e0*/  VIADDMNMX R35, R29, R2, R0, PT ;  /* 0x000000021d237246 */ /* 0x000fc80003800100 */
[----:B------:R-:W-:Y:S01]  /*c8f0*/  ISETP.GT.AND P0, PT, R35, R29, PT ;  /* 0x0000001d2300720c */ /* 0x000fe20003f04270 */
[----:B------:R0:W-:-:S12]  /*c900*/  STL [R1+0x18], R35 ;  /* 0x0000182301007387 */ /* 0x0001d80000100800 */
[----:B0-----:R-:W-:Y:S05]  /*c910*/  @P0 BRA `(.L_x_447) ;  /* 0x0000000000440947 */ /* 0x001fea0003800000 */
[----:B------:R-:W0:Y:S02]  /*c920*/  S2R R3, SR_TID.X ;  /* 0x0000000000037919 */ /* 0x000e240000002100 */
[----:B0-----:R-:W-:-:S04]  /*c930*/  LOP3.LUT R3, R3, 0x7f, RZ, 0xc0, !PT ;  /* 0x0000007f03037812 */ /* 0x001fc800078ec0ff */
[----:B------:R-:W-:-:S13]  /*c940*/  ISETP.NE.AND P0, PT, R3, RZ, PT ;  /* 0x000000ff0300720c */ /* 0x000fda0003f05270 */
[----:B------:R-:W-:Y:S05]  /*c950*/  @P0 BRA `(.L_x_448) ;  /* 0x0000003400080947 */ /* 0x000fea0003800000 */
[----:B------:R-:W0:Y:S01]  /*c960*/  S2R R5, SR_LANEID ;  /* 0x0000000000057919 */ /* 0x000e220000000000 */
[----:B------:R-:W-:Y:S01]  /*c970*/  VOTEU.ANY UR4, UPT, PT ;  /* 0x0000000000047886 */ /* 0x000fe200038e0100 */
[----:B------:R-:W1:Y:S01]  /*c980*/  LDC.64 R2, c[0x0][0xc60] ;  /* 0x00031800ff027b82 */ /* 0x000e620000000a00 */
[----:B------:R-:W0:Y:S02]  /*c990*/  FLO.U32 R0, UR4 ;  /* 0x0000000400007d00 */ /* 0x000e2400080e0000 */
[----:B0-----:R-:W-:-:S06]  /*c9a0*/  ISETP.EQ.U32.AND P0, PT, R0, R5, PT ;  /* 0x000000050000720c */ /* 0x001fcc0003f02070 */
[----:B------:R-:W1:Y:S07]  /*c9b0*/  POPC R5, UR4 ;  /* 0x0000000400057d09 */ /* 0x000e6e0008000000 */
[----:B-1----:R-:W2:Y:S01]  /*c9c0*/  @P0 ATOMG.E.ADD.STRONG.GPU PT, R3, desc[UR50][R2.64], R5 ;  /* 0x00000005020309a8 */ /* 0x002ea200081ee1f2 */
[----:B------:R-:W0:Y:S02]  /*c9d0*/  S2R R4, SR_LTMASK ;  /* 0x0000000000047919 */ /* 0x000e240000003900 */
[----:B0-----:R-:W-:-:S04]  /*c9e0*/  LOP3.LUT R4, R4, UR4, RZ, 0xc0, !PT ;  /* 0x0000000404047c12 */ /* 0x001fc8000f8ec0ff */
[----:B------:R-:W0:Y:S01]  /*c9f0*/  POPC R7, R4 ;  /* 0x0000000400077309 */ /* 0x000e220000000000 */
[----:B--2---:R-:W0:Y:S02]  /*ca00*/  SHFL.IDX PT, R0, R3, R0, 0x1f ;  /* 0x00001f0003007589 */ /* 0x004e2400000e0000 */
[----:B0-----:R-:W-:Y:S01]  /*ca10*/  IADD3 R16, R0, UR37, R7 ;  /* 0x0000002500107c10 */ /* 0x001fe2000fffe007 */
[----:B------:R-:W-:Y:S06]  /*ca20*/  BRA `(.L_x_448) ;  /* 0x0000003000d47947 */ /* 0x000fec0003800000 */
.L_x_447:
[----:B------:R-:W-:Y:S01]  /*ca30*/  VIADD R0, R22, 0x1c400 ;  /* 0x0001c40016007836 */ /* 0x000fe20000000000 */
[----:B------:R-:W-:Y:S04]  /*ca40*/  BSSY B6, `(.L_x_449) ;  /* 0x0000013000067945 */ /* 0x000fe80003800000 */
[----:B------:R-:W-:-:S13]  /*ca50*/  LOP3.LUT P0, RZ, R0, 0x3ff, RZ, 0xc0, !PT ;  /* 0x000003ff00ff7812 */ /* 0x000fda000780c0ff */
[----:B------:R-:W-:Y:S05]  /*ca60*/  @!P0 BRA `(.L_x_450) ;  /* 0x0000000000408947 */ /* 0x000fea0003800000 */
[----:B------:R-:W-:Y:S01]  /*ca70*/  MOV R2, 0x0 ;  /* 0x0000000000027802 */ /* 0x000fe20000000f00 */
[----:B------:R-:W-:Y:S01]  /*ca80*/  ULDC.64 UR6, c[0x4][0x98] ;  /* 0x0100260000067ab9 */ /* 0x000fe20000000a00 */
[----:B------:R-:W-:Y:S01]  /*ca90*/  ULDC.64 UR8, c[0x4][0xa0] ;  /* 0x0100280000087ab9 */ /* 0x000fe20000000a00 */
[----:B------:R-:W-:Y:S01]  /*caa0*/  ULDC.64 UR4, c[0x4][0x8] ;  /* 0x0100020000047ab9 */ /* 0x000fe20000000a00 */
[----:B------:R-:W-:Y:S02]  /*cab0*/  IMAD.U32 R4, RZ, RZ, UR6 ;  /* 0x00000006ff047e24 */ /* 0x000fe4000f8e00ff */
[----:B------:R-:W0:Y:S01]  /*cac0*/  LDC.64 R2, c[0x4][R2] ;  /* 0x0100000002027b82 */ /* 0x000e220000000a00 */
[----:B------:R-:W-:Y:S02]  /*cad0*/  IMAD.U32 R5, RZ, RZ, UR7 ;  /* 0x00000007ff057e24 */ /* 0x000fe4000f8e00ff */
[----:B------:R-:W-:Y:S02]  /*cae0*/  IMAD.U32 R6, RZ, RZ, UR8 ;  /* 0x00000008ff067e24 */ /* 0x000fe4000f8e00ff */
[----:B------:R-:W-:-:S02]  /*caf0*/  IMAD.U32 R7, RZ, RZ, UR9 ;  /* 0x00000009ff077e24 */ /* 0x000fc4000f8e00ff */
[----:B------:R-:W-:Y:S02]  /*cb00*/  IMAD.U32 R10, RZ, RZ, UR4 ;  /* 0x00000004ff0a7e24 */ /* 0x000fe4000f8e00ff */
[----:B------:R-:W-:Y:S02]  /*cb10*/  IMAD.U32 R11, RZ, RZ, UR5 ;  /* 0x00000005ff0b7e24 */ /* 0x000fe4000f8e00ff */
[----:B------:R-:W-:Y:S02]  /*cb20*/  IMAD.MOV.U32 R8, RZ, RZ, 0x70 ;  /* 0x00000070ff087424 */ /* 0x000fe400078e00ff */
[----:B------:R-:W-:Y:S02]  /*cb30*/  IMAD.MOV.U32 R12, RZ, RZ, 0x1 ;  /* 0x00000001ff0c7424 */ /* 0x000fe400078e00ff */
[----:B------:R-:W-:-:S07]  /*cb40*/  IMAD.MOV.U32 R13, RZ, RZ, RZ ;  /* 0x000000ffff0d7224 */ /* 0x000fce00078e00ff */
[----:B------:R-:W-:-:S07]  /*cb50*/  LEPC R20, `(.L_x_450) ;  /* 0x000000001014794e */ /* 0x000fce0000000000 */
[----:B0-----:R-:W-:Y:S05]  /*cb60*/  CALL.ABS.NOINC R2 ;  /* 0x0000000002007343 */ /* 0x001fea0003c00000 */
.L_x_450:
[----:B------:R-:W-:Y:S05]  /*cb70*/  BSYNC B6 ;  /* 0x0000000000067941 */ /* 0x000fea0003800000 */
.L_x_449:
        /* <DEDUP_REMOVED lines=8> */
[----:B------:R0:W1:Y:S01]  /*cc00*/  LDC.64 R2, c[0x4][R34] ;  /* 0x0100000022027b82 */ /* 0x0000620000000a00 */
[----:B------:R-:W-:Y:S02]  /*cc10*/  IMAD.U32 R4, RZ, RZ, UR6 ;  /* 0x00000006ff047e24 */ /* 0x000fe4000f8e00ff */
[----:B------:R-:W-:Y:S02]  /*cc20*/  IMAD.U32 R5, RZ, RZ, UR7 ;  /* 0x00000007ff057e24 */ /* 0x000fe4000f8e00ff */
[----:B------:R-:W-:Y:S02]  /*cc30*/  IMAD.U32 R6, RZ, RZ, UR8 ;  /* 0x00000008ff067e24 */ /* 0x000fe4000f8e00ff */
[----:B------:R-:W-:-:S02]  /*cc40*/  IMAD.U32 R7, RZ, RZ, UR9 ;  /* 0x00000009ff077e24 */ /* 0x000fc4000f8e00ff */
[----:B------:R-:W-:Y:S02]  /*cc50*/  IMAD.U32 R10, RZ, RZ, UR4 ;  /* 0x00000004ff0a7e24 */ /* 0x000fe4000f8e00ff */
[----:B------:R-:W-:Y:S02]  /*cc60*/  IMAD.U32 R11, RZ, RZ, UR5 ;  /* 0x00000005ff0b7e24 */ /* 0x000fe4000f8e00ff */
[----:B------:R-:W-:Y:S02]  /*cc70*/  IMAD.MOV.U32 R8, RZ, RZ, 0x70 ;  /* 0x00000070ff087424 */ /* 0x000fe400078e00ff */
[----:B------:R-:W-:Y:S02]  /*cc80*/  IMAD.MOV.U32 R12, RZ, RZ, 0x1 ;  /* 0x00000001ff0c7424 */ /* 0x000fe400078e00ff */
[----:B0-----:R-:W-:-:S07]  /*cc90*/  IMAD.MOV.U32 R13, RZ, RZ, RZ ;  /* 0x000000ffff0d7224 */ /* 0x001fce00078e00ff */
[----:B------:R-:W-:-:S07]  /*cca0*/  LEPC R20, `(.L_x_453) ;  /* 0x000000001014794e */ /* 0x000fce0000000000 */
[----:B-1----:R-:W-:Y:S05]  /*ccb0*/  CALL.ABS.NOINC R2 ;  /* 0x0000000002007343 */ /* 0x002fea0003c00000 */
.L_x_453:
[----:B------:R0:W1:Y:S01]  /*ccc0*/  LDC.64 R2, c[0x4][R34] ;  /* 0x0100000022027b82 */ /* 0x0000620000000a00 */
[----:B------:R-:W-:Y:S01]  /*ccd0*/  ULDC.64 UR6, c[0x4][0x98] ;  /* 0x0100260000067ab9 */ /* 0x000fe20000000a00 */
[----:B------:R-:W-:Y:S01]  /*cce0*/  ULDC.64 UR8, c[0x4][0xa0] ;  /* 0x0100280000087ab9 */ /* 0x000fe20000000a00 */
[----:B------:R-:W-:Y:S01]  /*ccf0*/  ULDC.64 UR4, c[0x4][0x18] ;  /* 0x0100060000047ab9 */ /* 0x000fe20000000a00 */
        /* <DEDUP_REMOVED lines=11> */
.L_x_452:
[----:B------:R-:W-:Y:S05]  /*cdb0*/  BSYNC B6 ;  /* 0x0000000000067941 */ /* 0x000fea0003800000 */
.L_x_451:
[----:B------:R-:W-:Y:S01]  /*cdc0*/  ULDC.64 UR4, c[0x0][0x9f8] ;  /* 0x00027e0000047ab9 */ /* 0x000fe20000000a00 */
[----:B------:R-:W0:Y:S01]  /*cdd0*/  S2R R20, SR_TID.X ;  /* 0x0000000000147919 */ /* 0x000e220000002100 */
[----:B------:R-:W-:Y:S01]  /*cde0*/  ISETP.NE.U32.AND P0, PT, RZ, UR4, PT ;  /* 0x00000004ff007c0c */ /* 0x000fe2000bf05070 */
[----:B------:R-:W1:Y:S03]  /*cdf0*/  LDC R8, c[0x0][0x430] ;  /* 0x00010c00ff087b82 */ /* 0x000e660000000800 */
[----:B------:R-:W-:-:S13]  /*ce00*/  ISETP.NE.AND.EX P0, PT, RZ, UR5, PT, P0 ;  /* 0x00000005ff007c0c */ /* 0x000fda000bf05300 */
[----:B------:R-:W-:Y:S01]  /*ce10*/  @P0 IADD3 R2, P1, R31, UR4, RZ ;  /* 0x000000041f020c10 */ /* 0x000fe2000ff3e0ff */
[----:B------:R-:W-:Y:S01]  /*ce20*/  VIADD R0, R35, 0xffffffff ;  /* 0xffffffff23007836 */ /* 0x000fe20000000000 */
[----:B------:R-:W-:Y:S02]  /*ce30*/  ULDC UR4, c[0x0][0x320] ;  /* 0x0000c80000047ab9 */ /* 0x000fe40000000800 */
[----:B------:R-:W-:-:S05]  /*ce40*/  @P0 IADD3.X R3, R33, UR5, RZ, P1, !PT ;  /* 0x0000000521030c10 */ /* 0x000fca0008ffe4ff */
[----:B------:R2:W3:Y:S01]  /*ce50*/  @P0 LDG.E R27, desc[UR50][R2.64] ;  /* 0x00000032021b0981 */ /* 0x0004e2000c1e1900 */
[----:B0-----:R-:W-:-:S04]  /*ce60*/  LOP3.LUT R20, R20, 0x7f, RZ, 0xc0, !PT ;  /* 0x0000007f14147812 */ /* 0x001fc800078ec0ff */
[----:B------:R-:W-:Y:S02]  /*ce70*/  SHF.R.U32.HI R21, RZ, 0x3, R20 ;  /* 0x00000003ff157819 */ /* 0x000fe40000011614 */
[----:B------:R-:W0:Y:S01]  /*ce80*/  S2R R20, SR_TID.X ;  /* 0x0000000000147919 */ /* 0x000e220000002100 */
[----:B-1----:R-:W-:-:S13]  /*ce90*/  ISETP.NE.AND P2, PT, R8, 0x1, PT ;  /* 0x000000010800780c */ /* 0x002fda0003f45270 */
[----:B------:R-:W2:Y:S08]  /*cea0*/  @P2 LDC R6, c[0x0][0x434] ;  /* 0x00010d00ff062b82 */ /* 0x000eb00000000800 */
[----:B------:R-:W1:Y:S01]  /*ceb0*/  @P2 LDC R7, c[0x0][0x438] ;  /* 0x00010e00ff072b82 */ /* 0x000e620000000800 */
[----:B0-----:R-:W-:-:S05]  /*cec0*/  IMAD.SHL.U32 R20, R20, 0x10, RZ ;  /* 0x0000001014147824 */ /* 0x001fca00078e00ff */
[----:B------:R-:W-:-:S05]  /*ced0*/  LOP3.LUT R20, R21, 0x70, R20, 0xf8, !PT ;  /* 0x0000007015147812 */ /* 0x000fca00078ef814 */
[----:B------:R-:W-:-:S05]  /*cee0*/  IMAD R35, R0, 0x60, R20 ;  /* 0x0000006000237824 */ /* 0x000fca00078e0214 */
[----:B------:R-:W-:-:S04]  /*cef0*/  ISETP.GE.AND P0, PT, R35, R32, PT ;  /* 0x000000202300720c */ /* 0x000fc80003f06270 */
[----:B------:R-:W-:Y:S01]  /*cf00*/  ISETP.GT.U32.OR P0, PT, R20, 0x5f, P0 ;  /* 0x0000005f1400780c */ /* 0x000fe20000704470 */
[----:B------:R-:W0:Y:S01]  /*cf10*/  S2R R21, SR_TID.X ;  /* 0x0000000000157919 */ /* 0x000e220000002100 */
[----:B------:R-:W-:-:S11]  /*cf20*/  IMAD.IADD R35, R35, 0x1, R30 ;  /* 0x0000000123237824 */ /* 0x000fd600078e021e */
[----:B------:R-:W4:Y:S01]  /*cf30*/  @!P0 LDC.64 R4, c[0x0][0x428] ;  /* 0x00010a00ff048b82 */ /* 0x000f220000000a00 */
[----:B--2---:R-:W-:-:S04]  /*cf40*/  @P2 IMAD.HI.U32 R2, R35, R6, RZ ;  /* 0x0000000623022227 */ /* 0x004fc800078e00ff */
[----:B------:R-:W-:Y:S01]  /*cf50*/  IMAD.MOV.U32 R6, RZ, RZ, R35 ;  /* 0x000000ffff067224 */ /* 0x000fe200078e0023 */
[----:B-1----:R-:W-:-:S04]  /*cf60*/  @P2 SHF.R.U32.HI R6, RZ, R7, R2 ;  /* 0x00000007ff062219 */ /* 0x002fc80000011602 */
[--C-:B------:R-:W-:Y:S01]  /*cf70*/  @!P0 SHF.R.S32.HI R3, RZ, 0x1f, R6.reuse ;  /* 0x0000001fff038819 */ /* 0x100fe20000011406 */
[----:B------:R-:W-:Y:S02]  /*cf80*/  @!P0 IMAD.MOV.U32 R2, RZ, RZ, R6 ;  /* 0x000000ffff028224 */ /* 0x000fe400078e0006 */
[----:B0-----:R-:W-:-:S05]  /*cf90*/  IMAD.SHL.U32 R21, R21, 0x8, RZ ;  /* 0x0000000815157824 */ /* 0x001fca00078e00ff */
[----:B------:R-:W-:-:S04]  /*cfa0*/  LOP3.LUT R21, R21, 0x38, RZ, 0xc0, !PT ;  /* 0x0000003815157812 */ /* 0x000fc800078ec0ff */
[----:B------:R-:W-:Y:S02]  /*cfb0*/  LOP3.LUT R10, R21, 0x40, RZ, 0xfc, !PT ;  /* 0x00000040150a7812 */ /* 0x000fe400078efcff */
[----:B------:R-:W-:Y:S02]  /*cfc0*/  LOP3.LUT R23, R23, 0xffffff7f, RZ, 0xc0, !PT ;  /* 0xffffff7f17177812 */ /* 0x000fe400078ec0ff */
[----:B------:R-:W-:Y:S02]  /*cfd0*/  ISETP.GE.AND P3, PT, R10, UR4, PT ;  /* 0x000000040a007c0c */ /* 0x000fe4000bf66270 */
[----:B------:R-:W-:Y:S02]  /*cfe0*/  @P2 LOP3.LUT R23, R23, 0x80, RZ, 0xfc, !PT ;  /* 0x0000008017172812 */ /* 0x000fe400078efcff */
[----:B------:R-:W-:Y:S02]  /*cff0*/  LOP3.LUT R9, R21, 0x80, RZ, 0xfc, !PT ;  /* 0x0000008015097812 */ /* 0x000fe400078efcff */
[----:B------:R-:W-:Y:S01]  /*d000*/  LOP3.LUT R23, R23, 0xfffffff7, RZ, 0xc0, !PT ;  /* 0xfffffff717177812 */ /* 0x000fe200078ec0ff */
[----:B------:R-:W-:Y:S01]  /*d010*/  IMAD.MOV.U32 R34, RZ, RZ, RZ ;  /* 0x000000ffff227224 */ /* 0x000fe200078e00ff */
[----:B------:R-:W-:-:S05]  /*d020*/  ISETP.GE.AND P2, PT, R21, UR4, PT ;  /* 0x0000000415007c0c */ /* 0x000fca000bf46270 */
[----:B------:R-:W-:-:S04]  /*d030*/  @P3 LOP3.LUT R23, R23, 0x8, RZ, 0xfc, !PT ;  /* 0x0000000817173812 */ /* 0x000fc800078efcff */
[----:B------:R-:W-:-:S04]  /*d040*/  LOP3.LUT R23, R23, 0xffffffef, RZ, 0xc0, !PT ;  /* 0xffffffef17177812 */ /* 0x000fc800078ec0ff */
[----:B------:R-:W-:Y:S01]  /*d050*/  LOP3.LUT R23, R23, 0xfffffffb, RZ, 0xc0, !PT ;  /* 0xfffffffb17177812 */ /* 0x000fe200078ec0ff */
[----:B------:R-:W-:Y:S01]  /*d060*/  UMOV UR5, 0xffffffff ;  /* 0xffffffff00057882 */ /* 0x000fe20000000000 */
[----:B------:R-:W-:Y:S02]  /*d070*/  LOP3.LUT R18, R18, 0xffff, RZ, 0xc0, !PT ;  /* 0x0000ffff12127812 */ /* 0x000fe400078ec0ff */
[----:B---3--:R-:W-:Y:S01]  /*d080*/  SHF.R.S32.HI R31, RZ, 0x1f, R27 ;  /* 0x0000001fff1f7819 */ /* 0x008fe2000001141b */
[----:B----4-:R-:W-:-:S04]  /*d090*/  @!P0 IMAD.WIDE.U32 R2, R27, R4, R2 ;  /* 0x000000041b028225 */ /* 0x010fc800078e0002 */
[----:B------:R-:W-:-:S04]  /*d0a0*/  @!P0 IMAD R7, R31, R4, RZ ;  /* 0x000000041f078224 */ /* 0x000fc800078e02ff */
[----:B------:R-:W-:Y:S02]  /*d0b0*/  @!P0 IMAD R7, R27, R5, R7 ;  /* 0x000000051b078224 */ /* 0x000fe400078e0207 */
[----:B------:R-:W0:Y:S02]  /*d0c0*/  @!P0 LDC.64 R4, c[0x0][0x418] ;  /* 0x00010600ff048b82 */ /* 0x000e240000000a00 */
[----:B------:R-:W-:Y:S01]  /*d0d0*/  @!P0 IMAD.IADD R7, R3, 0x1, R7 ;  /* 0x0000000103078824 */ /* 0x000fe200078e0207 */
[----:B0-----:R-:W-:-:S04]  /*d0e0*/  @!P0 LEA R4, P1, R2, R4, 0x2 ;  /* 0x0000000402048211 */ /* 0x001fc800078210ff */
[----:B------:R-:W-:Y:S02]  /*d0f0*/  @!P0 LEA.HI.X R5, R2, R5, R7, 0x2, P1 ;  /* 0x0000000502058211 */ /* 0x000fe400008f1407 */
[----:B------:R-:W-:Y:S01]  /*d100*/  ISETP.GE.AND P1, PT, R9, UR4, PT ;  /* 0x0000000409007c0c */ /* 0x000fe2000bf26270 */
[----:B------:R-:W-:Y:S02]  /*d110*/  IMAD.MOV R2, RZ, RZ, -R6 ;  /* 0x000000ffff027224 */ /* 0x000fe400078e0a06 */
[----:B------:R0:W5:Y:S02]  /*d120*/  @!P0 LDG.E R34, desc[UR50][R4.64] ;  /* 0x0000003204228981 */ /* 0x000164000c1e1900 */
[----:B------:R-:W-:Y:S01]  /*d130*/  IMAD R35, R8, R2, R35 ;  /* 0x0000000208237224 */ /* 0x000fe200078e0223 */
[----:B------:R-:W-:-:S04]  /*d140*/  LOP3.LUT R8, R21, 0xc0, RZ, 0xfc, !PT ;  /* 0x000000c015087812 */ /* 0x000fc800078efcff */
[----:B------:R-:W-:-:S03]  /*d150*/  ISETP.GE.AND P0, PT, R8, UR4, PT ;  /* 0x0000000408007c0c */ /* 0x000fc6000bf06270 */
[----:B------:R-:W-:-:S04]  /*d160*/  @P1 LOP3.LUT R23, R23, 0x4, RZ, 0xfc, !PT ;  /* 0x0000000417171812 */ /* 0x000fc800078efcff */
[----:B------:R-:W-:-:S04]  /*d170*/  @P2 LOP3.LUT R23, R23, 0x10, RZ, 0xfc, !PT ;  /* 0x0000001017172812 */ /* 0x000fc800078efcff */
[----:B------:R-:W-:Y:S01]  /*d180*/  LOP3.LUT R23, R23, 0xfffffffd, RZ, 0xc0, !PT ;  /* 0xfffffffd17177812 */ /* 0x000fe200078ec0ff */
[----:B------:R-:W-:-:S03]  /*d190*/  IMAD.U32 R2, RZ, RZ, UR36 ;  /* 0x00000024ff027e24 */ /* 0x000fc6000f8e00ff */
[----:B------:R-:W-:Y:S01]  /*d1a0*/  @P0 LOP3.LUT R23, R23, 0x2, RZ, 0xfc, !PT ;  /* 0x0000000217170812 */ /* 0x000fe200078efcff */
[----:B0-----:R-:W-:Y:S06]  /*d1b0*/  BRA.DIV UR5, `(.L_x_454) ;  /* 0x0000003e055c7947 */ /* 0x001fec000b800000 */
.L_x_518:
[----:B------:R-:W-:Y:S02]  /*d1c0*/  ISETP.NE.AND P0, PT, R2, 0x3, PT ;  /* 0x000000030200780c */ /* 0x000fe40003f05270 */
[----:B------:R-:W-:Y:S02]  /*d1d0*/  ISETP.GT.U32.AND P1, PT, R20, 0x5f, PT ;  /* 0x0000005f1400780c */ /* 0x000fe40003f24070 */
[----:B------:R-:W-:Y:S02]  /*d1e0*/  LOP3.LUT R23, R23, 0xffffffbf, RZ, 0xc0, !PT ;  /* 0xffffffbf17177812 */ /* 0x000fe400078ec0ff */
[----:B------:R-:W-:-:S07]  /*d1f0*/  SEL R6, RZ, 0x1, P2 ;  /* 0x00000001ff067807 */ /* 0x000fce0001000000 */
[----:B------:R-:W-:-:S04]  /*d200*/  @P0 LOP3.LUT R23, R23, 0x40, RZ, 0xfc, !PT ;  /* 0x0000004017170812 */ /* 0x000fc800078efcff */
[----:B------:R-:W-:-:S04]  /*d210*/  LOP3.LUT R23, R23, 0xffffffdf, RZ, 0xc0, !PT ;  /* 0xffffffdf17177812 */ /* 0x000fc800078ec0ff */
[----:B------:R-:W-:Y:S01]  /*d220*/  @P1 LOP3.LUT R23, R23, 0x20, RZ, 0xfc, !PT ;  /* 0x0000002017171812 */ /* 0x000fe200078efcff */
[----:B------:R-:W-:Y:S06]  /*d230*/  @!P0 BRA `(.L_x_455) ;  /* 0x0000000000048947 */ /* 0x000fec0003800000 */
[----:B------:R-:W-:Y:S01]  /*d240*/  BPT.TRAP 0x1 ;  /* 0x000000040000795c */ /* 0x000fe20000300000 */
.L_x_455:
[----:B------:R-:W-:Y:S01]  /*d250*/  IMAD R32, R0, -0x60, R32 ;  /* 0xffffffa000207824 */ /* 0x000fe200078e0220 */
[----:B------:R-:W-:Y:S01]  /*d260*/  SHF.L.U32 R0, R26, 0x1f, RZ ;  /* 0x0000001f1a007819 */ /* 0x000fe200000006ff */
[----:B------:R-:W-:Y:S01]  /*d270*/  IMAD R33, R24, 0x8, R22 ;  /* 0x0000000818217824 */ /* 0x000fe200078e0216 */
[----:B------:R-:W-:Y:S03]  /*d280*/  BSSY B0, `(.L_x_456) ;  /* 0x0000003000007945 */ /* 0x000fe60003800000 */
[----:B------:R-:W0:Y:S02]  /*d290*/  SYNCS.PHASECHK.TRANS64.TRYWAIT P0, [R33+URZ+0x22840], R0 ;  /* 0x02284000210075a7 */ /* 0x000e24000800017f */
[----:B0-----:R-:W-:Y:S05]  /*d2a0*/  @!P0 BRA `(.L_x_457) ;  /* 0x0000003c00548947 */ /* 0x001fea0003800000 */
.L_x_519:
[----:B------:R-:W-:Y:S05]  /*d2b0*/  BSYNC B0 ;  /* 0x0000000000007941 */ /* 0x000fea0003800000 */
.L_x_456:
[----:B0-----:R-:W-:Y:S01]  /*d2c0*/  SHF.R.S32.HI R0, RZ, 0x1f, R35 ;  /* 0x0000001fff007819 */ /* 0x001fe20000011423 */
[----:B------:R-:W-:Y:S01]  /*d2d0*/  ULDC.64 UR4, c[0x0][0x300] ;  /* 0x0000c00000047ab9 */ /* 0x000fe20000000a00 */
[----:B------:R-:W0:Y:S01]  /*d2e0*/  S2R R8, SR_TID.X ;  /* 0x0000000000087919 */ /* 0x000e220000002100 */
[----:B------:R-:W-:Y:S01]  /*d2f0*/  IMAD.WIDE.U32 R2, R35, UR4, RZ ;  /* 0x0000000423027c25 */ /* 0x000fe2000f8e00ff */
[----:B-----5:R-:W-:Y:S01]  /*d300*/  SHF.R.S32.HI R4, RZ, 0x1f, R34 ;  /* 0x0000001fff047819 */ /* 0x020fe20000011422 */
[----:B------:R-:W-:Y:S01]  /*d310*/  ULDC.64 UR6, c[0x0][0x2e8] ;  /* 0x0000ba0000067ab9 */ /* 0x000fe20000000a00 */
[----:B------:R1:W-:Y:S01]  /*d320*/  STL [R1+0x1c], R0 ;  /* 0x00001c0001007387 */ /* 0x0003e20000100800 */
[----:B------:R-:W-:-:S03]  /*d330*/  LOP3.LUT R23, R23, 0xfffffffe, RZ, 0xc0, !PT ;  /* 0xfffffffe17177812 */ /* 0x000fc600078ec0ff */
[----:B------:R2:W-:Y:S01]  /*d340*/  STL [R1+0x20], R4 ;  /* 0x0000200401007387 */ /* 0x0005e20000100800 */
[----:B-1----:R-:W-:-:S04]  /*d350*/  IMAD R0, R0, UR4, RZ ;  /* 0x0000000400007c24 */ /* 0x002fc8000f8e02ff */
[----:B------:R-:W-:Y:S01]  /*d360*/  IMAD R0, R35, UR5, R0 ;  /* 0x0000000523007c24 */ /* 0x000fe2000f8e0200 */
[----:B------:R-:W-:-:S03]  /*d370*/  ULDC.64 UR4, c[0x0][0x310] ;  /* 0x0000c40000047ab9 */ /* 0x000fc60000000a00 */
[----:B------:R-:W-:Y:S02]  /*d380*/  IMAD.IADD R3, R3, 0x1, R0 ;  /* 0x0000000103037824 */ /* 0x000fe400078e0200 */
[----:B------:R-:W-:Y:S02]  /*d390*/  IMAD R0, R4, UR4, RZ ;  /* 0x0000000404007c24 */ /* 0x000fe4000f8e02ff */
[----:B--2---:R-:W1:Y:S01]  /*d3a0*/  S2R R4, SR_TID.X ;  /* 0x0000000000047919 */ /* 0x004e620000002100 */
[----:B------:R-:W-:-:S04]  /*d3b0*/  IMAD.WIDE.U32 R2, R34, UR4, R2 ;  /* 0x0000000422027c25 */ /* 0x000fc8000f8e0002 */
[----:B------:R-:W-:Y:S01]  /*d3c0*/  IMAD R0, R34, UR5, R0 ;  /* 0x0000000522007c24 */ /* 0x000fe2000f8e0200 */
[----:B------:R-:W-:Y:S01]  /*d3d0*/  ULDC.64 UR4, c[0x0][0x308] ;  /* 0x0000c20000047ab9 */ /* 0x000fe20000000a00 */
[----:B0-----:R-:W-:Y:S02]  /*d3e0*/  IMAD.SHL.U32 R8, R8, 0x8, RZ ;  /* 0x0000000808087824 */ /* 0x001fe400078e00ff */
[----:B------:R-:W-:-:S03]  /*d3f0*/  IMAD.IADD R3, R3, 0x1, R0 ;  /* 0x0000000103037824 */ /* 0x000fc600078e0200 */
[----:B------:R-:W-:Y:S01]  /*d400*/  LOP3.LUT R8, R8, 0x38, RZ, 0xc0, !PT ;  /* 0x0000003808087812 */ /* 0x000fe200078ec0ff */
[----:B------:R-:W-:Y:S01]  /*d410*/  IMAD.WIDE.U32 R2, R18, UR4, R2 ;  /* 0x0000000412027c25 */ /* 0x000fe2000f8e0002 */
[----:B------:R-:W-:Y:S02]  /*d420*/  ULDC UR4, c[0x0][0x2f4] ;  /* 0x0000bd0000047ab9 */ /* 0x000fe40000000800 */
[----:B------:R-:W-:Y:S02]  /*d430*/  ISETP.GE.AND P2, PT, R8, UR4, PT ;  /* 0x0000000408007c0c */ /* 0x000fe4000bf46270 */
[----:B------:R-:W-:-:S11]  /*d440*/  LEA R0, P0, R2, UR6, 0x1 ;  /* 0x0000000602007c11 */ /* 0x000fd6000f8008ff */
[----:B------:R-:W-:Y:S02]  /*d450*/  @P2 LOP3.LUT R23, R23, 0x1, RZ, 0xfc, !PT ;  /* 0x0000000117172812 */ /* 0x000fe400078efcff */
[----:B-1----:R-:W-:-:S04]  /*d460*/  LOP3.LUT R4, R4, 0x7f, RZ, 0xc0, !PT ;  /* 0x0000007f04047812 */ /* 0x002fc800078ec0ff */
[----:B------:R-:W-:Y:S01]  /*d470*/  SHF.R.U32.HI R5, RZ, 0x3, R4 ;  /* 0x00000003ff057819 */ /* 0x000fe20000011604 */
[----:B------:R-:W-:Y:S01]  /*d480*/  IMAD R4, R18, UR5, R3 ;  /* 0x0000000512047c24 */ /* 0x000fe2000f8e0203 */
[----:B------:R-:W-:-:S03]  /*d490*/  UMOV UR5, 0xffffffff ;  /* 0xffffffff00057882 */ /* 0x000fc60000000000 */
[----:B------:R-:W-:Y:S01]  /*d4a0*/  IMAD.IADD R32, R32, 0x1, -R5 ;  /* 0x0000000120207824 */ /* 0x000fe200078e0a05 */
[----:B------:R-:W-:Y:S01]  /*d4b0*/  LEA.HI.X R4, R2, UR7, R4, 0x1, P0 ;  /* 0x0000000702047c11 */ /* 0x000fe200080f0c04 */
[----:B------:R-:W-:-:S03]  /*d4c0*/  IMAD R5, R24, 0x1800, R28 ;  /* 0x0000180018057824 */ /* 0x000fc600078e021c */
[----:B------:R-:W-:Y:S01]  /*d4d0*/  ISETP.GE.AND P0, PT, R32, 0x1, PT ;  /* 0x000000012000780c */ /* 0x000fe20003f06270 */
[----:B------:R-:W-:-:S12]  /*d4e0*/  BRA.DIV UR5, `(.L_x_458) ;  /* 0x0000003a05d87947 */ /* 0x000fd8000b800000 */
[----:B------:R-:W0:Y:S01]  /*d4f0*/  SHFL.IDX PT, R3, R0, RZ, 0x181f ;  /* 0x00181fff00037589 */ /* 0x000e2200000e0000 */
[----:B------:R-:W-:-:S03]  /*d500*/  @P0 IMAD R7, R5, 0x2, R22 ;  /* 0x0000000205070824 */ /* 0x000fc600078e0216 */
[----:B------:R-:W1:Y:S01]  /*d510*/  SHFL.IDX PT, R2, R4, RZ, 0x181f ;  /* 0x00181fff04027589 */ /* 0x000e6200000e0000 */
[----:B0-----:R-:W-:-:S05]  /*d520*/  @P0 LEA R3, P1, R8, R3, 0x1 ;  /* 0x0000000308030211 */ /* 0x001fca00078208ff */
[----:B-1----:R-:W-:-:S05]  /*d530*/  @P0 IMAD.X R2, RZ, RZ, R2, P1 ;  /* 0x000000ffff020224 */ /* 0x002fca00008e0602 */
[----:B------:R-:W-:-:S04]  /*d540*/  @P0 LOP3.LUT R3, R3, R2, RZ, 0x3c, !PT ;  /* 0x0000000203030212 */ /* 0x000fc800078e3cff */
[----:B------:R-:W-:-:S04]  /*d550*/  @P0 LOP3.LUT R2, R3, R2, RZ, 0x3c, !PT ;  /* 0x0000000203020212 */ /* 0x000fc800078e3cff */
[----:B------:R-:W-:-:S05]  /*d560*/  @P0 LOP3.LUT R3, R3, R2, RZ, 0x3c, !PT ;  /* 0x0000000203030212 */ /* 0x000fca00078e3cff */
[----:B------:R-:W-:Y:S01]  /*d570*/  @!PT LDS RZ, [RZ] ;  /* 0x00000000fffff984 */ /* 0x000fe20000000800 */
[----:B------:R0:W-:Y:S01]  /*d580*/  @P0 LDGSTS.E.BYPASS.LTC128B.128 [R7+0x1c400], desc[UR50][R2.64], !P2 ;  /* 0x1c40000002070fae */ /* 0x0001e2000d101d72 */
[----:B------:R-:W-:-:S03]  /*d590*/  ISETP.GE.AND P0, PT, R32, 0x11, PT ;  /* 0x000000112000780c */ /* 0x000fc60003f06270 */
[----:B0-----:R-:W0:Y:S10]  /*d5a0*/  SHFL.IDX PT, R3, R0, 0x1, 0x181f ;  /* 0x00381f0000037f89 */ /* 0x001e3400000e0000 */
[----:B------:R-:W-:Y:S01]  /*d5b0*/  @P0 IMAD R7, R5, 0x2, R22 ;  /* 0x0000000205070824 */ /* 0x000fe200078e0216 */
[----:B------:R-:W1:Y:S01]  /*d5c0*/  SHFL.IDX PT, R2, R4, 0x1, 0x181f ;  /* 0x00381f0004027f89 */ /* 0x000e6200000e0000 */
[----:B0-----:R-:W-:-:S05]  /*d5d0*/  @P0 LEA R3, P1, R8, R3, 0x1 ;  /* 0x0000000308030211 */ /* 0x001fca00078208ff */
[----:B-1----:R-:W-:-:S05]  /*d5e0*/  @P0 IMAD.X R2, RZ, RZ, R2, P1 ;  /* 0x000000ffff020224 */ /* 0x002fca00008e0602 */
[----:B------:R-:W-:-:S04]  /*d5f0*/  @P0 LOP3.LUT R3, R3, R2, RZ, 0x3c, !PT ;  /* 0x0000000203030212 */ /* 0x000fc800078e3cff */
[----:B------:R-:W-:-:S04]  /*d600*/  @P0 LOP3.LUT R2, R3, R2, RZ, 0x3c, !PT ;  /* 0x0000000203020212 */ /* 0x000fc800078e3cff */
[----:B------:R-:W-:-:S05]  /*d610*/  @P0 LOP3.LUT R3, R3, R2, RZ, 0x3c, !PT ;  /* 0x0000000203030212 */ /* 0x000fca00078e3cff */
        /* <DEDUP_REMOVED lines=24> */
[----:B------:R-:W1:Y:S04]  /*d7a0*/  SHFL.IDX PT, R2, R4, 0x4, 0x181f ;  /* 0x00981f0004027f89 */ /* 0x000e6800000e0000 */
[----:B------:R-:W2:Y:S04]  /*d7b0*/  SHFL.IDX PT, R4, R4, 0x5, 0x181f ;  /* 0x00b81f0004047f89 */ /* 0x000ea800000e0000 */
[----:B------:R-:W3:Y:S01]  /*d7c0*/  SHFL.IDX PT, R0, R0, 0x5, 0x181f ;  /* 0x00b81f0000007f89 */ /* 0x000ee200000e0000 */
[----:B0-----:R-:W-:-:S05]  /*d7d0*/  @P0 LEA R3, P1, R8, R3, 0x1 ;  /* 0x0000000308030211 */ /* 0x001fca00078208ff */
[----:B-1----:R-:W-:-:S05]  /*d7e0*/  @P0 IMAD.X R2, RZ, RZ, R2, P1 ;  /* 0x000000ffff020224 */ /* 0x002fca00008e0602 */
[----:B------:R-:W-:-:S04]  /*d7f0*/  @P0 LOP3.LUT R3, R3, R2, RZ, 0x3c, !PT ;  /* 0x0000000203030212 */ /* 0x000fc800078e3cff */
[----:B------:R-:W-:-:S04]  /*d800*/  @P0 LOP3.LUT R2, R3, R2, RZ, 0x3c, !PT ;  /* 0x0000000203020212 */ /* 0x000fc800078e3cff */
[----:B------:R-:W-:-:S05]  /*d810*/  @P0 LOP3.LUT R3, R3, R2, RZ, 0x3c, !PT ;  /* 0x0000000203030212 */ /* 0x000fca00078e3cff */
[----:B--23--:R0:W-:Y:S02]  /*d820*/  @P0 LDGSTS.E.BYPASS.LTC128B.128 [R7+0x1e400], desc[UR50][R2.64], !P2 ;  /* 0x1e40000002070fae */ /* 0x00c1e4000d101d72 */
.L_x_533:
[----:B------:R-:W-:-:S13]  /*d830*/  ISETP.GE.AND P0, PT, R32, 0x51, PT ;  /* 0x000000512000780c */ /* 0x000fda0003f06270 */
[----:B01----:R-:W-:Y:S01]  /*d840*/  @P0 LEA R2, P1, R8, R0, 0x1 ;  /* 0x0000000008020211 */ /* 0x003fe200078208ff */
[----:B------:R-:W-:-:S04]  /*d850*/  @P0 IMAD R5, R5, 0x2, R22 ;  /* 0x0000000205050824 */ /* 0x000fc800078e0216 */
[----:B------:R-:W-:-:S05]  /*d860*/  @P0 IMAD.X R3, RZ, RZ, R4, P1 ;  /* 0x000000ffff030224 */ /* 0x000fca00008e0604 */
[----:B------:R-:W-:Y:S01]  /*d870*/  @!PT LDS RZ, [RZ] ;  /* 0x00000000fffff984 */ /* 0x000fe20000000800 */
[----:B------:R-:W-:Y:S01]  /*d880*/  @!PT LDS RZ, [RZ] ;  /* 0x00000000fffff984 */ /* 0x000fe20000000800 */
[----:B------:R-:W-:Y:S01]  /*d890*/  @!PT LDS RZ, [RZ] ;  /* 0x00000000fffff984 */ /* 0x000fe20000000800 */
[----:B------:R0:W-:Y:S01]  /*d8a0*/  @P0 LDGSTS.E.BYPASS.LTC128B.128 [R5+0x1ec00], desc[UR50][R2.64], !P2 ;  /* 0x1ec0000002050fae */ /* 0x0001e2000d101d72 */
[----:B------:R-:W-:Y:S01]  /*d8b0*/  PLOP3.LUT P0, PT, PT, PT, PT, 0x80, 0x0 ;  /* 0x000000000000781c */ /* 0x000fe20003f0f070 */
[----:B------:R-:W-:-:S12]  /*d8c0*/  NOP ;  /* 0x0000000000007918 */ /* 0x000fd80000000000 */
.L_x_459:
[----:B------:R-:W-:Y:S02]  /*d8d0*/  PLOP3.LUT P1, PT, P1, P0, PT, 0xa2, 0x0 ;  /* 0x000000000000781c */ /* 0x000fe40000f21472 */
[----:B------:R-:W-:-:S08]  /*d8e0*/  @P0 R2UR P1, UR4, R33 ;  /* 0x00000000210402ca */ /* 0x000fd00000020000 */
[----:B------:R-:W-:-:S05]  /*d8f0*/  @P0 PLOP3.LUT P0, PT, P1, PT, PT, 0x80, 0x0 ;  /* 0x000000000000081c */ /* 0x000fca0000f0f070 */
[----:B------:R-:W-:Y:S01]  /*d900*/  @!P1 SYNCS.ARRIVE.TRANS64.RED.A0T1 RZ, [UR4+0x22830], RZ ;  /* 0x022830ffffff99a7 */ /* 0x000fe20008200404 */
[----:B------:R-:W-:Y:S07]  /*d910*/  @!P1 ARRIVES.LDGSTSBAR.64.TRANSCNT [UR4+0x22830] ;  /* 0x02283000ff0099b0 */ /* 0x000fee0008000a84 */
[----:B------:R-:W-:Y:S05]  /*d920*/  @P0 BRA.U.ANY `(.L_x_459) ;  /* 0xfffffffd00e80947 */ /* 0x000fea000393ffff */
[----:B------:R-:W-:Y:S01]  /*d930*/  NOP ;  /* 0x0000000000007918 */ /* 0x000fe20000000000 */
[----:B------:R-:W-:-:S05]  /*d940*/  IMAD.U32 R0, RZ, RZ, UR36 ;  /* 0x00000024ff007e24 */ /* 0x000fca000f8e00ff */
[----:B------:R-:W-:-:S13]  /*d950*/  ISETP.NE.AND P2, PT, R0, 0x3, PT ;  /* 0x000000030000780c */ /* 0x000fda0003f45270 */
[----:B------:R-:W-:Y:S05]  /*d960*/  @!P2 BRA `(.L_x_460) ;  /* 0x000000000004a947 */ /* 0x000fea0003800000 */
[----:B------:R-:W-:Y:S01]  /*d970*/  BPT.TRAP 0x1 ;  /* 0x000000040000795c */ /* 0x000fe20000300000 */
.L_x_460:
[----:B0-----:R0:W5:Y:S01]  /*d980*/  LDL.LU R3, [R1] ;  /* 0x0000000001037983 */ /* 0x0011620000300800 */
[C---:B------:R-:W-:Y:S01]  /*d990*/  LOP3.LUT P3, RZ, R23.reuse, 0x8, RZ, 0xc0, !PT ;  /* 0x0000000817ff7812 */ /* 0x040fe2000786c0ff */
[----:B------:R0:W-:Y:S01]  /*d9a0*/  SYNCS.ARRIVE.TRANS64.A1T0 RZ, [R33+URZ+0x22830], RZ ;  /* 0x022830ff21ff79a7 */ /* 0x0001e2000810003f */
[----:B------:R-:W-:-:S13]  /*d9b0*/  LOP3.LUT P2, RZ, R23, 0x4, RZ, 0xc0, !PT ;  /* 0x0000000417ff7812 */ /* 0x000fda000784c0ff */
[----:B------:R-:W-:Y:S05]  /*d9c0*/  WARPSYNC.ALL ;  /* 0x0000000000007948 */ /* 0x000fea0003800000 */
[----:B------:R-:W-:Y:S01]  /*d9d0*/  BAR.SYNC.DEFER_BLOCKING 0x8, 0x180 ;  /* 0x0206000000007b1d */ /* 0x000fe20000010000 */
[----:B------:R-:W-:Y:S02]  /*d9e0*/  LOP3.LUT P1, RZ, R23, 0x100, RZ, 0xc0, !PT ;  /* 0x0000010017ff7812 */ /* 0x000fe4000782c0ff */
[----:B------:R-:W-:Y:S02]  /*d9f0*/  SEL R0, RZ, 0x2, P3 ;  /* 0x00000002ff007807 */ /* 0x000fe40001800000 */
[----:B------:R-:W-:Y:S01]  /*da00*/  SEL R2, RZ, 0x4, P2 ;  /* 0x00000004ff027807 */ /* 0x000fe20001000000 */
[----:B------:R-:W-:Y:S01]  /*da10*/  ULDC.64 UR4, c[0x0][0x298] ;  /* 0x0000a60000047ab9 */ /* 0x000fe20000000a00 */
[----:B------:R-:W-:Y:S01]  /*da20*/  SEL R4, R25, RZ, !P1 ;  /* 0x000000ff19047207 */ /* 0x000fe20004800000 */
[----:B------:R-:W-:Y:S01]  /*da30*/  BSSY B6, `(.L_x_461) ;  /* 0x0000021000067945 */ /* 0x000fe20003800000 */
[----:B------:R-:W-:-:S02]  /*da40*/  IADD3 R0, R2, R0, R6 ;  /* 0x0000000002007210 */ /* 0x000fc40007ffe006 */
[----:B------:R-:W-:Y:S01]  /*da50*/  LOP3.LUT P0, RZ, R23, 0x2, RZ, 0xc0, !PT ;  /* 0x0000000217ff7812 */ /* 0x000fe2000780c0ff */
[----:B------:R1:W-:Y:S03]  /*da60*/  STL [R1+0x14], R4 ;  /* 0x0000140401007387 */ /* 0x0003e60000100800 */
[----:B------:R-:W-:-:S05]  /*da70*/  SEL R25, RZ, 0x8, P0 ;  /* 0x00000008ff197807 */ /* 0x000fca0000000000 */
[----:B------:R-:W-:Y:S01]  /*da80*/  IMAD.IADD R25, R0, 0x1, R25 ;  /* 0x0000000100197824 */ /* 0x000fe200078e0219 */
[----:B------:R-:W-:Y:S01]  /*da90*/  SHF.R.S32.HI R0, RZ, 0x1f, R37 ;  /* 0x0000001fff007819 */ /* 0x000fe20000011425 */
[----:B-1----:R-:W-:-:S04]  /*daa0*/  IMAD.WIDE.U32 R4, R37, UR4, RZ ;  /* 0x0000000425047c25 */ /* 0x002fc8000f8e00ff */
[----:B------:R-:W-:-:S04]  /*dab0*/  IMAD R0, R0, UR4, RZ ;  /* 0x0000000400007c24 */ /* 0x000fc8000f8e02ff */
[----:B------:R-:W-:-:S04]  /*dac0*/  IMAD R0, R37, UR5, R0 ;  /* 0x0000000525007c24 */ /* 0x000fc8000f8e0200 */
[----:B------:R-:W-:Y:S01]  /*dad0*/  IMAD.IADD R37, R5, 0x1, R0 ;  /* 0x0000000105257824 */ /* 0x000fe200078e0200 */
[----:B-----5:R-:W-:-:S05]  /*dae0*/  SEL R2, R3, RZ, !P1 ;  /* 0x000000ff03027207 */ /* 0x020fca0004800000 */
[----:B------:R1:W-:Y:S04]  /*daf0*/  STL [R1], R2 ;  /* 0x0000000201007387 */ /* 0x0003e80000100800 */
[----:B------:R2:W-:Y:S01]  /*db00*/  STL.64 [R1+0x8], R4 ;  /* 0x0000080401007387 */ /* 0x0005e20000100a00 */
[----:B-1----:R-:W-:-:S05]  /*db10*/  VIADD R2, R22, 0x18400 ;  /* 0x0001840016027836 */ /* 0x002fca0000000000 */
[----:B------:R-:W-:-:S13]  /*db20*/  LOP3.LUT P0, RZ, R2, 0x3ff, RZ, 0xc0, !PT ;  /* 0x000003ff02ff7812 */ /* 0x000fda000780c0ff */
[----:B--2---:R-:W-:Y:S05]  /*db30*/  @!P0 BRA `(.L_x_462) ;  /* 0x0000000000408947 */ /* 0x004fea0003800000 */
[----:B------:R-:W-:Y:S01]  /*db40*/  MOV R2, 0x0 ;  /* 0x0000000000027802 */ /* 0x000fe20000000f00 */
[----:B------:R-:W-:Y:S01]  /*db50*/  ULDC.64 UR6, c[0x4][0x98] ;  /* 0x0100260000067ab9 */ /* 0x000fe20000000a00 */
[----:B------:R-:W-:Y:S01]  /*db60*/  ULDC.64 UR8, c[0x4][0xa0] ;  /* 0x0100280000087ab9 */ /* 0x000fe20000000a00 */
[----:B------:R-:W-:Y:S01]  /*db70*/  ULDC.64 UR4, c[0x4][0x20] ;  /* 0x0100080000047ab9 */ /* 0x000fe20000000a00 */
[----:B------:R-:W-:Y:S02]  /*db80*/  IMAD.U32 R4, RZ, RZ, UR6 ;  /* 0x00000006ff047e24 */ /* 0x000fe4000f8e00ff */
[----:B------:R-:W1:Y:S01]  /*db90*/  LDC.64 R2, c[0x4][R2] ;  /* 0x0100000002027b82 */ /* 0x000e620000000a00 */
        /* <DEDUP_REMOVED lines=9> */
[----:B01----:R-:W-:Y:S05]  /*dc30*/  CALL.ABS.NOINC R2 ;  /* 0x0000000002007343 */ /* 0x003fea0003c00000 */
.L_x_462:
[----:B------:R-:W-:Y:S05]  /*dc40*/  BSYNC B6 ;  /* 0x0000000000067941 */ /* 0x000fea0003800000 */
.L_x_461:
[----:B------:R-:W2:Y:S01]  /*dc50*/  LDL.LU.64 R2, [R1+0x8] ;  /* 0x0000080001027983 */ /* 0x000ea20000300a00 */
[----:B------:R-:W-:Y:S01]  /*dc60*/  ULDC.64 UR4, c[0x0][0x2d8] ;  /* 0x0000b60000047ab9 */ /* 0x000fe20000000a00 */
[----:B------:R-:W1:Y:S02]  /*dc70*/  LDC R6, c[0x0][0x448] ;  /* 0x00011200ff067b82 */ /* 0x000e640000000800 */
[----:B------:R-:W3:Y:S04]  /*dc80*/  LDL.LU R21, [R1] ;  /* 0x0000000001157983 */ /* 0x000ee80000300800 */
[----:B------:R-:W4:Y:S01]  /*dc90*/  LDL.LU R20, [R1+0x14] ;  /* 0x0000140001147983 */ /* 0x000f220000300800 */
[----:B------:R-:W-:-:S03]  /*dca0*/  IMAD.SHL.U32 R17, R17, 0x80, RZ ;  /* 0x0000008011117824 */ /* 0x000fc600078e00ff */
[----:B------:R0:W5:Y:S01]  /*dcb0*/  LDL R10, [R1+0x10] ;  /* 0x00001000010a7983 */ /* 0x0001620000100800 */
[----:B-1----:R-:W-:-:S13]  /*dcc0*/  ISETP.NE.AND P0, PT, R6, 0x1, PT ;  /* 0x000000010600780c */ /* 0x002fda0003f05270 */
[----:B------:R-:W1:Y:S01]  /*dcd0*/  @P0 LDC R4, c[0x0][0x44c] ;  /* 0x00011300ff040b82 */ /* 0x000e620000000800 */
[----:B------:R-:W0:Y:S02]  /*dce0*/  S2R R8, SR_TID.X ;  /* 0x0000000000087919 */ /* 0x000e240000002100 */
[----:B0-----:R-:W-:-:S05]  /*dcf0*/  IMAD.SHL.U32 R8, R8, 0x8, RZ ;  /* 0x0000000808087824 */ /* 0x001fca00078e00ff */
[----:B------:R-:W-:Y:S01]  /*dd00*/  LOP3.LUT R8, R8, 0x38, RZ, 0xc0, !PT ;  /* 0x0000003808087812 */ /* 0x000fe200078ec0ff */
[----:B--2---:R-:W-:Y:S02]  /*dd10*/  IMAD.MOV.U32 R3, RZ, RZ, R37 ;  /* 0x000000ffff037224 */ /* 0x004fe400078e0025 */
[----:B------:R-:W-:-:S04]  /*dd20*/  IMAD.WIDE.U32 R2, R18, UR4, R2 ;  /* 0x0000000412027c25 */ /* 0x000fc8000f8e0002 */
[----:B------:R-:W-:Y:S01]  /*dd30*/  IMAD R3, R18, UR5, R3 ;  /* 0x0000000512037c24 */ /* 0x000fe2000f8e0203 */
[----:B------:R-:W-:Y:S02]  /*dd40*/  ULDC.64 UR4, c[0x0][0x2e0] ;  /* 0x0000b80000047ab9 */ /* 0x000fe40000000a00 */
[----:B---3--:R-:W-:Y:S02]  /*dd50*/  IMAD R0, R21, UR4, RZ ;  /* 0x0000000415007c24 */ /* 0x008fe4000f8e02ff */
[----:B----4-:R-:W-:-:S04]  /*dd60*/  IMAD.WIDE.U32 R2, R20, UR4, R2 ;  /* 0x0000000414027c25 */ /* 0x010fc8000f8e0002 */
[----:B------:R-:W-:Y:S01]  /*dd70*/  IMAD R0, R20, UR5, R0 ;  /* 0x0000000514007c24 */ /* 0x000fe2000f8e0200 */
[----:B------:R-:W-:Y:S01]  /*dd80*/  ULDC.64 UR4, c[0x0][0x2d0] ;  /* 0x0000b40000047ab9 */ /* 0x000fe20000000a00 */
[----:B------:R-:W0:Y:S02]  /*dd90*/  S2R R20, SR_TID.X ;  /* 0x0000000000147919 */ /* 0x000e240000002100 */
[----:B------:R-:W-:Y:S02]  /*dda0*/  IMAD.IADD R3, R3, 0x1, R0 ;  /* 0x0000000103037824 */ /* 0x000fe400078e0200 */
[----:B------:R-:W2:Y:S01]  /*ddb0*/  @P0 LDC R0, c[0x0][0x450] ;  /* 0x00011400ff000b82 */ /* 0x000ea20000000800 */
[----:B0-----:R-:W-:-:S04]  /*ddc0*/  LOP3.LUT R20, R20, 0x7f, RZ, 0xc0, !PT ;  /* 0x0000007f14147812 */ /* 0x001fc800078ec0ff */
[----:B------:R-:W-:Y:S02]  /*ddd0*/  SHF.R.U32.HI R21, RZ, 0x3, R20 ;  /* 0x00000003ff157819 */ /* 0x000fe40000011614 */
[----:B------:R-:W0:Y:S02]  /*dde0*/  S2R R20, SR_TID.X ;  /* 0x0000000000147919 */ /* 0x000e240000002100 */
[----:B0-----:R-:W-:-:S05]  /*ddf0*/  IMAD.SHL.U32 R20, R20, 0x10, RZ ;  /* 0x0000001014147824 */ /* 0x001fca00078e00ff */
[----:B------:R-:W-:-:S04]  /*de00*/  LOP3.LUT R20, R21, 0x70, R20, 0xf8, !PT ;  /* 0x0000007015147812 */ /* 0x000fc800078ef814 */
[----:B------:R-:W-:-:S05]  /*de10*/  LOP3.LUT R5, R20, R17, RZ, 0xfc, !PT ;  /* 0x0000001114057212 */ /* 0x000fca00078efcff */
[----:B-1----:R-:W-:-:S04]  /*de20*/  @P0 IMAD.HI.U32 R7, R5, R4, RZ ;  /* 0x0000000405070227 */ /* 0x002fc800078e00ff */
[----:B------:R-:W-:Y:S01]  /*de30*/  IMAD.MOV.U32 R4, RZ, RZ, R5 ;  /* 0x000000ffff047224 */ /* 0x000fe200078e0005 */
[----:B--2---:R-:W-:Y:S01]  /*de40*/  @P0 SHF.R.U32.HI R4, RZ, R0, R7 ;  /* 0x00000000ff040219 */ /* 0x004fe20000011607 */
[----:B------:R-:W0:Y:S04]  /*de50*/  S2R R20, SR_TID.X ;  /* 0x0000000000147919 */ /* 0x000e280000002100 */
[----:B------:R-:W-:-:S04]  /*de60*/  IMAD.MOV R0, RZ, RZ, -R4 ;  /* 0x000000ffff007224 */ /* 0x000fc800078e0a04 */
[----:B------:R-:W-:Y:S01]  /*de70*/  IMAD R0, R6, R0, R5 ;  /* 0x0000000006007224 */ /* 0x000fe200078e0205 */
[----:B------:R-:W-:Y:S01]  /*de80*/  SHF.R.S32.HI R5, RZ, 0x1f, R4 ;  /* 0x0000001fff057819 */ /* 0x000fe20000011404 */
[----:B------:R-:W-:-:S04]  /*de90*/  IMAD.WIDE.U32 R2, R4, UR4, R2 ;  /* 0x0000000404027c25 */ /* 0x000fc8000f8e0002 */
[----:B------:R-:W-:-:S04]  /*dea0*/  IMAD R5, R5, UR4, RZ ;  /* 0x0000000405057c24 */ /* 0x000fc8000f8e02ff */
[----:B------:R-:W-:Y:S01]  /*deb0*/  IMAD R5, R4, UR5, R5 ;  /* 0x0000000504057c24 */ /* 0x000fe2000f8e0205 */
[----:B------:R-:W-:Y:S01]  /*dec0*/  SHF.R.S32.HI R4, RZ, 0x1f, R0 ;  /* 0x0000001fff047819 */ /* 0x000fe20000011400 */
[----:B------:R-:W-:Y:S02]  /*ded0*/  ULDC.64 UR4, c[0x0][0x2c8] ;  /* 0x0000b20000047ab9 */ /* 0x000fe40000000a00 */
[----:B------:R-:W-:Y:S02]  /*dee0*/  IMAD.IADD R3, R3, 0x1, R5 ;  /* 0x0000000103037824 */ /* 0x000fe400078e0205 */
[----:B------:R-:W-:Y:S02]  /*def0*/  IMAD R4, R4, UR4, RZ ;  /* 0x0000000404047c24 */ /* 0x000fe4000f8e02ff */
[----:B------:R-:W-:-:S04]  /*df00*/  IMAD.WIDE.U32 R2, R0, UR4, R2 ;  /* 0x0000000400027c25 */ /* 0x000fc8000f8e0002 */
[----:B------:R-:W-:Y:S01]  /*df10*/  IMAD R4, R0, UR5, R4 ;  /* 0x0000000500047c24 */ /* 0x000fe2000f8e0204 */
[----:B------:R-:W-:Y:S02]  /*df20*/  ULDC.64 UR4, c[0x0][0x280] ;  /* 0x0000a00000047ab9 */ /* 0x000fe40000000a00 */
[----:B------:R-:W-:Y:S01]  /*df30*/  LEA R0, P0, R2, UR4, 0x1 ;  /* 0x0000000402007c11 */ /* 0x000fe2000f8008ff */
[----:B------:R-:W-:Y:S01]  /*df40*/  IMAD.IADD R4, R3, 0x1, R4 ;  /* 0x0000000103047824 */ /* 0x000fe200078e0204 */
[----:B------:R-:W-:Y:S01]  /*df50*/  ULDC UR4, c[0x0][0x2b8] ;  /* 0x0000ae0000047ab9 */ /* 0x000fe20000000800 */
[----:B0-----:R-:W-:-:S03]  /*df60*/  LOP3.LUT R20, R20, 0x7f, RZ, 0xc0, !PT ;  /* 0x0000007f14147812 */ /* 0x001fc600078ec0ff */
[----:B------:R-:W-:Y:S01]  /*df70*/  LEA.HI.X R4, R2, UR5, R4, 0x1, P0 ;  /* 0x0000000502047c11 */ /* 0x000fe200080f0c04 */
[----:B------:R-:W-:Y:S01]  /*df80*/  UMOV UR5, 0xffffffff ;  /* 0xffffffff00057882 */ /* 0x000fe20000000000 */
[----:B------:R-:W-:Y:S02]  /*df90*/  ISETP.GE.AND P1, PT, R8, UR4, PT ;  /* 0x0000000408007c0c */ /* 0x000fe4000bf26270 */
[----:B------:R-:W-:Y:S01]  /*dfa0*/  SHF.R.U32.HI R9, RZ, 0x3, R20 ;  /* 0x00000003ff097819 */ /* 0x000fe20000011614 */
[----:B------:R-:W-:Y:S10]  /*dfb0*/  BRA.DIV UR5, `(.L_x_463) ;  /* 0x0000003a05247947 */ /* 0x000ff4000b800000 */
[----:B------:R-:W0:Y:S01]  /*dfc0*/  SHFL.IDX PT, R3, R0, RZ, 0x181f ;  /* 0x00181fff00037589 */ /* 0x000e2200000e0000 */
[----:B-----5:R-:W-:Y:S02]  /*dfd0*/  IMAD R5, R10, R6, RZ ;  /* 0x000000060a057224 */ /* 0x020fe400078e02ff */
[----:B------:R-:W-:Y:S01]  /*dfe0*/  IMAD.IADD R17, R9, 0x1, R17 ;  /* 0x0000000109117824 */ /* 0x000fe200078e0211 */
[----:B------:R-:W1:Y:S03]  /*dff0*/  SHFL.IDX PT, R2, R4, RZ, 0x181f ;  /* 0x00181fff04027589 */ /* 0x000e6600000e0000 */
[C---:B------:R-:W-:Y:S01]  /*e000*/  VIADD R6, R17.reuse, 0x10 ;  /* 0x0000001011067836 */ /* 0x040fe20000000000 */
[----:B------:R-:W-:Y:S01]  /*e010*/  ISETP.GE.AND P0, PT, R17, R5, PT ;  /* 0x000000051100720c */ /* 0x000fe20003f06270 */
[----:B------:R-:W-:-:S12]  /*e020*/  SHFL.IDX PT, R14, R0, 0x7, 0x181f ;  /* 0x00f81f00000e7f89 */ /* 0x000fd800000e0000 */
[----:B0-----:R-:W-:-:S05]  /*e030*/  @!P0 LEA R3, P2, R8, R3, 0x1 ;  /* 0x0000000308038211 */ /* 0x001fca00078408ff */
[----:B-1----:R-:W-:-:S05]  /*e040*/  @!P0 IMAD.X R2, RZ, RZ, R2, P2 ;  /* 0x000000ffff028224 */ /* 0x002fca00010e0602 */
[----:B------:R-:W-:-:S04]  /*e050*/  @!P0 LOP3.LUT R3, R3, R2, RZ, 0x3c, !PT ;  /* 0x0000000203038212 */ /* 0x000fc800078e3cff */
[----:B------:R-:W-:-:S04]  /*e060*/  @!P0 LOP3.LUT R2, R3, R2, RZ, 0x3c, !PT ;  /* 0x0000000203028212 */ /* 0x000fc800078e3cff */
[----:B------:R-:W-:-:S05]  /*e070*/  @!P0 LOP3.LUT R3, R3, R2, RZ, 0x3c, !PT ;  /* 0x0000000203038212 */ /* 0x000fca00078e3cff */
[----:B------:R0:W-:Y:S01]  /*e080*/  @!P0 LDGSTS.E.BYPASS.LTC128B.128 [R36+0x18400], desc[UR50][R2.64], !P1 ;  /* 0x1840000002248fae */ /* 0x0001e2000c901d72 */
[----:B------:R-:W-:Y:S01]  /*e090*/  ISETP.GE.AND P0, PT, R6, R5, PT ;  /* 0x000000050600720c */ /* 0x000fe20003f06270 */
[----:B------:R-:W-:Y:S02]  /*e0a0*/  VIADD R6, R17, 0x20 ;  /* 0x0000002011067836 */ /* 0x000fe40000000000 */
[----:B0-----:R-:W0:Y:S04]  /*e0b0*/  SHFL.IDX PT, R3, R0, 0x1, 0x181f ;  /* 0x00381f0000037f89 */ /* 0x001e2800000e0000 */
[----:B------:R-:W1:Y:S06]  /*e0c0*/  SHFL.IDX PT, R2, R4, 0x1, 0x181f ;  /* 0x00381f0004027f89 */ /* 0x000e6c00000e0000 */
        /* <DEDUP_REMOVED lines=46> */
[----:B------:R-:W-:-:S03]  /*e3b0*/  ISETP.GE.AND P0, PT, R6, R5, PT ;  /* 0x000000050600720c */ /* 0x000fc60003f06270 */
[----:B0-----:R-:W0:Y:S04]  /*e3c0*/  SHFL.IDX PT, R3, R0, 0x6, 0x181f ;  /* 0x00d81f0000037f89 */ /* 0x001e2800000e0000 */
[----:B------:R-:W1:Y:S04]  /*e3d0*/  SHFL.IDX PT, R2, R4, 0x6, 0x181f ;  /* 0x00d81f0004027f89 */ /* 0x000e6800000e0000 */
[----:B------:R-:W2:Y:S02]  /*e3e0*/  SHFL.IDX PT, R4, R4, 0x7, 0x181f ;  /* 0x00f81f0004047f89 */ /* 0x000ea400000e0000 */
[----:B0-----:R-:W-:-:S05]  /*e3f0*/  @!P0 LEA R3, P2, R8, R3, 0x1 ;  /* 0x0000000308038211 */ /* 0x001fca00078408ff */
[----:B-1----:R-:W-:-:S05]  /*e400*/  @!P0 IMAD.X R2, RZ, RZ, R2, P2 ;  /* 0x000000ffff028224 */ /* 0x002fca00010e0602 */
[----:B------:R-:W-:-:S04]  /*e410*/  @!P0 LOP3.LUT R3, R3, R2, RZ, 0x3c, !PT ;  /* 0x0000000203038212 */ /* 0x000fc800078e3cff */
[----:B------:R-:W-:-:S04]  /*e420*/  @!P0 LOP3.LUT R2, R3, R2, RZ, 0x3c, !PT ;  /* 0x0000000203028212 */ /* 0x000fc800078e3cff */
[----:B------:R-:W-:-:S05]  /*e430*/  @!P0 LOP3.LUT R3, R3, R2, RZ, 0x3c, !PT ;  /* 0x0000000203038212 */ /* 0x000fca00078e3cff */
[----:B--2---:R0:W-:Y:S02]  /*e440*/  @!P0 LDGSTS.E.BYPASS.LTC128B.128 [R36+0x1b400], desc[UR50][R2.64], !P1 ;  /* 0x1b40000002248fae */ /* 0x0041e4000c901d72 */
.L_x_550:
[----:B------:R-:W-:-:S05]  /*e450*/  VIADD R0, R17, 0x70 ;  /* 0x0000007011007836 */ /* 0x000fca0000000000 */
[----:B------:R-:W-:-:S13]  /*e460*/  ISETP.GE.AND P0, PT, R0, R5, PT ;  /* 0x000000050000720c */ /* 0x000fda0003f06270 */
[----:B0-----:R-:W-:-:S05]  /*e470*/  @!P0 LEA R2, P2, R8, R14, 0x1 ;  /* 0x0000000e08028211 */ /* 0x001fca00078408ff */
[----:B------:R-:W-:-:S05]  /*e480*/  @!P0 IMAD.X R3, RZ, RZ, R4, P2 ;  /* 0x000000ffff038224 */ /* 0x000fca00010e0604 */
[----:B------:R-:W-:Y:S01]  /*e490*/  @!PT LDS RZ, [RZ] ;  /* 0x00000000fffff984 */ /* 0x000fe20000000800 */
[----:B------:R-:W-:Y:S01]  /*e4a0*/  @!PT LDS RZ, [RZ] ;  /* 0x00000000fffff984 */ /* 0x000fe20000000800 */
[----:B------:R-:W-:Y:S01]  /*e4b0*/  @!PT LDS RZ, [RZ] ;  /* 0x00000000fffff984 */ /* 0x000fe20000000800 */
[----:B------:R0:W-:Y:S01]  /*e4c0*/  @!P0 LDGSTS.E.BYPASS.LTC128B.128 [R36+0x1bc00], desc[UR50][R2.64], !P1 ;  /* 0x1bc0000002248fae */ /* 0x0001e2000c901d72 */
[----:B------:R-:W-:Y:S01]  /*e4d0*/  PLOP3.LUT P0, PT, PT, PT, PT, 0x80, 0x0 ;  /* 0x000000000000781c */ /* 0x000fe20003f0f070 */
[----:B------:R-:W-:-:S12]  /*e4e0*/  NOP ;  /* 0x0000000000007918 */ /* 0x000fd80000000000 */
.L_x_464:
[----:B------:R-:W-:Y:S02]  /*e4f0*/  PLOP3.LUT P1, PT, P1, P0, PT, 0xa2, 0x0 ;  /* 0x000000000000781c */ /* 0x000fe40000f21472 */
[----:B------:R-:W-:-:S08]  /*e500*/  @P0 R2UR P1, UR4, R22 ;  /* 0x00000000160402ca */ /* 0x000fd00000020000 */
[----:B------:R-:W-:-:S05]  /*e510*/  @P0 PLOP3.LUT P0, PT, P1, PT, PT, 0x80, 0x0 ;  /* 0x000000000000081c */ /* 0x000fca0000f0f070 */
[----:B------:R-:W-:Y:S01]  /*e520*/  @!P1 SYNCS.ARRIVE.TRANS64.RED.A0T1 RZ, [UR4+0x22800], RZ ;  /* 0x022800ffffff99a7 */ /* 0x000fe20008200404 */
[----:B------:R-:W-:Y:S07]  /*e530*/  @!P1 ARRIVES.LDGSTSBAR.64.TRANSCNT [UR4+0x22800] ;  /* 0x02280000ff0099b0 */ /* 0x000fee0008000a84 */
[----:B------:R-:W-:Y:S05]  /*e540*/  @P0 BRA.U.ANY `(.L_x_464) ;  /* 0xfffffffd00e80947 */ /* 0x000fea000393ffff */
[----:B0-----:R-:W2:Y:S02]  /*e550*/  LDL.LU R2, [R1+0x24] ;  /* 0x0000240001027983 */ /* 0x001ea40000300800 */
[----:B--2---:R-:W-:-:S05]  /*e560*/  VIADD R2, R2, 0x1 ;  /* 0x0000000102027836 */ /* 0x004fca0000000000 */
[----:B------:R0:W-:Y:S01]  /*e570*/  STL [R1+0x24], R2 ;  /* 0x0000240201007387 */ /* 0x0001e20000100800 */
[----:B------:R-:W-:-:S04]  /*e580*/  LEA.HI R0, R2, R2, RZ, 0x1 ;  /* 0x0000000202007211 */ /* 0x000fc800078f08ff */
[----:B------:R-:W-:-:S05]  /*e590*/  LOP3.LUT R0, R0, 0xfffffffe, RZ, 0xc0, !PT ;  /* 0xfffffffe00007812 */ /* 0x000fca00078ec0ff */
[----:B------:R-:W-:-:S05]  /*e5a0*/  IMAD.IADD R0, R2, 0x1, -R0 ;  /* 0x0000000102007824 */ /* 0x000fca00078e0a00 */
[----:B------:R-:W-:Y:S01]  /*e5b0*/  SHF.L.U32 R3, R0, 0x1f, RZ ;  /* 0x0000001f00037819 */ /* 0x000fe200000006ff */
[----:B------:R-:W-:Y:S01]  /*e5c0*/  NOP ;  /* 0x0000000000007918 */ /* 0x000fe20000000000 */
[----:B------:R0:W-:Y:S01]  /*e5d0*/  SYNCS.ARRIVE.TRANS64.A1T0 RZ, [R22+URZ+0x22800], RZ ;  /* 0x022800ff16ff79a7 */ /* 0x0001e2000810003f */
[----:B------:R-:W-:Y:S01]  /*e5e0*/  BSSY B0, `(.L_x_465) ;  /* 0x0000003000007945 */ /* 0x000fe20003800000 */
[----:B------:R-:W1:Y:S03]  /*e5f0*/  SYNCS.PHASECHK.TRANS64.TRYWAIT P0, [R22+URZ+0x22820], R3 ;  /* 0x02282003160075a7 */ /* 0x000e66000800017f */
[----:B01----:R-:W-:Y:S05]  /*e600*/  @!P0 BRA `(.L_x_466) ;  /* 0x0000003c00308947 */ /* 0x003fea0003800000 */
.L_x_551:
[----:B------:R-:W-:Y:S05]  /*e610*/  BSYNC B0 ;  /* 0x0000000000007941 */ /* 0x000fea0003800000 */
.L_x_465:
[----:B------:R-:W-:-:S05]  /*e620*/  IMAD.U32 R0, RZ, RZ, UR36 ;  /* 0x00000024ff007e24 */ /* 0x000fca000f8e00ff */
[----:B------:R-:W-:-:S13]  /*e630*/  ISETP.NE.AND P0, PT, R0, 0x3, PT ;  /* 0x000000030000780c */ /* 0x000fda0003f05270 */
[----:B------:R-:W-:Y:S05]  /*e640*/  @!P0 BRA `(.L_x_467) ;  /* 0x0000000000048947 */ /* 0x000fea0003800000 */
[----:B------:R-:W-:Y:S01]  /*e650*/  BPT.TRAP 0x1 ;  /* 0x000000040000795c */ /* 0x000fe20000300000 */
.L_x_467:
[----:B------:R-:W-:Y:S01]  /*e660*/  SHF.L.U32 R0, R26, 0x1f, RZ ;  /* 0x0000001f1a007819 */ /* 0x000fe200000006ff */
[----:B------:R-:W-:Y:S03]  /*e670*/  BSSY B0, `(.L_x_468) ;  /* 0x0000003000007945 */ /* 0x000fe60003800000 */
[----:B------:R-:W1:Y:S02]  /*e680*/  SYNCS.PHASECHK.TRANS64.TRYWAIT P0, [R33+URZ+0x22860], R0 ;  /* 0x02286000210075a7 */ /* 0x000e64000800017f */
[----:B-1----:R-:W-:Y:S05]  /*e690*/  @!P0 BRA `(.L_x_469) ;  /* 0x0000003c00208947 */ /* 0x002fea0003800000 */
.L_x_552:
[----:B------:R-:W-:Y:S05]  /*e6a0*/  BSYNC B0 ;  /* 0x0000000000007941 */ /* 0x000fea0003800000 */
.L_x_468:
[----:B------:R-:W1:Y:S01]  /*e6b0*/  LDL.LU R2, [R1+0x1c] ;  /* 0x00001c0001027983 */ /* 0x000e620000300800 */
[----:B------:R-:W-:Y:S01]  /*e6c0*/  ULDC.64 UR4, c[0x0][0x328] ;  /* 0x0000ca0000047ab9 */ /* 0x000fe20000000a00 */
[----:B------:R-:W-:Y:S02]  /*e6d0*/  ULDC.64 UR6, c[0x0][0x318] ;  /* 0x0000c60000067ab9 */ /* 0x000fe40000000a00 */
[----:B------:R-:W2:Y:S01]  /*e6e0*/  LDL.LU R4, [R1+0x20] ;  /* 0x0000200001047983 */ /* 0x000ea20000300800 */
[----:B-1----:R-:W-:Y:S02]  /*e6f0*/  IMAD R0, R2, UR4, RZ ;  /* 0x0000000402007c24 */ /* 0x002fe4000f8e02ff */
[----:B0-----:R-:W-:-:S04]  /*e700*/  IMAD.WIDE.U32 R2, R35, UR4, RZ ;  /* 0x0000000423027c25 */ /* 0x001fc8000f8e00ff */
[----:B------:R-:W-:Y:S01]  /*e710*/  IMAD R5, R35, UR5, R0 ;  /* 0x0000000523057c24 */ /* 0x000fe2000f8e0200 */
[----:B------:R-:W-:-:S03]  /*e720*/  ULDC.64 UR4, c[0x0][0x338] ;  /* 0x0000ce0000047ab9 */ /* 0x000fc60000000a00 */
[----:B------:R-:W-:Y:S02]  /*e730*/  IMAD.IADD R3, R3, 0x1, R5 ;  /* 0x0000000103037824 */ /* 0x000fe400078e0205 */
[----:B--2---:R-:W-:Y:S02]  /*e740*/  IMAD R5, R4, UR4, RZ ;  /* 0x0000000404057c24 */ /* 0x004fe4000f8e02ff */
[----:B------:R-:W-:-:S04]  /*e750*/  IMAD.WIDE.U32 R2, R34, UR4, R2 ;  /* 0x0000000422027c25 */ /* 0x000fc8000f8e0002 */
[----:B------:R-:W-:Y:S01]  /*e760*/  IMAD R5, R34, UR5, R5 ;  /* 0x0000000522057c24 */ /* 0x000fe2000f8e0205 */
[----:B------:R-:W-:Y:S01]  /*e770*/  ULDC.64 UR4, c[0x0][0x330] ;  /* 0x0000cc0000047ab9 */ /* 0x000fe20000000a00 */
[----:B------:R-:W-:Y:S02]  /*e780*/  IMAD R4, R24, 0x6000, R28 ;  /* 0x0000600018047824 */ /* 0x000fe400078e021c */
[----:B------:R-:W-:Y:S02]  /*e790*/  IMAD.IADD R3, R3, 0x1, R5 ;  /* 0x0000000103037824 */ /* 0x000fe400078e0205 */
[----:B------:R-:W-:Y:S01]  /*e7a0*/  IMAD.WIDE.U32 R2, R18, UR4, R2 ;  /* 0x0000000412027c25 */ /* 0x000fe2000f8e0002 */
[----:B------:R-:W-:-:S03]  /*e7b0*/  UMOV UR4, 0xffffffff ;  /* 0xffffffff00047882 */ /* 0x000fc60000000000 */
[----:B------:R-:W-:Y:S01]  /*e7c0*/  IMAD R3, R18, UR5, R3 ;  /* 0x0000000512037c24 */ /* 0x000fe2000f8e0203 */
[----:B------:R-:W-:-:S04]  /*e7d0*/  LEA R5, P0, R2, UR6, 0x1 ;  /* 0x0000000602057c11 */ /* 0x000fc8000f8008ff */
[----:B------:R-:W-:Y:S01]  /*e7e0*/  LEA.HI.X R6, R2, UR7, R3, 0x1, P0 ;  /* 0x0000000702067c11 */ /* 0x000fe200080f0c03 */
[----:B------:R-:W-:Y:S08]  /*e7f0*/  BRA.DIV UR4, `(.L_x_470) ;  /* 0x0000003a04dc7947 */ /* 0x000ff0000b800000 */
[----:B------:R-:W0:Y:S01]  /*e800*/  S2R R2, SR_TID.X ;  /* 0x0000000000027919 */ /* 0x000e220000002100 */
[C---:B------:R-:W-:Y:S01]  /*e810*/  LOP3.LUT R7, R25.reuse, 0x1, RZ, 0xc0, !PT ;  /* 0x0000000119077812 */ /* 0x040fe200078ec0ff */
[----:B------:R-:W-:Y:S01]  /*e820*/  IMAD R4, R4, 0x2, R22 ;  /* 0x0000000204047824 */ /* 0x000fe200078e0216 */
[----:B------:R-:W-:Y:S01]  /*e830*/  LOP3.LUT P2, RZ, R25, 0x2, RZ, 0xc0, !PT ;  /* 0x0000000219ff7812 */ /* 0x000fe2000784c0ff */
[----:B------:R-:W1:Y:S01]  /*e840*/  SHFL.IDX PT, R14, R5, RZ, 0x181f ;  /* 0x00181fff050e7589 */ /* 0x000e6200000e0000 */
[----:B------:R-:W-:Y:S02]  /*e850*/  ISETP.NE.U32.AND P3, PT, R7, 0x1, PT ;  /* 0x000000010700780c */ /* 0x000fe40003f65070 */
[----:B------:R-:W-:Y:S01]  /*e860*/  LOP3.LUT P1, RZ, R25, 0x4, RZ, 0xc0, !PT ;  /* 0x0000000419ff7812 */ /* 0x000fe2000782c0ff */
[----:B------:R-:W2:Y:S01]  /*e870*/  SHFL.IDX PT, R3, R6, RZ, 0x181f ;  /* 0x00181fff06037589 */ /* 0x000ea200000e0000 */
[----:B0-----:R-:W-:-:S05]  /*e880*/  IMAD.SHL.U32 R2, R2, 0x8, RZ ;  /* 0x0000000802027824 */ /* 0x001fca00078e00ff */
[----:B------:R-:W-:-:S05]  /*e890*/  LOP3.LUT R2, R2, 0x38, RZ, 0xc0, !PT ;  /* 0x0000003802027812 */ /* 0x000fca00078ec0ff */
[----:B------:R-:W-:-:S05]  /*e8a0*/  IMAD.SHL.U32 R0, R2, 0x2, RZ ;  /* 0x0000000202007824 */ /* 0x000fca00078e00ff */
[----:B-1----:R-:W-:Y:S02]  /*e8b0*/  IADD3 R2, P0, R14, R0, RZ ;  /* 0x000000000e027210 */ /* 0x002fe40007f1e0ff */
[----:B------:R-:W0:Y:S03]  /*e8c0*/  SHFL.IDX PT, R14, R5, 0x1, 0x181f ;  /* 0x00381f00050e7f89 */ /* 0x000e2600000e0000 */
[----:B--2---:R-:W-:Y:S01]  /*e8d0*/  IMAD.X R3, RZ, RZ, R3, P0 ;  /* 0x000000ffff037224 */ /* 0x004fe200000e0603 */
[----:B------:R-:W-:-:S13]  /*e8e0*/  ISETP.LT.OR P0, PT, R32, 0x1, P3 ;  /* 0x000000012000780c */ /* 0x000fda0001f01670 */
[----:B------:R-:W-:Y:S01]  /*e8f0*/  LDGSTS.E.BYPASS.LTC128B.128 [R4+0x400], desc[UR50][R2.64], !P0 ;  /* 0x0040000002047fae */ /* 0x000fe2000c101d72 */
[----:B------:R-:W-:-:S13]  /*e900*/  ISETP.LT.OR P0, PT, R32, 0x1, !P2 ;  /* 0x000000012000780c */ /* 0x000fda0005701670 */
[----:B------:R-:W-:Y:S01]  /*e910*/  LDGSTS.E.BYPASS.LTC128B.128 [R4+0x3400], desc[UR50][R2.64+0x80], !P0 ;  /* 0x0340008002047fae */ /* 0x000fe2000c101d72 */
[----:B------:R-:W-:-:S13]  /*e920*/  ISETP.LT.OR P0, PT, R32, 0x1, !P1 ;  /* 0x000000012000780c */ /* 0x000fda0004f01670 */
[----:B------:R-:W-:Y:S01]  /*e930*/  LDGSTS.E.BYPASS.LTC128B.128 [R4+0x6400], desc[UR50][R2.64+0x100], !P0 ;  /* 0x0640010002047fae */ /* 0x000fe2000c101d72 */
[----:B------:R-:W-:-:S04]  /*e940*/  LOP3.LUT P0, RZ, R25, 0x8, RZ, 0xc0, !PT ;  /* 0x0000000819ff7812 */ /* 0x000fc8000780c0ff */
[----:B------:R-:W-:-:S13]  /*e950*/  ISETP.LT.OR P4, PT, R32, 0x1, !P0 ;  /* 0x000000012000780c */ /* 0x000fda0004781670 */
[----:B------:R1:W-:Y:S04]  /*e960*/  LDGSTS.E.BYPASS.LTC128B.128 [R4+0x9400], desc[UR50][R2.64+0x180], !P4 ;  /* 0x0940018002047fae */ /* 0x0003e8000e101d72 */
[----:B-1----:R-:W1:Y:S01]  /*e970*/  SHFL.IDX PT, R3, R6, 0x1, 0x181f ;  /* 0x00381f0006037f89 */ /* 0x002e6200000e0000 */
        /* <DEDUP_REMOVED lines=11> */
[----:B0-----:R-:W-:-:S03]  /*ea30*/  IADD3 R8, P4, R14, R0, RZ ;  /* 0x000000000e087210 */ /* 0x001fc60007f9e0ff */
[----:B------:R-:W-:Y:S04]  /*ea40*/  SHFL.IDX PT, R14, R5, 0x3, 0x181f ;  /* 0x00781f00050e7f89 */ /* 0x000fe800000e0000 */
[----:B-1----:R-:W0:Y:S02]  /*ea50*/  SHFL.IDX PT, R3, R6, 0x2, 0x181f ;  /* 0x00581f0006037f89 */ /* 0x002e2400000e0000 */
[----:B0-----:R-:W-:Y:S01]  /*ea60*/  IMAD.X R9, RZ, RZ, R3, P4 ;  /* 0x000000ffff097224 */ /* 0x001fe200020e0603 */
[----:B------:R-:W-:Y:S01]  /*ea70*/  ISETP.LT.OR P4, PT, R32, 0x21, P3 ;  /* 0x000000212000780c */ /* 0x000fe20001f81670 */
[----:B------:R-:W0:-:S12]  /*ea80*/  SHFL.IDX PT, R3, R6, 0x3, 0x181f ;  /* 0x00781f0006037f89 */ /* 0x000e1800000e0000 */
[----:B------:R-:W-:Y:S01]  /*ea90*/  LDGSTS.E.BYPASS.LTC128B.128 [R4+0x1400], desc[UR50][R8.64], !P4 ;  /* 0x0140000008047fae */ /* 0x000fe2000e101d72 */
[----:B------:R-:W-:-:S13]  /*eaa0*/  ISETP.LT.OR P4, PT, R32, 0x21, !P2 ;  /* 0x000000212000780c */ /* 0x000fda0005781670 */
[----:B------:R-:W-:Y:S01]  /*eab0*/  LDGSTS.E.BYPASS.LTC128B.128 [R4+0x4400], desc[UR50][R8.64+0x80], !P4 ;  /* 0x0440008008047fae */ /* 0x000fe2000e101d72 */
[----:B------:R-:W-:-:S13]  /*eac0*/  ISETP.LT.OR P4, PT, R32, 0x21, !P1 ;  /* 0x000000212000780c */ /* 0x000fda0004f81670 */
[----:B------:R-:W-:Y:S01]  /*ead0*/  LDGSTS.E.BYPASS.LTC128B.128 [R4+0x7400], desc[UR50][R8.64+0x100], !P4 ;  /* 0x0740010008047fae */ /* 0x000fe2000e101d72 */
[----:B------:R-:W-:-:S13]  /*eae0*/  ISETP.LT.OR P4, PT, R32, 0x21, !P0 ;  /* 0x000000212000780c */ /* 0x000fda0004781670 */
[----:B------:R-:W-:Y:S01]  /*eaf0*/  LDGSTS.E.BYPASS.LTC128B.128 [R4+0xa400], desc[UR50][R8.64+0x180], !P4 ;  /* 0x0a40018008047fae */ /* 0x000fe2000e101d72 */
[----:B------:R-:W-:-:S03]  /*eb00*/  IADD3 R2, P4, R14, R0, RZ ;  /* 0x000000000e027210 */ /* 0x000fc60007f9e0ff */
[----:B------:R-:W1:Y:S02]  /*eb10*/  SHFL.IDX PT, R14, R5, 0x4, 0x181f ;  /* 0x00981f00050e7f89 */ /* 0x000e6400000e0000 */
[----:B0-----:R-:W-:Y:S01]  /*eb20*/  IMAD.X R3, RZ, RZ, R3, P4 ;  /* 0x000000ffff037224 */ /* 0x001fe200020e0603 */
[----:B------:R-:W-:-:S13]  /*eb30*/  ISETP.LT.OR P4, PT, R32, 0x31, P3 ;  /* 0x000000312000780c */ /* 0x000fda0001f81670 */
[----:B------:R-:W-:Y:S01]  /*eb40*/  LDGSTS.E.BYPASS.LTC128B.128 [R4+0x1c00], desc[UR50][R2.64], !P4 ;  /* 0x01c0000002047fae */ /* 0x000fe2000e101d72 */
[----:B------:R-:W-:-:S13]  /*eb50*/  ISETP.LT.OR P4, PT, R32, 0x31, !P2 ;  /* 0x000000312000780c */ /* 0x000fda0005781670 */
[----:B------:R-:W-:Y:S01]  /*eb60*/  LDGSTS.E.BYPASS.LTC128B.128 [R4+0x4c00], desc[UR50][R2.64+0x80], !P4 ;  /* 0x04c0008002047fae */ /* 0x000fe2000e101d72 */
[----:B------:R-:W-:-:S13]  /*eb70*/  ISETP.LT.OR P4, PT, R32, 0x31, !P1 ;  /* 0x000000312000780c */ /* 0x000fda0004f81670 */
[----:B------:R-:W-:Y:S01]  /*eb80*/  LDGSTS.E.BYPASS.LTC128B.128 [R4+0x7c00], desc[UR50][R2.64+0x100], !P4 ;  /* 0x07c0010002047fae */ /* 0x000fe2000e101d72 */
[----:B------:R-:W-:-:S13]  /*eb90*/  ISETP.LT.OR P4, PT, R32, 0x31, !P0 ;  /* 0x000000312000780c */ /* 0x000fda0004781670 */
[----:B------:R0:W-:Y:S04]  /*eba0*/  LDGSTS.E.BYPASS.LTC128B.128 [R4+0xac00], desc[UR50][R2.64+0x180], !P4 ;  /* 0x0ac0018002047fae */ /* 0x0001e8000e101d72 */
[----:B0-----:R-:W0:Y:S01]  /*ebb0*/  SHFL.IDX PT, R3, R6, 0x4, 0x181f ;  /* 0x00981f0006037f89 */ /* 0x001e2200000e0000 */
[----:B-1----:R-:W-:-:S03]  /*ebc0*/  IADD3 R2, P4, R14, R0, RZ ;  /* 0x000000000e027210 */ /* 0x002fc60007f9e0ff */
[----:B------:R-:W1:Y:S04]  /*ebd0*/  SHFL.IDX PT, R6, R6, 0x5, 0x181f ;  /* 0x00b81f0006067f89 */ /* 0x000e6800000e0000 */
[----:B------:R2:W3:Y:S01]  /*ebe0*/  SHFL.IDX PT, R14, R5, 0x5, 0x181f ;  /* 0x00b81f00050e7f89 */ /* 0x0004e200000e0000 */
[----:B0-----:R-:W-:Y:S01]  /*ebf0*/  IMAD.X R3, RZ, RZ, R3, P4 ;  /* 0x000000ffff037224 */ /* 0x001fe200020e0603 */
        /* <DEDUP_REMOVED lines=8> */
.L_x_566:
[C---:B------:R-:W-:Y:S02]  /*ec80*/  ISETP.LT.OR P3, PT, R32.reuse, 0x51, P3 ;  /* 0x000000512000780c */ /* 0x040fe40001f61670 */
[C---:B------:R-:W-:Y:S02]  /*ec90*/  ISETP.LT.OR P2, PT, R32.reuse, 0x51, !P2 ;  /* 0x000000512000780c */ /* 0x040fe40005741670 */
[----:B------:R-:W-:Y:S02]  /*eca0*/  ISETP.LT.OR P1, PT, R32, 0x51, !P1 ;  /* 0x000000512000780c */ /* 0x000fe40004f21670 */
[----:B0-2---:R-:W-:Y:S02]  /*ecb0*/  IADD3 R2, P4, R14, R0, RZ ;  /* 0x000000000e027210 */ /* 0x005fe40007f9e0ff */
[----:B------:R-:W-:-:S03]  /*ecc0*/  ISETP.LT.OR P0, PT, R32, 0x51, !P0 ;  /* 0x000000512000780c */ /* 0x000fc60004701670 */
[----:B------:R-:W-:-:S05]  /*ecd0*/  IMAD.X R3, RZ, RZ, R6, P4 ;  /* 0x000000ffff037224 */ /* 0x000fca00020e0606 */
[----:B------:R-:W-:Y:S01]  /*ece0*/  @!PT LDS RZ, [RZ] ;  /* 0x00000000fffff984 */ /* 0x000fe20000000800 */
[----:B------:R-:W-:Y:S01]  /*ecf0*/  @!PT LDS RZ, [RZ] ;  /* 0x00000000fffff984 */ /* 0x000fe20000000800 */
[----:B------:R-:W-:Y:S01]  /*ed00*/  @!PT LDS RZ, [RZ] ;  /* 0x00000000fffff984 */ /* 0x000fe20000000800 */
[----:B------:R0:W-:Y:S04]  /*ed10*/  LDGSTS.E.BYPASS.LTC128B.128 [R4+0x2c00], desc[UR50][R2.64], !P3 ;  /* 0x02c0000002047fae */ /* 0x0001e8000d901d72 */
[----:B------:R0:W-:Y:S04]  /*ed20*/  LDGSTS.E.BYPASS.LTC128B.128 [R4+0x5c00], desc[UR50][R2.64+0x80], !P2 ;  /* 0x05c0008002047fae */ /* 0x0001e8000d101d72 */
[----:B------:R0:W-:Y:S04]  /*ed30*/  LDGSTS.E.BYPASS.LTC128B.128 [R4+0x8c00], desc[UR50][R2.64+0x100], !P1 ;  /* 0x08c0010002047fae */ /* 0x0001e8000c901d72 */
[----:B------:R0:W-:Y:S01]  /*ed40*/  LDGSTS.E.BYPASS.LTC128B.128 [R4+0xbc00], desc[UR50][R2.64+0x180], !P0 ;  /* 0x0bc0018002047fae */ /* 0x0001e2000c101d72 */
[----:B------:R-:W-:Y:S01]  /*ed50*/  PLOP3.LUT P0, PT, PT, PT, PT, 0x80, 0x0 ;  /* 0x000000000000781c */ /* 0x000fe20003f0f070 */
[----:B------:R-:W-:-:S12]  /*ed60*/  NOP ;  /* 0x0000000000007918 */ /* 0x000fd80000000000 */
.L_x_471:
[----:B------:R-:W-:Y:S02]  /*ed70*/  PLOP3.LUT P1, PT, P1, P0, PT, 0xa2, 0x0 ;  /* 0x000000000000781c */ /* 0x000fe40000f21472 */
[----:B------:R-:W-:-:S08]  /*ed80*/  @P0 R2UR P1, UR4, R33 ;  /* 0x00000000210402ca */ /* 0x000fd00000020000 */
[----:B------:R-:W-:-:S05]  /*ed90*/  @P0 PLOP3.LUT P0, PT, P1, PT, PT, 0x80, 0x0 ;  /* 0x000000000000081c */ /* 0x000fca0000f0f070 */
[----:B------:R-:W-:Y:S01]  /*eda0*/  @!P1 SYNCS.ARRIVE.TRANS64.RED.A0T1 RZ, [UR4+0x22850], RZ ;  /* 0x022850ffffff99a7 */ /* 0x000fe20008200404 */
[----:B------:R-:W-:Y:S07]  /*edb0*/  @!P1 ARRIVES.LDGSTSBAR.64.TRANSCNT [UR4+0x22850] ;  /* 0x02285000ff0099b0 */ /* 0x000fee0008000a84 */
[----:B------:R-:W-:Y:S05]  /*edc0*/  @P0 BRA.U.ANY `(.L_x_471) ;  /* 0xfffffffd00e80947 */ /* 0x000fea000393ffff */
[----:B------:R-:W-:Y:S01]  /*edd0*/  NOP ;  /* 0x0000000000007918 */ /* 0x000fe20000000000 */
[----:B0-----:R-:W-:-:S05]  /*ede0*/  IMAD.U32 R2, RZ, RZ, UR36 ;  /* 0x00000024ff027e24 */ /* 0x001fca000f8e00ff */
[----:B------:R-:W-:-:S13]  /*edf0*/  ISETP.NE.AND P2, PT, R2, 0x3, PT ;  /* 0x000000030200780c */ /* 0x000fda0003f45270 */
[----:B------:R-:W-:Y:S05]  /*ee00*/  @!P2 BRA `(.L_x_472) ;  /* 0x000000000004a947 */ /* 0x000fea0003800000 */
[----:B------:R-:W-:Y:S01]  /*ee10*/  BPT.TRAP 0x1 ;  /* 0x000000040000795c */ /* 0x000fe20000300000 */
.L_x_472:
[----:B------:R-:W2:Y:S01]  /*ee20*/  LDL.LU R2, [R1+0x18] ;  /* 0x0000180001027983 */ /* 0x000ea20000300800 */
[----:B------:R0:W-:Y:S01]  /*ee30*/  SYNCS.ARRIVE.TRANS64.A1T0 RZ, [R33+URZ+0x22850], RZ ;  /* 0x022850ff21ff79a7 */ /* 0x0001e2000810003f */
[----:B------:R-:W-:Y:S01]  /*ee40*/  BSSY B0, `(.L_x_473) ;  /* 0x00000dc000007945 */ /* 0x000fe20003800000 */
[----:B--2---:R-:W-:-:S05]  /*ee50*/  VIADD R21, R2, 0xfffffffe ;  /* 0xfffffffe02157836 */ /* 0x004fca0000000000 */
[----:B------:R-:W-:-:S13]  /*ee60*/  ISETP.GE.AND P0, PT, R21, R29, PT ;  /* 0x0000001d1500720c */ /* 0x000fda0003f06270 */
[----:B0-----:R-:W-:Y:S05]  /*ee70*/  @!P0 BRA `(.L_x_474) ;  /* 0x0000000c00608947 */ /* 0x001fea0003800000 */
.L_x_487:
[----:B0-----:R-:W0:Y:S01]  /*ee80*/  S2R R2, SR_TID.X ;  /* 0x0000000000027919 */ /* 0x001e220000002100 */
[----:B-1----:R-:W1:Y:S01]  /*ee90*/  LDC R3, c[0x0][0x430] ;  /* 0x00010c00ff037b82 */ /* 0x002e620000000800 */
[----:B------:R-:W-:Y:S02]  /*eea0*/  IMAD R8, R21, 0x60, R30 ;  /* 0x0000006015087824 */ /* 0x000fe400078e021e */
[----:B------:R-:W-:Y:S01]  /*eeb0*/  VIADD R24, R24, 0x1 ;  /* 0x0000000118187836 */ /* 0x000fe20000000000 */
[----:B-1----:R-:W-:Y:S02]  /*eec0*/  ISETP.NE.AND P0, PT, R3, 0x1, PT ;  /* 0x000000010300780c */ /* 0x002fe40003f05270 */
[----:B0-----:R-:W-:-:S04]  /*eed0*/  LOP3.LUT R2, R2, 0x7f, RZ, 0xc0, !PT ;  /* 0x0000007f02027812 */ /* 0x001fc800078ec0ff */
[----:B------:R-:W-:Y:S02]  /*eee0*/  SHF.R.U32.HI R4, RZ, 0x3, R2 ;  /* 0x00000003ff047819 */ /* 0x000fe40000011602 */
[----:B------:R-:W0:Y:S05]  /*eef0*/  S2R R2, SR_TID.X ;  /* 0x0000000000027919 */ /* 0x000e2a0000002100 */
[----:B------:R-:W1:Y:S08]  /*ef00*/  @P0 LDC R3, c[0x0][0x434] ;  /* 0x00010d00ff030b82 */ /* 0x000e700000000800 */
[----:B------:R-:W2:Y:S01]  /*ef10*/  @P0 LDC R7, c[0x0][0x438] ;  /* 0x00010e00ff070b82 */ /* 0x000ea20000000800 */
[----:B0-----:R-:W-:-:S05]  /*ef20*/  IMAD.SHL.U32 R2, R2, 0x10, RZ ;  /* 0x0000001002027824 */ /* 0x001fca00078e00ff */
[----:B------:R-:W-:-:S04]  /*ef30*/  LOP3.LUT R2, R4, 0x70, R2, 0xf8, !PT ;  /* 0x0000007004027812 */ /* 0x000fc800078ef802 */
[C---:B------:R-:W-:Y:S01]  /*ef40*/  ISETP.GT.U32.AND P1, PT, R2.reuse, 0x5f, PT ;  /* 0x0000005f0200780c */ /* 0x040fe20003f24070 */
[----:B------:R-:W-:-:S04]  /*ef50*/  IMAD.IADD R8, R2, 0x1, R8 ;  /* 0x0000000102087824 */ /* 0x000fc800078e0208 */
[----:B-1----:R-:W-:-:S04]  /*ef60*/  @P0 IMAD.HI.U32 R2, R8, R3, RZ ;  /* 0x0000000308020227 */ /* 0x002fc800078e00ff */
[----:B------:R-:W-:Y:S01]  /*ef70*/  IMAD.MOV.U32 R9, RZ, RZ, R8 ;  /* 0x000000ffff097224 */ /* 0x000fe200078e0008 */
[----:B--2---:R-:W-:-:S03]  /*ef80*/  @P0 SHF.R.U32.HI R9, RZ, R7, R2 ;  /* 0x00000007ff090219 */ /* 0x004fc60000011602 */
[----:B------:R-:W0:Y:S01]  /*ef90*/  @!P1 LDC.64 R4, c[0x0][0x428] ;  /* 0x00010a00ff049b82 */ /* 0x000e220000000a00 */
[----:B------:R-:W-:-:S07]  /*efa0*/  @!P1 SHF.R.S32.HI R3, RZ, 0x1f, R9 ;  /* 0x0000001fff039819 */ /* 0x000fce0000011409 */
[----:B------:R-:W1:Y:S01]  /*efb0*/  @!P1 LDC.64 R6, c[0x0][0x418] ;  /* 0x00010600ff069b82 */ /* 0x000e620000000a00 */
[----:B0-----:R-:W-:-:S04]  /*efc0*/  @!P1 IMAD R2, R31, R4, RZ ;  /* 0x000000041f029224 */ /* 0x001fc800078e02ff */
[----:B------:R-:W-:Y:S02]  /*efd0*/  @!P1 IMAD R5, R27, R5, R2 ;  /* 0x000000051b059224 */ /* 0x000fe400078e0202 */
[----:B------:R-:W-:-:S04]  /*efe0*/  @!P1 IMAD.MOV.U32 R2, RZ, RZ, R9 ;  /* 0x000000ffff029224 */ /* 0x000fc800078e0009 */
[----:B------:R-:W-:-:S04]  /*eff0*/  @!P1 IMAD.WIDE.U32 R2, R27, R4, R2 ;  /* 0x000000041b029225 */ /* 0x000fc800078e0002 */
[----:B------:R-:W-:Y:S01]  /*f000*/  @!P1 IMAD.IADD R3, R5, 0x1, R3 ;  /* 0x0000000105039824 */ /* 0x000fe200078e0203 */
[C---:B-1----:R-:W-:Y:S01]  /*f010*/  @!P1 LEA R6, P0, R2.reuse, R6, 0x2 ;  /* 0x0000000602069211 */ /* 0x042fe200078010ff */
[----:B------:R-:W-:Y:S02]  /*f020*/  IMAD.MOV.U32 R4, RZ, RZ, RZ ;  /* 0x000000ffff047224 */ /* 0x000fe400078e00ff */
[----:B------:R-:W-:Y:S01]  /*f030*/  IMAD.U32 R10, RZ, RZ, UR36 ;  /* 0x00000024ff0a7e24 */ /* 0x000fe2000f8e00ff */
[----:B------:R-:W-:Y:S01]  /*f040*/  @!P1 LEA.HI.X R7, R2, R7, R3, 0x2, P0 ;  /* 0x0000000702079211 */ /* 0x000fe200000f1403 */
[----:B------:R-:W-:Y:S01]  /*f050*/  IMAD.MOV R5, RZ, RZ, -R9 ;  /* 0x000000ffff057224 */ /* 0x000fe200078e0a09 */
[----:B------:R-:W-:-:S03]  /*f060*/  ISETP.NE.AND P0, PT, R24, 0x2, PT ;  /* 0x000000021800780c */ /* 0x000fc60003f05270 */
[----:B------:R0:W5:Y:S01]  /*f070*/  @!P1 LDG.E R4, desc[UR50][R6.64] ;  /* 0x0000003206049981 */ /* 0x000162000c1e1900 */
[----:B------:R-:W-:Y:S01]  /*f080*/  ISETP.NE.AND P1, PT, R10, 0x3, PT ;  /* 0x000000030a00780c */ /* 0x000fe20003f25270 */
[----:B------:R-:W-:Y:S05]  /*f090*/  YIELD ;  /* 0x0000000000007946 */ /* 0x000fea0003800000 */
[----:B------:R-:W-:Y:S01]  /*f0a0*/  ULDC UR4, c[0x0][0x430] ;  /* 0x00010c0000047ab9 */ /* 0x000fe20000000800 */
[----:B------:R-:W-:Y:S01]  /*f0b0*/  IMAD.MOV.U32 R2, RZ, RZ, R21 ;  /* 0x000000ffff027224 */ /* 0x000fe200078e0015 */
[----:B------:R-:W-:Y:S01]  /*f0c0*/  SEL R3, RZ, 0x1, P0 ;  /* 0x00000001ff037807 */ /* 0x000fe20000000000 */
[----:B------:R-:W-:Y:S01]  /*f0d0*/  IMAD R5, R5, UR4, R8 ;  /* 0x0000000405057c24 */ /* 0x000fe2000f8e0208 */
[----:B------:R-:W-:Y:S01]  /*f0e0*/  SEL R24, R24, RZ, P0 ;  /* 0x000000ff18187207 */ /* 0x000fe20000000000 */
[----:B------:R-:W-:Y:S01]  /*f0f0*/  VIADD R21, R21, 0xffffffff ;  /* 0xffffffff15157836 */ /* 0x000fe20000000000 */
[----:B------:R-:W-:-:S02]  /*f100*/  LOP3.LUT R26, R26, R3, RZ, 0x3c, !PT ;  /* 0x000000031a1a7212 */ /* 0x000fc400078e3cff */
[----:B------:R-:W-:Y:S01]  /*f110*/  ISETP.GT.AND P2, PT, R2, R29, PT ;  /* 0x0000001d0200720c */ /* 0x000fe20003f44270 */
[----:B0-----:R-:W-:-:S12]  /*f120*/  @!P1 BRA `(.L_x_475) ;  /* 0x0000000000049947 */ /* 0x001fd80003800000 */
[----:B------:R-:W-:Y:S01]  /*f130*/  BPT.TRAP 0x1 ;  /* 0x000000040000795c */ /* 0x000fe20000300000 */
.L_x_475:
[----:B------:R-:W-:Y:S01]  /*f140*/  IMAD R10, R24, 0x8, R22 ;  /* 0x00000008180a7824 */ /* 0x000fe200078e0216 */
[----:B------:R-:W-:Y:S01]  /*f150*/  SHF.L.U32 R20, R26, 0x1f, RZ ;  /* 0x0000001f1a147819 */ /* 0x000fe200000006ff */
[----:B------:R-:W-:Y:S01]  /*f160*/  BSSY B1, `(.L_x_476) ;  /* 0x0000004000017945 */ /* 0x000fe20003800000 */
[----:B------:R-:W-:Y:S02]  /*f170*/  SHF.R.S32.HI R9, RZ, 0x1f, R5 ;  /* 0x0000001fff097819 */ /* 0x000fe40000011405 */
[----:B------:R-:W0:Y:S02]  /*f180*/  SYNCS.PHASECHK.TRANS64.TRYWAIT P0, [R10+URZ+0x22840], R20 ;  /* 0x022840140a0075a7 */ /* 0x000e24000800017f */
[----:B0-----:R-:W-:Y:S05]  /*f190*/  @!P0 BRA `(.L_x_477) ;  /* 0x0000003800bc8947 */ /* 0x001fea0003800000 */
.L_x_567:
[----:B------:R-:W-:Y:S05]  /*f1a0*/  BSYNC B1 ;  /* 0x0000000000017941 */ /* 0x000fea0003800000 */
.L_x_476:
[----:B------:R-:W-:Y:S01]  /*f1b0*/  ULDC.64 UR4, c[0x0][0x300] ;  /* 0x0000c00000047ab9 */ /* 0x000fe20000000a00 */
[----:B-----5:R-:W-:Y:S01]  /*f1c0*/  SHF.R.S32.HI R17, RZ, 0x1f, R4 ;  /* 0x0000001fff117819 */ /* 0x020fe20000011404 */
[----:B------:R-:W-:Y:S01]  /*f1d0*/  IMAD R2, R9, UR4, RZ ;  /* 0x0000000409027c24 */ /* 0x000fe2000f8e02ff */
[----:B------:R-:W-:Y:S01]  /*f1e0*/  ULDC.64 UR6, c[0x0][0x2e8] ;  /* 0x0000ba0000067ab9 */ /* 0x000fe20000000a00 */
[----:B------:R-:W-:Y:S02]  /*f1f0*/  LOP3.LUT P1, RZ, R23, 0x1, RZ, 0xc0, !PT ;  /* 0x0000000117ff7812 */ /* 0x000fe4000782c0ff */
[C---:B------:R-:W-:Y:S02]  /*f200*/  IMAD R7, R5.reuse, UR5, R2 ;  /* 0x0000000505077c24 */ /* 0x040fe4000f8e0202 */
[----:B------:R-:W-:Y:S01]  /*f210*/  IMAD.WIDE.U32 R2, R5, UR4, RZ ;  /* 0x0000000405027c25 */ /* 0x000fe2000f8e00ff */
[----:B------:R-:W-:-:S03]  /*f220*/  ULDC.64 UR4, c[0x0][0x310] ;  /* 0x0000c40000047ab9 */ /* 0x000fc60000000a00 */
[----:B------:R-:W-:Y:S02]  /*f230*/  IMAD.IADD R3, R3, 0x1, R7 ;  /* 0x0000000103037824 */ /* 0x000fe400078e0207 */
[----:B------:R-:W-:Y:S02]  /*f240*/  IMAD R7, R17, UR4, RZ ;  /* 0x0000000411077c24 */ /* 0x000fe4000f8e02ff */
        /* <DEDUP_REMOVED lines=11> */
[----:B------:R-:W1:Y:S01]  /*f300*/  SHFL.IDX PT, R2, R6, RZ, 0x181f ;  /* 0x00181fff06027589 */ /* 0x000e6200000e0000 */
[----:B------:R-:W-:-:S03]  /*f310*/  IMAD R7, R7, 0x2, R22 ;  /* 0x0000000207077824 */ /* 0x000fc600078e0216 */
[----:B------:R-:W2:Y:S04]  /*f320*/  SHFL.IDX PT, R3, R8, RZ, 0x181f ;  /* 0x00181fff08037589 */ /* 0x000ea800000e0000 */
[----:B------:R-:W-:Y:S01]  /*f330*/  SHFL.IDX PT, R14, R6, 0x5, 0x181f ;  /* 0x00b81f00060e7f89 */ /* 0x000fe200000e0000 */
[----:B-1----:R-:W-:-:S05]  /*f340*/  IADD3 R2, P0, R2, R0, RZ ;  /* 0x0000000002027210 */ /* 0x002fca0007f1e0ff */
[----:B--2---:R-:W-:-:S05]  /*f350*/  IMAD.X R3, RZ, RZ, R3, P0 ;  /* 0x000000ffff037224 */ /* 0x004fca00000e0603 */
[----:B------:R1:W-:Y:S04]  /*f360*/  LDGSTS.E.BYPASS.LTC128B.128 [R7+0x1c400], desc[UR50][R2.64], !P1 ;  /* 0x1c40000002077fae */ /* 0x0003e8000c901d72 */
[----:B-1----:R-:W1:Y:S04]  /*f370*/  SHFL.IDX PT, R2, R6, 0x1, 0x181f ;  /* 0x00381f0006027f89 */ /* 0x002e6800000e0000 */
[----:B------:R-:W2:Y:S01]  /*f380*/  SHFL.IDX PT, R3, R8, 0x1, 0x181f ;  /* 0x00381f0008037f89 */ /* 0x000ea200000e0000 */
        /* <DEDUP_REMOVED lines=14> */
[----:B------:R-:W2:Y:S04]  /*f470*/  SHFL.IDX PT, R3, R8, 0x4, 0x181f ;  /* 0x00981f0008037f89 */ /* 0x000ea800000e0000 */
[----:B------:R-:W3:Y:S01]  /*f480*/  SHFL.IDX PT, R8, R8, 0x5, 0x181f ;  /* 0x00b81f0008087f89 */ /* 0x000ee200000e0000 */
[----:B-1----:R-:W-:-:S05]  /*f490*/  IADD3 R2, P0, R2, R0, RZ ;  /* 0x0000000002027210 */ /* 0x002fca0007f1e0ff */
[----:B--2---:R-:W-:-:S05]  /*f4a0*/  IMAD.X R3, RZ, RZ, R3, P0 ;  /* 0x000000ffff037224 */ /* 0x004fca00000e0603 */
[----:B---3--:R1:W-:Y:S03]  /*f4b0*/  LDGSTS.E.BYPASS.LTC128B.128 [R7+0x1e400], desc[UR50][R2.64], !P1 ;  /* 0x1e40000002077fae */ /* 0x0083e6000c901d72 */
.L_x_581:
[----:B-1----:R-:W-:-:S05]  /*f4c0*/  IADD3 R2, P0, R14, R0, RZ ;  /* 0x000000000e027210 */ /* 0x002fca0007f1e0ff */
[----:B------:R-:W-:Y:S01]  /*f4d0*/  IMAD.X R3, RZ, RZ, R8, P0 ;  /* 0x000000ffff037224 */ /* 0x000fe200000e0608 */
[----:B------:R-:W-:-:S04]  /*f4e0*/  PLOP3.LUT P0, PT, PT, PT, PT, 0x80, 0x0 ;  /* 0x000000000000781c */ /* 0x000fc80003f0f070 */
[----:B------:R-:W-:Y:S01]  /*f4f0*/  @!PT LDS RZ, [RZ] ;  /* 0x00000000fffff984 */ /* 0x000fe20000000800 */
[----:B------:R-:W-:Y:S01]  /*f500*/  @!PT LDS RZ, [RZ] ;  /* 0x00000000fffff984 */ /* 0x000fe20000000800 */
[----:B------:R-:W-:Y:S01]  /*f510*/  @!PT LDS RZ, [RZ] ;  /* 0x00000000fffff984 */ /* 0x000fe20000000800 */
[----:B------:R1:W-:Y:S01]  /*f520*/  LDGSTS.E.BYPASS.LTC128B.128 [R7+0x1ec00], desc[UR50][R2.64], !P1 ;  /* 0x1ec0000002077fae */ /* 0x0003e2000c901d72 */
[----:B------:R-:W-:-:S08]  /*f530*/  NOP ;  /* 0x0000000000007918 */ /* 0x000fd00000000000 */
.L_x_479:
[----:B------:R-:W-:Y:S02]  /*f540*/  PLOP3.LUT P1, PT, P1, P0, PT, 0xa2, 0x0 ;  /* 0x000000000000781c */ /* 0x000fe40000f21472 */
[----:B------:R-:W-:-:S08]  /*f550*/  @P0 R2UR P1, UR4, R10 ;  /* 0x000000000a0402ca */ /* 0x000fd00000020000 */
[----:B------:R-:W-:-:S05]  /*f560*/  @P0 PLOP3.LUT P0, PT, P1, PT, PT, 0x80, 0x0 ;  /* 0x000000000000081c */ /* 0x000fca0000f0f070 */
[----:B------:R-:W-:Y:S01]  /*f570*/  @!P1 SYNCS.ARRIVE.TRANS64.RED.A0T1 RZ, [UR4+0x22830], RZ ;  /* 0x022830ffffff99a7 */ /* 0x000fe20008200404 */
[----:B------:R-:W-:Y:S07]  /*f580*/  @!P1 ARRIVES.LDGSTSBAR.64.TRANSCNT [UR4+0x22830] ;  /* 0x02283000ff0099b0 */ /* 0x000fee0008000a84 */
[----:B------:R-:W-:Y:S05]  /*f590*/  @P0 BRA.U.ANY `(.L_x_479) ;  /* 0xfffffffd00e80947 */ /* 0x000fea000393ffff */
[----:B------:R-:W-:Y:S01]  /*f5a0*/  NOP ;  /* 0x0000000000007918 */ /* 0x000fe20000000000 */
[----:B-1----:R-:W-:-:S05]  /*f5b0*/  IMAD.U32 R2, RZ, RZ, UR36 ;  /* 0x00000024ff027e24 */ /* 0x002fca000f8e00ff */
[----:B------:R-:W-:-:S13]  /*f5c0*/  ISETP.NE.AND P3, PT, R2, 0x3, PT ;  /* 0x000000030200780c */ /* 0x000fda0003f65270 */
[----:B------:R-:W-:Y:S05]  /*f5d0*/  @!P3 BRA `(.L_x_480) ;  /* 0x000000000004b947 */ /* 0x000fea0003800000 */
[----:B------:R-:W-:Y:S01]  /*f5e0*/  BPT.TRAP 0x1 ;  /* 0x000000040000795c */ /* 0x000fe20000300000 */
.L_x_480:
[----:B------:R1:W-:Y:S01]  /*f5f0*/  SYNCS.ARRIVE.TRANS64.A1T0 RZ, [R10+URZ+0x22830], RZ ;  /* 0x022830ff0aff79a7 */ /* 0x0003e2000810003f */
[----:B------:R-:W-:Y:S05]  /*f600*/  @!P3 BRA `(.L_x_481) ;  /* 0x000000000004b947 */ /* 0x000fea0003800000 */
[----:B------:R-:W-:Y:S01]  /*f610*/  BPT.TRAP 0x1 ;  /* 0x000000040000795c */ /* 0x000fe20000300000 */
.L_x_481:
[----:B------:R-:W2:Y:S01]  /*f620*/  SYNCS.PHASECHK.TRANS64.TRYWAIT P0, [R10+URZ+0x22860], R20 ;  /* 0x022860140a0075a7 */ /* 0x000ea2000800017f */
[----:B------:R-:W-:Y:S04]  /*f630*/  BSSY B1, `(.L_x_482) ;  /* 0x0000002000017945 */ /* 0x000fe80003800000 */
[----:B--2---:R-:W-:Y:S05]  /*f640*/  @!P0 BRA `(.L_x_483) ;  /* 0x0000003c00448947 */ /* 0x004fea0003800000 */
.L_x_582:
[----:B------:R-:W-:Y:S05]  /*f650*/  BSYNC B1 ;  /* 0x0000000000017941 */ /* 0x000fea0003800000 */
.L_x_482:
[----:B------:R-:W-:Y:S01]  /*f660*/  ULDC.64 UR4, c[0x0][0x328] ;  /* 0x0000ca0000047ab9 */ /* 0x000fe20000000a00 */
[----:B------:R-:W-:Y:S01]  /*f670*/  ULDC.64 UR6, c[0x0][0x318] ;  /* 0x0000c60000067ab9 */ /* 0x000fe20000000a00 */
[----:B------:R-:W-:Y:S01]  /*f680*/  IMAD R2, R9, UR4, RZ ;  /* 0x0000000409027c24 */ /* 0x000fe2000f8e02ff */
[C---:B------:R-:W-:Y:S01]  /*f690*/  LOP3.LUT P5, RZ, R23.reuse, 0x10, RZ, 0xc0, !PT ;  /* 0x0000001017ff7812 */ /* 0x040fe200078ac0ff */
[----:B0-2---:R-:W-:Y:S01]  /*f6a0*/  IMAD R20, R24, 0x6000, R28 ;  /* 0x0000600018147824 */ /* 0x005fe200078e021c */
[----:B------:R-:W-:Y:S01]  /*f6b0*/  LOP3.LUT P4, RZ, R23, 0x8, RZ, 0xc0, !PT ;  /* 0x0000000817ff7812 */ /* 0x000fe2000788c0ff */
[----:B------:R-:W-:Y:S01]  /*f6c0*/  IMAD R7, R5, UR5, R2 ;  /* 0x0000000505077c24 */ /* 0x000fe2000f8e0202 */
[----:B------:R-:W-:Y:S01]  /*f6d0*/  LOP3.LUT P3, RZ, R23, 0x4, RZ, 0xc0, !PT ;  /* 0x0000000417ff7812 */ /* 0x000fe2000786c0ff */
[----:B------:R-:W-:Y:S01]  /*f6e0*/  IMAD.WIDE.U32 R2, R5, UR4, RZ ;  /* 0x0000000405027c25 */ /* 0x000fe2000f8e00ff */
[----:B------:R-:W-:Y:S01]  /*f6f0*/  ULDC.64 UR4, c[0x0][0x338] ;  /* 0x0000ce0000047ab9 */ /* 0x000fe20000000a00 */
[----:B------:R-:W-:-:S02]  /*f700*/  LOP3.LUT P1, RZ, R23, 0x2, RZ, 0xc0, !PT ;  /* 0x0000000217ff7812 */ /* 0x000fc4000782c0ff */
[----:B------:R-:W-:Y:S02]  /*f710*/  IMAD.IADD R3, R3, 0x1, R7 ;  /* 0x0000000103037824 */ /* 0x000fe400078e0207 */
[----:B------:R-:W-:Y:S02]  /*f720*/  IMAD R17, R17, UR4, RZ ;  /* 0x0000000411117c24 */ /* 0x000fe4000f8e02ff */
[----:B------:R-:W-:-:S04]  /*f730*/  IMAD.WIDE.U32 R2, R4, UR4, R2 ;  /* 0x0000000404027c25 */ /* 0x000fc8000f8e0002 */
[----:B------:R-:W-:Y:S01]  /*f740*/  IMAD R17, R4, UR5, R17 ;  /* 0x0000000504117c24 */ /* 0x000fe2000f8e0211 */
[----:B------:R-:W-:-:S03]  /*f750*/  ULDC.64 UR4, c[0x0][0x330] ;  /* 0x0000cc0000047ab9 */ /* 0x000fc60000000a00 */
[----:B------:R-:W-:Y:S02]  /*f760*/  IMAD.IADD R3, R3, 0x1, R17 ;  /* 0x0000000103037824 */ /* 0x000fe400078e0211 */
[----:B------:R-:W-:Y:S01]  /*f770*/  IMAD.WIDE.U32 R2, R18, UR4, R2 ;  /* 0x0000000412027c25 */ /* 0x000fe2000f8e0002 */
[----:B------:R-:W-:-:S03]  /*f780*/  UMOV UR4, 0xffffffff ;  /* 0xffffffff00047882 */ /* 0x000fc60000000000 */
[----:B------:R-:W-:Y:S01]  /*f790*/  IMAD R25, R18, UR5, R3 ;  /* 0x0000000512197c24 */ /* 0x000fe2000f8e0203 */
[----:B------:R-:W-:-:S04]  /*f7a0*/  LEA R17, P0, R2, UR6, 0x1 ;  /* 0x0000000602117c11 */ /* 0x000fc8000f8008ff */
[----:B------:R-:W-:Y:S01]  /*f7b0*/  LEA.HI.X R25, R2, UR7, R25, 0x1, P0 ;  /* 0x0000000702197c11 */ /* 0x000fe200080f0c19 */
[----:B------:R-:W-:Y:S08]  /*f7c0*/  BRA.DIV UR4, `(.L_x_484) ;  /* 0x0000003a04f87947 */ /* 0x000ff0000b800000 */
[----:B------:R-:W0:Y:S01]  /*f7d0*/  SHFL.IDX PT, R14, R17, RZ, 0x181f ;  /* 0x00181fff110e7589 */ /* 0x000e2200000e0000 */
[----:B------:R-:W-:-:S03]  /*f7e0*/  IMAD R20, R20, 0x2, R22 ;  /* 0x0000000214147824 */ /* 0x000fc600078e0216 */
[----:B------:R-:W2:Y:S04]  /*f7f0*/  SHFL.IDX PT, R3, R25, RZ, 0x181f ;  /* 0x00181fff19037589 */ /* 0x000ea800000e0000 */
[----:B------:R-:W-:Y:S04]  /*f800*/  SHFL.IDX PT, R4, R25, 0x1, 0x181f ;  /* 0x00381f0019047f89 */ /* 0x000fe800000e0000 */
[----:B------:R-:W-:Y:S04]  /*f810*/  SHFL.IDX PT, R8, R17, 0x2, 0x181f ;  /* 0x00581f0011087f89 */ /* 0x000fe800000e0000 */
[----:B------:R-:W-:Y:S01]  /*f820*/  SHFL.IDX PT, R5, R25, 0x3, 0x181f ;  /* 0x00781f0019057f89 */ /* 0x000fe200000e0000 */
[----:B0-----:R-:W-:-:S03]  /*f830*/  IADD3 R2, P0, R14, R0, RZ ;  /* 0x000000000e027210 */ /* 0x001fc60007f1e0ff */
[----:B------:R-:W0:Y:S02]  /*f840*/  SHFL.IDX PT, R14, R17, 0x1, 0x181f ;  /* 0x00381f00110e7f89 */ /* 0x000e2400000e0000 */
[----:B--2---:R-:W-:-:S05]  /*f850*/  IMAD.X R3, RZ, RZ, R3, P0 ;  /* 0x000000ffff037224 */ /* 0x004fca00000e0603 */
[----:B------:R-:W-:Y:S04]  /*f860*/  LDGSTS.E.BYPASS.LTC128B.128 [R20+0x400], desc[UR50][R2.64], !P5 ;  /* 0x0040000002147fae */ /* 0x000fe8000e901d72 */
[----:B------:R-:W-:Y:S04]  /*f870*/  LDGSTS.E.BYPASS.LTC128B.128 [R20+0x3400], desc[UR50][R2.64+0x80], !P4 ;  /* 0x0340008002147fae */ /* 0x000fe8000e101d72 */
[----:B------:R-:W-:Y:S04]  /*f880*/  LDGSTS.E.BYPASS.LTC128B.128 [R20+0x6400], desc[UR50][R2.64+0x100], !P3 ;  /* 0x0640010002147fae */ /* 0x000fe8000d901d72 */
[----:B------:R2:W-:Y:S01]  /*f890*/  LDGSTS.E.BYPASS.LTC128B.128 [R20+0x9400], desc[UR50][R2.64+0x180], !P1 ;  /* 0x0940018002147fae */ /* 0x0005e2000c901d72 */
[----:B0-----:R-:W-:-:S03]  /*f8a0*/  IADD3 R6, P0, R14, R0, RZ ;  /* 0x000000000e067210 */ /* 0x001fc60007f1e0ff */
[----:B------:R-:W-:Y:S02]  /*f8b0*/  SHFL.IDX PT, R14, R17, 0x3, 0x181f ;  /* 0x00781f00110e7f89 */ /* 0x000fe400000e0000 */
[----:B------:R-:W-:Y:S01]  /*f8c0*/  IMAD.X R7, RZ, RZ, R4, P0 ;  /* 0x000000ffff077224 */ /* 0x000fe200000e0604 */
[-C--:B------:R-:W-:Y:S01]  /*f8d0*/  IADD3 R8, P0, R8, R0.reuse, RZ ;  /* 0x0000000008087210 */ /* 0x080fe20007f1e0ff */
[----:B------:R-:W0:Y:S04]  /*f8e0*/  SHFL.IDX PT, R4, R25, 0x2, 0x181f ;  /* 0x00581f0019047f89 */ /* 0x000e2800000e0000 */
[----:B--2---:R-:W-:Y:S04]  /*f8f0*/  SHFL.IDX PT, R3, R25, 0x4, 0x181f ;  /* 0x00981f0019037f89 */ /* 0x004fe800000e0000 */
[----:B------:R2:W-:Y:S04]  /*f900*/  LDGSTS.E.BYPASS.LTC128B.128 [R20+0xc00], desc[UR50][R6.64], !P5 ;  /* 0x00c0000006147fae */ /* 0x0005e8000e901d72 */
[----:B------:R2:W-:Y:S04]  /*f910*/  LDGSTS.E.BYPASS.LTC128B.128 [R20+0x3c00], desc[UR50][R6.64+0x80], !P4 ;  /* 0x03c0008006147fae */ /* 0x0005e8000e101d72 */
[----:B------:R2:W-:Y:S04]  /*f920*/  LDGSTS.E.BYPASS.LTC128B.128 [R20+0x6c00], desc[UR50][R6.64+0x100], !P3 ;  /* 0x06c0010006147fae */ /* 0x0005e8000d901d72 */
[----:B------:R2:W-:Y:S01]  /*f930*/  LDGSTS.E.BYPASS.LTC128B.128 [R20+0x9c00], desc[UR50][R6.64+0x180], !P1 ;  /* 0x09c0018006147fae */ /* 0x0005e2000c901d72 */
[----:B0-----:R-:W-:Y:S01]  /*f940*/  IMAD.X R9, RZ, RZ, R4, P0 ;  /* 0x000000ffff097224 */ /* 0x001fe200000e0604 */
[----:B------:R-:W-:-:S02]  /*f950*/  IADD3 R4, P0, R14, R0, RZ ;  /* 0x000000000e047210 */ /* 0x000fc40007f1e0ff */
[----:B------:R-:W-:Y:S04]  /*f960*/  SHFL.IDX PT, R25, R25, 0x5, 0x181f ;  /* 0x00b81f0019197f89 */ /* 0x000fe800000e0000 */
[----:B------:R-:W0:Y:S01]  /*f970*/  SHFL.IDX PT, R14, R17, 0x4, 0x181f ;  /* 0x00981f00110e7f89 */ /* 0x000e2200000e0000 */
[----:B------:R-:W-:-:S03]  /*f980*/  IMAD.X R5, RZ, RZ, R5, P0 ;  /* 0x000000ffff057224 */ /* 0x000fc600000e0605 */
[----:B------:R2:W-:Y:S04]  /*f990*/  LDGSTS.E.BYPASS.LTC128B.128 [R20+0x1400], desc[UR50][R8.64], !P5 ;  /* 0x0140000008147fae */ /* 0x0005e8000e901d72 */
[----:B------:R2:W-:Y:S04]  /*f9a0*/  LDGSTS.E.BYPASS.LTC128B.128 [R20+0x4400], desc[UR50][R8.64+0x80], !P4 ;  /* 0x0440008008147fae */ /* 0x0005e8000e101d72 */
[----:B------:R2:W-:Y:S04]  /*f9b0*/  LDGSTS.E.BYPASS.LTC128B.128 [R20+0x7400], desc[UR50][R8.64+0x100], !P3 ;  /* 0x0740010008147fae */ /* 0x0005e8000d901d72 */
[----:B------:R2:W-:Y:S04]  /*f9c0*/  LDGSTS.E.BYPASS.LTC128B.128 [R20+0xa400], desc[UR50][R8.64+0x180], !P1 ;  /* 0x0a40018008147fae */ /* 0x0005e8000c901d72 */
[----:B------:R2:W-:Y:S01]  /*f9d0*/  LDGSTS.E.BYPASS.LTC128B.128 [R20+0x1c00], desc[UR50][R4.64], !P5 ;  /* 0x01c0000004147fae */ /* 0x0005e2000e901d72 */
[----:B0-----:R-:W-:-:S03]  /*f9e0*/  IADD3 R2, P0, R14, R0, RZ ;  /* 0x000000000e027210 */ /* 0x001fc60007f1e0ff */
[----:B------:R2:W-:Y:S02]  /*f9f0*/  LDGSTS.E.BYPASS.LTC128B.128 [R20+0x4c00], desc[UR50][R4.64+0x80], !P4 ;  /* 0x04c0008004147fae */ /* 0x0005e4000e101d72 */
[----:B------:R-:W-:Y:S02]  /*fa00*/  IMAD.X R3, RZ, RZ, R3, P0 ;  /* 0x000000ffff037224 */ /* 0x000fe400000e0603 */
[----:B------:R2:W-:Y:S04]  /*fa10*/  LDGSTS.E.BYPASS.LTC128B.128 [R20+0x7c00], desc[UR50][R4.64+0x100], !P3 ;  /* 0x07c0010004147fae */ /* 0x0005e8000d901d72 */
[----:B------:R2:W-:Y:S04]  /*fa20*/  LDGSTS.E.BYPASS.LTC128B.128 [R20+0xac00], desc[UR50][R4.64+0x180], !P1 ;  /* 0x0ac0018004147fae */ /* 0x0005e8000c901d72 */
[----:B------:R2:W-:Y:S04]  /*fa30*/  LDGSTS.E.BYPASS.LTC128B.128 [R20+0x2400], desc[UR50][R2.64], !P5 ;  /* 0x0240000002147fae */ /* 0x0005e8000e901d72 */
[----:B------:R2:W-:Y:S04]  /*fa40*/  LDGSTS.E.BYPASS.LTC128B.128 [R20+0x5400], desc[UR50][R2.64+0x80], !P4 ;  /* 0x0540008002147fae */ /* 0x0005e8000e101d72 */
[----:B------:R2:W-:Y:S04]  /*fa50*/  LDGSTS.E.BYPASS.LTC128B.128 [R20+0x8400], desc[UR50][R2.64+0x100], !P3 ;  /* 0x0840010002147fae */ /* 0x0005e8000d901d72 */
[----:B------:R2:W-:Y:S04]  /*fa60*/  LDGSTS.E.BYPASS.LTC128B.128 [R20+0xb400], desc[UR50][R2.64+0x180], !P1 ;  /* 0x0b40018002147fae */ /* 0x0005e8000c901d72 */
[----:B------:R2:W0:Y:S02]  /*fa70*/  SHFL.IDX PT, R14, R17, 0x5, 0x181f ;  /* 0x00b81f00110e7f89 */ /* 0x00042400000e0000 */
.L_x_596:
[----:B0-2---:R-:W-:-:S05]  /*fa80*/  IADD3 R2, P0, R14, R0, RZ ;  /* 0x000000000e027210 */ /* 0x005fca0007f1e0ff */
        /* <DEDUP_REMOVED lines=10> */
.L_x_485:
        /* <DEDUP_REMOVED lines=11> */
.L_x_486:
[----:B------:R0:W-:Y:S01]  /*fbe0*/  SYNCS.ARRIVE.TRANS64.A1T0 RZ, [R10+URZ+0x22850], RZ ;  /* 0x022850ff0aff79a7 */ /* 0x0001e2000810003f */
[----:B------:R-:W-:Y:S05]  /*fbf0*/  @P2 BRA `(.L_x_487) ;  /* 0xfffffff000a02947 */ /* 0x000fea000383ffff */
.L_x_474:
[----:B------:R-:W-:Y:S05]  /*fc00*/  BSYNC B0 ;  /* 0x0000000000007941 */ /* 0x000fea0003800000 */
.L_x_473:
[----:B------:R-:W2:Y:S01]  /*fc10*/  S2R R2, SR_TID.X ;  /* 0x0000000000027919 */ /* 0x000ea20000002100 */
[----:B------:R-:W-:Y:S01]  /*fc20*/  VIADD R24, R24, 0x1 ;  /* 0x0000000118187836 */ /* 0x000fe20000000000 */
[----:B------:R-:W-:Y:S04]  /*fc30*/  BSSY B0, `(.L_x_488) ;  /* 0x0000012000007945 */ /* 0x000fe80003800000 */
[----:B------:R-:W-:-:S04]  /*fc40*/  ISETP.NE.AND P0, PT, R24, 0x2, PT ;  /* 0x000000021800780c */ /* 0x000fc80003f05270 */
[----:B------:R-:W-:Y:S02]  /*fc50*/  SEL R5, RZ, 0x1, P0 ;  /* 0x00000001ff057807 */ /* 0x000fe40000000000 */
[----:B--2---:R-:W-:-:S04]  /*fc60*/  LOP3.LUT R2, R2, 0x7f, RZ, 0xc0, !PT ;  /* 0x0000007f02027812 */ /* 0x004fc800078ec0ff */
[----:B------:R-:W-:-:S13]  /*fc70*/  ISETP.NE.AND P1, PT, R2, RZ, PT ;  /* 0x000000ff0200720c */ /* 0x000fda0003f25270 */
[----:B------:R-:W-:Y:S05]  /*fc80*/  @P1 BRA `(.L_x_489) ;  /* 0x0000000000301947 */ /* 0x000fea0003800000 */
[----:B------:R-:W2:Y:S01]  /*fc90*/  S2R R7, SR_LANEID ;  /* 0x0000000000077919 */ /* 0x000ea20000000000 */
[----:B------:R-:W-:Y:S01]  /*fca0*/  VOTEU.ANY UR4, UPT, PT ;  /* 0x0000000000047886 */ /* 0x000fe200038e0100 */
[----:B------:R-:W3:Y:S01]  /*fcb0*/  LDC.64 R2, c[0x0][0xc60] ;  /* 0x00031800ff027b82 */ /* 0x000ee20000000a00 */
[----:B------:R-:W2:Y:S02]  /*fcc0*/  FLO.U32 R0, UR4 ;  /* 0x0000000400007d00 */ /* 0x000ea400080e0000 */
[----:B--2---:R-:W-:-:S06]  /*fcd0*/  ISETP.EQ.U32.AND P1, PT, R0, R7, PT ;  /* 0x000000070000720c */ /* 0x004fcc0003f22070 */
[----:B------:R-:W3:Y:S07]  /*fce0*/  POPC R7, UR4 ;  /* 0x0000000400077d09 */ /* 0x000eee0008000000 */
[----:B---3--:R-:W2:Y:S01]  /*fcf0*/  @P1 ATOMG.E.ADD.STRONG.GPU PT, R3, desc[UR50][R2.64], R7 ;  /* 0x00000007020319a8 */ /* 0x008ea200081ee1f2 */
[----:B------:R-:W3:Y:S02]  /*fd00*/  S2R R4, SR_LTMASK ;  /* 0x0000000000047919 */ /* 0x000ee40000003900 */
[----:B---3--:R-:W-:-:S04]  /*fd10*/  LOP3.LUT R4, R4, UR4, RZ, 0xc0, !PT ;  /* 0x0000000404047c12 */ /* 0x008fc8000f8ec0ff */
[----:B------:R-:W3:Y:S01]  /*fd20*/  POPC R9, R4 ;  /* 0x0000000400097309 */ /* 0x000ee20000000000 */
[----:B--2---:R-:W3:Y:S02]  /*fd30*/  SHFL.IDX PT, R0, R3, R0, 0x1f ;  /* 0x00001f0003007589 */ /* 0x004ee400000e0000 */
[----:B---3--:R-:W-:-:S07]  /*fd40*/  IADD3 R16, R0, UR37, R9 ;  /* 0x0000002500107c10 */ /* 0x008fce000fffe009 */
.L_x_489:
[----:B------:R-:W-:Y:S05]  /*fd50*/  BSYNC B0 ;  /* 0x0000000000007941 */ /* 0x000fea0003800000 */
.L_x_488:
[----:B------:R-:W-:Y:S02]  /*fd60*/  SEL R24, R24, RZ, P0 ;  /* 0x000000ff18187207 */ /* 0x000fe40000000000 */
[----:B------:R-:W-:-:S07]  /*fd70*/  LOP3.LUT R26, R26, R5, RZ, 0x3c, !PT ;  /* 0x000000051a1a7212 */ /* 0x000fce00078e3cff */
.L_x_448:
[----:B------:R-:W-:Y:S05]  /*fd80*/  BSYNC B7 ;  /* 0x0000000000077941 */ /* 0x000fea0003800000 */
.L_x_446:
[----:B------:R-:W-:-:S13]  /*fd90*/  LOP3.LUT P0, RZ, R23, 0x200, RZ, 0xc0, !PT ;  /* 0x0000020017ff7812 */ /* 0x000fda000780c0ff */
[----:B------:R-:W-:Y:S05]  /*fda0*/  @!P0 BRA `(.L_x_490) ;  /* 0x0000000000248947 */ /* 0x000fea0003800000 */
[----:B------:R-:W-:Y:S05]  /*fdb0*/  WARPSYNC.ALL ;  /* 0x0000000000007948 */ /* 0x000fea0003800000 */
[----:B------:R-:W2:Y:S08]  /*fdc0*/  S2UR UR5, SR_CgaCtaId ;  /* 0x00000000000579c3 */ /* 0x000eb00000008800 */
[----:B------:R-:W-:Y:S06]  /*fdd0*/  BAR.SYNC.DEFER_BLOCKING 0x5, 0x180 ;  /* 0x0146000000007b1d */ /* 0x000fec0000010000 */
[----:B------:R-:W-:-:S02]  /*fde0*/  UMOV UR4, 0x400 ;  /* 0x0000040000047882 */ /* 0x000fc40000000000 */
[----:B--2---:R-:W-:-:S06]  /*fdf0*/  ULEA UR4, UR5, UR4, 0x18 ;  /* 0x0000000405047291 */ /* 0x004fcc000f8ec03f */
[----:B------:R-:W-:-:S05]  /*fe00*/  IMAD.U32 R22, RZ, RZ, UR4 ;  /* 0x00000004ff167e24 */ /* 0x000fca000f8e00ff */
[----:B------:R4:W2:Y:S01]  /*fe10*/  LDS.128 R16, [R22+0x228d0] ;  /* 0x0228d00016107984 */ /* 0x0008a20000000c00 */
[----:B------:R-:W-:Y:S06]  /*fe20*/  BAR.ARV 0x4, 0x180 ;  /* 0x0106000000007b1d */ /* 0x000fec0000002000 */
[----:B------:R-:W-:Y:S05]  /*fe30*/  BRA `(.L_x_491) ;  /* 0x0000000800d07947 */ /* 0x000fea0003800000 */
.L_x_490:
[----:B------:R-:W2:Y:S01]  /*fe40*/  S2R R9, SR_TID.X ;  /* 0x0000000000097919 */ /* 0x000ea20000002100 */
[----:B------:R-:W-:Y:S01]  /*fe50*/  UMOV UR4, 0xffffffff ;  /* 0xffffffff00047882 */ /* 0x000fe20000000000 */
[----:B--2---:R-:W-:-:S04]  /*fe60*/  LOP3.LUT R9, R9, 0x1f, RZ, 0xc0, !PT ;  /* 0x0000001f09097812 */ /* 0x004fc800078ec0ff */
[----:B------:R-:W-:Y:S01]  /*fe70*/  ISETP.NE.AND P0, PT, R9, 0x1f, PT ;  /* 0x0000001f0900780c */ /* 0x000fe20003f05270 */
[----:B------:R-:W-:-:S12]  /*fe80*/  BRA.DIV UR4, `(.L_x_492) ;  /* 0x0000003e04147947 */ /* 0x000fd8000b800000 */
[----:B------:R-:W-:Y:S01]  /*fe90*/  IMAD.IADD R7, R19, 0x1, R9 ;  /* 0x0000000113077824 */ /* 0x000fe200078e0209 */
[----:B------:R-:W-:-:S04]  /*fea0*/  ULDC UR4, c[0x0][0xc3c] ;  /* 0x00030f0000047ab9 */ /* 0x000fc80000000800 */
[----:B------:R-:W-:-:S13]  /*feb0*/  ISETP.GE.OR P1, PT, R7, UR4, !P0 ;  /* 0x0000000407007c0c */ /* 0x000fda000c726670 */
[----:B------:R-:W2:Y:S08]  /*fec0*/  @!P1 LDC.64 R2, c[0x0][0xc80] ;  /* 0x00032000ff029b82 */ /* 0x000eb00000000a00 */
[----:B------:R-:W3:Y:S01]  /*fed0*/  @!P1 LDC.64 R4, c[0x0][0xc78] ;  /* 0x00031e00ff049b82 */ /* 0x000ee20000000a00 */
[----:B--2---:R-:W-:-:S05]  /*fee0*/  @!P1 IMAD.WIDE R2, R7, 0x4, R2 ;  /* 0x0000000407029825 */ /* 0x004fca00078e0202 */
[----:B------:R3:W2:Y:S02]  /*fef0*/  @!P1 LDG.E R6, desc[UR50][R2.64] ;  /* 0x0000003202069981 */ /* 0x0006a4000c1e1900 */
[----:B---3--:R-:W-:-:S05]  /*ff00*/  @!P1 IMAD.WIDE R2, R7, 0x4, R4 ;  /* 0x0000000407029825 */ /* 0x008fca00078e0204 */
[----:B------:R-:W3:Y:S01]  /*ff10*/  @!P1 LDG.E R5, desc[UR50][R2.64] ;  /* 0x0000003202059981 */ /* 0x000ee2000c1e1900 */
[----:B------:R-:W-:Y:S01]  /*ff20*/  IMAD.MOV.U32 R7, RZ, RZ, RZ ;  /* 0x000000ffff077224 */ /* 0x000fe200078e00ff */
[C---:B------:R-:W-:Y:S01]  /*ff30*/  ISETP.GE.U32.AND P2, PT, R9.reuse, 0x2, PT ;  /* 0x000000020900780c */ /* 0x040fe20003f46070 */
[----:B------:R-:W-:Y:S01]  /*ff40*/  IMAD.MOV.U32 R4, RZ, RZ, RZ ;  /* 0x000000ffff047224 */ /* 0x000fe200078e00ff */
[C---:B------:R-:W-:Y:S01]  /*ff50*/  ISETP.GE.U32.AND P3, PT, R9.reuse, 0x4, PT ;  /* 0x000000040900780c */ /* 0x040fe20003f66070 */
[----:B------:R-:W-:Y:S01]  /*ff60*/  SHFL.IDX PT, R0, R16, RZ, 0x1f ;  /* 0x00001fff10007589 */ /* 0x000fe200000e0000 */
[C---:B------:R-:W-:Y:S02]  /*ff70*/  ISETP.GE.U32.AND P4, PT, R9.reuse, 0x8, PT ;  /* 0x000000080900780c */ /* 0x040fe40003f86070 */
[----:B------:R-:W-:Y:S01]  /*ff80*/  ISETP.GE.U32.AND P5, PT, R9, 0x10, PT ;  /* 0x000000100900780c */ /* 0x000fe20003fa6070 */
[----:B------:R-:W-:Y:S01]  /*ff90*/  SHFL.IDX PT, R8, R16, 0x1, 0x1f ;  /* 0x00201f0010087f89 */ /* 0x000fe200000e0000 */
[----:B--2---:R-:W-:-:S02]  /*ffa0*/  @!P1 IMAD.MOV.U32 R7, RZ, RZ, R6 ;  /* 0x000000ffff079224 */ /* 0x004fc400078e0006 */
[----:B------:R-:W-:Y:S02]  /*ffb0*/  IMAD.MOV.U32 R6, RZ, RZ, RZ ;  /* 0x000000ffff067224 */ /* 0x000fe400078e00ff */
[----:B---3--:R-:W-:Y:S01]  /*ffc0*/  @!P1 IMAD.MOV.U32 R4, RZ, RZ, R5 ;  /* 0x000000ffff049224 */ /* 0x008fe200078e0005 */
[----:B------:R-:W-:-:S03]  /*ffd0*/  ISETP.NE.AND P1, PT, R9, RZ, PT ;  /* 0x000000ff0900720c */ /* 0x000fc60003f25270 */
[----:B------:R-:W-:-:S05]  /*ffe0*/  IMAD R13, R4, R7, RZ ;  /* 0x00000007040d7224 */ /* 0x000fca00078e02ff */
[----:B------:R-:W2:Y:S02]  /*fff0*/  SHFL.UP PT, R14, R13, 0x1, RZ ;  /* 0x042000000d0e7989 */ /* 0x000ea400000e00ff */
[----:B--2---:R-:W-:-:S05]  /*10000*/  SEL R14, R14, RZ, P1 ;  /* 0x000000ff0e0e7207 */ /* 0x004fca0000800000 */
[----:B------:R-:W-:-:S05]  /*10010*/  IMAD.IADD R5, R13, 0x1, R14 ;  /* 0x000000010d057824 */ /* 0x000fca00078e020e */
        /* <DEDUP_REMOVED lines=12> */
[----:B------:R2:W3:Y:S02]  /*100e0*/  SHFL.IDX PT, R14, R2, 0x1f, 0x1f ;  /* 0x03e01f00020e7f89 */ /* 0x0004e400000e0000 */
.L_x_606:
[----:B------:R-:W-:Y:S02]  /*100f0*/  ULDC UR4, c[0x0][0xc38] ;  /* 0x00030e0000047ab9 */ /* 0x000fe40000000800 */
[----:B------:R-:W-:-:S04]  /*10100*/  IMAD.U32 R5, RZ, RZ, UR4 ;  /* 0x00000004ff057e24 */ /* 0x000fc8000f8e00ff */
[----:B---3--:R-:W-:-:S04]  /*10110*/  IMAD R14, R14, R5, RZ ;  /* 0x000000050e0e7224 */ /* 0x008fc800078e02ff */
[----:B------:R-:W-:-:S05]  /*10120*/  IMAD.IADD R9, R8, 0x1, R14 ;  /* 0x0000000108097824 */ /* 0x000fca00078e020e */
[----:B------:R-:W-:-:S13]  /*10130*/  ISETP.GT.AND P6, PT, R9, R0, PT ;  /* 0x000000000900720c */ /* 0x000fda0003fc4270 */
[----:B------:R-:W-:Y:S05]  /*10140*/  @P6 BRA `(.L_x_493) ;  /* 0x0000000000a46947 */ /* 0x000fea0003800000 */
.L_x_496:
[----:B--2---:R-:W2:Y:S01]  /*10150*/  LDC R2, c[0x0][0xc3c] ;  /* 0x00030f00ff027b82 */ /* 0x004ea20000000800 */
[----:B------:R-:W-:-:S05]  /*10160*/  VIADD R19, R19, 0x1f ;  /* 0x0000001f13137836 */ /* 0x000fca0000000000 */
[----:B--2---:R-:W-:-:S13]  /*10170*/  ISETP.GE.AND P6, PT, R19, R2, PT ;  /* 0x000000021300720c */ /* 0x004fda0003fc6270 */
[----:B------:R-:W-:Y:S05]  /*10180*/  @P6 BRA `(.L_x_494) ;  /* 0x0000000400b86947 */ /* 0x000fea0003800000 */
[----:B------:R-:W2:Y:S01]  /*10190*/  S2R R3, SR_TID.X ;  /* 0x0000000000037919 */ /* 0x000ea20000002100 */
[----:B------:R-:W-:Y:S01]  /*101a0*/  IMAD.MOV.U32 R7, RZ, RZ, RZ ;  /* 0x000000ffff077224 */ /* 0x000fe200078e00ff */
[----:B--2---:R-:W-:-:S05]  /*101b0*/  LOP3.LUT R3, R3, 0x1f, RZ, 0xc0, !PT ;  /* 0x0000001f03037812 */ /* 0x004fca00078ec0ff */
[----:B------:R-:W-:-:S05]  /*101c0*/  IMAD.IADD R11, R19, 0x1, R3 ;  /* 0x00000001130b7824 */ /* 0x000fca00078e0203 */
[----:B------:R-:W-:-:S13]  /*101d0*/  ISETP.GE.OR P6, PT, R11, R2, !P0 ;  /* 0x000000020b00720c */ /* 0x000fda00047c6670 */
[----:B------:R-:W2:Y:S08]  /*101e0*/  @!P6 LDC.64 R2, c[0x0][0xc80] ;  /* 0x00032000ff02eb82 */ /* 0x000eb00000000a00 */
[----:B------:R-:W3:Y:S01]  /*101f0*/  @!P6 LDC.64 R4, c[0x0][0xc78] ;  /* 0x00031e00ff04eb82 */ /* 0x000ee20000000a00 */
[----:B--2---:R-:W-:-:S05]  /*10200*/  @!P6 IMAD.WIDE R2, R11, 0x4, R2 ;  /* 0x000000040b02e825 */ /* 0x004fca00078e0202 */
[----:B------:R3:W2:Y:S02]  /*10210*/  @!P6 LDG.E R7, desc[UR50][R2.64] ;  /* 0x000000320207e981 */ /* 0x0006a4000c1e1900 */
[----:B---3--:R-:W-:-:S04]  /*10220*/  @!P6 IMAD.WIDE R2, R11, 0x4, R4 ;  /* 0x000000040b02e825 */ /* 0x008fc800078e0204 */
[----:B------:R-:W-:-:S06]  /*10230*/  IMAD.MOV.U32 R4, RZ, RZ, RZ ;  /* 0x000000ffff047224 */ /* 0x000fcc00078e00ff */
[----:B------:R-:W2:Y:S01]  /*10240*/  @!P6 LDG.E R4, desc[UR50][R2.64] ;  /* 0x000000320204e981 */ /* 0x000ea2000c1e1900 */
[----:B------:R-:W-:Y:S01]  /*10250*/  UMOV UR4, 0xffffffff ;  /* 0xffffffff00047882 */ /* 0x000fe20000000000 */
[----:B--2---:R-:W-:Y:S02]  /*10260*/  IMAD R13, R4, R7, RZ ;  /* 0x00000007040d7224 */ /* 0x004fe400078e02ff */
[----:B------:R-:W-:Y:S05]  /*10270*/  BRA.DIV UR4, `(.L_x_495) ;  /* 0x0000003e04547947 */ /* 0x000fea000b800000 */
        /* <DEDUP_REMOVED lines=16> */
.L_x_614:
[----:B------:R-:W-:Y:S02]  /*10380*/  ULDC UR4, c[0x0][0xc38] ;  /* 0x00030e0000047ab9 */ /* 0x000fe40000000800 */
[----:B------:R-:W-:-:S04]  /*10390*/  IMAD.U32 R5, RZ, RZ, UR4 ;  /* 0x00000004ff057e24 */ /* 0x000fc8000f8e00ff */
[----:B---3--:R-:W-:-:S04]  /*103a0*/  IMAD R14, R14, R5, RZ ;  /* 0x000000050e0e7224 */ /* 0x008fc800078e02ff */
[----:B------:R-:W-:-:S05]  /*103b0*/  IMAD.IADD R9, R14, 0x1, R9 ;  /* 0x000000010e097824 */ /* 0x000fca00078e0209 */
[----:B------:R-:W-:-:S13]  /*103c0*/  ISETP.GT.AND P6, PT, R9, R0, PT ;  /* 0x000000000900720c */ /* 0x000fda0003fc4270 */
[----:B------:R-:W-:Y:S05]  /*103d0*/  @!P6 BRA `(.L_x_496) ;  /* 0xfffffffc005ce947 */ /* 0x000fea000383ffff */
.L_x_493:
[----:B------:R-:W-:Y:S01]  /*103e0*/  IMAD.IADD R9, R9, 0x1, -R14 ;  /* 0x0000000109097824 */ /* 0x000fe200078e0a0e */
[----:B------:R-:W-:-:S03]  /*103f0*/  UMOV UR4, 0xffffffff ;  /* 0xffffffff00047882 */ /* 0x000fc60000000000 */
[----:B------:R-:W-:-:S05]  /*10400*/  IMAD R3, R2, R5, R9 ;  /* 0x0000000502037224 */ /* 0x000fca00078e0209 */
[----:B------:R-:W-:Y:S01]  /*10410*/  ISETP.GT.AND P6, PT, R3, R0, PT ;  /* 0x000000000300720c */ /* 0x000fe20003fc4270 */
[----:B------:R-:W-:-:S12]  /*10420*/  BRA.DIV UR4, `(.L_x_497) ;  /* 0x0000003e04a07947 */ /* 0x000fd8000b800000 */
[----:B------:R-:W-:-:S04]  /*10430*/  VOTE.ANY R3, PT, !P6 ;  /* 0x0000000000037806 */ /* 0x000fc800070e0100 */
[----:B------:R-:W3:Y:S02]  /*10440*/  POPC R8, R3 ;  /* 0x0000000300087309 */ /* 0x000ee40000000000 */
[----:B---3--:R3:W4:Y:S04]  /*10450*/  SHFL.IDX PT, R7, R7, R8, 0x1f ;  /* 0x00001f0807077589 */ /* 0x00872800000e0000 */
[----:B------:R3:W0:Y:S02]  /*10460*/  SHFL.IDX PT, R4, R4, R8, 0x1f ;  /* 0x00001f0804047589 */ /* 0x00062400000e0000 */
.L_x_619:
[----:B------:R-:W-:-:S13]  /*10470*/  ISETP.NE.AND P0, PT, R3, RZ, PT ;  /* 0x000000ff0300720c */ /* 0x000fda0003f05270 */
[----:B------:R-:W-:Y:S05]  /*10480*/  @!P0 BRA `(.L_x_498) ;  /* 0x0000000000108947 */ /* 0x000fea0003800000 */
[----:B------:R-:W-:Y:S01]  /*10490*/  UMOV UR4, 0xffffffff ;  /* 0xffffffff00047882 */ /* 0x000fe20000000000 */
[----:B------:R-:W-:Y:S02]  /*104a0*/  VIADD R12, R8, 0xffffffff ;  /* 0xffffffff080c7836 */ /* 0x000fe40000000000 */
[----:B------:R-:W-:Y:S05]  /*104b0*/  BRA.DIV UR4, `(.L_x_499) ;  /* 0x0000003e04d87947 */ /* 0x000fea000b800000 */
[----:B------:R0:W0:Y:S02]  /*104c0*/  SHFL.IDX PT, R6, R2, R12, 0x1f ;  /* 0x00001f0c02067589 */ /* 0x00002400000e0000 */
.L_x_498:
[----:B01--4-:R-:W-:Y:S01]  /*104d0*/  IABS R10, R7 ;  /* 0x00000007000a7213 */ /* 0x013fe20000000000 */
[----:B------:R-:W-:Y:S01]  /*104e0*/  IMAD R16, R6, R5, R9 ;  /* 0x0000000506107224 */ /* 0x000fe200078e0209 */
[----:B------:R-:W-:Y:S01]  /*104f0*/  IABS R5, R4 ;  /* 0x0000000400057213 */ /* 0x000fe20000000000 */
[----:B------:R-:W-:Y:S01]  /*10500*/  IMAD.IADD R19, R8, 0x1, R19 ;  /* 0x0000000108137824 */ /* 0x000fe200078e0213 */
[----:B------:R-:W0:Y:S01]  /*10510*/  I2F.RP R11, R10 ;  /* 0x0000000a000b7306 */ /* 0x000e220000209400 */
[----:B------:R-:W-:-:S07]  /*10520*/  IMAD.IADD R0, R0, 0x1, -R16 ;  /* 0x0000000100007824 */ /* 0x000fce00078e0a10 */
[----:B------:R-:W1:Y:S08]  /*10530*/  I2F.RP R12, R5 ;  /* 0x00000005000c7306 */ /* 0x000e700000209400 */
[----:B0-----:R-:W2:Y:S08]  /*10540*/  MUFU.RCP R11, R11 ;  /* 0x0000000b000b7308 */ /* 0x001eb00000001000 */
[----:B-1----:R-:W-:Y:S01]  /*10550*/  MUFU.RCP R12, R12 ;  /* 0x0000000c000c7308 */ /* 0x002fe20000001000 */
[----:B--2---:R-:W-:-:S07]  /*10560*/  VIADD R2, R11, 0xffffffe ;  /* 0x0ffffffe0b027836 */ /* 0x004fce0000000000 */
[----:B------:R0:W1:Y:S02]  /*10570*/  F2I.FTZ.U32.TRUNC.NTZ R3, R2 ;  /* 0x0000000200037305 */ /* 0x000064000021f000 */
[----:B0-----:R-:W-:Y:S02]  /*10580*/  IMAD.MOV.U32 R2, RZ, RZ, RZ ;  /* 0x000000ffff027224 */ /* 0x001fe400078e00ff */
[----:B-1----:R-:W-:-:S04]  /*10590*/  IMAD.MOV R9, RZ, RZ, -R3 ;  /* 0x000000ffff097224 */ /* 0x002fc800078e0a03 */
[----:B------:R-:W-:-:S04]  /*105a0*/  IMAD R9, R9, R10, RZ ;  /* 0x0000000a09097224 */ /* 0x000fc800078e02ff */
[----:B------:R-:W-:Y:S01]  /*105b0*/  IMAD.HI.U32 R3, R3, R9, R2 ;  /* 0x0000000903037227 */ /* 0x000fe200078e0002 */
[----:B------:R-:W-:Y:S02]  /*105c0*/  IABS R2, R7 ;  /* 0x0000000700027213 */ /* 0x000fe40000000000 */
[----:B------:R-:W-:-:S03]  /*105d0*/  IABS R9, R0 ;  /* 0x0000000000097213 */ /* 0x000fc60000000000 */
[----:B------:R-:W-:Y:S02]  /*105e0*/  IMAD.MOV R2, RZ, RZ, -R2 ;  /* 0x000000ffff027224 */ /* 0x000fe400078e0a02 */
[----:B------:R-:W-:-:S04]  /*105f0*/  IMAD.HI.U32 R6, R3, R9, RZ ;  /* 0x0000000903067227 */ /* 0x000fc800078e00ff */
[----:B------:R-:W-:Y:S02]  /*10600*/  VIADD R3, R12, 0xffffffe ;  /* 0x0ffffffe0c037836 */ /* 0x000fe40000000000 */
[----:B------:R-:W-:-:S04]  /*10610*/  IMAD R9, R6, R2, R9 ;  /* 0x0000000206097224 */ /* 0x000fc800078e0209 */
[----:B------:R-:W0:Y:S01]  /*10620*/  F2I.FTZ.U32.TRUNC.NTZ R3, R3 ;  /* 0x0000000300037305 */ /* 0x000e22000021f000 */
[----:B------:R-:W-:-:S13]  /*10630*/  ISETP.GT.U32.AND P1, PT, R10, R9, PT ;  /* 0x000000090a00720c */ /* 0x000fda0003f24070 */
[----:B------:R-:W-:Y:S02]  /*10640*/  @!P1 IMAD.IADD R9, R9, 0x1, -R10 ;  /* 0x0000000109099824 */ /* 0x000fe400078e0a0a */
[----:B0-----:R-:W-:Y:S02]  /*10650*/  IMAD.MOV R2, RZ, RZ, -R3 ;  /* 0x000000ffff027224 */ /* 0x001fe400078e0a03 */
[----:B------:R-:W-:Y:S01]  /*10660*/  @!P1 VIADD R6, R6, 0x1 ;  /* 0x0000000106069836 */ /* 0x000fe20000000000 */
[----:B------:R-:W-:Y:S01]  /*10670*/  ISETP.GE.U32.AND P0, PT, R9, R10, PT ;  /* 0x0000000a0900720c */ /* 0x000fe20003f06070 */
[----:B------:R-:W-:Y:S01]  /*10680*/  IMAD R9, R2, R5, RZ ;  /* 0x0000000502097224 */ /* 0x000fe200078e02ff */
[----:B------:R-:W-:Y:S01]  /*10690*/  ISETP.NE.AND P1, PT, R7, RZ, PT ;  /* 0x000000ff0700720c */ /* 0x000fe20003f25270 */
[----:B------:R-:W-:-:S04]  /*106a0*/  IMAD.MOV.U32 R2, RZ, RZ, RZ ;  /* 0x000000ffff027224 */ /* 0x000fc800078e00ff */
[----:B------:R-:W-:Y:S01]  /*106b0*/  IMAD.HI.U32 R9, R3, R9, R2 ;  /* 0x0000000903097227 */ /* 0x000fe200078e0002 */
[----:B------:R-:W-:Y:S02]  /*106c0*/  LOP3.LUT R2, R0, R7, RZ, 0x3c, !PT ;  /* 0x0000000700027212 */ /* 0x000fe400078e3cff */
[----:B------:R-:W-:Y:S02]  /*106d0*/  IABS R3, R4 ;  /* 0x0000000400037213 */ /* 0x000fe40000000000 */
[----:B------:R-:W-:Y:S01]  /*106e0*/  ISETP.GE.AND P2, PT, R2, RZ, PT ;  /* 0x000000ff0200720c */ /* 0x000fe20003f46270 */
[----:B------:R-:W-:Y:S02]  /*106f0*/  @P0 VIADD R6, R6, 0x1 ;  /* 0x0000000106060836 */ /* 0x000fe40000000000 */
[----:B------:R-:W-:-:S10]  /*10700*/  IMAD.MOV R3, RZ, RZ, -R3 ;  /* 0x000000ffff037224 */ /* 0x000fd400078e0a03 */
[----:B------:R-:W-:Y:S01]  /*10710*/  @!P2 IMAD.MOV R6, RZ, RZ, -R6 ;  /* 0x000000ffff06a224 */ /* 0x000fe200078e0a06 */
[----:B------:R-:W-:-:S04]  /*10720*/  @!P1 LOP3.LUT R6, RZ, R7, RZ, 0x33, !PT ;  /* 0x00000007ff069212 */ /* 0x000fc800078e33ff */
[-C--:B------:R-:W-:Y:S01]  /*10730*/  IABS R2, R6.reuse ;  /* 0x0000000600027213 */ /* 0x080fe20000000000 */
[----:B------:R-:W-:-:S04]  /*10740*/  IMAD R7, R7, R6, RZ ;  /* 0x0000000607077224 */ /* 0x000fc800078e02ff */
        /* <DEDUP_REMOVED lines=13> */
[--C-:B------:R-:W-:Y:S02]  /*10820*/  IMAD.MOV R3, RZ, RZ, -R9.reuse ;  /* 0x000000ffff037224 */ /* 0x100fe400078e0a09 */
[C---:B------:R-:W-:Y:S02]  /*10830*/  IMAD R9, R4.reuse, 0x1000000, R9 ;  /* 0x0100000004097824 */ /* 0x040fe400078e0209 */
[----:B------:R-:W-:-:S04]  /*10840*/  IMAD R18, R4, R3, R6 ;  /* 0x0000000304127224 */ /* 0x000fc800078e0206 */
[----:B------:R-:W-:Y:S01]  /*10850*/  IMAD R18, R18, 0x10000, R9 ;  /* 0x0001000012127824 */ /* 0x000fe200078e0209 */
[----:B------:R-:W-:Y:S06]  /*10860*/  BRA `(.L_x_500) ;  /* 0x00000000001c7947 */ /* 0x000fec0003800000 */
.L_x_494:
[----:B------:R-:W-:Y:S01]  /*10870*/  UMOV UR4, URZ ;  /* 0x0000003f00047c82 */ /* 0x000fe20008000000 */
[----:B------:R-:W-:Y:S01]  /*10880*/  UMOV UR5, URZ ;  /* 0x0000003f00057c82 */ /* 0x000fe20008000000 */
[----:B------:R-:W-:Y:S01]  /*10890*/  ULDC UR6, c[0x0][0xc3c] ;  /* 0x00030f0000067ab9 */ /* 0x000fe20000000800 */
[----:B------:R-:W-:Y:S02]  /*108a0*/  IMAD.MOV.U32 R16, RZ, RZ, R0 ;  /* 0x000000ffff107224 */ /* 0x000fe400078e0000 */
[----:B------:R-:W-:Y:S02]  /*108b0*/  IMAD.U32 R17, RZ, RZ, UR4 ;  /* 0x00000004ff117e24 */ /* 0x000fe4000f8e00ff */
[----:B------:R-:W-:Y:S02]  /*108c0*/  IMAD.U32 R18, RZ, RZ, UR5 ;  /* 0x00000005ff127e24 */ /* 0x000fe4000f8e00ff */
[----:B------:R-:W-:-:S07]  /*108d0*/  IMAD.U32 R19, RZ, RZ, UR6 ;  /* 0x00000006ff137e24 */ /* 0x000fce000f8e00ff */
.L_x_500:
[----:B------:R-:W2:Y:S01]  /*108e0*/  S2R R0, SR_TID.X ;  /* 0x0000000000007919 */ /* 0x000ea20000002100 */
[----:B------:R-:W-:Y:S05]  /*108f0*/  WARPSYNC.ALL ;  /* 0x0000000000007948 */ /* 0x000fea0003800000 */
[----:B------:R-:W-:Y:S01]  /*10900*/  BAR.SYNC.DEFER_BLOCKING 0x4, 0x180 ;  /* 0x0106000000007b1d */ /* 0x000fe20000010000 */
[----:B--2---:R-:W-:-:S04]  /*10910*/  LOP3.LUT R0, R0, 0x1f, RZ, 0xc0, !PT ;  /* 0x0000001f00007812 */ /* 0x004fc800078ec0ff */
[----:B------:R-:W-:-:S13]  /*10920*/  ISETP.NE.AND P0, PT, R0, RZ, PT ;  /* 0x000000ff0000720c */ /* 0x000fda0003f05270 */
[----:B------:R-:W2:Y:S01]  /*10930*/  @!P0 S2R R3, SR_CgaCtaId ;  /* 0x0000000000038919 */ /* 0x000ea20000008800 */
[----:B------:R-:W-:-:S04]  /*10940*/  @!P0 MOV R0, 0x400 ;  /* 0x0000040000008802 */ /* 0x000fc80000000f00 */
[----:B--2---:R-:W-:-:S05]  /*10950*/  @!P0 LEA R22, R3, R0, 0x18 ;  /* 0x0000000003168211 */ /* 0x004fca00078ec0ff */
[----:B------:R2:W-:Y:S01]  /*10960*/  @!P0 STS.128 [R22+0x228d0], R16 ;  /* 0x0228d01016008388 */ /* 0x0005e20000000c00 */
[----:B------:R-:W-:Y:S06]  /*10970*/  BAR.ARV 0x5, 0x180 ;  /* 0x0146000000007b1d */ /* 0x000fec0000002000 */
.L_x_491:
[----:B------:R-:W-:Y:S02]  /*10980*/  ULDC UR4, c[0x0][0xc3c] ;  /* 0x00030f0000047ab9 */ /* 0x000fe40000000800 */
[----:B--2---:R-:W-:-:S13]  /*10990*/  ISETP.GE.AND P0, PT, R19, UR4, PT ;  /* 0x0000000413007c0c */ /* 0x004fda000bf06270 */
[----:B------:R-:W-:Y:S05]  /*109a0*/  @!P0 BRA `(.L_x_501) ;  /* 0xffffffb800108947 */ /* 0x000fea000383ffff */
[----:B------:R-:W-:Y:S05]  /*109b0*/  BSYNC B8 ;  /* 0x0000000000087941 */ /* 0x000fea0003800000 */
.L_x_440:
[----:B------:R-:W2:Y:S01]  /*109c0*/  LDL.LU R0, [R1+0x24] ;  /* 0x0000240001007983 */ /* 0x000ea20000300800 */
[----:B------:R-:W-:Y:S01]  /*109d0*/  BSSY B0, `(.L_x_502) ;  /* 0x000000b000007945 */ /* 0x000fe20003800000 */
[----:B------:R-:W5:Y:S01]  /*109e0*/  S2R R5, SR_CgaCtaId ;  /* 0x0000000000057919 */ /* 0x000f620000008800 */
[----:B--2---:R-:W-:-:S05]  /*109f0*/  VIADD R0, R0, 0x1 ;  /* 0x0000000100007836 */ /* 0x004fca0000000000 */
[----:B-1----:R-:W-:-:S04]  /*10a00*/  LEA.HI R2, R0, R0, RZ, 0x1 ;  /* 0x0000000000027211 */ /* 0x002fc800078f08ff */
[----:B------:R-:W-:Y:S02]  /*10a10*/  LOP3.LUT R3, R2, 0xfffffffe, RZ, 0xc0, !PT ;  /* 0xfffffffe02037812 */ /* 0x000fe400078ec0ff */
[----:B------:R-:W-:-:S03]  /*10a20*/  MOV R2, 0x400 ;  /* 0x0000040000027802 */ /* 0x000fc60000000f00 */
[----:B------:R-:W-:Y:S01]  /*10a30*/  IMAD.IADD R0, R0, 0x1, -R3 ;  /* 0x0000000100007824 */ /* 0x000fe200078e0a03 */
[----:B-----5:R-:W-:-:S04]  /*10a40*/  LEA R7, R5, R2, 0x18 ;  /* 0x0000000205077211 */ /* 0x020fc800078ec0ff */
[----:B------:R-:W-:-:S04]  /*10a50*/  SHF.L.U32 R0, R0, 0x1f, RZ ;  /* 0x0000001f00007819 */ /* 0x000fc800000006ff */
[----:B------:R-:W1:Y:S02]  /*10a60*/  SYNCS.PHASECHK.TRANS64.TRYWAIT P0, [R7+URZ+0x22820], R0 ;  /* 0x02282000070075a7 */ /* 0x000e64000800017f */
[----:B-1----:R-:W-:Y:S05]  /*10a70*/  @!P0 BRA `(.L_x_503) ;  /* 0x0000003800908947 */ /* 0x002fea0003800000 */
.L_x_622:
[----:B------:R-:W-:Y:S05]  /*10a80*/  BSYNC B0 ;  /* 0x0000000000007941 */ /* 0x000fea0003800000 */
.L_x_502:
[----:B------:R-:W-:-:S03]  /*10a90*/  UMOV UR4, 0xffffffff ;  /* 0xffffffff00047882 */ /* 0x000fc60000000000 */
[----:B------:R-:W-:Y:S05]  /*10aa0*/  BRA.DIV UR4, `(.L_x_504) ;  /* 0x0000003a04987947 */ /* 0x000fea000b800000 */
[----:B-1----:R-:W1:Y:S02]  /*10ab0*/  S2R R0, SR_TID.X ;  /* 0x0000000000007919 */ /* 0x002e640000002100 */
[----:B-1----:R-:W-:-:S04]  /*10ac0*/  SHF.R.U32.HI R0, RZ, 0x5, R0 ;  /* 0x00000005ff007819 */ /* 0x002fc80000011600 */
[----:B------:R-:W-:-:S05]  /*10ad0*/  LOP3.LUT R0, R0, 0x3, RZ, 0xc0, !PT ;  /* 0x0000000300007812 */ /* 0x000fca00078ec0ff */
[----:B------:R1:W2:Y:S02]  /*10ae0*/  SHFL.IDX PT, R14, R0, RZ, 0x1f ;  /* 0x00001fff000e7589 */ /* 0x0002a400000e0000 */
.L_x_625:
[----:B--2---:R-:W-:Y:S01]  /*10af0*/  ISETP.NE.AND P0, PT, R14, RZ, PT ;  /* 0x000000ff0e00720c */ /* 0x004fe20003f05270 */
[----:B------:R-:W-:-:S12]  /*10b00*/  BSSY B0, `(.L_x_505) ;  /* 0x0000024000007945 */ /* 0x000fd80003800000 */
[----:B------:R-:W-:Y:S05]  /*10b10*/  @P0 BRA `(.L_x_506) ;  /* 0x0000000000880947 */ /* 0x000fea0003800000 */
[----:B------:R-:W-:-:S03]  /*10b20*/  UMOV UR4, 0xffffffff ;  /* 0xffffffff00047882 */ /* 0x000fc60000000000 */
[----:B------:R-:W-:Y:S05]  /*10b30*/  BRA.DIV UR4, `(.L_x_507) ;  /* 0x0000003a04a87947 */ /* 0x000fea000b800000 */
[----:B------:R-:W-:-:S13]  /*10b40*/  ELECT P6, URZ, PT ;  /* 0x00000000003f782f */ /* 0x000fda00038c0000 */
.L_x_628:
[----:B------:R-:W-:Y:S05]  /*10b50*/  @!P6 BRA `(.L_x_506) ;  /* 0x000000000078e947 */ /* 0x000fea0003800000 */
[----:B------:R-:W-:-:S06]  /*10b60*/  ULOP3.LUT UR4, UR38, 0x2, URZ, 0xfc, !UPT ;  /* 0x0000000226047892 */ /* 0x000fcc000f8efc3f */
[----:B-1----:R-:W-:-:S05]  /*10b70*/  IMAD.U32 R0, RZ, RZ, UR4 ;  /* 0x00000004ff007e24 */ /* 0x002fca000f8e00ff */
[----:B------:R-:W-:-:S13]  /*10b80*/  ISETP.NE.AND P0, PT, R0, 0x3, PT ;  /* 0x000000030000780c */ /* 0x000fda0003f05270 */
[----:B------:R-:W-:Y:S05]  /*10b90*/  @!P0 BRA `(.L_x_508) ;  /* 0x0000000000048947 */ /* 0x000fea0003800000 */
[----:B------:R-:W-:Y:S01]  /*10ba0*/  BPT.TRAP 0x1 ;  /* 0x000000040000795c */ /* 0x000fe20000300000 */
.L_x_508:
[----:B------:R-:W-:Y:S01]  /*10bb0*/  IMAD R5, R24, 0x8, R7 ;  /* 0x0000000818057824 */ /* 0x000fe200078e0207 */
[----:B------:R-:W-:Y:S01]  /*10bc0*/  SHF.L.U32 R0, R26, 0x1f, RZ ;  /* 0x0000001f1a007819 */ /* 0x000fe200000006ff */
[----:B------:R-:W-:-:S03]  /*10bd0*/  VIADD R24, R24, 0x1 ;  /* 0x0000000118187836 */ /* 0x000fc60000000000 */
[----:B------:R-:W1:Y:S02]  /*10be0*/  SYNCS.PHASECHK.TRANS64.TRYWAIT P1, [R5+URZ+0x22840], R0 ;  /* 0x02284000050075a7 */ /* 0x000e64000802017f */
[----:B------:R-:W-:-:S04]  /*10bf0*/  ISETP.NE.AND P2, PT, R24, 0x2, PT ;  /* 0x000000021800780c */ /* 0x000fc80003f45270 */
[----:B------:R-:W-:Y:S01]  /*10c00*/  SEL R3, RZ, 0x1, P2 ;  /* 0x00000001ff037807 */ /* 0x000fe20001000000 */
[----:B-1----:R-:W-:Y:S08]  /*10c10*/  @!P1 BRA `(.L_x_509) ;  /* 0x0000003800909947 */ /* 0x002ff00003800000 */
.L_x_629:
[----:B------:R-:W-:Y:S02]  /*10c20*/  SEL R24, R24, RZ, P2 ;  /* 0x000000ff18187207 */ /* 0x000fe40001000000 */
[----:B------:R-:W-:Y:S01]  /*10c30*/  LOP3.LUT R2, R26, R3, RZ, 0x3c, !PT ;  /* 0x000000031a027212 */ /* 0x000fe200078e3cff */
[----:B------:R-:W-:Y:S06]  /*10c40*/  @!P0 BRA `(.L_x_510) ;  /* 0x0000000000048947 */ /* 0x000fec0003800000 */
[----:B------:R-:W-:Y:S01]  /*10c50*/  BPT.TRAP 0x1 ;  /* 0x000000040000795c */ /* 0x000fe20000300000 */
.L_x_510:
[----:B------:R-:W-:Y:S01]  /*10c60*/  IMAD R3, R24, 0x8, R7 ;  /* 0x0000000818037824 */ /* 0x000fe200078e0207 */
[----:B------:R-:W-:-:S04]  /*10c70*/  SHF.L.U32 R2, R2, 0x1f, RZ ;  /* 0x0000001f02027819 */ /* 0x000fc800000006ff */
[----:B------:R-:W2:Y:S02]  /*10c80*/  SYNCS.PHASECHK.TRANS64.TRYWAIT P1, [R3+URZ+0x22840], R2 ;  /* 0x02284002030075a7 */ /* 0x000ea4000802017f */
[----:B--2---:R-:W-:Y:S05]  /*10c90*/  @!P1 BRA `(.L_x_511) ;  /* 0x0000003800849947 */ /* 0x004fea0003800000 */
.L_x_630:
[----:B------:R-:W-:Y:S05]  /*10ca0*/  @!P0 BRA `(.L_x_512) ;  /* 0x0000000000048947 */ /* 0x000fea0003800000 */
[----:B------:R-:W-:Y:S01]  /*10cb0*/  BPT.TRAP 0x1 ;  /* 0x000000040000795c */ /* 0x000fe20000300000 */
.L_x_512:
[----:B------:R-:W5:Y:S02]  /*10cc0*/  SYNCS.PHASECHK.TRANS64.TRYWAIT P1, [R5+URZ+0x22860], R0 ;  /* 0x02286000050075a7 */ /* 0x000f64000802017f */
[----:B-----5:R-:W-:Y:S05]  /*10cd0*/  @!P1 BRA `(.L_x_513) ;  /* 0x0000003800889947 */ /* 0x020fea0003800000 */
.L_x_631:
[----:B------:R-:W-:Y:S05]  /*10ce0*/  @!P0 BRA `(.L_x_514) ;  /* 0x0000000000048947 */ /* 0x000fea0003800000 */
[----:B------:R-:W-:Y:S01]  /*10cf0*/  BPT.TRAP 0x1 ;  /* 0x000000040000795c */ /* 0x000fe20000300000 */
.L_x_514:
[----:B------:R0:W0:Y:S02]  /*10d00*/  SYNCS.PHASECHK.TRANS64.TRYWAIT P0, [R3+URZ+0x22860], R2 ;  /* 0x02286002030075a7 */ /* 0x000024000800017f */
[----:B0-----:R-:W-:Y:S05]  /*10d10*/  @!P0 NANOSLEEP.SYNCS 0x989680 ;  /* 0x009896800000895d */ /* 0x001fea0003900000 */
[----:B------:R-:W0:Y:S02]  /*10d20*/  @!P0 SYNCS.PHASECHK.TRANS64 P0, [R3+URZ+0x22860], R2 ;  /* 0x02286002030085a7 */ /* 0x000e24000800007f */
[----:B0-----:R-:W-:Y:S05]  /*10d30*/  @!P0 BRA `(.L_x_514) ;  /* 0xfffffffc00f08947 */ /* 0x001fea000383ffff */
.L_x_506:
[----:B------:R-:W-:Y:S05]  /*10d40*/  BSYNC B0 ;  /* 0x0000000000007941 */ /* 0x000fea0003800000 */
.L_x_505:
[----:B------:R-:W-:Y:S05]  /*10d50*/  EXIT ;  /* 0x000000000000794d */ /* 0x000fea0003800000 */
.L_x_387:
[----:B0-----:R0:W1:Y:S02]  /*10d60*/  SYNCS.PHASECHK.TRANS64.TRYWAIT P0, [R7+URZ+0x22800], R0 ;  /* 0x02280000070075a7 */ /* 0x001064000800017f */
[----:B-1----:R-:W-:Y:S05]  /*10d70*/  @!P0 NANOSLEEP.SYNCS 0x989680 ;  /* 0x009896800000895d */ /* 0x002fea0003900000 */
[----:B------:R-:W1:Y:S02]  /*10d80*/  @!P0 SYNCS.PHASECHK.TRANS64 P0, [R7+URZ+0x22800], R0 ;  /* 0x02280000070085a7 */ /* 0x000e64000800007f */
[----:B-1----:R-:W-:Y:S05]  /*10d90*/  @!P0 BRA `(.L_x_387) ;  /* 0xfffffffc00f08947 */ /* 0x002fea000383ffff */
[----:B------:R-:W-:Y:S05]  /*10da0*/  BRA `(.L_x_515) ;  /* 0xffffff10002c7947 */ /* 0x000fea000383ffff */
.L_x_391:
[----:B-1----:R-:W-:-:S04]  /*10db0*/  IMAD.U32 R0, RZ, RZ, UR22 ;  /* 0x00000016ff007e24 */ /* 0x002fc8000f8e00ff */
[----:B------:R1:W2:Y:S03]  /*10dc0*/  SYNCS.PHASECHK.TRANS64.TRYWAIT P1, [R0+URZ+0x22830], R9 ;  /* 0x02283009000075a7 */ /* 0x0002a6000802017f */
[----:B--2---:R-:W-:Y:S05]  /*10dd0*/  @!P1 NANOSLEEP.SYNCS 0x989680 ;  /* 0x009896800000995d */ /* 0x004fea0003900000 */
[----:B------:R-:W2:Y:S02]  /*10de0*/  @!P1 SYNCS.PHASECHK.TRANS64 P1, [R0+URZ+0x22830], R9 ;  /* 0x02283009000095a7 */ /* 0x000ea4000802007f */
[----:B--2---:R-:W-:Y:S05]  /*10df0*/  @!P1 BRA `(.L_x_391) ;  /* 0xfffffffc00ec9947 */ /* 0x004fea000383ffff */
[----:B------:R-:W-:Y:S05]  /*10e00*/  BRA `(.L_x_390) ;  /* 0xffffff1000547947 */ /* 0x000fea000383ffff */
.L_x_396:
[----:B--2---:R-:W-:-:S04]  /*10e10*/  IMAD.U32 R10, RZ, RZ, UR22 ;  /* 0x00000016ff0a7e24 */ /* 0x004fc8000f8e00ff */
[----:B------:R2:W3:Y:S03]  /*10e20*/  SYNCS.PHASECHK.TRANS64.TRYWAIT P1, [R10+URZ+0x22850], R9 ;  /* 0x022850090a0075a7 */ /* 0x0004e6000802017f */
[----:B---3--:R-:W-:Y:S05]  /*10e30*/  @!P1 NANOSLEEP.SYNCS 0x989680 ;  /* 0x009896800000995d */ /* 0x008fea0003900000 */
[----:B------:R-:W3:Y:S02]  /*10e40*/  @!P1 SYNCS.PHASECHK.TRANS64 P1, [R10+URZ+0x22850], R9 ;  /* 0x022850090a0095a7 */ /* 0x000ee4000802007f */
[----:B---3--:R-:W-:Y:S05]  /*10e50*/  @!P1 BRA `(.L_x_396) ;  /* 0xfffffffc00ec9947 */ /* 0x008fea000383ffff */
[----:B------:R-:W-:Y:S05]  /*10e60*/  BRA `(.L_x_395) ;  /* 0xffffff2c004c7947 */ /* 0x000fea000383ffff */
.L_x_402:
[----:B-1----:R-:W-:-:S04]  /*10e70*/  IMAD.U32 R0, RZ, RZ, UR25 ;  /* 0x00000019ff007e24 */ /* 0x002fc8000f8e00ff */
[----:B------:R1:W2:Y:S03]  /*10e80*/  SYNCS.PHASECHK.TRANS64.TRYWAIT P1, [R0+URZ+0x22830], R7 ;  /* 0x02283007000075a7 */ /* 0x0002a6000802017f */
[----:B--2---:R-:W-:Y:S05]  /*10e90*/  @!P1 NANOSLEEP.SYNCS 0x989680 ;  /* 0x009896800000995d */ /* 0x004fea0003900000 */
[----:B------:R-:W2:Y:S02]  /*10ea0*/  @!P1 SYNCS.PHASECHK.TRANS64 P1, [R0+URZ+0x22830], R7 ;  /* 0x02283007000095a7 */ /* 0x000ea4000802007f */
[----:B--2---:R-:W-:Y:S05]  /*10eb0*/  @!P1 BRA `(.L_x_402) ;  /* 0xfffffffc00ec9947 */ /* 0x004fea000383ffff */
[----:B------:R-:W-:Y:S05]  /*10ec0*/  BRA `(.L_x_401) ;  /* 0xffffff30006c7947 */ /* 0x000fea000383ffff */
.L_x_407:
[----:B-1----:R-:W-:-:S04]  /*10ed0*/  IMAD.U32 R8, RZ, RZ, UR25 ;  /* 0x00000019ff087e24 */ /* 0x002fc8000f8e00ff */
[----:B------:R1:W2:Y:S03]  /*10ee0*/  SYNCS.PHASECHK.TRANS64.TRYWAIT P1, [R8+URZ+0x22850], R7 ;  /* 0x02285007080075a7 */ /* 0x0002a6000802017f */
[----:B--2---:R-:W-:Y:S05]  /*10ef0*/  @!P1 NANOSLEEP.SYNCS 0x989680 ;  /* 0x009896800000995d */ /* 0x004fea0003900000 */
[----:B------:R-:W2:Y:S02]  /*10f00*/  @!P1 SYNCS.PHASECHK.TRANS64 P1, [R8+URZ+0x22850], R7 ;  /* 0x02285007080095a7 */ /* 0x000ea4000802007f */
[----:B--2---:R-:W-:Y:S05]  /*10f10*/  @!P1 BRA `(.L_x_407) ;  /* 0xfffffffc00ec9947 */ /* 0x004fea000383ffff */
[----:B------:R-:W-:Y:S05]  /*10f20*/  BRA `(.L_x_406) ;  /* 0xffffff50000c7947 */ /* 0x000fea000383ffff */
.L_x_454:
[----:B------:R-:W0:Y:S01]  /*10f30*/  S2R R8, SR_TID.X ;  /* 0x0000000000087919 */ /* 0x000e220000002100 */
[----:B------:R-:W-:Y:S01]  /*10f40*/  BSSY B0, `(.L_x_516) ;  /* 0x000000a000007945 */ /* 0x000fe20003800000 */
[----:B------:R-:W-:Y:S02]  /*10f50*/  IMAD.MOV.U32 R12, RZ, RZ, RZ ;  /* 0x000000ffff0c7224 */ /* 0x000fe400078e00ff */
[----:B------:R-:W-:Y:S02]  /*10f60*/  IMAD.MOV.U32 R11, RZ, RZ, 0x1f ;  /* 0x0000001fff0b7424 */ /* 0x000fe400078e00ff */
[----:B------:R-:W-:Y:S01]  /*10f70*/  IMAD.MOV.U32 R15, RZ, RZ, -0x1 ;  /* 0xffffffffff0f7424 */ /* 0x000fe200078e00ff */
[----:B0-----:R-:W-:-:S04]  /*10f80*/  SHF.R.U32.HI R8, RZ, 0x5, R8 ;  /* 0x00000005ff087819 */ /* 0x001fc80000011608 */
[----:B------:R-:W-:-:S05]  /*10f90*/  LOP3.LUT R8, R8, 0x3, RZ, 0xc0, !PT ;  /* 0x0000000308087812 */ /* 0x000fca00078ec0ff */
[----:B------:R-:W-:-:S07]  /*10fa0*/  IMAD.MOV.U32 R13, RZ, RZ, R8 ;  /* 0x000000ffff0d7224 */ /* 0x000fce00078e0008 */
[----:B-----5:R-:W-:Y:S05]  /*10fb0*/  WARPSYNC.COLLECTIVE R15, `(.L_x_517) ;  /* 0x000000000f087348 */ /* 0x020fea0003c00000 */
[----:B------:R0:W1:Y:S02]  /*10fc0*/  SHFL.IDX P6, R14, R13, R12, R11 ;  /* 0x0000000c0d0e7389 */ /* 0x00006400000c000b */
[----:B01---5:R-:W-:Y:S01]  /*10fd0*/  ENDCOLLECTIVE ;  /* 0x000000000000791b */ /* 0x023fe20003800000 */
.L_x_517:
[----:B------:R-:W-:Y:S05]  /*10fe0*/  BSYNC B0 ;  /* 0x0000000000007941 */ /* 0x000fea0003800000 */
.L_x_516:
[----:B------:R-:W-:Y:S05]  /*10ff0*/  BRA `(.L_x_518) ;  /* 0xffffffc000707947 */ /* 0x000fea000383ffff */
.L_x_457:
[----:B0-----:R0:W1:Y:S02]  /*11000*/  SYNCS.PHASECHK.TRANS64.TRYWAIT P0, [R33+URZ+0x22840], R0 ;  /* 0x02284000210075a7 */ /* 0x001064000800017f */
[----:B-1----:R-:W-:Y:S05]  /*11010*/  @!P0 NANOSLEEP.SYNCS 0x989680 ;  /* 0x009896800000895d */ /* 0x002fea0003900000 */
[----:B------:R-:W1:Y:S02]  /*11020*/  @!P0 SYNCS.PHASECHK.TRANS64 P0, [R33+URZ+0x22840], R0 ;  /* 0x02284000210085a7 */ /* 0x000e64000800007f */
[----:B-1----:R-:W-:Y:S05]  /*11030*/  @!P0 BRA `(.L_x_457) ;  /* 0xfffffffc00f08947 */ /* 0x002fea000383ffff */
[----:B------:R-:W-:Y:S05]  /*11040*/  BRA `(.L_x_519) ;  /* 0xffffffc000987947 */ /* 0x000fea000383ffff */
.L_x_458:
[----:B------:R-:W-:Y:S01]  /*11050*/  BSSY B0, `(.L_x_520) ;  /* 0x0000008000007945 */ /* 0x000fe20003800000 */
[----:B------:R-:W-:Y:S02]  /*11060*/  IMAD.MOV.U32 R13, RZ, RZ, R4 ;  /* 0x000000ffff0d7224 */ /* 0x000fe400078e0004 */
[----:B------:R-:W-:Y:S02]  /*11070*/  IMAD.MOV.U32 R12, RZ, RZ, RZ ;  /* 0x000000ffff0c7224 */ /* 0x000fe400078e00ff */
[----:B------:R-:W-:Y:S02]  /*11080*/  IMAD.MOV.U32 R11, RZ, RZ, 0x181f ;  /* 0x0000181fff0b7424 */ /* 0x000fe400078e00ff */
[----:B------:R-:W-:-:S07]  /*11090*/  IMAD.MOV.U32 R15, RZ, RZ, -0x1 ;  /* 0xffffffffff0f7424 */ /* 0x000fce00078e00ff */
[----:B------:R-:W-:Y:S05]  /*110a0*/  WARPSYNC.COLLECTIVE R15, `(.L_x_521) ;  /* 0x000000000f087348 */ /* 0x000fea0003c00000 */
[----:B------:R0:W1:Y:S02]  /*110b0*/  SHFL.IDX P6, R14, R13, R12, R11 ;  /* 0x0000000c0d0e7389 */ /* 0x00006400000c000b */
[----:B01----:R-:W-:Y:S01]  /*110c0*/  ENDCOLLECTIVE ;  /* 0x000000000000791b */ /* 0x003fe20003800000 */
.L_x_521:
[----:B------:R-:W-:Y:S05]  /*110d0*/  BSYNC B0 ;  /* 0x0000000000007941 */ /* 0x000fea0003800000 */
.L_x_520:
[----:B------:R-:W-:Y:S02]  /*110e0*/  IMAD.MOV.U32 R13, RZ, RZ, R0 ;  /* 0x000000ffff0d7224 */ /* 0x000fe400078e0000 */
[----:B------:R-:W-:Y:S02]  /*110f0*/  IMAD.MOV.U32 R12, RZ, RZ, RZ ;  /* 0x000000ffff0c7224 */ /* 0x000fe400078e00ff */
[----:B------:R-:W-:Y:S02]  /*11100*/  IMAD.MOV.U32 R11, RZ, RZ, 0x181f ;  /* 0x0000181fff0b7424 */ /* 0x000fe400078e00ff */
[----:B------:R-:W-:Y:S02]  /*11110*/  IMAD.MOV.U32 R15, RZ, RZ, -0x1 ;  /* 0xffffffffff0f7424 */ /* 0x000fe400078e00ff */
[----:B------:R-:W-:Y:S02]  /*11120*/  IMAD.MOV.U32 R2, RZ, RZ, R14 ;  /* 0x000000ffff027224 */ /* 0x000fe400078e000e */
[----:B------:R-:W-:-:S07]  /*11130*/  @P0 IMAD R7, R5, 0x2, R22 ;  /* 0x0000000205070824 */ /* 0x000fce00078e0216 */
[----:B------:R-:W-:Y:S05]  /*11140*/  WARPSYNC.COLLECTIVE R15, `(.L_x_522) ;  /* 0x000000000f087348 */ /* 0x000fea0003c00000 */
[----:B------:R0:W1:Y:S02]  /*11150*/  SHFL.IDX P6, R14, R13, R12, R11 ;  /* 0x0000000c0d0e7389 */ /* 0x00006400000c000b */
[----:B01----:R-:W-:Y:S01]  /*11160*/  ENDCOLLECTIVE ;  /* 0x000000000000791b */ /* 0x003fe20003800000 */
.L_x_522:
[----:B------:R-:W-:Y:S02]  /*11170*/  IMAD.MOV.U32 R13, RZ, RZ, R4 ;  /* 0x000000ffff0d7224 */ /* 0x000fe400078e0004 */
[----:B------:R-:W-:Y:S02]  /*11180*/  IMAD.MOV.U32 R12, RZ, RZ, 0x1 ;  /* 0x00000001ff0c7424 */ /* 0x000fe400078e00ff */
[----:B------:R-:W-:-:S07]  /*11190*/  IMAD.MOV.U32 R3, RZ, RZ, R14 ;  /* 0x000000ffff037224 */ /* 0x000fce00078e000e */
[----:B------:R-:W-:Y:S05]  /*111a0*/  WARPSYNC.COLLECTIVE R15, `(.L_x_523) ;  /* 0x000000000f087348 */ /* 0x000fea0003c00000 */
[----:B------:R0:W1:Y:S02]  /*111b0*/  SHFL.IDX P6, R14, R13, R12, R11 ;  /* 0x0000000c0d0e7389 */ /* 0x00006400000c000b */
[----:B01----:R-:W-:Y:S01]  /*111c0*/  ENDCOLLECTIVE ;  /* 0x000000000000791b */ /* 0x003fe20003800000 */
.L_x_523:
[----:B------:R-:W-:-:S05]  /*111d0*/  @P0 LEA R3, P1, R8, R3, 0x1 ;  /* 0x0000000308030211 */ /* 0x000fca00078208ff */
[----:B------:R-:W-:-:S05]  /*111e0*/  @P0 IMAD.X R2, RZ, RZ, R2, P1 ;  /* 0x000000ffff020224 */ /* 0x000fca00008e0602 */
[----:B------:R-:W-:Y:S01]  /*111f0*/  @P0 LOP3.LUT R3, R3, R2, RZ, 0x3c, !PT ;  /* 0x0000000203030212 */ /* 0x000fe200078e3cff */
[----:B------:R-:W-:-:S03]  /*11200*/  IMAD.MOV.U32 R13, RZ, RZ, R0 ;  /* 0x000000ffff0d7224 */ /* 0x000fc600078e0000 */
[----:B------:R-:W-:-:S04]  /*11210*/  @P0 LOP3.LUT R2, R3, R2, RZ, 0x3c, !PT ;  /* 0x0000000203020212 */ /* 0x000fc800078e3cff */
[----:B------:R-:W-:-:S05]  /*11220*/  @P0 LOP3.LUT R3, R3, R2, RZ, 0x3c, !PT ;  /* 0x0000000203030212 */ /* 0x000fca00078e3cff */
[----:B------:R-:W-:Y:S01]  /*11230*/  @!PT LDS RZ, [RZ] ;  /* 0x00000000fffff984 */ /* 0x000fe20000000800 */
[----:B------:R-:W-:Y:S01]  /*11240*/  @!PT LDS RZ, [RZ] ;  /* 0x00000000fffff984 */ /* 0x000fe20000000800 */
[----:B------:R-:W-:Y:S01]  /*11250*/  @!PT LDS RZ, [RZ] ;  /* 0x00000000fffff984 */ /* 0x000fe20000000800 */
[----:B------:R0:W-:Y:S01]  /*11260*/  @P0 LDGSTS.E.BYPASS.LTC128B.128 [R7+0x1c400], desc[UR50][R2.64], !P2 ;  /* 0x1c40000002070fae */ /* 0x0001e2000d101d72 */
[----:B------:R-:W-:Y:S01]  /*11270*/  ISETP.GE.AND P0, PT, R32, 0x11, PT ;  /* 0x000000112000780c */ /* 0x000fe20003f06270 */
[----:B0-----:R-:W-:-:S12]  /*11280*/  IMAD.MOV.U32 R2, RZ, RZ, R14 ;  /* 0x000000ffff027224 */ /* 0x001fd800078e000e */
[----:B------:R-:W-:Y:S05]  /*11290*/  WARPSYNC.COLLECTIVE R15, `(.L_x_524) ;  /* 0x000000000f087348 */ /* 0x000fea0003c00000 */
[----:B------:R0:W1:Y:S02]  /*112a0*/  SHFL.IDX P6, R14, R13, R12, R11 ;  /* 0x0000000c0d0e7389 */ /* 0x00006400000c000b */
[----:B01----:R-:W-:Y:S01]  /*112b0*/  ENDCOLLECTIVE ;  /* 0x000000000000791b */ /* 0x003fe20003800000 */
.L_x_524:
[----:B------:R-:W-:Y:S02]  /*112c0*/  @P0 IMAD R7, R5, 0x2, R22 ;  /* 0x0000000205070824 */ /* 0x000fe400078e0216 */
[----:B------:R-:W-:Y:S02]  /*112d0*/  IMAD.MOV.U32 R13, RZ, RZ, R4 ;  /* 0x000000ffff0d7224 */ /* 0x000fe400078e0004 */
[----:B------:R-:W-:Y:S02]  /*112e0*/  IMAD.MOV.U32 R12, RZ, RZ, 0x2 ;  /* 0x00000002ff0c7424 */ /* 0x000fe400078e00ff */
[----:B------:R-:W-:-:S07]  /*112f0*/  IMAD.MOV.U32 R3, RZ, RZ, R14 ;  /* 0x000000ffff037224 */ /* 0x000fce00078e000e */
[----:B------:R-:W-:Y:S05]  /*11300*/  WARPSYNC.COLLECTIVE R15, `(.L_x_525) ;  /* 0x000000000f087348 */ /* 0x000fea0003c00000 */
[----:B------:R0:W1:Y:S02]  /*11310*/  SHFL.IDX P6, R14, R13, R12, R11 ;  /* 0x0000000c0d0e7389 */ /* 0x00006400000c000b */
[----:B01----:R-:W-:Y:S01]  /*11320*/  ENDCOLLECTIVE ;  /* 0x000000000000791b */ /* 0x003fe20003800000 */
.L_x_525:
        /* <DEDUP_REMOVED lines=15> */
.L_x_526:
[----:B------:R-:W-:Y:S02]  /*11420*/  @P0 IMAD R7, R5, 0x2, R22 ;  /* 0x0000000205070824 */ /* 0x000fe400078e0216 */
[----:B------:R-:W-:Y:S02]  /*11430*/  IMAD.MOV.U32 R13, RZ, RZ, R4 ;  /* 0x000000ffff0d7224 */ /* 0x000fe400078e0004 */
[----:B------:R-:W-:Y:S02]  /*11440*/  IMAD.MOV.U32 R12, RZ, RZ, 0x3 ;  /* 0x00000003ff0c7424 */ /* 0x000fe400078e00ff */
[----:B------:R-:W-:-:S07]  /*11450*/  IMAD.MOV.U32 R3, RZ, RZ, R14 ;  /* 0x000000ffff037224 */ /* 0x000fce00078e000e */
[----:B------:R-:W-:Y:S05]  /*11460*/  WARPSYNC.COLLECTIVE R15, `(.L_x_527) ;  /* 0x000000000f087348 */ /* 0x000fea0003c00000 */
[----:B------:R0:W1:Y:S02]  /*11470*/  SHFL.IDX P6, R14, R13, R12, R11 ;  /* 0x0000000c0d0e7389 */ /* 0x00006400000c000b */
[----:B01----:R-:W-:Y:S01]  /*11480*/  ENDCOLLECTIVE ;  /* 0x000000000000791b */ /* 0x003fe20003800000 */
.L_x_527:
        /* <DEDUP_REMOVED lines=15> */
.L_x_528:
[----:B------:R-:W-:Y:S02]  /*11580*/  @P0 IMAD R7, R5, 0x2, R22 ;  /* 0x0000000205070824 */ /* 0x000fe400078e0216 */
[----:B------:R-:W-:Y:S02]  /*11590*/  IMAD.MOV.U32 R13, RZ, RZ, R4 ;  /* 0x000000ffff0d7224 */ /* 0x000fe400078e0004 */
[----:B------:R-:W-:Y:S02]  /*115a0*/  IMAD.MOV.U32 R12, RZ, RZ, 0x4 ;  /* 0x00000004ff0c7424 */ /* 0x000fe400078e00ff */
[----:B------:R-:W-:-:S07]  /*115b0*/  IMAD.MOV.U32 R3, RZ, RZ, R14 ;  /* 0x000000ffff037224 */ /* 0x000fce00078e000e */
[----:B------:R-:W-:Y:S05]  /*115c0*/  WARPSYNC.COLLECTIVE R15, `(.L_x_529) ;  /* 0x000000000f087348 */ /* 0x000fea0003c00000 */
[----:B------:R0:W1:Y:S02]  /*115d0*/  SHFL.IDX P6, R14, R13, R12, R11 ;  /* 0x0000000c0d0e7389 */ /* 0x00006400000c000b */
[----:B01----:R-:W-:Y:S01]  /*115e0*/  ENDCOLLECTIVE ;  /* 0x000000000000791b */ /* 0x003fe20003800000 */
.L_x_529:
        /* <DEDUP_REMOVED lines=15> */
.L_x_530:
[----:B------:R-:W-:Y:S02]  /*116e0*/  @P0 IMAD R7, R5, 0x2, R22 ;  /* 0x0000000205070824 */ /* 0x000fe400078e0216 */
[----:B------:R-:W-:Y:S02]  /*116f0*/  IMAD.MOV.U32 R13, RZ, RZ, R4 ;  /* 0x000000ffff0d7224 */ /* 0x000fe400078e0004 */
[----:B------:R-:W-:Y:S02]  /*11700*/  IMAD.MOV.U32 R12, RZ, RZ, 0x5 ;  /* 0x00000005ff0c7424 */ /* 0x000fe400078e00ff */
[----:B------:R-:W-:-:S07]  /*11710*/  IMAD.MOV.U32 R3, RZ, RZ, R14 ;  /* 0x000000ffff037224 */ /* 0x000fce00078e000e */
[----:B------:R-:W-:Y:S05]  /*11720*/  WARPSYNC.COLLECTIVE R15, `(.L_x_531) ;  /* 0x000000000f087348 */ /* 0x000fea0003c00000 */
[----:B------:R0:W1:Y:S02]  /*11730*/  SHFL.IDX P6, R14, R13, R12, R11 ;  /* 0x0000000c0d0e7389 */ /* 0x00006400000c000b */
[----:B01----:R-:W-:Y:S01]  /*11740*/  ENDCOLLECTIVE ;  /* 0x000000000000791b */ /* 0x003fe20003800000 */
.L_x_531:
[----:B------:R-:W-:-:S05]  /*11750*/  @P0 LEA R3, P1, R8, R3, 0x1 ;  /* 0x0000000308030211 */ /* 0x000fca00078208ff */
[----:B------:R-:W-:-:S05]  /*11760*/  @P0 IMAD.X R2, RZ, RZ, R2, P1 ;  /* 0x000000ffff020224 */ /* 0x000fca00008e0602 */
[----:B------:R-:W-:Y:S01]  /*11770*/  @P0 LOP3.LUT R3, R3, R2, RZ, 0x3c, !PT ;  /* 0x0000000203030212 */ /* 0x000fe200078e3cff */
[----:B------:R-:W-:-:S03]  /*11780*/  IMAD.MOV.U32 R13, RZ, RZ, R0 ;  /* 0x000000ffff0d7224 */ /* 0x000fc600078e0000 */
[----:B------:R-:W-:-:S04]  /*11790*/  @P0 LOP3.LUT R2, R3, R2, RZ, 0x3c, !PT ;  /* 0x0000000203020212 */ /* 0x000fc800078e3cff */
[----:B------:R-:W-:Y:S01]  /*117a0*/  @P0 LOP3.LUT R3, R3, R2, RZ, 0x3c, !PT ;  /* 0x0000000203030212 */ /* 0x000fe200078e3cff */
[----:B------:R-:W-:-:S07]  /*117b0*/  IMAD.MOV.U32 R4, RZ, RZ, R14 ;  /* 0x000000ffff047224 */ /* 0x000fce00078e000e */
[----:B------:R-:W-:Y:S05]  /*117c0*/  WARPSYNC.COLLECTIVE R15, `(.L_x_532) ;  /* 0x000000000f087348 */ /* 0x000fea0003c00000 */
[----:B------:R0:W1:Y:S02]  /*117d0*/  SHFL.IDX P6, R14, R13, R12, R11 ;  /* 0x0000000c0d0e7389 */ /* 0x00006400000c000b */
[----:B01----:R-:W-:Y:S01]  /*117e0*/  ENDCOLLECTIVE ;  /* 0x000000000000791b */ /* 0x003fe20003800000 */
.L_x_532:
[----:B------:R-:W-:Y:S01]  /*117f0*/  @!PT LDS RZ, [RZ] ;  /* 0x00000000fffff984 */ /* 0x000fe20000000800 */
[----:B------:R-:W-:Y:S01]  /*11800*/  @!PT LDS RZ, [RZ] ;  /* 0x00000000fffff984 */ /* 0x000fe20000000800 */
[----:B------:R-:W-:Y:S01]  /*11810*/  @!PT LDS RZ, [RZ] ;  /* 0x00000000fffff984 */ /* 0x000fe20000000800 */
[----:B------:R1:W-:Y:S01]  /*11820*/  @P0 LDGSTS.E.BYPASS.LTC128B.128 [R7+0x1e400], desc[UR50][R2.64], !P2 ;  /* 0x1e40000002070fae */ /* 0x0003e2000d101d72 */
[----:B------:R-:W-:Y:S01]  /*11830*/  IMAD.MOV.U32 R0, RZ, RZ, R14 ;  /* 0x000000ffff007224 */ /* 0x000fe200078e000e */
[----:B------:R-:W-:Y:S06]  /*11840*/  BRA `(.L_x_533) ;  /* 0xffffffbc00f87947 */ /* 0x000fec000383ffff */
.L_x_463:
[----:B------:R-:W-:Y:S02]  /*11850*/  IMAD.MOV.U32 R13, RZ, RZ, R4 ;  /* 0x000000ffff0d7224 */ /* 0x000fe400078e0004 */
[----:B------:R-:W-:Y:S02]  /*11860*/  IMAD.MOV.U32 R12, RZ, RZ, RZ ;  /* 0x000000ffff0c7224 */ /* 0x000fe400078e00ff */
[----:B------:R-:W-:Y:S02]  /*11870*/  IMAD.MOV.U32 R11, RZ, RZ, 0x181f ;  /* 0x0000181fff0b7424 */ /* 0x000fe400078e00ff */
[----:B------:R-:W-:Y:S02]  /*11880*/  IMAD.MOV.U32 R15, RZ, RZ, -0x1 ;  /* 0xffffffffff0f7424 */ /* 0x000fe400078e00ff */
[----:B-----5:R-:W-:Y:S02]  /*11890*/  IMAD R5, R10, R6, RZ ;  /* 0x000000060a057224 */ /* 0x020fe400078e02ff */
[----:B------:R-:W-:-:S07]  /*118a0*/  IMAD.IADD R17, R9, 0x1, R17 ;  /* 0x0000000109117824 */ /* 0x000fce00078e0211 */
[----:B------:R-:W-:Y:S05]  /*118b0*/  WARPSYNC.COLLECTIVE R15, `(.L_x_534) ;  /* 0x000000000f087348 */ /* 0x000fea0003c00000 */
[----:B------:R0:W1:Y:S02]  /*118c0*/  SHFL.IDX P6, R14, R13, R12, R11 ;  /* 0x0000000c0d0e7389 */ /* 0x00006400000c000b */
[----:B01----:R-:W-:Y:S01]  /*118d0*/  ENDCOLLECTIVE ;  /* 0x000000000000791b */ /* 0x003fe20003800000 */
.L_x_534:
[C---:B------:R-:W-:Y:S01]  /*118e0*/  VIADD R6, R17.reuse, 0x10 ;  /* 0x0000001011067836 */ /* 0x040fe20000000000 */
[----:B------:R-:W-:Y:S01]  /*118f0*/  ISETP.GE.AND P0, PT, R17, R5, PT ;  /* 0x000000051100720c */ /* 0x000fe20003f06270 */
[----:B------:R-:W-:Y:S02]  /*11900*/  IMAD.MOV.U32 R13, RZ, RZ, R0 ;  /* 0x000000ffff0d7224 */ /* 0x000fe400078e0000 */
[----:B------:R-:W-:-:S10]  /*11910*/  IMAD.MOV.U32 R2, RZ, RZ, R14 ;  /* 0x000000ffff027224 */ /* 0x000fd400078e000e */
[----:B------:R-:W-:Y:S05]  /*11920*/  WARPSYNC.COLLECTIVE R15, `(.L_x_535) ;  /* 0x000000000f087348 */ /* 0x000fea0003c00000 */
[----:B------:R0:W1:Y:S02]  /*11930*/  SHFL.IDX P6, R14, R13, R12, R11 ;  /* 0x0000000c0d0e7389 */ /* 0x00006400000c000b */
[----:B01----:R-:W-:Y:S01]  /*11940*/  ENDCOLLECTIVE ;  /* 0x000000000000791b */ /* 0x003fe20003800000 */
.L_x_535:
[----:B------:R-:W-:Y:S02]  /*11950*/  IMAD.MOV.U32 R13, RZ, RZ, R4 ;  /* 0x000000ffff0d7224 */ /* 0x000fe400078e0004 */
[----:B------:R-:W-:Y:S02]  /*11960*/  IMAD.MOV.U32 R12, RZ, RZ, 0x1 ;  /* 0x00000001ff0c7424 */ /* 0x000fe400078e00ff */
[----:B------:R-:W-:-:S07]  /*11970*/  IMAD.MOV.U32 R3, RZ, RZ, R14 ;  /* 0x000000ffff037224 */ /* 0x000fce00078e000e */
[----:B------:R-:W-:Y:S05]  /*11980*/  WARPSYNC.COLLECTIVE R15, `(.L_x_536) ;  /* 0x000000000f087348 */ /* 0x000fea0003c00000 */
[----:B------:R0:W1:Y:S02]  /*11990*/  SHFL.IDX P6, R14, R13, R12, R11 ;  /* 0x0000000c0d0e7389 */ /* 0x00006400000c000b */
[----:B01----:R-:W-:Y:S01]  /*119a0*/  ENDCOLLECTIVE ;  /* 0x000000000000791b */ /* 0x003fe20003800000 */
.L_x_536:
[----:B------:R-:W-:-:S05]  /*119b0*/  @!P0 LEA R3, P2, R8, R3, 0x1 ;  /* 0x0000000308038211 */ /* 0x000fca00078408ff */
[----:B------:R-:W-:-:S05]  /*119c0*/  @!P0 IMAD.X R2, RZ, RZ, R2, P2 ;  /* 0x000000ffff028224 */ /* 0x000fca00010e0602 */
[----:B------:R-:W-:Y:S01]  /*119d0*/  @!P0 LOP3.LUT R3, R3, R2, RZ, 0x3c, !PT ;  /* 0x0000000203038212 */ /* 0x000fe200078e3cff */
[----:B------:R-:W-:-:S03]  /*119e0*/  IMAD.MOV.U32 R13, RZ, RZ, R0 ;  /* 0x000000ffff0d7224 */ /* 0x000fc600078e0000 */
[----:B------:R-:W-:-:S04]  /*119f0*/  @!P0 LOP3.LUT R2, R3, R2, RZ, 0x3c, !PT ;  /* 0x0000000203028212 */ /* 0x000fc800078e3cff */
[----:B------:R-:W-:-:S05]  /*11a00*/  @!P0 LOP3.LUT R3, R3, R2, RZ, 0x3c, !PT ;  /* 0x0000000203038212 */ /* 0x000fca00078e3cff */
        /* <DEDUP_REMOVED lines=9> */
.L_x_537:
[----:B------:R-:W-:Y:S02]  /*11aa0*/  IMAD.MOV.U32 R13, RZ, RZ, R4 ;  /* 0x000000ffff0d7224 */ /* 0x000fe400078e0004 */
[----:B------:R-:W-:Y:S02]  /*11ab0*/  IMAD.MOV.U32 R12, RZ, RZ, 0x2 ;  /* 0x00000002ff0c7424 */ /* 0x000fe400078e00ff */
[----:B------:R-:W-:-:S07]  /*11ac0*/  IMAD.MOV.U32 R3, RZ, RZ, R14 ;  /* 0x000000ffff037224 */ /* 0x000fce00078e000e */
[----:B------:R-:W-:Y:S05]  /*11ad0*/  WARPSYNC.COLLECTIVE R15, `(.L_x_538) ;  /* 0x000000000f087348 */ /* 0x000fea0003c00000 */
[----:B------:R0:W1:Y:S02]  /*11ae0*/  SHFL.IDX P6, R14, R13, R12, R11 ;  /* 0x0000000c0d0e7389 */ /* 0x00006400000c000b */
[----:B01----:R-:W-:Y:S01]  /*11af0*/  ENDCOLLECTIVE ;  /* 0x000000000000791b */ /* 0x003fe20003800000 */
.L_x_538:
        /* <DEDUP_REMOVED lines=9> */
[----:B------:R0:W-:Y:S02]  /*11b90*/  @!P0 LDGSTS.E.BYPASS.LTC128B.128 [R36+0x18c00], desc[UR50][R2.64], !P1 ;  /* 0x18c0000002248fae */ /* 0x0001e4000c901d72 */
[----:B0-----:R-:W-:-:S05]  /*11ba0*/  VIADD R2, R17, 0x20 ;  /* 0x0000002011027836 */ /* 0x001fca0000000000 */
[----:B------:R-:W-:Y:S01]  /*11bb0*/  ISETP.GE.AND P0, PT, R2, R5, PT ;  /* 0x000000050200720c */ /* 0x000fe20003f06270 */
[----:B------:R-:W-:-:S12]  /*11bc0*/  IMAD.MOV.U32 R2, RZ, RZ, R14 ;  /* 0x000000ffff027224 */ /* 0x000fd800078e000e */
[----:B------:R-:W-:Y:S05]  /*11bd0*/  WARPSYNC.COLLECTIVE R15, `(.L_x_539) ;  /* 0x000000000f087348 */ /* 0x000fea0003c00000 */
[----:B------:R0:W1:Y:S02]  /*11be0*/  SHFL.IDX P6, R14, R13, R12, R11 ;  /* 0x0000000c0d0e7389 */ /* 0x00006400000c000b */
[----:B01----:R-:W-:Y:S01]  /*11bf0*/  ENDCOLLECTIVE ;  /* 0x000000000000791b */ /* 0x003fe20003800000 */
.L_x_539:
[----:B------:R-:W-:Y:S02]  /*11c00*/  IMAD.MOV.U32 R13, RZ, RZ, R4 ;  /* 0x000000ffff0d7224 */ /* 0x000fe400078e0004 */
[----:B------:R-:W-:Y:S02]  /*11c10*/  IMAD.MOV.U32 R12, RZ, RZ, 0x3 ;  /* 0x00000003ff0c7424 */ /* 0x000fe400078e00ff */
[----:B------:R-:W-:-:S07]  /*11c20*/  IMAD.MOV.U32 R3, RZ, RZ, R14 ;  /* 0x000000ffff037224 */ /* 0x000fce00078e000e */
[----:B------:R-:W-:Y:S05]  /*11c30*/  WARPSYNC.COLLECTIVE R15, `(.L_x_540) ;  /* 0x000000000f087348 */ /* 0x000fea0003c00000 */
[----:B------:R0:W1:Y:S02]  /*11c40*/  SHFL.IDX P6, R14, R13, R12, R11 ;  /* 0x0000000c0d0e7389 */ /* 0x00006400000c000b */
[----:B01----:R-:W-:Y:S01]  /*11c50*/  ENDCOLLECTIVE ;  /* 0x000000000000791b */ /* 0x003fe20003800000 */
.L_x_540:
        /* <DEDUP_REMOVED lines=16> */
.L_x_541:
[----:B------:R-:W-:Y:S02]  /*11d60*/  IMAD.MOV.U32 R13, RZ, RZ, R4 ;  /* 0x000000ffff0d7224 */ /* 0x000fe400078e0004 */
[----:B------:R-:W-:Y:S02]  /*11d70*/  IMAD.MOV.U32 R12, RZ, RZ, 0x4 ;  /* 0x00000004ff0c7424 */ /* 0x000fe400078e00ff */
[----:B------:R-:W-:-:S07]  /*11d80*/  IMAD.MOV.U32 R3, RZ, RZ, R14 ;  /* 0x000000ffff037224 */ /* 0x000fce00078e000e */
[----:B------:R-:W-:Y:S05]  /*11d90*/  WARPSYNC.COLLECTIVE R15, `(.L_x_542) ;  /* 0x000000000f087348 */ /* 0x000fea0003c00000 */
[----:B------:R0:W1:Y:S02]  /*11da0*/  SHFL.IDX P6, R14, R13, R12, R11 ;  /* 0x0000000c0d0e7389 */ /* 0x00006400000c000b */
[----:B01----:R-:W-:Y:S01]  /*11db0*/  ENDCOLLECTIVE ;  /* 0x000000000000791b */ /* 0x003fe20003800000 */
.L_x_542:
        /* <DEDUP_REMOVED lines=16> */
.L_x_543:
[----:B------:R-:W-:Y:S02]  /*11ec0*/  IMAD.MOV.U32 R13, RZ, RZ, R4 ;  /* 0x000000ffff0d7224 */ /* 0x000fe400078e0004 */
[----:B------:R-:W-:Y:S02]  /*11ed0*/  IMAD.MOV.U32 R12, RZ, RZ, 0x5 ;  /* 0x00000005ff0c7424 */ /* 0x000fe400078e00ff */
[----:B------:R-:W-:-:S07]  /*11ee0*/  IMAD.MOV.U32 R3, RZ, RZ, R14 ;  /* 0x000000ffff037224 */ /* 0x000fce00078e000e */
[----:B------:R-:W-:Y:S05]  /*11ef0*/  WARPSYNC.COLLECTIVE R15, `(.L_x_544) ;  /* 0x000000000f087348 */ /* 0x000fea0003c00000 */
[----:B------:R0:W1:Y:S02]  /*11f00*/  SHFL.IDX P6, R14, R13, R12, R11 ;  /* 0x0000000c0d0e7389 */ /* 0x00006400000c000b */
[----:B01----:R-:W-:Y:S01]  /*11f10*/  ENDCOLLECTIVE ;  /* 0x000000000000791b */ /* 0x003fe20003800000 */
.L_x_544:
        /* <DEDUP_REMOVED lines=16> */
.L_x_545:
[----:B------:R-:W-:Y:S02]  /*12020*/  IMAD.MOV.U32 R13, RZ, RZ, R4 ;  /* 0x000000ffff0d7224 */ /* 0x000fe400078e0004 */
[----:B------:R-:W-:Y:S02]  /*12030*/  IMAD.MOV.U32 R12, RZ, RZ, 0x6 ;  /* 0x00000006ff0c7424 */ /* 0x000fe400078e00ff */
[----:B------:R-:W-:-:S07]  /*12040*/  IMAD.MOV.U32 R3, RZ, RZ, R14 ;  /* 0x000000ffff037224 */ /* 0x000fce00078e000e */
[----:B------:R-:W-:Y:S05]  /*12050*/  WARPSYNC.COLLECTIVE R15, `(.L_x_546) ;  /* 0x000000000f087348 */ /* 0x000fea0003c00000 */
[----:B------:R0:W1:Y:S02]  /*12060*/  SHFL.IDX P6, R14, R13, R12, R11 ;  /* 0x0000000c0d0e7389 */ /* 0x00006400000c000b */
[----:B01----:R-:W-:Y:S01]  /*12070*/  ENDCOLLECTIVE ;  /* 0x000000000000791b */ /* 0x003fe20003800000 */
.L_x_546:
        /* <DEDUP_REMOVED lines=16> */
.L_x_547:
[----:B------:R-:W-:Y:S02]  /*12180*/  IMAD.MOV.U32 R13, RZ, RZ, R4 ;  /* 0x000000ffff0d7224 */ /* 0x000fe400078e0004 */
[----:B------:R-:W-:Y:S02]  /*12190*/  IMAD.MOV.U32 R12, RZ, RZ, 0x7 ;  /* 0x00000007ff0c7424 */ /* 0x000fe400078e00ff */
[----:B------:R-:W-:-:S07]  /*121a0*/  IMAD.MOV.U32 R3, RZ, RZ, R14 ;  /* 0x000000ffff037224 */ /* 0x000fce00078e000e */
[----:B------:R-:W-:Y:S05]  /*121b0*/  WARPSYNC.COLLECTIVE R15, `(.L_x_548) ;  /* 0x000000000f087348 */ /* 0x000fea0003c00000 */
[----:B------:R0:W1:Y:S02]  /*121c0*/  SHFL.IDX P6, R14, R13, R12, R11 ;  /* 0x0000000c0d0e7389 */ /* 0x00006400000c000b */
[----:B01----:R-:W-:Y:S01]  /*121d0*/  ENDCOLLECTIVE ;  /* 0x000000000000791b */ /* 0x003fe20003800000 */
.L_x_548:
[----:B------:R-:W-:-:S05]  /*121e0*/  @!P0 LEA R3, P2, R8, R3, 0x1 ;  /* 0x0000000308038211 */ /* 0x000fca00078408ff */
[----:B------:R-:W-:-:S05]  /*121f0*/  @!P0 IMAD.X R2, RZ, RZ, R2, P2 ;  /* 0x000000ffff028224 */ /* 0x000fca00010e0602 */
[----:B------:R-:W-:Y:S01]  /*12200*/  @!P0 LOP3.LUT R3, R3, R2, RZ, 0x3c, !PT ;  /* 0x0000000203038212 */ /* 0x000fe200078e3cff */
[----:B------:R-:W-:-:S03]  /*12210*/  IMAD.MOV.U32 R13, RZ, RZ, R0 ;  /* 0x000000ffff0d7224 */ /* 0x000fc600078e0000 */
[----:B------:R-:W-:-:S04]  /*12220*/  @!P0 LOP3.LUT R2, R3, R2, RZ, 0x3c, !PT ;  /* 0x0000000203028212 */ /* 0x000fc800078e3cff */
[----:B------:R-:W-:Y:S01]  /*12230*/  @!P0 LOP3.LUT R3, R3, R2, RZ, 0x3c, !PT ;  /* 0x0000000203038212 */ /* 0x000fe200078e3cff */
[----:B------:R-:W-:-:S04]  /*12240*/  IMAD.MOV.U32 R4, RZ, RZ, R14 ;  /* 0x000000ffff047224 */ /* 0x000fc800078e000e */
[----:B------:R-:W-:Y:S01]  /*12250*/  @!PT LDS RZ, [RZ] ;  /* 0x00000000fffff984 */ /* 0x000fe20000000800 */
[----:B------:R-:W-:Y:S01]  /*12260*/  @!PT LDS RZ, [RZ] ;  /* 0x00000000fffff984 */ /* 0x000fe20000000800 */
[----:B------:R-:W-:Y:S01]  /*12270*/  @!PT LDS RZ, [RZ] ;  /* 0x00000000fffff984 */ /* 0x000fe20000000800 */
[----:B------:R0:W-:Y:S03]  /*12280*/  @!P0 LDGSTS.E.BYPASS.LTC128B.128 [R36+0x1b400], desc[UR50][R2.64], !P1 ;  /* 0x1b40000002248fae */ /* 0x0001e6000c901d72 */
[----:B0-----:R-:W-:Y:S05]  /*12290*/  WARPSYNC.COLLECTIVE R15, `(.L_x_549) ;  /* 0x000000000f087348 */ /* 0x001fea0003c00000 */
[----:B------:R1:W2:Y:S02]  /*122a0*/  SHFL.IDX P6, R14, R13, R12, R11 ;  /* 0x0000000c0d0e7389 */ /* 0x0002a400000c000b */
[----:B012---:R-:W-:Y:S01]  /*122b0*/  ENDCOLLECTIVE ;  /* 0x000000000000791b */ /* 0x007fe20003800000 */
.L_x_549:
[----:B------:R-:W-:Y:S05]  /*122c0*/  BRA `(.L_x_550) ;  /* 0xffffffc000607947 */ /* 0x000fea000383ffff */
.L_x_466:
[----:B0-----:R0:W1:Y:S02]  /*122d0*/  SYNCS.PHASECHK.TRANS64.TRYWAIT P0, [R22+URZ+0x22820], R3 ;  /* 0x02282003160075a7 */ /* 0x001064000800017f */
[----:B-1----:R-:W-:Y:S05]  /*122e0*/  @!P0 NANOSLEEP.SYNCS 0x989680 ;  /* 0x009896800000895d */ /* 0x002fea0003900000 */
[----:B------:R-:W1:Y:S02]  /*122f0*/  @!P0 SYNCS.PHASECHK.TRANS64 P0, [R22+URZ+0x22820], R3 ;  /* 0x02282003160085a7 */ /* 0x000e64000800007f */
[----:B-1----:R-:W-:Y:S05]  /*12300*/  @!P0 BRA `(.L_x_466) ;  /* 0xfffffffc00f08947 */ /* 0x002fea000383ffff */
[----:B------:R-:W-:Y:S05]  /*12310*/  BRA `(.L_x_551) ;  /* 0xffffffc000bc7947 */ /* 0x000fea000383ffff */
.L_x_469:
[----:B-1----:R1:W2:Y:S02]  /*12320*/  SYNCS.PHASECHK.TRANS64.TRYWAIT P0, [R33+URZ+0x22860], R0 ;  /* 0x02286000210075a7 */ /* 0x0022a4000800017f */
[----:B--2---:R-:W-:Y:S05]  /*12330*/  @!P0 NANOSLEEP.SYNCS 0x989680 ;  /* 0x009896800000895d */ /* 0x004fea0003900000 */
[----:B------:R-:W2:Y:S02]  /*12340*/  @!P0 SYNCS.PHASECHK.TRANS64 P0, [R33+URZ+0x22860], R0 ;  /* 0x02286000210085a7 */ /* 0x000ea4000800007f */
[----:B--2---:R-:W-:Y:S05]  /*12350*/  @!P0 BRA `(.L_x_469) ;  /* 0xfffffffc00f08947 */ /* 0x004fea000383ffff */
[----:B------:R-:W-:Y:S05]  /*12360*/  BRA `(.L_x_552) ;  /* 0xffffffc000cc7947 */ /* 0x000fea000383ffff */
.L_x_470:
        /* <DEDUP_REMOVED lines=8> */
.L_x_554:
[----:B------:R-:W-:Y:S05]  /*123f0*/  BSYNC B0 ;  /* 0x0000000000007941 */ /* 0x000fea0003800000 */
.L_x_553:
[----:B------:R-:W0:Y:S01]  /*12400*/  S2R R7, SR_TID.X ;  /* 0x0000000000077919 */ /* 0x000e220000002100 */
[----:B------:R-:W-:Y:S01]  /*12410*/  IMAD.MOV.U32 R13, RZ, RZ, R5 ;  /* 0x000000ffff0d7224 */ /* 0x000fe200078e0005 */
[C---:B------:R-:W-:Y:S01]  /*12420*/  LOP3.LUT P2, RZ, R25.reuse, 0x2, RZ, 0xc0, !PT ;  /* 0x0000000219ff7812 */ /* 0x040fe2000784c0ff */
[----:B------:R-:W-:Y:S01]  /*12430*/  IMAD.MOV.U32 R12, RZ, RZ, RZ ;  /* 0x000000ffff0c7224 */ /* 0x000fe200078e00ff */
[----:B------:R-:W-:Y:S01]  /*12440*/  LOP3.LUT P1, RZ, R25, 0x4, RZ, 0xc0, !PT ;  /* 0x0000000419ff7812 */ /* 0x000fe2000782c0ff */
[----:B------:R-:W-:Y:S02]  /*12450*/  IMAD.MOV.U32 R11, RZ, RZ, 0x181f ;  /* 0x0000181fff0b7424 */ /* 0x000fe400078e00ff */
[----:B------:R-:W-:Y:S01]  /*12460*/  IMAD.MOV.U32 R15, RZ, RZ, -0x1 ;  /* 0xffffffffff0f7424 */ /* 0x000fe200078e00ff */
[----:B------:R-:W-:Y:S01]  /*12470*/  ISETP.LT.OR P4, PT, R32, 0x1, !P1 ;  /* 0x000000012000780c */ /* 0x000fe20004f81670 */
[----:B------:R-:W-:Y:S02]  /*12480*/  IMAD.MOV.U32 R3, RZ, RZ, R14 ;  /* 0x000000ffff037224 */ /* 0x000fe400078e000e */
[----:B------:R-:W-:-:S10]  /*12490*/  IMAD R4, R4, 0x2, R22 ;  /* 0x0000000204047824 */ /* 0x000fd400078e0216 */
[----:B0-----:R-:W-:Y:S05]  /*124a0*/  WARPSYNC.COLLECTIVE R15, `(.L_x_555) ;  /* 0x000000000f087348 */ /* 0x001fea0003c00000 */
[----:B------:R1:W2:Y:S02]  /*124b0*/  SHFL.IDX P6, R14, R13, R12, R11 ;  /* 0x0000000c0d0e7389 */ /* 0x0002a400000c000b */
[----:B012---:R-:W-:Y:S01]  /*124c0*/  ENDCOLLECTIVE ;  /* 0x000000000000791b */ /* 0x007fe20003800000 */
.L_x_555:
[----:B------:R-:W-:Y:S02]  /*124d0*/  IMAD.MOV.U32 R13, RZ, RZ, R6 ;  /* 0x000000ffff0d7224 */ /* 0x000fe400078e0006 */
[----:B------:R-:W-:Y:S02]  /*124e0*/  IMAD.MOV.U32 R12, RZ, RZ, 0x1 ;  /* 0x00000001ff0c7424 */ /* 0x000fe400078e00ff */
[----:B------:R-:W-:-:S05]  /*124f0*/  IMAD.SHL.U32 R7, R7, 0x8, RZ ;  /* 0x0000000807077824 */ /* 0x000fca00078e00ff */
[----:B------:R-:W-:-:S05]  /*12500*/  LOP3.LUT R7, R7, 0x38, RZ, 0xc0, !PT ;  /* 0x0000003807077812 */ /* 0x000fca00078ec0ff */
[----:B------:R-:W-:Y:S01]  /*12510*/  IMAD.SHL.U32 R0, R7, 0x2, RZ ;  /* 0x0000000207007824 */ /* 0x000fe200078e00ff */
[----:B------:R-:W-:-:S04]  /*12520*/  LOP3.LUT R7, R25, 0x1, RZ, 0xc0, !PT ;  /* 0x0000000119077812 */ /* 0x000fc800078ec0ff */
[----:B------:R-:W-:Y:S02]  /*12530*/  IADD3 R2, P0, R14, R0, RZ ;  /* 0x000000000e027210 */ /* 0x000fe40007f1e0ff */
[----:B------:R-:W-:-:S13]  /*12540*/  ISETP.NE.U32.AND P3, PT, R7, 0x1, PT ;  /* 0x000000010700780c */ /* 0x000fda0003f65070 */
[----:B------:R-:W-:Y:S05]  /*12550*/  WARPSYNC.COLLECTIVE R15, `(.L_x_556) ;  /* 0x000000000f087348 */ /* 0x000fea0003c00000 */
[----:B------:R0:W1:Y:S02]  /*12560*/  SHFL.IDX P6, R14, R13, R12, R11 ;  /* 0x0000000c0d0e7389 */ /* 0x00006400000c000b */
[----:B01----:R-:W-:Y:S01]  /*12570*/  ENDCOLLECTIVE ;  /* 0x000000000000791b */ /* 0x003fe20003800000 */
.L_x_556:
[----:B------:R-:W-:Y:S01]  /*12580*/  IMAD.X R3, RZ, RZ, R3, P0 ;  /* 0x000000ffff037224 */ /* 0x000fe200000e0603 */
[----:B------:R-:W-:Y:S01]  /*12590*/  ISETP.LT.OR P0, PT, R32, 0x1, P3 ;  /* 0x000000012000780c */ /* 0x000fe20001f01670 */
[----:B------:R-:W-:-:S12]  /*125a0*/  IMAD.MOV.U32 R13, RZ, RZ, R5 ;  /* 0x000000ffff0d7224 */ /* 0x000fd800078e0005 */
[----:B------:R-:W-:Y:S01]  /*125b0*/  @!PT LDS RZ, [RZ] ;  /* 0x00000000fffff984 */ /* 0x000fe20000000800 */
[----:B------:R-:W-:Y:S01]  /*125c0*/  @!PT LDS RZ, [RZ] ;  /* 0x00000000fffff984 */ /* 0x000fe20000000800 */
[----:B------:R-:W-:Y:S01]  /*125d0*/  @!PT LDS RZ, [RZ] ;  /* 0x00000000fffff984 */ /* 0x000fe20000000800 */
[----:B------:R-:W-:Y:S01]  /*125e0*/  LDGSTS.E.BYPASS.LTC128B.128 [R4+0x400], desc[UR50][R2.64], !P0 ;  /* 0x0040000002047fae */ /* 0x000fe2000c101d72 */
[----:B------:R-:W-:-:S13]  /*125f0*/  ISETP.LT.OR P0, PT, R32, 0x1, !P2 ;  /* 0x000000012000780c */ /* 0x000fda0005701670 */
[----:B------:R-:W-:Y:S01]  /*12600*/  LDGSTS.E.BYPASS.LTC128B.128 [R4+0x3400], desc[UR50][R2.64+0x80], !P0 ;  /* 0x0340008002047fae */ /* 0x000fe2000c101d72 */
[----:B------:R-:W-:-:S03]  /*12610*/  LOP3.LUT P0, RZ, R25, 0x8, RZ, 0xc0, !PT ;  /* 0x0000000819ff7812 */ /* 0x000fc6000780c0ff */
[----:B------:R-:W-:Y:S01]  /*12620*/  LDGSTS.E.BYPASS.LTC128B.128 [R4+0x6400], desc[UR50][R2.64+0x100], !P4 ;  /* 0x0640010002047fae */ /* 0x000fe2000e101d72 */
[----:B------:R-:W-:-:S13]  /*12630*/  ISETP.LT.OR P4, PT, R32, 0x1, !P0 ;  /* 0x000000012000780c */ /* 0x000fda0004781670 */
[----:B------:R0:W-:Y:S02]  /*12640*/  LDGSTS.E.BYPASS.LTC128B.128 [R4+0x9400], desc[UR50][R2.64+0x180], !P4 ;  /* 0x0940018002047fae */ /* 0x0001e4000e101d72 */
[----:B0-----:R-:W-:-:S07]  /*12650*/  IMAD.MOV.U32 R3, RZ, RZ, R14 ;  /* 0x000000ffff037224 */ /* 0x001fce00078e000e */
[----:B------:R-:W-:Y:S05]  /*12660*/  WARPSYNC.COLLECTIVE R15, `(.L_x_557) ;  /* 0x000000000f087348 */ /* 0x000fea0003c00000 */
[----:B------:R0:W1:Y:S02]  /*12670*/  SHFL.IDX P6, R14, R13, R12, R11 ;  /* 0x0000000c0d0e7389 */ /* 0x00006400000c000b */
[----:B01----:R-:W-:Y:S01]  /*12680*/  ENDCOLLECTIVE ;  /* 0x000000000000791b */ /* 0x003fe20003800000 */
.L_x_557:
[----:B------:R-:W-:Y:S02]  /*12690*/  IMAD.MOV.U32 R13, RZ, RZ, R6 ;  /* 0x000000ffff0d7224 */ /* 0x000fe400078e0006 */
[----:B------:R-:W-:Y:S01]  /*126a0*/  IMAD.MOV.U32 R12, RZ, RZ, 0x2 ;  /* 0x00000002ff0c7424 */ /* 0x000fe200078e00ff */
[----:B------:R-:W-:-:S13]  /*126b0*/  IADD3 R2, P4, R14, R0, RZ ;  /* 0x000000000e027210 */ /* 0x000fda0007f9e0ff */
[----:B------:R-:W-:Y:S05]  /*126c0*/  WARPSYNC.COLLECTIVE R15, `(.L_x_558) ;  /* 0x000000000f087348 */ /* 0x000fea0003c00000 */
[----:B------:R0:W1:Y:S02]  /*126d0*/  SHFL.IDX P6, R14, R13, R12, R11 ;  /* 0x0000000c0d0e7389 */ /* 0x00006400000c000b */
[----:B01----:R-:W-:Y:S01]  /*126e0*/  ENDCOLLECTIVE ;  /* 0x000000000000791b */ /* 0x003fe20003800000 */
.L_x_558:
        /* <DEDUP_REMOVED lines=9> */
[----:B------:R-:W-:-:S13]  /*12780*/  ISETP.LT.OR P4, PT, R32, 0x11, !P1 ;  /* 0x000000112000780c */ /* 0x000fda0004f81670 */
[----:B------:R-:W-:Y:S01]  /*12790*/  LDGSTS.E.BYPASS.LTC128B.128 [R4+0x6c00], desc[UR50][R2.64+0x100], !P4 ;  /* 0x06c0010002047fae */ /* 0x000fe2000e101d72 */
[----:B------:R-:W-:-:S13]  /*127a0*/  ISETP.LT.OR P4, PT, R32, 0x11, !P0 ;  /* 0x000000112000780c */ /* 0x000fda0004781670 */
[----:B------:R0:W-:Y:S02]  /*127b0*/  LDGSTS.E.BYPASS.LTC128B.128 [R4+0x9c00], desc[UR50][R2.64+0x180], !P4 ;  /* 0x09c0018002047fae */ /* 0x0001e4000e101d72 */
[----:B0-----:R-:W-:-:S07]  /*127c0*/  IMAD.MOV.U32 R3, RZ, RZ, R14 ;  /* 0x000000ffff037224 */ /* 0x001fce00078e000e */
[----:B------:R-:W-:Y:S05]  /*127d0*/  WARPSYNC.COLLECTIVE R15, `(.L_x_559) ;  /* 0x000000000f087348 */ /* 0x000fea0003c00000 */
[----:B------:R0:W1:Y:S02]  /*127e0*/  SHFL.IDX P6, R14, R13, R12, R11 ;  /* 0x0000000c0d0e7389 */ /* 0x00006400000c000b */
[----:B01----:R-:W-:Y:S01]  /*127f0*/  ENDCOLLECTIVE ;  /* 0x000000000000791b */ /* 0x003fe20003800000 */
.L_x_559:
[----:B------:R-:W-:Y:S02]  /*12800*/  IMAD.MOV.U32 R13, RZ, RZ, R6 ;  /* 0x000000ffff0d7224 */ /* 0x000fe400078e0006 */
[----:B------:R-:W-:Y:S01]  /*12810*/  IMAD.MOV.U32 R12, RZ, RZ, 0x3 ;  /* 0x00000003ff0c7424 */ /* 0x000fe200078e00ff */
[----:B------:R-:W-:-:S13]  /*12820*/  IADD3 R2, P4, R14, R0, RZ ;  /* 0x000000000e027210 */ /* 0x000fda0007f9e0ff */
[----:B------:R-:W-:Y:S05]  /*12830*/  WARPSYNC.COLLECTIVE R15, `(.L_x_560) ;  /* 0x000000000f087348 */ /* 0x000fea0003c00000 */
[----:B------:R0:W1:Y:S02]  /*12840*/  SHFL.IDX P6, R14, R13, R12, R11 ;  /* 0x0000000c0d0e7389 */ /* 0x00006400000c000b */
[----:B01----:R-:W-:Y:S01]  /*12850*/  ENDCOLLECTIVE ;  /* 0x000000000000791b */ /* 0x003fe20003800000 */
.L_x_560:
        /* <DEDUP_REMOVED lines=17> */
.L_x_561:
[----:B------:R-:W-:Y:S02]  /*12970*/  IMAD.MOV.U32 R13, RZ, RZ, R6 ;  /* 0x000000ffff0d7224 */ /* 0x000fe400078e0006 */
[----:B------:R-:W-:Y:S01]  /*12980*/  IMAD.MOV.U32 R12, RZ, RZ, 0x4 ;  /* 0x00000004ff0c7424 */ /* 0x000fe200078e00ff */
[----:B------:R-:W-:-:S13]  /*12990*/  IADD3 R2, P4, R14, R0, RZ ;  /* 0x000000000e027210 */ /* 0x000fda0007f9e0ff */
[----:B------:R-:W-:Y:S05]  /*129a0*/  WARPSYNC.COLLECTIVE R15, `(.L_x_562) ;  /* 0x000000000f087348 */ /* 0x000fea0003c00000 */
[----:B------:R0:W1:Y:S02]  /*129b0*/  SHFL.IDX P6, R14, R13, R12, R11 ;  /* 0x0000000c0d0e7389 */ /* 0x00006400000c000b */
[----:B01----:R-:W-:Y:S01]  /*129c0*/  ENDCOLLECTIVE ;  /* 0x000000000000791b */ /* 0x003fe20003800000 */
.L_x_562:
        /* <DEDUP_REMOVED lines=17> */
.L_x_563:
[----:B------:R-:W-:Y:S02]  /*12ae0*/  IMAD.MOV.U32 R13, RZ, RZ, R6 ;  /* 0x000000ffff0d7224 */ /* 0x000fe400078e0006 */
[----:B------:R-:W-:Y:S01]  /*12af0*/  IMAD.MOV.U32 R12, RZ, RZ, 0x5 ;  /* 0x00000005ff0c7424 */ /* 0x000fe200078e00ff */
[----:B------:R-:W-:-:S13]  /*12b00*/  IADD3 R2, P4, R14, R0, RZ ;  /* 0x000000000e027210 */ /* 0x000fda0007f9e0ff */
[----:B------:R-:W-:Y:S05]  /*12b10*/  WARPSYNC.COLLECTIVE R15, `(.L_x_564) ;  /* 0x000000000f087348 */ /* 0x000fea0003c00000 */
[----:B------:R0:W1:Y:S02]  /*12b20*/  SHFL.IDX P6, R14, R13, R12, R11 ;  /* 0x0000000c0d0e7389 */ /* 0x00006400000c000b */
[----:B01----:R-:W-:Y:S01]  /*12b30*/  ENDCOLLECTIVE ;  /* 0x000000000000791b */ /* 0x003fe20003800000 */
.L_x_564:
        /* <DEDUP_REMOVED lines=12> */
.L_x_565:
        /* <DEDUP_REMOVED lines=9> */
.L_x_477:
[----:B0-----:R0:W1:Y:S02]  /*12c90*/  SYNCS.PHASECHK.TRANS64.TRYWAIT P0, [R10+URZ+0x22840], R20 ;  /* 0x022840140a0075a7 */ /* 0x001064000800017f */
[----:B-1----:R-:W-:Y:S05]  /*12ca0*/  @!P0 NANOSLEEP.SYNCS 0x989680 ;  /* 0x009896800000895d */ /* 0x002fea0003900000 */
[----:B------:R-:W1:Y:S02]  /*12cb0*/  @!P0 SYNCS.PHASECHK.TRANS64 P0, [R10+URZ+0x22840], R20 ;  /* 0x022840140a0085a7 */ /* 0x000e64000800007f */
[----:B-1----:R-:W-:Y:S05]  /*12cc0*/  @!P0 BRA `(.L_x_477) ;  /* 0xfffffffc00f08947 */ /* 0x002fea000383ffff */
[----:B------:R-:W-:Y:S05]  /*12cd0*/  BRA `(.L_x_567) ;  /* 0xffffffc400307947 */ /* 0x000fea000383ffff */
.L_x_478:
[----:B------:R-:W-:Y:S01]  /*12ce0*/  BSSY B1, `(.L_x_568) ;  /* 0x0000008000017945 */ /* 0x000fe20003800000 */
[----:B------:R-:W-:Y:S02]  /*12cf0*/  IMAD.MOV.U32 R13, RZ, RZ, R8 ;  /* 0x000000ffff0d7224 */ /* 0x000fe400078e0008 */
[----:B------:R-:W-:Y:S02]  /*12d00*/  IMAD.MOV.U32 R12, RZ, RZ, RZ ;  /* 0x000000ffff0c7224 */ /* 0x000fe400078e00ff */
[----:B------:R-:W-:Y:S02]  /*12d10*/  IMAD.MOV.U32 R11, RZ, RZ, 0x181f ;  /* 0x0000181fff0b7424 */ /* 0x000fe400078e00ff */
[----:B------:R-:W-:-:S07]  /*12d20*/  IMAD.MOV.U32 R15, RZ, RZ, -0x1 ;  /* 0xffffffffff0f7424 */ /* 0x000fce00078e00ff */
[----:B0-----:R-:W-:Y:S05]  /*12d30*/  WARPSYNC.COLLECTIVE R15, `(.L_x_569) ;  /* 0x000000000f087348 */ /* 0x001fea0003c00000 */
[----:B------:R1:W2:Y:S02]  /*12d40*/  SHFL.IDX P6, R14, R13, R12, R11 ;  /* 0x0000000c0d0e7389 */ /* 0x0002a400000c000b */
[----:B012---:R-:W-:Y:S01]  /*12d50*/  ENDCOLLECTIVE ;  /* 0x000000000000791b */ /* 0x007fe20003800000 */
.L_x_569:
[----:B------:R-:W-:Y:S05]  /*12d60*/  BSYNC B1 ;  /* 0x0000000000017941 */ /* 0x000fea0003800000 */
.L_x_568:
[----:B------:R-:W-:Y:S02]  /*12d70*/  IMAD.MOV.U32 R13, RZ, RZ, R6 ;  /* 0x000000ffff0d7224 */ /* 0x000fe400078e0006 */
        /* <DEDUP_REMOVED lines=8> */
.L_x_570:
[----:B------:R-:W-:Y:S02]  /*12e00*/  IMAD.MOV.U32 R13, RZ, RZ, R8 ;  /* 0x000000ffff0d7224 */ /* 0x000fe400078e0008 */
[----:B------:R-:W-:Y:S02]  /*12e10*/  IMAD.MOV.U32 R12, RZ, RZ, 0x1 ;  /* 0x00000001ff0c7424 */ /* 0x000fe400078e00ff */
[----:B------:R-:W-:-:S07]  /*12e20*/  IMAD.MOV.U32 R2, RZ, RZ, R14 ;  /* 0x000000ffff027224 */ /* 0x000fce00078e000e */
[----:B------:R-:W-:Y:S05]  /*12e30*/  WARPSYNC.COLLECTIVE R15, `(.L_x_571) ;  /* 0x000000000f087348 */ /* 0x000fea0003c00000 */
[----:B------:R0:W1:Y:S02]  /*12e40*/  SHFL.IDX P6, R14, R13, R12, R11 ;  /* 0x0000000c0d0e7389 */ /* 0x00006400000c000b */
[----:B01----:R-:W-:Y:S01]  /*12e50*/  ENDCOLLECTIVE ;  /* 0x000000000000791b */ /* 0x003fe20003800000 */
.L_x_571:
[----:B------:R-:W-:-:S05]  /*12e60*/  IADD3 R2, P0, R2, R0, RZ ;  /* 0x0000000002027210 */ /* 0x000fca0007f1e0ff */
        /* <DEDUP_REMOVED lines=10> */
.L_x_572:
[----:B------:R-:W-:Y:S02]  /*12f10*/  IMAD.MOV.U32 R13, RZ, RZ, R8 ;  /* 0x000000ffff0d7224 */ /* 0x000fe400078e0008 */
[----:B------:R-:W-:Y:S02]  /*12f20*/  IMAD.MOV.U32 R12, RZ, RZ, 0x2 ;  /* 0x00000002ff0c7424 */ /* 0x000fe400078e00ff */
[----:B------:R-:W-:-:S07]  /*12f30*/  IMAD.MOV.U32 R2, RZ, RZ, R14 ;  /* 0x000000ffff027224 */ /* 0x000fce00078e000e */
[----:B------:R-:W-:Y:S05]  /*12f40*/  WARPSYNC.COLLECTIVE R15, `(.L_x_573) ;  /* 0x000000000f087348 */ /* 0x000fea0003c00000 */
[----:B------:R0:W1:Y:S02]  /*12f50*/  SHFL.IDX P6, R14, R13, R12, R11 ;  /* 0x0000000c0d0e7389 */ /* 0x00006400000c000b */
[----:B01----:R-:W-:Y:S01]  /*12f60*/  ENDCOLLECTIVE ;  /* 0x000000000000791b */ /* 0x003fe20003800000 */
.L_x_573:
        /* <DEDUP_REMOVED lines=11> */
.L_x_574:
[----:B------:R-:W-:Y:S02]  /*13020*/  IMAD.MOV.U32 R13, RZ, RZ, R8 ;  /* 0x000000ffff0d7224 */ /* 0x000fe400078e0008 */
[----:B------:R-:W-:Y:S02]  /*13030*/  IMAD.MOV.U32 R12, RZ, RZ, 0x3 ;  /* 0x00000003ff0c7424 */ /* 0x000fe400078e00ff */
[----:B------:R-:W-:-:S07]  /*13040*/  IMAD.MOV.U32 R2, RZ, RZ, R14 ;  /* 0x000000ffff027224 */ /* 0x000fce00078e000e */
[----:B------:R-:W-:Y:S05]  /*13050*/  WARPSYNC.COLLECTIVE R15, `(.L_x_575) ;  /* 0x000000000f087348 */ /* 0x000fea0003c00000 */
[----:B------:R0:W1:Y:S02]  /*13060*/  SHFL.IDX P6, R14, R13, R12, R11 ;  /* 0x0000000c0d0e7389 */ /* 0x00006400000c000b */
[----:B01----:R-:W-:Y:S01]  /*13070*/  ENDCOLLECTIVE ;  /* 0x000000000000791b */ /* 0x003fe20003800000 */
.L_x_575:
        /* <DEDUP_REMOVED lines=11> */
.L_x_576:
[----:B------:R-:W-:Y:S02]  /*13130*/  IMAD.MOV.U32 R13, RZ, RZ, R8 ;  /* 0x000000ffff0d7224 */ /* 0x000fe400078e0008 */
[----:B------:R-:W-:Y:S02]  /*13140*/  IMAD.MOV.U32 R12, RZ, RZ, 0x4 ;  /* 0x00000004ff0c7424 */ /* 0x000fe400078e00ff */
[----:B------:R-:W-:-:S07]  /*13150*/  IMAD.MOV.U32 R2, RZ, RZ, R14 ;  /* 0x000000ffff027224 */ /* 0x000fce00078e000e */
[----:B------:R-:W-:Y:S05]  /*13160*/  WARPSYNC.COLLECTIVE R15, `(.L_x_577) ;  /* 0x000000000f087348 */ /* 0x000fea0003c00000 */
[----:B------:R0:W1:Y:S02]  /*13170*/  SHFL.IDX P6, R14, R13, R12, R11 ;  /* 0x0000000c0d0e7389 */ /* 0x00006400000c000b */
[----:B01----:R-:W-:Y:S01]  /*13180*/  ENDCOLLECTIVE ;  /* 0x000000000000791b */ /* 0x003fe20003800000 */
.L_x_577:
        /* <DEDUP_REMOVED lines=11> */
.L_x_578:
[----:B------:R-:W-:Y:S02]  /*13240*/  IMAD.MOV.U32 R13, RZ, RZ, R8 ;  /* 0x000000ffff0d7224 */ /* 0x000fe400078e0008 */
[----:B------:R-:W-:Y:S02]  /*13250*/  IMAD.MOV.U32 R12, RZ, RZ, 0x5 ;  /* 0x00000005ff0c7424 */ /* 0x000fe400078e00ff */
[----:B------:R-:W-:-:S07]  /*13260*/  IMAD.MOV.U32 R2, RZ, RZ, R14 ;  /* 0x000000ffff027224 */ /* 0x000fce00078e000e */
[----:B------:R-:W-:Y:S05]  /*13270*/  WARPSYNC.COLLECTIVE R15, `(.L_x_579) ;  /* 0x000000000f087348 */ /* 0x000fea0003c00000 */
[----:B------:R0:W1:Y:S02]  /*13280*/  SHFL.IDX P6, R14, R13, R12, R11 ;  /* 0x0000000c0d0e7389 */ /* 0x00006400000c000b */
[----:B01----:R-:W-:Y:S01]  /*13290*/  ENDCOLLECTIVE ;  /* 0x000000000000791b */ /* 0x003fe20003800000 */
.L_x_579:
[----:B------:R-:W-:-:S05]  /*132a0*/  IADD3 R2, P0, R2, R0, RZ ;  /* 0x0000000002027210 */ /* 0x000fca0007f1e0ff */
        /* <DEDUP_REMOVED lines=10> */
.L_x_580:
[----:B------:R-:W-:Y:S05]  /*13350*/  BRA `(.L_x_581) ;  /* 0xffffffc000587947 */ /* 0x000fea000383ffff */
.L_x_483:
[----:B--2---:R2:W3:Y:S02]  /*13360*/  SYNCS.PHASECHK.TRANS64.TRYWAIT P0, [R10+URZ+0x22860], R20 ;  /* 0x022860140a0075a7 */ /* 0x0044e4000800017f */
[----:B---3--:R-:W-:Y:S05]  /*13370*/  @!P0 NANOSLEEP.SYNCS 0x989680 ;  /* 0x009896800000895d */ /* 0x008fea0003900000 */
[----:B------:R-:W3:Y:S02]  /*13380*/  @!P0 SYNCS.PHASECHK.TRANS64 P0, [R10+URZ+0x22860], R20 ;  /* 0x022860140a0085a7 */ /* 0x000ee4000800007f */
[----:B---3--:R-:W-:Y:S05]  /*13390*/  @!P0 BRA `(.L_x_483) ;  /* 0xfffffffc00f08947 */ /* 0x008fea000383ffff */
[----:B------:R-:W-:Y:S05]  /*133a0*/  BRA `(.L_x_582) ;  /* 0xffffffc000a87947 */ /* 0x000fea000383ffff */
.L_x_484:
[----:B------:R-:W-:Y:S01]  /*133b0*/  BSSY B1, `(.L_x_583) ;  /* 0x0000008000017945 */ /* 0x000fe20003800000 */
[----:B------:R-:W-:Y:S02]  /*133c0*/  IMAD.MOV.U32 R13, RZ, RZ, R25 ;  /* 0x000000ffff0d7224 */ /* 0x000fe400078e0019 */
[----:B------:R-:W-:Y:S02]  /*133d0*/  IMAD.MOV.U32 R12, RZ, RZ, RZ ;  /* 0x000000ffff0c7224 */ /* 0x000fe400078e00ff */
[----:B------:R-:W-:Y:S02]  /*133e0*/  IMAD.MOV.U32 R11, RZ, RZ, 0x181f ;  /* 0x0000181fff0b7424 */ /* 0x000fe400078e00ff */
[----:B------:R-:W-:-:S07]  /*133f0*/  IMAD.MOV.U32 R15, RZ, RZ, -0x1 ;  /* 0xffffffffff0f7424 */ /* 0x000fce00078e00ff */
[----:B-1----:R-:W-:Y:S05]  /*13400*/  WARPSYNC.COLLECTIVE R15, `(.L_x_584) ;  /* 0x000000000f087348 */ /* 0x002fea0003c00000 */
[----:B------:R0:W2:Y:S02]  /*13410*/  SHFL.IDX P6, R14, R13, R12, R11 ;  /* 0x0000000c0d0e7389 */ /* 0x0000a400000c000b */
[----:B012---:R-:W-:Y:S01]  /*13420*/  ENDCOLLECTIVE ;  /* 0x000000000000791b */ /* 0x007fe20003800000 */
.L_x_584:
[----:B------:R-:W-:Y:S05]  /*13430*/  BSYNC B1 ;  /* 0x0000000000017941 */ /* 0x000fea0003800000 */
.L_x_583:
        /* <DEDUP_REMOVED lines=9> */
.L_x_585:
[----:B------:R-:W-:Y:S02]  /*134d0*/  IMAD.MOV.U32 R13, RZ, RZ, R25 ;  /* 0x000000ffff0d7224 */ /* 0x000fe400078e0019 */
[----:B------:R-:W-:Y:S01]  /*134e0*/  IMAD.MOV.U32 R12, RZ, RZ, 0x1 ;  /* 0x00000001ff0c7424 */ /* 0x000fe200078e00ff */
[----:B------:R-:W-:-:S13]  /*134f0*/  IADD3 R2, P0, R14, R0, RZ ;  /* 0x000000000e027210 */ /* 0x000fda0007f1e0ff */
[----:B------:R-:W-:Y:S05]  /*13500*/  WARPSYNC.COLLECTIVE R15, `(.L_x_586) ;  /* 0x000000000f087348 */ /* 0x000fea0003c00000 */
[----:B------:R0:W1:Y:S02]  /*13510*/  SHFL.IDX P6, R14, R13, R12, R11 ;  /* 0x0000000c0d0e7389 */ /* 0x00006400000c000b */
[----:B01----:R-:W-:Y:S01]  /*13520*/  ENDCOLLECTIVE ;  /* 0x000000000000791b */ /* 0x003fe20003800000 */
.L_x_586:
        /* <DEDUP_REMOVED lines=13> */
.L_x_587:
[----:B------:R-:W-:Y:S02]  /*13600*/  IMAD.MOV.U32 R13, RZ, RZ, R25 ;  /* 0x000000ffff0d7224 */ /* 0x000fe400078e0019 */
[----:B------:R-:W-:Y:S01]  /*13610*/  IMAD.MOV.U32 R12, RZ, RZ, 0x2 ;  /* 0x00000002ff0c7424 */ /* 0x000fe200078e00ff */
[----:B------:R-:W-:-:S13]  /*13620*/  IADD3 R2, P0, R14, R0, RZ ;  /* 0x000000000e027210 */ /* 0x000fda0007f1e0ff */
[----:B------:R-:W-:Y:S05]  /*13630*/  WARPSYNC.COLLECTIVE R15, `(.L_x_588) ;  /* 0x000000000f087348 */ /* 0x000fea0003c00000 */
[----:B------:R0:W1:Y:S02]  /*13640*/  SHFL.IDX P6, R14, R13, R12, R11 ;  /* 0x0000000c0d0e7389 */ /* 0x00006400000c000b */
[----:B01----:R-:W-:Y:S01]  /*13650*/  ENDCOLLECTIVE ;  /* 0x000000000000791b */ /* 0x003fe20003800000 */
.L_x_588:
        /* <DEDUP_REMOVED lines=13> */
.L_x_589:
[----:B------:R-:W-:Y:S02]  /*13730*/  IMAD.MOV.U32 R13, RZ, RZ, R25 ;  /* 0x000000ffff0d7224 */ /* 0x000fe400078e0019 */
[----:B------:R-:W-:Y:S02]  /*13740*/  IMAD.MOV.U32 R12, RZ, RZ, 0x3 ;  /* 0x00000003ff0c7424 */ /* 0x000fe400078e00ff */
[----:B------:R-:W-:-:S07]  /*13750*/  IMAD.MOV.U32 R8, RZ, RZ, R14 ;  /* 0x000000ffff087224 */ /* 0x000fce00078e000e */
[----:B------:R-:W-:Y:S05]  /*13760*/  WARPSYNC.COLLECTIVE R15, `(.L_x_590) ;  /* 0x000000000f087348 */ /* 0x000fea0003c00000 */
[----:B------:R0:W1:Y:S02]  /*13770*/  SHFL.IDX P6, R14, R13, R12, R11 ;  /* 0x0000000c0d0e7389 */ /* 0x00006400000c000b */
[----:B01----:R-:W-:Y:S01]  /*13780*/  ENDCOLLECTIVE ;  /* 0x000000000000791b */ /* 0x003fe20003800000 */
.L_x_590:
[----:B------:R-:W-:-:S05]  /*13790*/  IADD3 R2, P0, R8, R0, RZ ;  /* 0x0000000008027210 */ /* 0x000fca0007f1e0ff */
[----:B------:R-:W-:-:S05]  /*137a0*/  IMAD.X R3, RZ, RZ, R4, P0 ;  /* 0x000000ffff037224 */ /* 0x000fca00000e0604 */
[----:B------:R-:W-:Y:S01]  /*137b0*/  @!PT LDS RZ, [RZ] ;  /* 0x00000000fffff984 */ /* 0x000fe20000000800 */
[----:B------:R-:W-:Y:S01]  /*137c0*/  @!PT LDS RZ, [RZ] ;  /* 0x00000000fffff984 */ /* 0x000fe20000000800 */
[----:B------:R-:W-:Y:S01]  /*137d0*/  @!PT LDS RZ, [RZ] ;  /* 0x00000000fffff984 */ /* 0x000fe20000000800 */
[----:B------:R0:W-:Y:S01]  /*137e0*/  LDGSTS.E.BYPASS.LTC128B.128 [R20+0x1400], desc[UR50][R2.64], !P5 ;  /* 0x0140000002147fae */ /* 0x0001e2000e901d72 */
[----:B------:R-:W-:-:S03]  /*137f0*/  IMAD.MOV.U32 R13, RZ, RZ, R17 ;  /* 0x000000ffff0d7224 */ /* 0x000fc600078e0011 */
[----:B------:R0:W-:Y:S04]  /*13800*/  LDGSTS.E.BYPASS.LTC128B.128 [R20+0x4400], desc[UR50][R2.64+0x80], !P4 ;  /* 0x0440008002147fae */ /* 0x0001e8000e101d72 */
[----:B------:R0:W-:Y:S01]  /*13810*/  LDGSTS.E.BYPASS.LTC128B.128 [R20+0x7400], desc[UR50][R2.64+0x100], !P3 ;  /* 0x0740010002147fae */ /* 0x0001e2000d901d72 */
[----:B------:R-:W-:-:S03]  /*13820*/  IMAD.MOV.U32 R5, RZ, RZ, R14 ;  /* 0x000000ffff057224 */ /* 0x000fc600078e000e */
[----:B------:R0:W-:Y:S04]  /*13830*/  LDGSTS.E.BYPASS.LTC128B.128 [R20+0xa400], desc[UR50][R2.64+0x180], !P1 ;  /* 0x0a40018002147fae */ /* 0x0001e8000c901d72 */
[----:B0-----:R-:W-:Y:S05]  /*13840*/  WARPSYNC.COLLECTIVE R15, `(.L_x_591) ;  /* 0x000000000f087348 */ /* 0x001fea0003c00000 */
[----:B------:R1:W2:Y:S02]  /*13850*/  SHFL.IDX P6, R14, R13, R12, R11 ;  /* 0x0000000c0d0e7389 */ /* 0x0002a400000c000b */
[----:B012---:R-:W-:Y:S01]  /*13860*/  ENDCOLLECTIVE ;  /* 0x000000000000791b */ /* 0x007fe20003800000 */
.L_x_591:
[----:B------:R-:W-:Y:S02]  /*13870*/  IMAD.MOV.U32 R13, RZ, RZ, R25 ;  /* 0x000000ffff0d7224 */ /* 0x000fe400078e0019 */
[----:B------:R-:W-:Y:S01]  /*13880*/  IMAD.MOV.U32 R12, RZ, RZ, 0x4 ;  /* 0x00000004ff0c7424 */ /* 0x000fe200078e00ff */
[----:B------:R-:W-:-:S13]  /*13890*/  IADD3 R2, P0, R14, R0, RZ ;  /* 0x000000000e027210 */ /* 0x000fda0007f1e0ff */
[----:B------:R-:W-:Y:S05]  /*138a0*/  WARPSYNC.COLLECTIVE R15, `(.L_x_592) ;  /* 0x000000000f087348 */ /* 0x000fea0003c00000 */
[----:B------:R0:W1:Y:S02]  /*138b0*/  SHFL.IDX P6, R14, R13, R12, R11 ;  /* 0x0000000c0d0e7389 */ /* 0x00006400000c000b */
[----:B01----:R-:W-:Y:S01]  /*138c0*/  ENDCOLLECTIVE ;  /* 0x000000000000791b */ /* 0x003fe20003800000 */
.L_x_592:
[----:B------:R-:W-:-:S05]  /*138d0*/  IMAD.X R3, RZ, RZ, R5, P0 ;  /* 0x000000ffff037224 */ /* 0x000fca00000e0605 */
[----:B------:R-:W-:Y:S01]  /*138e0*/  @!PT LDS RZ, [RZ] ;  /* 0x00000000fffff984 */ /* 0x000fe20000000800 */
[----:B------:R-:W-:Y:S01]  /*138f0*/  @!PT LDS RZ, [RZ] ;  /* 0x00000000fffff984 */ /* 0x000fe20000000800 */
[----:B------:R-:W-:Y:S01]  /*13900*/  @!PT LDS RZ, [RZ] ;  /* 0x00000000fffff984 */ /* 0x000fe20000000800 */
[----:B------:R-:W-:Y:S04]  /*13910*/  LDGSTS.E.BYPASS.LTC128B.128 [R20+0x1c00], desc[UR50][R2.64], !P5 ;  /* 0x01c0000002147fae */ /* 0x000fe8000e901d72 */
[----:B------:R-:W-:Y:S01]  /*13920*/  LDGSTS.E.BYPASS.LTC128B.128 [R20+0x4c00], desc[UR50][R2.64+0x80], !P4 ;  /* 0x04c0008002147fae */ /* 0x000fe2000e101d72 */
[----:B------:R-:W-:-:S03]  /*13930*/  IMAD.MOV.U32 R13, RZ, RZ, R17 ;  /* 0x000000ffff0d7224 */ /* 0x000fc600078e0011 */
[----:B------:R-:W-:Y:S04]  /*13940*/  LDGSTS.E.BYPASS.LTC128B.128 [R20+0x7c00], desc[UR50][R2.64+0x100], !P3 ;  /* 0x07c0010002147fae */ /* 0x000fe8000d901d72 */
[----:B------:R0:W-:Y:S02]  /*13950*/  LDGSTS.E.BYPASS.LTC128B.128 [R20+0xac00], desc[UR50][R2.64+0x180], !P1 ;  /* 0x0ac0018002147fae */ /* 0x0001e4000c901d72 */
[----:B0-----:R-:W-:-:S07]  /*13960*/  IMAD.MOV.U32 R3, RZ, RZ, R14 ;  /* 0x000000ffff037224 */ /* 0x001fce00078e000e */
[----:B------:R-:W-:Y:S05]  /*13970*/  WARPSYNC.COLLECTIVE R15, `(.L_x_593) ;  /* 0x000000000f087348 */ /* 0x000fea0003c00000 */
[----:B------:R0:W1:Y:S02]  /*13980*/  SHFL.IDX P6, R14, R13, R12, R11 ;  /* 0x0000000c0d0e7389 */ /* 0x00006400000c000b */
[----:B01----:R-:W-:Y:S01]  /*13990*/  ENDCOLLECTIVE ;  /* 0x000000000000791b */ /* 0x003fe20003800000 */
.L_x_593:
[----:B------:R-:W-:Y:S02]  /*139a0*/  IMAD.MOV.U32 R13, RZ, RZ, R25 ;  /* 0x000000ffff0d7224 */ /* 0x000fe400078e0019 */
[----:B------:R-:W-:Y:S01]  /*139b0*/  IMAD.MOV.U32 R12, RZ, RZ, 0x5 ;  /* 0x00000005ff0c7424 */ /* 0x000fe200078e00ff */
[----:B------:R-:W-:-:S13]  /*139c0*/  IADD3 R2, P0, R14, R0, RZ ;  /* 0x000000000e027210 */ /* 0x000fda0007f1e0ff */
[----:B------:R-:W-:Y:S05]  /*139d0*/  WARPSYNC.COLLECTIVE R15, `(.L_x_594) ;  /* 0x000000000f087348 */ /* 0x000fea0003c00000 */
[----:B------:R0:W1:Y:S02]  /*139e0*/  SHFL.IDX P6, R14, R13, R12, R11 ;  /* 0x0000000c0d0e7389 */ /* 0x00006400000c000b */
[----:B01----:R-:W-:Y:S01]  /*139f0*/  ENDCOLLECTIVE ;  /* 0x000000000000791b */ /* 0x003fe20003800000 */
.L_x_594:
        /* <DEDUP_REMOVED lines=13> */
.L_x_595:
[----:B------:R-:W-:Y:S05]  /*13ad0*/  BRA `(.L_x_596) ;  /* 0xffffffbc00e87947 */ /* 0x000fea000383ffff */
.L_x_492:
[----:B------:R-:W-:Y:S01]  /*13ae0*/  BSSY B0, `(.L_x_597) ;  /* 0x0000008000007945 */ /* 0x000fe20003800000 */
[----:B------:R-:W-:Y:S02]  /*13af0*/  IMAD.MOV.U32 R13, RZ, RZ, R16 ;  /* 0x000000ffff0d7224 */ /* 0x000fe400078e0010 */
[----:B------:R-:W-:Y:S02]  /*13b00*/  IMAD.MOV.U32 R12, RZ, RZ, RZ ;  /* 0x000000ffff0c7224 */ /* 0x000fe400078e00ff */
[----:B------:R-:W-:Y:S02]  /*13b10*/  IMAD.MOV.U32 R11, RZ, RZ, 0x1f ;  /* 0x0000001fff0b7424 */ /* 0x000fe400078e00ff */
[----:B------:R-:W-:-:S07]  /*13b20*/  IMAD.MOV.U32 R15, RZ, RZ, -0x1 ;  /* 0xffffffffff0f7424 */ /* 0x000fce00078e00ff */
[----:B01----:R-:W-:Y:S05]  /*13b30*/  WARPSYNC.COLLECTIVE R15, `(.L_x_598) ;  /* 0x000000000f087348 */ /* 0x003fea0003c00000 */
[----:B------:R2:W3:Y:S02]  /*13b40*/  SHFL.IDX P6, R14, R13, R12, R11 ;  /* 0x0000000c0d0e7389 */ /* 0x0004e400000c000b */
[----:B0123--:R-:W-:Y:S01]  /*13b50*/  ENDCOLLECTIVE ;  /* 0x000000000000791b */ /* 0x00ffe20003800000 */
.L_x_598:
[----:B------:R-:W-:Y:S05]  /*13b60*/  BSYNC B0 ;  /* 0x0000000000007941 */ /* 0x000fea0003800000 */
.L_x_597:
[----:B------:R-:W-:Y:S02]  /*13b70*/  IMAD.MOV.U32 R13, RZ, RZ, R16 ;  /* 0x000000ffff0d7224 */ /* 0x000fe400078e0010 */
[----:B------:R-:W-:Y:S02]  /*13b80*/  IMAD.MOV.U32 R12, RZ, RZ, 0x1 ;  /* 0x00000001ff0c7424 */ /* 0x000fe400078e00ff */
[----:B------:R-:W-:Y:S02]  /*13b90*/  IMAD.MOV.U32 R11, RZ, RZ, 0x1f ;  /* 0x0000001fff0b7424 */ /* 0x000fe400078e00ff */
[----:B------:R-:W-:Y:S02]  /*13ba0*/  IMAD.MOV.U32 R15, RZ, RZ, -0x1 ;  /* 0xffffffffff0f7424 */ /* 0x000fe400078e00ff */
[----:B------:R-:W-:Y:S02]  /*13bb0*/  IMAD.IADD R7, R19, 0x1, R9 ;  /* 0x0000000113077824 */ /* 0x000fe400078e0209 */
[----:B------:R-:W-:-:S07]  /*13bc0*/  IMAD.MOV.U32 R0, RZ, RZ, R14 ;  /* 0x000000ffff007224 */ /* 0x000fce00078e000e */
[----:B------:R-:W-:Y:S05]  /*13bd0*/  WARPSYNC.COLLECTIVE R15, `(.L_x_599) ;  /* 0x000000000f087348 */ /* 0x000fea0003c00000 */
[----:B------:R0:W1:Y:S02]  /*13be0*/  SHFL.IDX P6, R14, R13, R12, R11 ;  /* 0x0000000c0d0e7389 */ /* 0x00006400000c000b */
[----:B01----:R-:W-:Y:S01]  /*13bf0*/  ENDCOLLECTIVE ;  /* 0x000000000000791b */ /* 0x003fe20003800000 */
.L_x_599:
[----:B------:R-:W-:Y:S02]  /*13c00*/  ULDC UR4, c[0x0][0xc3c] ;  /* 0x00030f0000047ab9 */ /* 0x000fe40000000800 */
[----:B------:R-:W-:-:S13]  /*13c10*/  ISETP.GE.OR P1, PT, R7, UR4, !P0 ;  /* 0x0000000407007c0c */ /* 0x000fda000c726670 */
[----:B------:R-:W0:Y:S08]  /*13c20*/  @!P1 LDC.64 R2, c[0x0][0xc80] ;  /* 0x00032000ff029b82 */ /* 0x000e300000000a00 */
[----:B------:R-:W1:Y:S01]  /*13c30*/  @!P1 LDC.64 R4, c[0x0][0xc78] ;  /* 0x00031e00ff049b82 */ /* 0x000e620000000a00 */
[----:B------:R-:W-:Y:S02]  /*13c40*/  IMAD.MOV.U32 R11, RZ, RZ, RZ ;  /* 0x000000ffff0b7224 */ /* 0x000fe400078e00ff */
[----:B------:R-:W-:-:S02]  /*13c50*/  IMAD.MOV.U32 R8, RZ, RZ, R14 ;  /* 0x000000ffff087224 */ /* 0x000fc400078e000e */
[----:B0-----:R-:W-:-:S05]  /*13c60*/  @!P1 IMAD.WIDE R2, R7, 0x4, R2 ;  /* 0x0000000407029825 */ /* 0x001fca00078e0202 */
[----:B------:R1:W2:Y:S02]  /*13c70*/  @!P1 LDG.E R6, desc[UR50][R2.64] ;  /* 0x0000003202069981 */ /* 0x0002a4000c1e1900 */
[----:B-1----:R-:W-:-:S05]  /*13c80*/  @!P1 IMAD.WIDE R2, R7, 0x4, R4 ;  /* 0x0000000407029825 */ /* 0x002fca00078e0204 */
[----:B------:R-:W3:Y:S01]  /*13c90*/  @!P1 LDG.E R5, desc[UR50][R2.64] ;  /* 0x0000003202059981 */ /* 0x000ee2000c1e1900 */
[----:B------:R-:W-:Y:S01]  /*13ca0*/  IMAD.MOV.U32 R7, RZ, RZ, RZ ;  /* 0x000000ffff077224 */ /* 0x000fe200078e00ff */
[C---:B------:R-:W-:Y:S01]  /*13cb0*/  ISETP.GE.U32.AND P2, PT, R9.reuse, 0x2, PT ;  /* 0x000000020900780c */ /* 0x040fe20003f46070 */
[----:B------:R-:W-:Y:S01]  /*13cc0*/  IMAD.MOV.U32 R4, RZ, RZ, RZ ;  /* 0x000000ffff047224 */ /* 0x000fe200078e00ff */
[C---:B------:R-:W-:Y:S02]  /*13cd0*/  ISETP.GE.U32.AND P3, PT, R9.reuse, 0x4, PT ;  /* 0x000000040900780c */ /* 0x040fe40003f66070 */
[C---:B------:R-:W-:Y:S02]  /*13ce0*/  ISETP.GE.U32.AND P4, PT, R9.reuse, 0x8, PT ;  /* 0x000000080900780c */ /* 0x040fe40003f86070 */
[----:B------:R-:W-:Y:S01]  /*13cf0*/  ISETP.GE.U32.AND P5, PT, R9, 0x10, PT ;  /* 0x000000100900780c */ /* 0x000fe20003fa6070 */
[----:B--2---:R-:W-:Y:S02]  /*13d00*/  @!P1 IMAD.MOV.U32 R7, RZ, RZ, R6 ;  /* 0x000000ffff079224 */ /* 0x004fe400078e0006 */
[----:B------:R-:W-:-:S02]  /*13d10*/  IMAD.MOV.U32 R6, RZ, RZ, RZ ;  /* 0x000000ffff067224 */ /* 0x000fc400078e00ff */
[----:B---3--:R-:W-:Y:S01]  /*13d20*/  @!P1 IMAD.MOV.U32 R4, RZ, RZ, R5 ;  /* 0x000000ffff049224 */ /* 0x008fe200078e0005 */
[----:B------:R-:W-:-:S03]  /*13d30*/  ISETP.NE.AND P1, PT, R9, RZ, PT ;  /* 0x000000ff0900720c */ /* 0x000fc60003f25270 */
[----:B------:R-:W-:-:S10]  /*13d40*/  IMAD R13, R4, R7, RZ ;  /* 0x00000007040d7224 */ /* 0x000fd400078e02ff */
[----:B------:R-:W-:Y:S05]  /*13d50*/  WARPSYNC.COLLECTIVE R15, `(.L_x_600) ;  /* 0x000000000f087348 */ /* 0x000fea0003c00000 */
[----:B------:R0:W1:Y:S02]  /*13d60*/  SHFL.UP P6, R14, R13, R12, R11 ;  /* 0x0400000c0d0e7389 */ /* 0x00006400000c000b */
[----:B01----:R-:W-:Y:S01]  /*13d70*/  ENDCOLLECTIVE ;  /* 0x000000000000791b */ /* 0x003fe20003800000 */
.L_x_600:
[----:B------:R-:W-:Y:S01]  /*13d80*/  IMAD.MOV.U32 R12, RZ, RZ, 0x2 ;  /* 0x00000002ff0c7424 */ /* 0x000fe200078e00ff */
[----:B------:R-:W-:-:S05]  /*13d90*/  SEL R14, R14, RZ, P1 ;  /* 0x000000ff0e0e7207 */ /* 0x000fca0000800000 */
[----:B------:R-:W-:-:S04]  /*13da0*/  IMAD.IADD R5, R13, 0x1, R14 ;  /* 0x000000010d057824 */ /* 0x000fc800078e020e */
[----:B------:R-:W-:-:S07]  /*13db0*/  IMAD.MOV.U32 R13, RZ, RZ, R5 ;  /* 0x000000ffff0d7224 */ /* 0x000fce00078e0005 */
[----:B------:R-:W-:Y:S05]  /*13dc0*/  WARPSYNC.COLLECTIVE R15, `(.L_x_601) ;  /* 0x000000000f087348 */ /* 0x000fea0003c00000 */
[----:B------:R0:W1:Y:S02]  /*13dd0*/  SHFL.UP P6, R14, R13, R12, R11 ;  /* 0x0400000c0d0e7389 */ /* 0x00006400000c000b */
[----:B01----:R-:W-:Y:S01]  /*13de0*/  ENDCOLLECTIVE ;  /* 0x000000000000791b */ /* 0x003fe20003800000 */
.L_x_601:
[----:B------:R-:W-:Y:S01]  /*13df0*/  IMAD.MOV.U32 R12, RZ, RZ, 0x4 ;  /* 0x00000004ff0c7424 */ /* 0x000fe200078e00ff */
[----:B------:R-:W-:-:S05]  /*13e00*/  SEL R2, R14, RZ, P2 ;  /* 0x000000ff0e027207 */ /* 0x000fca0001000000 */
[----:B------:R-:W-:-:S04]  /*13e10*/  IMAD.IADD R2, R5, 0x1, R2 ;  /* 0x0000000105027824 */ /* 0x000fc800078e0202 */
[----:B------:R-:W-:-:S07]  /*13e20*/  IMAD.MOV.U32 R13, RZ, RZ, R2 ;  /* 0x000000ffff0d7224 */ /* 0x000fce00078e0002 */
[----:B------:R-:W-:Y:S05]  /*13e30*/  WARPSYNC.COLLECTIVE R15, `(.L_x_602) ;  /* 0x000000000f087348 */ /* 0x000fea0003c00000 */
[----:B------:R0:W1:Y:S02]  /*13e40*/  SHFL.UP P6, R14, R13, R12, R11 ;  /* 0x0400000c0d0e7389 */ /* 0x00006400000c000b */
[----:B01----:R-:W-:Y:S01]  /*13e50*/  ENDCOLLECTIVE ;  /* 0x000000000000791b */ /* 0x003fe20003800000 */
.L_x_602:
[----:B------:R-:W-:Y:S01]  /*13e60*/  IMAD.MOV.U32 R12, RZ, RZ, 0x8 ;  /* 0x00000008ff0c7424 */ /* 0x000fe200078e00ff */
[----:B------:R-:W-:-:S05]  /*13e70*/  SEL R3, R14, RZ, P3 ;  /* 0x000000ff0e037207 */ /* 0x000fca0001800000 */
[----:B------:R-:W-:-:S04]  /*13e80*/  IMAD.IADD R3, R2, 0x1, R3 ;  /* 0x0000000102037824 */ /* 0x000fc800078e0203 */
[----:B------:R-:W-:-:S07]  /*13e90*/  IMAD.MOV.U32 R13, RZ, RZ, R3 ;  /* 0x000000ffff0d7224 */ /* 0x000fce00078e0003 */
[----:B------:R-:W-:Y:S05]  /*13ea0*/  WARPSYNC.COLLECTIVE R15, `(.L_x_603) ;  /* 0x000000000f087348 */ /* 0x000fea0003c00000 */
[----:B------:R0:W1:Y:S02]  /*13eb0*/  SHFL.UP P6, R14, R13, R12, R11 ;  /* 0x0400000c0d0e7389 */ /* 0x00006400000c000b */
[----:B01----:R-:W-:Y:S01]  /*13ec0*/  ENDCOLLECTIVE ;  /* 0x000000000000791b */ /* 0x003fe20003800000 */
.L_x_603:
[----:B------:R-:W-:Y:S01]  /*13ed0*/  IMAD.MOV.U32 R12, RZ, RZ, 0x10 ;  /* 0x00000010ff0c7424 */ /* 0x000fe200078e00ff */
[----:B------:R-:W-:-:S05]  /*13ee0*/  SEL R14, R14, RZ, P4 ;  /* 0x000000ff0e0e7207 */ /* 0x000fca0002000000 */
[----:B------:R-:W-:-:S04]  /*13ef0*/  IMAD.IADD R5, R3, 0x1, R14 ;  /* 0x0000000103057824 */ /* 0x000fc800078e020e */
[----:B------:R-:W-:-:S07]  /*13f00*/  IMAD.MOV.U32 R13, RZ, RZ, R5 ;  /* 0x000000ffff0d7224 */ /* 0x000fce00078e0005 */
[----:B------:R-:W-:Y:S05]  /*13f10*/  WARPSYNC.COLLECTIVE R15, `(.L_x_604) ;  /* 0x000000000f087348 */ /* 0x000fea0003c00000 */
[----:B------:R0:W1:Y:S02]  /*13f20*/  SHFL.UP P6, R14, R13, R12, R11 ;  /* 0x0400000c0d0e7389 */ /* 0x00006400000c000b */
[----:B01----:R-:W-:Y:S01]  /*13f30*/  ENDCOLLECTIVE ;  /* 0x000000000000791b */ /* 0x003fe20003800000 */
.L_x_604:
[----:B------:R-:W-:Y:S02]  /*13f40*/  IMAD.MOV.U32 R12, RZ, RZ, 0x1f ;  /* 0x0000001fff0c7424 */ /* 0x000fe400078e00ff */
[----:B------:R-:W-:Y:S01]  /*13f50*/  IMAD.MOV.U32 R11, RZ, RZ, 0x1f ;  /* 0x0000001fff0b7424 */ /* 0x000fe200078e00ff */
[----:B------:R-:W-:-:S05]  /*13f60*/  SEL R2, R14, RZ, P5 ;  /* 0x000000ff0e027207 */ /* 0x000fca0002800000 */
[----:B------:R-:W-:-:S04]  /*13f70*/  IMAD.IADD R2, R5, 0x1, R2 ;  /* 0x0000000105027824 */ /* 0x000fc800078e0202 */
[----:B------:R-:W-:-:S07]  /*13f80*/  IMAD.MOV.U32 R13, RZ, RZ, R2 ;  /* 0x000000ffff0d7224 */ /* 0x000fce00078e0002 */
[----:B------:R-:W-:Y:S05]  /*13f90*/  WARPSYNC.COLLECTIVE R15, `(.L_x_605) ;  /* 0x000000000f087348 */ /* 0x000fea0003c00000 */
[----:B------:R0:W1:Y:S02]  /*13fa0*/  SHFL.IDX P6, R14, R13, R12, R11 ;  /* 0x0000000c0d0e7389 */ /* 0x00006400000c000b */
[----:B01----:R-:W-:Y:S01]  /*13fb0*/  ENDCOLLECTIVE ;  /* 0x000000000000791b */ /* 0x003fe20003800000 */
.L_x_605:
[----:B------:R-:W-:Y:S05]  /*13fc0*/  BRA `(.L_x_606) ;  /* 0xffffffc000487947 */ /* 0x000fea000383ffff */
.L_x_495:
[----:B------:R-:W-:Y:S01]  /*13fd0*/  BSSY B0, `(.L_x_607) ;  /* 0x0000007000007945 */ /* 0x000fe20003800000 */
[----:B------:R-:W-:Y:S02]  /*13fe0*/  IMAD.MOV.U32 R12, RZ, RZ, 0x1 ;  /* 0x00000001ff0c7424 */ /* 0x000fe400078e00ff */
[----:B------:R-:W-:Y:S02]  /*13ff0*/  IMAD.MOV.U32 R11, RZ, RZ, RZ ;  /* 0x000000ffff0b7224 */ /* 0x000fe400078e00ff */
[----:B------:R-:W-:-:S07]  /*14000*/  IMAD.MOV.U32 R15, RZ, RZ, -0x1 ;  /* 0xffffffffff0f7424 */ /* 0x000fce00078e00ff */
[----:B01----:R-:W-:Y:S05]  /*14010*/  WARPSYNC.COLLECTIVE R15, `(.L_x_608) ;  /* 0x000000000f087348 */ /* 0x003fea0003c00000 */
[----:B------:R2:W3:Y:S02]  /*14020*/  SHFL.UP P6, R14, R13, R12, R11 ;  /* 0x0400000c0d0e7389 */ /* 0x0004e400000c000b */
[----:B0123--:R-:W-:Y:S01]  /*14030*/  ENDCOLLECTIVE ;  /* 0x000000000000791b */ /* 0x00ffe20003800000 */
.L_x_608:
[----:B------:R-:W-:Y:S05]  /*14040*/  BSYNC B0 ;  /* 0x0000000000007941 */ /* 0x000fea0003800000 */
.L_x_607:
[----:B------:R-:W-:Y:S01]  /*14050*/  SEL R14, R14, RZ, P1 ;  /* 0x000000ff0e0e7207 */ /* 0x000fe20000800000 */
[----:B------:R-:W-:Y:S02]  /*14060*/  IMAD.MOV.U32 R12, RZ, RZ, 0x2 ;  /* 0x00000002ff0c7424 */ /* 0x000fe400078e00ff */
[----:B------:R-:W-:Y:S02]  /*14070*/  IMAD.MOV.U32 R11, RZ, RZ, RZ ;  /* 0x000000ffff0b7224 */ /* 0x000fe400078e00ff */
[----:B------:R-:W-:Y:S02]  /*14080*/  IMAD.IADD R13, R13, 0x1, R14 ;  /* 0x000000010d0d7824 */ /* 0x000fe400078e020e */
[----:B------:R-:W-:-:S07]  /*14090*/  IMAD.MOV.U32 R15, RZ, RZ, -0x1 ;  /* 0xffffffffff0f7424 */ /* 0x000fce00078e00ff */
[----:B------:R-:W-:Y:S05]  /*140a0*/  WARPSYNC.COLLECTIVE R15, `(.L_x_609) ;  /* 0x000000000f087348 */ /* 0x000fea0003c00000 */
[----:B------:R0:W1:Y:S02]  /*140b0*/  SHFL.UP P6, R14, R13, R12, R11 ;  /* 0x0400000c0d0e7389 */ /* 0x00006400000c000b */
[----:B01----:R-:W-:Y:S01]  /*140c0*/  ENDCOLLECTIVE ;  /* 0x000000000000791b */ /* 0x003fe20003800000 */
.L_x_609:
[----:B------:R-:W-:Y:S01]  /*140d0*/  IMAD.MOV.U32 R12, RZ, RZ, 0x4 ;  /* 0x00000004ff0c7424 */ /* 0x000fe200078e00ff */
[----:B------:R-:W-:-:S05]  /*140e0*/  SEL R2, R14, RZ, P2 ;  /* 0x000000ff0e027207 */ /* 0x000fca0001000000 */
[----:B------:R-:W-:-:S04]  /*140f0*/  IMAD.IADD R2, R13, 0x1, R2 ;  /* 0x000000010d027824 */ /* 0x000fc800078e0202 */
[----:B------:R-:W-:-:S07]  /*14100*/  IMAD.MOV.U32 R13, RZ, RZ, R2 ;  /* 0x000000ffff0d7224 */ /* 0x000fce00078e0002 */
[----:B------:R-:W-:Y:S05]  /*14110*/  WARPSYNC.COLLECTIVE R15, `(.L_x_610) ;  /* 0x000000000f087348 */ /* 0x000fea0003c00000 */
[----:B------:R0:W1:Y:S02]  /*14120*/  SHFL.UP P6, R14, R13, R12, R11 ;  /* 0x0400000c0d0e7389 */ /* 0x00006400000c000b */
[----:B01----:R-:W-:Y:S01]  /*14130*/  ENDCOLLECTIVE ;  /* 0x000000000000791b */ /* 0x003fe20003800000 */
.L_x_610:
[----:B------:R-:W-:Y:S01]  /*14140*/  IMAD.MOV.U32 R12, RZ, RZ, 0x8 ;  /* 0x00000008ff0c7424 */ /* 0x000fe200078e00ff */
[----:B------:R-:W-:-:S05]  /*14150*/  SEL R3, R14, RZ, P3 ;  /* 0x000000ff0e037207 */ /* 0x000fca0001800000 */
[----:B------:R-:W-:-:S04]  /*14160*/  IMAD.IADD R3, R2, 0x1, R3 ;  /* 0x0000000102037824 */ /* 0x000fc800078e0203 */
[----:B------:R-:W-:-:S07]  /*14170*/  IMAD.MOV.U32 R13, RZ, RZ, R3 ;  /* 0x000000ffff0d7224 */ /* 0x000fce00078e0003 */
[----:B------:R-:W-:Y:S05]  /*14180*/  WARPSYNC.COLLECTIVE R15, `(.L_x_611) ;  /* 0x000000000f087348 */ /* 0x000fea0003c00000 */
[----:B------:R0:W1:Y:S02]  /*14190*/  SHFL.UP P6, R14, R13, R12, R11 ;  /* 0x0400000c0d0e7389 */ /* 0x00006400000c000b */
[----:B01----:R-:W-:Y:S01]  /*141a0*/  ENDCOLLECTIVE ;  /* 0x000000000000791b */ /* 0x003fe20003800000 */
.L_x_611:
[----:B------:R-:W-:Y:S01]  /*141b0*/  IMAD.MOV.U32 R12, RZ, RZ, 0x10 ;  /* 0x00000010ff0c7424 */ /* 0x000fe200078e00ff */
[----:B------:R-:W-:-:S05]  /*141c0*/  SEL R14, R14, RZ, P4 ;  /* 0x000000ff0e0e7207 */ /* 0x000fca0002000000 */
[----:B------:R-:W-:-:S04]  /*141d0*/  IMAD.IADD R5, R3, 0x1, R14 ;  /* 0x0000000103057824 */ /* 0x000fc800078e020e */
[----:B------:R-:W-:-:S07]  /*141e0*/  IMAD.MOV.U32 R13, RZ, RZ, R5 ;  /* 0x000000ffff0d7224 */ /* 0x000fce00078e0005 */
[----:B------:R-:W-:Y:S05]  /*141f0*/  WARPSYNC.COLLECTIVE R15, `(.L_x_612) ;  /* 0x000000000f087348 */ /* 0x000fea0003c00000 */
[----:B------:R0:W1:Y:S02]  /*14200*/  SHFL.UP P6, R14, R13, R12, R11 ;  /* 0x0400000c0d0e7389 */ /* 0x00006400000c000b */
[----:B01----:R-:W-:Y:S01]  /*14210*/  ENDCOLLECTIVE ;  /* 0x000000000000791b */ /* 0x003fe20003800000 */
.L_x_612:
        /* <DEDUP_REMOVED lines=8> */
.L_x_613:
[----:B------:R-:W-:Y:S05]  /*142a0*/  BRA `(.L_x_614) ;  /* 0xffffffc000347947 */ /* 0x000fea000383ffff */
.L_x_497:
[----:B------:R-:W-:Y:S01]  /*142b0*/  BSSY B0, `(.L_x_615) ;  /* 0x0000006000007945 */ /* 0x000fe20003800000 */
[----:B------:R-:W-:Y:S01]  /*142c0*/  PLOP3.LUT P6, PT, P6, PT, PT, 0x8, 0x0 ;  /* 0x000000000000781c */ /* 0x000fe200037ce170 */
[----:B------:R-:W-:-:S12]  /*142d0*/  IMAD.MOV.U32 R15, RZ, RZ, -0x1 ;  /* 0xffffffffff0f7424 */ /* 0x000fd800078e00ff */
[----:B012---:R-:W-:Y:S05]  /*142e0*/  WARPSYNC.COLLECTIVE R15, `(.L_x_616) ;  /* 0x000000000f087348 */ /* 0x007fea0003c00000 */
[----:B------:R-:W-:Y:S01]  /*142f0*/  VOTE.ANY R14, PT, P6 ;  /* 0x00000000000e7806 */ /* 0x000fe200030e0100 */
[----:B012---:R-:W-:Y:S06]  /*14300*/  ENDCOLLECTIVE ;  /* 0x000000000000791b */ /* 0x007fec0003800000 */
.L_x_616:
[----:B------:R-:W-:Y:S05]  /*14310*/  BSYNC B0 ;  /* 0x0000000000007941 */ /* 0x000fea0003800000 */
.L_x_615:
[----:B------:R-:W-:Y:S02]  /*14320*/  IMAD.MOV.U32 R3, RZ, RZ, R14 ;  /* 0x000000ffff037224 */ /* 0x000fe400078e000e */
[----:B------:R-:W-:Y:S02]  /*14330*/  IMAD.MOV.U32 R13, RZ, RZ, R7 ;  /* 0x000000ffff0d7224 */ /* 0x000fe400078e0007 */
[----:B------:R-:W0:Y:S01]  /*14340*/  POPC R8, R3 ;  /* 0x0000000300087309 */ /* 0x000e220000000000 */
[----:B------:R-:W-:Y:S02]  /*14350*/  IMAD.MOV.U32 R11, RZ, RZ, 0x1f ;  /* 0x0000001fff0b7424 */ /* 0x000fe400078e00ff */
[----:B------:R-:W-:Y:S02]  /*14360*/  IMAD.MOV.U32 R15, RZ, RZ, -0x1 ;  /* 0xffffffffff0f7424 */ /* 0x000fe400078e00ff */
[----:B0-----:R-:W-:-:S07]  /*14370*/  IMAD.MOV.U32 R12, RZ, RZ, R8 ;  /* 0x000000ffff0c7224 */ /* 0x001fce00078e0008 */
[----:B------:R-:W-:Y:S05]  /*14380*/  WARPSYNC.COLLECTIVE R15, `(.L_x_617) ;  /* 0x000000000f087348 */ /* 0x000fea0003c00000 */
[----:B------:R0:W1:Y:S02]  /*14390*/  SHFL.IDX P6, R14, R13, R12, R11 ;  /* 0x0000000c0d0e7389 */ /* 0x00006400000c000b */
[----:B01----:R-:W-:Y:S01]  /*143a0*/  ENDCOLLECTIVE ;  /* 0x000000000000791b */ /* 0x003fe20003800000 */
.L_x_617:
[----:B------:R-:W-:Y:S02]  /*143b0*/  IMAD.MOV.U32 R13, RZ, RZ, R4 ;  /* 0x000000ffff0d7224 */ /* 0x000fe400078e0004 */
[----:B------:R-:W-:-:S07]  /*143c0*/  IMAD.MOV.U32 R7, RZ, RZ, R14 ;  /* 0x000000ffff077224 */ /* 0x000fce00078e000e */
[----:B------:R-:W-:Y:S05]  /*143d0*/  WARPSYNC.COLLECTIVE R15, `(.L_x_618) ;  /* 0x000000000f087348 */ /* 0x000fea0003c00000 */
[----:B------:R0:W1:Y:S02]  /*143e0*/  SHFL.IDX P6, R14, R13, R12, R11 ;  /* 0x0000000c0d0e7389 */ /* 0x00006400000c000b */
[----:B01----:R-:W-:Y:S01]  /*143f0*/  ENDCOLLECTIVE ;  /* 0x000000000000791b */ /* 0x003fe20003800000 */
.L_x_618:
[----:B------:R-:W-:Y:S01]  /*14400*/  IMAD.MOV.U32 R4, RZ, RZ, R14 ;  /* 0x000000ffff047224 */ /* 0x000fe200078e000e */
[----:B------:R-:W-:Y:S06]  /*14410*/  BRA `(.L_x_619) ;  /* 0xffffffc000147947 */ /* 0x000fec000383ffff */
.L_x_499:
[----:B------:R-:W-:Y:S01]  /*14420*/  BSSY B0, `(.L_x_620) ;  /* 0x0000007000007945 */ /* 0x000fe20003800000 */
[----:B------:R-:W-:Y:S02]  /*14430*/  IMAD.MOV.U32 R13, RZ, RZ, R2 ;  /* 0x000000ffff0d7224 */ /* 0x000fe400078e0002 */
[----:B------:R-:W-:Y:S02]  /*14440*/  IMAD.MOV.U32 R11, RZ, RZ, 0x1f ;  /* 0x0000001fff0b7424 */ /* 0x000fe400078e00ff */
[----:B------:R-:W-:-:S07]  /*14450*/  IMAD.MOV.U32 R15, RZ, RZ, -0x1 ;  /* 0xffffffffff0f7424 */ /* 0x000fce00078e00ff */
[----:B01234-:R-:W-:Y:S05]  /*14460*/  WARPSYNC.COLLECTIVE R15, `(.L_x_621) ;  /* 0x000000000f087348 */ /* 0x01ffea0003c00000 */
[----:B------:R0:W0:Y:S02]  /*14470*/  SHFL.IDX P6, R14, R13, R12, R11 ;  /* 0x0000000c0d0e7389 */ /* 0x00002400000c000b */
[----:B01234-:R-:W-:Y:S01]  /*14480*/  ENDCOLLECTIVE ;  /* 0x000000000000791b */ /* 0x01ffe20003800000 */
.L_x_621:
[----:B------:R-:W-:Y:S05]  /*14490*/  BSYNC B0 ;  /* 0x0000000000007941 */ /* 0x000fea0003800000 */
.L_x_620:
[----:B------:R-:W-:Y:S01]  /*144a0*/  IMAD.MOV.U32 R6, RZ, RZ, R14 ;  /* 0x000000ffff067224 */ /* 0x000fe200078e000e */
[----:B------:R-:W-:Y:S06]  /*144b0*/  BRA `(.L_x_498) ;  /* 0xffffffc000047947 */ /* 0x000fec000383ffff */
.L_x_503:
[----:B-1----:R1:W2:Y:S02]  /*144c0*/  SYNCS.PHASECHK.TRANS64.TRYWAIT P0, [R7+URZ+0x22820], R0 ;  /* 0x02282000070075a7 */ /* 0x0022a4000800017f */
[----:B--2---:R-:W-:Y:S05]  /*144d0*/  @!P0 NANOSLEEP.SYNCS 0x989680 ;  /* 0x009896800000895d */ /* 0x004fea0003900000 */
[----:B------:R-:W2:Y:S02]  /*144e0*/  @!P0 SYNCS.PHASECHK.TRANS64 P0, [R7+URZ+0x22820], R0 ;  /* 0x02282000070085a7 */ /* 0x000ea4000800007f */
[----:B--2---:R-:W-:Y:S05]  /*144f0*/  @!P0 BRA `(.L_x_503) ;  /* 0xfffffffc00f08947 */ /* 0x004fea000383ffff */
[----:B------:R-:W-:Y:S05]  /*14500*/  BRA `(.L_x_622) ;  /* 0xffffffc4005c7947 */ /* 0x000fea000383ffff */
.L_x_504:
[----:B------:R-:W2:Y:S01]  /*14510*/  S2R R2, SR_TID.X ;  /* 0x0000000000027919 */ /* 0x000ea20000002100 */
[----:B------:R-:W-:Y:S01]  /*14520*/  BSSY B0, `(.L_x_623) ;  /* 0x000000a000007945 */ /* 0x000fe20003800000 */
[----:B------:R-:W-:Y:S02]  /*14530*/  IMAD.MOV.U32 R12, RZ, RZ, RZ ;  /* 0x000000ffff0c7224 */ /* 0x000fe400078e00ff */
[----:B------:R-:W-:Y:S02]  /*14540*/  IMAD.MOV.U32 R11, RZ, RZ, 0x1f ;  /* 0x0000001fff0b7424 */ /* 0x000fe400078e00ff */
[----:B------:R-:W-:Y:S01]  /*14550*/  IMAD.MOV.U32 R15, RZ, RZ, -0x1 ;  /* 0xffffffffff0f7424 */ /* 0x000fe200078e00ff */
[----:B--2---:R-:W-:-:S04]  /*14560*/  SHF.R.U32.HI R2, RZ, 0x5, R2 ;  /* 0x00000005ff027819 */ /* 0x004fc80000011602 */
[----:B------:R-:W-:-:S05]  /*14570*/  LOP3.LUT R2, R2, 0x3, RZ, 0xc0, !PT ;  /* 0x0000000302027812 */ /* 0x000fca00078ec0ff */
[----:B------:R-:W-:-:S07]  /*14580*/  IMAD.MOV.U32 R13, RZ, RZ, R2 ;  /* 0x000000ffff0d7224 */ /* 0x000fce00078e0002 */
[----:B01-34-:R-:W-:Y:S05]  /*14590*/  WARPSYNC.COLLECTIVE R15, `(.L_x_624) ;  /* 0x000000000f087348 */ /* 0x01bfea0003c00000 */
[----:B------:R2:W0:Y:S02]  /*145a0*/  SHFL.IDX P6, R14, R13, R12, R11 ;  /* 0x0000000c0d0e7389 */ /* 0x00042400000c000b */
[----:B01234-:R-:W-:Y:S01]  /*145b0*/  ENDCOLLECTIVE ;  /* 0x000000000000791b */ /* 0x01ffe20003800000 */
.L_x_624:
[----:B------:R-:W-:Y:S05]  /*145c0*/  BSYNC B0 ;  /* 0x0000000000007941 */ /* 0x000fea0003800000 */
.L_x_623:
[----:B------:R-:W-:Y:S05]  /*145d0*/  BRA `(.L_x_625) ;  /* 0xffffffc400447947 */ /* 0x000fea000383ffff */
.L_x_507:
[----:B------:R-:W-:Y:S01]  /*145e0*/  BSSY B1, `(.L_x_626) ;  /* 0x0000006000017945 */ /* 0x000fe20003800000 */
[----:B------:R-:W-:-:S07]  /*145f0*/  IMAD.MOV.U32 R15, RZ, RZ, -0x1 ;  /* 0xffffffffff0f7424 */ /* 0x000fce00078e00ff */
[----:B01-34-:R-:W-:Y:S05]  /*14600*/  WARPSYNC.COLLECTIVE R15, `(.L_x_627) ;  /* 0x000000000f0c7348 */ /* 0x01bfea0003c00000 */
[----:B------:R-:W-:Y:S02]  /*14610*/  ELECT P6, UR62, PT ;  /* 0x00000000003e782f */ /* 0x000fe400038c0000 */
[----:B------:R-:W-:Y:S01]  /*14620*/  MOV R14, UR62 ;  /* 0x0000003e000e7c02 */ /* 0x000fe20008000f00 */
[----:B01-34-:R-:W-:Y:S10]  /*14630*/  ENDCOLLECTIVE ;  /* 0x000000000000791b */ /* 0x01bff40003800000 */
.L_x_627:
[----:B------:R-:W-:Y:S05]  /*14640*/  BSYNC B1 ;  /* 0x0000000000017941 */ /* 0x000fea0003800000 */
.L_x_626:
[----:B------:R-:W-:Y:S05]  /*14650*/  BRA `(.L_x_628) ;  /* 0xffffffc4003c7947 */ /* 0x000fea000383ffff */
.L_x_509:
[----:B-1----:R1:W2:Y:S02]  /*14660*/  SYNCS.PHASECHK.TRANS64.TRYWAIT P1, [R5+URZ+0x22840], R0 ;  /* 0x02284000050075a7 */ /* 0x0022a4000802017f */
[----:B--2---:R-:W-:Y:S05]  /*14670*/  @!P1 NANOSLEEP.SYNCS 0x989680 ;  /* 0x009896800000995d */ /* 0x004fea0003900000 */
[----:B------:R-:W2:Y:S02]  /*14680*/  @!P1 SYNCS.PHASECHK.TRANS64 P1, [R5+URZ+0x22840], R0 ;  /* 0x02284000050095a7 */ /* 0x000ea4000802007f */
[----:B--2---:R-:W-:Y:S05]  /*14690*/  @!P1 BRA `(.L_x_509) ;  /* 0xfffffffc00f09947 */ /* 0x004fea000383ffff */
[----:B------:R-:W-:Y:S05]  /*146a0*/  BRA `(.L_x_629) ;  /* 0xffffffc4005c7947 */ /* 0x000fea000383ffff */
.L_x_511:
[----:B--2---:R2:W0:Y:S02]  /*146b0*/  SYNCS.PHASECHK.TRANS64.TRYWAIT P1, [R3+URZ+0x22840], R2 ;  /* 0x02284002030075a7 */ /* 0x004424000802017f */
[----:B0-----:R-:W-:Y:S05]  /*146c0*/  @!P1 NANOSLEEP.SYNCS 0x989680 ;  /* 0x009896800000995d */ /* 0x001fea0003900000 */
[----:B------:R-:W0:Y:S02]  /*146d0*/  @!P1 SYNCS.PHASECHK.TRANS64 P1, [R3+URZ+0x22840], R2 ;  /* 0x02284002030095a7 */ /* 0x000e24000802007f */
[----:B0-----:R-:W-:Y:S05]  /*146e0*/  @!P1 BRA `(.L_x_511) ;  /* 0xfffffffc00f09947 */ /* 0x001fea000383ffff */
[----:B------:R-:W-:Y:S05]  /*146f0*/  BRA `(.L_x_630) ;  /* 0xffffffc400687947 */ /* 0x000fea000383ffff */
.L_x_513:
[----:B------:R0:W0:Y:S02]  /*14700*/  SYNCS.PHASECHK.TRANS64.TRYWAIT P1, [R5+URZ+0x22860], R0 ;  /* 0x02286000050075a7 */ /* 0x000024000802017f */
[----:B0-----:R-:W-:Y:S05]  /*14710*/  @!P1 NANOSLEEP.SYNCS 0x989680 ;  /* 0x009896800000995d */ /* 0x001fea0003900000 */
[----:B------:R-:W0:Y:S02]  /*14720*/  @!P1 SYNCS.PHASECHK.TRANS64 P1, [R5+URZ+0x22860], R0 ;  /* 0x02286000050095a7 */ /* 0x000e24000802007f */
[----:B0-----:R-:W-:Y:S05]  /*14730*/  @!P1 BRA `(.L_x_513) ;  /* 0xfffffffc00f09947 */ /* 0x001fea000383ffff */
[----:B------:R-:W-:Y:S05]  /*14740*/  BRA `(.L_x_631) ;  /* 0xffffffc400647947 */ /* 0x000fea000383ffff */
.L_x_632:
        /* <DEDUP_REMOVED lines=11> */
.L_x_6558:


//--------------------- .text._ZN7cutlass13device_kernelIN5flash11enable_sm90INS1_16FlashAttnFwdSm90INS1_25CollectiveMainloopFwdSm90ILi2EN4cute5tupleIJNS5_1CILi1EEES8_S8_EEENS6_IJNS7_ILi128EEENS7_ILi96EEENS7_ILi64EEEEEELi256ENS_6half_tEfNS_4arch4Sm90ELb0ELb0ELb1ELb1ELb1ELb1ELb0ELb1ELb0ELb1ELb1ELb0EEENS1_21CollectiveEpilogueFwdINS6_IJSA_NS7_ILi256EEESB_EEES9_SE_SG_Li256ELb1ELb1ELb1ELb0EEENS1_36VarlenDynamicPersistentTileSchedulerILi128ELi96ELi256ELi128ELb1ELb1ELb1ELb0ELb1ELb1EEEEEEEEEvNT_6ParamsE --------------------------
	.section	.text._ZN7cutlass13device_kernelIN5flash11enable_sm90INS1_16FlashAttnFwdSm90INS1_25CollectiveMainloopFwdSm90ILi2EN4cute5tupleIJNS5_1CILi1EEES8_S8_EEENS6_IJNS7_ILi128EEENS7_ILi96EEENS7_ILi64EEEEEELi256ENS_6half_tEfNS_4arch4Sm90ELb0ELb0ELb1ELb1ELb1ELb1ELb0ELb1ELb0ELb1ELb1ELb0EEENS1_21CollectiveEpilogueFwdINS6_IJSA_NS7_ILi256EEESB_EEES9_SE_SG_Li256ELb1ELb1ELb1ELb0EEENS1_36VarlenDynamicPersistentTileSchedulerILi128ELi96ELi256ELi128ELb1ELb1ELb1ELb0ELb1ELb1EEEEEEEEEvNT_6ParamsE,"ax",@progbits
	.align	128
.text._ZN7cutlass13device_kernelIN5flash11enable_sm90INS1_16FlashAttnFwdSm90INS1_25CollectiveMainloopFwdSm90ILi2EN4cute5tupleIJNS5_1CILi1EEES8_S8_EEENS6_IJNS7_ILi128EEENS7_ILi96EEENS7_ILi64EEEEEELi256ENS_6half_tEfNS_4arch4Sm90ELb0ELb0ELb1ELb1ELb1ELb1ELb0ELb1ELb0ELb1ELb1ELb0EEENS1_21CollectiveEpilogueFwdINS6_IJSA_NS7_ILi256EEESB_EEES9_SE_SG_Li256ELb1ELb1ELb1ELb0EEENS1_36VarlenDynamicPersistentTileSchedulerILi128ELi96ELi256ELi128ELb1ELb1ELb1ELb0ELb1ELb1EEEEEEEEEvNT_6ParamsE:
        .type           _ZN7cutlass13device_kernelIN5flash11enable_sm90INS1_16FlashAttnFwdSm90INS1_25CollectiveMainloopFwdSm90ILi2EN4cute5tupleIJNS5_1CILi1EEES8_S8_EEENS6_IJNS7_ILi128EEENS7_ILi96EEENS7_ILi64EEEEEELi256ENS_6half_tEfNS_4arch4Sm90ELb0ELb0ELb1ELb1ELb1ELb1ELb0ELb1ELb0ELb1ELb1ELb0EEENS1_21CollectiveEpilogueFwdINS6_IJSA_NS7_ILi256EEESB_EEES9_SE_SG_Li256ELb1ELb1ELb1ELb0EEENS1_36VarlenDynamicPersistentTileSchedulerILi128ELi96ELi256ELi128ELb1ELb1ELb1ELb0ELb1ELb1EEEEEEEEEvNT_6ParamsE,@function
        .size           _ZN7cutlass13device_kernelIN5flash11enable_sm90INS1_16FlashAttnFwdSm90INS1_25CollectiveMainloopFwdSm90ILi2EN4cute5tupleIJNS5_1CILi1EEES8_S8_EEENS6_IJNS7_ILi128EEENS7_ILi96EEENS7_ILi64EEEEEELi256ENS_6half_tEfNS_4arch4Sm90ELb0ELb0ELb1ELb1ELb1ELb1ELb0ELb1ELb0ELb1ELb1ELb0EEENS1_21CollectiveEpilogueFwdINS6_IJSA_NS7_ILi256EEESB_EEES9_SE_SG_Li256ELb1ELb1ELb1ELb0EEENS1_36VarlenDynamicPersistentTileSchedulerILi128ELi96ELi256ELi128ELb1ELb1ELb1ELb0ELb1ELb1EEEEEEEEEvNT_6ParamsE,(.L_x_6559 - _ZN7cutlass13device_kernelIN5flash11enable_sm90INS1_16FlashAttnFwdSm90INS1_25CollectiveMainloopFwdSm90ILi2EN4cute5tupleIJNS5_1CILi1EEES8_S8_EEENS6_IJNS7_ILi128EEENS7_ILi96EEENS7_ILi64EEEEEELi256ENS_6half_tEfNS_4arch4Sm90ELb0ELb0ELb1ELb1ELb1ELb1ELb0ELb1ELb0ELb1ELb1ELb0EEENS1_21CollectiveEpilogueFwdINS6_IJSA_NS7_ILi256EEESB_EEES9_SE_SG_Li256ELb1ELb1ELb1ELb0EEENS1_36VarlenDynamicPersistentTileSchedulerILi128ELi96ELi256ELi128ELb1ELb1ELb1ELb0ELb1ELb1EEEEEEEEEvNT_6ParamsE)
        .other          _ZN7cutlass13device_kernelIN5flash11enable_sm90INS1_16FlashAttnFwdSm90INS1_25CollectiveMainloopFwdSm90ILi2EN4cute5tupleIJNS5_1CILi1EEES8_S8_EEENS6_IJNS7_ILi128EEENS7_ILi96EEENS7_ILi64EEEEEELi256ENS_6half_tEfNS_4arch4Sm90ELb0ELb0ELb1ELb1ELb1ELb1ELb0ELb1ELb0ELb1ELb1ELb0EEENS1_21CollectiveEpilogueFwdINS6_IJSA_NS7_ILi256EEESB_EEES9_SE_SG_Li256ELb1ELb1ELb1ELb0EEENS1_36VarlenDynamicPersistentTileSchedulerILi128ELi96ELi256ELi128ELb1ELb1ELb1ELb0ELb1ELb1EEEEEEEEEvNT_6ParamsE,@"STO_CUDA_ENTRY STV_DEFAULT"
_ZN7cutlass13device_kernelIN5flash11enable_sm90INS1_16FlashAttnFwdSm90INS1_25CollectiveMainloopFwdSm90ILi2EN4cute5tupleIJNS5_1CILi1EEES8_S8_EEENS6_IJNS7_ILi128EEENS7_ILi96EEENS7_ILi64EEEEEELi256ENS_6half_tEfNS_4arch4Sm90ELb0ELb0ELb1ELb1ELb1ELb1ELb0ELb1ELb0ELb1ELb1ELb0EEENS1_21CollectiveEpilogueFwdINS6_IJSA_NS7_ILi256EEESB_EEES9_SE_SG_Li256ELb1ELb1ELb1ELb0EEENS1_36VarlenDynamicPersistentTileSchedulerILi128ELi96ELi256ELi128ELb1ELb1ELb1ELb0ELb1ELb1EEEEEEEEEvNT_6ParamsE:
[----:B------:R-:W0:Y:S02]  /*0000*/  LDC R1, c[0x0][0x28] ;  /* 0x00000a00ff017b82 */ /* 0x000e240000000800 */
[----:B0-----:R-:W-:Y:S01]  /*0010*/  VIADD R1, R1, 0xfffffea0 ;  /* 0xfffffea001017836 */ /* 0x001fe20000000000 */
[----:B------:R-:W0:Y:S01]  /*0020*/  S2R R0, SR_TID.X ;  /* 0x0000000000007919 */ /* 0x000e220000002100 */
[----:B------:R-:W-:Y:S01]  /*0030*/  ELECT P0, URZ, PT ;  /* 0x00000000003f782f */ /* 0x000fe20003800000 */
[----:B------:R-:W-:Y:S01]  /*0040*/  BSSY B0, `(.L_x_633) ;  /* 0x000000d000007945 */ /* 0x000fe20003800000 */
[----:B0-----:R-:W-:-:S05]  /*0050*/  SHF.R.U32.HI R2, RZ, 0x5, R0 ;  /* 0x00000005ff027819 */ /* 0x001fca0000011600 */
[----:B------:R-:W0:Y:S02]  /*0060*/  SHFL.IDX PT, R3, R2, RZ, 0x1f ;  /* 0x00001fff02037589 */ /* 0x000e2400000e0000 */
[----:B0-----:R-:W-:-:S13]  /*0070*/  ISETP.EQ.AND P0, PT, R3, RZ, P0 ;  /* 0x000000ff0300720c */ /* 0x001fda0000702270 */
[----:B------:R-:W-:Y:S05]  /*0080*/  @!P0 BRA `(.L_x_634) ;  /* 0x0000000000208947 */ /* 0x000fea0003800000 */
[----:B------:R-:W-:Y:S02]  /*0090*/  ULDC.64 UR4, c[0x0][0x198] ;  /* 0x0000660000047ab9 */ /* 0x000fe40000000a00 */
[----:B------:R-:W-:Y:S02]  /*00a0*/  UIADD3 UR6, UP0, UR4, 0x570, URZ ;  /* 0x0000057004067890 */ /* 0x000fe4000ff1e03f */
[----:B------:R-:W-:Y:S02]  /*00b0*/  UIADD3 UR4, UP1, UR4, 0x670, URZ ;  /* 0x0000067004047890 */ /* 0x000fe4000ff3e03f */
[----:B------:R-:W-:Y:S02]  /*00c0*/  UIADD3.X UR7, URZ, UR5, URZ, UP0, !UPT ;  /* 0x000000053f077290 */ /* 0x000fe400087fe43f */
[----:B------:R-:W-:-:S07]  /*00d0*/  UIADD3.X UR5, URZ, UR5, URZ, UP1, !UPT ;  /* 0x000000053f057290 */ /* 0x000fce0008ffe43f */
[----:B------:R0:W-:Y:S02]  /*00e0*/  UTMACCTL.PF [UR6] ;  /* 0x00000000060079b9 */ /* 0x0001e40008040000 */
[----:B------:R0:W-:Y:S02]  /*00f0*/  UTMACCTL.PF [UR4] ;  /* 0x00000000040079b9 */ /* 0x0001e40008040000 */
[----:B0-----:R-:W-:Y:S01]  /*0100*/  NOP ;  /* 0x0000000000007918 */ /* 0x001fe20000000000 */
.L_x_634:
[----:B------:R-:W-:Y:S05]  /*0110*/  BSYNC B0 ;  /* 0x0000000000007941 */ /* 0x000fea0003800000 */
.L_x_633:
[----:B------:R-:W-:Y:S01]  /*0120*/  VOTEU.ANY UP0, P0 ;  /* 0x00000000003f7886 */ /* 0x000fe20000000100 */
[----:B------:R-:W0:Y:S01]  /*0130*/  SHFL.IDX PT, R3, R2, RZ, 0x1f ;  /* 0x00001fff02037589 */ /* 0x000e2200000e0000 */
[----:B------:R-:W-:Y:S01]  /*0140*/  UMOV UR4, 0x80 ;  /* 0x0000008000047882 */ /* 0x000fe20000000000 */
[----:B------:R-:W-:Y:S01]  /*0150*/  UMOV UR7, 0x100 ;  /* 0x0000010000077882 */ /* 0x000fe20000000000 */
[----:B------:R-:W-:Y:S01]  /*0160*/  SHF.R.U32.HI R4, RZ, 0x7, R0 ;  /* 0x00000007ff047819 */ /* 0x000fe20000011600 */
[----:B------:R-:W1:Y:S01]  /*0170*/  @UP0 S2UR UR8, SR_CgaCtaId ;  /* 0x00000000000809c3 */ /* 0x000e620000008800 */
[----:B------:R-:W-:Y:S01]  /*0180*/  @UP0 UMOV UR6, 0x400 ;  /* 0x0000040000060882 */ /* 0x000fe20000000000 */
[----:B------:R-:W-:-:S04]  /*0190*/  @UP0 UIADD3 UR4, -UR4, 0x100000, URZ ;  /* 0x0010000004040890 */ /* 0x000fc8000fffe13f */
[----:B------:R-:W-:Y:S02]  /*01a0*/  @UP0 USHF.L.U32 UR5, UR4, 0xb, URZ ;  /* 0x0000000b04050899 */ /* 0x000fe4000800063f */
[----:B------:R-:W-:Y:S01]  /*01b0*/  @UP0 USHF.L.U32 UR4, UR4, 0x1, URZ ;  /* 0x0000000104040899 */ /* 0x000fe2000800063f */
[----:B------:R-:W-:Y:S01]  /*01c0*/  VOTEU.ANY UP1, P0 ;  /* 0x00000000003f7886 */ /* 0x000fe20000020100 */
[----:B0-----:R-:W-:Y:S02]  /*01d0*/  ISETP.NE.AND P1, PT, R3, RZ, PT ;  /* 0x000000ff0300720c */ /* 0x001fe40003f25270 */
[----:B------:R0:W2:Y:S01]  /*01e0*/  SHFL.IDX PT, R3, R4, RZ, 0x1f ;  /* 0x00001fff04037589 */ /* 0x0000a200000e0000 */
[----:B-1----:R-:W-:Y:S02]  /*01f0*/  @UP0 ULEA UR8, UR8, UR6, 0x18 ;  /* 0x0000000608080291 */ /* 0x002fe4000f8ec03f */
[----:B------:R-:W-:-:S04]  /*0200*/  @UP0 UIADD3 UR6, -UR7, 0x100000, URZ ;  /* 0x0010000007060890 */ /* 0x000fc8000fffe13f */
[----:B------:R-:W-:Y:S02]  /*0210*/  @UP0 USHF.L.U32 UR7, UR6, 0xb, URZ ;  /* 0x0000000b06070899 */ /* 0x000fe4000800063f */
[----:B------:R-:W-:Y:S01]  /*0220*/  @UP0 USHF.L.U32 UR6, UR6, 0x1, URZ ;  /* 0x0000000106060899 */ /* 0x000fe2000800063f */
[----:B------:R-:W-:Y:S01]  /*0230*/  VOTEU.ANY UP0, P0 ;  /* 0x00000000003f7886 */ /* 0x000fe20000000100 */
[----:B------:R-:W1:Y:S04]  /*0240*/  FENCE.VIEW.ASYNC.S ;  /* 0x00000000000073c6 */ /* 0x000e680000000000 */
[----:B-1----:R0:W1:Y:S06]  /*0250*/  @UP0 SYNCS.EXCH.64 URZ, [UR8+0x22800], UR4 ;  /* 0x02280004083f05b2 */ /* 0x00206c0008000100 */
[----:B------:R0:W3:Y:S02]  /*0260*/  @UP1 SYNCS.EXCH.64 URZ, [UR8+0x22820], UR6 ;  /* 0x02282006083f15b2 */ /* 0x0000e40008000100 */
[----:B0-----:R-:W-:Y:S05]  /*0270*/  @P1 BRA `(.L_x_635) ;  /* 0x0000000000481947 */ /* 0x001fea0003800000 */
        /* <DEDUP_REMOVED lines=13> */
[----:B0-----:R0:W4:Y:S08]  /*0350*/  SYNCS.EXCH.64 URZ, [UR8+0x22830], UR4 ;  /* 0x02283004083f75b2 */ /* 0x0011300008000100 */
[----:B------:R0:W0:Y:S01]  /*0360*/  SYNCS.EXCH.64 URZ, [UR8+0x22840], UR6 ;  /* 0x02284006083f75b2 */ /* 0x0000220008000100 */
[----:B------:R0:W0:Y:S01]  /*0370*/  SYNCS.EXCH.64 URZ, [UR8+0x22838], UR4 ;  /* 0x02283804083f75b2 */ /* 0x0000220008000100 */
[----:B------:R0:W0:Y:S01]  /*0380*/  SYNCS.EXCH.64 URZ, [UR8+0x22848], UR6 ;  /* 0x02284806083f75b2 */ /* 0x0000220008000100 */
[----:B------:R-:W-:Y:S01]  /*0390*/  NOP ;  /* 0x0000000000007918 */ /* 0x000fe20000000000 */
.L_x_635:
        /* <DEDUP_REMOVED lines=22> */
.L_x_636:
        /* <DEDUP_REMOVED lines=18> */
.L_x_637:
        /* <DEDUP_REMOVED lines=22> */
.L_x_638:
        /* <DEDUP_REMOVED lines=22> */
.L_x_639:
[----:B--2---:R-:W-:Y:S01]  /*08e0*/  ISETP.NE.AND P0, PT, R3, RZ, PT ;  /* 0x000000ff0300720c */ /* 0x004fe20003f05270 */
[----:B------:R-:W-:Y:S01]  /*08f0*/  IMAD.MOV.U32 R37, RZ, RZ, 0x1 ;  /* 0x00000001ff257424 */ /* 0x000fe200078e00ff */
[----:B------:R-:W-:Y:S01]  /*0900*/  NOP ;  /* 0x0000000000007918 */ /* 0x000fe20000000000 */
[----:B------:R-:W-:Y:S01]  /*0910*/  ULDC.64 UR40, c[0x0][0x208] ;  /* 0x0000820000287ab9 */ /* 0x000fe20000000a00 */
[----:B------:R-:W-:Y:S02]  /*0920*/  BSSY B9, `(.L_x_640) ;  /* 0x0001a18000097945 */ /* 0x000fe40003800000 */
[----:B------:R-:W-:Y:S01]  /*0930*/  SEL R37, R37, 0x2, !P0 ;  /* 0x0000000225257807 */ /* 0x000fe20004000000 */
[----:B01-34-:R-:W-:Y:S06]  /*0940*/  BAR.SYNC.DEFER_BLOCKING 0x0 ;  /* 0x0000000000007b1d */ /* 0x01bfec0000010000 */
[----:B------:R-:W-:Y:S05]  /*0950*/  @!P0 BRA `(.L_x_641) ;  /* 0x0000013000508947 */ /* 0x000fea0003800000 */
.L_x_642:
[----:B------:R-:W-:-:S08]  /*0960*/  NOP ;  /* 0x0000000000007918 */ /* 0x000fd00000000000 */
[----:B------:R-:W0:Y:S02]  /*0970*/  USETMAXREG.TRY_ALLOC.CTAPOOL UP0, 0xe8 ;  /* 0x000000e8000079c8 */ /* 0x000e240008000600 */
[----:B0-----:R-:W-:-:S13]  /*0980*/  PLOP3.LUT P0, PT, PT, PT, UP0, 0x80, 0x0 ;  /* 0x000000000000781c */ /* 0x001fda0003f0f008 */
[----:B------:R-:W-:Y:S05]  /*0990*/  @!P0 BRA `(.L_x_642) ;  /* 0xfffffffc00f08947 */ /* 0x000fea000383ffff */
[----:B------:R-:W2:Y:S01]  /*09a0*/  LDL.LU R2, [R1] ;  /* 0x0000000001027983 */ /* 0x000ea20000300800 */
[----:B------:R-:W-:Y:S01]  /*09b0*/  SHF.R.U32.HI R4, RZ, 0x7, R0 ;  /* 0x00000007ff047819 */ /* 0x000fe20000011600 */
[----:B------:R-:W-:Y:S01]  /*09c0*/  ULDC UR4, c[0x0][0xc3c] ;  /* 0x00030f0000047ab9 */ /* 0x000fe20000000800 */
[----:B------:R-:W0:Y:S01]  /*09d0*/  S2R R3, SR_CgaCtaId ;  /* 0x0000000000037919 */ /* 0x000e220000008800 */
[----:B------:R-:W-:Y:S06]  /*09e0*/  BAR.ARV 0x8, 0x180 ;  /* 0x0206000000007b1d */ /* 0x000fec0000002000 */
[----:B------:R-:W-:-:S13]  /*09f0*/  ISETP.NE.AND P0, PT, R4, 0x1, PT ;  /* 0x000000010400780c */ /* 0x000fda0003f05270 */
[----:B------:R-:W-:Y:S08]  /*0a00*/  @!P0 BAR.ARV 0x9, 0x100 ;  /* 0x0244000000008b1d */ /* 0x000ff00000002000 */
[----:B------:R-:W-:Y:S01]  /*0a10*/  BAR.SYNC.DEFER_BLOCKING 0x5, 0x180 ;  /* 0x0146000000007b1d */ /* 0x000fe20000010000 */
[----:B------:R-:W-:-:S04]  /*0a20*/  MOV R19, 0x400 ;  /* 0x0000040000137802 */ /* 0x000fc80000000f00 */
[----:B0-----:R-:W-:-:S05]  /*0a30*/  LEA R19, R3, R19, 0x18 ;  /* 0x0000001303137211 */ /* 0x001fca00078ec0ff */
[----:B------:R-:W0:Y:S01]  /*0a40*/  LDS.128 R48, [R19+0x228d0] ;  /* 0x0228d00013307984 */ /* 0x000e220000000c00 */
[----:B------:R-:W-:Y:S06]  /*0a50*/  BAR.ARV 0x4, 0x180 ;  /* 0x0106000000007b1d */ /* 0x000fec0000002000 */
[----:B--2---:R-:W-:-:S04]  /*0a60*/  LOP3.LUT R2, R2, 0xfffffffb, RZ, 0xc0, !PT ;  /* 0xfffffffb02027812 */ /* 0x004fc800078ec0ff */
[----:B------:R-:W-:-:S05]  /*0a70*/  @P0 LOP3.LUT R2, R2, 0x4, RZ, 0xfc, !PT ;  /* 0x0000000402020812 */ /* 0x000fca00078efcff */
[----:B------:R1:W-:Y:S01]  /*0a80*/  STL [R1], R2 ;  /* 0x0000000201007387 */ /* 0x0003e20000100800 */
[----:B0-----:R-:W-:-:S13]  /*0a90*/  ISETP.GE.AND P0, PT, R51, UR4, PT ;  /* 0x0000000433007c0c */ /* 0x001fda000bf06270 */
[----:B-1----:R-:W-:Y:S05]  /*0aa0*/  @P0 BRA `(.L_x_643) ;  /* 0x0000019c00fc0947 */ /* 0x002fea0003800000 */
[----:B------:R-:W-:Y:S01]  /*0ab0*/  VIADD R0, R0, 0xffffff80 ;  /* 0xffffff8000007836 */ /* 0x000fe20000000000 */
[----:B------:R-:W-:Y:S01]  /*0ac0*/  LOP3.LUT R206, R37, 0x1, RZ, 0xfc, !PT ;  /* 0x0000000125ce7812 */ /* 0x000fe200078efcff */
[----:B------:R-:W-:Y:S01]  /*0ad0*/  IMAD.MOV.U32 R18, RZ, RZ, RZ ;  /* 0x000000ffff127224 */ /* 0x000fe200078e00ff */
[----:B------:R-:W-:Y:S01]  /*0ae0*/  MOV R203, RZ ;  /* 0x000000ff00cb7202 */ /* 0x000fe20000000f00 */
[----:B------:R-:W-:Y:S01]  /*0af0*/  IMAD.MOV.U32 R204, RZ, RZ, RZ ;  /* 0x000000ffffcc7224 */ /* 0x000fe200078e00ff */
[----:B------:R-:W-:Y:S01]  /*0b00*/  SHF.R.S32.HI R3, RZ, 0x1f, R0 ;  /* 0x0000001fff037819 */ /* 0x000fe20000011400 */
[----:B------:R-:W-:-:S03]  /*0b10*/  IMAD.MOV.U32 R214, RZ, RZ, RZ ;  /* 0x000000ffffd67224 */ /* 0x000fc600078e00ff */
[CC--:B------:R-:W-:Y:S02]  /*0b20*/  LEA.HI R2, R3.reuse, R0.reuse, RZ, 0x7 ;  /* 0x0000000003027211 */ /* 0x0c0fe400078f38ff */
[CC--:B------:R-:W-:Y:S02]  /*0b30*/  LEA.HI R4, R3.reuse, R0.reuse, RZ, 0x4 ;  /* 0x0000000003047211 */ /* 0x0c0fe400078f20ff */
[----:B------:R-:W-:Y:S02]  /*0b40*/  LOP3.LUT R5, R2, 0xffffff80, RZ, 0xc0, !PT ;  /* 0xffffff8002057812 */ /* 0x000fe400078ec0ff */
[----:B------:R-:W-:Y:S02]  /*0b50*/  SHF.R.S32.HI R7, RZ, 0x4, R4 ;  /* 0x00000004ff077819 */ /* 0x000fe40000011404 */
[----:B------:R-:W-:Y:S01]  /*0b60*/  LEA.HI R200, R3, R0, RZ, 0x2 ;  /* 0x0000000003c87211 */ /* 0x000fe200078f10ff */
[----:B------:R-:W-:Y:S01]  /*0b70*/  IMAD.IADD R13, R0, 0x1, -R5 ;  /* 0x00000001000d7824 */ /* 0x000fe200078e0a05 */
[----:B------:R-:W-:-:S02]  /*0b80*/  SHF.R.S32.HI R5, RZ, 0x7, R2 ;  /* 0x00000007ff057819 */ /* 0x000fc40000011402 */
[----:B------:R-:W-:Y:S02]  /*0b90*/  LEA.HI R6, R4, R7, RZ, 0x1 ;  /* 0x0000000704067211 */ /* 0x000fe400078f08ff */
[----:B------:R-:W-:Y:S01]  /*0ba0*/  SHF.R.S32.HI R9, RZ, 0x1f, R13 ;  /* 0x0000001fff097819 */ /* 0x000fe2000001140d */
[----:B------:R-:W-:Y:S01]  /*0bb0*/  STL [R1+0xd0], R13 ;  /* 0x0000d00d01007387 */ /* 0x000fe20000100800 */
[----:B------:R-:W-:Y:S02]  /*0bc0*/  LEA.HI R2, R2, R5, RZ, 0x1 ;  /* 0x0000000502027211 */ /* 0x000fe400078f08ff */
[----:B------:R-:W-:Y:S02]  /*0bd0*/  LEA.HI R10, R9, R13, RZ, 0x2 ;  /* 0x0000000d090a7211 */ /* 0x000fe400078f10ff */
[----:B------:R-:W-:Y:S02]  /*0be0*/  LOP3.LUT R2, R2, 0x3fffffe, RZ, 0xc0, !PT ;  /* 0x03fffffe02027812 */ /* 0x000fe400078ec0ff */
[----:B------:R-:W-:-:S02]  /*0bf0*/  SHF.R.S32.HI R11, RZ, 0x2, R10 ;  /* 0x00000002ff0b7819 */ /* 0x000fc4000001140a */
[----:B------:R-:W-:Y:S02]  /*0c00*/  SHF.R.S32.HI R8, RZ, 0x1f, R10 ;  /* 0x0000001fff087819 */ /* 0x000fe4000001140a */
[----:B------:R-:W-:Y:S02]  /*0c10*/  LOP3.LUT R6, R6, 0x1ffffffe, RZ, 0xc0, !PT ;  /* 0x1ffffffe06067812 */ /* 0x000fe400078ec0ff */
[----:B------:R-:W-:Y:S02]  /*0c20*/  LEA.HI R8, R8, R11, RZ, 0x3 ;  /* 0x0000000b08087211 */ /* 0x000fe400078f18ff */
[----:B------:R-:W-:Y:S01]  /*0c30*/  LEA.HI R9, R9, R13, RZ, 0x5 ;  /* 0x0000000d09097211 */ /* 0x000fe200078f28ff */
[----:B------:R-:W-:Y:S01]  /*0c40*/  IMAD.IADD R6, R7, 0x1, -R6 ;  /* 0x0000000107067824 */ /* 0x000fe200078e0a06 */
[----:B------:R-:W-:Y:S01]  /*0c50*/  LOP3.LUT R12, R8, 0xfffffff8, RZ, 0xc0, !PT ;  /* 0xfffffff8080c7812 */ /* 0x000fe200078ec0ff */
[----:B------:R-:W-:Y:S01]  /*0c60*/  IMAD.IADD R8, R5, 0x1, -R2 ;  /* 0x0000000105087824 */ /* 0x000fe200078e0a02 */
[----:B------:R-:W-:-:S02]  /*0c70*/  LOP3.LUT R5, R4, 0x3fffff0, RZ, 0xc0, !PT ;  /* 0x03fffff004057812 */ /* 0x000fc400078ec0ff */
[-C--:B------:R-:W-:Y:S01]  /*0c80*/  LEA.HI R2, R3, R0.reuse, RZ, 0x5 ;  /* 0x0000000003027211 */ /* 0x080fe200078f28ff */
[----:B------:R-:W-:Y:S01]  /*0c90*/  IMAD.IADD R12, R11, 0x1, -R12 ;  /* 0x000000010b0c7824 */ /* 0x000fe200078e0a0c */
[----:B------:R-:W-:Y:S01]  /*0ca0*/  LEA.HI R3, R3, R0, RZ, 0x3 ;  /* 0x0000000003037211 */ /* 0x000fe200078f18ff */
[----:B------:R-:W-:Y:S01]  /*0cb0*/  IMAD.IADD R5, R0, 0x1, -R5 ;  /* 0x0000000100057824 */ /* 0x000fe200078e0a05 */
[----:B------:R-:W-:Y:S02]  /*0cc0*/  SHF.R.S32.HI R14, RZ, 0x5, R2 ;  /* 0x00000005ff0e7819 */ /* 0x000fe40000011402 */
[----:B------:R-:W-:Y:S02]  /*0cd0*/  LOP3.LUT R7, R3, 0xfffffff8, RZ, 0xc0, !PT ;  /* 0xfffffff803077812 */ /* 0x000fe400078ec0ff */
[----:B------:R-:W-:Y:S01]  /*0ce0*/  LOP3.LUT R3, R200, 0xfffffffc, RZ, 0xc0, !PT ;  /* 0xfffffffcc8037812 */ /* 0x000fe200078ec0ff */
[----:B------:R-:W-:Y:S01]  /*0cf0*/  STL [R1+0x1c], R14 ;  /* 0x00001c0e01007387 */ /* 0x000fe20000100800 */
[----:B------:R-:W-:Y:S01]  /*0d00*/  LEA R5, R14, R5, 0x4 ;  /* 0x000000050e057211 */ /* 0x000fe200078e20ff */
[C---:B------:R-:W-:Y:S01]  /*0d10*/  IMAD.IADD R7, R0.reuse, 0x1, -R7 ;  /* 0x0000000100077824 */ /* 0x040fe200078e0a07 */
[----:B------:R-:W-:Y:S01]  /*0d20*/  SHF.R.S32.HI R200, RZ, 0x2, R200 ;  /* 0x00000002ffc87819 */ /* 0x000fe200000114c8 */
[----:B------:R-:W-:Y:S01]  /*0d30*/  IMAD.IADD R3, R0, 0x1, -R3 ;  /* 0x0000000100037824 */ /* 0x000fe200078e0a03 */
[----:B------:R-:W-:Y:S01]  /*0d40*/  SHF.R.S32.HI R9, RZ, 0x5, R9 ;  /* 0x00000005ff097819 */ /* 0x000fe20000011409 */
[----:B------:R-:W-:Y:S01]  /*0d50*/  IMAD R5, R5, 0x8, R6 ;  /* 0x0000000805057824 */ /* 0x000fe200078e0206 */
[----:B------:R-:W-:Y:S01]  /*0d60*/  LOP3.LUT R10, R10, 0x7ffffffc, RZ, 0xc0, !PT ;  /* 0x7ffffffc0a0a7812 */ /* 0x000fe200078ec0ff */
[----:B------:R-:W-:Y:S01]  /*0d70*/  VIADD R6, R200, 0x40 ;  /* 0x00000040c8067836 */ /* 0x000fe20000000000 */
[----:B------:R-:W-:Y:S01]  /*0d80*/  LEA.HI R0, R3, R3, RZ, 0x1 ;  /* 0x0000000303007211 */ /* 0x000fe200078f08ff */
[----:B------:R-:W-:-:S02]  /*0d90*/  IMAD R9, R9, 0x10, R12 ;  /* 0x0000001009097824 */ /* 0x000fc400078e020c */
[----:B------:R-:W-:Y:S01]  /*0da0*/  IMAD.SHL.U32 R2, R6, 0x40, RZ ;  /* 0x0000004006027824 */ /* 0x000fe200078e00ff */
[----:B------:R-:W-:Y:S01]  /*0db0*/  SHF.R.S32.HI R4, RZ, 0x1f, R6 ;  /* 0x0000001fff047819 */ /* 0x000fe20000011406 */
[C---:B------:R-:W-:Y:S01]  /*0dc0*/  IMAD.SHL.U32 R16, R3.reuse, 0x8, RZ ;  /* 0x0000000803107824 */ /* 0x040fe200078e00ff */
[----:B------:R-:W-:Y:S01]  /*0dd0*/  LOP3.LUT R0, R0, 0x1ffffffe, RZ, 0xc0, !PT ;  /* 0x1ffffffe00007812 */ /* 0x000fe200078ec0ff */
[C---:B------:R-:W-:Y:S01]  /*0de0*/  IMAD.SHL.U32 R22, R3.reuse, 0x4, RZ ;  /* 0x0000000403167824 */ /* 0x040fe200078e00ff */
[----:B------:R-:W-:Y:S01]  /*0df0*/  LEA.HI R4, R4, R6, RZ, 0x3 ;  /* 0x0000000604047211 */ /* 0x000fe200078f18ff */
[----:B------:R-:W-:Y:S01]  /*0e00*/  IMAD R8, R8, 0x40, R9 ;  /* 0x0000004008087824 */ /* 0x000fe200078e0209 */
[----:B------:R-:W-:Y:S01]  /*0e10*/  IADD3 R210, R16, 0x60, RZ ;  /* 0x0000006010d27810 */ /* 0x000fe20007ffe0ff */
[----:B------:R-:W-:Y:S01]  /*0e20*/  IMAD.IADD R0, R3, 0x1, -R0 ;  /* 0x0000000103007824 */ /* 0x000fe200078e0a00 */
[----:B------:R-:W-:Y:S01]  /*0e30*/  SHF.L.U32 R4, R4, 0x6, RZ ;  /* 0x0000000604047819 */ /* 0x000fe200000006ff */
[----:B------:R-:W-:Y:S01]  /*0e40*/  IMAD.SHL.U32 R207, R7, 0x8, RZ ;  /* 0x0000000807cf7824 */ /* 0x000fe200078e00ff */
[----:B------:R-:W-:Y:S01]  /*0e50*/  LOP3.LUT R3, R2, 0x1c0, RZ, 0xc0, !PT ;  /* 0x000001c002037812 */ /* 0x000fe200078ec0ff */
[----:B------:R-:W-:Y:S01]  /*0e60*/  STL [R1+0x154], R8 ;  /* 0x0001540801007387 */ /* 0x000fe20000100800 */
[----:B------:R-:W-:Y:S01]  /*0e70*/  LOP3.LUT R4, R4, 0xfffffe00, RZ, 0xc0, !PT ;  /* 0xfffffe0004047812 */ /* 0x000fe200078ec0ff */
[----:B------:R-:W-:Y:S01]  /*0e80*/  IMAD.IADD R10, R13, 0x1, -R10 ;  /* 0x000000010d0a7824 */ /* 0x000fe200078e0a0a */
[----:B------:R-:W-:Y:S01]  /*0e90*/  SHF.R.U32.HI R7, RZ, 0x3, R3 ;  /* 0x00000003ff077819 */ /* 0x000fe20000011603 */
[----:B------:R-:W-:Y:S01]  /*0ea0*/  STL [R1+0x40], RZ ;  /* 0x000040ff01007387 */ /* 0x000fe20000100800 */
[--C-:B------:R-:W-:Y:S01]  /*0eb0*/  LOP3.LUT R3, R3, 0x38, R16.reuse, 0xf8, !PT ;  /* 0x0000003803037812 */ /* 0x100fe200078ef810 */
[----:B------:R-:W-:Y:S01]  /*0ec0*/  IMAD.SHL.U32 R42, R10, 0x2, RZ ;  /* 0x000000020a2a7824 */ /* 0x000fe200078e00ff */
[----:B------:R-:W-:Y:S01]  /*0ed0*/  SHF.R.S32.HI R6, RZ, 0x1f, R207 ;  /* 0x0000001fff067819 */ /* 0x000fe200000114cf */
[----:B------:R0:W-:Y:S01]  /*0ee0*/  STL [R1+0x20], R4 ;  /* 0x0000200401007387 */ /* 0x0001e20000100800 */
[----:B------:R-:W-:Y:S01]  /*0ef0*/  IMAD.SHL.U32 R5, R5, 0x8, RZ ;  /* 0x0000000805057824 */ /* 0x000fe200078e00ff */
[----:B------:R-:W-:Y:S01]  /*0f00*/  LEA R0, R0, R8, 0x3 ;  /* 0x0000000800007211 */ /* 0x000fe200078e18ff */
[C---:B------:R-:W-:Y:S01]  /*0f10*/  VIADD R41, R42.reuse, 0x8 ;  /* 0x000000082a297836 */ /* 0x040fe20000000000 */
[----:B------:R-:W-:Y:S01]  /*0f20*/  STL [R1+0x4c], R42 ;  /* 0x00004c2a01007387 */ /* 0x000fe20000100800 */
[C---:B------:R-:W-:Y:S01]  /*0f30*/  VIADD R40, R42.reuse, 0x10 ;  /* 0x000000102a287836 */ /* 0x040fe20000000000 */
[C---:B------:R-:W-:Y:S01]  /*0f40*/  IADD3 R37, R42.reuse, 0x28, RZ ;  /* 0x000000282a257810 */ /* 0x040fe20007ffe0ff */
[C---:B------:R-:W-:Y:S01]  /*0f50*/  VIADD R39, R42.reuse, 0x18 ;  /* 0x000000182a277836 */ /* 0x040fe20000000000 */
[----:B------:R-:W-:Y:S01]  /*0f60*/  STL [R1+0x15c], R5 ;  /* 0x00015c0501007387 */ /* 0x000fe20000100800 */
[----:B------:R-:W-:Y:S01]  /*0f70*/  VIADD R38, R42, 0x20 ;  /* 0x000000202a267836 */ /* 0x000fe20000000000 */
[----:B0-----:R-:W-:Y:S01]  /*0f80*/  LOP3.LUT R4, R4, R3, R7, 0xf6, !PT ;  /* 0x0000000304047212 */ /* 0x001fe200078ef607 */
[C---:B------:R-:W-:Y:S01]  /*0f90*/  VIADD R36, R42.reuse, 0x30 ;  /* 0x000000302a247836 */ /* 0x040fe20000000000 */
[C---:B------:R-:W-:Y:S01]  /*0fa0*/  IADD3 R28, R42.reuse, 0x70, RZ ;  /* 0x000000702a1c7810 */ /* 0x040fe20007ffe0ff */
[C---:B------:R-:W-:Y:S01]  /*0fb0*/  VIADD R35, R42.reuse, 0x38 ;  /* 0x000000382a237836 */ /* 0x040fe20000000000 */
[----:B------:R-:W-:Y:S01]  /*0fc0*/  IADD3 R13, R42, 0xb8, RZ ;  /* 0x000000b82a0d7810 */ /* 0x000fe20007ffe0ff */
[----:B------:R-:W-:Y:S01]  /*0fd0*/  IMAD R3, R4, 0x2, R19 ;  /* 0x0000000204037824 */ /* 0x000fe200078e0213 */
[----:B------:R-:W-:Y:S01]  /*0fe0*/  SHF.R.S32.HI R4, RZ, 0x1f, R41 ;  /* 0x0000001fff047819 */ /* 0x000fe20000011429 */
[C---:B------:R-:W-:Y:S01]  /*0ff0*/  VIADD R34, R42.reuse, 0x40 ;  /* 0x000000402a227836 */ /* 0x040fe20000000000 */
[----:B------:R-:W-:Y:S01]  /*1000*/  SHF.R.S32.HI R17, RZ, 0x1f, R16 ;  /* 0x0000001fff117819 */ /* 0x000fe20000011410 */
[C---:B------:R-:W-:Y:S01]  /*1010*/  VIADD R33, R42.reuse, 0x48 ;  /* 0x000000482a217836 */ /* 0x040fe20000000000 */
[----:B------:R-:W-:Y:S01]  /*1020*/  STL [R1+0x150], R3 ;  /* 0x0001500301007387 */ /* 0x000fe20000100800 */
[C---:B------:R-:W-:Y:S01]  /*1030*/  VIADD R32, R42.reuse, 0x50 ;  /* 0x000000502a207836 */ /* 0x040fe20000000000 */
[----:B------:R-:W-:Y:S01]  /*1040*/  SHF.R.S32.HI R219, RZ, 0x1f, R210 ;  /* 0x0000001fffdb7819 */ /* 0x000fe200000114d2 */
[C---:B------:R-:W-:Y:S01]  /*1050*/  VIADD R31, R42.reuse, 0x58 ;  /* 0x000000582a1f7836 */ /* 0x040fe20000000000 */
[----:B------:R-:W-:Y:S01]  /*1060*/  STL [R1+0xc8], R41 ;  /* 0x0000c82901007387 */ /* 0x000fe20000100800 */
[----:B------:R-:W-:-:S02]  /*1070*/  VIADD R30, R42, 0x60 ;  /* 0x000000602a1e7836 */ /* 0x000fc40000000000 */
[C---:B------:R-:W-:Y:S01]  /*1080*/  VIADD R29, R42.reuse, 0x68 ;  /* 0x000000682a1d7836 */ /* 0x040fe20000000000 */
[----:B------:R0:W-:Y:S01]  /*1090*/  STL [R1+0xc4], R40 ;  /* 0x0000c42801007387 */ /* 0x0001e20000100800 */
[C---:B------:R-:W-:Y:S02]  /*10a0*/  VIADD R27, R42.reuse, 0x78 ;  /* 0x000000782a1b7836 */ /* 0x040fe40000000000 */
[C---:B------:R-:W-:Y:S01]  /*10b0*/  VIADD R26, R42.reuse, 0x80 ;  /* 0x000000802a1a7836 */ /* 0x040fe20000000000 */
[----:B------:R-:W-:Y:S01]  /*10c0*/  STL [R1+0xc0], R39 ;  /* 0x0000c02701007387 */ /* 0x000fe20000100800 */
[C---:B------:R-:W-:Y:S02]  /*10d0*/  VIADD R25, R42.reuse, 0x88 ;  /* 0x000000882a197836 */ /* 0x040fe40000000000 */
[C---:B------:R-:W-:Y:S01]  /*10e0*/  VIADD R24, R42.reuse, 0x90 ;  /* 0x000000902a187836 */ /* 0x040fe20000000000 */
[----:B------:R1:W-:Y:S01]  /*10f0*/  STL [R1+0xbc], R38 ;  /* 0x0000bc2601007387 */ /* 0x0003e20000100800 */
[C---:B------:R-:W-:Y:S01]  /*1100*/  VIADD R11, R207.reuse, 0x40 ;  /* 0x00000040cf0b7836 */ /* 0x040fe20000000000 */
[----:B0-----:R-:W-:Y:S01]  /*1110*/  SHF.R.S32.HI R40, RZ, 0x1f, R40 ;  /* 0x0000001fff287819 */ /* 0x001fe20000011428 */
[C---:B------:R-:W-:Y:S01]  /*1120*/  VIADD R21, R42.reuse, 0x98 ;  /* 0x000000982a157836 */ /* 0x040fe20000000000 */
[----:B------:R0:W-:Y:S01]  /*1130*/  STL [R1+0xb8], R37 ;  /* 0x0000b82501007387 */ /* 0x0001e20000100800 */
[C---:B------:R-:W-:Y:S01]  /*1140*/  VIADD R20, R42.reuse, 0xa0 ;  /* 0x000000a02a147836 */ /* 0x040fe20000000000 */
[----:B------:R-:W-:Y:S01]  /*1150*/  SHF.R.S32.HI R11, RZ, 0x1f, R11 ;  /* 0x0000001fff0b7819 */ /* 0x000fe2000001140b */
[C---:B------:R-:W-:Y:S01]  /*1160*/  VIADD R9, R207.reuse, 0x80 ;  /* 0x00000080cf097836 */ /* 0x040fe20000000000 */
[----:B------:R-:W-:Y:S01]  /*1170*/  STL [R1+0xb4], R36 ;  /* 0x0000b42401007387 */ /* 0x000fe20000100800 */
[C---:B------:R-:W-:Y:S01]  /*1180*/  VIADD R15, R42.reuse, 0xa8 ;  /* 0x000000a82a0f7836 */ /* 0x040fe20000000000 */
[----:B-1----:R-:W-:Y:S01]  /*1190*/  SHF.R.S32.HI R38, RZ, 0x1f, R38 ;  /* 0x0000001fff267819 */ /* 0x002fe20000011426 */
[C---:B------:R-:W-:Y:S01]  /*11a0*/  VIADD R14, R42.reuse, 0xb0 ;  /* 0x000000b02a0e7836 */ /* 0x040fe20000000000 */
[----:B------:R1:W-:Y:S01]  /*11b0*/  STL [R1+0xb0], R35 ;  /* 0x0000b02301007387 */ /* 0x0003e20000100800 */
[----:B------:R-:W-:Y:S01]  /*11c0*/  VIADD R6, R207, 0xc0 ;  /* 0x000000c0cf067836 */ /* 0x000fe20000000000 */
[----:B------:R-:W-:Y:S01]  /*11d0*/  SHF.R.S32.HI R9, RZ, 0x1f, R9 ;  /* 0x0000001fff097819 */ /* 0x000fe20000011409 */
[C---:B------:R-:W-:Y:S01]  /*11e0*/  VIADD R12, R42.reuse, 0xc0 ;  /* 0x000000c02a0c7836 */ /* 0x040fe20000000000 */
[----:B------:R2:W-:Y:S01]  /*11f0*/  STL [R1+0xac], R34 ;  /* 0x0000ac2201007387 */ /* 0x0005e20000100800 */
[C---:B------:R-:W-:Y:S01]  /*1200*/  VIADD R11, R42.reuse, 0xc8 ;  /* 0x000000c82a0b7836 */ /* 0x040fe20000000000 */
[----:B------:R-:W-:Y:S01]  /*1210*/  SHF.R.S32.HI R6, RZ, 0x1f, R6 ;  /* 0x0000001fff067819 */ /* 0x000fe20000011406 */
[C---:B------:R-:W-:Y:S01]  /*1220*/  VIADD R10, R42.reuse, 0xd0 ;  /* 0x000000d02a0a7836 */ /* 0x040fe20000000000 */
[----:B------:R-:W-:Y:S01]  /*1230*/  STL [R1+0xa8], R33 ;  /* 0x0000a82101007387 */ /* 0x000fe20000100800 */
[C---:B------:R-:W-:Y:S01]  /*1240*/  VIADD R9, R42.reuse, 0xd8 ;  /* 0x000000d82a097836 */ /* 0x040fe20000000000 */
[----:B0-----:R-:W-:Y:S01]  /*1250*/  SHF.R.S32.HI R37, RZ, 0x1f, R37 ;  /* 0x0000001fff257819 */ /* 0x001fe20000011425 */
[C---:B------:R-:W-:Y:S01]  /*1260*/  VIADD R7, R42.reuse, 0xe0 ;  /* 0x000000e02a077836 */ /* 0x040fe20000000000 */
[----:B------:R0:W-:Y:S01]  /*1270*/  STL [R1+0xa4], R32 ;  /* 0x0000a42001007387 */ /* 0x0001e20000100800 */
[C---:B------:R-:W-:Y:S01]  /*1280*/  VIADD R6, R42.reuse, 0xe8 ;  /* 0x000000e82a067836 */ /* 0x040fe20000000000 */
[----:B-1----:R-:W-:Y:S01]  /*1290*/  SHF.R.S32.HI R35, RZ, 0x1f, R35 ;  /* 0x0000001fff237819 */ /* 0x002fe20000011423 */
[C---:B------:R-:W-:Y:S01]  /*12a0*/  VIADD R5, R42.reuse, 0xf0 ;  /* 0x000000f02a057836 */ /* 0x040fe20000000000 */
[----:B------:R1:W-:Y:S01]  /*12b0*/  STL [R1+0xa0], R31 ;  /* 0x0000a01f01007387 */ /* 0x0003e20000100800 */
[----:B------:R-:W-:Y:S01]  /*12c0*/  VIADD R3, R42, 0xf8 ;  /* 0x000000f82a037836 */ /* 0x000fe20000000000 */
[----:B--2---:R-:W-:Y:S01]  /*12d0*/  SHF.R.S32.HI R34, RZ, 0x1f, R34 ;  /* 0x0000001fff227819 */ /* 0x004fe20000011422 */
        /* <DEDUP_REMOVED lines=11> */
[----:B------:R-:W-:Y:S01]  /*1390*/  SHF.R.S32.HI R202, RZ, 0x1f, R2 ;  /* 0x0000001fffca7819 */ /* 0x000fe20000011402 */
[----:B------:R-:W-:Y:S01]  /*13a0*/  VIADD R205, R22, 0x10 ;  /* 0x0000001016cd7836 */ /* 0x000fe20000000000 */
[----:B------:R-:W-:Y:S01]  /*13b0*/  STL [R1+0x90], R27 ;  /* 0x0000901b01007387 */ /* 0x000fe20000100800 */
[----:B------:R-:W-:-:S02]  /*13c0*/  SHF.R.S32.HI R220, RZ, 0x1f, R211 ;  /* 0x0000001fffdc7819 */ /* 0x000fc400000114d3 */
[----:B0-----:R-:W-:Y:S01]  /*13d0*/  SHF.R.S32.HI R29, RZ, 0x1f, R29 ;  /* 0x0000001fff1d7819 */ /* 0x001fe2000001141d */
[----:B------:R0:W-:Y:S01]  /*13e0*/  STL [R1+0x8c], R26 ;  /* 0x00008c1a01007387 */ /* 0x0001e20000100800 */
[----:B------:R-:W-:Y:S02]  /*13f0*/  SHF.R.S32.HI R218, RZ, 0x1f, R209 ;  /* 0x0000001fffda7819 */ /* 0x000fe400000114d1 */
[----:B-1----:R-:W-:Y:S01]  /*1400*/  SHF.R.S32.HI R28, RZ, 0x1f, R28 ;  /* 0x0000001fff1c7819 */ /* 0x002fe2000001141c */
[----:B------:R1:W-:Y:S01]  /*1410*/  STL [R1+0x88], R25 ;  /* 0x0000881901007387 */ /* 0x0003e20000100800 */
[----:B------:R-:W-:Y:S02]  /*1420*/  SHF.R.S32.HI R217, RZ, 0x1f, R208 ;  /* 0x0000001fffd97819 */ /* 0x000fe400000114d0 */
[----:B------:R-:W-:Y:S01]  /*1430*/  SHF.R.S32.HI R216, RZ, 0x1f, R213 ;  /* 0x0000001fffd87819 */ /* 0x000fe200000114d5 */
[----:B------:R-:W-:Y:S01]  /*1440*/  STL [R1+0x84], R24 ;  /* 0x0000841801007387 */ /* 0x000fe20000100800 */
[----:B------:R-:W-:-:S02]  /*1450*/  SHF.R.S32.HI R215, RZ, 0x1f, R212 ;  /* 0x0000001fffd77819 */ /* 0x000fc400000114d4 */
[----:B0-----:R-:W-:Y:S01]  /*1460*/  SHF.R.S32.HI R26, RZ, 0x1f, R26 ;  /* 0x0000001fff1a7819 */ /* 0x001fe2000001141a */
[----:B------:R0:W-:Y:S01]  /*1470*/  STL [R1+0x80], R21 ;  /* 0x0000801501007387 */ /* 0x0001e20000100800 */
[----:B-1----:R-:W-:-:S03]  /*1480*/  SHF.R.S32.HI R25, RZ, 0x1f, R25 ;  /* 0x0000001fff197819 */ /* 0x002fc60000011419 */
[----:B------:R1:W-:Y:S04]  /*1490*/  STL [R1+0x7c], R20 ;  /* 0x00007c1401007387 */ /* 0x0003e80000100800 */
[----:B------:R-:W-:Y:S01]  /*14a0*/  STL [R1+0x78], R15 ;  /* 0x0000780f01007387 */ /* 0x000fe20000100800 */
[----:B0-----:R-:W-:-:S03]  /*14b0*/  SHF.R.S32.HI R21, RZ, 0x1f, R21 ;  /* 0x0000001fff157819 */ /* 0x001fc60000011415 */
        /* <DEDUP_REMOVED lines=13> */
[----:B------:R2:W-:Y:S01]  /*1590*/  STL [R1+0x14c], R4 ;  /* 0x00014c0401007387 */ /* 0x0005e20000100800 */
[----:B0-----:R-:W-:-:S03]  /*15a0*/  SHF.R.S32.HI R7, RZ, 0x1f, R7 ;  /* 0x0000001fff077819 */ /* 0x001fc60000011407 */
[----:B------:R-:W-:Y:S01]  /*15b0*/  STL [R1+0x54], R5 ;  /* 0x0000540501007387 */ /* 0x000fe20000100800 */
[----:B-1----:R-:W-:-:S03]  /*15c0*/  SHF.R.S32.HI R6, RZ, 0x1f, R6 ;  /* 0x0000001fff067819 */ /* 0x002fc60000011406 */
[----:B------:R-:W-:Y:S01]  /*15d0*/  STL [R1+0x148], R40 ;  /* 0x0001482801007387 */ /* 0x000fe20000100800 */
[----:B--2---:R-:W-:-:S03]  /*15e0*/  SHF.R.S32.HI R4, RZ, 0x1f, R39 ;  /* 0x0000001fff047819 */ /* 0x004fc60000011427 */
[----:B------:R0:W-:Y:S04]  /*15f0*/  STL [R1+0x50], R3 ;  /* 0x0000500301007387 */ /* 0x0001e80000100800 */
[----:B------:R1:W-:Y:S04]  /*1600*/  STL [R1+0x144], R4 ;  /* 0x0001440401007387 */ /* 0x0003e80000100800 */
[----:B------:R-:W-:Y:S01]  /*1610*/  STL [R1+0x140], R38 ;  /* 0x0001402601007387 */ /* 0x000fe20000100800 */
[----:B0-----:R-:W-:-:S03]  /*1620*/  SHF.R.S32.HI R3, RZ, 0x1f, R3 ;  /* 0x0000001fff037819 */ /* 0x001fc60000011403 */
[----:B------:R-:W-:Y:S01]  /*1630*/  STL [R1+0x13c], R37 ;  /* 0x00013c2501007387 */ /* 0x000fe20000100800 */
[----:B-1----:R-:W-:-:S05]  /*1640*/  SHF.R.S32.HI R4, RZ, 0x1f, R36 ;  /* 0x0000001fff047819 */ /* 0x002fca0000011424 */
[----:B------:R0:W-:Y:S04]  /*1650*/  STL [R1+0x138], R4 ;  /* 0x0001380401007387 */ /* 0x0001e80000100800 */
[----:B------:R-:W-:Y:S04]  /*1660*/  STL [R1+0x134], R35 ;  /* 0x0001342301007387 */ /* 0x000fe80000100800 */
[----:B------:R-:W-:Y:S01]  /*1670*/  STL [R1+0x130], R34 ;  /* 0x0001302201007387 */ /* 0x000fe20000100800 */
[----:B0-----:R-:W-:-:S05]  /*1680*/  SHF.R.S32.HI R4, RZ, 0x1f, R33 ;  /* 0x0000001fff047819 */ /* 0x001fca0000011421 */
        /* <DEDUP_REMOVED lines=25> */
[----:B------:R1:W-:Y:S04]  /*1820*/  STL [R1+0xe0], R7 ;  /* 0x0000e00701007387 */ /* 0x0003e80000100800 */
[----:B------:R1:W-:Y:S01]  /*1830*/  STL [R1+0xdc], R6 ;  /* 0x0000dc0601007387 */ /* 0x0003e20000100800 */
[----:B0-----:R-:W-:-:S05]  /*1840*/  SHF.R.S32.HI R4, RZ, 0x1f, R5 ;  /* 0x0000001fff047819 */ /* 0x001fca0000011405 */
[----:B------:R1:W-:Y:S04]  /*1850*/  STL [R1+0xd8], R4 ;  /* 0x0000d80401007387 */ /* 0x0003e80000100800 */
[----:B------:R1:W-:Y:S04]  /*1860*/  STL [R1+0x158], R0 ;  /* 0x0001580001007387 */ /* 0x0003e80000100800 */
[----:B------:R1:W-:Y:S02]  /*1870*/  STL [R1+0xd4], R3 ;  /* 0x0000d40301007387 */ /* 0x0003e40000100800 */
.L_x_799:
[----:B01--4-:R-:W0:Y:S02]  /*1880*/  LDC.64 R4, c[0x0][0xc88] ;  /* 0x00032200ff047b82 */ /* 0x013e240000000a00 */
[----:B0-----:R-:W-:-:S05]  /*1890*/  IMAD.WIDE R4, R51, 0x4, R4 ;  /* 0x0000000433047825 */ /* 0x001fca00078e0204 */
[----:B--2---:R-:W2:Y:S01]  /*18a0*/  LDG.E R31, desc[UR40][R4.64] ;  /* 0x00000028041f7981 */ /* 0x004ea2000c1e1900 */
[----:B------:R-:W-:Y:S05]  /*18b0*/  YIELD ;  /* 0x0000000000007946 */ /* 0x000fea0003800000 */
[----:B------:R-:W-:Y:S01]  /*18c0*/  ULDC.64 UR4, c[0x0][0xa28] ;  /* 0x00028a0000047ab9 */ /* 0x000fe20000000a00 */
[----:B------:R-:W-:Y:S01]  /*18d0*/  ULDC.64 UR8, c[0x0][0xa18] ;  /* 0x0002860000087ab9 */ /* 0x000fe20000000a00 */
[----:B------:R-:W-:Y:S01]  /*18e0*/  ISETP.NE.U32.AND P1, PT, RZ, UR4, PT ;  /* 0x00000004ff007c0c */ /* 0x000fe2000bf25070 */
[----:B------:R-:W-:Y:S01]  /*18f0*/  ULDC.64 UR6, c[0x0][0xa08] ;  /* 0x0002820000067ab9 */ /* 0x000fe20000000a00 */
[----:B---3--:R-:W-:Y:S01]  /*1900*/  IMAD.MOV.U32 R8, RZ, RZ, RZ ;  /* 0x000000ffff087224 */ /* 0x008fe200078e00ff */
[----:B------:R-:W-:Y:S01]  /*1910*/  ISETP.NE.U32.AND P0, PT, RZ, UR6, PT ;  /* 0x00000006ff007c0c */ /* 0x000fe2000bf05070 */
[----:B------:R-:W-:Y:S01]  /*1920*/  IMAD.MOV.U32 R32, RZ, RZ, RZ ;  /* 0x000000ffff207224 */ /* 0x000fe200078e00ff */
[----:B------:R-:W-:-:S02]  /*1930*/  ISETP.NE.AND.EX P1, PT, RZ, UR5, PT, P1 ;  /* 0x00000005ff007c0c */ /* 0x000fc4000bf25310 */
[----:B------:R-:W-:Y:S02]  /*1940*/  ISETP.NE.AND.EX P0, PT, RZ, UR7, PT, P0 ;  /* 0x00000007ff007c0c */ /* 0x000fe4000bf05300 */
[----:B--2---:R-:W-:Y:S01]  /*1950*/  SHF.R.S32.HI R0, RZ, 0x1f, R31 ;  /* 0x0000001fff007819 */ /* 0x004fe2000001141f */
[----:B------:R-:W-:-:S08]  /*1960*/  IMAD.SHL.U32 R35, R31, 0x4, RZ ;  /* 0x000000041f237824 */ /* 0x000fd000078e00ff */
[C---:B------:R-:W-:Y:S01]  /*1970*/  @P1 LEA R6, P2, R31.reuse, UR4, 0x2 ;  /* 0x000000041f061c11 */ /* 0x040fe2000f8410ff */
[----:B------:R0:W-:Y:S01]  /*1980*/  STL [R1+0x34], R31 ;  /* 0x0000341f01007387 */ /* 0x0001e20000100800 */
[C-C-:B------:R-:W-:Y:S02]  /*1990*/  SHF.L.U64.HI R34, R31.reuse, 0x2, R0.reuse ;  /* 0x000000021f227819 */ /* 0x140fe40000010200 */
[----:B------:R-:W-:Y:S01]  /*19a0*/  @P1 LEA.HI.X R7, R31, UR5, R0, 0x2, P2 ;  /* 0x000000051f071c11 */ /* 0x000fe200090f1400 */
[----:B------:R-:W-:Y:S01]  /*19b0*/  ULDC UR4, c[0x0][0x288] ;  /* 0x0000a20000047ab9 */ /* 0x000fe20000000800 */
[----:B------:R-:W-:Y:S01]  /*19c0*/  ISETP.NE.U32.AND P2, PT, RZ, UR8, PT ;  /* 0x00000008ff007c0c */ /* 0x000fe2000bf45070 */
[----:B------:R0:W-:Y:S01]  /*19d0*/  STL [R1+0xcc], R0 ;  /* 0x0000cc0001007387 */ /* 0x0001e20000100800 */
[C---:B------:R-:W-:Y:S02]  /*19e0*/  IADD3 R4, P3, R35.reuse, UR6, RZ ;  /* 0x0000000623047c10 */ /* 0x040fe4000ff7e0ff */
[----:B------:R-:W-:Y:S01]  /*19f0*/  ISETP.NE.AND.EX P2, PT, RZ, UR9, PT, P2 ;  /* 0x00000009ff007c0c */ /* 0x000fe2000bf45320 */
[----:B------:R1:W5:Y:S01]  /*1a00*/  @P1 LDG.E R8, desc[UR40][R6.64] ;  /* 0x0000002806081981 */ /* 0x000362000c1e1900 */
[----:B------:R-:W-:Y:S01]  /*1a10*/  IMAD.U32 R48, RZ, RZ, UR4 ;  /* 0x00000004ff307e24 */ /* 0x000fe2000f8e00ff */
[C---:B------:R-:W-:Y:S01]  /*1a20*/  IADD3.X R5, R34.reuse, UR7, RZ, P3, !PT ;  /* 0x0000000722057c10 */ /* 0x040fe20009ffe4ff */
[----:B------:R-:W-:Y:S01]  /*1a30*/  ULDC.64 UR4, c[0x0][0x418] ;  /* 0x0001060000047ab9 */ /* 0x000fe20000000a00 */
[----:B------:R0:W-:Y:S04]  /*1a40*/  STL [R1+0x38], R35 ;  /* 0x0000382301007387 */ /* 0x0001e80000100800 */
[----:B------:R0:W5:Y:S04]  /*1a50*/  @P0 LDG.E R32, desc[UR40][R4.64] ;  /* 0x0000002804200981 */ /* 0x000168000c1e1900 */
[----:B-1----:R-:W-:Y:S01]  /*1a60*/  @P2 IADD3 R6, P1, R35, UR8, RZ ;  /* 0x0000000823062c10 */ /* 0x002fe2000ff3e0ff */
[----:B------:R-:W-:Y:S01]  /*1a70*/  UISETP.NE.U32.AND UP0, UPT, UR4, URZ, UPT ;  /* 0x0000003f0400728c */ /* 0x000fe2000bf05070 */
[----:B------:R0:W-:Y:S02]  /*1a80*/  STL [R1+0x3c], R34 ;  /* 0x00003c2201007387 */ /* 0x0001e40000100800 */
[----:B------:R-:W-:Y:S01]  /*1a90*/  @P2 IADD3.X R7, R34, UR9, RZ, P1, !PT ;  /* 0x0000000922072c10 */ /* 0x000fe20008ffe4ff */
[----:B------:R-:W-:-:S04]  /*1aa0*/  ULDC UR4, c[0x0][0x424] ;  /* 0x0001090000047ab9 */ /* 0x000fc80000000800 */
[----:B------:R0:W5:Y:S01]  /*1ab0*/  @P2 LDG.E R48, desc[UR40][R6.64] ;  /* 0x0000002806302981 */ /* 0x000162000c1e1900 */
[----:B------:R-:W-:-:S03]  /*1ac0*/  UISETP.NE.AND.EX UP0, UPT, UR5, URZ, UPT, UP0 ;  /* 0x0000003f0500728c */ /* 0x000fc6000bf05300 */
[----:B------:R-:W-:Y:S01]  /*1ad0*/  ULDC UR5, c[0x0][0x2f0] ;  /* 0x0000bc0000057ab9 */ /* 0x000fe20000000800 */
[----:B------:R-:W-:-:S04]  /*1ae0*/  USEL UR4, UR4, 0x1, UP0 ;  /* 0x0000000104047887 */ /* 0x000fc80008000000 */
[----:B------:R-:W-:-:S03]  /*1af0*/  UIMAD UR4, UR4, UR5, URZ ;  /* 0x00000005040472a4 */ /* 0x000fc6000f8e023f */
[----:B------:R-:W-:Y:S02]  /*1b00*/  ULDC UR5, c[0x0][0x348] ;  /* 0x0000d20000057ab9 */ /* 0x000fe40000000800 */
[----:B------:R-:W-:Y:S02]  /*1b10*/  IMAD.U32 R24, RZ, RZ, UR5 ;  /* 0x00000005ff187e24 */ /* 0x000fe4000f8e00ff */
[----:B------:R-:W-:Y:S01]  /*1b20*/  IMAD.U32 R33, RZ, RZ, UR4 ;  /* 0x00000004ff217e24 */ /* 0x000fe2000f8e00ff */
[----:B0-----:R-:W-:Y:S06]  /*1b30*/  @P2 BRA `(.L_x_644) ;  /* 0x0000000000242947 */ /* 0x001fec0003800000 */
[----:B------:R-:W-:Y:S02]  /*1b40*/  ULDC.64 UR4, c[0x0][0xa00] ;  /* 0x0002800000047ab9 */ /* 0x000fe40000000a00 */
[----:B------:R-:W-:-:S04]  /*1b50*/  ISETP.NE.U32.AND P1, PT, RZ, UR4, PT ;  /* 0x00000004ff007c0c */ /* 0x000fc8000bf25070 */
[----:B------:R-:W-:-:S13]  /*1b60*/  ISETP.NE.AND.EX P1, PT, RZ, UR5, PT, P1 ;  /* 0x00000005ff007c0c */ /* 0x000fda000bf25310 */
[----:B------:R-:W-:Y:S05]  /*1b70*/  @!P1 BRA `(.L_x_644) ;  /* 0x0000000000149947 */ /* 0x000fea0003800000 */
[----:B------:R-:W0:Y:S02]  /*1b80*/  LDC.64 R6, c[0x0][0xa00] ;  /* 0x00028000ff067b82 */ /* 0x000e240000000a00 */
[----:B0-----:R-:W-:-:S05]  /*1b90*/  IMAD.WIDE R6, R31, 0x4, R6 ;  /* 0x000000041f067825 */ /* 0x001fca00078e0206 */
[----:B-----5:R-:W2:Y:S04]  /*1ba0*/  LDG.E R48, desc[UR40][R6.64] ;  /* 0x0000002806307981 */ /* 0x020ea8000c1e1900 */
[----:B------:R-:W2:Y:S02]  /*1bb0*/  LDG.E R3, desc[UR40][R6.64+0x4] ;  /* 0x0000042806037981 */ /* 0x000ea4000c1e1900 */
[----:B--2---:R-:W-:-:S07]  /*1bc0*/  IMAD.IADD R48, R3, 0x1, -R48 ;  /* 0x0000000103307824 */ /* 0x004fce00078e0a30 */
.L_x_644:
[----:B------:R-:W-:Y:S01]  /*1bd0*/  ULDC.64 UR4, c[0x0][0xa20] ;  /* 0x0002880000047ab9 */ /* 0x000fe20000000a00 */
[----:B------:R0:W-:Y:S01]  /*1be0*/  STL [R1+0x44], R49 ;  /* 0x0000443101007387 */ /* 0x0001e20000100800 */
[----:B------:R-:W-:Y:S02]  /*1bf0*/  ISETP.NE.U32.AND P1, PT, RZ, UR4, PT ;  /* 0x00000004ff007c0c */ /* 0x000fe4000bf25070 */
[C---:B------:R-:W-:Y:S02]  /*1c00*/  LOP3.LUT R3, R50.reuse, 0xff000000, RZ, 0xc0, !PT ;  /* 0xff00000032037812 */ /* 0x040fe400078ec0ff */
[----:B------:R-:W-:Y:S02]  /*1c10*/  ISETP.NE.AND.EX P1, PT, RZ, UR5, PT, P1 ;  /* 0x00000005ff007c0c */ /* 0x000fe4000bf25310 */
[----:B------:R-:W-:Y:S02]  /*1c20*/  LOP3.LUT R0, R50, 0xff0000, RZ, 0xc0, !PT ;  /* 0x00ff000032007812 */ /* 0x000fe400078ec0ff */
[----:B------:R-:W-:-:S02]  /*1c30*/  SHF.R.U32.HI R3, RZ, 0x8, R3 ;  /* 0x00000008ff037819 */ /* 0x000fc40000011603 */
[----:B------:R-:W-:Y:S02]  /*1c40*/  LOP3.LUT R201, R50, 0xffff, RZ, 0xc0, !PT ;  /* 0x0000ffff32c97812 */ /* 0x000fe400078ec0ff */
[----:B------:R-:W-:-:S05]  /*1c50*/  LEA.HI R6, R0, R3, RZ, 0x10 ;  /* 0x0000000300067211 */ /* 0x000fca00078f80ff */
[----:B0-----:R-:W-:Y:S05]  /*1c60*/  @!P1 BRA `(.L_x_645) ;  /* 0x0000000000109947 */ /* 0x001fea0003800000 */
[----:B------:R-:W-:-:S04]  /*1c70*/  IADD3 R4, P0, R35, UR4, RZ ;  /* 0x0000000423047c10 */ /* 0x000fc8000ff1e0ff */
[----:B------:R-:W-:-:S05]  /*1c80*/  IADD3.X R5, R34, UR5, RZ, P0, !PT ;  /* 0x0000000522057c10 */ /* 0x000fca00087fe4ff */
[----:B------:R0:W5:Y:S01]  /*1c90*/  LDG.E R33, desc[UR40][R4.64] ;  /* 0x0000002804217981 */ /* 0x000162000c1e1900 */
[----:B------:R-:W-:Y:S05]  /*1ca0*/  BRA `(.L_x_646) ;  /* 0x0000000000107947 */ /* 0x000fea0003800000 */
.L_x_645:
[----:B------:R-:W-:Y:S05]  /*1cb0*/  @!P0 BRA `(.L_x_646) ;  /* 0x00000000000c8947 */ /* 0x000fea0003800000 */
[----:B------:R-:W2:Y:S04]  /*1cc0*/  LDG.E R0, desc[UR40][R4.64] ;  /* 0x0000002804007981 */ /* 0x000ea8000c1e1900 */
[----:B------:R-:W2:Y:S02]  /*1cd0*/  LDG.E R33, desc[UR40][R4.64+0x4] ;  /* 0x0000042804217981 */ /* 0x000ea4000c1e1900 */
[----:B--2---:R-:W-:-:S07]  /*1ce0*/  IMAD.IADD R33, R33, 0x1, -R0 ;  /* 0x0000000121217824 */ /* 0x004fce00078e0a00 */
.L_x_646:
[----:B------:R-:W-:Y:S01]  /*1cf0*/  ULDC.64 UR4, c[0x0][0xa10] ;  /* 0x0002840000047ab9 */ /* 0x000fe20000000a00 */
[----:B------:R-:W2:Y:S01]  /*1d00*/  LDL.LU R30, [R1] ;  /* 0x00000000011e7983 */ /* 0x000ea20000300800 */
[----:B------:R-:W-:-:S04]  /*1d10*/  ISETP.NE.U32.AND P0, PT, RZ, UR4, PT ;  /* 0x00000004ff007c0c */ /* 0x000fc8000bf05070 */
[----:B------:R-:W-:Y:S01]  /*1d20*/  ISETP.NE.AND.EX P0, PT, RZ, UR5, PT, P0 ;  /* 0x00000005ff007c0c */ /* 0x000fe2000bf05300 */
[----:B------:R-:W-:-:S12]  /*1d30*/  ULDC.64 UR4, c[0x0][0xa30] ;  /* 0x00028c0000047ab9 */ /* 0x000fd80000000a00 */
[----:B0-----:R-:W0:Y:S02]  /*1d40*/  @P0 LDC.64 R4, c[0x0][0xa10] ;  /* 0x00028400ff040b82 */ /* 0x001e240000000a00 */
[----:B0-----:R-:W-:-:S05]  /*1d50*/  @P0 IMAD.WIDE R4, R31, 0x4, R4 ;  /* 0x000000041f040825 */ /* 0x001fca00078e0204 */
[----:B------:R-:W3:Y:S04]  /*1d60*/  @P0 LDG.E R0, desc[UR40][R4.64] ;  /* 0x0000002804000981 */ /* 0x000ee8000c1e1900 */
[----:B------:R0:W3:Y:S01]  /*1d70*/  @P0 LDG.E R3, desc[UR40][R4.64+0x4] ;  /* 0x0000042804030981 */ /* 0x0000e2000c1e1900 */
[----:B------:R-:W-:Y:S02]  /*1d80*/  ISETP.NE.U32.AND P1, PT, RZ, UR4, PT ;  /* 0x00000004ff007c0c */ /* 0x000fe4000bf25070 */
[----:B-----5:R-:W-:Y:S02]  /*1d90*/  MOV R50, R33 ;  /* 0x0000002100327202 */ /* 0x020fe40000000f00 */
[----:B------:R-:W-:-:S13]  /*1da0*/  ISETP.NE.AND.EX P1, PT, RZ, UR5, PT, P1 ;  /* 0x00000005ff007c0c */ /* 0x000fda000bf25310 */
[----:B0-----:R-:W-:-:S04]  /*1db0*/  @P1 IADD3 R4, P2, R35, UR4, RZ ;  /* 0x0000000423041c10 */ /* 0x001fc8000ff5e0ff */
[----:B------:R-:W-:-:S05]  /*1dc0*/  @P1 IADD3.X R5, R34, UR5, RZ, P2, !PT ;  /* 0x0000000522051c10 */ /* 0x000fca00097fe4ff */
[----:B------:R0:W5:Y:S01]  /*1dd0*/  @P1 LDG.E R50, desc[UR40][R4.64] ;  /* 0x0000002804321981 */ /* 0x000162000c1e1900 */
[----:B------:R-:W-:Y:S01]  /*1de0*/  IMAD.IADD R9, R33, 0x1, -R8 ;  /* 0x0000000121097824 */ /* 0x000fe200078e0a08 */
[----:B------:R-:W-:Y:S01]  /*1df0*/  LOP3.LUT R12, R6, 0xff, RZ, 0xc0, !PT ;  /* 0x000000ff060c7812 */ /* 0x000fe200078ec0ff */
[----:B------:R-:W-:Y:S01]  /*1e00*/  BSSY B0, `(.L_x_647) ;  /* 0x000002d000007945 */ /* 0x000fe20003800000 */
[----:B------:R-:W-:-:S03]  /*1e10*/  SHF.R.U32.HI R7, RZ, 0x10, R6 ;  /* 0x00000010ff077819 */ /* 0x000fc60000011606 */
[----:B------:R0:W-:Y:S01]  /*1e20*/  STL [R1+0x48], R12 ;  /* 0x0000480c01007387 */ /* 0x0001e20000100800 */
[----:B--2---:R-:W-:Y:S01]  /*1e30*/  LOP3.LUT R30, R30, 0xfffffff7, RZ, 0xc0, !PT ;  /* 0xfffffff71e1e7812 */ /* 0x004fe200078ec0ff */
[----:B---3--:R-:W-:-:S04]  /*1e40*/  @P0 IMAD.IADD R24, R3, 0x1, -R0 ;  /* 0x0000000103180824 */ /* 0x008fc800078e0a00 */
[----:B------:R-:W-:-:S04]  /*1e50*/  IMAD.IADD R154, R9, 0x1, R24 ;  /* 0x00000001099a7824 */ /* 0x000fc800078e0218 */
[C---:B------:R-:W-:Y:S01]  /*1e60*/  VIADD R0, R154.reuse, 0x5f ;  /* 0x0000005f9a007836 */ /* 0x040fe20000000000 */
[----:B------:R-:W-:-:S03]  /*1e70*/  ISETP.GE.AND P3, PT, R154, 0x1, PT ;  /* 0x000000019a00780c */ /* 0x000fc60003f66270 */
[----:B------:R-:W-:-:S05]  /*1e80*/  IMAD.HI R0, R0, 0x2aaaaaab, RZ ;  /* 0x2aaaaaab00007827 */ /* 0x000fca00078e02ff */
[----:B------:R-:W-:-:S04]  /*1e90*/  SHF.R.U32.HI R177, RZ, 0x1f, R0 ;  /* 0x0000001fffb17819 */ /* 0x000fc80000011600 */
[----:B------:R-:W-:Y:S01]  /*1ea0*/  LEA.HI.SX32 R177, R0, R177, 0x1c ;  /* 0x000000b100b17211 */ /* 0x000fe200078fe2ff */
[----:B------:R-:W-:Y:S01]  /*1eb0*/  IMAD.MOV.U32 R0, RZ, RZ, RZ ;  /* 0x000000ffff007224 */ /* 0x000fe200078e00ff */
[----:B------:R-:W-:-:S05]  /*1ec0*/  @P3 LOP3.LUT R30, R30, 0x8, RZ, 0xfc, !PT ;  /* 0x000000081e1e3812 */ /* 0x000fca00078efcff */
[----:B------:R0:W-:Y:S04]  /*1ed0*/  STL [R1], R30 ;  /* 0x0000001e01007387 */ /* 0x0001e80000100800 */
[----:B------:R0:W-:Y:S01]  /*1ee0*/  STL [R1+0x30], R7 ;  /* 0x0000300701007387 */ /* 0x0001e20000100800 */
[----:B------:R-:W-:Y:S05]  /*1ef0*/  @!P3 BRA `(.L_x_648) ;  /* 0x000000000074b947 */ /* 0x000fea0003800000 */
[----:B------:R-:W-:Y:S01]  /*1f00*/  ISETP.NE.AND P0, PT, R7, RZ, PT ;  /* 0x000000ff0700720c */ /* 0x000fe20003f05270 */
[----:B------:R-:W-:-:S03]  /*1f10*/  ULDC UR4, c[0x0][0x9f0] ;  /* 0x00027c0000047ab9 */ /* 0x000fc60000000800 */
[----:B------:R-:W-:-:S04]  /*1f20*/  SEL R10, R7, UR4, P0 ;  /* 0x00000004070a7c07 */ /* 0x000fc80008000000 */
[-C--:B------:R-:W-:Y:S02]  /*1f30*/  IABS R6, R10.reuse ;  /* 0x0000000a00067213 */ /* 0x080fe40000000000 */
[----:B------:R-:W-:Y:S02]  /*1f40*/  IADD3 R0, R177, -0x1, R10 ;  /* 0xffffffffb1007810 */ /* 0x000fe40007ffe00a */
[----:B------:R-:W1:Y:S01]  /*1f50*/  I2F.RP R3, R6 ;  /* 0x0000000600037306 */ /* 0x000e620000209400 */
[----:B------:R-:W-:Y:S02]  /*1f60*/  IABS R11, R10 ;  /* 0x0000000a000b7213 */ /* 0x000fe40000000000 */
[----:B------:R-:W-:Y:S02]  /*1f70*/  IABS R8, R0 ;  /* 0x0000000000087213 */ /* 0x000fe40000000000 */
[----:B------:R-:W-:-:S04]  /*1f80*/  LOP3.LUT R0, R0, R10, RZ, 0x3c, !PT ;  /* 0x0000000a00007212 */ /* 0x000fc800078e3cff */
[----:B------:R-:W-:Y:S01]  /*1f90*/  ISETP.GE.AND P2, PT, R0, RZ, PT ;  /* 0x000000ff0000720c */ /* 0x000fe20003f46270 */
[----:B-1----:R-:W0:Y:S02]  /*1fa0*/  MUFU.RCP R3, R3 ;  /* 0x0000000300037308 */ /* 0x002e240000001000 */
[----:B0-----:R-:W-:Y:S02]  /*1fb0*/  VIADD R4, R3, 0xffffffe ;  /* 0x0ffffffe03047836 */ /* 0x001fe40000000000 */
[----:B------:R-:W-:-:S04]  /*1fc0*/  IMAD.MOV R3, RZ, RZ, -R11 ;  /* 0x000000ffff037224 */ /* 0x000fc800078e0a0b */
[----:B------:R0:W1:Y:S02]  /*1fd0*/  F2I.FTZ.U32.TRUNC.NTZ R5, R4 ;  /* 0x0000000400057305 */ /* 0x000064000021f000 */
[----:B0-----:R-:W-:Y:S01]  /*1fe0*/  MOV R4, RZ ;  /* 0x000000ff00047202 */ /* 0x001fe20000000f00 */
[----:B-1----:R-:W-:-:S04]  /*1ff0*/  IMAD.MOV R7, RZ, RZ, -R5 ;  /* 0x000000ffff077224 */ /* 0x002fc800078e0a05 */
[----:B------:R-:W-:-:S04]  /*2000*/  IMAD R7, R7, R6, RZ ;  /* 0x0000000607077224 */ /* 0x000fc800078e02ff */
[----:B------:R-:W-:-:S06]  /*2010*/  IMAD.HI.U32 R5, R5, R7, R4 ;  /* 0x0000000705057227 */ /* 0x000fcc00078e0004 */
[----:B------:R-:W-:-:S04]  /*2020*/  IMAD.HI.U32 R5, R5, R8, RZ ;  /* 0x0000000805057227 */ /* 0x000fc800078e00ff */
[----:B------:R-:W-:-:S05]  /*2030*/  IMAD R3, R5, R3, R8 ;  /* 0x0000000305037224 */ /* 0x000fca00078e0208 */
[----:B------:R-:W-:-:S13]  /*2040*/  ISETP.GT.U32.AND P1, PT, R6, R3, PT ;  /* 0x000000030600720c */ /* 0x000fda0003f24070 */
[----:B------:R-:W-:Y:S02]  /*2050*/  @!P1 IMAD.IADD R3, R3, 0x1, -R6 ;  /* 0x0000000103039824 */ /* 0x000fe400078e0a06 */
[----:B------:R-:W-:Y:S01]  /*2060*/  @!P1 VIADD R5, R5, 0x1 ;  /* 0x0000000105059836 */ /* 0x000fe20000000000 */
[----:B------:R-:W-:Y:S02]  /*2070*/  ISETP.NE.AND P1, PT, R10, RZ, PT ;  /* 0x000000ff0a00720c */ /* 0x000fe40003f25270 */
[----:B------:R-:W-:-:S13]  /*2080*/  ISETP.GE.U32.AND P0, PT, R3, R6, PT ;  /* 0x000000060300720c */ /* 0x000fda0003f06070 */
[----:B------:R-:W-:-:S04]  /*2090*/  @P0 VIADD R5, R5, 0x1 ;  /* 0x0000000105050836 */ /* 0x000fc80000000000 */
[----:B------:R-:W-:-:S04]  /*20a0*/  IMAD.MOV.U32 R0, RZ, RZ, R5 ;  /* 0x000000ffff007224 */ /* 0x000fc800078e0005 */
[----:B------:R-:W-:Y:S01]  /*20b0*/  @!P2 IMAD.MOV R0, RZ, RZ, -R0 ;  /* 0x000000ffff00a224 */ /* 0x000fe200078e0a00 */
[----:B------:R-:W-:-:S07]  /*20c0*/  @!P1 LOP3.LUT R0, RZ, R10, RZ, 0x33, !PT ;  /* 0x0000000aff009212 */ /* 0x000fce00078e33ff */
.L_x_648:
[----:B------:R-:W-:Y:S05]  /*20d0*/  BSYNC B0 ;  /* 0x0000000000007941 */ /* 0x000fea0003800000 */
.L_x_647:
[----:B------:R-:W-:-:S05]  /*20e0*/  IMAD R3, R12, R0, RZ ;  /* 0x000000000c037224 */ /* 0x000fca00078e02ff */
[C---:B------:R-:W-:Y:S01]  /*20f0*/  VIADDMNMX R0, R3.reuse, R0, R177, PT ;  /* 0x0000000003007246 */ /* 0x040fe200038001b1 */
[----:B------:R-:W-:-:S04]  /*2100*/  IMAD R3, R3, 0x60, -R9 ;  /* 0x0000006003037824 */ /* 0x000fc800078e0a09 */
[----:B0-----:R-:W-:Y:S01]  /*2110*/  IMAD R5, R0, 0x60, -R9 ;  /* 0x0000006000057824 */ /* 0x001fe200078e0a09 */
[----:B------:R-:W-:-:S04]  /*2120*/  VIMNMX R3, RZ, R3, !PT ;  /* 0x00000003ff037248 */ /* 0x000fc80007fe0100 */
[----:B------:R-:W-:Y:S01]  /*2130*/  VIMNMX R0, R5, R24, PT ;  /* 0x0000001805007248 */ /* 0x000fe20003fe0100 */
[----:B------:R-:W-:-:S03]  /*2140*/  IMAD.WIDE.U32 R28, R3, -0x55555555, RZ ;  /* 0xaaaaaaab031c7825 */ /* 0x000fc600078e00ff */
[----:B------:R-:W-:Y:S02]  /*2150*/  ISETP.GT.AND P0, PT, R0, R3, PT ;  /* 0x000000030000720c */ /* 0x000fe40003f04270 */
[----:B------:R-:W-:-:S05]  /*2160*/  SHF.R.U32.HI R28, RZ, 0x6, R29 ;  /* 0x00000006ff1c7819 */ /* 0x000fca000001161d */
[----:B------:R-:W-:-:S06]  /*2170*/  IMAD.MOV.U32 R27, RZ, RZ, R28 ;  /* 0x000000ffff1b7224 */ /* 0x000fcc00078e001c */
[----:B------:R-:W-:-:S04]  /*2180*/  @P0 VIADD R0, R0, 0x5f ;  /* 0x0000005f00000836 */ /* 0x000fc80000000000 */
[----:B------:R-:W-:-:S05]  /*2190*/  @P0 IMAD.HI R0, R0, 0x2aaaaaab, RZ ;  /* 0x2aaaaaab00000827 */ /* 0x000fca00078e02ff */
[----:B------:R-:W-:-:S04]  /*21a0*/  @P0 SHF.R.U32.HI R3, RZ, 0x1f, R0 ;  /* 0x0000001fff030819 */ /* 0x000fc80000011600 */
[----:B------:R-:W-:Y:S02]  /*21b0*/  @P0 LEA.HI.SX32 R27, R0, R3, 0x1c ;  /* 0x00000003001b0211 */ /* 0x000fe400078fe2ff */
[----:B------:R-:W-:Y:S02]  /*21c0*/  PLOP3.LUT P0, PT, PT, PT, PT, 0x80, 0x0 ;  /* 0x000000000000781c */ /* 0x000fe40003f0f070 */
[----:B------:R-:W-:-:S13]  /*21d0*/  ISETP.GT.AND P1, PT, R27, R28, PT ;  /* 0x0000001c1b00720c */ /* 0x000fda0003f24270 */
[----:B------:R-:W-:Y:S05]  /*21e0*/  @!P1 BRA `(.L_x_649) ;  /* 0x0000004400749947 */ /* 0x000fea0003800000 */
[----:B------:R-:W-:Y:S01]  /*21f0*/  VIADD R26, R19, 0x1c400 ;  /* 0x0001c400131a7836 */ /* 0x000fe20000000000 */
[----:B------:R-:W-:Y:S04]  /*2200*/  BSSY B6, `(.L_x_650) ;  /* 0x0000013000067945 */ /* 0x000fe80003800000 */
[----:B------:R-:W-:-:S13]  /*2210*/  LOP3.LUT P0, RZ, R26, 0x3ff, RZ, 0xc0, !PT ;  /* 0x000003ff1aff7812 */ /* 0x000fda000780c0ff */
        /* <DEDUP_REMOVED lines=8> */
[----:B------:R-:W-:Y:S02]  /*22a0*/  IMAD.U32 R6, RZ, RZ, UR4 ;  /* 0x00000004ff067e24 */ /* 0x000fe4000f8e00ff */
[----:B------:R-:W-:Y:S02]  /*22b0*/  IMAD.U32 R7, RZ, RZ, UR5 ;  /* 0x00000005ff077e24 */ /* 0x000fe4000f8e00ff */
[----:B------:R-:W-:-:S02]  /*22c0*/  IMAD.U32 R10, RZ, RZ, UR6 ;  /* 0x00000006ff0a7e24 */ /* 0x000fc4000f8e00ff */
[----:B------:R-:W-:Y:S02]  /*22d0*/  IMAD.U32 R11, RZ, RZ, UR7 ;  /* 0x00000007ff0b7e24 */ /* 0x000fe4000f8e00ff */
[----:B------:R-:W-:Y:S02]  /*22e0*/  IMAD.MOV.U32 R8, RZ, RZ, 0x70 ;  /* 0x00000070ff087424 */ /* 0x000fe400078e00ff */
[----:B------:R-:W-:Y:S02]  /*22f0*/  IMAD.MOV.U32 R12, RZ, RZ, 0x1 ;  /* 0x00000001ff0c7424 */ /* 0x000fe400078e00ff */
[----:B------:R-:W-:-:S07]  /*2300*/  IMAD.MOV.U32 R13, RZ, RZ, RZ ;  /* 0x000000ffff0d7224 */ /* 0x000fce00078e00ff */
[----:B------:R-:W-:-:S07]  /*2310*/  LEPC R20, `(.L_x_651) ;  /* 0x000000001014794e */ /* 0x000fce0000000000 */
[----:B0----5:R-:W-:Y:S05]  /*2320*/  CALL.ABS.NOINC R14 ;  /* 0x000000000e007343 */ /* 0x021fea0003c00000 */
.L_x_651:
[----:B------:R-:W-:Y:S05]  /*2330*/  BSYNC B6 ;  /* 0x0000000000067941 */ /* 0x000fea0003800000 */
.L_x_650:
[----:B------:R-:W-:Y:S01]  /*2340*/  IADD3 R25, R19, 0x400, RZ ;  /* 0x0000040013197810 */ /* 0x000fe20007ffe0ff */
[----:B------:R-:W-:Y:S03]  /*2350*/  BSSY B6, `(.L_x_652) ;  /* 0x0000013000067945 */ /* 0x000fe60003800000 */
[----:B------:R-:W-:-:S13]  /*2360*/  LOP3.LUT P0, RZ, R25, 0x3ff, RZ, 0xc0, !PT ;  /* 0x000003ff19ff7812 */ /* 0x000fda000780c0ff */
[----:B------:R-:W-:Y:S05]  /*2370*/  @!P0 BRA `(.L_x_653) ;  /* 0x0000000000408947 */ /* 0x000fea0003800000 */
[----:B------:R-:W-:Y:S01]  /*2380*/  MOV R14, 0x0 ;  /* 0x00000000000e7802 */ /* 0x000fe20000000f00 */
[----:B------:R-:W-:Y:S01]  /*2390*/  ULDC.64 UR4, c[0x4][0x98] ;  /* 0x0100260000047ab9 */ /* 0x000fe20000000a00 */
[----:B------:R-:W-:Y:S01]  /*23a0*/  ULDC.64 UR6, c[0x4][0xa0] ;  /* 0x0100280000067ab9 */ /* 0x000fe20000000a00 */
[----:B------:R-:W-:Y:S01]  /*23b0*/  IMAD.U32 R4, RZ, RZ, UR4 ;  /* 0x00000004ff047e24 */ /* 0x000fe2000f8e00ff */
[----:B------:R-:W-:Y:S01]  /*23c0*/  MOV R13, RZ ;  /* 0x000000ff000d7202 */ /* 0x000fe20000000f00 */
[----:B------:R-:W-:Y:S01]  /*23d0*/  IMAD.U32 R5, RZ, RZ, UR5 ;  /* 0x00000005ff057e24 */ /* 0x000fe2000f8e00ff */
[----:B------:R-:W0:Y:S01]  /*23e0*/  LDC.64 R14, c[0x4][R14] ;  /* 0x010000000e0e7b82 */ /* 0x000e220000000a00 */
[----:B------:R-:W-:Y:S01]  /*23f0*/  ULDC.64 UR4, c[0x4][0x18] ;  /* 0x0100060000047ab9 */ /* 0x000fe20000000a00 */
[----:B------:R-:W-:Y:S02]  /*2400*/  IMAD.U32 R6, RZ, RZ, UR6 ;  /* 0x00000006ff067e24 */ /* 0x000fe4000f8e00ff */
[----:B------:R-:W-:-:S02]  /*2410*/  IMAD.U32 R7, RZ, RZ, UR7 ;  /* 0x00000007ff077e24 */ /* 0x000fc4000f8e00ff */
[----:B------:R-:W-:Y:S02]  /*2420*/  IMAD.U32 R10, RZ, RZ, UR4 ;  /* 0x00000004ff0a7e24 */ /* 0x000fe4000f8e00ff */
[----:B------:R-:W-:Y:S02]  /*2430*/  IMAD.U32 R11, RZ, RZ, UR5 ;  /* 0x00000005ff0b7e24 */ /* 0x000fe4000f8e00ff */
[----:B------:R-:W-:Y:S02]  /*2440*/  IMAD.MOV.U32 R8, RZ, RZ, 0x70 ;  /* 0x00000070ff087424 */ /* 0x000fe400078e00ff */
[----:B------:R-:W-:-:S07]  /*2450*/  IMAD.MOV.U32 R12, RZ, RZ, 0x1 ;  /* 0x00000001ff0c7424 */ /* 0x000fce00078e00ff */
[----:B------:R-:W-:-:S07]  /*2460*/  LEPC R20, `(.L_x_653) ;  /* 0x000000001014794e */ /* 0x000fce0000000000 */
[----:B0----5:R-:W-:Y:S05]  /*2470*/  CALL.ABS.NOINC R14 ;  /* 0x000000000e007343 */ /* 0x021fea0003c00000 */
.L_x_653:
[----:B------:R-:W-:Y:S05]  /*2480*/  BSYNC B6 ;  /* 0x0000000000067941 */ /* 0x000fea0003800000 */
.L_x_652:
[----:B------:R-:W-:Y:S01]  /*2490*/  ULDC.64 UR4, c[0x0][0x9f8] ;  /* 0x00027e0000047ab9 */ /* 0x000fe20000000a00 */
[----:B------:R-:W0:Y:S01]  /*24a0*/  S2R R7, SR_TID.X ;  /* 0x0000000000077919 */ /* 0x000e220000002100 */
[----:B------:R-:W-:Y:S01]  /*24b0*/  ISETP.NE.U32.AND P0, PT, RZ, UR4, PT ;  /* 0x00000004ff007c0c */ /* 0x000fe2000bf05070 */
[----:B------:R-:W-:Y:S01]  /*24c0*/  IMAD.MOV.U32 R0, RZ, RZ, R31 ;  /* 0x000000ffff007224 */ /* 0x000fe200078e001f */
[----:B------:R-:W1:Y:S02]  /*24d0*/  LDC.64 R56, c[0x0][0x408] ;  /* 0x00010200ff387b82 */ /* 0x000e640000000a00 */
[----:B------:R-:W-:-:S06]  /*24e0*/  ISETP.NE.AND.EX P0, PT, RZ, UR5, PT, P0 ;  /* 0x00000005ff007c0c */ /* 0x000fcc000bf05300 */
[----:B------:R-:W2:Y:S07]  /*24f0*/  LDC R61, c[0x0][0x3f4] ;  /* 0x0000fd00ff3d7b82 */ /* 0x000eae0000000800 */
[----:B------:R-:W-:Y:S01]  /*2500*/  @P0 IADD3 R4, P1, R35, UR4, RZ ;  /* 0x0000000423040c10 */ /* 0x000fe2000ff3e0ff */
[----:B------:R-:W-:Y:S01]  /*2510*/  ULDC UR4, c[0x0][0x320] ;  /* 0x0000c80000047ab9 */ /* 0x000fe20000000800 */
[----:B------:R-:W-:Y:S02]  /*2520*/  IMAD.MOV.U32 R35, RZ, RZ, R30 ;  /* 0x000000ffff237224 */ /* 0x000fe400078e001e */
[----:B------:R-:W-:Y:S01]  /*2530*/  @P0 IADD3.X R5, R34, UR5, RZ, P1, !PT ;  /* 0x0000000522050c10 */ /* 0x000fe20008ffe4ff */
[----:B------:R-:W3:Y:S01]  /*2540*/  LDC.64 R30, c[0x0][0x3f8] ;  /* 0x0000fe00ff1e7b82 */ /* 0x000ee20000000a00 */
[----:B------:R-:W-:Y:S01]  /*2550*/  ISETP.GE.AND P1, PT, R2, UR4, PT ;  /* 0x0000000402007c0c */ /* 0x000fe2000bf26270 */
[----:B------:R-:W4:Y:S03]  /*2560*/  LDL R34, [R1+0x20] ;  /* 0x0000200001227983 */ /* 0x000f260000100800 */
[----:B------:R-:W-:Y:S01]  /*2570*/  SEL R6, RZ, 0xffffffff, P1 ;  /* 0xffffffffff067807 */ /* 0x000fe20000800000 */
[----:B------:R0:W4:Y:S01]  /*2580*/  @P0 LDG.E R0, desc[UR40][R4.64] ;  /* 0x0000002804000981 */ /* 0x000122000c1e1900 */
[----:B------:R-:W-:Y:S01]  /*2590*/  ISETP.GE.AND P0, PT, R16, UR4, PT ;  /* 0x0000000410007c0c */ /* 0x000fe2000bf06270 */
[----:B-1----:R-:W-:Y:S01]  /*25a0*/  IMAD.WIDE.U32 R54, R200, R56, R16 ;  /* 0x00000038c8367225 */ /* 0x002fe200078e0010 */
[----:B------:R-:W-:Y:S01]  /*25b0*/  ISETP.GE.AND P1, PT, R210, UR4, PT ;  /* 0x00000004d2007c0c */ /* 0x000fe2000bf26270 */
[----:B------:R-:W1:Y:S01]  /*25c0*/  S2R R36, SR_TID.X ;  /* 0x0000000000247919 */ /* 0x000e620000002100 */
[----:B------:R-:W-:Y:S01]  /*25d0*/  SEL R3, RZ, 0x1, P0 ;  /* 0x00000001ff037807 */ /* 0x000fe20000000000 */
[----:B------:R-:W-:Y:S01]  /*25e0*/  IMAD.SHL.U32 R6, R6, 0x2, RZ ;  /* 0x0000000206067824 */ /* 0x000fe200078e00ff */
[----:B------:R-:W-:Y:S01]  /*25f0*/  ISETP.GE.AND P0, PT, R211, UR4, PT ;  /* 0x00000004d3007c0c */ /* 0x000fe2000bf06270 */
[----:B0-----:R-:W-:Y:S01]  /*2600*/  VIADD R12, R7, 0xffffff80 ;  /* 0xffffff80070c7836 */ /* 0x001fe20000000000 */
[----:B------:R-:W-:Y:S01]  /*2610*/  SHF.R.S32.HI R7, RZ, 0x1f, R200 ;  /* 0x0000001fff077819 */ /* 0x000fe200000114c8 */
[----:B------:R-:W-:Y:S01]  /*2620*/  IMAD.MOV.U32 R75, RZ, RZ, 0x20 ;  /* 0x00000020ff4b7424 */ /* 0x000fe200078e00ff */
[----:B------:R-:W-:Y:S01]  /*2630*/  LOP3.LUT R3, R6, 0x2, R3, 0xe2, !PT ;  /* 0x0000000206037812 */ /* 0x000fe200078ee203 */
[----:B------:R-:W-:Y:S01]  /*2640*/  IMAD R63, R57, 0x60, RZ ;  /* 0x00000060393f7824 */ /* 0x000fe200078e02ff */
[----:B------:R-:W-:Y:S01]  /*2650*/  SEL R4, RZ, 0x4, P0 ;  /* 0x00000004ff047807 */ /* 0x000fe20000000000 */
[----:B------:R-:W-:Y:S01]  /*2660*/  IMAD.SHL.U32 R59, R56, 0x40, RZ ;  /* 0x00000040383b7824 */ /* 0x000fe200078e00ff */
[----:B------:R-:W-:-:S02]  /*2670*/  SEL R5, RZ, 0x8, P1 ;  /* 0x00000008ff057807 */ /* 0x000fc40000800000 */
[----:B------:R-:W-:Y:S01]  /*2680*/  ISETP.GE.AND P0, PT, R209, UR4, PT ;  /* 0x00000004d1007c0c */ /* 0x000fe2000bf06270 */
[----:B---3--:R-:W-:Y:S01]  /*2690*/  IMAD.WIDE.U32 R20, R200, R30, R16 ;  /* 0x0000001ec8147225 */ /* 0x008fe200078e0010 */
[----:B------:R-:W-:Y:S02]  /*26a0*/  ISETP.GE.AND P1, PT, R208, UR4, PT ;  /* 0x00000004d0007c0c */ /* 0x000fe4000bf26270 */
[----:B------:R-:W-:Y:S01]  /*26b0*/  LOP3.LUT R4, R5, R3, R4, 0xfe, !PT ;  /* 0x0000000305047212 */ /* 0x000fe200078efe04 */
[----:B------:R-:W-:Y:S01]  /*26c0*/  IMAD.SHL.U32 R51, R30, 0x40, RZ ;  /* 0x000000401e337824 */ /* 0x000fe200078e00ff */
[----:B------:R-:W-:Y:S01]  /*26d0*/  SEL R5, RZ, 0x10, P0 ;  /* 0x00000010ff057807 */ /* 0x000fe20000000000 */
[----:B------:R-:W-:Y:S01]  /*26e0*/  IMAD.IADD R3, R32, 0x1, R33 ;  /* 0x0000000120037824 */ /* 0x000fe200078e0221 */
[----:B------:R-:W-:Y:S02]  /*26f0*/  SEL R6, RZ, 0x20, P1 ;  /* 0x00000020ff067807 */ /* 0x000fe40000800000 */
[----:B------:R-:W-:-:S02]  /*2700*/  SHF.R.S32.HI R23, RZ, 0x1f, R22 ;  /* 0x0000001fff177819 */ /* 0x000fc40000011416 */
[----:B------:R-:W-:Y:S01]  /*2710*/  LOP3.LUT R4, R6, R4, R5, 0xfe, !PT ;  /* 0x0000000406047212 */ /* 0x000fe200078efe05 */
[C---:B------:R-:W-:Y:S01]  /*2720*/  IMAD R6, R7.reuse, R30, RZ ;  /* 0x0000001e07067224 */ /* 0x040fe200078e02ff */
[----:B------:R-:W-:Y:S01]  /*2730*/  SHF.R.S32.HI R5, RZ, 0x1f, R12 ;  /* 0x0000001fff057819 */ /* 0x000fe2000001140c */
[----:B------:R-:W-:Y:S01]  /*2740*/  IMAD R7, R7, R56, RZ ;  /* 0x0000003807077224 */ /* 0x000fe200078e02ff */
[----:B------:R-:W-:Y:S01]  /*2750*/  ISETP.GE.AND P0, PT, R213, UR4, PT ;  /* 0x00000004d5007c0c */ /* 0x000fe2000bf06270 */
[C---:B------:R-:W-:Y:S01]  /*2760*/  IMAD R11, R200.reuse, R31, R6 ;  /* 0x0000001fc80b7224 */ /* 0x040fe200078e0206 */
[----:B------:R-:W-:Y:S01]  /*2770*/  LEA.HI R14, R5, R12, RZ, 0x2 ;  /* 0x0000000c050e7211 */ /* 0x000fe200078f10ff */
[----:B------:R-:W-:Y:S01]  /*2780*/  IMAD.WIDE.U32 R8, R200, R30, R22 ;  /* 0x0000001ec8087225 */ /* 0x000fe200078e0016 */
[----:B-1----:R-:W-:Y:S02]  /*2790*/  SHF.R.U32.HI R36, RZ, 0x7, R36 ;  /* 0x00000007ff247819 */ /* 0x002fe40000011624 */
[----:B------:R-:W-:Y:S01]  /*27a0*/  LOP3.LUT R13, R14, 0xfffffffc, RZ, 0xc0, !PT ;  /* 0xfffffffc0e0d7812 */ /* 0x000fe200078ec0ff */
[----:B------:R-:W-:Y:S01]  /*27b0*/  IMAD.IADD R9, R9, 0x1, R11 ;  /* 0x0000000109097824 */ /* 0x000fe200078e020b */
[----:B------:R-:W-:Y:S01]  /*27c0*/  ISETP.NE.AND P6, PT, R36, 0x1, PT ;  /* 0x000000012400780c */ /* 0x000fe20003fc5270 */
[----:B------:R-:W-:Y:S01]  /*27d0*/  IMAD.IADD R21, R11, 0x1, R21 ;  /* 0x000000010b157824 */ /* 0x000fe200078e0215 */
[----:B------:R-:W-:Y:S01]  /*27e0*/  ISETP.GE.AND P1, PT, R212, UR4, PT ;  /* 0x00000004d4007c0c */ /* 0x000fe2000bf26270 */
[----:B------:R-:W-:Y:S01]  /*27f0*/  IMAD.IADD R15, R12, 0x1, -R13 ;  /* 0x000000010c0f7824 */ /* 0x000fe200078e0a0d */
[----:B------:R-:W-:Y:S01]  /*2800*/  SEL R5, RZ, 0x40, P0 ;  /* 0x00000040ff057807 */ /* 0x000fe20000000000 */
[C---:B------:R-:W-:Y:S01]  /*2810*/  IMAD R13, R200.reuse, R57, R7 ;  /* 0x00000039c80d7224 */ /* 0x040fe200078e0207 */
[----:B-----5:R-:W-:Y:S01]  /*2820*/  SHF.R.S32.HI R7, RZ, 0x1f, R50 ;  /* 0x0000001fff077819 */ /* 0x020fe20000011432 */
[----:B------:R-:W-:Y:S01]  /*2830*/  IMAD.WIDE.U32 R52, R200, R56, R22 ;  /* 0x00000038c8347225 */ /* 0x000fe200078e0016 */
[----:B------:R-:W-:-:S02]  /*2840*/  SEL R10, RZ, 0x7fff80, P1 ;  /* 0x007fff80ff0a7807 */ /* 0x000fc40000800000 */
[----:B--2---:R-:W-:Y:S01]  /*2850*/  ISETP.GE.AND P0, PT, R16, R61, PT ;  /* 0x0000003d1000720c */ /* 0x004fe20003f06270 */
[----:B------:R-:W-:Y:S01]  /*2860*/  IMAD R6, R7, R30, RZ ;  /* 0x0000001e07067224 */ /* 0x000fe200078e02ff */
[----:B------:R-:W-:Y:S01]  /*2870*/  LOP3.LUT R35, R35, 0xfffffffe, RZ, 0xc0, !PT ;  /* 0xfffffffe23237812 */ /* 0x000fe200078ec0ff */
[----:B------:R-:W-:Y:S05]  /*2880*/  @!P6 WARPSYNC.ALL ;  /* 0x000000000000e948 */ /* 0x000fea0003800000 */
[----:B------:R-:W-:Y:S01]  /*2890*/  IMAD R11, R50, R31, R6 ;  /* 0x0000001f320b7224 */ /* 0x000fe200078e0206 */
[----:B------:R-:W-:Y:S01]  /*28a0*/  ULDC UR4, c[0x0][0x2f4] ;  /* 0x0000bd0000047ab9 */ /* 0x000fe20000000800 */
[----:B------:R-:W2:Y:S01]  /*28b0*/  LDL R6, [R1+0x1c] ;  /* 0x00001c0001067983 */ /* 0x000ea20000100800 */
[----:B------:R-:W-:Y:S01]  /*28c0*/  ISETP.GE.AND P2, PT, R2, UR4, PT ;  /* 0x0000000402007c0c */ /* 0x000fe2000bf46270 */
[----:B------:R-:W-:Y:S01]  /*28d0*/  IMAD.IADD R55, R13, 0x1, R55 ;  /* 0x000000010d377824 */ /* 0x000fe200078e0237 */
[----:B------:R-:W-:Y:S01]  /*28e0*/  LOP3.LUT R10, R10, R4, R5, 0xfe, !PT ;  /* 0x000000040a0a7212 */ /* 0x000fe200078efe05 */
[----:B------:R-:W-:Y:S01]  /*28f0*/  VIADD R60, R36, 0x8 ;  /* 0x00000008243c7836 */ /* 0x000fe20000000000 */
[----:B------:R-:W-:Y:S01]  /*2900*/  SEL R5, R61, RZ, P0 ;  /* 0x000000ff3d057207 */ /* 0x000fe20000000000 */
[----:B------:R-:W-:Y:S01]  /*2910*/  IMAD.WIDE.U32 R8, R50, R30, R8 ;  /* 0x0000001e32087225 */ /* 0x000fe200078e0008 */
[----:B------:R-:W-:-:S02]  /*2920*/  IADD3 R53, R53, R13, RZ ;  /* 0x0000000d35357210 */ /* 0x000fc40007ffe0ff */
[----:B------:R-:W-:Y:S01]  /*2930*/  SHF.R.S32.HI R13, RZ, 0x1f, R14 ;  /* 0x0000001fff0d7819 */ /* 0x000fe2000001140e */
[----:B------:R-:W-:Y:S01]  /*2940*/  IMAD.IADD R5, R16, 0x1, R5 ;  /* 0x0000000110057824 */ /* 0x000fe200078e0205 */
[----:B------:R-:W-:Y:S01]  /*2950*/  SHF.L.U64.HI R29, R30, 0x6, R31 ;  /* 0x000000061e1d7819 */ /* 0x000fe2000001021f */
[----:B------:R-:W-:Y:S01]  /*2960*/  IMAD.WIDE.U32 R20, R50, R30, R20 ;  /* 0x0000001e32147225 */ /* 0x000fe200078e0014 */
[----:B------:R-:W-:Y:S02]  /*2970*/  SHF.L.U64.HI R58, R56, 0x6, R57 ;  /* 0x00000006383a7819 */ /* 0x000fe40000010239 */
[----:B------:R-:W-:Y:S01]  /*2980*/  @P2 LOP3.LUT R35, R35, 0x1, RZ, 0xfc, !PT ;  /* 0x0000000123232812 */ /* 0x000fe200078efcff */
[----:B------:R-:W-:Y:S01]  /*2990*/  VIADD R36, R200, 0x40 ;  /* 0x00000040c8247836 */ /* 0x000fe20000000000 */
[----:B------:R-:W-:Y:S01]  /*29a0*/  LEA.HI R13, R13, R200, RZ, 0x3 ;  /* 0x000000c80d0d7211 */ /* 0x000fe200078f18ff */
[----:B------:R-:W-:Y:S01]  /*29b0*/  IMAD R7, R7, R56, RZ ;  /* 0x0000003807077224 */ /* 0x000fe200078e02ff */
[----:B------:R-:W-:Y:S01]  /*29c0*/  SHF.R.S32.HI R4, RZ, 0x1f, R5 ;  /* 0x0000001fff047819 */ /* 0x000fe20000011405 */
[----:B------:R0:W-:Y:S01]  /*29d0*/  STL [R1], R35 ;  /* 0x0000002301007387 */ /* 0x0001e20000100800 */
[----:B------:R-:W-:Y:S01]  /*29e0*/  LOP3.LUT R13, R13, 0xfffffff8, RZ, 0xc0, !PT ;  /* 0xfffffff80d0d7812 */ /* 0x000fe200078ec0ff */
[----:B------:R-:W-:Y:S01]  /*29f0*/  IMAD.SHL.U32 R36, R36, 0x40, RZ ;  /* 0x0000004024247824 */ /* 0x000fe200078e00ff */
[----:B------:R-:W-:Y:S01]  /*2a00*/  LEA.HI R4, R4, R5, RZ, 0x3 ;  /* 0x0000000504047211 */ /* 0x000fe200078f18ff */
[----:B------:R-:W-:-:S02]  /*2a10*/  IMAD R5, R31, 0x60, RZ ;  /* 0x000000601f057824 */ /* 0x000fc400078e02ff */
[C---:B------:R-:W-:Y:S02]  /*2a20*/  IMAD R7, R50.reuse, R57, R7 ;  /* 0x0000003932077224 */ /* 0x040fe400078e0207 */
[----:B------:R-:W-:Y:S01]  /*2a30*/  IMAD.WIDE.U32 R52, R50, R56, R52 ;  /* 0x0000003832347225 */ /* 0x000fe200078e0034 */
[----:B0-----:R-:W-:-:S03]  /*2a40*/  IADD3 R35, R200, 0x40, RZ ;  /* 0x00000040c8237810 */ /* 0x001fc60007ffe0ff */
[----:B------:R-:W-:Y:S01]  /*2a50*/  IMAD.IADD R13, R200, 0x1, -R13 ;  /* 0x00000001c80d7824 */ /* 0x000fe200078e0a0d */
[----:B------:R-:W-:Y:S01]  /*2a60*/  LOP3.LUT R36, R36, 0x1c0, RZ, 0xc0, !PT ;  /* 0x000001c024247812 */ /* 0x000fe200078ec0ff */
[----:B------:R-:W-:-:S04]  /*2a70*/  IMAD.WIDE.U32 R30, R30, 0x60, RZ ;  /* 0x000000601e1e7825 */ /* 0x000fc800078e00ff */
[----:B------:R-:W-:Y:S02]  /*2a80*/  IMAD.SHL.U32 R35, R35, 0x40, RZ ;  /* 0x0000004023237824 */ /* 0x000fe400078e00ff */
[----:B------:R-:W-:Y:S02]  /*2a90*/  IMAD.SHL.U32 R73, R13, 0x40, RZ ;  /* 0x000000400d497824 */ /* 0x000fe400078e00ff */
[----:B------:R-:W-:Y:S01]  /*2aa0*/  IMAD.WIDE.U32 R54, R50, R56, R54 ;  /* 0x0000003832367225 */ /* 0x000fe200078e0036 */
[----:B------:R-:W-:-:S03]  /*2ab0*/  LOP3.LUT R35, R35, 0x1c0, RZ, 0xc0, !PT ;  /* 0x000001c023237812 */ /* 0x000fc600078ec0ff */
[----:B------:R-:W-:Y:S01]  /*2ac0*/  IMAD.IADD R62, R31, 0x1, R5 ;  /* 0x000000011f3e7824 */ /* 0x000fe200078e0205 */
[----:B------:R-:W-:Y:S01]  /*2ad0*/  LOP3.LUT R5, R36, 0x38, R4, 0xf8, !PT ;  /* 0x0000003824057812 */ /* 0x000fe200078ef804 */
[----:B------:R-:W-:Y:S01]  /*2ae0*/  IMAD.IADD R67, R53, 0x1, R7 ;  /* 0x0000000135437824 */ /* 0x000fe200078e0207 */
[----:B------:R-:W-:Y:S01]  /*2af0*/  SHF.R.U32.HI R35, RZ, 0x3, R35 ;  /* 0x00000003ff237819 */ /* 0x000fe20000011623 */
[----:B------:R-:W-:Y:S01]  /*2b00*/  IMAD.SHL.U32 R61, R61, 0x2, RZ ;  /* 0x000000023d3d7824 */ /* 0x000fe200078e00ff */
[----:B------:R-:W-:Y:S01]  /*2b10*/  LOP3.LUT R73, R73, 0x1c0, RZ, 0xc0, !PT ;  /* 0x000001c049497812 */ /* 0x000fe200078ec0ff */
[----:B------:R-:W-:Y:S01]  /*2b20*/  IMAD.IADD R68, R7, 0x1, R55 ;  /* 0x0000000107447824 */ /* 0x000fe200078e0237 */
[----:B------:R-:W-:Y:S01]  /*2b30*/  LOP3.LUT R5, R5, R35, RZ, 0x3c, !PT ;  /* 0x0000002305057212 */ /* 0x000fe200078e3cff */
[----:B------:R-:W-:Y:S01]  /*2b40*/  IMAD.WIDE.U32 R56, R56, 0x60, RZ ;  /* 0x0000006038387825 */ /* 0x000fe200078e00ff */
[----:B------:R-:W-:Y:S02]  /*2b50*/  SHF.R.U32.HI R76, RZ, 0x3, R73 ;  /* 0x00000003ff4c7819 */ /* 0x000fe40000011649 */
[----:B------:R-:W-:-:S02]  /*2b60*/  LOP3.LUT R7, R73, 0x18, R16, 0xf8, !PT ;  /* 0x0000001849077812 */ /* 0x000fc400078ef810 */
[----:B------:R-:W-:Y:S02]  /*2b70*/  LOP3.LUT P2, RZ, R13, 0x4, RZ, 0xc0, !PT ;  /* 0x000000040dff7812 */ /* 0x000fe4000784c0ff */
[----:B------:R-:W-:Y:S02]  /*2b80*/  PRMT R84, R10, 0x8880, RZ ;  /* 0x000088800a547816 */ /* 0x000fe400000000ff */
[----:B------:R-:W-:Y:S02]  /*2b90*/  LOP3.LUT R7, R7, R76, RZ, 0x3c, !PT ;  /* 0x0000004c07077212 */ /* 0x000fe400078e3cff */
[----:B------:R-:W-:Y:S02]  /*2ba0*/  PRMT R84, R84, 0x7710, RZ ;  /* 0x0000771054547816 */ /* 0x000fe400000000ff */
[----:B------:R-:W-:Y:S02]  /*2bb0*/  SEL R75, R75, 0xffffffe0, !P2 ;  /* 0xffffffe04b4b7807 */ /* 0x000fe40005000000 */
[----:B------:R-:W-:Y:S01]  /*2bc0*/  LOP3.LUT R70, R4, 0xfffffff8, RZ, 0xc0, !PT ;  /* 0xfffffff804467812 */ /* 0x000fe200078ec0ff */
[----:B------:R-:W-:Y:S01]  /*2bd0*/  IMAD R64, R15, 0x40, R200 ;  /* 0x000000400f407824 */ /* 0x000fe200078e02c8 */
[C---:B------:R-:W-:Y:S01]  /*2be0*/  LOP3.LUT R77, R84.reuse, 0x1, RZ, 0xc0, !PT ;  /* 0x00000001544d7812 */ /* 0x040fe200078ec0ff */
[----:B------:R-:W-:Y:S01]  /*2bf0*/  IMAD.IADD R65, R9, 0x1, R11 ;  /* 0x0000000109417824 */ /* 0x000fe200078e020b */
[C---:B------:R-:W-:Y:S01]  /*2c00*/  LOP3.LUT R78, R84.reuse, 0x2, RZ, 0xc0, !PT ;  /* 0x00000002544e7812 */ /* 0x040fe200078ec0ff */
[----:B------:R-:W-:Y:S01]  /*2c10*/  IMAD.IADD R66, R11, 0x1, R21 ;  /* 0x000000010b427824 */ /* 0x000fe200078e0215 */
[----:B------:R-:W-:-:S02]  /*2c20*/  LOP3.LUT R79, R84, 0x4, RZ, 0xc0, !PT ;  /* 0x00000004544f7812 */ /* 0x000fc400078ec0ff */
[C---:B------:R-:W-:Y:S02]  /*2c30*/  LOP3.LUT R80, R84.reuse, 0x8, RZ, 0xc0, !PT ;  /* 0x0000000854507812 */ /* 0x040fe400078ec0ff */
[C---:B------:R-:W-:Y:S02]  /*2c40*/  LOP3.LUT R81, R84.reuse, 0x10, RZ, 0xc0, !PT ;  /* 0x0000001054517812 */ /* 0x040fe400078ec0ff */
[----:B------:R-:W-:Y:S02]  /*2c50*/  LOP3.LUT R83, R84, 0x20, RZ, 0xc0, !PT ;  /* 0x0000002054537812 */ /* 0x000fe400078ec0ff */
[----:B------:R-:W-:Y:S02]  /*2c60*/  IADD3 R63, R57, R63, RZ ;  /* 0x0000003f393f7210 */ /* 0x000fe40007ffe0ff */
[----:B------:R-:W-:Y:S01]  /*2c70*/  SHF.R.S32.HI R69, RZ, 0x3, R4 ;  /* 0x00000003ff457819 */ /* 0x000fe20000011404 */
[----:B------:R-:W-:Y:S01]  /*2c80*/  @!P6 BAR.SYNC.DEFER_BLOCKING 0x9, 0x100 ;  /* 0x024400000000eb1d */ /* 0x000fe20000010000 */
[----:B------:R-:W-:-:S02]  /*2c90*/  ISETP.GE.AND P1, PT, R16, UR4, PT ;  /* 0x0000000410007c0c */ /* 0x000fc4000bf26270 */
[----:B------:R-:W-:Y:S02]  /*2ca0*/  SHF.R.S32.HI R72, RZ, 0x1f, R70 ;  /* 0x0000001fff487819 */ /* 0x000fe40000011446 */
[----:B------:R-:W-:Y:S01]  /*2cb0*/  LOP3.LUT R84, R84, 0x40, RZ, 0xc0, !PT ;  /* 0x0000004054547812 */ /* 0x000fe200078ec0ff */
[----:B----4-:R-:W-:Y:S01]  /*2cc0*/  IMAD.IADD R74, R34, 0x1, R5 ;  /* 0x00000001224a7824 */ /* 0x010fe200078e0205 */
[----:B------:R-:W-:-:S04]  /*2cd0*/  LOP3.LUT R5, R73, 0x38, R4, 0xf8, !PT ;  /* 0x0000003849057812 */ /* 0x000fc800078ef804 */
[----:B------:R-:W-:Y:S02]  /*2ce0*/  LOP3.LUT R5, R5, R76, RZ, 0x3c, !PT ;  /* 0x0000004c05057212 */ /* 0x000fe400078e3cff */
[----:B------:R-:W-:Y:S01]  /*2cf0*/  SHF.R.S32.HI R71, RZ, 0x1f, R0 ;  /* 0x0000001fff477819 */ /* 0x000fe20000011400 */
[C---:B--2---:R-:W-:Y:S02]  /*2d00*/  IMAD R82, R6.reuse, 0x200, R7 ;  /* 0x0000020006527824 */ /* 0x044fe400078e0207 */
[----:B------:R-:W-:Y:S02]  /*2d10*/  IMAD R85, R6, 0x200, R5 ;  /* 0x0000020006557824 */ /* 0x000fe400078e0205 */
[----:B------:R-:W-:-:S07]  /*2d20*/  IMAD.IADD R86, R75, 0x1, R82 ;  /* 0x000000014b567824 */ /* 0x000fce00078e0252 */
.L_x_707:
[----:B--2---:R-:W2:Y:S01]  /*2d30*/  LDL.LU R15, [R1] ;  /* 0x00000000010f7983 */ /* 0x004ea20000300800 */
[----:B------:R-:W0:Y:S01]  /*2d40*/  LDC R89, c[0x0][0x430] ;  /* 0x00010c00ff597b82 */ /* 0x000e220000000800 */
[----:B------:R-:W-:Y:S02]  /*2d50*/  VIADD R27, R27, 0xffffffff ;  /* 0xffffffff1b1b7836 */ /* 0x000fe40000000000 */
[----:B------:R-:W-:Y:S02]  /*2d60*/  IMAD.MOV.U32 R88, RZ, RZ, RZ ;  /* 0x000000ffff587224 */ /* 0x000fe400078e00ff */
[----:B------:R-:W-:-:S03]  /*2d70*/  IMAD R4, R27, 0x60, R64 ;  /* 0x000000601b047824 */ /* 0x000fc600078e0240 */
[----:B------:R-:W1:Y:S01]  /*2d80*/  LDC R94, c[0x0][0x3f4] ;  /* 0x0000fd00ff5e7b82 */ /* 0x000e620000000800 */
[----:B------:R-:W-:Y:S01]  /*2d90*/  IMAD.IADD R32, R3, 0x1, R4 ;  /* 0x0000000103207824 */ /* 0x000fe200078e0204 */
[----:B------:R-:W-:-:S04]  /*2da0*/  ISETP.GE.AND P2, PT, R4, R24, PT ;  /* 0x000000180400720c */ /* 0x000fc80003f46270 */
[----:B------:R-:W-:Y:S02]  /*2db0*/  ISETP.GT.OR P2, PT, R64, 0x5f, P2 ;  /* 0x0000005f4000780c */ /* 0x000fe40001744670 */
[----:B------:R-:W-:Y:S02]  /*2dc0*/  MOV R12, R32 ;  /* 0x00000020000c7202 */ /* 0x000fe40000000f00 */
[----:B0-----:R-:W-:-:S09]  /*2dd0*/  ISETP.NE.AND P3, PT, R89, 0x1, PT ;  /* 0x000000015900780c */ /* 0x001fd20003f65270 */
[----:B------:R-:W0:Y:S08]  /*2de0*/  @!P2 LDC.64 R6, c[0x0][0x428] ;  /* 0x00010a00ff06ab82 */ /* 0x000e300000000a00 */
[----:B------:R-:W3:Y:S08]  /*2df0*/  @!P2 LDC.64 R4, c[0x0][0x418] ;  /* 0x00010600ff04ab82 */ /* 0x000ef00000000a00 */
[----:B----4-:R-:W4:Y:S08]  /*2e00*/  @P3 LDC R11, c[0x0][0x434] ;  /* 0x00010d00ff0b3b82 */ /* 0x010f300000000800 */
[----:B------:R-:W1:Y:S01]  /*2e10*/  @P3 LDC R14, c[0x0][0x438] ;  /* 0x00010e00ff0e3b82 */ /* 0x000e620000000800 */
[----:B----4-:R-:W-:-:S05]  /*2e20*/  @P3 IMAD.HI.U32 R11, R32, R11, RZ ;  /* 0x0000000b200b3227 */ /* 0x010fca00078e00ff */
[----:B-1----:R-:W-:Y:S01]  /*2e30*/  @P3 SHF.R.U32.HI R12, RZ, R14, R11 ;  /* 0x0000000eff0c3219 */ /* 0x002fe2000001160b */
[----:B0-----:R-:W-:-:S03]  /*2e40*/  @!P2 IMAD R11, R71, R6, RZ ;  /* 0x00000006470ba224 */ /* 0x001fc600078e02ff */
[--C-:B------:R-:W-:Y:S01]  /*2e50*/  @!P2 SHF.R.S32.HI R13, RZ, 0x1f, R12.reuse ;  /* 0x0000001fff0da819 */ /* 0x100fe2000001140c */
[C---:B------:R-:W-:Y:S02]  /*2e60*/  @!P2 IMAD R11, R0.reuse, R7, R11 ;  /* 0x00000007000ba224 */ /* 0x040fe400078e020b */
[----:B------:R-:W-:-:S04]  /*2e70*/  @!P2 IMAD.WIDE.U32 R6, R0, R6, R12 ;  /* 0x000000060006a225 */ /* 0x000fc800078e000c */
[----:B------:R-:W-:Y:S01]  /*2e80*/  @!P2 IMAD.IADD R7, R7, 0x1, R11 ;  /* 0x000000010707a824 */ /* 0x000fe200078e020b */
[----:B---3--:R-:W-:-:S04]  /*2e90*/  @!P2 LEA R4, P3, R6, R4, 0x2 ;  /* 0x000000040604a211 */ /* 0x008fc800078610ff */
[----:B------:R-:W-:Y:S02]  /*2ea0*/  @!P2 LEA.HI.X R5, R6, R5, R7, 0x2, P3 ;  /* 0x000000050605a211 */ /* 0x000fe400018f1407 */
[----:B------:R-:W-:-:S03]  /*2eb0*/  ISETP.GT.AND P3, PT, R27, R28, PT ;  /* 0x0000001c1b00720c */ /* 0x000fc60003f64270 */
[----:B------:R0:W5:Y:S01]  /*2ec0*/  @!P2 LDG.E R88, desc[UR40][R4.64] ;  /* 0x000000280458a981 */ /* 0x000162000c1e1900 */
[----:B------:R-:W-:Y:S01]  /*2ed0*/  ISETP.GE.AND P2, PT, R94, 0x1, PT ;  /* 0x000000015e00780c */ /* 0x000fe20003f46270 */
[----:B------:R-:W-:Y:S01]  /*2ee0*/  IMAD.MOV R6, RZ, RZ, -R12 ;  /* 0x000000ffff067224 */ /* 0x000fe200078e0a0c */
[----:B------:R-:W-:Y:S05]  /*2ef0*/  YIELD ;  /* 0x0000000000007946 */ /* 0x000fea0003800000 */
[C---:B------:R-:W-:Y:S01]  /*2f00*/  IMAD R7, R18.reuse, 0x1800, R82 ;  /* 0x0000180012077824 */ /* 0x040fe200078e0252 */
[----:B------:R-:W-:Y:S01]  /*2f10*/  BSSY B0, `(.L_x_654) ;  /* 0x00002e9000007945 */ /* 0x000fe20003800000 */
[----:B------:R-:W-:-:S02]  /*2f20*/  IMAD R11, R18, 0x1800, R86 ;  /* 0x00001800120b7824 */ /* 0x000fc400078e0256 */
[----:B------:R-:W-:Y:S02]  /*2f30*/  IMAD R89, R89, R6, R32 ;  /* 0x0000000659597224 */ /* 0x000fe400078e0220 */
[--C-:B------:R-:W-:Y:S02]  /*2f40*/  IMAD R98, R7, 0x2, R26.reuse ;  /* 0x0000000207627824 */ /* 0x100fe400078e021a */
[----:B------:R-:W-:Y:S01]  /*2f50*/  IMAD R96, R11, 0x2, R26 ;  /* 0x000000020b607824 */ /* 0x000fe200078e021a */
[----:B--2---:R-:W-:-:S04]  /*2f60*/  LOP3.LUT R15, R15, 0xfffffffd, RZ, 0xc0, !PT ;  /* 0xfffffffd0f0f7812 */ /* 0x004fc800078ec0ff */
[----:B------:R-:W-:-:S05]  /*2f70*/  @P3 LOP3.LUT R15, R15, 0x2, RZ, 0xfc, !PT ;  /* 0x000000020f0f3812 */ /* 0x000fca00078efcff */
[----:B------:R0:W-:Y:S01]  /*2f80*/  STL [R1], R15 ;  /* 0x0000000f01007387 */ /* 0x0001e20000100800 */
[----:B------:R-:W-:Y:S05]  /*2f90*/  @!P2 BRA `(.L_x_655) ;  /* 0x000000280078a947 */ /* 0x000fea0003800000 */
[----:B------:R-:W-:Y:S01]  /*2fa0*/  SHF.R.S32.HI R90, RZ, 0x1f, R89 ;  /* 0x0000001fff5a7819 */ /* 0x000fe20000011459 */
[----:B------:R-:W-:Y:S01]  /*2fb0*/  ULDC.64 UR4, c[0x0][0x300] ;  /* 0x0000c00000047ab9 */ /* 0x000fe20000000a00 */
[----:B-----5:R-:W-:Y:S01]  /*2fc0*/  SHF.R.S32.HI R91, RZ, 0x1f, R88 ;  /* 0x0000001fff5b7819 */ /* 0x020fe20000011458 */
[----:B0-----:R-:W-:-:S04]  /*2fd0*/  IMAD.WIDE.U32 R4, R89, UR4, RZ ;  /* 0x0000000459047c25 */ /* 0x001fc8000f8e00ff */
[----:B------:R-:W-:Y:S02]  /*2fe0*/  IMAD R6, R90, UR4, RZ ;  /* 0x000000045a067c24 */ /* 0x000fe4000f8e02ff */
[----:B------:R-:W-:Y:S02]  /*2ff0*/  IMAD R92, R27, -0x60, R24 ;  /* 0xffffffa01b5c7824 */ /* 0x000fe400078e0218 */
[----:B------:R-:W-:Y:S01]  /*3000*/  IMAD R7, R89, UR5, R6 ;  /* 0x0000000559077c24 */ /* 0x000fe2000f8e0206 */
[----:B------:R-:W-:Y:S01]  /*3010*/  ULDC.64 UR4, c[0x0][0x310] ;  /* 0x0000c40000047ab9 */ /* 0x000fe20000000a00 */
[----:B------:R-:W-:Y:S01]  /*3020*/  IMAD R6, R62, R27, RZ ;  /* 0x0000001b3e067224 */ /* 0x000fe200078e02ff */
[----:B------:R-:W-:Y:S01]  /*3030*/  VIMNMX R92, R92, 0x60, PT ;  /* 0x000000605c5c7848 */ /* 0x000fe20003fe0100 */
[----:B------:R-:W-:Y:S02]  /*3040*/  IMAD R11, R91, UR4, RZ ;  /* 0x000000045b0b7c24 */ /* 0x000fe4000f8e02ff */
[----:B------:R-:W-:Y:S01]  /*3050*/  IMAD.IADD R5, R5, 0x1, R7 ;  /* 0x0000000105057824 */ /* 0x000fe200078e0207 */
[----:B------:R-:W-:Y:S01]  /*3060*/  SHF.R.S32.HI R7, RZ, 0x1f, R27 ;  /* 0x0000001fff077819 */ /* 0x000fe2000001141b */
[----:B------:R-:W-:-:S02]  /*3070*/  IMAD R11, R88, UR5, R11 ;  /* 0x00000005580b7c24 */ /* 0x000fc4000f8e020b */
[----:B------:R-:W-:Y:S01]  /*3080*/  IMAD.WIDE.U32 R4, R88, UR4, R4 ;  /* 0x0000000458047c25 */ /* 0x000fe2000f8e0004 */
[----:B------:R-:W-:-:S03]  /*3090*/  ULDC.64 UR4, c[0x0][0x308] ;  /* 0x0000c20000047ab9 */ /* 0x000fc60000000a00 */
[----:B------:R-:W-:Y:S02]  /*30a0*/  IMAD.IADD R5, R5, 0x1, R11 ;  /* 0x0000000105057824 */ /* 0x000fe400078e020b */
[----:B------:R-:W-:Y:S02]  /*30b0*/  IMAD R11, R7, R30, R6 ;  /* 0x0000001e070b7224 */ /* 0x000fe400078e0206 */
[----:B------:R-:W-:-:S04]  /*30c0*/  IMAD.WIDE.U32 R4, R201, UR4, R4 ;  /* 0x00000004c9047c25 */ /* 0x000fc8000f8e0004 */
[----:B------:R-:W-:Y:S01]  /*30d0*/  IMAD R97, R201, UR5, R5 ;  /* 0x00000005c9617c24 */ /* 0x000fe2000f8e0205 */
[----:B------:R-:W-:Y:S01]  /*30e0*/  ULDC.64 UR4, c[0x0][0x2e8] ;  /* 0x0000ba0000047ab9 */ /* 0x000fe20000000a00 */
[-C--:B------:R-:W-:Y:S01]  /*30f0*/  IMAD R5, R63, R27.reuse, RZ ;  /* 0x0000001b3f057224 */ /* 0x080fe200078e02ff */
[C---:B------:R-:W-:Y:S01]  /*3100*/  LEA R95, P2, R4.reuse, UR4, 0x1 ;  /* 0x00000004045f7c11 */ /* 0x040fe2000f8408ff */
[----:B------:R-:W-:Y:S02]  /*3110*/  ULDC.U8 UR4, c[0x0][0x410] ;  /* 0x0001040000047ab9 */ /* 0x000fe40000000000 */
[----:B------:R-:W-:Y:S01]  /*3120*/  IMAD R13, R7, R56, R5 ;  /* 0x00000038070d7224 */ /* 0x000fe200078e0205 */
[----:B------:R-:W-:Y:S01]  /*3130*/  LEA.HI.X R97, R4, UR5, R97, 0x1, P2 ;  /* 0x0000000504617c11 */ /* 0x000fe200090f0c61 */
[----:B------:R-:W-:Y:S01]  /*3140*/  IMAD.WIDE.U32 R4, R30, R27, RZ ;  /* 0x0000001b1e047225 */ /* 0x000fe200078e00ff */
[----:B------:R-:W-:-:S03]  /*3150*/  ISETP.NE.AND P2, PT, RZ, UR4, PT ;  /* 0x00000004ff007c0c */ /* 0x000fc6000bf45270 */
[----:B------:R-:W-:-:S04]  /*3160*/  IMAD.WIDE.U32 R6, R56, R27, RZ ;  /* 0x0000001b38067225 */ /* 0x000fc800078e00ff */
[----:B------:R-:W-:Y:S01]  /*3170*/  IMAD.IADD R100, R5, 0x1, R11 ;  /* 0x0000000105647824 */ /* 0x000fe200078e020b */
[----:B------:R-:W-:-:S05]  /*3180*/  IADD3 R11, R7, R13, RZ ;  /* 0x0000000d070b7210 */ /* 0x000fca0007ffe0ff */
[----:B------:R-:W-:Y:S05]  /*3190*/  @!P2 BRA `(.L_x_656) ;  /* 0x0000001000f4a947 */ /* 0x000fea0003800000 */
[----:B------:R-:W-:Y:S01]  /*31a0*/  ISETP.GE.AND P2, PT, R200, R92, PT ;  /* 0x0000005cc800720c */ /* 0x000fe20003f46270 */
[----:B------:R-:W-:Y:S01]  /*31b0*/  BSSY B1, `(.L_x_657) ;  /* 0x000001e000017945 */ /* 0x000fe20003800000 */
        /* <DEDUP_REMOVED lines=8> */
[----:B------:R-:W-:Y:S06]  /*3240*/  @P2 BRA `(.L_x_658) ;  /* 0x0000000000502947 */ /* 0x000fec0003800000 */
[----:B------:R-:W-:Y:S01]  /*3250*/  IADD3 R13, P3, R8, R4, RZ ;  /* 0x00000004080d7210 */ /* 0x000fe20007f7e0ff */
[----:B------:R-:W-:Y:S01]  /*3260*/  ULDC.64 UR4, c[0x0][0x3e8] ;  /* 0x0000fa0000047ab9 */ /* 0x000fe20000000a00 */
[----:B------:R-:W-:Y:S02]  /*3270*/  CS2R R44, SRZ ;  /* 0x00000000002c7805 */ /* 0x000fe4000001ff00 */
[----:B------:R-:W-:Y:S01]  /*3280*/  CS2R R46, SRZ ;  /* 0x00000000002e7805 */ /* 0x000fe2000001ff00 */
[----:B------:R-:W-:Y:S01]  /*3290*/  IMAD.X R14, R100, 0x1, R65, P3 ;  /* 0x00000001640e7824 */ /* 0x000fe200018e0641 */
[----:B------:R-:W-:-:S05]  /*32a0*/  IADD3 R15, P3, R52, R6, RZ ;  /* 0x00000006340f7210 */ /* 0x000fca0007f7e0ff */
[----:B------:R-:W-:Y:S01]  /*32b0*/  IMAD.X R40, R11, 0x1, R67, P3 ;  /* 0x000000010b287824 */ /* 0x000fe200018e0643 */
[----:B------:R-:W-:-:S04]  /*32c0*/  LEA R12, P3, R13, UR4, 0x1 ;  /* 0x000000040d0c7c11 */ /* 0x000fc8000f8608ff */
[----:B------:R-:W-:Y:S01]  /*32d0*/  LEA.HI.X R13, R13, UR5, R14, 0x1, P3 ;  /* 0x000000050d0d7c11 */ /* 0x000fe200098f0c0e */
[----:B------:R-:W-:Y:S02]  /*32e0*/  ULDC.64 UR4, c[0x0][0x400] ;  /* 0x0001000000047ab9 */ /* 0x000fe40000000a00 */
[----:B------:R-:W-:-:S04]  /*32f0*/  LEA R14, P3, R15, UR4, 0x1 ;  /* 0x000000040f0e7c11 */ /* 0x000fc8000f8608ff */
[----:B------:R-:W-:Y:S02]  /*3300*/  LEA.HI.X R15, R15, UR5, R40, 0x1, P3 ;  /* 0x000000050f0f7c11 */ /* 0x000fe400098f0c28 */
[----:B------:R-:W-:Y:S02]  /*3310*/  ISETP.GE.AND P3, PT, R22, R94, PT ;  /* 0x0000005e1600720c */ /* 0x000fe40003f66270 */
[----:B------:R-:W-:Y:S02]  /*3320*/  CS2R R40, SRZ ;  /* 0x0000000000287805 */ /* 0x000fe4000001ff00 */
[----:B------:R-:W-:-:S09]  /*3330*/  CS2R R42, SRZ ;  /* 0x00000000002a7805 */ /* 0x000fd2000001ff00 */
[----:B------:R0:W5:Y:S04]  /*3340*/  @!P3 LDG.E.64 R44, desc[UR40][R12.64] ;  /* 0x000000280c2cb981 */ /* 0x000168000c1e1b00 */
[----:B------:R0:W5:Y:S01]  /*3350*/  @!P3 LDG.E.64 R46, desc[UR40][R14.64] ;  /* 0x000000280e2eb981 */ /* 0x000162000c1e1b00 */
[----:B------:R-:W-:-:S13]  /*3360*/  ISETP.GE.AND P3, PT, R205, R94, PT ;  /* 0x0000005ecd00720c */ /* 0x000fda0003f66270 */
[----:B------:R0:W5:Y:S04]  /*3370*/  @!P3 LDG.E.64 R40, desc[UR40][R12.64+0x20] ;  /* 0x000020280c28b981 */ /* 0x000168000c1e1b00 */
[----:B------:R0:W5:Y:S02]  /*3380*/  @!P3 LDG.E.64 R42, desc[UR40][R14.64+0x20] ;  /* 0x000020280e2ab981 */ /* 0x000164000c1e1b00 */
.L_x_658:
[----:B------:R-:W-:Y:S05]  /*3390*/  BSYNC B1 ;  /* 0x0000000000017941 */ /* 0x000fea0003800000 */
.L_x_657:
[----:B0-----:R-:W-:Y:S01]  /*33a0*/  VIADD R12, R200, 0x40 ;  /* 0x00000040c80c7836 */ /* 0x001fe20000000000 */
[----:B------:R-:W-:Y:S01]  /*33b0*/  BSSY B1, `(.L_x_659) ;  /* 0x0000019000017945 */ /* 0x000fe20003800000 */
[----:B-----5:R-:W-:Y:S02]  /*33c0*/  IMAD.MOV.U32 R13, RZ, RZ, R40 ;  /* 0x000000ffff0d7224 */ /* 0x020fe400078e0028 */
[----:B------:R-:W-:Y:S01]  /*33d0*/  IMAD.MOV.U32 R15, RZ, RZ, R41 ;  /* 0x000000ffff0f7224 */ /* 0x000fe200078e0029 */
[----:B------:R-:W-:-:S13]  /*33e0*/  ISETP.GE.AND P4, PT, R12, R92, PT ;  /* 0x0000005c0c00720c */ /* 0x000fda0003f86270 */
[----:B------:R-:W-:Y:S05]  /*33f0*/  @P4 BRA `(.L_x_660) ;  /* 0x0000000000504947 */ /* 0x000fea0003800000 */
[----:B------:R-:W-:Y:S01]  /*3400*/  IADD3 R5, P3, P5, R8, R4, R51 ;  /* 0x0000000408057210 */ /* 0x000fe20007d7e033 */
[----:B------:R-:W-:Y:S01]  /*3410*/  ULDC.64 UR4, c[0x0][0x3e8] ;  /* 0x0000fa0000047ab9 */ /* 0x000fe20000000a00 */
[----:B------:R-:W-:Y:S02]  /*3420*/  CS2R R36, SRZ ;  /* 0x0000000000247805 */ /* 0x000fe4000001ff00 */
[----:B------:R-:W-:Y:S02]  /*3430*/  CS2R R38, SRZ ;  /* 0x0000000000267805 */ /* 0x000fe4000001ff00 */
[----:B------:R-:W-:Y:S02]  /*3440*/  IADD3.X R14, R65, R100, R29, P3, P5 ;  /* 0x00000064410e7210 */ /* 0x000fe40001fea41d */
[----:B------:R-:W-:-:S04]  /*3450*/  IADD3 R7, P3, P5, R52, R6, R59 ;  /* 0x0000000634077210 */ /* 0x000fc80007d7e03b */
[----:B------:R-:W-:Y:S02]  /*3460*/  IADD3.X R12, R67, R11, R58, P3, P5 ;  /* 0x0000000b430c7210 */ /* 0x000fe40001fea43a */
        /* <DEDUP_REMOVED lines=13> */
.L_x_660:
[----:B------:R-:W-:Y:S05]  /*3540*/  BSYNC B1 ;  /* 0x0000000000017941 */ /* 0x000fea0003800000 */
.L_x_659:
[----:B0-----:R-:W-:Y:S01]  /*3550*/  IMAD.MOV.U32 R4, RZ, RZ, R44 ;  /* 0x000000ffff047224 */ /* 0x001fe200078e002c */
[----:B------:R-:W-:Y:S01]  /*3560*/  ISETP.NE.AND P3, PT, R206, 0x3, PT ;  /* 0x00000003ce00780c */ /* 0x000fe20003f65270 */
[----:B------:R-:W-:Y:S01]  /*3570*/  IMAD.MOV.U32 R5, RZ, RZ, R45 ;  /* 0x000000ffff057224 */ /* 0x000fe200078e002d */
[----:B------:R-:W-:Y:S01]  /*3580*/  PRMT R107, R15, 0x5410, R13 ;  /* 0x000054100f6b7816 */ /* 0x000fe2000000000d */
[----:B------:R-:W-:Y:S01]  /*3590*/  IMAD.MOV.U32 R6, RZ, RZ, R46 ;  /* 0x000000ffff067224 */ /* 0x000fe200078e002e */
[----:B------:R-:W-:Y:S01]  /*35a0*/  PRMT R108, R108, 0x5410, R4 ;  /* 0x000054106c6c7816 */ /* 0x000fe20000000004 */
[----:B------:R-:W-:Y:S01]  /*35b0*/  IMAD.MOV.U32 R4, RZ, RZ, R42 ;  /* 0x000000ffff047224 */ /* 0x000fe200078e002a */
[----:B------:R-:W-:Y:S01]  /*35c0*/  PRMT R109, R5, 0x7610, R109 ;  /* 0x00007610056d7816 */ /* 0x000fe2000000006d */
[----:B------:R-:W-:Y:S01]  /*35d0*/  IMAD.MOV.U32 R7, RZ, RZ, R47 ;  /* 0x000000ffff077224 */ /* 0x000fe200078e002f */
[----:B------:R-:W-:Y:S02]  /*35e0*/  MOV R5, R43 ;  /* 0x0000002b00057202 */ /* 0x000fe40000000f00 */
[----:B------:R-:W-:Y:S01]  /*35f0*/  PRMT R109, R109, 0x5410, R4 ;  /* 0x000054106d6d7816 */ /* 0x000fe20000000004 */
[----:B-----5:R-:W-:Y:S01]  /*3600*/  IMAD.MOV.U32 R4, RZ, RZ, R32 ;  /* 0x000000ffff047224 */ /* 0x020fe200078e0020 */
[----:B------:R-:W-:Y:S01]  /*3610*/  PRMT R108, R5, 0x7610, R108 ;  /* 0x00007610056c7816 */ /* 0x000fe2000000006c */
[----:B------:R-:W-:Y:S01]  /*3620*/  IMAD.MOV.U32 R5, RZ, RZ, R33 ;  /* 0x000000ffff057224 */ /* 0x000fe200078e0021 */
[----:B------:R-:W-:Y:S01]  /*3630*/  PRMT R110, R6, 0x5410, R7 ;  /* 0x00005410066e7816 */ /* 0x000fe20000000007 */
[----:B------:R-:W-:-:S02]  /*3640*/  IMAD.MOV.U32 R6, RZ, RZ, R36 ;  /* 0x000000ffff067224 */ /* 0x000fc400078e0024 */
[----:B------:R-:W-:Y:S01]  /*3650*/  IMAD.MOV.U32 R7, RZ, RZ, R37 ;  /* 0x000000ffff077224 */ /* 0x000fe200078e0025 */
[----:B------:R-:W-:Y:S01]  /*3660*/  PRMT R100, R4, 0x5410, R5 ;  /* 0x0000541004647816 */ /* 0x000fe20000000005 */
[----:B------:R-:W-:Y:S02]  /*3670*/  IMAD.MOV.U32 R4, RZ, RZ, R34 ;  /* 0x000000ffff047224 */ /* 0x000fe400078e0022 */
[----:B------:R-:W-:Y:S01]  /*3680*/  IMAD.MOV.U32 R5, RZ, RZ, R35 ;  /* 0x000000ffff057224 */ /* 0x000fe200078e0023 */
[----:B------:R-:W-:Y:S01]  /*3690*/  PRMT R102, R6, 0x5410, R7 ;  /* 0x0000541006667816 */ /* 0x000fe20000000007 */
[----:B------:R-:W-:Y:S01]  /*36a0*/  IMAD.MOV.U32 R7, RZ, RZ, R39 ;  /* 0x000000ffff077224 */ /* 0x000fe200078e0027 */
[----:B------:R-:W-:Y:S02]  /*36b0*/  MOV R6, R38 ;  /* 0x0000002600067202 */ /* 0x000fe40000000f00 */
[----:B------:R-:W-:Y:S02]  /*36c0*/  PRMT R101, R4, 0x5410, R5 ;  /* 0x0000541004657816 */ /* 0x000fe40000000005 */
[----:B------:R-:W-:Y:S01]  /*36d0*/  PRMT R103, R6, 0x5410, R7 ;  /* 0x0000541006677816 */ /* 0x000fe20000000007 */
[----:B------:R-:W-:Y:S06]  /*36e0*/  @!P3 BRA `(.L_x_661) ;  /* 0x000000000004b947 */ /* 0x000fec0003800000 */
[----:B------:R-:W-:Y:S01]  /*36f0*/  BPT.TRAP 0x1 ;  /* 0x000000040000795c */ /* 0x000fe20000300000 */
.L_x_661:
[----:B------:R-:W-:Y:S01]  /*3700*/  IMAD R87, R18, 0x8, R19 ;  /* 0x0000000812577824 */ /* 0x000fe200078e0213 */
[----:B------:R-:W-:Y:S01]  /*3710*/  SHF.L.U32 R93, R204, 0x1f, RZ ;  /* 0x0000001fcc5d7819 */ /* 0x000fe200000006ff */
[----:B------:R-:W-:Y:S03]  /*3720*/  BSSY B1, `(.L_x_662) ;  /* 0x0000003000017945 */ /* 0x000fe60003800000 */
[----:B------:R-:W0:Y:S02]  /*3730*/  SYNCS.PHASECHK.TRANS64.TRYWAIT P5, [R87+URZ+0x22890], R93 ;  /* 0x0228905d570075a7 */ /* 0x000e2400080a017f */
[----:B0-----:R-:W-:Y:S05]  /*3740*/  @!P5 BRA `(.L_x_663) ;  /* 0x0000017000dcd947 */ /* 0x001fea0003800000 */
.L_x_920:
[----:B------:R-:W-:Y:S05]  /*3750*/  BSYNC B1 ;  /* 0x0000000000017941 */ /* 0x000fea0003800000 */
.L_x_662:
[----:B------:R-:W-:-:S03]  /*3760*/  UMOV UR4, 0xffffffff ;  /* 0xffffffff00047882 */ /* 0x000fc60000000000 */
[----:B------:R-:W-:Y:S05]  /*3770*/  BRA.DIV UR4, `(.L_x_664) ;  /* 0x0000017204e47947 */ /* 0x000fea000b800000 */
[----:B------:R1:W2:Y:S04]  /*3780*/  SHFL.IDX PT, R99, R97, RZ, 0x1c1f ;  /* 0x001c1fff61637589 */ /* 0x0002a800000e0000 */
[----:B------:R1:W3:Y:S02]  /*3790*/  SHFL.IDX PT, R14, R95, RZ, 0x1c1f ;  /* 0x001c1fff5f0e7589 */ /* 0x0002e400000e0000 */
.L_x_924:
[----:B------:R-:W-:Y:S04]  /*37a0*/  BSSY B1, `(.L_x_665) ;  /* 0x000006c000017945 */ /* 0x000fe80003800000 */
[----:B------:R-:W-:Y:S05]  /*37b0*/  @P2 BRA `(.L_x_666) ;  /* 0x0000000400a82947 */ /* 0x000fea0003800000 */
[----:B------:R-:W-:Y:S04]  /*37c0*/  BSSY B2, `(.L_x_667) ;  /* 0x0000035000027945 */ /* 0x000fe80003800000 */
[----:B------:R-:W-:Y:S05]  /*37d0*/  @P1 BRA `(.L_x_668) ;  /* 0x0000000000cc1947 */ /* 0x000fea0003800000 */
[----:B------:R4:W0:Y:S01]  /*37e0*/  LDS.128 R4, [R98] ;  /* 0x0000000062047984 */ /* 0x0008220000000c00 */
[C---:B---3--:R-:W-:Y:S01]  /*37f0*/  LEA R12, P2, R16.reuse, R14, 0x1 ;  /* 0x0000000e100c7211 */ /* 0x048fe200078408ff */
[----:B------:R-:W-:Y:S03]  /*3800*/  BSSY B3, `(.L_x_669) ;  /* 0x000002f000037945 */ /* 0x000fe60003800000 */
[----:B--2---:R-:W-:Y:S02]  /*3810*/  LEA.HI.X R13, R16, R99, R17, 0x1, P2 ;  /* 0x00000063100d7211 */ /* 0x004fe400010f0c11 */
[----:B------:R-:W-:-:S13]  /*3820*/  ISETP.GE.AND P2, PT, R22, R94, PT ;  /* 0x0000005e1600720c */ /* 0x000fda0003f46270 */
[----:B----4-:R-:W-:Y:S05]  /*3830*/  @P2 BRA `(.L_x_670) ;  /* 0x0000000000ac2947 */ /* 0x010fea0003800000 */
[----:B------:R-:W-:Y:S01]  /*3840*/  SHF.R.U64 R15, R46, 0x10, R47 ;  /* 0x000000102e0f7819 */ /* 0x000fe2000000122f */
[----:B0-----:R-:W-:-:S04]  /*3850*/  IMAD.MOV.U32 R11, RZ, RZ, R5 ;  /* 0x000000ffff0b7224 */ /* 0x001fc800078e0005 */
[----:B------:R-:W-:Y:S01]  /*3860*/  HADD2.F32 R5, -RZ, R15.H0_H0 ;  /* 0x2000000fff057230 */ /* 0x000fe20000004100 */
[--C-:B------:R-:W-:Y:S01]  /*3870*/  SHF.R.U64 R15, R44, 0x10, R45.reuse ;  /* 0x000000102c0f7819 */ /* 0x100fe2000000122d */
[--C-:B------:R-:W-:Y:S01]  /*3880*/  HADD2.F32 R44, -RZ, R11.reuse.H1_H1 ;  /* 0x3000000bff2c7230 */ /* 0x100fe20000004100 */
[----:B------:R-:W-:Y:S01]  /*3890*/  SHF.R.U32.HI R45, RZ, 0x10, R45 ;  /* 0x00000010ff2d7819 */ /* 0x000fe2000001162d */
[----:B------:R-:W-:Y:S02]  /*38a0*/  HADD2.F32 R46, -RZ, R11.H0_H0 ;  /* 0x2000000bff2e7230 */ /* 0x000fe40000004100 */
[----:B------:R-:W-:Y:S02]  /*38b0*/  HADD2.F32 R11, -RZ, R15.H0_H0 ;  /* 0x2000000fff0b7230 */ /* 0x000fe40000004100 */
[-C--:B------:R-:W-:Y:S01]  /*38c0*/  FMUL.FTZ R15, R44, R5.reuse ;  /* 0x000000052c0f7220 */ /* 0x080fe20000410000 */
[----:B------:R-:W-:-:S03]  /*38d0*/  FMUL.FTZ R105, R46, R5 ;  /* 0x000000052e697220 */ /* 0x000fc60000410000 */
[-C--:B------:R-:W-:Y:S01]  /*38e0*/  FFMA.FTZ R5, R46, R11.reuse, -R15 ;  /* 0x0000000b2e057223 */ /* 0x080fe2000001080f */
[----:B------:R-:W-:Y:S01]  /*38f0*/  IMAD.MOV.U32 R15, RZ, RZ, R7 ;  /* 0x000000ffff0f7224 */ /* 0x000fe200078e0007 */
[----:B------:R-:W-:Y:S01]  /*3900*/  SHF.R.U32.HI R46, RZ, 0x10, R47 ;  /* 0x00000010ff2e7819 */ /* 0x000fe2000001162f */
[----:B------:R-:W-:Y:S01]  /*3910*/  FFMA.FTZ R44, R44, R11, R105 ;  /* 0x0000000b2c2c7223 */ /* 0x000fe20000010069 */
[----:B------:R-:W-:Y:S02]  /*3920*/  IMAD.MOV.U32 R11, RZ, RZ, R4 ;  /* 0x000000ffff0b7224 */ /* 0x000fe400078e0004 */
[--C-:B------:R-:W-:Y:S02]  /*3930*/  HADD2.F32 R7, -RZ, R15.reuse.H1_H1 ;  /* 0x3000000fff077230 */ /* 0x100fe40000004100 */
[----:B------:R-:W-:Y:S01]  /*3940*/  HADD2.F32 R4, -RZ, R46.H0_H0 ;  /* 0x2000002eff047230 */ /* 0x000fe20000004100 */
[----:B------:R-:W-:Y:S01]  /*3950*/  F2FP.F16.F32.PACK_AB R5, R44, R5 ;  /* 0x000000052c05723e */ /* 0x000fe200000000ff */
[----:B------:R-:W-:-:S02]  /*3960*/  HADD2.F32 R15, -RZ, R15.H0_H0 ;  /* 0x2000000fff0f7230 */ /* 0x000fc40000004100 */
[----:B------:R-:W-:Y:S02]  /*3970*/  HADD2.F32 R46, -RZ, R45.H0_H0 ;  /* 0x2000002dff2e7230 */ /* 0x000fe40000004100 */
[-C--:B------:R-:W-:Y:S01]  /*3980*/  FMUL.FTZ R104, R7, R4.reuse ;  /* 0x0000000407687220 */ /* 0x080fe20000410000 */
[----:B------:R-:W-:Y:S02]  /*3990*/  HADD2.F32 R45, -RZ, R108.H1_H1 ;  /* 0x3000006cff2d7230 */ /* 0x000fe40000004100 */
[C---:B------:R-:W-:Y:S01]  /*39a0*/  FMUL.FTZ R106, R15.reuse, R4 ;  /* 0x000000040f6a7220 */ /* 0x040fe20000410000 */
[-C--:B------:R-:W-:Y:S01]  /*39b0*/  FFMA.FTZ R4, R15, R46.reuse, -R104 ;  /* 0x0000002e0f047223 */ /* 0x080fe20000010868 */
[--C-:B------:R-:W-:Y:S02]  /*39c0*/  HADD2.F32 R15, -RZ, R11.reuse.H0_H0 ;  /* 0x2000000bff0f7230 */ /* 0x100fe40000004100 */
[----:B------:R-:W-:Y:S01]  /*39d0*/  FFMA.FTZ R7, R7, R46, R106 ;  /* 0x0000002e07077223 */ /* 0x000fe2000001006a */
[----:B------:R-:W-:-:S02]  /*39e0*/  HADD2.F32 R46, -RZ, R11.H1_H1 ;  /* 0x3000000bff2e7230 */ /* 0x000fc40000004100 */
[----:B------:R-:W-:Y:S02]  /*39f0*/  HADD2.F32 R11, -RZ, R110.H0_H0 ;  /* 0x2000006eff0b7230 */ /* 0x000fe40000004100 */
[----:B------:R-:W-:-:S03]  /*3a00*/  F2FP.F16.F32.PACK_AB R7, R7, R4 ;  /* 0x000000040707723e */ /* 0x000fc600000000ff */
[-C--:B------:R-:W-:Y:S01]  /*3a10*/  FMUL.FTZ R104, R46, R11.reuse ;  /* 0x0000000b2e687220 */ /* 0x080fe20000410000 */
[----:B------:R-:W-:-:S03]  /*3a20*/  FMUL.FTZ R47, R15, R11 ;  /* 0x0000000b0f2f7220 */ /* 0x000fc60000410000 */
[-C--:B------:R-:W-:Y:S01]  /*3a30*/  FFMA.FTZ R11, R15, R45.reuse, -R104 ;  /* 0x0000002d0f0b7223 */ /* 0x080fe20000010868 */
[----:B------:R-:W-:Y:S01]  /*3a40*/  FFMA.FTZ R46, R46, R45, R47 ;  /* 0x0000002d2e2e7223 */ /* 0x000fe2000001002f */
[--C-:B------:R-:W-:Y:S02]  /*3a50*/  HADD2.F32 R15, -RZ, R6.reuse.H0_H0 ;  /* 0x20000006ff0f7230 */ /* 0x100fe40000004100 */
[----:B------:R-:W-:Y:S02]  /*3a60*/  HADD2.F32 R6, -RZ, R6.H1_H1 ;  /* 0x30000006ff067230 */ /* 0x000fe40000004100 */
[----:B------:R-:W-:Y:S01]  /*3a70*/  HADD2.F32 R47, -RZ, R110.H1_H1 ;  /* 0x3000006eff2f7230 */ /* 0x000fe20000004100 */
[----:B------:R-:W-:Y:S01]  /*3a80*/  F2FP.F16.F32.PACK_AB R4, R46, R11 ;  /* 0x0000000b2e04723e */ /* 0x000fe200000000ff */
[----:B------:R-:W-:-:S03]  /*3a90*/  HADD2.F32 R45, -RZ, R109.H0_H0 ;  /* 0x2000006dff2d7230 */ /* 0x000fc60000004100 */
[-C--:B------:R-:W-:Y:S01]  /*3aa0*/  FMUL.FTZ R104, R6, R47.reuse ;  /* 0x0000002f06687220 */ /* 0x080fe20000410000 */
[----:B------:R-:W-:-:S03]  /*3ab0*/  FMUL.FTZ R47, R15, R47 ;  /* 0x0000002f0f2f7220 */ /* 0x000fc60000410000 */
[-C--:B------:R-:W-:Y:S01]  /*3ac0*/  FFMA.FTZ R15, R15, R45.reuse, -R104 ;  /* 0x0000002d0f0f7223 */ /* 0x080fe20000010868 */
[----:B------:R-:W-:-:S05]  /*3ad0*/  FFMA.FTZ R6, R6, R45, R47 ;  /* 0x0000002d06067223 */ /* 0x000fca000001002f */
[----:B------:R-:W-:-:S07]  /*3ae0*/  F2FP.F16.F32.PACK_AB R6, R6, R15 ;  /* 0x0000000f0606723e */ /* 0x000fce00000000ff */
.L_x_670:
[----:B------:R-:W-:Y:S05]  /*3af0*/  BSYNC B3 ;  /* 0x0000000000037941 */ /* 0x000fea0003800000 */
.L_x_669:
[----:B0-----:R4:W-:Y:S02]  /*3b00*/  ST.E.128 desc[UR40][R12.64], R4 ;  /* 0x000000040c007985 */ /* 0x0019e4000c101d28 */
.L_x_668:
[----:B------:R-:W-:Y:S05]  /*3b10*/  BSYNC B2 ;  /* 0x0000000000027941 */ /* 0x000fea0003800000 */
.L_x_667:
[----:B----4-:R-:W4:Y:S02]  /*3b20*/  LDL R4, [R1] ;  /* 0x0000000001047983 */ /* 0x010f240000100800 */
[----:B----4-:R-:W-:-:S13]  /*3b30*/  LOP3.LUT P2, RZ, R4, 0x1, RZ, 0xc0, !PT ;  /* 0x0000000104ff7812 */ /* 0x010fda000784c0ff */
        /* <DEDUP_REMOVED lines=8> */
[--C-:B0-----:R-:W-:Y:S01]  /*3bc0*/  HADD2.F32 R14, -RZ, R5.reuse.H1_H1 ;  /* 0x30000005ff0e7230 */ /* 0x101fe20000004100 */
[----:B------:R-:W-:Y:S01]  /*3bd0*/  SHF.R.U64 R11, R40, 0x10, R41 ;  /* 0x00000010280b7819 */ /* 0x000fe20000001229 */
[----:B------:R-:W-:Y:S01]  /*3be0*/  HADD2.F32 R5, -RZ, R5.H0_H0 ;  /* 0x20000005ff057230 */ /* 0x000fe20000004100 */
[----:B------:R-:W-:Y:S01]  /*3bf0*/  SHF.R.U32.HI R42, RZ, 0x10, R43 ;  /* 0x00000010ff2a7819 */ /* 0x000fe2000001162b */
[----:B------:R-:W-:Y:S02]  /*3c00*/  HADD2.F32 R15, -RZ, R15.H0_H0 ;  /* 0x2000000fff0f7230 */ /* 0x000fe40000004100 */
[----:B------:R-:W-:Y:S02]  /*3c10*/  HADD2.F32 R11, -RZ, R11.H0_H0 ;  /* 0x2000000bff0b7230 */ /* 0x000fe40000004100 */
[----:B------:R-:W-:Y:S02]  /*3c20*/  HADD2.F32 R42, -RZ, R42.H0_H0 ;  /* 0x2000002aff2a7230 */ /* 0x000fe40000004100 */
[-C--:B------:R-:W-:Y:S01]  /*3c30*/  FMUL.FTZ R40, R14, R15.reuse ;  /* 0x0000000f0e287220 */ /* 0x080fe20000410000 */
[----:B------:R-:W-:Y:S01]  /*3c40*/  FMUL.FTZ R15, R5, R15 ;  /* 0x0000000f050f7220 */ /* 0x000fe20000410000 */
[----:B------:R-:W-:-:S02]  /*3c50*/  HADD2.F32 R108, -RZ, R108.H0_H0 ;  /* 0x2000006cff6c7230 */ /* 0x000fc40000004100 */
[-C--:B------:R-:W-:Y:S01]  /*3c60*/  FFMA.FTZ R5, R5, R11.reuse, -R40 ;  /* 0x0000000b05057223 */ /* 0x080fe20000010828 */
[----:B------:R-:W-:Y:S01]  /*3c70*/  FFMA.FTZ R14, R14, R11, R15 ;  /* 0x0000000b0e0e7223 */ /* 0x000fe2000001000f */
[----:B------:R-:W-:Y:S01]  /*3c80*/  SHF.R.U32.HI R40, RZ, 0x10, R41 ;  /* 0x00000010ff287819 */ /* 0x000fe20000011629 */
[--C-:B------:R-:W-:Y:S02]  /*3c90*/  HADD2.F32 R15, -RZ, R7.reuse.H1_H1 ;  /* 0x30000007ff0f7230 */ /* 0x100fe40000004100 */
[----:B------:R-:W-:Y:S01]  /*3ca0*/  HADD2.F32 R7, -RZ, R7.H0_H0 ;  /* 0x20000007ff077230 */ /* 0x000fe20000004100 */
[----:B------:R-:W-:Y:S01]  /*3cb0*/  F2FP.F16.F32.PACK_AB R5, R14, R5 ;  /* 0x000000050e05723e */ /* 0x000fe200000000ff */
[----:B------:R-:W-:Y:S02]  /*3cc0*/  IMAD.MOV.U32 R11, RZ, RZ, R4 ;  /* 0x000000ffff0b7224 */ /* 0x000fe400078e0004 */
[----:B------:R-:W-:Y:S01]  /*3cd0*/  FMUL.FTZ R4, R15, R42 ;  /* 0x0000002a0f047220 */ /* 0x000fe20000410000 */
[----:B------:R-:W-:-:S02]  /*3ce0*/  HADD2.F32 R40, -RZ, R40.H0_H0 ;  /* 0x20000028ff287230 */ /* 0x000fc40000004100 */
[----:B------:R-:W-:-:S03]  /*3cf0*/  FMUL.FTZ R42, R7, R42 ;  /* 0x0000002a072a7220 */ /* 0x000fc60000410000 */
[-C--:B------:R-:W-:Y:S01]  /*3d00*/  FFMA.FTZ R4, R7, R40.reuse, -R4 ;  /* 0x0000002807047223 */ /* 0x080fe20000010804 */
[----:B------:R-:W-:Y:S01]  /*3d10*/  FFMA.FTZ R7, R15, R40, R42 ;  /* 0x000000280f077223 */ /* 0x000fe2000001002a */
[----:B------:R-:W-:Y:S02]  /*3d20*/  HADD2.F32 R42, -RZ, R109.H1_H1 ;  /* 0x3000006dff2a7230 */ /* 0x000fe40000004100 */
[--C-:B------:R-:W-:Y:S02]  /*3d30*/  HADD2.F32 R15, -RZ, R11.reuse.H1_H1 ;  /* 0x3000000bff0f7230 */ /* 0x100fe40000004100 */
[----:B------:R-:W-:Y:S01]  /*3d40*/  HADD2.F32 R11, -RZ, R11.H0_H0 ;  /* 0x2000000bff0b7230 */ /* 0x000fe20000004100 */
[----:B------:R-:W-:Y:S01]  /*3d50*/  F2FP.F16.F32.PACK_AB R7, R7, R4 ;  /* 0x000000040707723e */ /* 0x000fe200000000ff */
[--C-:B------:R-:W-:Y:S02]  /*3d60*/  HADD2.F32 R40, -RZ, R107.reuse.H1_H1 ;  /* 0x3000006bff287230 */ /* 0x100fe40000004100 */
[----:B------:R-:W-:Y:S01]  /*3d70*/  FMUL.FTZ R44, R15, R42 ;  /* 0x0000002a0f2c7220 */ /* 0x000fe20000410000 */
[----:B------:R-:W-:-:S02]  /*3d80*/  HADD2.F32 R107, -RZ, R107.H0_H0 ;  /* 0x2000006bff6b7230 */ /* 0x000fc40000004100 */
[C---:B------:R-:W-:Y:S01]  /*3d90*/  FMUL.FTZ R42, R11.reuse, R42 ;  /* 0x0000002a0b2a7220 */ /* 0x040fe20000410000 */
[-C--:B------:R-:W-:Y:S01]  /*3da0*/  FFMA.FTZ R44, R11, R40.reuse, -R44 ;  /* 0x000000280b2c7223 */ /* 0x080fe2000001082c */
[--C-:B------:R-:W-:Y:S02]  /*3db0*/  HADD2.F32 R11, -RZ, R6.reuse.H1_H1 ;  /* 0x30000006ff0b7230 */ /* 0x100fe40000004100 */
[----:B------:R-:W-:Y:S01]  /*3dc0*/  FFMA.FTZ R15, R15, R40, R42 ;  /* 0x000000280f0f7223 */ /* 0x000fe2000001002a */
[----:B------:R-:W-:Y:S02]  /*3dd0*/  HADD2.F32 R6, -RZ, R6.H0_H0 ;  /* 0x20000006ff067230 */ /* 0x000fe40000004100 */
[----:B------:R-:W-:Y:S02]  /*3de0*/  FMUL.FTZ R41, R11, R108 ;  /* 0x0000006c0b297220 */ /* 0x000fe40000410000 */
[----:B------:R-:W-:Y:S01]  /*3df0*/  F2FP.F16.F32.PACK_AB R4, R15, R44 ;  /* 0x0000002c0f04723e */ /* 0x000fe200000000ff */
[C---:B------:R-:W-:Y:S01]  /*3e00*/  FMUL.FTZ R108, R6.reuse, R108 ;  /* 0x0000006c066c7220 */ /* 0x040fe20000410000 */
[----:B------:R-:W-:-:S03]  /*3e10*/  FFMA.FTZ R41, R6, R107, -R41 ;  /* 0x0000006b06297223 */ /* 0x000fc60000010829 */
[----:B------:R-:W-:-:S05]  /*3e20*/  FFMA.FTZ R108, R11, R107, R108 ;  /* 0x0000006b0b6c7223 */ /* 0x000fca000001006c */
[----:B------:R-:W-:-:S07]  /*3e30*/  F2FP.F16.F32.PACK_AB R6, R108, R41 ;  /* 0x000000296c06723e */ /* 0x000fce00000000ff */
.L_x_672:
[----:B------:R-:W-:Y:S05]  /*3e40*/  BSYNC B2 ;  /* 0x0000000000027941 */ /* 0x000fea0003800000 */
.L_x_671:
[----:B0-----:R4:W-:Y:S02]  /*3e50*/  ST.E.128 desc[UR40][R12.64], R4 ;  /* 0x000000040c007985 */ /* 0x0019e4000c101d28 */
.L_x_666:
[----:B------:R-:W-:Y:S05]  /*3e60*/  BSYNC B1 ;  /* 0x0000000000017941 */ /* 0x000fea0003800000 */
.L_x_665:
[----:B------:R-:W-:-:S03]  /*3e70*/  UMOV UR4, 0xffffffff ;  /* 0xffffffff00047882 */ /* 0x000fc60000000000 */
[----:B------:R-:W-:Y:S05]  /*3e80*/  BRA.DIV UR4, `(.L_x_673) ;  /* 0x0000016e04687947 */ /* 0x000fea000b800000 */
[----:B-1----:R-:W1:Y:S04]  /*3e90*/  SHFL.IDX PT, R97, R97, 0x1, 0x1c1f ;  /* 0x003c1f0061617f89 */ /* 0x002e6800000e0000 */
[----:B---3--:R3:W0:Y:S02]  /*3ea0*/  SHFL.IDX PT, R14, R95, 0x1, 0x1c1f ;  /* 0x003c1f005f0e7f89 */ /* 0x00862400000e0000 */
.L_x_928:
[----:B------:R-:W-:Y:S05]  /*3eb0*/  @P4 BRA `(.L_x_674) ;  /* 0x0000001c00b84947 */ /* 0x000fea0003800000 */
[----:B------:R-:W-:Y:S04]  /*3ec0*/  BSSY B1, `(.L_x_675) ;  /* 0x0000035000017945 */ /* 0x000fe80003800000 */
[----:B------:R-:W-:Y:S05]  /*3ed0*/  @P1 BRA `(.L_x_676) ;  /* 0x0000000000cc1947 */ /* 0x000fea0003800000 */
[----:B----4-:R4:W2:Y:S01]  /*3ee0*/  LDS.128 R4, [R98+0x2000] ;  /* 0x0020000062047984 */ /* 0x0108a20000000c00 */
[C---:B0-----:R-:W-:Y:S01]  /*3ef0*/  LEA R12, P2, R16.reuse, R14, 0x1 ;  /* 0x0000000e100c7211 */ /* 0x041fe200078408ff */
[----:B------:R-:W-:Y:S03]  /*3f00*/  BSSY B2, `(.L_x_677) ;  /* 0x000002f000027945 */ /* 0x000fe60003800000 */
[----:B-1----:R-:W-:Y:S02]  /*3f10*/  LEA.HI.X R13, R16, R97, R17, 0x1, P2 ;  /* 0x00000061100d7211 */ /* 0x002fe400010f0c11 */
[----:B------:R-:W-:-:S13]  /*3f20*/  ISETP.GE.AND P2, PT, R22, R94, PT ;  /* 0x0000005e1600720c */ /* 0x000fda0003f46270 */
[----:B----4-:R-:W-:Y:S05]  /*3f30*/  @P2 BRA `(.L_x_678) ;  /* 0x0000000000ac2947 */ /* 0x010fea0003800000 */
[----:B------:R-:W-:Y:S01]  /*3f40*/  SHF.R.U64 R36, R36, 0x10, R37 ;  /* 0x0000001024247819 */ /* 0x000fe20000001225 */
[----:B--2---:R-:W-:Y:S01]  /*3f50*/  IMAD.MOV.U32 R15, RZ, RZ, R7 ;  /* 0x000000ffff0f7224 */ /* 0x004fe200078e0007 */
[----:B------:R-:W-:Y:S01]  /*3f60*/  SHF.R.U32.HI R41, RZ, 0x10, R37 ;  /* 0x00000010ff297819 */ /* 0x000fe20000011625 */
[----:B------:R-:W-:Y:S01]  /*3f70*/  IMAD.MOV.U32 R11, RZ, RZ, R4 ;  /* 0x000000ffff0b7224 */ /* 0x000fe200078e0004 */
[--C-:B------:R-:W-:Y:S01]  /*3f80*/  SHF.R.U64 R37, R38, 0x10, R39.reuse ;  /* 0x0000001026257819 */ /* 0x100fe20000001227 */
[--C-:B------:R-:W-:Y:S01]  /*3f90*/  HADD2.F32 R7, -RZ, R5.reuse.H1_H1 ;  /* 0x30000005ff077230 */ /* 0x100fe20000004100 */
[----:B------:R-:W-:Y:S01]  /*3fa0*/  SHF.R.U32.HI R40, RZ, 0x10, R39 ;  /* 0x00000010ff287819 */ /* 0x000fe20000011627 */
[----:B------:R-:W-:Y:S02]  /*3fb0*/  HADD2.F32 R4, -RZ, R5.H0_H0 ;  /* 0x20000005ff047230 */ /* 0x000fe40000004100 */
[----:B------:R-:W-:Y:S02]  /*3fc0*/  HADD2.F32 R37, -RZ, R37.H0_H0 ;  /* 0x20000025ff257230 */ /* 0x000fe40000004100 */
[----:B------:R-:W-:-:S02]  /*3fd0*/  HADD2.F32 R40, -RZ, R40.H0_H0 ;  /* 0x20000028ff287230 */ /* 0x000fc40000004100 */
[--C-:B------:R-:W-:Y:S02]  /*3fe0*/  HADD2.F32 R5, -RZ, R15.reuse.H1_H1 ;  /* 0x3000000fff057230 */ /* 0x100fe40000004100 */
[-C--:B------:R-:W-:Y:S01]  /*3ff0*/  FMUL.FTZ R39, R7, R37.reuse ;  /* 0x0000002507277220 */ /* 0x080fe20000410000 */
[----:B------:R-:W-:Y:S02]  /*4000*/  HADD2.F32 R15, -RZ, R15.H0_H0 ;  /* 0x2000000fff0f7230 */ /* 0x000fe40000004100 */
[C---:B------:R-:W-:Y:S01]  /*4010*/  FMUL.FTZ R42, R4.reuse, R37 ;  /* 0x00000025042a7220 */ /* 0x040fe20000410000 */
[----:B------:R-:W-:Y:S02]  /*4020*/  HADD2.F32 R36, -RZ, R36.H0_H0 ;  /* 0x20000024ff247230 */ /* 0x000fe40000004100 */
[-C--:B------:R-:W-:Y:S01]  /*4030*/  FMUL.FTZ R44, R5, R40.reuse ;  /* 0x00000028052c7220 */ /* 0x080fe20000410000 */
[----:B------:R-:W-:Y:S02]  /*4040*/  HADD2.F32 R38, -RZ, R41.H0_H0 ;  /* 0x20000029ff267230 */ /* 0x000fe40000004100 */
[----:B------:R-:W-:Y:S01]  /*4050*/  FMUL.FTZ R40, R15, R40 ;  /* 0x000000280f287220 */ /* 0x000fe20000410000 */
[-C--:B------:R-:W-:Y:S01]  /*4060*/  FFMA.FTZ R4, R4, R36.reuse, -R39 ;  /* 0x0000002404047223 */ /* 0x080fe20000010827 */
[----:B------:R-:W-:Y:S01]  /*4070*/  FFMA.FTZ R37, R7, R36, R42 ;  /* 0x0000002407257223 */ /* 0x000fe2000001002a */
[-C--:B------:R-:W-:Y:S01]  /*4080*/  FFMA.FTZ R44, R15, R38.reuse, -R44 ;  /* 0x000000260f2c7223 */ /* 0x080fe2000001082c */
[----:B------:R-:W-:Y:S01]  /*4090*/  FFMA.FTZ R39, R5, R38, R40 ;  /* 0x0000002605277223 */ /* 0x000fe20000010028 */
[----:B------:R-:W-:-:S02]  /*40a0*/  HADD2.F32 R38, -RZ, R103.H0_H0 ;  /* 0x20000067ff267230 */ /* 0x000fc40000004100 */
[--C-:B------:R-:W-:Y:S01]  /*40b0*/  HADD2.F32 R5, -RZ, R11.reuse.H1_H1 ;  /* 0x3000000bff057230 */ /* 0x100fe20000004100 */
[----:B------:R-:W-:Y:S01]  /*40c0*/  F2FP.F16.F32.PACK_AB R37, R37, R4 ;  /* 0x000000042525723e */ /* 0x000fe200000000ff */
[----:B------:R-:W-:Y:S02]  /*40d0*/  HADD2.F32 R11, -RZ, R11.H0_H0 ;  /* 0x2000000bff0b7230 */ /* 0x000fe40000004100 */
[--C-:B------:R-:W-:Y:S02]  /*40e0*/  HADD2.F32 R7, -RZ, R6.reuse.H1_H1 ;  /* 0x30000006ff077230 */ /* 0x100fe40000004100 */
[-C--:B------:R-:W-:Y:S01]  /*40f0*/  FMUL.FTZ R40, R5, R38.reuse ;  /* 0x0000002605287220 */ /* 0x080fe20000410000 */
[----:B------:R-:W-:Y:S02]  /*4100*/  HADD2.F32 R103, -RZ, R103.H1_H1 ;  /* 0x30000067ff677230 */ /* 0x000fe40000004100 */
[----:B------:R-:W-:Y:S01]  /*4110*/  FMUL.FTZ R38, R11, R38 ;  /* 0x000000260b267220 */ /* 0x000fe20000410000 */
[----:B------:R-:W-:-:S02]  /*4120*/  HADD2.F32 R6, -RZ, R6.H0_H0 ;  /* 0x20000006ff067230 */ /* 0x000fc40000004100 */
[--C-:B------:R-:W-:Y:S02]  /*4130*/  HADD2.F32 R36, -RZ, R102.reuse.H0_H0 ;  /* 0x20000066ff247230 */ /* 0x100fe40000004100 */
[-C--:B------:R-:W-:Y:S01]  /*4140*/  FMUL.FTZ R15, R7, R103.reuse ;  /* 0x00000067070f7220 */ /* 0x080fe20000410000 */
[----:B------:R-:W-:Y:S02]  /*4150*/  HADD2.F32 R102, -RZ, R102.H1_H1 ;  /* 0x30000066ff667230 */ /* 0x000fe40000004100 */
[C---:B------:R-:W-:Y:S01]  /*4160*/  FMUL.FTZ R42, R6.reuse, R103 ;  /* 0x00000067062a7220 */ /* 0x040fe20000410000 */
[-C--:B------:R-:W-:Y:S01]  /*4170*/  FFMA.FTZ R40, R11, R36.reuse, -R40 ;  /* 0x000000240b287223 */ /* 0x080fe20000010828 */
[----:B------:R-:W-:Y:S01]  /*4180*/  FFMA.FTZ R5, R5, R36, R38 ;  /* 0x0000002405057223 */ /* 0x000fe20000010026 */
[-C--:B------:R-:W-:Y:S01]  /*4190*/  FFMA.FTZ R15, R6, R102.reuse, -R15 ;  /* 0x00000066060f7223 */ /* 0x080fe2000001080f */
[----:B------:R-:W-:Y:S01]  /*41a0*/  FFMA.FTZ R42, R7, R102, R42 ;  /* 0x00000066072a7223 */ /* 0x000fe2000001002a */
[----:B------:R-:W-:-:S02]  /*41b0*/  F2FP.F16.F32.PACK_AB R7, R39, R44 ;  /* 0x0000002c2707723e */ /* 0x000fc400000000ff */
[----:B------:R-:W-:Y:S02]  /*41c0*/  F2FP.F16.F32.PACK_AB R4, R5, R40 ;  /* 0x000000280504723e */ /* 0x000fe400000000ff */
[----:B------:R-:W-:Y:S02]  /*41d0*/  F2FP.F16.F32.PACK_AB R6, R42, R15 ;  /* 0x0000000f2a06723e */ /* 0x000fe400000000ff */
[----:B------:R-:W-:-:S07]  /*41e0*/  MOV R5, R37 ;  /* 0x0000002500057202 */ /* 0x000fce0000000f00 */
.L_x_678:
[----:B------:R-:W-:Y:S05]  /*41f0*/  BSYNC B2 ;  /* 0x0000000000027941 */ /* 0x000fea0003800000 */
.L_x_677:
[----:B--2---:R0:W-:Y:S02]  /*4200*/  ST.E.128 desc[UR40][R12.64], R4 ;  /* 0x000000040c007985 */ /* 0x0041e4000c101d28 */
.L_x_676:
[----:B------:R-:W-:Y:S05]  /*4210*/  BSYNC B1 ;  /* 0x0000000000017941 */ /* 0x000fea0003800000 */
.L_x_675:
[----:B0---4-:R-:W4:Y:S02]  /*4220*/  LDL R4, [R1] ;  /* 0x0000000001047983 */ /* 0x011f240000100800 */
[----:B----4-:R-:W-:-:S13]  /*4230*/  LOP3.LUT P2, RZ, R4, 0x1, RZ, 0xc0, !PT ;  /* 0x0000000104ff7812 */ /* 0x010fda000784c0ff */
[----:B------:R-:W-:Y:S05]  /*4240*/  @P2 BRA `(.L_x_674) ;  /* 0x0000001800d42947 */ /* 0x000fea0003800000 */
[----:B------:R0:W4:Y:S01]  /*4250*/  LDS.128 R4, [R96+0x2000] ;  /* 0x0020000060047984 */ /* 0x0001220000000c00 */
[C---:B------:R-:W-:Y:S01]  /*4260*/  LEA R12, P2, R2.reuse, R14, 0x1 ;  /* 0x0000000e020c7211 */ /* 0x040fe200078408ff */
[----:B------:R-:W-:Y:S03]  /*4270*/  BSSY B1, `(.L_x_679) ;  /* 0x000002d000017945 */ /* 0x000fe60003800000 */
[----:B-1----:R-:W-:Y:S02]  /*4280*/  LEA.HI.X R13, R2, R97, R202, 0x1, P2 ;  /* 0x00000061020d7211 */ /* 0x002fe400010f0cca */
[----:B------:R-:W-:-:S13]  /*4290*/  ISETP.GE.AND P2, PT, R205, R94, PT ;  /* 0x0000005ecd00720c */ /* 0x000fda0003f46270 */
[----:B0-----:R-:W-:Y:S05]  /*42a0*/  @P2 BRA `(.L_x_680) ;  /* 0x0000000000a42947 */ /* 0x001fea0003800000 */
[--C-:B------:R-:W-:Y:S01]  /*42b0*/  SHF.R.U64 R15, R32, 0x10, R33.reuse ;  /* 0x00000010200f7819 */ /* 0x100fe20000001221 */
[----:B----4-:R-:W-:Y:S01]  /*42c0*/  IMAD.MOV.U32 R11, RZ, RZ, R6 ;  /* 0x000000ffff0b7224 */ /* 0x010fe200078e0006 */
[----:B------:R-:W-:Y:S01]  /*42d0*/  SHF.R.U32.HI R32, RZ, 0x10, R33 ;  /* 0x00000010ff207819 */ /* 0x000fe20000011621 */
[----:B------:R-:W-:Y:S01]  /*42e0*/  HADD2.F32 R14, -RZ, R7.H1_H1 ;  /* 0x30000007ff0e7230 */ /* 0x000fe20000004100 */
[--C-:B------:R-:W-:Y:S01]  /*42f0*/  SHF.R.U64 R33, R34, 0x10, R35.reuse ;  /* 0x0000001022217819 */ /* 0x100fe20000001223 */
[----:B------:R-:W-:Y:S01]  /*4300*/  HADD2.F32 R6, -RZ, R5.H1_H1 ;  /* 0x30000005ff067230 */ /* 0x000fe20000004100 */
[----:B------:R-:W-:Y:S01]  /*4310*/  SHF.R.U32.HI R34, RZ, 0x10, R35 ;  /* 0x00000010ff227819 */ /* 0x000fe20000011623 */
[----:B------:R-:W-:Y:S02]  /*4320*/  HADD2.F32 R7, -RZ, R7.H0_H0 ;  /* 0x20000007ff077230 */ /* 0x000fe40000004100 */
[----:B------:R-:W-:Y:S02]  /*4330*/  HADD2.F32 R33, -RZ, R33.H0_H0 ;  /* 0x20000021ff217230 */ /* 0x000fe40000004100 */
[----:B------:R-:W-:-:S02]  /*4340*/  HADD2.F32 R34, -RZ, R34.H0_H0 ;  /* 0x20000022ff227230 */ /* 0x000fc40000004100 */
[----:B------:R-:W-:Y:S02]  /*4350*/  HADD2.F32 R5, -RZ, R5.H0_H0 ;  /* 0x20000005ff057230 */ /* 0x000fe40000004100 */
[-C--:B------:R-:W-:Y:S01]  /*4360*/  FMUL.FTZ R36, R6, R33.reuse ;  /* 0x0000002106247220 */ /* 0x080fe20000410000 */
[----:B------:R-:W-:Y:S02]  /*4370*/  HADD2.F32 R32, -RZ, R32.H0_H0 ;  /* 0x20000020ff207230 */ /* 0x000fe40000004100 */
[-C--:B------:R-:W-:Y:S01]  /*4380*/  FMUL.FTZ R35, R7, R34.reuse ;  /* 0x0000002207237220 */ /* 0x080fe20000410000 */
[----:B------:R-:W-:Y:S02]  /*4390*/  HADD2.F32 R15, -RZ, R15.H0_H0 ;  /* 0x2000000fff0f7230 */ /* 0x000fe40000004100 */
[----:B------:R-:W-:Y:S01]  /*43a0*/  FMUL.FTZ R33, R5, R33 ;  /* 0x0000002105217220 */ /* 0x000fe20000410000 */
[C---:B------:R-:W-:Y:S01]  /*43b0*/  FMUL.FTZ R38, R14.reuse, R34 ;  /* 0x000000220e267220 */ /* 0x040fe20000410000 */
[----:B------:R-:W-:Y:S01]  /*43c0*/  FFMA.FTZ R35, R14, R32, R35 ;  /* 0x000000200e237223 */ /* 0x000fe20000010023 */
[----:B------:R-:W-:-:S02]  /*43d0*/  HADD2.F32 R14, -RZ, R101.H0_H0 ;  /* 0x20000065ff0e7230 */ /* 0x000fc40000004100 */
[-C--:B------:R-:W-:Y:S01]  /*43e0*/  FFMA.FTZ R36, R5, R15.reuse, -R36 ;  /* 0x0000000f05247223 */ /* 0x080fe20000010824 */
[----:B------:R-:W-:Y:S01]  /*43f0*/  FFMA.FTZ R33, R6, R15, R33 ;  /* 0x0000000f06217223 */ /* 0x000fe20000010021 */
[----:B------:R-:W-:Y:S02]  /*4400*/  HADD2.F32 R101, -RZ, R101.H1_H1 ;  /* 0x30000065ff657230 */ /* 0x000fe40000004100 */
[----:B------:R-:W-:Y:S01]  /*4410*/  FFMA.FTZ R38, R7, R32, -R38 ;  /* 0x0000002007267223 */ /* 0x000fe20000010826 */
[--C-:B------:R-:W-:Y:S02]  /*4420*/  HADD2.F32 R5, -RZ, R4.reuse.H1_H1 ;  /* 0x30000004ff057230 */ /* 0x100fe40000004100 */
[--C-:B------:R-:W-:Y:S02]  /*4430*/  HADD2.F32 R6, -RZ, R11.reuse.H1_H1 ;  /* 0x3000000bff067230 */ /* 0x100fe40000004100 */
[----:B------:R-:W-:Y:S02]  /*4440*/  HADD2.F32 R4, -RZ, R4.H0_H0 ;  /* 0x20000004ff047230 */ /* 0x000fe40000004100 */
[----:B------:R-:W-:Y:S01]  /*4450*/  FMUL.FTZ R15, R5, R14 ;  /* 0x0000000e050f7220 */ /* 0x000fe20000410000 */
[----:B------:R-:W-:-:S02]  /*4460*/  HADD2.F32 R11, -RZ, R11.H0_H0 ;  /* 0x2000000bff0b7230 */ /* 0x000fc40000004100 */
[-C--:B------:R-:W-:Y:S01]  /*4470*/  FMUL.FTZ R32, R6, R101.reuse ;  /* 0x0000006506207220 */ /* 0x080fe20000410000 */
[--C-:B------:R-:W-:Y:S02]  /*4480*/  HADD2.F32 R7, -RZ, R100.reuse.H0_H0 ;  /* 0x20000064ff077230 */ /* 0x100fe40000004100 */
[C---:B------:R-:W-:Y:S01]  /*4490*/  FMUL.FTZ R14, R4.reuse, R14 ;  /* 0x0000000e040e7220 */ /* 0x040fe20000410000 */
[----:B------:R-:W-:Y:S02]  /*44a0*/  HADD2.F32 R100, -RZ, R100.H1_H1 ;  /* 0x30000064ff647230 */ /* 0x000fe40000004100 */
[----:B------:R-:W-:Y:S01]  /*44b0*/  FMUL.FTZ R101, R11, R101 ;  /* 0x000000650b657220 */ /* 0x000fe20000410000 */
[-C--:B------:R-:W-:Y:S01]  /*44c0*/  FFMA.FTZ R15, R4, R7.reuse, -R15 ;  /* 0x00000007040f7223 */ /* 0x080fe2000001080f */
[----:B------:R-:W-:Y:S01]  /*44d0*/  FFMA.FTZ R14, R5, R7, R14 ;  /* 0x00000007050e7223 */ /* 0x000fe2000001000e */
[-C--:B------:R-:W-:Y:S01]  /*44e0*/  FFMA.FTZ R32, R11, R100.reuse, -R32 ;  /* 0x000000640b207223 */ /* 0x080fe20000010820 */
[----:B------:R-:W-:Y:S01]  /*44f0*/  FFMA.FTZ R101, R6, R100, R101 ;  /* 0x0000006406657223 */ /* 0x000fe20000010065 */
[----:B------:R-:W-:-:S02]  /*4500*/  F2FP.F16.F32.PACK_AB R5, R33, R36 ;  /* 0x000000242105723e */ /* 0x000fc400000000ff */
[----:B------:R-:W-:Y:S02]  /*4510*/  F2FP.F16.F32.PACK_AB R7, R35, R38 ;  /* 0x000000262307723e */ /* 0x000fe400000000ff */
[----:B------:R-:W-:Y:S02]  /*4520*/  F2FP.F16.F32.PACK_AB R4, R14, R15 ;  /* 0x0000000f0e04723e */ /* 0x000fe400000000ff */
[----:B------:R-:W-:-:S07]  /*4530*/  F2FP.F16.F32.PACK_AB R6, R101, R32 ;  /* 0x000000206506723e */ /* 0x000fce00000000ff */
.L_x_680:
[----:B------:R-:W-:Y:S05]  /*4540*/  BSYNC B1 ;  /* 0x0000000000017941 */ /* 0x000fea0003800000 */
.L_x_679:
[----:B----4-:R0:W-:Y:S01]  /*4550*/  ST.E.128 desc[UR40][R12.64], R4 ;  /* 0x000000040c007985 */ /* 0x0101e2000c101d28 */
[----:B------:R-:W-:Y:S05]  /*4560*/  BRA `(.L_x_674) ;  /* 0x00000018000c7947 */ /* 0x000fea0003800000 */
.L_x_656:
[----:B------:R-:W-:Y:S01]  /*4570*/  VIADD R12, R200, 0x40 ;  /* 0x00000040c80c7836 */ /* 0x000fe20000000000 */
[----:B------:R-:W-:-:S04]  /*4580*/  CS2R R34, SRZ ;  /* 0x0000000000227805 */ /* 0x000fc8000001ff00 */
[----:B------:R-:W-:-:S04]  /*4590*/  ISETP.GE.AND P2, PT, R12, R92, PT ;  /* 0x0000005c0c00720c */ /* 0x000fc80003f46270 */
[----:B------:R-:W-:-:S13]  /*45a0*/  ISETP.GE.OR P2, PT, R16, R94, P2 ;  /* 0x0000005e1000720c */ /* 0x000fda0001746670 */
[----:B------:R-:W-:Y:S01]  /*45b0*/  @!P2 IADD3 R5, P3, P4, R20, R4, R51 ;  /* 0x000000041405a210 */ /* 0x000fe20007c7e033 */
[----:B------:R-:W0:Y:S03]  /*45c0*/  @!P2 LDC.64 R14, c[0x0][0x3e8] ;  /* 0x0000fa00ff0eab82 */ /* 0x000e260000000a00 */
[----:B------:R-:W-:Y:S02]  /*45d0*/  @!P2 IADD3.X R32, R66, R100, R29, P3, P4 ;  /* 0x000000644220a210 */ /* 0x000fe40001fe841d */
[----:B------:R-:W-:-:S04]  /*45e0*/  @!P2 IADD3 R38, P3, P4, R54, R6, R59 ;  /* 0x000000063626a210 */ /* 0x000fc80007c7e03b */
[----:B------:R-:W-:Y:S02]  /*45f0*/  @!P2 IADD3.X R39, R68, R11, R58, P3, P4 ;  /* 0x0000000b4427a210 */ /* 0x000fe40001fe843a */
[----:B------:R-:W-:-:S04]  /*4600*/  ISETP.GE.AND P3, PT, R200, R92, PT ;  /* 0x0000005cc800720c */ /* 0x000fc80003f66270 */
[----:B------:R-:W-:-:S13]  /*4610*/  ISETP.GE.OR P3, PT, R16, R94, P3 ;  /* 0x0000005e1000720c */ /* 0x000fda0001f66670 */
[----:B------:R-:W1:Y:S01]  /*4620*/  @!P3 LDC.64 R12, c[0x0][0x3e8] ;  /* 0x0000fa00ff0cbb82 */ /* 0x000e620000000a00 */
[----:B------:R-:W-:-:S05]  /*4630*/  @!P3 IADD3 R4, P4, R20, R4, RZ ;  /* 0x000000041404b210 */ /* 0x000fca0007f9e0ff */
[----:B------:R-:W-:Y:S02]  /*4640*/  @!P3 IMAD.X R7, R100, 0x1, R66, P4 ;  /* 0x000000016407b824 */ /* 0x000fe400020e0642 */
[----:B------:R-:W2:Y:S01]  /*4650*/  @!P3 LDC.64 R36, c[0x0][0x400] ;  /* 0x00010000ff24bb82 */ /* 0x000ea20000000a00 */
[----:B-1----:R-:W-:-:S04]  /*4660*/  @!P3 LEA R12, P4, R4, R12, 0x1 ;  /* 0x0000000c040cb211 */ /* 0x002fc800078808ff */
[----:B------:R-:W-:Y:S02]  /*4670*/  @!P3 LEA.HI.X R13, R4, R13, R7, 0x1, P4 ;  /* 0x0000000d040db211 */ /* 0x000fe400020f0c07 */
[----:B------:R-:W-:-:S05]  /*4680*/  @!P3 IADD3 R6, P4, R54, R6, RZ ;  /* 0x000000063606b210 */ /* 0x000fca0007f9e0ff */
[----:B------:R-:W-:Y:S01]  /*4690*/  @!P3 IMAD.X R11, R11, 0x1, R68, P4 ;  /* 0x000000010b0bb824 */ /* 0x000fe200020e0644 */
[----:B--2---:R-:W-:-:S04]  /*46a0*/  @!P3 LEA R36, P4, R6, R36, 0x1 ;  /* 0x000000240624b211 */ /* 0x004fc800078808ff */
[----:B------:R-:W-:Y:S02]  /*46b0*/  @!P3 LEA.HI.X R37, R6, R37, R11, 0x1, P4 ;  /* 0x000000250625b211 */ /* 0x000fe400020f0c0b */
[----:B------:R-:W-:Y:S02]  /*46c0*/  CS2R R6, SRZ ;  /* 0x0000000000067805 */ /* 0x000fe4000001ff00 */
[----:B0-----:R-:W-:-:S04]  /*46d0*/  @!P2 LEA R14, P4, R5, R14, 0x1 ;  /* 0x0000000e050ea211 */ /* 0x001fc800078808ff */
[----:B------:R-:W-:Y:S02]  /*46e0*/  @!P2 LEA.HI.X R15, R5, R15, R32, 0x1, P4 ;  /* 0x0000000f050fa211 */ /* 0x000fe400020f0c20 */
[----:B------:R-:W-:Y:S02]  /*46f0*/  CS2R R4, SRZ ;  /* 0x0000000000047805 */ /* 0x000fe4000001ff00 */
[----:B------:R-:W-:-:S04]  /*4700*/  CS2R R32, SRZ ;  /* 0x0000000000207805 */ /* 0x000fc8000001ff00 */
[----:B------:R0:W2:Y:S04]  /*4710*/  @!P3 LDG.E.128 R4, desc[UR40][R12.64] ;  /* 0x000000280c04b981 */ /* 0x0000a8000c1e1d00 */
[----:B------:R1:W3:Y:S01]  /*4720*/  @!P3 LDG.E.128 R32, desc[UR40][R36.64] ;  /* 0x000000282420b981 */ /* 0x0002e2000c1e1d00 */
[----:B0-----:R-:W0:Y:S01]  /*4730*/  @!P2 LDC.64 R12, c[0x0][0x400] ;  /* 0x00010000ff0cab82 */ /* 0x001e220000000a00 */
[----:B-1----:R-:W-:Y:S02]  /*4740*/  CS2R R36, SRZ ;  /* 0x0000000000247805 */ /* 0x002fe4000001ff00 */
[----:B------:R-:W-:Y:S02]  /*4750*/  CS2R R42, SRZ ;  /* 0x00000000002a7805 */ /* 0x000fe4000001ff00 */
[----:B------:R-:W-:-:S02]  /*4760*/  CS2R R40, SRZ ;  /* 0x0000000000287805 */ /* 0x000fc4000001ff00 */
[----:B0-----:R-:W-:-:S04]  /*4770*/  @!P2 LEA R12, P3, R38, R12, 0x1 ;  /* 0x0000000c260ca211 */ /* 0x001fc800078608ff */
[----:B------:R-:W-:Y:S02]  /*4780*/  @!P2 LEA.HI.X R13, R38, R13, R39, 0x1, P3 ;  /* 0x0000000d260da211 */ /* 0x000fe400018f0c27 */
[----:B------:R-:W-:-:S03]  /*4790*/  CS2R R38, SRZ ;  /* 0x0000000000267805 */ /* 0x000fc6000001ff00 */
[----:B------:R3:W4:Y:S04]  /*47a0*/  @!P2 LDG.E.128 R40, desc[UR40][R12.64] ;  /* 0x000000280c28a981 */ /* 0x000728000c1e1d00 */
[----:B------:R0:W5:Y:S01]  /*47b0*/  @!P2 LDG.E.128 R36, desc[UR40][R14.64] ;  /* 0x000000280e24a981 */ /* 0x000162000c1e1d00 */
[----:B------:R-:W-:Y:S02]  /*47c0*/  ISETP.NE.AND P3, PT, R206, 0x3, PT ;  /* 0x00000003ce00780c */ /* 0x000fe40003f65270 */
[----:B------:R-:W-:Y:S01]  /*47d0*/  ISETP.GE.AND P2, PT, R16, R94, PT ;  /* 0x0000005e1000720c */ /* 0x000fe20003f46270 */
[----:B--2---:R-:W-:Y:S02]  /*47e0*/  IMAD.MOV.U32 R11, RZ, RZ, R6 ;  /* 0x000000ffff0b7224 */ /* 0x004fe400078e0006 */
[----:B---3--:R-:W-:-:S03]  /*47f0*/  IMAD.MOV.U32 R12, RZ, RZ, R35 ;  /* 0x000000ffff0c7224 */ /* 0x008fc600078e0023 */
[----:B------:R-:W-:Y:S01]  /*4800*/  PRMT R114, R11, 0x7610, R114 ;  /* 0x000076100b727816 */ /* 0x000fe20000000072 */
[----:B------:R-:W-:Y:S01]  /*4810*/  IMAD.MOV.U32 R13, RZ, RZ, R32 ;  /* 0x000000ffff0d7224 */ /* 0x000fe200078e0020 */
[----:B------:R-:W-:Y:S01]  /*4820*/  MOV R11, R34 ;  /* 0x00000022000b7202 */ /* 0x000fe20000000f00 */
[----:B0-----:R-:W-:-:S03]  /*4830*/  IMAD.MOV.U32 R14, RZ, RZ, R33 ;  /* 0x000000ffff0e7224 */ /* 0x001fc600078e0021 */
[----:B------:R-:W-:Y:S02]  /*4840*/  PRMT R114, R114, 0x5410, R11 ;  /* 0x0000541072727816 */ /* 0x000fe4000000000b */
[----:B------:R-:W-:Y:S02]  /*4850*/  PRMT R112, R12, 0x5410, R13 ;  /* 0x000054100c707816 */ /* 0x000fe4000000000d */
[----:B------:R-:W-:Y:S01]  /*4860*/  PRMT R103, R14, 0x7610, R103 ;  /* 0x000076100e677816 */ /* 0x000fe20000000067 */
[----:B------:R-:W-:Y:S02]  /*4870*/  IMAD.MOV.U32 R44, RZ, RZ, R7 ;  /* 0x000000ffff2c7224 */ /* 0x000fe400078e0007 */
[----:B------:R-:W-:Y:S02]  /*4880*/  IMAD.MOV.U32 R45, RZ, RZ, R4 ;  /* 0x000000ffff2d7224 */ /* 0x000fe400078e0004 */
[----:B------:R-:W-:-:S03]  /*4890*/  IMAD.MOV.U32 R46, RZ, RZ, R5 ;  /* 0x000000ffff2e7224 */ /* 0x000fc600078e0005 */
[----:B------:R-:W-:Y:S02]  /*48a0*/  PRMT R110, R44, 0x5410, R45 ;  /* 0x000054102c6e7816 */ /* 0x000fe4000000002d */
[----:B------:R-:W-:Y:S01]  /*48b0*/  PRMT R101, R46, 0x7610, R101 ;  /* 0x000076102e657816 */ /* 0x000fe20000000065 */
[----:B-----5:R-:W-:Y:S02]  /*48c0*/  IMAD.MOV.U32 R11, RZ, RZ, R38 ;  /* 0x000000ffff0b7224 */ /* 0x020fe400078e0026 */
[----:B------:R-:W-:Y:S02]  /*48d0*/  IMAD.MOV.U32 R12, RZ, RZ, R39 ;  /* 0x000000ffff0c7224 */ /* 0x000fe400078e0027 */
[----:B------:R-:W-:Y:S02]  /*48e0*/  IMAD.MOV.U32 R13, RZ, RZ, R36 ;  /* 0x000000ffff0d7224 */ /* 0x000fe400078e0024 */
[----:B------:R-:W-:-:S03]  /*48f0*/  IMAD.MOV.U32 R14, RZ, RZ, R37 ;  /* 0x000000ffff0e7224 */ /* 0x000fc600078e0025 */
[----:B------:R-:W-:Y:S01]  /*4900*/  PRMT R107, R13, 0x5410, R12 ;  /* 0x000054100d6b7816 */ /* 0x000fe2000000000c */
[----:B----4-:R-:W-:Y:S01]  /*4910*/  IMAD.MOV.U32 R13, RZ, RZ, R40 ;  /* 0x000000ffff0d7224 */ /* 0x010fe200078e0028 */
[----:B------:R-:W-:Y:S01]  /*4920*/  PRMT R109, R11, 0x5410, R14 ;  /* 0x000054100b6d7816 */ /* 0x000fe2000000000e */
[----:B------:R-:W-:Y:S01]  /*4930*/  IMAD.MOV.U32 R11, RZ, RZ, R42 ;  /* 0x000000ffff0b7224 */ /* 0x000fe200078e002a */
[----:B------:R-:W-:Y:S01]  /*4940*/  MOV R12, R43 ;  /* 0x0000002b000c7202 */ /* 0x000fe20000000f00 */
[----:B------:R-:W-:-:S03]  /*4950*/  IMAD.MOV.U32 R14, RZ, RZ, R41 ;  /* 0x000000ffff0e7224 */ /* 0x000fc600078e0029 */
[----:B------:R-:W-:Y:S02]  /*4960*/  PRMT R113, R13, 0x5410, R12 ;  /* 0x000054100d717816 */ /* 0x000fe4000000000c */
[----:B------:R-:W-:Y:S01]  /*4970*/  PRMT R111, R14, 0x5410, R11 ;  /* 0x000054100e6f7816 */ /* 0x000fe2000000000b */
[----:B------:R-:W-:Y:S06]  /*4980*/  @!P3 BRA `(.L_x_681) ;  /* 0x000000000004b947 */ /* 0x000fec0003800000 */
[----:B------:R-:W-:Y:S01]  /*4990*/  BPT.TRAP 0x1 ;  /* 0x000000040000795c */ /* 0x000fe20000300000 */
.L_x_681:
[----:B------:R-:W-:Y:S01]  /*49a0*/  IMAD R87, R18, 0x8, R19 ;  /* 0x0000000812577824 */ /* 0x000fe200078e0213 */
[----:B------:R-:W-:Y:S01]  /*49b0*/  SHF.L.U32 R93, R204, 0x1f, RZ ;  /* 0x0000001fcc5d7819 */ /* 0x000fe200000006ff */
[----:B------:R-:W0:Y:S01]  /*49c0*/  LDC R94, c[0x0][0x2f4] ;  /* 0x0000bd00ff5e7b82 */ /* 0x000e220000000800 */
[----:B------:R-:W-:Y:S02]  /*49d0*/  BSSY B1, `(.L_x_682) ;  /* 0x0000003000017945 */ /* 0x000fe40003800000 */
[----:B------:R-:W1:Y:S02]  /*49e0*/  SYNCS.PHASECHK.TRANS64.TRYWAIT P4, [R87+URZ+0x22890], R93 ;  /* 0x0228905d570075a7 */ /* 0x000e64000808017f */
[----:B-1----:R-:W-:Y:S05]  /*49f0*/  @!P4 BRA `(.L_x_683) ;  /* 0x0000016000d4c947 */ /* 0x002fea0003800000 */
.L_x_929:
[----:B------:R-:W-:Y:S05]  /*4a00*/  BSYNC B1 ;  /* 0x0000000000017941 */ /* 0x000fea0003800000 */
.L_x_682:
[----:B------:R-:W-:Y:S01]  /*4a10*/  UMOV UR4, 0xffffffff ;  /* 0xffffffff00047882 */ /* 0x000fe20000000000 */
[----:B0-----:R-:W-:Y:S02]  /*4a20*/  IMAD.IADD R100, R94, 0x1, -R61 ;  /* 0x000000015e647824 */ /* 0x001fe400078e0a3d */
[----:B------:R-:W-:Y:S05]  /*4a30*/  BRA.DIV UR4, `(.L_x_684) ;  /* 0x0000016204d87947 */ /* 0x000fea000b800000 */
[----:B------:R0:W2:Y:S04]  /*4a40*/  SHFL.IDX PT, R99, R97, RZ, 0x1c1f ;  /* 0x001c1fff61637589 */ /* 0x0000a800000e0000 */
[----:B------:R0:W3:Y:S02]  /*4a50*/  SHFL.IDX PT, R98, R95, RZ, 0x1c1f ;  /* 0x001c1fff5f627589 */ /* 0x0000e400000e0000 */
.L_x_933:
[----:B------:R-:W-:Y:S01]  /*4a60*/  ISETP.GE.OR P4, PT, R200, R92, P1 ;  /* 0x0000005cc800720c */ /* 0x000fe20000f86670 */
[----:B------:R-:W-:-:S12]  /*4a70*/  BSSY B1, `(.L_x_685) ;  /* 0x0000073000017945 */ /* 0x000fd80003800000 */
[----:B------:R-:W-:Y:S05]  /*4a80*/  @P4 BRA `(.L_x_686) ;  /* 0x0000000400c44947 */ /* 0x000fea0003800000 */
[----:B------:R-:W4:Y:S01]  /*4a90*/  LDL R14, [R1+0x1c] ;  /* 0x00001c00010e7983 */ /* 0x000f220000100800 */
[----:B------:R-:W-:Y:S01]  /*4aa0*/  SEL R11, R61, R100, !P0 ;  /* 0x000000643d0b7207 */ /* 0x000fe20004000000 */
[----:B------:R-:W-:Y:S03]  /*4ab0*/  BSSY B2, `(.L_x_687) ;  /* 0x0000066000027945 */ /* 0x000fe60003800000 */
[----:B------:R-:W-:-:S04]  /*4ac0*/  SHF.R.S32.HI R12, RZ, 0x1f, R11 ;  /* 0x0000001fff0c7819 */ /* 0x000fc8000001140b */
[----:B------:R-:W-:-:S04]  /*4ad0*/  LEA.HI R12, R12, R11, RZ, 0x4 ;  /* 0x0000000b0c0c7211 */ /* 0x000fc800078f20ff */
[----:B------:R-:W-:Y:S01]  /*4ae0*/  LEA.HI.SX32 R11, R12, R69, 0x1c ;  /* 0x000000450c0b7211 */ /* 0x000fe200078fe2ff */
[----:B------:R-:W-:-:S04]  /*4af0*/  IMAD R12, R18, 0x1800, R85 ;  /* 0x00001800120c7824 */ /* 0x000fc800078e0255 */
[----:B------:R-:W-:Y:S02]  /*4b00*/  IMAD.SHL.U32 R11, R11, 0x8, RZ ;  /* 0x000000080b0b7824 */ /* 0x000fe400078e00ff */
[----:B------:R-:W-:-:S03]  /*4b10*/  IMAD R12, R12, 0x2, R19 ;  /* 0x000000020c0c7824 */ /* 0x000fc600078e0213 */
[----:B------:R-:W-:-:S04]  /*4b20*/  LOP3.LUT R13, R73, 0x38, R11, 0xf8, !PT ;  /* 0x00000038490d7812 */ /* 0x000fc800078ef80b */
[----:B------:R-:W-:-:S05]  /*4b30*/  LOP3.LUT R13, R13, R76, RZ, 0x3c, !PT ;  /* 0x0000004c0d0d7212 */ /* 0x000fca00078e3cff */
[----:B----4-:R-:W-:-:S04]  /*4b40*/  IMAD R13, R14, 0x200, R13 ;  /* 0x000002000e0d7824 */ /* 0x010fc800078e020d */
[----:B------:R-:W-:-:S04]  /*4b50*/  IMAD R14, R18, 0x1800, R13 ;  /* 0x00001800120e7824 */ /* 0x000fc800078e020d */
[----:B------:R-:W-:Y:S02]  /*4b60*/  IMAD R44, R14, 0x2, R19 ;  /* 0x000000020e2c7824 */ /* 0x000fe400078e0213 */
[----:B------:R-:W4:Y:S04]  /*4b70*/  LDS.128 R12, [R12+0x1c400] ;  /* 0x01c400000c0c7984 */ /* 0x000f280000000c00 */
[----:B------:R-:W0:Y:S01]  /*4b80*/  LDS.128 R44, [R44+0x1c400] ;  /* 0x01c400002c2c7984 */ /* 0x000e220000000c00 */
[----:B------:R-:W-:Y:S05]  /*4b90*/  @P2 BRA `(.L_x_688) ;  /* 0x00000004005c2947 */ /* 0x000fea0003800000 */
[----:B------:R-:W-:Y:S01]  /*4ba0*/  HADD2.F32 R103, -RZ, R103.H0_H0 ;  /* 0x20000067ff677230 */ /* 0x000fe20000004100 */
[----:B------:R-:W-:Y:S01]  /*4bb0*/  SHF.R.U32.HI R106, RZ, 0x10, R33 ;  /* 0x00000010ff6a7819 */ /* 0x000fe20000011621 */
[----:B0-----:R-:W-:Y:S01]  /*4bc0*/  HADD2.F32 R96, -RZ, R45.H0_H0 ;  /* 0x2000002dff607230 */ /* 0x001fe20000004100 */
[----:B------:R-:W-:Y:S01]  /*4bd0*/  SHF.R.U32.HI R104, RZ, 0x10, R5 ;  /* 0x00000010ff687819 */ /* 0x000fe20000011605 */
[----:B----4-:R-:W-:Y:S01]  /*4be0*/  HADD2.F32 R102, -RZ, R13.H0_H0 ;  /* 0x2000000dff667230 */ /* 0x010fe20000004100 */
[----:B------:R-:W-:Y:S01]  /*4bf0*/  SHF.R.U64 R32, R32, 0x10, R33 ;  /* 0x0000001020207819 */ /* 0x000fe20000001221 */
[----:B------:R-:W-:Y:S02]  /*4c00*/  HADD2.F32 R101, -RZ, R101.H0_H0 ;  /* 0x20000065ff657230 */ /* 0x000fe40000004100 */
[-C--:B------:R-:W-:Y:S01]  /*4c10*/  FMUL.FTZ R105, R96, R103.reuse ;  /* 0x0000006760697220 */ /* 0x080fe20000410000 */
[----:B------:R-:W-:Y:S02]  /*4c20*/  HADD2.F32 R106, -RZ, R106.H0_H0 ;  /* 0x2000006aff6a7230 */ /* 0x000fe40000004100 */
[----:B------:R-:W-:Y:S01]  /*4c30*/  FMUL.FTZ R103, R102, R103 ;  /* 0x0000006766677220 */ /* 0x000fe20000410000 */
[----:B------:R-:W-:-:S02]  /*4c40*/  HADD2.F32 R104, -RZ, R104.H0_H0 ;  /* 0x20000068ff687230 */ /* 0x000fc40000004100 */
[----:B------:R-:W-:Y:S01]  /*4c50*/  FFMA.FTZ R102, R102, R101, -R105 ;  /* 0x0000006566667223 */ /* 0x000fe20000010869 */
[----:B------:R-:W-:Y:S01]  /*4c60*/  MOV R33, R15 ;  /* 0x0000000f00217202 */ /* 0x000fe20000000f00 */
[----:B------:R-:W-:Y:S01]  /*4c70*/  FFMA.FTZ R96, R96, R101, R103 ;  /* 0x0000006560607223 */ /* 0x000fe20000010067 */
[----:B------:R-:W-:Y:S01]  /*4c80*/  HADD2.F32 R101, -RZ, R45.H1_H1 ;  /* 0x3000002dff657230 */ /* 0x000fe20000004100 */
[----:B------:R-:W-:Y:S01]  /*4c90*/  SHF.R.U64 R4, R4, 0x10, R5 ;  /* 0x0000001004047819 */ /* 0x000fe20000001205 */
[----:B------:R-:W-:Y:S01]  /*4ca0*/  HADD2.F32 R45, -RZ, R13.H1_H1 ;  /* 0x3000000dff2d7230 */ /* 0x000fe20000004100 */
[----:B------:R-:W-:Y:S01]  /*4cb0*/  SHF.R.U64 R34, R34, 0x10, R35 ;  /* 0x0000001022227819 */ /* 0x000fe20000001223 */
[----:B------:R-:W-:Y:S02]  /*4cc0*/  HADD2.F32 R15, -RZ, R47.H0_H0 ;  /* 0x2000002fff0f7230 */ /* 0x000fe40000004100 */
[----:B------:R-:W-:Y:S01]  /*4cd0*/  FMUL.FTZ R108, R101, R106 ;  /* 0x0000006a656c7220 */ /* 0x000fe20000410000 */
[----:B------:R-:W-:-:S02]  /*4ce0*/  HADD2.F32 R32, -RZ, R32.H0_H0 ;  /* 0x20000020ff207230 */ /* 0x000fc40000004100 */
[C---:B------:R-:W-:Y:S01]  /*4cf0*/  FMUL.FTZ R106, R45.reuse, R106 ;  /* 0x0000006a2d6a7220 */ /* 0x040fe20000410000 */
[----:B------:R-:W-:Y:S01]  /*4d00*/  SHF.R.U64 R6, R6, 0x10, R7 ;  /* 0x0000001006067819 */ /* 0x000fe20000001207 */
[-C--:B------:R-:W-:Y:S01]  /*4d10*/  FFMA.FTZ R45, R45, R104.reuse, -R108 ;  /* 0x000000682d2d7223 */ /* 0x080fe2000001086c */
[----:B------:R-:W-:Y:S02]  /*4d20*/  HADD2.F32 R34, -RZ, R34.H0_H0 ;  /* 0x20000022ff227230 */ /* 0x000fe40000004100 */
[----:B------:R-:W-:Y:S01]  /*4d30*/  FFMA.FTZ R13, R101, R104, R106 ;  /* 0x00000068650d7223 */ /* 0x000fe2000001006a */
[----:B------:R-:W-:Y:S02]  /*4d40*/  HADD2.F32 R106, -RZ, R112.H0_H0 ;  /* 0x20000070ff6a7230 */ /* 0x000fe40000004100 */
[----:B------:R-:W-:Y:S01]  /*4d50*/  HADD2.F32 R104, -RZ, R110.H0_H0 ;  /* 0x2000006eff687230 */ /* 0x000fe20000004100 */
[----:B------:R-:W-:Y:S01]  /*4d60*/  F2FP.F16.F32.PACK_AB R45, R45, R102 ;  /* 0x000000662d2d723e */ /* 0x000fe200000000ff */
[----:B------:R-:W-:-:S02]  /*4d70*/  HADD2.F32 R101, -RZ, R33.H0_H0 ;  /* 0x20000021ff657230 */ /* 0x000fc40000004100 */
[----:B------:R-:W-:Y:S01]  /*4d80*/  FMUL.FTZ R108, R15, R106 ;  /* 0x0000006a0f6c7220 */ /* 0x000fe20000410000 */
[----:B------:R-:W-:Y:S01]  /*4d90*/  HADD2.F32 R112, -RZ, R112.H1_H1 ;  /* 0x30000070ff707230 */ /* 0x000fe20000004100 */
[----:B------:R-:W-:Y:S01]  /*4da0*/  F2FP.F16.F32.PACK_AB R96, R13, R96 ;  /* 0x000000600d60723e */ /* 0x000fe200000000ff */
[----:B------:R-:W-:Y:S02]  /*4db0*/  HADD2.F32 R6, -RZ, R6.H0_H0 ;  /* 0x20000006ff067230 */ /* 0x000fe40000004100 */
[C---:B------:R-:W-:Y:S01]  /*4dc0*/  FFMA.FTZ R5, R101.reuse, R104, -R108 ;  /* 0x0000006865057223 */ /* 0x040fe2000001086c */
[----:B------:R-:W-:Y:S01]  /*4dd0*/  FMUL.FTZ R106, R101, R106 ;  /* 0x0000006a656a7220 */ /* 0x000fe20000410000 */
[----:B------:R-:W-:Y:S01]  /*4de0*/  SHF.R.U32.HI R101, RZ, 0x10, R35 ;  /* 0x00000010ff657819 */ /* 0x000fe20000011623 */
[----:B------:R-:W-:Y:S01]  /*4df0*/  HADD2.F32 R108, -RZ, R110.H1_H1 ;  /* 0x3000006eff6c7230 */ /* 0x000fe20000004100 */
[----:B------:R-:W-:Y:S01]  /*4e00*/  SHF.R.U32.HI R35, RZ, 0x10, R7 ;  /* 0x00000010ff237819 */ /* 0x000fe20000011607 */
[----:B------:R-:W-:Y:S01]  /*4e10*/  FFMA.FTZ R15, R15, R104, R106 ;  /* 0x000000680f0f7223 */ /* 0x000fe2000001006a */
[----:B------:R-:W-:-:S02]  /*4e20*/  HADD2.F32 R106, -RZ, R47.H1_H1 ;  /* 0x3000002fff6a7230 */ /* 0x000fc40000004100 */
[----:B------:R-:W-:Y:S02]  /*4e30*/  HADD2.F32 R101, -RZ, R101.H0_H0 ;  /* 0x20000065ff657230 */ /* 0x000fe40000004100 */
[----:B------:R-:W-:Y:S02]  /*4e40*/  HADD2.F32 R104, -RZ, R33.H1_H1 ;  /* 0x30000021ff687230 */ /* 0x000fe40000004100 */
[----:B------:R-:W-:Y:S02]  /*4e50*/  HADD2.F32 R33, -RZ, R35.H0_H0 ;  /* 0x20000023ff217230 */ /* 0x000fe40000004100 */
[-C--:B------:R-:W-:Y:S01]  /*4e60*/  FMUL.FTZ R35, R106, R101.reuse ;  /* 0x000000656a237220 */ /* 0x080fe20000410000 */
[----:B------:R-:W-:Y:S02]  /*4e70*/  HADD2.F32 R47, -RZ, R12.H1_H1 ;  /* 0x3000000cff2f7230 */ /* 0x000fe40000004100 */
[----:B------:R-:W-:Y:S01]  /*4e80*/  FMUL.FTZ R101, R104, R101 ;  /* 0x0000006568657220 */ /* 0x000fe20000410000 */
[----:B------:R-:W-:-:S02]  /*4e90*/  HADD2.F32 R7, -RZ, R14.H1_H1 ;  /* 0x3000000eff077230 */ /* 0x000fc40000004100 */
[-C--:B------:R-:W-:Y:S01]  /*4ea0*/  FFMA.FTZ R104, R104, R33.reuse, -R35 ;  /* 0x0000002168687223 */ /* 0x080fe20000010823 */
[----:B------:R-:W-:Y:S02]  /*4eb0*/  HADD2.F32 R35, -RZ, R44.H0_H0 ;  /* 0x2000002cff237230 */ /* 0x000fe40000004100 */
[----:B------:R-:W-:Y:S01]  /*4ec0*/  FFMA.FTZ R106, R106, R33, R101 ;  /* 0x000000216a6a7223 */ /* 0x000fe20000010065 */
[----:B------:R-:W-:Y:S02]  /*4ed0*/  HADD2.F32 R33, -RZ, R12.H0_H0 ;  /* 0x2000000cff217230 */ /* 0x000fe40000004100 */
[----:B------:R-:W-:Y:S02]  /*4ee0*/  HADD2.F32 R12, -RZ, R4.H0_H0 ;  /* 0x20000004ff0c7230 */ /* 0x000fe40000004100 */
[-C--:B------:R-:W-:Y:S01]  /*4ef0*/  FMUL.FTZ R110, R35, R112.reuse ;  /* 0x00000070236e7220 */ /* 0x080fe20000410000 */
[----:B------:R-:W-:Y:S02]  /*4f00*/  HADD2.F32 R101, -RZ, R114.H1_H1 ;  /* 0x30000072ff657230 */ /* 0x000fe40000004100 */
[C---:B------:R-:W-:Y:S01]  /*4f10*/  FMUL.FTZ R112, R33.reuse, R112 ;  /* 0x0000007021707220 */ /* 0x040fe20000410000 */
[----:B------:R-:W-:Y:S01]  /*4f20*/  F2FP.F16.F32.PACK_AB R5, R104, R5 ;  /* 0x000000056805723e */ /* 0x000fe200000000ff */
[-C--:B------:R-:W-:Y:S01]  /*4f30*/  FFMA.FTZ R33, R33, R108.reuse, -R110 ;  /* 0x0000006c21217223 */ /* 0x080fe2000001086e */
[----:B------:R-:W-:Y:S01]  /*4f40*/  F2FP.F16.F32.PACK_AB R106, R106, R15 ;  /* 0x0000000f6a6a723e */ /* 0x000fe200000000ff */
[----:B------:R-:W-:Y:S01]  /*4f50*/  FFMA.FTZ R112, R35, R108, R112 ;  /* 0x0000006c23707223 */ /* 0x000fe20000010070 */
[----:B------:R-:W-:-:S02]  /*4f60*/  HADD2.F32 R35, -RZ, R44.H1_H1 ;  /* 0x3000002cff237230 */ /* 0x000fc40000004100 */
[----:B------:R-:W-:Y:S02]  /*4f70*/  IMAD.MOV.U32 R13, RZ, RZ, R45 ;  /* 0x000000ffff0d7224 */ /* 0x000fe400078e002d */
[----:B------:R-:W-:Y:S02]  /*4f80*/  IMAD.MOV.U32 R45, RZ, RZ, R96 ;  /* 0x000000ffff2d7224 */ /* 0x000fe400078e0060 */
[-C--:B------:R-:W-:Y:S01]  /*4f90*/  FMUL.FTZ R4, R35, R32.reuse ;  /* 0x0000002023047220 */ /* 0x080fe20000410000 */
[C---:B------:R-:W-:Y:S01]  /*4fa0*/  FMUL.FTZ R32, R47.reuse, R32 ;  /* 0x000000202f207220 */ /* 0x040fe20000410000 */
[----:B------:R-:W-:Y:S02]  /*4fb0*/  IMAD.MOV.U32 R15, RZ, RZ, R5 ;  /* 0x000000ffff0f7224 */ /* 0x000fe400078e0005 */
[-C--:B------:R-:W-:Y:S01]  /*4fc0*/  FFMA.FTZ R4, R47, R12.reuse, -R4 ;  /* 0x0000000c2f047223 */ /* 0x080fe20000010804 */
[----:B------:R-:W-:Y:S01]  /*4fd0*/  FFMA.FTZ R35, R35, R12, R32 ;  /* 0x0000000c23237223 */ /* 0x000fe20000010020 */
[----:B------:R-:W-:-:S02]  /*4fe0*/  HADD2.F32 R32, -RZ, R46.H0_H0 ;  /* 0x2000002eff207230 */ /* 0x000fc40000004100 */
[----:B------:R-:W-:Y:S01]  /*4ff0*/  HADD2.F32 R12, -RZ, R14.H0_H0 ;  /* 0x2000000eff0c7230 */ /* 0x000fe20000004100 */
[----:B------:R-:W-:Y:S01]  /*5000*/  F2FP.F16.F32.PACK_AB R44, R4, R33 ;  /* 0x00000021042c723e */ /* 0x000fe200000000ff */
[----:B------:R-:W-:Y:S02]  /*5010*/  HADD2.F32 R47, -RZ, R114.H0_H0 ;  /* 0x20000072ff2f7230 */ /* 0x000fe40000004100 */
[-C--:B------:R-:W-:Y:S01]  /*5020*/  FMUL.FTZ R103, R32, R101.reuse ;  /* 0x0000006520677220 */ /* 0x080fe20000410000 */
[----:B------:R-:W-:Y:S02]  /*5030*/  HADD2.F32 R46, -RZ, R46.H1_H1 ;  /* 0x3000002eff2e7230 */ /* 0x000fe40000004100 */
[C---:B------:R-:W-:Y:S01]  /*5040*/  FMUL.FTZ R101, R12.reuse, R101 ;  /* 0x000000650c657220 */ /* 0x040fe20000410000 */
[----:B------:R-:W-:Y:S01]  /*5050*/  F2FP.F16.F32.PACK_AB R35, R35, R112 ;  /* 0x000000702323723e */ /* 0x000fe200000000ff */
[-C--:B------:R-:W-:Y:S02]  /*5060*/  FFMA.FTZ R12, R12, R47.reuse, -R103 ;  /* 0x0000002f0c0c7223 */ /* 0x080fe40000010867 */
[----:B------:R-:W-:Y:S01]  /*5070*/  FFMA.FTZ R32, R32, R47, R101 ;  /* 0x0000002f20207223 */ /* 0x000fe20000010065 */
[-C--:B------:R-:W-:Y:S01]  /*5080*/  FMUL.FTZ R14, R46, R34.reuse ;  /* 0x000000222e0e7220 */ /* 0x080fe20000410000 */
[----:B------:R-:W-:-:S03]  /*5090*/  FMUL.FTZ R47, R7, R34 ;  /* 0x00000022072f7220 */ /* 0x000fc60000410000 */
[-C--:B------:R-:W-:Y:S01]  /*50a0*/  FFMA.FTZ R7, R7, R6.reuse, -R14 ;  /* 0x0000000607077223 */ /* 0x080fe2000001080e */
[----:B------:R-:W-:-:S04]  /*50b0*/  FFMA.FTZ R47, R46, R6, R47 ;  /* 0x000000062e2f7223 */ /* 0x000fc8000001002f */
[----:B------:R-:W-:Y:S01]  /*50c0*/  F2FP.F16.F32.PACK_AB R14, R7, R12 ;  /* 0x0000000c070e723e */ /* 0x000fe200000000ff */
[----:B------:R-:W-:Y:S01]  /*50d0*/  IMAD.MOV.U32 R12, RZ, RZ, R44 ;  /* 0x000000ffff0c7224 */ /* 0x000fe200078e002c */
[----:B------:R-:W-:Y:S01]  /*50e0*/  F2FP.F16.F32.PACK_AB R46, R47, R32 ;  /* 0x000000202f2e723e */ /* 0x000fe200000000ff */
[----:B------:R-:W-:Y:S02]  /*50f0*/  IMAD.MOV.U32 R44, RZ, RZ, R35 ;  /* 0x000000ffff2c7224 */ /* 0x000fe400078e0023 */
[----:B------:R-:W-:-:S07]  /*5100*/  IMAD.MOV.U32 R47, RZ, RZ, R106 ;  /* 0x000000ffff2f7224 */ /* 0x000fce00078e006a */
.L_x_688:
[----:B------:R-:W-:Y:S05]  /*5110*/  BSYNC B2 ;  /* 0x0000000000027941 */ /* 0x000fea0003800000 */
.L_x_687:
[C---:B---3--:R-:W-:Y:S01]  /*5120*/  LEA R4, P4, R70.reuse, R98, 0x1 ;  /* 0x0000006246047211 */ /* 0x048fe200078808ff */
[----:B------:R-:W-:Y:S02]  /*5130*/  IMAD.MOV.U32 R6, RZ, RZ, R98 ;  /* 0x000000ffff067224 */ /* 0x000fe400078e0062 */
[----:B--2---:R-:W-:Y:S01]  /*5140*/  IMAD.MOV.U32 R7, RZ, RZ, R99 ;  /* 0x000000ffff077224 */ /* 0x004fe200078e0063 */
[----:B------:R-:W-:Y:S02]  /*5150*/  LEA.HI.X R5, R70, R99, R72, 0x1, P4 ;  /* 0x0000006346057211 */ /* 0x000fe400020f0c48 */
[----:B------:R-:W-:-:S03]  /*5160*/  ISETP.GE.AND P4, PT, R11, R94, PT ;  /* 0x0000005e0b00720c */ /* 0x000fc60003f86270 */
[----:B----4-:R4:W-:Y:S10]  /*5170*/  ST.E.128 desc[UR40][R4.64], R12 ;  /* 0x0000000c04007985 */ /* 0x0109f4000c101d28 */
[----:B------:R-:W-:-:S05]  /*5180*/  @!P4 IMAD.WIDE R6, R11, 0x2, R6 ;  /* 0x000000020b06c825 */ /* 0x000fca00078e0206 */
[----:B0-----:R4:W-:Y:S02]  /*5190*/  @!P4 ST.E.128 desc[UR40][R6.64], R44 ;  /* 0x0000002c0600c985 */ /* 0x0019e4000c101d28 */
.L_x_686:
[----:B------:R-:W-:Y:S05]  /*51a0*/  BSYNC B1 ;  /* 0x0000000000017941 */ /* 0x000fea0003800000 */
.L_x_685:
[----:B------:R-:W-:-:S03]  /*51b0*/  UMOV UR4, 0xffffffff ;  /* 0xffffffff00047882 */ /* 0x000fc60000000000 */
[----:B------:R-:W-:Y:S05]  /*51c0*/  BRA.DIV UR4, `(.L_x_689) ;  /* 0x0000015e04407947 */ /* 0x000fea000b800000 */
[----:B0-----:R-:W0:Y:S04]  /*51d0*/  SHFL.IDX PT, R97, R97, 0x1, 0x1c1f ;  /* 0x003c1f0061617f89 */ /* 0x001e2800000e0000 */
[----:B------:R0:W0:Y:S02]  /*51e0*/  SHFL.IDX PT, R96, R95, 0x1, 0x1c1f ;  /* 0x003c1f005f607f89 */ /* 0x00002400000e0000 */
.L_x_937:
[----:B----4-:R-:W-:-:S04]  /*51f0*/  IADD3 R4, R200, 0x40, RZ ;  /* 0x00000040c8047810 */ /* 0x010fc80007ffe0ff */
[----:B------:R-:W-:-:S13]  /*5200*/  ISETP.GE.OR P4, PT, R4, R92, P1 ;  /* 0x0000005c0400720c */ /* 0x000fda0000f86670 */
[----:B------:R-:W-:Y:S05]  /*5210*/  @P4 BRA `(.L_x_674) ;  /* 0x0000000800e04947 */ /* 0x000fea0003800000 */
[----:B------:R-:W4:Y:S01]  /*5220*/  LDL R6, [R1+0x20] ;  /* 0x0000200001067983 */ /* 0x000f220000100800 */
[----:B------:R-:W-:Y:S01]  /*5230*/  SEL R100, R61, R100, !P0 ;  /* 0x000000643d647207 */ /* 0x000fe20004000000 */
[----:B------:R-:W-:Y:S01]  /*5240*/  VIADD R7, R200, 0x40 ;  /* 0x00000040c8077836 */ /* 0x000fe20000000000 */
[----:B0-----:R-:W-:Y:S01]  /*5250*/  LEA R32, P4, R70, R96, 0x1 ;  /* 0x0000006046207211 */ /* 0x001fe200078808ff */
[----:B------:R-:W-:Y:S01]  /*5260*/  VIADD R4, R200, 0x40 ;  /* 0x00000040c8047836 */ /* 0x000fe20000000000 */
[----:B------:R-:W-:Y:S01]  /*5270*/  SHF.R.S32.HI R5, RZ, 0x1f, R100 ;  /* 0x0000001fff057819 */ /* 0x000fe20000011464 */
[----:B------:R-:W-:Y:S01]  /*5280*/  IMAD.SHL.U32 R7, R7, 0x40, RZ ;  /* 0x0000004007077824 */ /* 0x000fe200078e00ff */
[----:B------:R-:W-:Y:S01]  /*5290*/  BSSY B1, `(.L_x_690) ;  /* 0x0000066000017945 */ /* 0x000fe20003800000 */
[----:B------:R-:W-:Y:S01]  /*52a0*/  IMAD.SHL.U32 R4, R4, 0x40, RZ ;  /* 0x0000004004047824 */ /* 0x000fe200078e00ff */
[----:B------:R-:W-:Y:S02]  /*52b0*/  LEA.HI R100, R5, R100, RZ, 0x4 ;  /* 0x0000006405647211 */ /* 0x000fe400078f20ff */
[----:B------:R-:W-:-:S02]  /*52c0*/  LOP3.LUT R7, R7, 0x1c0, RZ, 0xc0, !PT ;  /* 0x000001c007077812 */ /* 0x000fc400078ec0ff */
[----:B------:R-:W-:Y:S02]  /*52d0*/  LEA.HI.SX32 R11, R100, R69, 0x1c ;  /* 0x00000045640b7211 */ /* 0x000fe400078fe2ff */
[----:B------:R-:W-:Y:S02]  /*52e0*/  LOP3.LUT R4, R4, 0x1c0, RZ, 0xc0, !PT ;  /* 0x000001c004047812 */ /* 0x000fe400078ec0ff */
[----:B------:R-:W-:Y:S01]  /*52f0*/  SHF.R.U32.HI R7, RZ, 0x3, R7 ;  /* 0x00000003ff077819 */ /* 0x000fe20000011607 */
[----:B------:R-:W-:Y:S01]  /*5300*/  IMAD.SHL.U32 R11, R11, 0x8, RZ ;  /* 0x000000080b0b7824 */ /* 0x000fe200078e00ff */
[----:B------:R-:W-:-:S04]  /*5310*/  LEA.HI.X R33, R70, R97, R72, 0x1, P4 ;  /* 0x0000006146217211 */ /* 0x000fc800020f0c48 */
[----:B------:R-:W-:-:S04]  /*5320*/  LOP3.LUT R4, R4, 0x38, R11, 0xf8, !PT ;  /* 0x0000003804047812 */ /* 0x000fc800078ef80b */
[----:B------:R-:W-:-:S05]  /*5330*/  LOP3.LUT R4, R4, R7, RZ, 0x3c, !PT ;  /* 0x0000000704047212 */ /* 0x000fca00078e3cff */
[----:B----4-:R-:W-:Y:S02]  /*5340*/  IMAD.IADD R5, R6, 0x1, R4 ;  /* 0x0000000106057824 */ /* 0x010fe400078e0204 */
[C---:B------:R-:W-:Y:S02]  /*5350*/  IMAD R4, R18.reuse, 0x1800, R74 ;  /* 0x0000180012047824 */ /* 0x040fe400078e024a */
[----:B------:R-:W-:Y:S02]  /*5360*/  IMAD R6, R18, 0x1800, R5 ;  /* 0x0000180012067824 */ /* 0x000fe400078e0205 */
[--C-:B------:R-:W-:Y:S02]  /*5370*/  IMAD R4, R4, 0x2, R19.reuse ;  /* 0x0000000204047824 */ /* 0x100fe400078e0213 */
[----:B------:R-:W-:-:S04]  /*5380*/  IMAD R12, R6, 0x2, R19 ;  /* 0x00000002060c7824 */ /* 0x000fc800078e0213 */
[----:B------:R-:W0:Y:S04]  /*5390*/  LDS.128 R4, [R4+0x1c400] ;  /* 0x01c4000004047984 */ /* 0x000e280000000c00 */
[----:B------:R-:W4:Y:S01]  /*53a0*/  LDS.128 R12, [R12+0x1c400] ;  /* 0x01c400000c0c7984 */ /* 0x000f220000000c00 */
[----:B------:R-:W-:Y:S05]  /*53b0*/  @P2 BRA `(.L_x_691) ;  /* 0x00000004004c2947 */ /* 0x000fea0003800000 */
[----:B------:R-:W-:Y:S01]  /*53c0*/  SHF.R.U64 R34, R36, 0x10, R37 ;  /* 0x0000001024227819 */ /* 0x000fe20000001225 */
[----:B---3--:R-:W-:Y:S01]  /*53d0*/  HADD2.F32 R98, -RZ, R111.H0_H0 ;  /* 0x2000006fff627230 */ /* 0x008fe20000004100 */
[--C-:B------:R-:W-:Y:S01]  /*53e0*/  SHF.R.U64 R36, R38, 0x10, R39.reuse ;  /* 0x0000001026247819 */ /* 0x100fe20000001227 */
[----:B------:R-:W-:Y:S01]  /*53f0*/  HADD2.F32 R46, -RZ, R109.H1_H1 ;  /* 0x3000006dff2e7230 */ /* 0x000fe20000004100 */
[----:B------:R-:W-:Y:S01]  /*5400*/  SHF.R.U32.HI R38, RZ, 0x10, R39 ;  /* 0x00000010ff267819 */ /* 0x000fe20000011627 */
[----:B------:R-:W-:Y:S01]  /*5410*/  HADD2.F32 R34, -RZ, R34.H0_H0 ;  /* 0x20000022ff227230 */ /* 0x000fe20000004100 */
[----:B----4-:R-:W-:Y:S01]  /*5420*/  MOV R39, R13 ;  /* 0x0000000d00277202 */ /* 0x010fe20000000f00 */
[----:B0-----:R-:W-:Y:S01]  /*5430*/  IMAD.MOV.U32 R13, RZ, RZ, R7 ;  /* 0x000000ffff0d7224 */ /* 0x001fe200078e0007 */
[--C-:B------:R-:W-:Y:S01]  /*5440*/  SHF.R.U64 R35, R40, 0x10, R41.reuse ;  /* 0x0000001028237819 */ /* 0x100fe20000001229 */
[----:B------:R-:W-:Y:S01]  /*5450*/  HADD2.F32 R7, -RZ, R5.H0_H0 ;  /* 0x20000005ff077230 */ /* 0x000fe20000004100 */
[----:B------:R-:W-:Y:S01]  /*5460*/  SHF.R.U32.HI R40, RZ, 0x10, R41 ;  /* 0x00000010ff287819 */ /* 0x000fe20000011629 */
[--C-:B------:R-:W-:Y:S01]  /*5470*/  HADD2.F32 R41, -RZ, R39.reuse.H0_H0 ;  /* 0x20000027ff297230 */ /* 0x100fe20000004100 */
[----:B------:R-:W-:Y:S01]  /*5480*/  SHF.R.U32.HI R44, RZ, 0x10, R37 ;  /* 0x00000010ff2c7819 */ /* 0x000fe20000011625 */
[----:B------:R-:W-:Y:S01]  /*5490*/  HADD2.F32 R39, -RZ, R39.H1_H1 ;  /* 0x30000027ff277230 */ /* 0x000fe20000004100 */
[--C-:B------:R-:W-:Y:S01]  /*54a0*/  SHF.R.U64 R37, R42, 0x10, R43.reuse ;  /* 0x000000102a257819 */ /* 0x100fe2000000122b */
[----:B------:R-:W-:Y:S01]  /*54b0*/  HADD2.F32 R111, -RZ, R111.H1_H1 ;  /* 0x3000006fff6f7230 */ /* 0x000fe20000004100 */
[----:B------:R-:W-:Y:S01]  /*54c0*/  SHF.R.U32.HI R42, RZ, 0x10, R43 ;  /* 0x00000010ff2a7819 */ /* 0x000fe2000001162b */
[----:B------:R-:W-:-:S02]  /*54d0*/  HADD2.F32 R43, -RZ, R40.H0_H0 ;  /* 0x20000028ff2b7230 */ /* 0x000fc40000004100 */
[-C--:B------:R-:W-:Y:S01]  /*54e0*/  FMUL.FTZ R100, R41, R98.reuse ;  /* 0x0000006229647220 */ /* 0x080fe20000410000 */
[----:B------:R-:W-:Y:S02]  /*54f0*/  HADD2.F32 R40, -RZ, R5.H1_H1 ;  /* 0x30000005ff287230 */ /* 0x000fe40000004100 */
[C---:B------:R-:W-:Y:S01]  /*5500*/  FMUL.FTZ R98, R7.reuse, R98 ;  /* 0x0000006207627220 */ /* 0x040fe20000410000 */
[----:B------:R-:W-:Y:S02]  /*5510*/  HADD2.F32 R44, -RZ, R44.H0_H0 ;  /* 0x2000002cff2c7230 */ /* 0x000fe40000004100 */
[-C--:B------:R-:W-:Y:S01]  /*5520*/  FFMA.FTZ R5, R7, R46.reuse, -R100 ;  /* 0x0000002e07057223 */ /* 0x080fe20000010864 */
[-C--:B------:R-:W-:Y:S01]  /*5530*/  FMUL.FTZ R45, R39, R43.reuse ;  /* 0x0000002b272d7220 */ /* 0x080fe20000410000 */
[----:B------:R-:W-:Y:S01]  /*5540*/  FMUL.FTZ R100, R40, R43 ;  /* 0x0000002b28647220 */ /* 0x000fe20000410000 */
[----:B------:R-:W-:Y:S01]  /*5550*/  FFMA.FTZ R7, R41, R46, R98 ;  /* 0x0000002e29077223 */ /* 0x000fe20000010062 */
[----:B------:R-:W-:-:S02]  /*5560*/  HADD2.F32 R98, -RZ, R113.H1_H1 ;  /* 0x30000071ff627230 */ /* 0x000fc40000004100 */
[-C--:B------:R-:W-:Y:S01]  /*5570*/  FFMA.FTZ R40, R40, R44.reuse, -R45 ;  /* 0x0000002c28287223 */ /* 0x080fe2000001082d */
[----:B------:R-:W-:Y:S01]  /*5580*/  FFMA.FTZ R44, R39, R44, R100 ;  /* 0x0000002c272c7223 */ /* 0x000fe20000010064 */
[--C-:B------:R-:W-:Y:S02]  /*5590*/  HADD2.F32 R41, -RZ, R15.reuse.H0_H0 ;  /* 0x2000000fff297230 */ /* 0x100fe40000004100 */
[----:B------:R-:W-:Y:S01]  /*55a0*/  HADD2.F32 R43, -RZ, R15.H1_H1 ;  /* 0x3000000fff2b7230 */ /* 0x000fe20000004100 */
[----:B------:R-:W-:Y:S01]  /*55b0*/  F2FP.F16.F32.PACK_AB R5, R40, R5 ;  /* 0x000000052805723e */ /* 0x000fe200000000ff */
[----:B------:R-:W-:Y:S02]  /*55c0*/  HADD2.F32 R100, -RZ, R42.H0_H0 ;  /* 0x2000002aff647230 */ /* 0x000fe40000004100 */
[--C-:B------:R-:W-:Y:S02]  /*55d0*/  HADD2.F32 R39, -RZ, R13.reuse.H1_H1 ;  /* 0x3000000dff277230 */ /* 0x100fe40000004100 */
[----:B------:R-:W-:-:S02]  /*55e0*/  HADD2.F32 R15, -RZ, R13.H0_H0 ;  /* 0x2000000dff0f7230 */ /* 0x000fc40000004100 */
[-C--:B------:R-:W-:Y:S01]  /*55f0*/  FMUL.FTZ R102, R43, R100.reuse ;  /* 0x000000642b667220 */ /* 0x080fe20000410000 */
[----:B------:R-:W-:Y:S02]  /*5600*/  HADD2.F32 R46, -RZ, R107.H1_H1 ;  /* 0x3000006bff2e7230 */ /* 0x000fe40000004100 */
[----:B------:R-:W-:Y:S01]  /*5610*/  FMUL.FTZ R100, R39, R100 ;  /* 0x0000006427647220 */ /* 0x000fe20000410000 */
[----:B------:R-:W-:Y:S02]  /*5620*/  HADD2.F32 R42, -RZ, R38.H0_H0 ;  /* 0x20000026ff2a7230 */ /* 0x000fe40000004100 */
[-C--:B------:R-:W-:Y:S01]  /*5630*/  FMUL.FTZ R38, R41, R98.reuse ;  /* 0x0000006229267220 */ /* 0x080fe20000410000 */
[C---:B------:R-:W-:Y:S01]  /*5640*/  FMUL.FTZ R98, R15.reuse, R98 ;  /* 0x000000620f627220 */ /* 0x040fe20000410000 */
[----:B------:R-:W-:Y:S02]  /*5650*/  HADD2.F32 R109, -RZ, R109.H0_H0 ;  /* 0x2000006dff6d7230 */ /* 0x000fe40000004100 */
[----:B------:R-:W-:Y:S01]  /*5660*/  FFMA.FTZ R13, R15, R46, -R38 ;  /* 0x0000002e0f0d7223 */ /* 0x000fe20000010826 */
[-C--:B------:R-:W-:Y:S01]  /*5670*/  FFMA.FTZ R38, R39, R42.reuse, -R102 ;  /* 0x0000002a27267223 */ /* 0x080fe20000010866 */
[----:B------:R-:W-:Y:S01]  /*5680*/  FFMA.FTZ R42, R43, R42, R100 ;  /* 0x0000002a2b2a7223 */ /* 0x000fe20000010064 */
[----:B------:R-:W-:Y:S01]  /*5690*/  FFMA.FTZ R15, R41, R46, R98 ;  /* 0x0000002e290f7223 */ /* 0x000fe20000010062 */
[----:B------:R-:W-:-:S02]  /*56a0*/  HADD2.F32 R100, -RZ, R35.H0_H0 ;  /* 0x20000023ff647230 */ /* 0x000fc40000004100 */
[----:B------:R-:W-:Y:S01]  /*56b0*/  HADD2.F32 R98, -RZ, R113.H0_H0 ;  /* 0x20000071ff627230 */ /* 0x000fe20000004100 */
[----:B------:R-:W-:Y:S01]  /*56c0*/  F2FP.F16.F32.PACK_AB R38, R38, R13 ;  /* 0x0000000d2626723e */ /* 0x000fe200000000ff */
[----:B------:R-:W-:Y:S01]  /*56d0*/  HADD2.F32 R41, -RZ, R12.H0_H0 ;  /* 0x2000000cff297230 */ /* 0x000fe20000004100 */
[----:B------:R-:W-:Y:S01]  /*56e0*/  F2FP.F16.F32.PACK_AB R13, R44, R7 ;  /* 0x000000072c0d723e */ /* 0x000fe200000000ff */
[----:B------:R-:W-:Y:S01]  /*56f0*/  HADD2.F32 R35, -RZ, R4.H0_H0 ;  /* 0x20000004ff237230 */ /* 0x000fe20000004100 */
[----:B------:R-:W-:Y:S01]  /*5700*/  F2FP.F16.F32.PACK_AB R15, R42, R15 ;  /* 0x0000000f2a0f723e */ /* 0x000fe200000000ff */
[----:B------:R-:W-:Y:S02]  /*5710*/  HADD2.F32 R43, -RZ, R12.H1_H1 ;  /* 0x3000000cff2b7230 */ /* 0x000fe40000004100 */
[----:B------:R-:W-:Y:S02]  /*5720*/  HADD2.F32 R39, -RZ, R4.H1_H1 ;  /* 0x30000004ff277230 */ /* 0x000fe40000004100 */
[----:B------:R-:W-:Y:S01]  /*5730*/  FMUL.FTZ R4, R41, R98 ;  /* 0x0000006229047220 */ /* 0x000fe20000410000 */
[----:B------:R-:W-:-:S02]  /*5740*/  HADD2.F32 R46, -RZ, R107.H0_H0 ;  /* 0x2000006bff2e7230 */ /* 0x000fc40000004100 */
[----:B------:R-:W-:Y:S01]  /*5750*/  FMUL.FTZ R12, R35, R98 ;  /* 0x00000062230c7220 */ /* 0x000fe20000410000 */
[-C--:B------:R-:W-:Y:S01]  /*5760*/  FMUL.FTZ R98, R43, R100.reuse ;  /* 0x000000642b627220 */ /* 0x080fe20000410000 */
[----:B------:R-:W-:Y:S01]  /*5770*/  FMUL.FTZ R100, R39, R100 ;  /* 0x0000006427647220 */ /* 0x000fe20000410000 */
[----:B------:R-:W-:Y:S02]  /*5780*/  IMAD.MOV.U32 R7, RZ, RZ, R38 ;  /* 0x000000ffff077224 */ /* 0x000fe400078e0026 */
[-C--:B------:R-:W-:Y:S01]  /*5790*/  FFMA.FTZ R12, R41, R46.reuse, R12 ;  /* 0x0000002e290c7223 */ /* 0x080fe2000001000c */
[----:B------:R-:W-:Y:S01]  /*57a0*/  FFMA.FTZ R4, R35, R46, -R4 ;  /* 0x0000002e23047223 */ /* 0x000fe20000010804 */
[----:B------:R-:W-:Y:S02]  /*57b0*/  HADD2.F32 R41, -RZ, R37.H0_H0 ;  /* 0x20000025ff297230 */ /* 0x000fe40000004100 */
[-C--:B------:R-:W-:Y:S01]  /*57c0*/  FFMA.FTZ R35, R39, R34.reuse, -R98 ;  /* 0x0000002227237223 */ /* 0x080fe20000010862 */
[----:B------:R-:W-:Y:S01]  /*57d0*/  FFMA.FTZ R43, R43, R34, R100 ;  /* 0x000000222b2b7223 */ /* 0x000fe20000010064 */
[----:B------:R-:W-:-:S02]  /*57e0*/  HADD2.F32 R37, -RZ, R14.H0_H0 ;  /* 0x2000000eff257230 */ /* 0x000fc40000004100 */
[----:B------:R-:W-:Y:S01]  /*57f0*/  HADD2.F32 R34, -RZ, R6.H0_H0 ;  /* 0x20000006ff227230 */ /* 0x000fe20000004100 */
[----:B------:R-:W-:Y:S01]  /*5800*/  F2FP.F16.F32.PACK_AB R4, R35, R4 ;  /* 0x000000042304723e */ /* 0x000fe200000000ff */
[----:B------:R-:W-:Y:S02]  /*5810*/  HADD2.F32 R14, -RZ, R14.H1_H1 ;  /* 0x3000000eff0e7230 */ /* 0x000fe40000004100 */
[----:B------:R-:W-:Y:S01]  /*5820*/  FMUL.FTZ R45, R37, R111 ;  /* 0x0000006f252d7220 */ /* 0x000fe20000410000 */
[----:B------:R-:W-:Y:S01]  /*5830*/  HADD2.F32 R6, -RZ, R6.H1_H1 ;  /* 0x30000006ff067230 */ /* 0x000fe20000004100 */
[----:B------:R-:W-:Y:S01]  /*5840*/  F2FP.F16.F32.PACK_AB R12, R43, R12 ;  /* 0x0000000c2b0c723e */ /* 0x000fe200000000ff */
[----:B------:R-:W-:Y:S02]  /*5850*/  HADD2.F32 R39, -RZ, R36.H0_H0 ;  /* 0x20000024ff277230 */ /* 0x000fe40000004100 */
[----:B------:R-:W-:Y:S01]  /*5860*/  FMUL.FTZ R47, R14, R41 ;  /* 0x000000290e2f7220 */ /* 0x000fe20000410000 */
[----:B------:R-:W-:Y:S01]  /*5870*/  FMUL.FTZ R36, R34, R111 ;  /* 0x0000006f22247220 */ /* 0x000fe20000410000 */
[----:B------:R-:W-:Y:S01]  /*5880*/  FMUL.FTZ R41, R6, R41 ;  /* 0x0000002906297220 */ /* 0x000fe20000410000 */
[----:B------:R-:W-:Y:S01]  /*5890*/  FFMA.FTZ R45, R34, R109, -R45 ;  /* 0x0000006d222d7223 */ /* 0x000fe2000001082d */
[----:B------:R-:W-:Y:S01]  /*58a0*/  FFMA.FTZ R6, R6, R39, -R47 ;  /* 0x0000002706067223 */ /* 0x000fe2000001082f */
[----:B------:R-:W-:Y:S01]  /*58b0*/  FFMA.FTZ R36, R37, R109, R36 ;  /* 0x0000006d25247223 */ /* 0x000fe20000010024 */
[----:B------:R-:W-:-:S03]  /*58c0*/  FFMA.FTZ R41, R14, R39, R41 ;  /* 0x000000270e297223 */ /* 0x000fc60000010029 */
[----:B------:R-:W-:Y:S02]  /*58d0*/  F2FP.F16.F32.PACK_AB R6, R6, R45 ;  /* 0x0000002d0606723e */ /* 0x000fe400000000ff */
[----:B------:R-:W-:-:S07]  /*58e0*/  F2FP.F16.F32.PACK_AB R14, R41, R36 ;  /* 0x00000024290e723e */ /* 0x000fce00000000ff */
.L_x_691:
[----:B------:R-:W-:Y:S05]  /*58f0*/  BSYNC B1 ;  /* 0x0000000000017941 */ /* 0x000fea0003800000 */
.L_x_690:
[----:B------:R-:W-:Y:S01]  /*5900*/  ISETP.GE.AND P2, PT, R11, R94, PT ;  /* 0x0000005e0b00720c */ /* 0x000fe20003f46270 */
[----:B0-----:R0:W-:Y:S02]  /*5910*/  ST.E.128 desc[UR40][R32.64], R4 ;  /* 0x0000000420007985 */ /* 0x0011e4000c101d28 */
[----:B0-----:R-:W-:Y:S02]  /*5920*/  IMAD.MOV.U32 R4, RZ, RZ, R96 ;  /* 0x000000ffff047224 */ /* 0x001fe400078e0060 */
[----:B------:R-:W-:-:S08]  /*5930*/  IMAD.MOV.U32 R5, RZ, RZ, R97 ;  /* 0x000000ffff057224 */ /* 0x000fd000078e0061 */
[----:B------:R-:W-:Y:S05]  /*5940*/  @P2 BRA `(.L_x_674) ;  /* 0x0000000400142947 */ /* 0x000fea0003800000 */
[----:B------:R-:W-:-:S05]  /*5950*/  IMAD.WIDE R4, R11, 0x2, R4 ;  /* 0x000000020b047825 */ /* 0x000fca00078e0204 */
[----:B----4-:R0:W-:Y:S01]  /*5960*/  ST.E.128 desc[UR40][R4.64], R12 ;  /* 0x0000000c04007985 */ /* 0x0101e2000c101d28 */
[----:B------:R-:W-:Y:S05]  /*5970*/  BRA `(.L_x_674) ;  /* 0x0000000400087947 */ /* 0x000fea0003800000 */
.L_x_655:
[----:B------:R-:W-:-:S13]  /*5980*/  ISETP.NE.AND P3, PT, R206, 0x3, PT ;  /* 0x00000003ce00780c */ /* 0x000fda0003f65270 */
[----:B------:R-:W-:Y:S05]  /*5990*/  @!P3 BRA `(.L_x_692) ;  /* 0x000000000004b947 */ /* 0x000fea0003800000 */
[----:B------:R-:W-:Y:S01]  /*59a0*/  BPT.TRAP 0x1 ;  /* 0x000000040000795c */ /* 0x000fe20000300000 */
.L_x_692:
[----:B------:R-:W-:Y:S01]  /*59b0*/  IMAD R87, R18, 0x8, R19 ;  /* 0x0000000812577824 */ /* 0x000fe200078e0213 */
[----:B------:R-:W-:Y:S01]  /*59c0*/  SHF.L.U32 R93, R204, 0x1f, RZ ;  /* 0x0000001fcc5d7819 */ /* 0x000fe200000006ff */
[----:B------:R-:W-:Y:S01]  /*59d0*/  BSSY B1, `(.L_x_693) ;  /* 0x0000004000017945 */ /* 0x000fe20003800000 */
[----:B------:R-:W-:Y:S02]  /*59e0*/  SHF.R.S32.HI R90, RZ, 0x1f, R89 ;  /* 0x0000001fff5a7819 */ /* 0x000fe40000011459 */
[----:B------:R-:W1:Y:S02]  /*59f0*/  SYNCS.PHASECHK.TRANS64.TRYWAIT P2, [R87+URZ+0x22890], R93 ;  /* 0x0228905d570075a7 */ /* 0x000e64000804017f */
[----:B-1----:R-:W-:Y:S05]  /*5a00*/  @!P2 BRA `(.L_x_694) ;  /* 0x00000154007ca947 */ /* 0x002fea0003800000 */
.L_x_938:
[----:B------:R-:W-:Y:S05]  /*5a10*/  BSYNC B1 ;  /* 0x0000000000017941 */ /* 0x000fea0003800000 */
.L_x_693:
[----:B------:R-:W-:Y:S01]  /*5a20*/  ULDC.64 UR4, c[0x0][0x300] ;  /* 0x0000c00000047ab9 */ /* 0x000fe20000000a00 */
[----:B-----5:R-:W-:Y:S01]  /*5a30*/  SHF.R.S32.HI R91, RZ, 0x1f, R88 ;  /* 0x0000001fff5b7819 */ /* 0x020fe20000011458 */
[----:B------:R-:W-:Y:S01]  /*5a40*/  IMAD R6, R90, UR4, RZ ;  /* 0x000000045a067c24 */ /* 0x000fe2000f8e02ff */
[----:B------:R-:W-:Y:S01]  /*5a50*/  ULDC.64 UR6, c[0x0][0x2e8] ;  /* 0x0000ba0000067ab9 */ /* 0x000fe20000000a00 */
[----:B0-----:R-:W-:-:S04]  /*5a60*/  IMAD.WIDE.U32 R4, R89, UR4, RZ ;  /* 0x0000000459047c25 */ /* 0x001fc8000f8e00ff */
[----:B------:R-:W-:Y:S01]  /*5a70*/  IMAD R7, R89, UR5, R6 ;  /* 0x0000000559077c24 */ /* 0x000fe2000f8e0206 */
[----:B------:R-:W-:Y:S01]  /*5a80*/  ULDC.64 UR4, c[0x0][0x310] ;  /* 0x0000c40000047ab9 */ /* 0x000fe20000000a00 */
[----:B------:R-:W-:Y:S02]  /*5a90*/  IMAD R92, R27, -0x60, R24 ;  /* 0xffffffa01b5c7824 */ /* 0x000fe400078e0218 */
[----:B------:R-:W-:Y:S02]  /*5aa0*/  IMAD R11, R91, UR4, RZ ;  /* 0x000000045b0b7c24 */ /* 0x000fe4000f8e02ff */
[----:B------:R-:W-:Y:S01]  /*5ab0*/  IMAD.IADD R5, R5, 0x1, R7 ;  /* 0x0000000105057824 */ /* 0x000fe200078e0207 */
[----:B------:R-:W-:Y:S01]  /*5ac0*/  VIMNMX R92, R92, 0x60, PT ;  /* 0x000000605c5c7848 */ /* 0x000fe20003fe0100 */
[C---:B------:R-:W-:Y:S02]  /*5ad0*/  IMAD R11, R88.reuse, UR5, R11 ;  /* 0x00000005580b7c24 */ /* 0x040fe4000f8e020b */
[----:B------:R-:W-:Y:S01]  /*5ae0*/  IMAD.WIDE.U32 R4, R88, UR4, R4 ;  /* 0x0000000458047c25 */ /* 0x000fe2000f8e0004 */
[----:B------:R-:W-:-:S03]  /*5af0*/  ULDC.64 UR4, c[0x0][0x308] ;  /* 0x0000c20000047ab9 */ /* 0x000fc60000000a00 */
[----:B------:R-:W-:Y:S02]  /*5b00*/  IMAD.IADD R5, R5, 0x1, R11 ;  /* 0x0000000105057824 */ /* 0x000fe400078e020b */
[----:B------:R-:W-:Y:S02]  /*5b10*/  IMAD.IADD R34, R92, 0x1, -R200 ;  /* 0x000000015c227824 */ /* 0x000fe400078e0ac8 */
[----:B------:R-:W-:Y:S01]  /*5b20*/  IMAD.WIDE.U32 R4, R201, UR4, R4 ;  /* 0x00000004c9047c25 */ /* 0x000fe2000f8e0004 */
[----:B------:R-:W-:-:S03]  /*5b30*/  UMOV UR4, 0xffffffff ;  /* 0xffffffff00047882 */ /* 0x000fc60000000000 */
[----:B------:R-:W-:Y:S01]  /*5b40*/  IMAD R33, R201, UR5, R5 ;  /* 0x00000005c9217c24 */ /* 0x000fe2000f8e0205 */
[----:B------:R-:W-:-:S04]  /*5b50*/  LEA R32, P2, R4, UR6, 0x1 ;  /* 0x0000000604207c11 */ /* 0x000fc8000f8408ff */
[----:B------:R-:W-:Y:S02]  /*5b60*/  LEA.HI.X R33, R4, UR7, R33, 0x1, P2 ;  /* 0x0000000704217c11 */ /* 0x000fe400090f0c21 */
[----:B------:R-:W-:Y:S01]  /*5b70*/  ISETP.GE.AND P2, PT, R34, 0x1, PT ;  /* 0x000000012200780c */ /* 0x000fe20003f46270 */
[----:B------:R-:W-:-:S12]  /*5b80*/  BRA.DIV UR4, `(.L_x_695) ;  /* 0x0000015604307947 */ /* 0x000fd8000b800000 */
[----:B------:R0:W2:Y:S04]  /*5b90*/  SHFL.IDX PT, R5, R33, RZ, 0x1c1f ;  /* 0x001c1fff21057589 */ /* 0x0000a800000e0000 */
[----:B------:R0:W3:Y:S02]  /*5ba0*/  SHFL.IDX PT, R7, R32, RZ, 0x1c1f ;  /* 0x001c1fff20077589 */ /* 0x0000e400000e0000 */
.L_x_942:
[----:B------:R-:W-:Y:S04]  /*5bb0*/  BSSY B1, `(.L_x_696) ;  /* 0x000000d000017945 */ /* 0x000fe80003800000 */
[----:B------:R-:W-:Y:S05]  /*5bc0*/  @!P2 BRA `(.L_x_697) ;  /* 0x00000000002ca947 */ /* 0x000fea0003800000 */
[----:B------:R-:W-:Y:S02]  /*5bd0*/  ULDC UR4, c[0x0][0x2f4] ;  /* 0x0000bd0000047ab9 */ /* 0x000fe40000000800 */
[----:B------:R-:W-:-:S13]  /*5be0*/  ISETP.GE.AND P2, PT, R16, UR4, PT ;  /* 0x0000000410007c0c */ /* 0x000fda000bf46270 */
[----:B---3--:R-:W-:-:S04]  /*5bf0*/  @!P2 LEA R14, P4, R16, R7, 0x1 ;  /* 0x00000007100ea211 */ /* 0x008fc800078808ff */
[----:B--2---:R-:W-:Y:S02]  /*5c00*/  @!P2 LEA.HI.X R15, R16, R5, R17, 0x1, P4 ;  /* 0x00000005100fa211 */ /* 0x004fe400020f0c11 */
[----:B------:R-:W-:-:S13]  /*5c10*/  ISETP.GE.AND P4, PT, R2, UR4, PT ;  /* 0x0000000402007c0c */ /* 0x000fda000bf86270 */
[----:B------:R-:W-:-:S04]  /*5c20*/  @!P4 LEA R12, P5, R2, R7, 0x1 ;  /* 0x00000007020cc211 */ /* 0x000fc800078a08ff */
[----:B------:R-:W-:Y:S02]  /*5c30*/  @!P4 LEA.HI.X R13, R2, R5, R202, 0x1, P5 ;  /* 0x00000005020dc211 */ /* 0x000fe400028f0cca */
[----:B------:R-:W2:Y:S04]  /*5c40*/  @!P2 LDS.128 R4, [R98] ;  /* 0x000000006204a984 */ /* 0x000ea80000000c00 */
[----:B--2---:R-:W-:Y:S04]  /*5c50*/  @!P2 ST.E.128 desc[UR40][R14.64], R4 ;  /* 0x000000040e00a985 */ /* 0x004fe8000c101d28 */
[----:B------:R-:W2:Y:S04]  /*5c60*/  @!P4 LDS.128 R4, [R96] ;  /* 0x000000006004c984 */ /* 0x000ea80000000c00 */
[----:B--2---:R4:W-:Y:S02]  /*5c70*/  @!P4 ST.E.128 desc[UR40][R12.64], R4 ;  /* 0x000000040c00c985 */ /* 0x0049e4000c101d28 */
.L_x_697:
[----:B------:R-:W-:Y:S05]  /*5c80*/  BSYNC B1 ;  /* 0x0000000000017941 */ /* 0x000fea0003800000 */
.L_x_696:
[----:B------:R-:W-:-:S03]  /*5c90*/  UMOV UR4, 0xffffffff ;  /* 0xffffffff00047882 */ /* 0x000fc60000000000 */
[----:B------:R-:W-:Y:S05]  /*5ca0*/  BRA.DIV UR4, `(.L_x_698) ;  /* 0x0000015604347947 */ /* 0x000fea000b800000 */
[----:B--2-4-:R2:W4:Y:S04]  /*5cb0*/  SHFL.IDX PT, R5, R33, 0x1, 0x1c1f ;  /* 0x003c1f0021057f89 */ /* 0x01452800000e0000 */
[----:B---3--:R2:W3:Y:S02]  /*5cc0*/  SHFL.IDX PT, R7, R32, 0x1, 0x1c1f ;  /* 0x003c1f0020077f89 */ /* 0x0084e400000e0000 */
.L_x_946:
[----:B------:R-:W-:-:S13]  /*5cd0*/  ISETP.GE.AND P2, PT, R34, 0x41, PT ;  /* 0x000000412200780c */ /* 0x000fda0003f46270 */
[----:B------:R-:W-:Y:S05]  /*5ce0*/  @!P2 BRA `(.L_x_674) ;  /* 0x00000000002ca947 */ /* 0x000fea0003800000 */
[----:B------:R-:W-:Y:S02]  /*5cf0*/  ULDC UR4, c[0x0][0x2f4] ;  /* 0x0000bd0000047ab9 */ /* 0x000fe40000000800 */
[----:B------:R-:W-:-:S13]  /*5d00*/  ISETP.GE.AND P2, PT, R16, UR4, PT ;  /* 0x0000000410007c0c */ /* 0x000fda000bf46270 */
[----:B---3--:R-:W-:-:S04]  /*5d10*/  @!P2 LEA R14, P4, R16, R7, 0x1 ;  /* 0x00000007100ea211 */ /* 0x008fc800078808ff */
[----:B----4-:R-:W-:Y:S02]  /*5d20*/  @!P2 LEA.HI.X R15, R16, R5, R17, 0x1, P4 ;  /* 0x00000005100fa211 */ /* 0x010fe400020f0c11 */
[----:B------:R-:W-:-:S13]  /*5d30*/  ISETP.GE.AND P4, PT, R2, UR4, PT ;  /* 0x0000000402007c0c */ /* 0x000fda000bf86270 */
[----:B------:R-:W-:-:S04]  /*5d40*/  @!P4 LEA R12, P5, R2, R7, 0x1 ;  /* 0x00000007020cc211 */ /* 0x000fc800078a08ff */
[----:B------:R-:W-:Y:S02]  /*5d50*/  @!P4 LEA.HI.X R13, R2, R5, R202, 0x1, P5 ;  /* 0x00000005020dc211 */ /* 0x000fe400028f0cca */
[----:B------:R-:W3:Y:S04]  /*5d60*/  @!P2 LDS.128 R4, [R98+0x2000] ;  /* 0x002000006204a984 */ /* 0x000ee80000000c00 */
[----:B---3--:R-:W-:Y:S04]  /*5d70*/  @!P2 ST.E.128 desc[UR40][R14.64], R4 ;  /* 0x000000040e00a985 */ /* 0x008fe8000c101d28 */
[----:B------:R-:W3:Y:S04]  /*5d80*/  @!P4 LDS.128 R4, [R96+0x2000] ;  /* 0x002000006004c984 */ /* 0x000ee80000000c00 */
[----:B---3--:R3:W-:Y:S02]  /*5d90*/  @!P4 ST.E.128 desc[UR40][R12.64], R4 ;  /* 0x000000040c00c985 */ /* 0x0087e4000c101d28 */
.L_x_674:
[----:B------:R-:W-:Y:S05]  /*5da0*/  BSYNC B0 ;  /* 0x0000000000007941 */ /* 0x000fea0003800000 */
.L_x_654:
[----:B0--34-:R-:W0:Y:S01]  /*5db0*/  S2R R4, SR_TID.X ;  /* 0x0000000000047919 */ /* 0x019e220000002100 */
[----:B------:R-:W-:Y:S01]  /*5dc0*/  @!PT LDS RZ, [RZ] ;  /* 0x00000000fffff984 */ /* 0x000fe20000000800 */
[----:B------:R-:W-:Y:S01]  /*5dd0*/  @!PT LDS RZ, [RZ] ;  /* 0x00000000fffff984 */ /* 0x000fe20000000800 */
[----:B------:R-:W-:Y:S01]  /*5de0*/  @!PT LDS RZ, [RZ] ;  /* 0x00000000fffff984 */ /* 0x000fe20000000800 */
[----:B------:R-:W-:Y:S01]  /*5df0*/  @!PT LDS RZ, [RZ] ;  /* 0x00000000fffff984 */ /* 0x000fe20000000800 */
[----:B------:R3:W-:Y:S06]  /*5e00*/  MEMBAR.ALL.CTA ;  /* 0x0000000000007992 */ /* 0x0007ec0000008000 */
[----:B---3--:R-:W3:Y:S01]  /*5e10*/  FENCE.VIEW.ASYNC.S ;  /* 0x00000000000073c6 */ /* 0x008ee20000000000 */
[----:B------:R-:W-:Y:S05]  /*5e20*/  WARPSYNC.ALL ;  /* 0x0000000000007948 */ /* 0x000fea0003800000 */
[----:B------:R-:W-:Y:S01]  /*5e30*/  BSSY B0, `(.L_x_699) ;  /* 0x0000009000007945 */ /* 0x000fe20003800000 */
[----:B0-----:R-:W-:Y:S01]  /*5e40*/  LOP3.LUT R4, R4, 0x7f, RZ, 0xc0, !PT ;  /* 0x0000007f04047812 */ /* 0x001fe200078ec0ff */
[----:B---3--:R0:W-:Y:S03]  /*5e50*/  BAR.SYNC.DEFER_BLOCKING R60, 0x80 ;  /* 0x0002003c0000751d */ /* 0x0081e60000010000 */
[----:B------:R-:W-:-:S13]  /*5e60*/  ISETP.NE.AND P2, PT, R4, RZ, PT ;  /* 0x000000ff0400720c */ /* 0x000fda0003f45270 */
[----:B------:R-:W-:-:S04]  /*5e70*/  @!P2 IADD3 R4, R87, 0x228a0, RZ ;  /* 0x000228a05704a810 */ /* 0x000fc80007ffe0ff */
[----:B------:R-:W-:-:S04]  /*5e80*/  @!P2 PRMT R4, RZ, 0x654, R4 ;  /* 0x00000654ff04a816 */ /* 0x000fc80000000004 */
[----:B------:R0:W-:Y:S01]  /*5e90*/  @!P2 SYNCS.ARRIVE.TRANS64.RED.A1T0 RZ, [R4+URZ], RZ ;  /* 0x000000ff04ffa9a7 */ /* 0x0001e2000810043f */
[----:B------:R-:W-:Y:S05]  /*5ea0*/  @!P3 BRA `(.L_x_700) ;  /* 0x000000000004b947 */ /* 0x000fea0003800000 */
[----:B------:R-:W-:Y:S01]  /*5eb0*/  BPT.TRAP 0x1 ;  /* 0x000000040000795c */ /* 0x000fe20000300000 */
.L_x_700:
[----:B------:R-:W-:Y:S05]  /*5ec0*/  BSYNC B0 ;  /* 0x0000000000007941 */ /* 0x000fea0003800000 */
.L_x_699:
[----:B------:R-:W3:Y:S01]  /*5ed0*/  SYNCS.PHASECHK.TRANS64.TRYWAIT P3, [R87+URZ+0x228b0], R93 ;  /* 0x0228b05d570075a7 */ /* 0x000ee2000806017f */
[----:B------:R-:W-:Y:S04]  /*5ee0*/  BSSY B0, `(.L_x_701) ;  /* 0x0000002000007945 */ /* 0x000fe80003800000 */
[----:B---3--:R-:W-:Y:S05]  /*5ef0*/  @!P3 BRA `(.L_x_702) ;  /* 0x0000015000ecb947 */ /* 0x008fea0003800000 */
.L_x_947:
[----:B------:R-:W-:Y:S05]  /*5f00*/  BSYNC B0 ;  /* 0x0000000000007941 */ /* 0x000fea0003800000 */
.L_x_701:
[----:B------:R-:W-:Y:S01]  /*5f10*/  ULDC.64 UR4, c[0x0][0x328] ;  /* 0x0000ca0000047ab9 */ /* 0x000fe20000000a00 */
[----:B------:R-:W-:Y:S01]  /*5f20*/  ULDC.64 UR6, c[0x0][0x318] ;  /* 0x0000c60000067ab9 */ /* 0x000fe20000000a00 */
[----:B------:R-:W-:Y:S01]  /*5f30*/  IMAD R90, R90, UR4, RZ ;  /* 0x000000045a5a7c24 */ /* 0x000fe2000f8e02ff */
[----:B------:R-:W-:Y:S01]  /*5f40*/  BSSY B0, `(.L_x_703) ;  /* 0x0000040000007945 */ /* 0x000fe20003800000 */
[----:B0-----:R-:W-:-:S04]  /*5f50*/  IMAD.WIDE.U32 R4, R89, UR4, RZ ;  /* 0x0000000459047c25 */ /* 0x001fc8000f8e00ff */
[----:B------:R-:W-:Y:S01]  /*5f60*/  IMAD R89, R89, UR5, R90 ;  /* 0x0000000559597c24 */ /* 0x000fe2000f8e025a */
[----:B------:R-:W-:Y:S01]  /*5f70*/  ULDC.64 UR4, c[0x0][0x338] ;  /* 0x0000ce0000047ab9 */ /* 0x000fe20000000a00 */
[----:B------:R-:W-:Y:S02]  /*5f80*/  IMAD.IADD R92, R92, 0x1, -R200 ;  /* 0x000000015c5c7824 */ /* 0x000fe400078e0ac8 */
[----:B------:R-:W-:Y:S02]  /*5f90*/  IMAD R91, R91, UR4, RZ ;  /* 0x000000045b5b7c24 */ /* 0x000fe4000f8e02ff */
[----:B------:R-:W-:Y:S02]  /*5fa0*/  IMAD.IADD R5, R5, 0x1, R89 ;  /* 0x0000000105057824 */ /* 0x000fe400078e0259 */
[C---:B------:R-:W-:Y:S02]  /*5fb0*/  IMAD R91, R88.reuse, UR5, R91 ;  /* 0x00000005585b7c24 */ /* 0x040fe4000f8e025b */
[----:B------:R-:W-:Y:S01]  /*5fc0*/  IMAD.WIDE.U32 R4, R88, UR4, R4 ;  /* 0x0000000458047c25 */ /* 0x000fe2000f8e0004 */
[----:B------:R-:W-:-:S03]  /*5fd0*/  ULDC.64 UR4, c[0x0][0x330] ;  /* 0x0000cc0000047ab9 */ /* 0x000fc60000000a00 */
[----:B------:R-:W-:Y:S02]  /*5fe0*/  IMAD.IADD R5, R5, 0x1, R91 ;  /* 0x0000000105057824 */ /* 0x000fe400078e025b */
[----:B------:R-:W-:Y:S02]  /*5ff0*/  IMAD R34, R18, 0x6000, R82 ;  /* 0x0000600012227824 */ /* 0x000fe400078e0252 */
[----:B------:R-:W-:-:S04]  /*6000*/  IMAD.WIDE.U32 R4, R201, UR4, R4 ;  /* 0x00000004c9047c25 */ /* 0x000fc8000f8e0004 */
[----:B------:R-:W-:Y:S01]  /*6010*/  IMAD R5, R201, UR5, R5 ;  /* 0x00000005c9057c24 */ /* 0x000fe2000f8e0205 */
[----:B------:R-:W-:-:S04]  /*6020*/  LEA R35, P3, R4, UR6, 0x1 ;  /* 0x0000000604237c11 */ /* 0x000fc8000f8608ff */
[----:B------:R-:W-:Y:S01]  /*6030*/  LEA.HI.X R36, R4, UR7, R5, 0x1, P3 ;  /* 0x0000000704247c11 */ /* 0x000fe200098f0c05 */
[----:B------:R-:W-:Y:S01]  /*6040*/  IMAD.IADD R4, R75, 0x1, R34 ;  /* 0x000000014b047824 */ /* 0x000fe200078e0222 */
[----:B------:R-:W-:Y:S01]  /*6050*/  ISETP.GE.AND P3, PT, R92, 0x1, PT ;  /* 0x000000015c00780c */ /* 0x000fe20003f66270 */
[----:B------:R0:W4:Y:S01]  /*6060*/  SHFL.IDX PT, R41, R35, RZ, 0x1c1f ;  /* 0x001c1fff23297589 */ /* 0x00012200000e0000 */
[--C-:B------:R-:W-:Y:S02]  /*6070*/  IMAD R34, R34, 0x2, R25.reuse ;  /* 0x0000000222227824 */ /* 0x100fe400078e0219 */
[----:B------:R-:W-:Y:S01]  /*6080*/  IMAD R11, R4, 0x2, R25 ;  /* 0x00000002040b7824 */ /* 0x000fe200078e0219 */
[----:B------:R0:W0:Y:S08]  /*6090*/  SHFL.IDX PT, R39, R36, RZ, 0x1c1f ;  /* 0x001c1fff24277589 */ /* 0x00003000000e0000 */
[----:B------:R-:W-:Y:S05]  /*60a0*/  @!P3 BRA `(.L_x_704) ;  /* 0x0000000000a4b947 */ /* 0x000fea0003800000 */
[----:B------:R-:W-:Y:S02]  /*60b0*/  ISETP.NE.AND P5, PT, R77, RZ, PT ;  /* 0x000000ff4d00720c */ /* 0x000fe40003fa5270 */
[----:B------:R-:W-:Y:S02]  /*60c0*/  ISETP.NE.AND P4, PT, R78, RZ, PT ;  /* 0x000000ff4e00720c */ /* 0x000fe40003f85270 */
[----:B------:R-:W-:-:S09]  /*60d0*/  PRMT R37, R10, 0x8880, RZ ;  /* 0x000088800a257816 */ /* 0x000fd200000000ff */
[----:B------:R-:W5:Y:S01]  /*60e0*/  @P5 LDS.128 R4, [R34] ;  /* 0x0000000022045984 */ /* 0x000f620000000c00 */
[----:B--2-4-:R-:W-:-:S04]  /*60f0*/  @P5 LEA R32, P3, R16, R41, 0x1 ;  /* 0x0000002910205211 */ /* 0x014fc800078608ff */
[----:B0-----:R-:W-:Y:S02]  /*6100*/  @P5 LEA.HI.X R33, R16, R39, R17, 0x1, P3 ;  /* 0x0000002710215211 */ /* 0x001fe400018f0c11 */
[----:B------:R-:W-:-:S04]  /*6110*/  @P4 LEA R14, P3, R2, R41, 0x1 ;  /* 0x00000029020e4211 */ /* 0x000fc800078608ff */
[----:B------:R-:W-:Y:S02]  /*6120*/  @P4 LEA.HI.X R15, R2, R39, R202, 0x1, P3 ;  /* 0x00000027020f4211 */ /* 0x000fe400018f0cca */
[----:B------:R-:W-:-:S13]  /*6130*/  ISETP.NE.AND P3, PT, R79, RZ, PT ;  /* 0x000000ff4f00720c */ /* 0x000fda0003f65270 */
[----:B------:R-:W-:-:S04]  /*6140*/  @P3 LEA R12, P6, R211, R41, 0x1 ;  /* 0x00000029d30c3211 */ /* 0x000fc800078c08ff */
[----:B------:R-:W-:Y:S01]  /*6150*/  @P3 LEA.HI.X R13, R211, R39, R220, 0x1, P6 ;  /* 0x00000027d30d3211 */ /* 0x000fe200030f0cdc */
[----:B-----5:R0:W-:Y:S01]  /*6160*/  @P5 ST.E.128 desc[UR40][R32.64], R4 ;  /* 0x0000000420005985 */ /* 0x0201e2000c101d28 */
[----:B------:R-:W-:-:S03]  /*6170*/  ISETP.NE.AND P5, PT, R80, RZ, PT ;  /* 0x000000ff5000720c */ /* 0x000fc60003fa5270 */
[----:B------:R-:W2:Y:S10]  /*6180*/  @P4 LDS.128 R4, [R11] ;  /* 0x000000000b044984 */ /* 0x000eb40000000c00 */
[----:B0-----:R-:W-:-:S04]  /*6190*/  @P5 LEA R32, P6, R210, R41, 0x1 ;  /* 0x00000029d2205211 */ /* 0x001fc800078c08ff */
[----:B------:R-:W-:Y:S01]  /*61a0*/  @P5 LEA.HI.X R33, R210, R39, R219, 0x1, P6 ;  /* 0x00000027d2215211 */ /* 0x000fe200030f0cdb */
[----:B--2---:R0:W-:Y:S01]  /*61b0*/  @P4 ST.E.128 desc[UR40][R14.64], R4 ;  /* 0x000000040e004985 */ /* 0x0041e2000c101d28 */
[----:B------:R-:W-:-:S03]  /*61c0*/  ISETP.NE.AND P4, PT, R81, RZ, PT ;  /* 0x000000ff5100720c */ /* 0x000fc60003f85270 */
[----:B------:R-:W2:Y:S10]  /*61d0*/  @P3 LDS.128 R4, [R34+0x3000] ;  /* 0x0030000022043984 */ /* 0x000eb40000000c00 */
        /* <DEDUP_REMOVED lines=13> */
[----:B------:R-:W-:-:S03]  /*62b0*/  ISETP.GT.AND P4, PT, R37, -0x1, PT ;  /* 0xffffffff2500780c */ /* 0x000fc60003f84270 */
[----:B------:R-:W2:Y:S10]  /*62c0*/  @P3 LDS.128 R4, [R11+0x6000] ;  /* 0x006000000b043984 */ /* 0x000eb40000000c00 */
[----:B0-----:R-:W-:-:S04]  /*62d0*/  @!P4 LEA R14, P6, R212, R41, 0x1 ;  /* 0x00000029d40ec211 */ /* 0x001fc800078c08ff */
[----:B------:R-:W-:Y:S01]  /*62e0*/  @!P4 LEA.HI.X R15, R212, R39, R215, 0x1, P6 ;  /* 0x00000027d40fc211 */ /* 0x000fe200030f0cd7 */
[----:B--2---:R-:W-:Y:S04]  /*62f0*/  @P3 ST.E.128 desc[UR40][R12.64], R4 ;  /* 0x000000040c003985 */ /* 0x004fe8000c101d28 */
[----:B------:R-:W0:Y:S04]  /*6300*/  @P5 LDS.128 R4, [R34+0x9000] ;  /* 0x0090000022045984 */ /* 0x000e280000000c00 */
[----:B0-----:R-:W-:Y:S04]  /*6310*/  @P5 ST.E.128 desc[UR40][R32.64], R4 ;  /* 0x0000000420005985 */ /* 0x001fe8000c101d28 */
[----:B------:R-:W0:Y:S04]  /*6320*/  @!P4 LDS.128 R4, [R11+0x9000] ;  /* 0x009000000b04c984 */ /* 0x000e280000000c00 */
[----:B0-----:R0:W-:Y:S02]  /*6330*/  @!P4 ST.E.128 desc[UR40][R14.64], R4 ;  /* 0x000000040e00c985 */ /* 0x0011e4000c101d28 */
.L_x_704:
[----:B------:R-:W-:Y:S05]  /*6340*/  BSYNC B0 ;  /* 0x0000000000007941 */ /* 0x000fea0003800000 */
.L_x_703:
[----:B------:R-:W-:Y:S01]  /*6350*/  ISETP.GE.AND P3, PT, R92, 0x41, PT ;  /* 0x000000415c00780c */ /* 0x000fe20003f66270 */
[----:B------:R1:W1:Y:S01]  /*6360*/  SHFL.IDX PT, R37, R36, 0x1, 0x1c1f ;  /* 0x003c1f0024257f89 */ /* 0x00026200000e0000 */
[----:B------:R-:W-:Y:S03]  /*6370*/  BSSY B0, `(.L_x_705) ;  /* 0x000002c000007945 */ /* 0x000fe60003800000 */
[----:B0-----:R-:W0:Y:S08]  /*6380*/  SHFL.IDX PT, R35, R35, 0x1, 0x1c1f ;  /* 0x003c1f0023237f89 */ /* 0x001e3000000e0000 */
[----:B------:R-:W-:Y:S05]  /*6390*/  @!P3 BRA `(.L_x_706) ;  /* 0x0000000000a4b947 */ /* 0x000fea0003800000 */
[----:B------:R-:W-:Y:S02]  /*63a0*/  ISETP.NE.AND P5, PT, R77, RZ, PT ;  /* 0x000000ff4d00720c */ /* 0x000fe40003fa5270 */
[----:B------:R-:W-:Y:S02]  /*63b0*/  ISETP.NE.AND P4, PT, R78, RZ, PT ;  /* 0x000000ff4e00720c */ /* 0x000fe40003f85270 */
[----:B-1----:R-:W-:-:S09]  /*63c0*/  PRMT R36, R10, 0x8880, RZ ;  /* 0x000088800a247816 */ /* 0x002fd200000000ff */
[----:B------:R-:W1:Y:S01]  /*63d0*/  @P5 LDS.128 R4, [R34+0x2000] ;  /* 0x0020000022045984 */ /* 0x000e620000000c00 */
[----:B0-2---:R-:W-:-:S04]  /*63e0*/  @P5 LEA R32, P3, R16, R35, 0x1 ;  /* 0x0000002310205211 */ /* 0x005fc800078608ff */
[----:B------:R-:W-:Y:S02]  /*63f0*/  @P5 LEA.HI.X R33, R16, R37, R17, 0x1, P3 ;  /* 0x0000002510215211 */ /* 0x000fe400018f0c11 */
[----:B------:R-:W-:-:S04]  /*6400*/  @P4 LEA R14, P3, R2, R35, 0x1 ;  /* 0x00000023020e4211 */ /* 0x000fc800078608ff */
[----:B------:R-:W-:Y:S02]  /*6410*/  @P4 LEA.HI.X R15, R2, R37, R202, 0x1, P3 ;  /* 0x00000025020f4211 */ /* 0x000fe400018f0cca */
[----:B------:R-:W-:-:S13]  /*6420*/  ISETP.NE.AND P3, PT, R79, RZ, PT ;  /* 0x000000ff4f00720c */ /* 0x000fda0003f65270 */
[----:B------:R-:W-:-:S04]  /*6430*/  @P3 LEA R12, P6, R211, R35, 0x1 ;  /* 0x00000023d30c3211 */ /* 0x000fc800078c08ff */
[----:B------:R-:W-:Y:S01]  /*6440*/  @P3 LEA.HI.X R13, R211, R37, R220, 0x1, P6 ;  /* 0x00000025d30d3211 */ /* 0x000fe200030f0cdc */
[----:B-1----:R0:W-:Y:S01]  /*6450*/  @P5 ST.E.128 desc[UR40][R32.64], R4 ;  /* 0x0000000420005985 */ /* 0x0021e2000c101d28 */
[----:B------:R-:W-:-:S03]  /*6460*/  ISETP.NE.AND P5, PT, R80, RZ, PT ;  /* 0x000000ff5000720c */ /* 0x000fc60003fa5270 */
[----:B------:R-:W1:Y:S10]  /*6470*/  @P4 LDS.128 R4, [R11+0x2000] ;  /* 0x002000000b044984 */ /* 0x000e740000000c00 */
[----:B0-----:R-:W-:-:S04]  /*6480*/  @P5 LEA R32, P6, R210, R35, 0x1 ;  /* 0x00000023d2205211 */ /* 0x001fc800078c08ff */
        /* <DEDUP_REMOVED lines=17> */
[----:B------:R-:W-:-:S03]  /*65a0*/  ISETP.GT.AND P4, PT, R36, -0x1, PT ;  /* 0xffffffff2400780c */ /* 0x000fc60003f84270 */
[----:B------:R-:W1:Y:S10]  /*65b0*/  @P3 LDS.128 R4, [R11+0x8000] ;  /* 0x008000000b043984 */ /* 0x000e740000000c00 */
[----:B0-----:R-:W-:-:S04]  /*65c0*/  @!P4 LEA R14, P6, R212, R35, 0x1 ;  /* 0x00000023d40ec211 */ /* 0x001fc800078c08ff */
[----:B------:R-:W-:Y:S01]  /*65d0*/  @!P4 LEA.HI.X R15, R212, R37, R215, 0x1, P6 ;  /* 0x00000025d40fc211 */ /* 0x000fe200030f0cd7 */
[----:B-1----:R-:W-:Y:S04]  /*65e0*/  @P3 ST.E.128 desc[UR40][R12.64], R4 ;  /* 0x000000040c003985 */ /* 0x002fe8000c101d28 */
[----:B------:R-:W0:Y:S04]  /*65f0*/  @P5 LDS.128 R4, [R34+0xb000] ;  /* 0x00b0000022045984 */ /* 0x000e280000000c00 */
[----:B0-----:R-:W-:Y:S04]  /*6600*/  @P5 ST.E.128 desc[UR40][R32.64], R4 ;  /* 0x0000000420005985 */ /* 0x001fe8000c101d28 */
[----:B------:R-:W0:Y:S04]  /*6610*/  @!P4 LDS.128 R4, [R11+0xb000] ;  /* 0x00b000000b04c984 */ /* 0x000e280000000c00 */
[----:B0-----:R0:W-:Y:S02]  /*6620*/  @!P4 ST.E.128 desc[UR40][R14.64], R4 ;  /* 0x000000040e00c985 */ /* 0x0011e4000c101d28 */
.L_x_706:
[----:B------:R-:W-:Y:S05]  /*6630*/  BSYNC B0 ;  /* 0x0000000000007941 */ /* 0x000fea0003800000 */
.L_x_705:
[----:B0-----:R-:W5:Y:S01]  /*6640*/  LDL R4, [R1] ;  /* 0x0000000001047983 */ /* 0x001f620000100800 */
[----:B-1-3--:R-:W-:Y:S02]  /*6650*/  @!P2 VIADD R87, R87, 0x228c0 ;  /* 0x000228c05757a836 */ /* 0x00afe40000000000 */
[----:B------:R-:W-:Y:S01]  /*6660*/  VIADD R18, R18, 0x1 ;  /* 0x0000000112127836 */ /* 0x000fe20000000000 */
[----:B------:R-:W-:Y:S01]  /*6670*/  @!PT LDS RZ, [RZ] ;  /* 0x00000000fffff984 */ /* 0x000fe20000000800 */
[----:B------:R-:W-:Y:S01]  /*6680*/  @!PT LDS RZ, [RZ] ;  /* 0x00000000fffff984 */ /* 0x000fe20000000800 */
[----:B------:R-:W-:Y:S01]  /*6690*/  @!PT LDS RZ, [RZ] ;  /* 0x00000000fffff984 */ /* 0x000fe20000000800 */
[----:B------:R-:W-:Y:S01]  /*66a0*/  @!PT LDS RZ, [RZ] ;  /* 0x00000000fffff984 */ /* 0x000fe20000000800 */
[----:B------:R0:W-:Y:S06]  /*66b0*/  MEMBAR.ALL.CTA ;  /* 0x0000000000007992 */ /* 0x0001ec0000008000 */
[----:B0-----:R-:W0:Y:S01]  /*66c0*/  FENCE.VIEW.ASYNC.S ;  /* 0x00000000000073c6 */ /* 0x001e220000000000 */
[----:B------:R-:W-:Y:S01]  /*66d0*/  @!P2 PRMT R87, RZ, 0x654, R87 ;  /* 0x00000654ff57a816 */ /* 0x000fe20000000057 */
[----:B0-----:R0:W-:Y:S06]  /*66e0*/  BAR.SYNC.DEFER_BLOCKING R60, 0x80 ;  /* 0x0002003c0000751d */ /* 0x0011ec0000010000 */
[----:B------:R0:W-:Y:S01]  /*66f0*/  @!P2 SYNCS.ARRIVE.TRANS64.RED.A1T0 RZ, [R87+URZ], RZ ;  /* 0x000000ff57ffa9a7 */ /* 0x0001e2000810043f */
[----:B------:R-:W-:-:S04]  /*6700*/  ISETP.NE.AND P2, PT, R18, 0x2, PT ;  /* 0x000000021200780c */ /* 0x000fc80003f45270 */
[----:B------:R-:W-:Y:S02]  /*6710*/  SEL R5, RZ, 0x1, P2 ;  /* 0x00000001ff057807 */ /* 0x000fe40001000000 */
[----:B------:R-:W-:Y:S02]  /*6720*/  SEL R18, R18, RZ, P2 ;  /* 0x000000ff12127207 */ /* 0x000fe40001000000 */
[----:B------:R-:W-:Y:S02]  /*6730*/  LOP3.LUT R204, R204, R5, RZ, 0x3c, !PT ;  /* 0x00000005cccc7212 */ /* 0x000fe400078e3cff */
[----:B-----5:R-:W-:-:S13]  /*6740*/  LOP3.LUT P3, RZ, R4, 0x2, RZ, 0xc0, !PT ;  /* 0x0000000204ff7812 */ /* 0x020fda000786c0ff */
[----:B0-----:R-:W-:Y:S05]  /*6750*/  @P3 BRA `(.L_x_707) ;  /* 0xffffffc400743947 */ /* 0x001fea000383ffff */
[----:B------:R-:W0:Y:S01]  /*6760*/  S2R R4, SR_TID.X ;  /* 0x0000000000047919 */ /* 0x000e220000002100 */
[----:B------:R-:W-:Y:S02]  /*6770*/  PLOP3.LUT P0, PT, PT, PT, PT, 0x8, 0x0 ;  /* 0x000000000000781c */ /* 0x000fe40003f0e170 */
[----:B0-----:R-:W-:-:S04]  /*6780*/  SHF.R.U32.HI R4, RZ, 0x7, R4 ;  /* 0x00000007ff047819 */ /* 0x001fc80000011604 */
[----:B------:R-:W-:-:S13]  /*6790*/  ISETP.NE.AND P3, PT, R4, 0x1, PT ;  /* 0x000000010400780c */ /* 0x000fda0003f65270 */
[----:B------:R-:W-:Y:S05]  /*67a0*/  @!P3 WARPSYNC.ALL ;  /* 0x000000000000b948 */ /* 0x000fea0003800000 */
[----:B------:R-:W-:Y:S06]  /*67b0*/  @!P3 BAR.ARV 0x9, 0x100 ;  /* 0x024400000000bb1d */ /* 0x000fec0000002000 */
.L_x_649:
[----:B------:R-:W-:Y:S01]  /*67c0*/  MOV R0, RZ ;  /* 0x000000ff00007202 */ /* 0x000fe20000000f00 */
[----:B------:R-:W-:Y:S06]  /*67d0*/  @P0 BRA `(.L_x_708) ;  /* 0x00000000000c0947 */ /* 0x000fec0003800000 */
[----:B------:R-:W0:Y:S01]  /*67e0*/  FENCE.VIEW.ASYNC.G ;  /* 0x00000000000073c6 */ /* 0x000e220000000100 */
[----:B------:R-:W-:Y:S05]  /*67f0*/  WARPSYNC.ALL ;  /* 0x0000000000007948 */ /* 0x000fea0003800000 */
[----:B0-----:R-:W-:Y:S06]  /*6800*/  BAR.ARV 0xc, 0x180 ;  /* 0x0306000000007b1d */ /* 0x001fec0000002000 */
.L_x_708:
[----:B------:R-:W3:Y:S01]  /*6810*/  LDL R3, [R1] ;  /* 0x0000000001037983 */ /* 0x000ee20000100800 */
[----:B------:R-:W-:Y:S01]  /*6820*/  BSSY B0, `(.L_x_709) ;  /* 0x0000021000007945 */ /* 0x000fe20003800000 */
[----:B---3--:R-:W-:-:S13]  /*6830*/  LOP3.LUT P0, RZ, R3, 0x8, RZ, 0xc0, !PT ;  /* 0x0000000803ff7812 */ /* 0x008fda000780c0ff */
[----:B------:R-:W-:Y:S05]  /*6840*/  @!P0 BRA `(.L_x_710) ;  /* 0x0000000000788947 */ /* 0x000fea0003800000 */
[----:B------:R-:W3:Y:S01]  /*6850*/  LDL R3, [R1+0x30] ;  /* 0x0000300001037983 */ /* 0x000ee20000100800 */
[----:B------:R-:W-:Y:S01]  /*6860*/  ULDC UR4, c[0x0][0x9f0] ;  /* 0x00027c0000047ab9 */ /* 0x000fe20000000800 */
[----:B---3--:R-:W-:-:S04]  /*6870*/  ISETP.NE.AND P0, PT, R3, RZ, PT ;  /* 0x000000ff0300720c */ /* 0x008fc80003f05270 */
[----:B------:R-:W-:-:S04]  /*6880*/  SEL R9, R3, UR4, P0 ;  /* 0x0000000403097c07 */ /* 0x000fc80008000000 */
[-C--:B------:R-:W-:Y:S02]  /*6890*/  IABS R6, R9.reuse ;  /* 0x0000000900067213 */ /* 0x080fe40000000000 */
[----:B------:R-:W-:Y:S02]  /*68a0*/  IADD3 R0, R177, -0x1, R9 ;  /* 0xffffffffb1007810 */ /* 0x000fe40007ffe009 */
[----:B------:R-:W0:Y:S01]  /*68b0*/  I2F.RP R3, R6 ;  /* 0x0000000600037306 */ /* 0x000e220000209400 */
[-C--:B------:R-:W-:Y:S02]  /*68c0*/  IABS R10, R9.reuse ;  /* 0x00000009000a7213 */ /* 0x080fe40000000000 */
[----:B------:R-:W-:Y:S02]  /*68d0*/  IABS R8, R0 ;  /* 0x0000000000087213 */ /* 0x000fe40000000000 */
[----:B------:R-:W-:-:S04]  /*68e0*/  LOP3.LUT R0, R0, R9, RZ, 0x3c, !PT ;  /* 0x0000000900007212 */ /* 0x000fc800078e3cff */
[----:B------:R-:W-:Y:S01]  /*68f0*/  ISETP.GE.AND P2, PT, R0, RZ, PT ;  /* 0x000000ff0000720c */ /* 0x000fe20003f46270 */
[----:B0-----:R-:W0:Y:S02]  /*6900*/  MUFU.RCP R3, R3 ;  /* 0x0000000300037308 */ /* 0x001e240000001000 */
[----:B0-----:R-:W-:Y:S02]  /*6910*/  VIADD R4, R3, 0xffffffe ;  /* 0x0ffffffe03047836 */ /* 0x001fe40000000000 */
[----:B------:R-:W-:-:S04]  /*6920*/  IMAD.MOV R3, RZ, RZ, -R10 ;  /* 0x000000ffff037224 */ /* 0x000fc800078e0a0a */
[----:B------:R0:W1:Y:S02]  /*6930*/  F2I.FTZ.U32.TRUNC.NTZ R5, R4 ;  /* 0x0000000400057305 */ /* 0x000064000021f000 */
[----:B0-----:R-:W-:Y:S02]  /*6940*/  IMAD.MOV.U32 R4, RZ, RZ, RZ ;  /* 0x000000ffff047224 */ /* 0x001fe400078e00ff */
        /* <DEDUP_REMOVED lines=11> */
[----:B------:R-:W-:-:S05]  /*6a00*/  IMAD.MOV.U32 R0, RZ, RZ, R5 ;  /* 0x000000ffff007224 */ /* 0x000fca00078e0005 */
[----:B------:R-:W-:Y:S02]  /*6a10*/  @!P2 IADD3 R0, -R0, RZ, RZ ;  /* 0x000000ff0000a210 */ /* 0x000fe40007ffe1ff */
[----:B------:R-:W-:-:S07]  /*6a20*/  @!P1 LOP3.LUT R0, RZ, R9, RZ, 0x33, !PT ;  /* 0x00000009ff009212 */ /* 0x000fce00078e33ff */
.L_x_710:
[----:B------:R-:W-:Y:S05]  /*6a30*/  BSYNC B0 ;  /* 0x0000000000007941 */ /* 0x000fea0003800000 */
.L_x_709:
[----:B------:R-:W3:Y:S01]  /*6a40*/  LDL R3, [R1+0x48] ;  /* 0x0000480001037983 */ /* 0x000ee20000100800 */
[----:B------:R-:W-:Y:S01]  /*6a50*/  PLOP3.LUT P0, PT, PT, PT, PT, 0x80, 0x0 ;  /* 0x000000000000781c */ /* 0x000fe20003f0f070 */
[----:B------:R-:W-:Y:S01]  /*6a60*/  IMAD.MOV.U32 R155, RZ, RZ, RZ ;  /* 0x000000ffff9b7224 */ /* 0x000fe200078e00ff */
[----:B------:R-:W-:Y:S01]  /*6a70*/  CS2R R150, SRZ ;  /* 0x0000000000967805 */ /* 0x000fe2000001ff00 */
[----:B------:R-:W-:Y:S01]  /*6a80*/  IMAD.MOV.U32 R156, RZ, RZ, RZ ;  /* 0x000000ffff9c7224 */ /* 0x000fe200078e00ff */
        /* <DEDUP_REMOVED lines=25> */
[----:B--2---:R-:W-:Y:S02]  /*6c20*/  CS2R R98, SRZ ;  /* 0x0000000000627805 */ /* 0x004fe4000001ff00 */
        /* <DEDUP_REMOVED lines=28> */
[----:B----4-:R-:W-:Y:S02]  /*6df0*/  CS2R R40, SRZ ;  /* 0x0000000000287805 */ /* 0x010fe4000001ff00 */
[----:B------:R-:W-:Y:S02]  /*6e00*/  CS2R R38, SRZ ;  /* 0x0000000000267805 */ /* 0x000fe4000001ff00 */
[----:B------:R-:W-:Y:S02]  /*6e10*/  CS2R R36, SRZ ;  /* 0x0000000000247805 */ /* 0x000fe4000001ff00 */
[----:B------:R-:W-:-:S02]  /*6e20*/  CS2R R34, SRZ ;  /* 0x0000000000227805 */ /* 0x000fc4000001ff00 */
[----:B------:R-:W-:Y:S02]  /*6e30*/  CS2R R32, SRZ ;  /* 0x0000000000207805 */ /* 0x000fe4000001ff00 */
[----:B------:R-:W-:Y:S02]  /*6e40*/  CS2R R30, SRZ ;  /* 0x00000000001e7805 */ /* 0x000fe4000001ff00 */
[----:B------:R-:W-:Y:S02]  /*6e50*/  CS2R R28, SRZ ;  /* 0x00000000001c7805 */ /* 0x000fe4000001ff00 */
[----:B------:R-:W-:Y:S02]  /*6e60*/  CS2R R26, SRZ ;  /* 0x00000000001a7805 */ /* 0x000fe4000001ff00 */
[----:B------:R-:W-:Y:S01]  /*6e70*/  CS2R R152, SRZ ;  /* 0x0000000000987805 */ /* 0x000fe2000001ff00 */
[----:B---3--:R-:W-:-:S05]  /*6e80*/  IMAD R3, R3, R0, RZ ;  /* 0x0000000003037224 */ /* 0x008fca00078e02ff */
[----:B------:R0:W-:Y:S01]  /*6e90*/  STL [R1+0x18], R3 ;  /* 0x0000180301007387 */ /* 0x0001e20000100800 */
[----:B------:R-:W-:-:S04]  /*6ea0*/  VIADDMNMX R177, R3, R0, R177, PT ;  /* 0x0000000003b17246 */ /* 0x000fc800038001b1 */
[----:B------:R-:W-:-:S13]  /*6eb0*/  ISETP.GT.AND P1, PT, R177, R3, PT ;  /* 0x00000003b100720c */ /* 0x000fda0003f24270 */
[----:B0-----:R-:W-:Y:S05]  /*6ec0*/  @!P1 BRA `(.L_x_711) ;  /* 0x0000007800509947 */ /* 0x001fea0003800000 */
[----:B------:R-:W0:Y:S01]  /*6ed0*/  S2R R30, SR_TID.X ;  /* 0x00000000001e7919 */ /* 0x000e220000002100 */
[----:B------:R-:W-:Y:S01]  /*6ee0*/  UMOV UR4, 0xffffffff ;  /* 0xffffffff00047882 */ /* 0x000fe20000000000 */
[----:B0-----:R-:W-:-:S05]  /*6ef0*/  VIADD R30, R30, 0xffffff80 ;  /* 0xffffff801e1e7836 */ /* 0x001fca0000000000 */
[----:B------:R-:W-:-:S04]  /*6f00*/  SHF.R.S32.HI R29, RZ, 0x1f, R30 ;  /* 0x0000001fff1d7819 */ /* 0x000fc8000001141e */
[----:B------:R-:W-:-:S04]  /*6f10*/  LEA.HI R13, R29, R30, RZ, 0x7 ;  /* 0x0000001e1d0d7211 */ /* 0x000fc800078f38ff */
[----:B------:R-:W-:Y:S01]  /*6f20*/  SHF.R.S32.HI R13, RZ, 0x7, R13 ;  /* 0x00000007ff0d7819 */ /* 0x000fe2000001140d */
[----:B------:R-:W-:Y:S06]  /*6f30*/  BRA.DIV UR4, `(.L_x_712) ;  /* 0x0000014204f07947 */ /* 0x000fec000b800000 */
[----:B------:R0:W1:Y:S02]  /*6f40*/  SHFL.IDX PT, R14, R13, RZ, 0x1f ;  /* 0x00001fff0d0e7589 */ /* 0x00006400000e0000 */
.L_x_950:
[----:B-1----:R-:W-:Y:S01]  /*6f50*/  LEA.HI R0, R14, R14, RZ, 0x1 ;  /* 0x0000000e0e007211 */ /* 0x002fe200078f08ff */
[----:B------:R-:W-:Y:S01]  /*6f60*/  VIADD R26, R19, 0x18400 ;  /* 0x00018400131a7836 */ /* 0x000fe20000000000 */
[----:B------:R-:W-:Y:S02]  /*6f70*/  BSSY B6, `(.L_x_713) ;  /* 0x0000018000067945 */ /* 0x000fe40003800000 */
[----:B------:R-:W-:Y:S02]  /*6f80*/  LOP3.LUT R3, R0, 0x1e, RZ, 0xc0, !PT ;  /* 0x0000001e00037812 */ /* 0x000fe400078ec0ff */
[----:B------:R-:W-:-:S03]  /*6f90*/  LOP3.LUT P0, RZ, R26, 0x1bf, RZ, 0xc0, !PT ;  /* 0x000001bf1aff7812 */ /* 0x000fc6000780c0ff */
[----:B------:R-:W-:-:S04]  /*6fa0*/  IMAD.IADD R3, R14, 0x1, -R3 ;  /* 0x000000010e037824 */ /* 0x000fc800078e0a03 */
[----:B------:R-:W-:-:S05]  /*6fb0*/  IMAD R3, R3, 0x2000, R26 ;  /* 0x0000200003037824 */ /* 0x000fca00078e021a */
[----:B------:R-:W-:-:S04]  /*6fc0*/  SHF.R.U32.HI R3, RZ, 0x4, R3 ;  /* 0x00000004ff037819 */ /* 0x000fc80000011603 */
[----:B------:R-:W-:Y:S01]  /*6fd0*/  LOP3.LUT R24, R3, 0x3fff, RZ, 0xc0, !PT ;  /* 0x00003fff03187812 */ /* 0x000fe200078ec0ff */
[----:B------:R-:W-:Y:S06]  /*6fe0*/  @!P0 BRA `(.L_x_714) ;  /* 0x0000000000408947 */ /* 0x000fec0003800000 */
[----:B------:R-:W-:Y:S01]  /*6ff0*/  MOV R14, 0x0 ;  /* 0x00000000000e7802 */ /* 0x000fe20000000f00 */
[----:B------:R-:W-:Y:S01]  /*7000*/  ULDC.64 UR4, c[0x4][0x98] ;  /* 0x0100260000047ab9 */ /* 0x000fe20000000a00 */
[----:B------:R-:W-:Y:S01]  /*7010*/  ULDC.64 UR6, c[0x4][0xa0] ;  /* 0x0100280000067ab9 */ /* 0x000fe20000000a00 */
[----:B------:R-:W-:Y:S01]  /*7020*/  IMAD.U32 R4, RZ, RZ, UR4 ;  /* 0x00000004ff047e24 */ /* 0x000fe2000f8e00ff */
[----:B------:R-:W-:Y:S01]  /*7030*/  MOV R6, UR6 ;  /* 0x0000000600067c02 */ /* 0x000fe20008000f00 */
[----:B------:R-:W-:Y:S01]  /*7040*/  IMAD.U32 R5, RZ, RZ, UR5 ;  /* 0x00000005ff057e24 */ /* 0x000fe2000f8e00ff */
[----:B------:R-:W1:Y:S01]  /*7050*/  LDC.64 R14, c[0x4][R14] ;  /* 0x010000000e0e7b82 */ /* 0x000e620000000a00 */
[----:B------:R-:W-:Y:S01]  /*7060*/  ULDC.64 UR4, c[0x4][0x38] ;  /* 0x01000e0000047ab9 */ /* 0x000fe20000000a00 */
[----:B------:R-:W-:Y:S02]  /*7070*/  IMAD.U32 R7, RZ, RZ, UR7 ;  /* 0x00000007ff077e24 */ /* 0x000fe4000f8e00ff */
[----:B------:R-:W-:-:S02]  /*7080*/  IMAD.U32 R10, RZ, RZ, UR4 ;  /* 0x00000004ff0a7e24 */ /* 0x000fc4000f8e00ff */
[----:B------:R-:W-:Y:S02]  /*7090*/  IMAD.U32 R11, RZ, RZ, UR5 ;  /* 0x00000005ff0b7e24 */ /* 0x000fe4000f8e00ff */
[----:B------:R-:W-:Y:S02]  /*70a0*/  IMAD.MOV.U32 R8, RZ, RZ, 0x70 ;  /* 0x00000070ff087424 */ /* 0x000fe400078e00ff */
[----:B------:R-:W-:Y:S02]  /*70b0*/  IMAD.MOV.U32 R12, RZ, RZ, 0x1 ;  /* 0x00000001ff0c7424 */ /* 0x000fe400078e00ff */
[----:B0-----:R-:W-:-:S07]  /*70c0*/  IMAD.MOV.U32 R13, RZ, RZ, RZ ;  /* 0x000000ffff0d7224 */ /* 0x001fce00078e00ff */
[----:B------:R-:W-:-:S07]  /*70d0*/  LEPC R20, `(.L_x_714) ;  /* 0x000000001014794e */ /* 0x000fce0000000000 */
[----:B-1---5:R-:W-:Y:S05]  /*70e0*/  CALL.ABS.NOINC R14 ;  /* 0x000000000e007343 */ /* 0x022fea0003c00000 */
.L_x_714:
[----:B------:R-:W-:Y:S05]  /*70f0*/  BSYNC B6 ;  /* 0x0000000000067941 */ /* 0x000fea0003800000 */
.L_x_713:
[----:B------:R-:W-:Y:S02]  /*7100*/  ULDC UR4, c[0x0][0x3f4] ;  /* 0x0000fd0000047ab9 */ /* 0x000fe40000000800 */
[----:B------:R-:W-:-:S13]  /*7110*/  ISETP.LT.AND P0, PT, RZ, UR4, PT ;  /* 0x00000004ff007c0c */ /* 0x000fda000bf01270 */
[----:B------:R-:W-:Y:S05]  /*7120*/  @P0 BRA `(.L_x_715) ;  /* 0x0000000000400947 */ /* 0x000fea0003800000 */
[----:B------:R-:W2:Y:S02]  /*7130*/  LDL R20, [R1+0x40] ;  /* 0x0000400001147983 */ /* 0x000ea40000100800 */
[----:B--2---:R-:W-:-:S04]  /*7140*/  LEA.HI R0, R20, R20, RZ, 0x1 ;  /* 0x0000001414007211 */ /* 0x004fc800078f08ff */
[----:B------:R-:W-:-:S05]  /*7150*/  LOP3.LUT R0, R0, 0xfffffffe, RZ, 0xc0, !PT ;  /* 0xfffffffe00007812 */ /* 0x000fca00078ec0ff */
[----:B------:R-:W-:-:S05]  /*7160*/  IMAD.IADD R0, R20, 0x1, -R0 ;  /* 0x0000000114007824 */ /* 0x000fca00078e0a00 */
[----:B------:R-:W-:-:S04]  /*7170*/  SHF.L.U32 R0, R0, 0x1f, RZ ;  /* 0x0000001f00007819 */ /* 0x000fc800000006ff */
[----:B------:R1:W2:Y:S03]  /*7180*/  SYNCS.PHASECHK.TRANS64.TRYWAIT P0, [R19+URZ+0x22800], R0 ;  /* 0x02280000130075a7 */ /* 0x0002a6000800017f */
[----:B--2---:R-:W-:Y:S05]  /*7190*/  @!P0 NANOSLEEP.SYNCS 0x989680 ;  /* 0x009896800000895d */ /* 0x004fea0003900000 */
[----:B------:R-:W2:Y:S01]  /*71a0*/  @!P0 SYNCS.PHASECHK.TRANS64 P0, [R19+URZ+0x22800], R0 ;  /* 0x02280000130085a7 */ /* 0x000ea2000800007f */
[----:B------:R-:W-:Y:S04]  /*71b0*/  BSSY B0, `(.L_x_716) ;  /* 0x0000006000007945 */ /* 0x000fe80003800000 */
[----:B--2---:R-:W-:Y:S05]  /*71c0*/  @P0 BRA `(.L_x_717) ;  /* 0x0000000000100947 */ /* 0x004fea0003800000 */
.L_x_718:
[----:B--2---:R2:W3:Y:S02]  /*71d0*/  SYNCS.PHASECHK.TRANS64.TRYWAIT P0, [R19+URZ+0x22800], R0 ;  /* 0x02280000130075a7 */ /* 0x0044e4000800017f */
[----:B---3--:R-:W-:Y:S05]  /*71e0*/  @!P0 NANOSLEEP.SYNCS 0x989680 ;  /* 0x009896800000895d */ /* 0x008fea0003900000 */
[----:B------:R-:W3:Y:S02]  /*71f0*/  @!P0 SYNCS.PHASECHK.TRANS64 P0, [R19+URZ+0x22800], R0 ;  /* 0x02280000130085a7 */ /* 0x000ee4000800007f */
[----:B---3--:R-:W-:Y:S05]  /*7200*/  @!P0 BRA `(.L_x_718) ;  /* 0xfffffffc00f08947 */ /* 0x008fea000383ffff */
.L_x_717:
[----:B------:R-:W-:Y:S05]  /*7210*/  BSYNC B0 ;  /* 0x0000000000007941 */ /* 0x000fea0003800000 */
.L_x_716:
[----:B------:R-:W-:Y:S05]  /*7220*/  BRA `(.L_x_719) ;  /* 0x0000002000ec7947 */ /* 0x000fea0003800000 */
.L_x_715:
[----:B-----5:R-:W-:Y:S01]  /*7230*/  SHF.R.S32.HI R0, RZ, 0x1f, R50 ;  /* 0x0000001fff007819 */ /* 0x020fe20000011432 */
[----:B------:R-:W-:Y:S01]  /*7240*/  ULDC.64 UR4, c[0x0][0x3f8] ;  /* 0x0000fe0000047ab9 */ /* 0x000fe20000000a00 */
[----:B------:R-:W-:Y:S01]  /*7250*/  ULDC.64 UR6, c[0x0][0x408] ;  /* 0x0001020000067ab9 */ /* 0x000fe20000000a00 */
[----:B------:R-:W-:Y:S01]  /*7260*/  LOP3.LUT P0, RZ, R26, 0x3ff, RZ, 0xc0, !PT ;  /* 0x000003ff1aff7812 */ /* 0x000fe2000780c0ff */
[----:B------:R-:W-:Y:S01]  /*7270*/  IMAD.WIDE.U32 R4, R50, UR4, RZ ;  /* 0x0000000432047c25 */ /* 0x000fe2000f8e00ff */
[----:B------:R-:W-:Y:S03]  /*7280*/  BSSY B6, `(.L_x_720) ;  /* 0x000001f000067945 */ /* 0x000fe60003800000 */
[C---:B------:R-:W-:Y:S02]  /*7290*/  IMAD R3, R0.reuse, UR4, RZ ;  /* 0x0000000400037c24 */ /* 0x040fe4000f8e02ff */
[----:B------:R-:W-:-:S02]  /*72a0*/  IMAD R9, R0, UR6, RZ ;  /* 0x0000000600097c24 */ /* 0x000fc4000f8e02ff */
[C---:B------:R-:W-:Y:S01]  /*72b0*/  IMAD R3, R50.reuse, UR5, R3 ;  /* 0x0000000532037c24 */ /* 0x040fe2000f8e0203 */
[----:B------:R-:W-:Y:S01]  /*72c0*/  ULDC.64 UR4, c[0x0][0x3e8] ;  /* 0x0000fa0000047ab9 */ /* 0x000fe20000000a00 */
[----:B------:R-:W-:Y:S01]  /*72d0*/  IMAD.WIDE.U32 R6, R50, UR6, RZ ;  /* 0x0000000632067c25 */ /* 0x000fe2000f8e00ff */
[----:B------:R-:W-:-:S03]  /*72e0*/  LEA R26, P1, R4, UR4, 0x1 ;  /* 0x00000004041a7c11 */ /* 0x000fc6000f8208ff */
[----:B------:R-:W-:Y:S01]  /*72f0*/  IMAD R9, R50, UR7, R9 ;  /* 0x0000000732097c24 */ /* 0x000fe2000f8e0209 */
[----:B------:R-:W-:Y:S01]  /*7300*/  ULDC.64 UR6, c[0x0][0x400] ;  /* 0x0001000000067ab9 */ /* 0x000fe20000000a00 */
[----:B------:R-:W-:Y:S01]  /*7310*/  IMAD.IADD R27, R3, 0x1, R5 ;  /* 0x00000001031b7824 */ /* 0x000fe200078e0205 */
[----:B------:R-:W-:Y:S02]  /*7320*/  LEA R28, P2, R6, UR6, 0x1 ;  /* 0x00000006061c7c11 */ /* 0x000fe4000f8408ff */
[----:B------:R-:W-:Y:S02]  /*7330*/  IADD3 R25, R9, R7, RZ ;  /* 0x0000000709197210 */ /* 0x000fe40007ffe0ff */
[----:B------:R-:W-:Y:S02]  /*7340*/  LEA.HI.X R27, R4, UR5, R27, 0x1, P1 ;  /* 0x00000005041b7c11 */ /* 0x000fe400088f0c1b */
[----:B------:R-:W-:Y:S01]  /*7350*/  LEA.HI.X R25, R6, UR7, R25, 0x1, P2 ;  /* 0x0000000706197c11 */ /* 0x000fe200090f0c19 */
[----:B------:R-:W-:Y:S06]  /*7360*/  @!P0 BRA `(.L_x_721) ;  /* 0x0000000000408947 */ /* 0x000fec0003800000 */
[----:B------:R-:W-:Y:S01]  /*7370*/  MOV R14, 0x0 ;  /* 0x00000000000e7802 */ /* 0x000fe20000000f00 */
[----:B------:R-:W-:Y:S01]  /*7380*/  ULDC.64 UR4, c[0x4][0x98] ;  /* 0x0100260000047ab9 */ /* 0x000fe20000000a00 */
[----:B------:R-:W-:Y:S01]  /*7390*/  ULDC.64 UR6, c[0x4][0xa0] ;  /* 0x0100280000067ab9 */ /* 0x000fe20000000a00 */
[----:B------:R-:W-:Y:S01]  /*73a0*/  IMAD.U32 R4, RZ, RZ, UR4 ;  /* 0x00000004ff047e24 */ /* 0x000fe2000f8e00ff */
[----:B0-----:R-:W-:Y:S01]  /*73b0*/  MOV R13, RZ ;  /* 0x000000ff000d7202 */ /* 0x001fe20000000f00 */
        /* <DEDUP_REMOVED lines=10> */
[----:B0-----:R-:W-:Y:S05]  /*7460*/  CALL.ABS.NOINC R14 ;  /* 0x000000000e007343 */ /* 0x001fea0003c00000 */
.L_x_721:
[----:B------:R-:W-:Y:S05]  /*7470*/  BSYNC B6 ;  /* 0x0000000000067941 */ /* 0x000fea0003800000 */
.L_x_720:
[----:B------:R-:W-:Y:S01]  /*7480*/  ULDC.U8 UR4, c[0x0][0x410] ;  /* 0x0001040000047ab9 */ /* 0x000fe20000000000 */
[----:B------:R-:W-:Y:S01]  /*7490*/  BSSY B0, `(.L_x_722) ;  /* 0x000020c000007945 */ /* 0x000fe20003800000 */
[----:B------:R-:W-:Y:S01]  /*74a0*/  ISETP.NE.AND P0, PT, RZ, UR4, PT ;  /* 0x00000004ff007c0c */ /* 0x000fe2000bf05270 */
[----:B------:R-:W-:-:S12]  /*74b0*/  IMAD R4, R49, 0x80, R200 ;  /* 0x0000008031047824 */ /* 0x000fd800078e02c8 */
[----:B------:R-:W-:Y:S05]  /*74c0*/  @!P0 BRA `(.L_x_723) ;  /* 0x0000001000288947 */ /* 0x000fea0003800000 */
[----:B------:R-:W-:-:S03]  /*74d0*/  UMOV UR4, 0xffffffff ;  /* 0xffffffff00047882 */ /* 0x000fc60000000000 */
[----:B------:R-:W-:Y:S05]  /*74e0*/  BRA.DIV UR4, `(.L_x_724) ;  /* 0x0000013e04a87947 */ /* 0x000fea000b800000 */
[----:B------:R1:W2:Y:S04]  /*74f0*/  SHFL.IDX PT, R0, R27, RZ, 0x1c1f ;  /* 0x001c1fff1b007589 */ /* 0x0002a800000e0000 */
[----:B------:R1:W3:Y:S04]  /*7500*/  SHFL.IDX PT, R3, R26, RZ, 0x1c1f ;  /* 0x001c1fff1a037589 */ /* 0x0002e800000e0000 */
[----:B------:R-:W4:Y:S04]  /*7510*/  SHFL.IDX PT, R25, R25, RZ, 0x1c1f ;  /* 0x001c1fff19197589 */ /* 0x000f2800000e0000 */
[----:B------:R1:W0:Y:S02]  /*7520*/  SHFL.IDX PT, R20, R28, RZ, 0x1c1f ;  /* 0x001c1fff1c147589 */ /* 0x00022400000e0000 */
.L_x_956:
[----:B-1----:R-:W5:Y:S01]  /*7530*/  LDL R28, [R1+0x40] ;  /* 0x00004000011c7983 */ /* 0x002f620000100800 */
[----:B------:R-:W-:Y:S01]  /*7540*/  ULDC UR4, c[0x0][0x448] ;  /* 0x0001120000047ab9 */ /* 0x000fe20000000800 */
[----:B------:R-:W-:Y:S01]  /*7550*/  LEA.HI R29, R29, R30, RZ, 0x2 ;  /* 0x0000001e1d1d7211 */ /* 0x000fe200078f10ff */
[----:B------:R-:W-:Y:S01]  /*7560*/  IMAD R26, R48, UR4, RZ ;  /* 0x00000004301a7c24 */ /* 0x000fe2000f8e02ff */
[----:B------:R-:W-:Y:S01]  /*7570*/  BSSY B1, `(.L_x_725) ;  /* 0x0000023000017945 */ /* 0x000fe20003800000 */
[----:B------:R-:W-:Y:S02]  /*7580*/  CS2R R6, SRZ ;  /* 0x0000000000067805 */ /* 0x000fe4000001ff00 */
[----:B------:R-:W-:Y:S02]  /*7590*/  CS2R R8, SRZ ;  /* 0x0000000000087805 */ /* 0x000fe4000001ff00 */
[----:B------:R-:W-:Y:S02]  /*75a0*/  SHF.R.S32.HI R29, RZ, 0x1f, R29 ;  /* 0x0000001fff1d7819 */ /* 0x000fe4000001141d */
[----:B------:R-:W-:Y:S01]  /*75b0*/  ISETP.GE.AND P0, PT, R4, R26, PT ;  /* 0x0000001a0400720c */ /* 0x000fe20003f06270 */
[----:B------:R-:W-:Y:S01]  /*75c0*/  IMAD R26, R49, -0x80, R26 ;  /* 0xffffff80311a7824 */ /* 0x000fe200078e021a */
[----:B------:R-:W-:-:S02]  /*75d0*/  CS2R R4, SRZ ;  /* 0x0000000000047805 */ /* 0x000fc4000001ff00 */
[----:B-----5:R-:W-:-:S04]  /*75e0*/  LEA.HI R10, R28, R28, RZ, 0x1 ;  /* 0x0000001c1c0a7211 */ /* 0x020fc800078f08ff */
[----:B------:R-:W-:Y:S02]  /*75f0*/  LOP3.LUT R27, R10, 0xfffffffe, RZ, 0xc0, !PT ;  /* 0xfffffffe0a1b7812 */ /* 0x000fe400078ec0ff */
[----:B------:R-:W-:-:S03]  /*7600*/  CS2R R10, SRZ ;  /* 0x00000000000a7805 */ /* 0x000fc6000001ff00 */
[----:B------:R-:W-:Y:S05]  /*7610*/  @P0 BRA `(.L_x_726) ;  /* 0x0000000000600947 */ /* 0x000fea0003800000 */
[----:B------:R-:W-:Y:S01]  /*7620*/  ULDC UR4, c[0x0][0x3f4] ;  /* 0x0000fd0000047ab9 */ /* 0x000fe20000000800 */
[C---:B------:R-:W-:Y:S01]  /*7630*/  IMAD.SHL.U32 R14, R205.reuse, 0x2, RZ ;  /* 0x00000002cd0e7824 */ /* 0x040fe200078e00ff */
[----:B------:R-:W-:Y:S01]  /*7640*/  ISETP.GE.AND P2, PT, R22, UR4, PT ;  /* 0x0000000416007c0c */ /* 0x000fe2000bf46270 */
[----:B---3--:R-:W-:Y:S01]  /*7650*/  IMAD.MOV.U32 R4, RZ, RZ, R3 ;  /* 0x000000ffff047224 */ /* 0x008fe200078e0003 */
[C---:B------:R-:W-:Y:S01]  /*7660*/  ISETP.GE.AND P3, PT, R205.reuse, UR4, PT ;  /* 0x00000004cd007c0c */ /* 0x040fe2000bf66270 */
[----:B--2---:R-:W-:Y:S01]  /*7670*/  IMAD.MOV.U32 R5, RZ, RZ, R0 ;  /* 0x000000ffff057224 */ /* 0x004fe200078e0000 */
[----:B------:R-:W-:Y:S02]  /*7680*/  SHF.R.S32.HI R6, RZ, 0x1f, R205 ;  /* 0x0000001fff067819 */ /* 0x000fe400000114cd */
[----:B------:R-:W-:Y:S01]  /*7690*/  CS2R R8, SRZ ;  /* 0x0000000000087805 */ /* 0x000fe2000001ff00 */
[----:B----4-:R-:W-:Y:S01]  /*76a0*/  IMAD.MOV.U32 R7, RZ, RZ, R25 ;  /* 0x000000ffff077224 */ /* 0x010fe200078e0019 */
[----:B------:R-:W-:Y:S01]  /*76b0*/  SHF.L.U64.HI R15, R205, 0x1, R6 ;  /* 0x00000001cd0f7819 */ /* 0x000fe20000010206 */
[----:B0-----:R-:W-:-:S04]  /*76c0*/  IMAD.MOV.U32 R6, RZ, RZ, R20 ;  /* 0x000000ffff067224 */ /* 0x001fc800078e0014 */
[----:B------:R-:W-:Y:S02]  /*76d0*/  @!P2 IMAD.WIDE R4, R22, 0x2, R4 ;  /* 0x000000021604a825 */ /* 0x000fe400078e0204 */
[-C--:B------:R-:W-:Y:S02]  /*76e0*/  @!P3 IADD3 R12, P0, R3, R14.reuse, RZ ;  /* 0x0000000e030cb210 */ /* 0x080fe40007f1e0ff */
[----:B------:R-:W-:Y:S01]  /*76f0*/  @!P3 IADD3 R14, P1, R20, R14, RZ ;  /* 0x0000000e140eb210 */ /* 0x000fe20007f3e0ff */
[----:B------:R0:W5:Y:S01]  /*7700*/  @!P2 LD.E.64 R8, desc[UR40][R4.64] ;  /* 0x000000280408a980 */ /* 0x000162000c101b00 */
[----:B------:R-:W-:Y:S01]  /*7710*/  @!P2 IMAD.WIDE R20, R22, 0x2, R6 ;  /* 0x000000021614a825 */ /* 0x000fe200078e0206 */
[----:B------:R-:W-:Y:S02]  /*7720*/  CS2R R10, SRZ ;  /* 0x00000000000a7805 */ /* 0x000fe4000001ff00 */
[----:B------:R-:W-:Y:S01]  /*7730*/  CS2R R6, SRZ ;  /* 0x0000000000067805 */ /* 0x000fe2000001ff00 */
[----:B------:R-:W-:-:S02]  /*7740*/  @!P3 IMAD.X R13, R0, 0x1, R15, P0 ;  /* 0x00000001000db824 */ /* 0x000fc400000e060f */
[----:B------:R-:W-:Y:S01]  /*7750*/  @!P3 IMAD.X R15, R25, 0x1, R15, P1 ;  /* 0x00000001190fb824 */ /* 0x000fe200008e060f */
[----:B0-----:R-:W-:Y:S02]  /*7760*/  CS2R R4, SRZ ;  /* 0x0000000000047805 */ /* 0x001fe4000001ff00 */
[----:B------:R1:W5:Y:S04]  /*7770*/  @!P3 LD.E.64 R10, desc[UR40][R12.64] ;  /* 0x000000280c0ab980 */ /* 0x000368000c101b00 */
[----:B------:R1:W5:Y:S04]  /*7780*/  @!P3 LD.E.64 R6, desc[UR40][R14.64] ;  /* 0x000000280e06b980 */ /* 0x000368000c101b00 */
[----:B------:R1:W5:Y:S02]  /*7790*/  @!P2 LD.E.64 R4, desc[UR40][R20.64] ;  /* 0x000000281404a980 */ /* 0x000364000c101b00 */
.L_x_726:
[----:B------:R-:W-:Y:S05]  /*77a0*/  BSYNC B1 ;  /* 0x0000000000017941 */ /* 0x000fea0003800000 */
.L_x_725:
[----:B-1----:R-:W4:Y:S01]  /*77b0*/  LDL R14, [R1+0x1c] ;  /* 0x00001c00010e7983 */ /* 0x002f220000100800 */
[----:B------:R-:W-:Y:S01]  /*77c0*/  IADD3 R27, R28, -R27, RZ ;  /* 0x8000001b1c1b7210 */ /* 0x000fe20007ffe0ff */
[----:B-----5:R-:W-:Y:S01]  /*77d0*/  IMAD.MOV.U32 R30, RZ, RZ, R8 ;  /* 0x000000ffff1e7224 */ /* 0x020fe200078e0008 */
[--C-:B------:R-:W-:Y:S02]  /*77e0*/  SHF.R.U64 R32, R8, 0x10, R9.reuse ;  /* 0x0000001008207819 */ /* 0x100fe40000001209 */
[----:B------:R-:W-:Y:S02]  /*77f0*/  SHF.L.U32 R8, R27, 0x1f, RZ ;  /* 0x0000001f1b087819 */ /* 0x000fe400000006ff */
[----:B------:R-:W-:Y:S02]  /*7800*/  LEA.HI R29, R29, R200, RZ, 0x3 ;  /* 0x000000c81d1d7211 */ /* 0x000fe400078f18ff */
[----:B------:R-:W1:Y:S02]  /*7810*/  SYNCS.PHASECHK.TRANS64.TRYWAIT P0, [R19+URZ+0x22800], R8 ;  /* 0x02280008130075a7 */ /* 0x000e64000800017f */
[----:B------:R-:W-:Y:S01]  /*7820*/  LOP3.LUT R29, R29, 0xfffffff8, RZ, 0xc0, !PT ;  /* 0xfffffff81d1d7812 */ /* 0x000fe200078ec0ff */
[----:B---3--:R-:W-:-:S04]  /*7830*/  IMAD.MOV.U32 R3, RZ, RZ, R9 ;  /* 0x000000ffff037224 */ /* 0x008fc800078e0009 */
[----:B------:R-:W-:-:S04]  /*7840*/  IMAD.IADD R29, R200, 0x1, -R29 ;  /* 0x00000001c81d7824 */ /* 0x000fc800078e0a1d */
[----:B--2---:R-:W-:Y:S01]  /*7850*/  IMAD.SHL.U32 R0, R29, 0x40, RZ ;  /* 0x000000401d007824 */ /* 0x004fe200078e00ff */
[----:B------:R-:W-:-:S04]  /*7860*/  PRMT R30, R30, 0x5410, R3 ;  /* 0x000054101e1e7816 */ /* 0x000fc80000000003 */
[----:B------:R-:W-:-:S04]  /*7870*/  LOP3.LUT R3, R0, 0x1c0, RZ, 0xc0, !PT ;  /* 0x000001c000037812 */ /* 0x000fc800078ec0ff */
[----:B------:R-:W-:Y:S02]  /*7880*/  LOP3.LUT R0, R3, 0x18, R16, 0xf8, !PT ;  /* 0x0000001803007812 */ /* 0x000fe400078ef810 */
[----:B------:R-:W-:Y:S01]  /*7890*/  SHF.R.U32.HI R3, RZ, 0x3, R3 ;  /* 0x00000003ff037819 */ /* 0x000fe20000011603 */
[----:B------:R-:W-:Y:S01]  /*78a0*/  IMAD.MOV.U32 R28, RZ, RZ, R4 ;  /* 0x000000ffff1c7224 */ /* 0x000fe200078e0004 */
[----:B0-----:R-:W-:Y:S02]  /*78b0*/  SHF.R.U32.HI R13, RZ, 0x10, R9 ;  /* 0x00000010ff0d7819 */ /* 0x001fe40000011609 */
[----:B------:R-:W-:Y:S01]  /*78c0*/  LOP3.LUT R0, R0, R3, RZ, 0x3c, !PT ;  /* 0x0000000300007212 */ /* 0x000fe200078e3cff */
[--C-:B------:R-:W-:Y:S01]  /*78d0*/  IMAD.MOV.U32 R9, RZ, RZ, R5.reuse ;  /* 0x000000ffff097224 */ /* 0x100fe200078e0005 */
[----:B------:R-:W-:Y:S01]  /*78e0*/  SHF.R.U64 R34, R4, 0x10, R5 ;  /* 0x0000001004227819 */ /* 0x000fe20000001205 */
[----:B------:R-:W-:Y:S01]  /*78f0*/  IMAD.MOV.U32 R4, RZ, RZ, R7 ;  /* 0x000000ffff047224 */ /* 0x000fe200078e0007 */
[----:B------:R-:W-:Y:S01]  /*7900*/  LOP3.LUT P2, RZ, R29, 0x4, RZ, 0xc0, !PT ;  /* 0x000000041dff7812 */ /* 0x000fe2000784c0ff */
[----:B------:R-:W-:Y:S01]  /*7910*/  IMAD.MOV.U32 R31, RZ, RZ, R10 ;  /* 0x000000ffff1f7224 */ /* 0x000fe200078e000a */
[--C-:B------:R-:W-:Y:S01]  /*7920*/  SHF.R.U64 R33, R10, 0x10, R11.reuse ;  /* 0x000000100a217819 */ /* 0x100fe2000000120b */
[----:B------:R-:W-:Y:S01]  /*7930*/  IMAD.MOV.U32 R12, RZ, RZ, R11 ;  /* 0x000000ffff0c7224 */ /* 0x000fe200078e000b */
[----:B------:R-:W-:-:S02]  /*7940*/  MOV R29, R6 ;  /* 0x00000006001d7202 */ /* 0x000fc40000000f00 */
[----:B------:R-:W-:Y:S01]  /*7950*/  PRMT R28, R28, 0x5410, R9 ;  /* 0x000054101c1c7816 */ /* 0x000fe20000000009 */
[----:B------:R-:W-:Y:S01]  /*7960*/  BSSY B1, `(.L_x_727) ;  /* 0x0000011000017945 */ /* 0x000fe20003800000 */
[----:B------:R-:W-:Y:S02]  /*7970*/  SHF.R.U32.HI R10, RZ, 0x10, R11 ;  /* 0x00000010ff0a7819 */ /* 0x000fe4000001160b */
[----:B------:R-:W-:Y:S02]  /*7980*/  SHF.R.U32.HI R5, RZ, 0x10, R5 ;  /* 0x00000010ff057819 */ /* 0x000fe40000011605 */
[----:B------:R-:W-:Y:S02]  /*7990*/  VIMNMX R9, R26, 0x80, PT ;  /* 0x000000801a097848 */ /* 0x000fe40003fe0100 */
[----:B------:R-:W-:Y:S02]  /*79a0*/  SHF.R.U64 R35, R6, 0x10, R7 ;  /* 0x0000001006237819 */ /* 0x000fe40000001207 */
[----:B------:R-:W-:-:S02]  /*79b0*/  PRMT R29, R29, 0x5410, R4 ;  /* 0x000054101d1d7816 */ /* 0x000fc40000000004 */
[----:B------:R-:W-:Y:S02]  /*79c0*/  SHF.R.U32.HI R6, RZ, 0x10, R7 ;  /* 0x00000010ff067819 */ /* 0x000fe40000011607 */
[----:B------:R-:W-:Y:S02]  /*79d0*/  PRMT R32, R32, 0x5410, R13 ;  /* 0x0000541020207816 */ /* 0x000fe4000000000d */
[----:B------:R-:W-:Y:S02]  /*79e0*/  PRMT R31, R31, 0x5410, R12 ;  /* 0x000054101f1f7816 */ /* 0x000fe4000000000c */
[----:B------:R-:W-:Y:S02]  /*79f0*/  PRMT R33, R33, 0x5410, R10 ;  /* 0x0000541021217816 */ /* 0x000fe4000000000a */
[----:B------:R-:W-:Y:S02]  /*7a00*/  PRMT R34, R34, 0x5410, R5 ;  /* 0x0000541022227816 */ /* 0x000fe40000000005 */
[----:B------:R-:W-:Y:S01]  /*7a10*/  ISETP.GE.AND P1, PT, R200, R9, PT ;  /* 0x00000009c800720c */ /* 0x000fe20003f26270 */
[----:B----4-:R-:W-:-:S04]  /*7a20*/  IMAD R0, R14, 0x200, R0 ;  /* 0x000002000e007824 */ /* 0x010fc800078e0200 */
[----:B------:R-:W-:-:S04]  /*7a30*/  IMAD R3, R0, 0x2, R19 ;  /* 0x0000000200037824 */ /* 0x000fc800078e0213 */
[C---:B------:R-:W-:Y:S02]  /*7a40*/  VIADD R4, R3.reuse, 0x18400 ;  /* 0x0001840003047836 */ /* 0x040fe40000000000 */
[----:B------:R-:W-:Y:S01]  /*7a50*/  VIADD R0, R3, 0x18440 ;  /* 0x0001844003007836 */ /* 0x000fe20000000000 */
[----:B-1----:R-:W-:Y:S06]  /*7a60*/  @!P0 BRA `(.L_x_728) ;  /* 0x0000013800bc8947 */ /* 0x002fec0003800000 */
.L_x_957:
[----:B------:R-:W-:Y:S05]  /*7a70*/  BSYNC B1 ;  /* 0x0000000000017941 */ /* 0x000fea0003800000 */
.L_x_727:
[----:B------:R-:W-:Y:S01]  /*7a80*/  BSSY B1, `(.L_x_729) ;  /* 0x0000057000017945 */ /* 0x000fe20003800000 */
[----:B------:R-:W-:Y:S01]  /*7a90*/  PRMT R35, R35, 0x5410, R6 ;  /* 0x0000541023237816 */ /* 0x000fe20000000006 */
[----:B------:R-:W-:Y:S02]  /*7aa0*/  @P2 VIADD R0, R4, 0xffffffc0 ;  /* 0xffffffc004002836 */ /* 0x000fe40000000000 */
[----:B------:R-:W-:Y:S05]  /*7ab0*/  @P1 BRA `(.L_x_730) ;  /* 0x00000004004c1947 */ /* 0x000fea0003800000 */
[----:B------:R-:W1:Y:S01]  /*7ac0*/  LDC R4, c[0x0][0x3f4] ;  /* 0x0000fd00ff047b82 */ /* 0x000e620000000800 */
[----:B------:R-:W-:Y:S01]  /*7ad0*/  BSSY B2, `(.L_x_731) ;  /* 0x000002a000027945 */ /* 0x000fe20003800000 */
[-C--:B-1----:R-:W-:Y:S02]  /*7ae0*/  ISETP.GE.AND P0, PT, R22, R4.reuse, PT ;  /* 0x000000041600720c */ /* 0x082fe40003f06270 */
[----:B------:R-:W-:-:S11]  /*7af0*/  ISETP.GE.AND P1, PT, R205, R4, PT ;  /* 0x00000004cd00720c */ /* 0x000fd60003f26270 */
[----:B------:R-:W-:Y:S05]  /*7b00*/  @P0 BRA `(.L_x_732) ;  /* 0x0000000000980947 */ /* 0x000fea0003800000 */
[----:B------:R-:W0:Y:S01]  /*7b10*/  LDS.128 R4, [R3+0x18400] ;  /* 0x0184000003047984 */ /* 0x000e220000000c00 */
[----:B------:R-:W-:Y:S02]  /*7b20*/  HADD2.F32 R15, -RZ, R28.H0_H0 ;  /* 0x2000001cff0f7230 */ /* 0x000fe40000004100 */
[----:B------:R-:W-:Y:S02]  /*7b30*/  HADD2.F32 R13, -RZ, R30.H0_H0 ;  /* 0x2000001eff0d7230 */ /* 0x000fe40000004100 */
[----:B------:R-:W-:Y:S02]  /*7b40*/  HADD2.F32 R14, -RZ, R32.H0_H0 ;  /* 0x20000020ff0e7230 */ /* 0x000fe40000004100 */
[----:B------:R-:W-:Y:S02]  /*7b50*/  HADD2.F32 R20, -RZ, R34.H0_H0 ;  /* 0x20000022ff147230 */ /* 0x000fe40000004100 */
[--C-:B0-----:R-:W-:Y:S02]  /*7b60*/  HADD2.F32 R8, -RZ, R4.reuse.H0_H0 ;  /* 0x20000004ff087230 */ /* 0x101fe40000004100 */
[----:B------:R-:W-:-:S02]  /*7b70*/  HADD2.F32 R4, -RZ, R4.H1_H1 ;  /* 0x30000004ff047230 */ /* 0x000fc40000004100 */
[--C-:B------:R-:W-:Y:S02]  /*7b80*/  HADD2.F32 R10, -RZ, R5.reuse.H0_H0 ;  /* 0x20000005ff0a7230 */ /* 0x100fe40000004100 */
[----:B------:R-:W-:Y:S02]  /*7b90*/  HADD2.F32 R5, -RZ, R5.H1_H1 ;  /* 0x30000005ff057230 */ /* 0x000fe40000004100 */
[C---:B------:R-:W-:Y:S01]  /*7ba0*/  FMUL.FTZ R21, R4.reuse, R15 ;  /* 0x0000000f04157220 */ /* 0x040fe20000410000 */
[----:B------:R-:W-:Y:S01]  /*7bb0*/  FMUL.FTZ R4, R4, R13 ;  /* 0x0000000d04047220 */ /* 0x000fe20000410000 */
[--C-:B------:R-:W-:Y:S02]  /*7bc0*/  HADD2.F32 R11, -RZ, R6.reuse.H0_H0 ;  /* 0x20000006ff0b7230 */ /* 0x100fe40000004100 */
[----:B------:R-:W-:Y:S02]  /*7bd0*/  HADD2.F32 R12, -RZ, R7.H0_H0 ;  /* 0x20000007ff0c7230 */ /* 0x000fe40000004100 */
[C---:B------:R-:W-:Y:S01]  /*7be0*/  FFMA.FTZ R26, R8.reuse, R15, R4 ;  /* 0x0000000f081a7223 */ /* 0x040fe20000010004 */
[C---:B------:R-:W-:Y:S01]  /*7bf0*/  FMUL.FTZ R25, R5.reuse, R20 ;  /* 0x0000001405197220 */ /* 0x040fe20000410000 */
[----:B------:R-:W-:Y:S01]  /*7c00*/  FFMA.FTZ R21, R8, R13, -R21 ;  /* 0x0000000d08157223 */ /* 0x000fe20000010815 */
[----:B------:R-:W-:Y:S01]  /*7c10*/  FMUL.FTZ R15, R5, R14 ;  /* 0x0000000e050f7220 */ /* 0x000fe20000410000 */
[----:B------:R-:W-:-:S02]  /*7c20*/  HADD2.F32 R6, -RZ, R6.H1_H1 ;  /* 0x30000006ff067230 */ /* 0x000fc40000004100 */
[C---:B------:R-:W-:Y:S01]  /*7c30*/  FFMA.FTZ R25, R10.reuse, R14, -R25 ;  /* 0x0000000e0a197223 */ /* 0x040fe20000010819 */
[----:B------:R-:W-:Y:S02]  /*7c40*/  HADD2.F32 R7, -RZ, R7.H1_H1 ;  /* 0x30000007ff077230 */ /* 0x000fe40000004100 */
[----:B------:R-:W-:Y:S01]  /*7c50*/  FFMA.FTZ R10, R10, R20, R15 ;  /* 0x000000140a0a7223 */ /* 0x000fe2000001000f */
[----:B------:R-:W-:Y:S02]  /*7c60*/  HADD2.F32 R8, -RZ, R28.H1_H1 ;  /* 0x3000001cff087230 */ /* 0x000fe40000004100 */
[----:B------:R-:W-:Y:S02]  /*7c70*/  HADD2.F32 R4, -RZ, R30.H1_H1 ;  /* 0x3000001eff047230 */ /* 0x000fe40000004100 */
[----:B------:R-:W-:Y:S02]  /*7c80*/  HADD2.F32 R13, -RZ, R34.H1_H1 ;  /* 0x30000022ff0d7230 */ /* 0x000fe40000004100 */
[----:B------:R-:W-:Y:S01]  /*7c90*/  FMUL.FTZ R14, R6, R8 ;  /* 0x00000008060e7220 */ /* 0x000fe20000410000 */
[----:B------:R-:W-:-:S02]  /*7ca0*/  HADD2.F32 R5, -RZ, R32.H1_H1 ;  /* 0x30000020ff057230 */ /* 0x000fc40000004100 */
[-C--:B------:R-:W-:Y:S01]  /*7cb0*/  FMUL.FTZ R15, R6, R4.reuse ;  /* 0x00000004060f7220 */ /* 0x080fe20000410000 */
[----:B------:R-:W-:Y:S01]  /*7cc0*/  FMUL.FTZ R27, R7, R13 ;  /* 0x0000000d071b7220 */ /* 0x000fe20000410000 */
[----:B------:R-:W-:Y:S01]  /*7cd0*/  FFMA.FTZ R6, R11, R4, -R14 ;  /* 0x000000040b067223 */ /* 0x000fe2000001080e */
[-C--:B------:R-:W-:Y:S01]  /*7ce0*/  FMUL.FTZ R20, R7, R5.reuse ;  /* 0x0000000507147220 */ /* 0x080fe20000410000 */
[----:B------:R-:W-:Y:S01]  /*7cf0*/  FFMA.FTZ R15, R11, R8, R15 ;  /* 0x000000080b0f7223 */ /* 0x000fe2000001000f */
[----:B------:R-:W-:Y:S01]  /*7d00*/  FFMA.FTZ R7, R12, R5, -R27 ;  /* 0x000000050c077223 */ /* 0x000fe2000001081b */
[----:B------:R-:W-:Y:S01]  /*7d10*/  F2FP.F16.F32.PACK_AB R4, R26, R21 ;  /* 0x000000151a04723e */ /* 0x000fe200000000ff */
[----:B------:R-:W-:Y:S01]  /*7d20*/  FFMA.FTZ R20, R12, R13, R20 ;  /* 0x0000000d0c147223 */ /* 0x000fe20000010014 */
[----:B------:R-:W-:Y:S02]  /*7d30*/  F2FP.F16.F32.PACK_AB R5, R10, R25 ;  /* 0x000000190a05723e */ /* 0x000fe400000000ff */
[----:B------:R-:W-:-:S02]  /*7d40*/  F2FP.F16.F32.PACK_AB R6, R15, R6 ;  /* 0x000000060f06723e */ /* 0x000fc400000000ff */
[----:B------:R-:W-:-:S05]  /*7d50*/  F2FP.F16.F32.PACK_AB R7, R20, R7 ;  /* 0x000000071407723e */ /* 0x000fca00000000ff */
[----:B------:R1:W-:Y:S02]  /*7d60*/  STS.128 [R3+0x18400], R4 ;  /* 0x0184000403007388 */ /* 0x0003e40000000c00 */
.L_x_732:
[----:B------:R-:W-:Y:S05]  /*7d70*/  BSYNC B2 ;  /* 0x0000000000027941 */ /* 0x000fea0003800000 */
.L_x_731:
[----:B------:R-:W-:Y:S05]  /*7d80*/  @P1 BRA `(.L_x_730) ;  /* 0x0000000000981947 */ /* 0x000fea0003800000 */
[----:B-1----:R-:W0:Y:S01]  /*7d90*/  LDS.128 R4, [R0] ;  /* 0x0000000000047984 */ /* 0x002e220000000c00 */
        /* <DEDUP_REMOVED lines=36> */
[----:B------:R2:W-:Y:S02]  /*7fe0*/  STS.128 [R0], R4 ;  /* 0x0000000400007388 */ /* 0x0005e40000000c00 */
.L_x_730:
[----:B------:R-:W-:Y:S05]  /*7ff0*/  BSYNC B1 ;  /* 0x0000000000017941 */ /* 0x000fea0003800000 */
.L_x_729:
[----:B-12---:R-:W-:-:S05]  /*8000*/  VIADD R4, R200, 0x40 ;  /* 0x00000040c8047836 */ /* 0x006fca0000000000 */
[----:B------:R-:W-:-:S13]  /*8010*/  ISETP.GE.AND P0, PT, R4, R9, PT ;  /* 0x000000090400720c */ /* 0x000fda0003f06270 */
        /* <DEDUP_REMOVED lines=11> */
[----:B------:R-:W-:Y:S02]  /*80d0*/  HADD2.F32 R26, -RZ, R28.H1_H1 ;  /* 0x3000001cff1a7230 */ /* 0x000fe40000004100 */
[----:B------:R-:W-:-:S02]  /*80e0*/  HADD2.F32 R27, -RZ, R34.H1_H1 ;  /* 0x30000022ff1b7230 */ /* 0x000fc40000004100 */
[--C-:B0-----:R-:W-:Y:S02]  /*80f0*/  HADD2.F32 R8, -RZ, R4.reuse.H0_H0 ;  /* 0x20000004ff087230 */ /* 0x101fe40000004100 */
[----:B------:R-:W-:Y:S02]  /*8100*/  HADD2.F32 R4, -RZ, R4.H1_H1 ;  /* 0x30000004ff047230 */ /* 0x000fe40000004100 */
[--C-:B------:R-:W-:Y:S02]  /*8110*/  HADD2.F32 R9, -RZ, R5.reuse.H0_H0 ;  /* 0x20000005ff097230 */ /* 0x100fe40000004100 */
[----:B------:R-:W-:Y:S02]  /*8120*/  HADD2.F32 R5, -RZ, R5.H1_H1 ;  /* 0x30000005ff057230 */ /* 0x000fe40000004100 */
[-C--:B------:R-:W-:Y:S01]  /*8130*/  FMUL.FTZ R13, R20, R4.reuse ;  /* 0x00000004140d7220 */ /* 0x080fe20000410000 */
[----:B------:R-:W-:Y:S01]  /*8140*/  FMUL.FTZ R15, R14, R4 ;  /* 0x000000040e0f7220 */ /* 0x000fe20000410000 */
[----:B------:R-:W-:-:S02]  /*8150*/  HADD2.F32 R10, -RZ, R6.H0_H0 ;  /* 0x20000006ff0a7230 */ /* 0x000fc40000004100 */
[-C--:B------:R-:W-:Y:S01]  /*8160*/  FMUL.FTZ R12, R25, R5.reuse ;  /* 0x00000005190c7220 */ /* 0x080fe20000410000 */
[-C--:B------:R-:W-:Y:S01]  /*8170*/  FFMA.FTZ R4, R14, R8.reuse, -R13 ;  /* 0x000000080e047223 */ /* 0x080fe2000001080d */
[----:B------:R-:W-:Y:S01]  /*8180*/  FFMA.FTZ R15, R20, R8, R15 ;  /* 0x00000008140f7223 */ /* 0x000fe2000001000f */
[C---:B------:R-:W-:Y:S01]  /*8190*/  FMUL.FTZ R8, R21.reuse, R5 ;  /* 0x0000000515087220 */ /* 0x040fe20000410000 */
[--C-:B------:R-:W-:Y:S02]  /*81a0*/  HADD2.F32 R11, -RZ, R7.reuse.H0_H0 ;  /* 0x20000007ff0b7230 */ /* 0x100fe40000004100 */
[-C--:B------:R-:W-:Y:S01]  /*81b0*/  FFMA.FTZ R5, R21, R9.reuse, -R12 ;  /* 0x0000000915057223 */ /* 0x080fe2000001080c */
[----:B------:R-:W-:Y:S02]  /*81c0*/  HADD2.F32 R6, -RZ, R6.H1_H1 ;  /* 0x30000006ff067230 */ /* 0x000fe40000004100 */
[----:B------:R-:W-:Y:S01]  /*81d0*/  FFMA.FTZ R8, R25, R9, R8 ;  /* 0x0000000919087223 */ /* 0x000fe20000010008 */
[----:B------:R-:W-:Y:S01]  /*81e0*/  HADD2.F32 R7, -RZ, R7.H1_H1 ;  /* 0x30000007ff077230 */ /* 0x000fe20000004100 */
[----:B------:R-:W-:Y:S01]  /*81f0*/  F2FP.F16.F32.PACK_AB R4, R15, R4 ;  /* 0x000000040f04723e */ /* 0x000fe200000000ff */
[----:B------:R-:W-:-:S02]  /*8200*/  HADD2.F32 R20, -RZ, R30.H1_H1 ;  /* 0x3000001eff147230 */ /* 0x000fc40000004100 */
[-C--:B------:R-:W-:Y:S01]  /*8210*/  FMUL.FTZ R9, R26, R6.reuse ;  /* 0x000000061a097220 */ /* 0x080fe20000410000 */
[----:B------:R-:W-:Y:S02]  /*8220*/  HADD2.F32 R21, -RZ, R32.H1_H1 ;  /* 0x30000020ff157230 */ /* 0x000fe40000004100 */
[----:B------:R-:W-:Y:S01]  /*8230*/  FMUL.FTZ R12, R27, R7 ;  /* 0x000000071b0c7220 */ /* 0x000fe20000410000 */
[----:B------:R-:W-:Y:S01]  /*8240*/  F2FP.F16.F32.PACK_AB R5, R8, R5 ;  /* 0x000000050805723e */ /* 0x000fe200000000ff */
[C---:B------:R-:W-:Y:S01]  /*8250*/  FMUL.FTZ R13, R20.reuse, R6 ;  /* 0x00000006140d7220 */ /* 0x040fe20000410000 */
[-C--:B------:R-:W-:Y:S01]  /*8260*/  FFMA.FTZ R6, R20, R10.reuse, -R9 ;  /* 0x0000000a14067223 */ /* 0x080fe20000010809 */
[C---:B------:R-:W-:Y:S01]  /*8270*/  FMUL.FTZ R14, R21.reuse, R7 ;  /* 0x00000007150e7220 */ /* 0x040fe20000410000 */
[-C--:B------:R-:W-:Y:S01]  /*8280*/  FFMA.FTZ R7, R21, R11.reuse, -R12 ;  /* 0x0000000b15077223 */ /* 0x080fe2000001080c */
[----:B------:R-:W-:Y:S02]  /*8290*/  FFMA.FTZ R13, R26, R10, R13 ;  /* 0x0000000a1a0d7223 */ /* 0x000fe4000001000d */
[----:B------:R-:W-:-:S03]  /*82a0*/  FFMA.FTZ R14, R27, R11, R14 ;  /* 0x0000000b1b0e7223 */ /* 0x000fc6000001000e */
[----:B------:R-:W-:Y:S02]  /*82b0*/  F2FP.F16.F32.PACK_AB R6, R13, R6 ;  /* 0x000000060d06723e */ /* 0x000fe400000000ff */
[----:B------:R-:W-:-:S05]  /*82c0*/  F2FP.F16.F32.PACK_AB R7, R14, R7 ;  /* 0x000000070e07723e */ /* 0x000fca00000000ff */
[----:B------:R1:W-:Y:S02]  /*82d0*/  STS.128 [R3+0x1a400], R4 ;  /* 0x01a4000403007388 */ /* 0x0003e40000000c00 */
.L_x_735:
[----:B------:R-:W-:Y:S05]  /*82e0*/  BSYNC B1 ;  /* 0x0000000000017941 */ /* 0x000fea0003800000 */
.L_x_734:
[----:B------:R-:W-:Y:S05]  /*82f0*/  @P1 BRA `(.L_x_733) ;  /* 0x0000001000941947 */ /* 0x000fea0003800000 */
[----:B-1----:R-:W1:Y:S01]  /*8300*/  LDS.128 R4, [R0+0x2000] ;  /* 0x0020000000047984 */ /* 0x002e620000000c00 */
[----:B------:R-:W-:Y:S02]  /*8310*/  HADD2.F32 R15, -RZ, R29.H0_H0 ;  /* 0x2000001dff0f7230 */ /* 0x000fe40000004100 */
[----:B------:R-:W-:Y:S02]  /*8320*/  HADD2.F32 R13, -RZ, R31.H0_H0 ;  /* 0x2000001fff0d7230 */ /* 0x000fe40000004100 */
[----:B------:R-:W-:Y:S02]  /*8330*/  HADD2.F32 R26, -RZ, R35.H0_H0 ;  /* 0x20000023ff1a7230 */ /* 0x000fe40000004100 */
[----:B------:R-:W-:Y:S02]  /*8340*/  HADD2.F32 R20, -RZ, R33.H0_H0 ;  /* 0x20000021ff147230 */ /* 0x000fe40000004100 */
[----:B------:R-:W-:Y:S02]  /*8350*/  HADD2.F32 R21, -RZ, R29.H1_H1 ;  /* 0x3000001dff157230 */ /* 0x000fe40000004100 */
[----:B------:R-:W-:-:S02]  /*8360*/  HADD2.F32 R28, -RZ, R35.H1_H1 ;  /* 0x30000023ff1c7230 */ /* 0x000fc40000004100 */
[--C-:B-1----:R-:W-:Y:S02]  /*8370*/  HADD2.F32 R3, -RZ, R4.reuse.H0_H0 ;  /* 0x20000004ff037230 */ /* 0x102fe40000004100 */
[----:B------:R-:W-:Y:S02]  /*8380*/  HADD2.F32 R4, -RZ, R4.H1_H1 ;  /* 0x30000004ff047230 */ /* 0x000fe40000004100 */
[--C-:B0-----:R-:W-:Y:S02]  /*8390*/  HADD2.F32 R8, -RZ, R5.reuse.H0_H0 ;  /* 0x20000005ff087230 */ /* 0x101fe40000004100 */
[----:B------:R-:W-:Y:S02]  /*83a0*/  HADD2.F32 R5, -RZ, R5.H1_H1 ;  /* 0x30000005ff057230 */ /* 0x000fe40000004100 */
[-C--:B------:R-:W-:Y:S01]  /*83b0*/  FMUL.FTZ R12, R15, R4.reuse ;  /* 0x000000040f0c7220 */ /* 0x080fe20000410000 */
[----:B------:R-:W-:Y:S01]  /*83c0*/  FMUL.FTZ R14, R13, R4 ;  /* 0x000000040d0e7220 */ /* 0x000fe20000410000 */
[----:B------:R-:W-:-:S02]  /*83d0*/  HADD2.F32 R9, -RZ, R6.H0_H0 ;  /* 0x20000006ff097230 */ /* 0x000fc40000004100 */
[----:B------:R-:W-:Y:S01]  /*83e0*/  FMUL.FTZ R11, R26, R5 ;  /* 0x000000051a0b7220 */ /* 0x000fe20000410000 */
[----:B------:R-:W-:Y:S01]  /*83f0*/  FFMA.FTZ R4, R13, R3, -R12 ;  /* 0x000000030d047223 */ /* 0x000fe2000001080c */
[--C-:B------:R-:W-:Y:S02]  /*8400*/  HADD2.F32 R10, -RZ, R7.reuse.H0_H0 ;  /* 0x20000007ff0a7230 */ /* 0x100fe40000004100 */
[C---:B------:R-:W-:Y:S01]  /*8410*/  FMUL.FTZ R13, R20.reuse, R5 ;  /* 0x00000005140d7220 */ /* 0x040fe20000410000 */
[----:B------:R-:W-:Y:S02]  /*8420*/  HADD2.F32 R6, -RZ, R6.H1_H1 ;  /* 0x30000006ff067230 */ /* 0x000fe40000004100 */
[----:B------:R-:W-:Y:S01]  /*8430*/  FFMA.FTZ R3, R15, R3, R14 ;  /* 0x000000030f037223 */ /* 0x000fe2000001000e */
[----:B------:R-:W-:Y:S02]  /*8440*/  HADD2.F32 R7, -RZ, R7.H1_H1 ;  /* 0x30000007ff077230 */ /* 0x000fe40000004100 */
[----:B------:R-:W-:Y:S01]  /*8450*/  FFMA.FTZ R5, R20, R8, -R11 ;  /* 0x0000000814057223 */ /* 0x000fe2000001080b */
[----:B------:R-:W-:-:S02]  /*8460*/  HADD2.F32 R15, -RZ, R31.H1_H1 ;  /* 0x3000001fff0f7230 */ /* 0x000fc40000004100 */
[----:B------:R-:W-:Y:S01]  /*8470*/  FFMA.FTZ R8, R26, R8, R13 ;  /* 0x000000081a087223 */ /* 0x000fe2000001000d */
[----:B------:R-:W-:Y:S02]  /*8480*/  HADD2.F32 R20, -RZ, R33.H1_H1 ;  /* 0x30000021ff147230 */ /* 0x000fe40000004100 */
[-C--:B------:R-:W-:Y:S01]  /*8490*/  FMUL.FTZ R12, R21, R6.reuse ;  /* 0x00000006150c7220 */ /* 0x080fe20000410000 */
[-C--:B------:R-:W-:Y:S01]  /*84a0*/  FMUL.FTZ R11, R28, R7.reuse ;  /* 0x000000071c0b7220 */ /* 0x080fe20000410000 */
[----:B------:R-:W-:Y:S01]  /*84b0*/  FMUL.FTZ R14, R15, R6 ;  /* 0x000000060f0e7220 */ /* 0x000fe20000410000 */
[----:B------:R-:W-:Y:S01]  /*84c0*/  F2FP.F16.F32.PACK_AB R4, R3, R4 ;  /* 0x000000040304723e */ /* 0x000fe200000000ff */
[C---:B------:R-:W-:Y:S01]  /*84d0*/  FMUL.FTZ R13, R20.reuse, R7 ;  /* 0x00000007140d7220 */ /* 0x040fe20000410000 */
[-C--:B------:R-:W-:Y:S01]  /*84e0*/  FFMA.FTZ R6, R15, R9.reuse, -R12 ;  /* 0x000000090f067223 */ /* 0x080fe2000001080c */
[-C--:B------:R-:W-:Y:S01]  /*84f0*/  FFMA.FTZ R7, R20, R10.reuse, -R11 ;  /* 0x0000000a14077223 */ /* 0x080fe2000001080b */
[----:B------:R-:W-:Y:S01]  /*8500*/  FFMA.FTZ R9, R21, R9, R14 ;  /* 0x0000000915097223 */ /* 0x000fe2000001000e */
[----:B------:R-:W-:Y:S01]  /*8510*/  FFMA.FTZ R10, R28, R10, R13 ;  /* 0x0000000a1c0a7223 */ /* 0x000fe2000001000d */
[----:B------:R-:W-:-:S03]  /*8520*/  F2FP.F16.F32.PACK_AB R5, R8, R5 ;  /* 0x000000050805723e */ /* 0x000fc600000000ff */
[----:B------:R-:W-:Y:S02]  /*8530*/  F2FP.F16.F32.PACK_AB R6, R9, R6 ;  /* 0x000000060906723e */ /* 0x000fe400000000ff */
[----:B------:R-:W-:-:S05]  /*8540*/  F2FP.F16.F32.PACK_AB R7, R10, R7 ;  /* 0x000000070a07723e */ /* 0x000fca00000000ff */
[----:B------:R2:W-:Y:S01]  /*8550*/  STS.128 [R0+0x2000], R4 ;  /* 0x0020000400007388 */ /* 0x0005e20000000c00 */
[----:B------:R-:W-:Y:S05]  /*8560*/  BRA `(.L_x_733) ;  /* 0x0000000c00f87947 */ /* 0x000fea0003800000 */
.L_x_723:
[----:B------:R-:W-:-:S03]  /*8570*/  UMOV UR4, 0xffffffff ;  /* 0xffffffff00047882 */ /* 0x000fc60000000000 */
[----:B------:R-:W-:Y:S05]  /*8580*/  BRA.DIV UR4, `(.L_x_736) ;  /* 0x0000013204087947 */ /* 0x000fea000b800000 */
[----:B------:R1:W2:Y:S04]  /*8590*/  SHFL.IDX PT, R0, R27, RZ, 0x1c1f ;  /* 0x001c1fff1b007589 */ /* 0x0002a800000e0000 */
[----:B------:R1:W3:Y:S04]  /*85a0*/  SHFL.IDX PT, R3, R26, RZ, 0x1c1f ;  /* 0x001c1fff1a037589 */ /* 0x0002e800000e0000 */
[----:B------:R1:W4:Y:S04]  /*85b0*/  SHFL.IDX PT, R20, R25, RZ, 0x1c1f ;  /* 0x001c1fff19147589 */ /* 0x00032800000e0000 */
[----:B------:R1:W0:Y:S02]  /*85c0*/  SHFL.IDX PT, R14, R28, RZ, 0x1c1f ;  /* 0x001c1fff1c0e7589 */ /* 0x00022400000e0000 */
.L_x_963:
[----:B------:R-:W5:Y:S01]  /*85d0*/  LDL R6, [R1+0x40] ;  /* 0x0000400001067983 */ /* 0x000f620000100800 */
[----:B------:R-:W-:Y:S01]  /*85e0*/  ULDC UR4, c[0x0][0x448] ;  /* 0x0001120000047ab9 */ /* 0x000fe20000000800 */
[----:B------:R-:W-:Y:S01]  /*85f0*/  BSSY B1, `(.L_x_737) ;  /* 0x0000019000017945 */ /* 0x000fe20003800000 */
[----:B------:R-:W-:Y:S01]  /*8600*/  IMAD R21, R48, UR4, RZ ;  /* 0x0000000430157c24 */ /* 0x000fe2000f8e02ff */
[----:B------:R-:W-:Y:S02]  /*8610*/  CS2R R10, SRZ ;  /* 0x00000000000a7805 */ /* 0x000fe4000001ff00 */
[----:B------:R-:W-:Y:S02]  /*8620*/  CS2R R8, SRZ ;  /* 0x0000000000087805 */ /* 0x000fe4000001ff00 */
[----:B------:R-:W-:Y:S01]  /*8630*/  ISETP.GE.AND P0, PT, R4, R21, PT ;  /* 0x000000150400720c */ /* 0x000fe20003f06270 */
[----:B------:R-:W-:Y:S01]  /*8640*/  IMAD R21, R49, -0x80, R21 ;  /* 0xffffff8031157824 */ /* 0x000fe200078e0215 */
[----:B-----5:R-:W-:-:S04]  /*8650*/  LEA.HI R5, R6, R6, RZ, 0x1 ;  /* 0x0000000606057211 */ /* 0x020fc800078f08ff */
[----:B------:R-:W-:-:S05]  /*8660*/  LOP3.LUT R5, R5, 0xfffffffe, RZ, 0xc0, !PT ;  /* 0xfffffffe05057812 */ /* 0x000fca00078ec0ff */
[----:B-1----:R-:W-:Y:S01]  /*8670*/  IMAD.IADD R26, R6, 0x1, -R5 ;  /* 0x00000001061a7824 */ /* 0x002fe200078e0a05 */
[----:B------:R-:W-:Y:S02]  /*8680*/  CS2R R6, SRZ ;  /* 0x0000000000067805 */ /* 0x000fe4000001ff00 */
[----:B------:R-:W-:Y:S02]  /*8690*/  CS2R R4, SRZ ;  /* 0x0000000000047805 */ /* 0x000fe4000001ff00 */
[----:B------:R-:W-:Y:S01]  /*86a0*/  SHF.L.U32 R26, R26, 0x1f, RZ ;  /* 0x0000001f1a1a7819 */ /* 0x000fe200000006ff */
[----:B------:R-:W-:Y:S06]  /*86b0*/  @P0 BRA `(.L_x_738) ;  /* 0x0000000000300947 */ /* 0x000fec0003800000 */
[----:B------:R-:W-:Y:S01]  /*86c0*/  ULDC UR4, c[0x0][0x3f4] ;  /* 0x0000fd0000047ab9 */ /* 0x000fe20000000800 */
[C---:B------:R-:W-:Y:S02]  /*86d0*/  SHF.L.U32 R15, R16.reuse, 0x1, RZ ;  /* 0x00000001100f7819 */ /* 0x040fe400000006ff */
[C---:B------:R-:W-:Y:S02]  /*86e0*/  ISETP.GE.AND P2, PT, R16.reuse, UR4, PT ;  /* 0x0000000410007c0c */ /* 0x040fe4000bf46270 */
[----:B------:R-:W-:Y:S02]  /*86f0*/  SHF.L.U64.HI R7, R16, 0x1, R17 ;  /* 0x0000000110077819 */ /* 0x000fe40000010211 */
[-C--:B---3--:R-:W-:Y:S02]  /*8700*/  IADD3 R12, P0, R3, R15.reuse, RZ ;  /* 0x0000000f030c7210 */ /* 0x088fe40007f1e0ff */
[----:B0-----:R-:W-:-:S03]  /*8710*/  IADD3 R14, P1, R14, R15, RZ ;  /* 0x0000000f0e0e7210 */ /* 0x001fc60007f3e0ff */
[--C-:B--2---:R-:W-:Y:S02]  /*8720*/  IMAD.X R13, R0, 0x1, R7.reuse, P0 ;  /* 0x00000001000d7824 */ /* 0x104fe400000e0607 */
[----:B----4-:R-:W-:Y:S01]  /*8730*/  IMAD.X R15, R20, 0x1, R7, P1 ;  /* 0x00000001140f7824 */ /* 0x010fe200008e0607 */
[----:B------:R-:W-:Y:S01]  /*8740*/  CS2R R6, SRZ ;  /* 0x0000000000067805 */ /* 0x000fe2000001ff00 */
[----:B------:R-:W-:Y:S06]  /*8750*/  @P2 BRA `(.L_x_738) ;  /* 0x0000000000082947 */ /* 0x000fec0003800000 */
[----:B------:R1:W5:Y:S04]  /*8760*/  LD.E.128 R8, desc[UR40][R12.64] ;  /* 0x000000280c087980 */ /* 0x000368000c101d00 */
[----:B------:R1:W5:Y:S02]  /*8770*/  LD.E.128 R4, desc[UR40][R14.64] ;  /* 0x000000280e047980 */ /* 0x000364000c101d00 */
.L_x_738:
[----:B------:R-:W-:Y:S05]  /*8780*/  BSYNC B1 ;  /* 0x0000000000017941 */ /* 0x000fea0003800000 */
.L_x_737:
[----:B------:R-:W4:Y:S01]  /*8790*/  SYNCS.PHASECHK.TRANS64.TRYWAIT P1, [R19+URZ+0x22800], R26 ;  /* 0x0228001a130075a7 */ /* 0x000f22000802017f */
[----:B-----5:R-:W-:Y:S01]  /*87a0*/  IMAD.MOV.U32 R40, RZ, RZ, R8 ;  /* 0x000000ffff287224 */ /* 0x020fe200078e0008 */
[--C-:B------:R-:W-:Y:S01]  /*87b0*/  SHF.R.U64 R41, R8, 0x10, R9.reuse ;  /* 0x0000001008297819 */ /* 0x100fe20000001209 */
[--C-:B-1----:R-:W-:Y:S01]  /*87c0*/  IMAD.MOV.U32 R12, RZ, RZ, R9.reuse ;  /* 0x000000ffff0c7224 */ /* 0x102fe200078e0009 */
[----:B0-----:R-:W-:Y:S01]  /*87d0*/  SHF.R.U32.HI R13, RZ, 0x10, R9 ;  /* 0x00000010ff0d7819 */ /* 0x001fe20000011609 */
[----:B--2---:R-:W-:Y:S01]  /*87e0*/  IMAD.MOV.U32 R0, RZ, RZ, R4 ;  /* 0x000000ffff007224 */ /* 0x004fe200078e0004 */
[----:B------:R-:W-:Y:S01]  /*87f0*/  SHF.R.U64 R43, R4, 0x10, R5 ;  /* 0x00000010042b7819 */ /* 0x000fe20000001205 */
[----:B------:R-:W-:Y:S01]  /*8800*/  IMAD.MOV.U32 R39, RZ, RZ, R10 ;  /* 0x000000ffff277224 */ /* 0x000fe200078e000a */
[--C-:B------:R-:W-:Y:S01]  /*8810*/  SHF.R.U64 R42, R10, 0x10, R11.reuse ;  /* 0x000000100a2a7819 */ /* 0x100fe2000000120b */
[----:B------:R-:W-:Y:S01]  /*8820*/  IMAD.MOV.U32 R9, RZ, RZ, R11 ;  /* 0x000000ffff097224 */ /* 0x000fe200078e000b */
[--C-:B------:R-:W-:Y:S01]  /*8830*/  SHF.R.U32.HI R4, RZ, 0x10, R5.reuse ;  /* 0x00000010ff047819 */ /* 0x100fe20000011605 */
[----:B------:R-:W-:Y:S01]  /*8840*/  IMAD.MOV.U32 R8, RZ, RZ, R5 ;  /* 0x000000ffff087224 */ /* 0x000fe200078e0005 */
[----:B------:R-:W-:Y:S01]  /*8850*/  MOV R37, R6 ;  /* 0x0000000600257202 */ /* 0x000fe20000000f00 */
[----:B------:R-:W-:Y:S01]  /*8860*/  IMAD.MOV.U32 R38, RZ, RZ, R7 ;  /* 0x000000ffff267224 */ /* 0x000fe200078e0007 */
[----:B------:R-:W-:Y:S01]  /*8870*/  VIMNMX R21, R21, 0x80, PT ;  /* 0x0000008015157848 */ /* 0x000fe20003fe0100 */
[----:B------:R-:W-:Y:S01]  /*8880*/  VIADD R14, R200, 0x40 ;  /* 0x00000040c80e7836 */ /* 0x000fe20000000000 */
[----:B---3--:R-:W0:Y:S01]  /*8890*/  LDC R3, c[0x0][0x3f4] ;  /* 0x0000fd00ff037b82 */ /* 0x008e220000000800 */
[----:B------:R-:W-:Y:S01]  /*88a0*/  SHF.R.U32.HI R10, RZ, 0x10, R11 ;  /* 0x00000010ff0a7819 */ /* 0x000fe2000001160b */
[----:B------:R-:W-:Y:S01]  /*88b0*/  BSSY B1, `(.L_x_739) ;  /* 0x0000010000017945 */ /* 0x000fe20003800000 */
[----:B------:R-:W-:-:S02]  /*88c0*/  SHF.R.U64 R44, R6, 0x10, R7 ;  /* 0x00000010062c7819 */ /* 0x000fc40000001207 */
[----:B------:R-:W-:Y:S02]  /*88d0*/  SHF.R.U32.HI R5, RZ, 0x10, R7 ;  /* 0x00000010ff057819 */ /* 0x000fe40000011607 */
[----:B------:R-:W-:Y:S02]  /*88e0*/  PRMT R37, R37, 0x5410, R0 ;  /* 0x0000541025257816 */ /* 0x000fe40000000000 */
[----:B------:R-:W-:Y:S02]  /*88f0*/  PRMT R40, R40, 0x5410, R12 ;  /* 0x0000541028287816 */ /* 0x000fe4000000000c */
[----:B------:R-:W-:Y:S02]  /*8900*/  PRMT R41, R41, 0x5410, R13 ;  /* 0x0000541029297816 */ /* 0x000fe4000000000d */
[----:B------:R-:W-:Y:S02]  /*8910*/  PRMT R39, R39, 0x5410, R9 ;  /* 0x0000541027277816 */ /* 0x000fe40000000009 */
[----:B------:R-:W-:-:S02]  /*8920*/  PRMT R42, R42, 0x5410, R10 ;  /* 0x000054102a2a7816 */ /* 0x000fc4000000000a */
[----:B------:R-:W-:Y:S02]  /*8930*/  PRMT R38, R38, 0x5410, R8 ;  /* 0x0000541026267816 */ /* 0x000fe40000000008 */
[----:B------:R-:W-:Y:S02]  /*8940*/  PRMT R43, R43, 0x5410, R4 ;  /* 0x000054102b2b7816 */ /* 0x000fe40000000004 */
[----:B------:R-:W-:Y:S02]  /*8950*/  PRMT R44, R44, 0x5410, R5 ;  /* 0x000054102c2c7816 */ /* 0x000fe40000000005 */
[C---:B0-----:R-:W-:Y:S01]  /*8960*/  ISETP.GE.AND P0, PT, R16.reuse, R3, PT ;  /* 0x000000031000720c */ /* 0x041fe20003f06270 */
[----:B------:R-:W-:-:S03]  /*8970*/  IMAD.IADD R0, R16, 0x1, R3 ;  /* 0x0000000110007824 */ /* 0x000fc600078e0203 */
[-C--:B------:R-:W-:Y:S02]  /*8980*/  ISETP.GE.OR P2, PT, R200, R21.reuse, P0 ;  /* 0x00000015c800720c */ /* 0x080fe40000746670 */
[----:B------:R-:W-:Y:S01]  /*8990*/  ISETP.GE.OR P0, PT, R14, R21, P0 ;  /* 0x000000150e00720c */ /* 0x000fe20000706670 */
[----:B----4-:R-:W-:-:S12]  /*89a0*/  @!P1 BRA `(.L_x_740) ;  /* 0x0000012c00709947 */ /* 0x010fd80003800000 */
.L_x_964:
[----:B------:R-:W-:Y:S05]  /*89b0*/  BSYNC B1 ;  /* 0x0000000000017941 */ /* 0x000fea0003800000 */
.L_x_739:
[----:B------:R-:W-:Y:S01]  /*89c0*/  BSSY B1, `(.L_x_741) ;  /* 0x000005f000017945 */ /* 0x000fe20003800000 */
[----:B------:R-:W-:-:S03]  /*89d0*/  LOP3.LUT R0, R0, 0x38, RZ, 0xc0, !PT ;  /* 0x0000003800007812 */ /* 0x000fc600078ec0ff */
[----:B------:R-:W-:Y:S05]  /*89e0*/  @P2 BRA `(.L_x_742) ;  /* 0x0000000400702947 */ /* 0x000fea0003800000 */
[----:B------:R-:W2:Y:S01]  /*89f0*/  LDL R8, [R1+0x1c] ;  /* 0x00001c0001087983 */ /* 0x000ea20000100800 */
[----:B------:R-:W-:Y:S01]  /*8a00*/  LEA.HI R29, R29, R30, RZ, 0x2 ;  /* 0x0000001e1d1d7211 */ /* 0x000fe200078f10ff */
[----:B0-----:R-:W-:Y:S02]  /*8a10*/  HADD2.F32 R26, -RZ, R40.H0_H0 ;  /* 0x20000028ff1a7230 */ /* 0x001fe40000004100 */
[----:B------:R-:W-:Y:S01]  /*8a20*/  HADD2.F32 R28, -RZ, R37.H1_H1 ;  /* 0x30000025ff1c7230 */ /* 0x000fe20000004100 */
[----:B------:R-:W-:Y:S01]  /*8a30*/  SHF.R.S32.HI R29, RZ, 0x1f, R29 ;  /* 0x0000001fff1d7819 */ /* 0x000fe2000001141d */
[----:B------:R-:W-:-:S03]  /*8a40*/  HADD2.F32 R27, -RZ, R43.H0_H0 ;  /* 0x2000002bff1b7230 */ /* 0x000fc60000004100 */
[----:B------:R-:W-:-:S04]  /*8a50*/  LEA.HI R29, R29, R200, RZ, 0x3 ;  /* 0x000000c81d1d7211 */ /* 0x000fc800078f18ff */
[----:B------:R-:W-:-:S05]  /*8a60*/  LOP3.LUT R29, R29, 0xfffffff8, RZ, 0xc0, !PT ;  /* 0xfffffff81d1d7812 */ /* 0x000fca00078ec0ff */
[----:B------:R-:W-:Y:S02]  /*8a70*/  IMAD.IADD R3, R200, 0x1, -R29 ;  /* 0x00000001c8037824 */ /* 0x000fe400078e0a1d */
[----:B------:R-:W-:Y:S02]  /*8a80*/  HADD2.F32 R29, -RZ, R38.H1_H1 ;  /* 0x30000026ff1d7230 */ /* 0x000fe40000004100 */
[----:B------:R-:W-:-:S05]  /*8a90*/  IMAD.SHL.U32 R3, R3, 0x40, RZ ;  /* 0x0000004003037824 */ /* 0x000fca00078e00ff */
[----:B------:R-:W-:-:S04]  /*8aa0*/  LOP3.LUT R5, R3, 0x1c0, RZ, 0xc0, !PT ;  /* 0x000001c003057812 */ /* 0x000fc800078ec0ff */
[----:B------:R-:W-:Y:S02]  /*8ab0*/  LOP3.LUT R3, R5, 0x38, R16, 0xf8, !PT ;  /* 0x0000003805037812 */ /* 0x000fe400078ef810 */
[----:B------:R-:W-:-:S04]  /*8ac0*/  SHF.R.U32.HI R6, RZ, 0x3, R5 ;  /* 0x00000003ff067819 */ /* 0x000fc80000011605 */
[----:B------:R-:W-:-:S05]  /*8ad0*/  LOP3.LUT R3, R3, R6, RZ, 0x3c, !PT ;  /* 0x0000000603037212 */ /* 0x000fca00078e3cff */
[----:B--2---:R-:W-:Y:S01]  /*8ae0*/  IMAD R4, R8, 0x200, R3 ;  /* 0x0000020008047824 */ /* 0x004fe200078e0203 */
[----:B------:R-:W-:-:S03]  /*8af0*/  LOP3.LUT R3, R6, R0, R5, 0x1e, !PT ;  /* 0x0000000006037212 */ /* 0x000fc600078e1e05 */
[----:B------:R-:W-:Y:S02]  /*8b00*/  IMAD R35, R4, 0x2, R19 ;  /* 0x0000000204237824 */ /* 0x000fe400078e0213 */
[----:B------:R-:W-:-:S03]  /*8b10*/  IMAD R8, R8, 0x200, R3 ;  /* 0x0000020008087824 */ /* 0x000fc600078e0203 */
[----:B------:R-:W0:Y:S02]  /*8b20*/  LDS.128 R4, [R35+0x18400] ;  /* 0x0184000023047984 */ /* 0x000e240000000c00 */
[----:B------:R-:W-:-:S05]  /*8b30*/  LEA R36, R8, R19, 0x1 ;  /* 0x0000001308247211 */ /* 0x000fca00078e08ff */
[----:B------:R-:W1:Y:S01]  /*8b40*/  LDS.128 R8, [R36+0x18400] ;  /* 0x0184000024087984 */ /* 0x000e620000000c00 */
[--C-:B0-----:R-:W-:Y:S02]  /*8b50*/  HADD2.F32 R3, -RZ, R4.reuse.H0_H0 ;  /* 0x20000004ff037230 */ /* 0x101fe40000004100 */
[----:B------:R-:W-:Y:S02]  /*8b60*/  HADD2.F32 R4, -RZ, R4.H1_H1 ;  /* 0x30000004ff047230 */ /* 0x000fe40000004100 */
[--C-:B------:R-:W-:Y:S02]  /*8b70*/  HADD2.F32 R12, -RZ, R5.reuse.H0_H0 ;  /* 0x20000005ff0c7230 */ /* 0x100fe40000004100 */
[----:B------:R-:W-:Y:S02]  /*8b80*/  HADD2.F32 R5, -RZ, R5.H1_H1 ;  /* 0x30000005ff057230 */ /* 0x000fe40000004100 */
[--C-:B-1----:R-:W-:Y:S02]  /*8b90*/  HADD2.F32 R15, -RZ, R8.reuse.H0_H0 ;  /* 0x20000008ff0f7230 */ /* 0x102fe40000004100 */
[----:B------:R-:W-:-:S02]  /*8ba0*/  HADD2.F32 R8, -RZ, R8.H1_H1 ;  /* 0x30000008ff087230 */ /* 0x000fc40000004100 */
[----:B------:R-:W-:Y:S02]  /*8bb0*/  HADD2.F32 R20, -RZ, R9.H0_H0 ;  /* 0x20000009ff147230 */ /* 0x000fe40000004100 */
[C---:B------:R-:W-:Y:S01]  /*8bc0*/  FMUL.FTZ R30, R15.reuse, R28 ;  /* 0x0000001c0f1e7220 */ /* 0x040fe20000410000 */
[-C--:B------:R-:W-:Y:S01]  /*8bd0*/  FMUL.FTZ R32, R15, R26.reuse ;  /* 0x0000001a0f207220 */ /* 0x080fe20000410000 */
[----:B------:R-:W-:Y:S02]  /*8be0*/  HADD2.F32 R15, -RZ, R41.H0_H0 ;  /* 0x20000029ff0f7230 */ /* 0x000fe40000004100 */
[C---:B------:R-:W-:Y:S01]  /*8bf0*/  FMUL.FTZ R31, R8.reuse, R27 ;  /* 0x0000001b081f7220 */ /* 0x040fe20000410000 */
[C---:B------:R-:W-:Y:S01]  /*8c00*/  FFMA.FTZ R30, R3.reuse, R26, -R30 ;  /* 0x0000001a031e7223 */ /* 0x040fe2000001081e */
[----:B------:R-:W-:Y:S01]  /*8c10*/  FFMA.FTZ R32, R3, R28, R32 ;  /* 0x0000001c03207223 */ /* 0x000fe20000010020 */
[----:B------:R-:W-:Y:S02]  /*8c20*/  HADD2.F32 R3, -RZ, R40.H1_H1 ;  /* 0x30000028ff037230 */ /* 0x000fe40000004100 */
[-C--:B------:R-:W-:Y:S01]  /*8c30*/  FMUL.FTZ R33, R8, R15.reuse ;  /* 0x0000000f08217220 */ /* 0x080fe20000410000 */
[----:B------:R-:W-:Y:S01]  /*8c40*/  FFMA.FTZ R31, R4, R15, -R31 ;  /* 0x0000000f041f7223 */ /* 0x000fe2000001081f */
[----:B------:R-:W-:Y:S01]  /*8c50*/  FMUL.FTZ R15, R20, R29 ;  /* 0x0000001d140f7220 */ /* 0x000fe20000410000 */
[----:B------:R-:W-:-:S02]  /*8c60*/  HADD2.F32 R9, -RZ, R9.H1_H1 ;  /* 0x30000009ff097230 */ /* 0x000fc40000004100 */
[----:B------:R-:W-:Y:S01]  /*8c70*/  FMUL.FTZ R20, R20, R3 ;  /* 0x0000000314147220 */ /* 0x000fe20000410000 */
[----:B------:R-:W-:Y:S02]  /*8c80*/  HADD2.F32 R26, -RZ, R43.H1_H1 ;  /* 0x3000002bff1a7230 */ /* 0x000fe40000004100 */
[----:B------:R-:W-:Y:S01]  /*8c90*/  FFMA.FTZ R33, R4, R27, R33 ;  /* 0x0000001b04217223 */ /* 0x000fe20000010021 */
[----:B------:R-:W-:Y:S02]  /*8ca0*/  HADD2.F32 R4, -RZ, R41.H1_H1 ;  /* 0x30000029ff047230 */ /* 0x000fe40000004100 */
[C---:B------:R-:W-:Y:S01]  /*8cb0*/  FFMA.FTZ R15, R12.reuse, R3, -R15 ;  /* 0x000000030c0f7223 */ /* 0x040fe2000001080f */
[----:B------:R-:W-:Y:S01]  /*8cc0*/  FFMA.FTZ R20, R12, R29, R20 ;  /* 0x0000001d0c147223 */ /* 0x000fe20000010014 */
[----:B------:R-:W-:Y:S02]  /*8cd0*/  HADD2.F32 R21, -RZ, R10.H0_H0 ;  /* 0x2000000aff157230 */ /* 0x000fe40000004100 */
[----:B------:R-:W-:Y:S01]  /*8ce0*/  FMUL.FTZ R28, R9, R26 ;  /* 0x0000001a091c7220 */ /* 0x000fe20000410000 */
[----:B------:R-:W-:-:S02]  /*8cf0*/  HADD2.F32 R8, -RZ, R39.H0_H0 ;  /* 0x20000027ff087230 */ /* 0x000fc40000004100 */
[-C--:B------:R-:W-:Y:S01]  /*8d00*/  FMUL.FTZ R34, R9, R4.reuse ;  /* 0x0000000409227220 */ /* 0x080fe20000410000 */
[----:B------:R-:W-:Y:S02]  /*8d10*/  HADD2.F32 R12, -RZ, R37.H0_H0 ;  /* 0x20000025ff0c7230 */ /* 0x000fe40000004100 */
[----:B------:R-:W-:Y:S01]  /*8d20*/  FFMA.FTZ R28, R5, R4, -R28 ;  /* 0x00000004051c7223 */ /* 0x000fe2000001081c */
[----:B------:R-:W-:Y:S02]  /*8d30*/  HADD2.F32 R10, -RZ, R10.H1_H1 ;  /* 0x3000000aff0a7230 */ /* 0x000fe40000004100 */
[C---:B------:R-:W-:Y:S01]  /*8d40*/  FMUL.FTZ R27, R21.reuse, R8 ;  /* 0x00000008151b7220 */ /* 0x040fe20000410000 */
[----:B------:R-:W-:Y:S02]  /*8d50*/  HADD2.F32 R9, -RZ, R44.H0_H0 ;  /* 0x2000002cff097230 */ /* 0x000fe40000004100 */
[----:B------:R-:W-:Y:S01]  /*8d60*/  FMUL.FTZ R4, R21, R12 ;  /* 0x0000000c15047220 */ /* 0x000fe20000410000 */
[----:B------:R-:W-:-:S02]  /*8d70*/  HADD2.F32 R13, -RZ, R6.H0_H0 ;  /* 0x20000006ff0d7230 */ /* 0x000fc40000004100 */
[----:B------:R-:W-:Y:S01]  /*8d80*/  FFMA.FTZ R21, R5, R26, R34 ;  /* 0x0000001a05157223 */ /* 0x000fe20000010022 */
[----:B------:R-:W-:Y:S02]  /*8d90*/  HADD2.F32 R6, -RZ, R6.H1_H1 ;  /* 0x30000006ff067230 */ /* 0x000fe40000004100 */
[C---:B------:R-:W-:Y:S01]  /*8da0*/  FMUL.FTZ R5, R10.reuse, R9 ;  /* 0x000000090a057220 */ /* 0x040fe20000410000 */
[----:B------:R-:W-:Y:S02]  /*8db0*/  HADD2.F32 R3, -RZ, R42.H0_H0 ;  /* 0x2000002aff037230 */ /* 0x000fe40000004100 */
[C---:B------:R-:W-:Y:S01]  /*8dc0*/  FFMA.FTZ R26, R13.reuse, R8, -R4 ;  /* 0x000000080d1a7223 */ /* 0x040fe20000010804 */
[----:B------:R-:W-:Y:S01]  /*8dd0*/  FFMA.FTZ R27, R13, R12, R27 ;  /* 0x0000000c0d1b7223 */ /* 0x000fe2000001001b */
[--C-:B------:R-:W-:Y:S02]  /*8de0*/  HADD2.F32 R25, -RZ, R11.reuse.H0_H0 ;  /* 0x2000000bff197230 */ /* 0x100fe40000004100 */
[-C--:B------:R-:W-:Y:S01]  /*8df0*/  FMUL.FTZ R29, R10, R3.reuse ;  /* 0x000000030a1d7220 */ /* 0x080fe20000410000 */
[----:B------:R-:W-:Y:S01]  /*8e00*/  FFMA.FTZ R13, R6, R3, -R5 ;  /* 0x00000003060d7223 */ /* 0x000fe20000010805 */
[----:B------:R-:W-:-:S02]  /*8e10*/  HADD2.F32 R11, -RZ, R11.H1_H1 ;  /* 0x3000000bff0b7230 */ /* 0x000fc40000004100 */
[----:B------:R-:W-:Y:S02]  /*8e20*/  HADD2.F32 R5, -RZ, R38.H0_H0 ;  /* 0x20000026ff057230 */ /* 0x000fe40000004100 */
[----:B------:R-:W-:Y:S01]  /*8e30*/  FFMA.FTZ R10, R6, R9, R29 ;  /* 0x00000009060a7223 */ /* 0x000fe2000001001d */
[----:B------:R-:W-:Y:S02]  /*8e40*/  HADD2.F32 R3, -RZ, R39.H1_H1 ;  /* 0x30000027ff037230 */ /* 0x000fe40000004100 */
[----:B------:R-:W-:Y:S02]  /*8e50*/  HADD2.F32 R8, -RZ, R44.H1_H1 ;  /* 0x3000002cff087230 */ /* 0x000fe40000004100 */
[C---:B------:R-:W-:Y:S01]  /*8e60*/  FMUL.FTZ R9, R25.reuse, R5 ;  /* 0x0000000519097220 */ /* 0x040fe20000410000 */
[----:B------:R-:W-:Y:S02]  /*8e70*/  HADD2.F32 R4, -RZ, R42.H1_H1 ;  /* 0x3000002aff047230 */ /* 0x000fe40000004100 */
[----:B------:R-:W-:Y:S01]  /*8e80*/  FMUL.FTZ R6, R25, R3 ;  /* 0x0000000319067220 */ /* 0x000fe20000410000 */
[----:B------:R-:W-:-:S02]  /*8e90*/  HADD2.F32 R14, -RZ, R7.H0_H0 ;  /* 0x20000007ff0e7230 */ /* 0x000fc40000004100 */
[C---:B------:R-:W-:Y:S01]  /*8ea0*/  FMUL.FTZ R12, R11.reuse, R8 ;  /* 0x000000080b0c7220 */ /* 0x040fe20000410000 */
[----:B------:R-:W-:Y:S02]  /*8eb0*/  HADD2.F32 R7, -RZ, R7.H1_H1 ;  /* 0x30000007ff077230 */ /* 0x000fe40000004100 */
[-C--:B------:R-:W-:Y:S01]  /*8ec0*/  FMUL.FTZ R25, R11, R4.reuse ;  /* 0x000000040b197220 */ /* 0x080fe20000410000 */
[----:B------:R-:W-:Y:S01]  /*8ed0*/  F2FP.F16.F32.PACK_AB R10, R10, R27 ;  /* 0x0000001b0a0a723e */ /* 0x000fe200000000ff */
[C---:B------:R-:W-:Y:S01]  /*8ee0*/  FFMA.FTZ R3, R14.reuse, R3, -R9 ;  /* 0x000000030e037223 */ /* 0x040fe20000010809 */
[----:B------:R-:W-:Y:S01]  /*8ef0*/  FFMA.FTZ R11, R14, R5, R6 ;  /* 0x000000050e0b7223 */ /* 0x000fe20000010006 */
[C---:B------:R-:W-:Y:S01]  /*8f00*/  FFMA.FTZ R12, R7.reuse, R4, -R12 ;  /* 0x00000004070c7223 */ /* 0x040fe2000001080c */
[----:B------:R-:W-:Y:S01]  /*8f10*/  FFMA.FTZ R14, R7, R8, R25 ;  /* 0x00000008070e7223 */ /* 0x000fe20000010019 */
[----:B------:R-:W-:Y:S02]  /*8f20*/  F2FP.F16.F32.PACK_AB R4, R31, R30 ;  /* 0x0000001e1f04723e */ /* 0x000fe400000000ff */
[----:B------:R-:W-:-:S02]  /*8f30*/  F2FP.F16.F32.PACK_AB R5, R28, R15 ;  /* 0x0000000f1c05723e */ /* 0x000fc400000000ff */
[----:B------:R-:W-:Y:S02]  /*8f40*/  F2FP.F16.F32.PACK_AB R6, R13, R26 ;  /* 0x0000001a0d06723e */ /* 0x000fe400000000ff */
[----:B------:R-:W-:Y:S02]  /*8f50*/  F2FP.F16.F32.PACK_AB R7, R12, R3 ;  /* 0x000000030c07723e */ /* 0x000fe400000000ff */
[----:B------:R-:W-:Y:S02]  /*8f60*/  F2FP.F16.F32.PACK_AB R8, R33, R32 ;  /* 0x000000202108723e */ /* 0x000fe400000000ff */
[----:B------:R-:W-:Y:S01]  /*8f70*/  F2FP.F16.F32.PACK_AB R9, R21, R20 ;  /* 0x000000141509723e */ /* 0x000fe200000000ff */
[----:B------:R1:W-:Y:S01]  /*8f80*/  STS.128 [R35+0x18400], R4 ;  /* 0x0184000423007388 */ /* 0x0003e20000000c00 */
[----:B------:R-:W-:-:S05]  /*8f90*/  F2FP.F16.F32.PACK_AB R11, R14, R11 ;  /* 0x0000000b0e0b723e */ /* 0x000fca00000000ff */
[----:B------:R1:W-:Y:S02]  /*8fa0*/  STS.128 [R36+0x18400], R8 ;  /* 0x0184000824007388 */ /* 0x0003e40000000c00 */
.L_x_742:
[----:B------:R-:W-:Y:S05]  /*8fb0*/  BSYNC B1 ;  /* 0x0000000000017941 */ /* 0x000fea0003800000 */
.L_x_741:
[----:B------:R-:W-:Y:S05]  /*8fc0*/  @P0 BRA `(.L_x_733) ;  /* 0x0000000400600947 */ /* 0x000fea0003800000 */
[----:B------:R-:W2:Y:S01]  /*8fd0*/  LDL R3, [R1+0x20] ;  /* 0x0000200001037983 */ /* 0x000ea20000100800 */
[C---:B-1----:R-:W-:Y:S02]  /*8fe0*/  VIADD R4, R200.reuse, 0x40 ;  /* 0x00000040c8047836 */ /* 0x042fe40000000000 */
[----:B------:R-:W-:Y:S01]  /*8ff0*/  VIADD R5, R200, 0x40 ;  /* 0x00000040c8057836 */ /* 0x000fe20000000000 */
[----:B------:R-:W3:Y:S01]  /*9000*/  LDL R45, [R1+0x150] ;  /* 0x00015000012d7983 */ /* 0x000ee20000100800 */
[----:B------:R-:W-:Y:S02]  /*9010*/  IMAD.SHL.U32 R4, R4, 0x40, RZ ;  /* 0x0000004004047824 */ /* 0x000fe400078e00ff */
[----:B------:R-:W-:-:S03]  /*9020*/  IMAD.SHL.U32 R5, R5, 0x40, RZ ;  /* 0x0000004005057824 */ /* 0x000fc600078e00ff */
[----:B------:R-:W-:Y:S02]  /*9030*/  LOP3.LUT R4, R4, 0x1c0, RZ, 0xc0, !PT ;  /* 0x000001c004047812 */ /* 0x000fe400078ec0ff */
[----:B------:R-:W-:Y:S02]  /*9040*/  LOP3.LUT R5, R5, 0x1c0, RZ, 0xc0, !PT ;  /* 0x000001c005057812 */ /* 0x000fe400078ec0ff */
[----:B------:R-:W-:-:S04]  /*9050*/  SHF.R.U32.HI R4, RZ, 0x3, R4 ;  /* 0x00000003ff047819 */ /* 0x000fc80000011604 */
[----:B------:R-:W-:Y:S01]  /*9060*/  LOP3.LUT R0, R4, R0, R5, 0x1e, !PT ;  /* 0x0000000004007212 */ /* 0x000fe200078e1e05 */
[----:B------:R-:W-:Y:S02]  /*9070*/  HADD2.F32 R27, -RZ, R40.H0_H0 ;  /* 0x20000028ff1b7230 */ /* 0x000fe40000004100 */
[----:B------:R-:W-:Y:S02]  /*9080*/  HADD2.F32 R29, -RZ, R37.H1_H1 ;  /* 0x30000025ff1d7230 */ /* 0x000fe40000004100 */
[----:B------:R-:W-:Y:S02]  /*9090*/  HADD2.F32 R34, -RZ, R43.H0_H0 ;  /* 0x2000002bff227230 */ /* 0x000fe40000004100 */
[----:B------:R-:W-:Y:S02]  /*90a0*/  HADD2.F32 R30, -RZ, R41.H0_H0 ;  /* 0x20000029ff1e7230 */ /* 0x000fe40000004100 */
[----:B------:R-:W-:Y:S02]  /*90b0*/  HADD2.F32 R36, -RZ, R38.H1_H1 ;  /* 0x30000026ff247230 */ /* 0x000fe40000004100 */
[----:B------:R-:W-:-:S02]  /*90c0*/  HADD2.F32 R32, -RZ, R40.H1_H1 ;  /* 0x30000028ff207230 */ /* 0x000fc40000004100 */
[----:B------:R-:W-:Y:S02]  /*90d0*/  HADD2.F32 R35, -RZ, R43.H1_H1 ;  /* 0x3000002bff237230 */ /* 0x000fe40000004100 */
[----:B------:R-:W-:Y:S02]  /*90e0*/  HADD2.F32 R31, -RZ, R41.H1_H1 ;  /* 0x30000029ff1f7230 */ /* 0x000fe40000004100 */
[----:B------:R-:W-:Y:S02]  /*90f0*/  HADD2.F32 R37, -RZ, R37.H0_H0 ;  /* 0x20000025ff257230 */ /* 0x000fe40000004100 */
[----:B------:R-:W-:Y:S02]  /*9100*/  HADD2.F32 R33, -RZ, R39.H0_H0 ;  /* 0x20000027ff217230 */ /* 0x000fe40000004100 */
[----:B--2---:R-:W-:-:S04]  /*9110*/  IMAD.IADD R0, R3, 0x1, R0 ;  /* 0x0000000103007824 */ /* 0x004fc800078e0200 */
[----:B------:R-:W-:Y:S01]  /*9120*/  IMAD R0, R0, 0x2, R19 ;  /* 0x0000000200007824 */ /* 0x000fe200078e0213 */
[----:B---3--:R-:W1:Y:S04]  /*9130*/  LDS.128 R4, [R45+0x18400] ;  /* 0x018400002d047984 */ /* 0x008e680000000c00 */
[----:B------:R-:W2:Y:S01]  /*9140*/  LDS.128 R8, [R0+0x18400] ;  /* 0x0184000000087984 */ /* 0x000ea20000000c00 */
[----:B-1----:R-:W-:Y:S02]  /*9150*/  HADD2.F32 R3, -RZ, R4.H0_H0 ;  /* 0x20000004ff037230 */ /* 0x002fe40000004100 */
[--C-:B--2---:R-:W-:Y:S02]  /*9160*/  HADD2.F32 R15, -RZ, R8.reuse.H0_H0 ;  /* 0x20000008ff0f7230 */ /* 0x104fe40000004100 */
[----:B------:R-:W-:-:S03]  /*9170*/  HADD2.F32 R8, -RZ, R8.H1_H1 ;  /* 0x30000008ff087230 */ /* 0x000fc60000004100 */
[-C--:B0-----:R-:W-:Y:S01]  /*9180*/  FMUL.FTZ R26, R29, R15.reuse ;  /* 0x0000000f1d1a7220 */ /* 0x081fe20000410000 */
[C---:B------:R-:W-:Y:S01]  /*9190*/  FMUL.FTZ R28, R27.reuse, R15 ;  /* 0x0000000f1b1c7220 */ /* 0x040fe20000410000 */
[--C-:B------:R-:W-:Y:S02]  /*91a0*/  HADD2.F32 R20, -RZ, R9.reuse.H0_H0 ;  /* 0x20000009ff147230 */ /* 0x100fe40000004100 */
[-C--:B------:R-:W-:Y:S01]  /*91b0*/  FMUL.FTZ R15, R34, R8.reuse ;  /* 0x00000008220f7220 */ /* 0x080fe20000410000 */
[----:B------:R-:W-:Y:S02]  /*91c0*/  HADD2.F32 R4, -RZ, R4.H1_H1 ;  /* 0x30000004ff047230 */ /* 0x000fe40000004100 */
[-C--:B------:R-:W-:Y:S01]  /*91d0*/  FFMA.FTZ R26, R27, R3.reuse, -R26 ;  /* 0x000000031b1a7223 */ /* 0x080fe2000001081a */
[----:B------:R-:W-:Y:S01]  /*91e0*/  FFMA.FTZ R28, R29, R3, R28 ;  /* 0x000000031d1c7223 */ /* 0x000fe2000001001c */
[----:B------:R-:W-:Y:S02]  /*91f0*/  HADD2.F32 R9, -RZ, R9.H1_H1 ;  /* 0x30000009ff097230 */ /* 0x000fe40000004100 */
[----:B------:R-:W-:Y:S01]  /*9200*/  FMUL.FTZ R3, R30, R8 ;  /* 0x000000081e037220 */ /* 0x000fe20000410000 */
[----:B------:R-:W-:-:S02]  /*9210*/  HADD2.F32 R12, -RZ, R5.H0_H0 ;  /* 0x20000005ff0c7230 */ /* 0x000fc40000004100 */
[----:B------:R-:W-:Y:S01]  /*9220*/  FMUL.FTZ R27, R36, R20 ;  /* 0x00000014241b7220 */ /* 0x000fe20000410000 */
[----:B------:R-:W-:Y:S02]  /*9230*/  HADD2.F32 R5, -RZ, R5.H1_H1 ;  /* 0x30000005ff057230 */ /* 0x000fe40000004100 */
[----:B------:R-:W-:Y:S01]  /*9240*/  FFMA.FTZ R15, R30, R4, -R15 ;  /* 0x000000041e0f7223 */ /* 0x000fe2000001080f */
[--C-:B------:R-:W-:Y:S02]  /*9250*/  HADD2.F32 R21, -RZ, R10.reuse.H0_H0 ;  /* 0x2000000aff157230 */ /* 0x100fe40000004100 */
[----:B------:R-:W-:Y:S01]  /*9260*/  FMUL.FTZ R29, R32, R20 ;  /* 0x00000014201d7220 */ /* 0x000fe20000410000 */
[----:B------:R-:W-:Y:S01]  /*9270*/  FFMA.FTZ R3, R34, R4, R3 ;  /* 0x0000000422037223 */ /* 0x000fe20000010003 */
[----:B------:R-:W-:Y:S02]  /*9280*/  HADD2.F32 R10, -RZ, R10.H1_H1 ;  /* 0x3000000aff0a7230 */ /* 0x000fe40000004100 */
[-C--:B------:R-:W-:Y:S01]  /*9290*/  FMUL.FTZ R4, R35, R9.reuse ;  /* 0x0000000923047220 */ /* 0x080fe20000410000 */
[----:B------:R-:W-:Y:S01]  /*92a0*/  FMUL.FTZ R8, R31, R9 ;  /* 0x000000091f087220 */ /* 0x000fe20000410000 */
[----:B------:R-:W-:-:S02]  /*92b0*/  HADD2.F32 R34, -RZ, R44.H0_H0 ;  /* 0x2000002cff227230 */ /* 0x000fc40000004100 */
[-C--:B------:R-:W-:Y:S01]  /*92c0*/  FFMA.FTZ R27, R32, R12.reuse, -R27 ;  /* 0x0000000c201b7223 */ /* 0x080fe2000001081b */
[----:B------:R-:W-:Y:S02]  /*92d0*/  HADD2.F32 R13, -RZ, R6.H0_H0 ;  /* 0x20000006ff0d7230 */ /* 0x000fe40000004100 */
[----:B------:R-:W-:Y:S01]  /*92e0*/  FFMA.FTZ R29, R36, R12, R29 ;  /* 0x0000000c241d7223 */ /* 0x000fe2000001001d */
[----:B------:R-:W-:Y:S02]  /*92f0*/  HADD2.F32 R32, -RZ, R42.H0_H0 ;  /* 0x2000002aff207230 */ /* 0x000fe40000004100 */
[-C--:B------:R-:W-:Y:S01]  /*9300*/  FFMA.FTZ R12, R31, R5.reuse, -R4 ;  /* 0x000000051f0c7223 */ /* 0x080fe20000010804 */
[----:B------:R-:W-:Y:S02]  /*9310*/  HADD2.F32 R6, -RZ, R6.H1_H1 ;  /* 0x30000006ff067230 */ /* 0x000fe40000004100 */
[----:B------:R-:W-:Y:S01]  /*9320*/  FFMA.FTZ R20, R35, R5, R8 ;  /* 0x0000000523147223 */ /* 0x000fe20000010008 */
[-C--:B------:R-:W-:Y:S01]  /*9330*/  FMUL.FTZ R5, R34, R10.reuse ;  /* 0x0000000a22057220 */ /* 0x080fe20000410000 */
[----:B------:R-:W-:Y:S01]  /*9340*/  FMUL.FTZ R4, R37, R21 ;  /* 0x0000001525047220 */ /* 0x000fe20000410000 */
[----:B------:R-:W-:Y:S01]  /*9350*/  FMUL.FTZ R9, R32, R10 ;  /* 0x0000000a20097220 */ /* 0x000fe20000410000 */
[----:B------:R-:W-:-:S02]  /*9360*/  HADD2.F32 R25, -RZ, R11.H0_H0 ;  /* 0x2000000bff197230 */ /* 0x000fc40000004100 */
[----:B------:R-:W-:Y:S01]  /*9370*/  FFMA.FTZ R10, R32, R6, -R5 ;  /* 0x00000006200a7223 */ /* 0x000fe20000010805 */
[C---:B------:R-:W-:Y:S01]  /*9380*/  FMUL.FTZ R30, R33.reuse, R21 ;  /* 0x00000015211e7220 */ /* 0x040fe20000410000 */
[----:B------:R-:W-:Y:S02]  /*9390*/  HADD2.F32 R32, -RZ, R38.H0_H0 ;  /* 0x20000026ff207230 */ /* 0x000fe40000004100 */
[----:B------:R-:W-:Y:S01]  /*93a0*/  FFMA.FTZ R21, R33, R13, -R4 ;  /* 0x0000000d21157223 */ /* 0x000fe20000010804 */
[----:B------:R-:W-:Y:S02]  /*93b0*/  HADD2.F32 R8, -RZ, R39.H1_H1 ;  /* 0x30000027ff087230 */ /* 0x000fe40000004100 */
[----:B------:R-:W-:Y:S02]  /*93c0*/  HADD2.F32 R11, -RZ, R11.H1_H1 ;  /* 0x3000000bff0b7230 */ /* 0x000fe40000004100 */
[----:B------:R-:W-:Y:S02]  /*93d0*/  HADD2.F32 R33, -RZ, R44.H1_H1 ;  /* 0x3000002cff217230 */ /* 0x000fe40000004100 */
[----:B------:R-:W-:-:S02]  /*93e0*/  HADD2.F32 R31, -RZ, R42.H1_H1 ;  /* 0x3000002aff1f7230 */ /* 0x000fc40000004100 */
[----:B------:R-:W-:Y:S01]  /*93f0*/  FMUL.FTZ R5, R32, R25 ;  /* 0x0000001920057220 */ /* 0x000fe20000410000 */
[--C-:B------:R-:W-:Y:S02]  /*9400*/  HADD2.F32 R14, -RZ, R7.reuse.H0_H0 ;  /* 0x20000007ff0e7230 */ /* 0x100fe40000004100 */
[----:B------:R-:W-:Y:S01]  /*9410*/  FFMA.FTZ R30, R37, R13, R30 ;  /* 0x0000000d251e7223 */ /* 0x000fe2000001001e */
[----:B------:R-:W-:Y:S02]  /*9420*/  HADD2.F32 R7, -RZ, R7.H1_H1 ;  /* 0x30000007ff077230 */ /* 0x000fe40000004100 */
[----:B------:R-:W-:Y:S01]  /*9430*/  FMUL.FTZ R25, R8, R25 ;  /* 0x0000001908197220 */ /* 0x000fe20000410000 */
[----:B------:R-:W-:Y:S01]  /*9440*/  FFMA.FTZ R13, R34, R6, R9 ;  /* 0x00000006220d7223 */ /* 0x000fe20000010009 */
[-C--:B------:R-:W-:Y:S01]  /*9450*/  FMUL.FTZ R4, R33, R11.reuse ;  /* 0x0000000b21047220 */ /* 0x080fe20000410000 */
        /* <DEDUP_REMOVED lines=8> */
[----:B------:R-:W-:Y:S02]  /*94e0*/  F2FP.F16.F32.PACK_AB R7, R14, R11 ;  /* 0x0000000b0e07723e */ /* 0x000fe400000000ff */
[----:B------:R-:W-:Y:S02]  /*94f0*/  F2FP.F16.F32.PACK_AB R8, R3, R28 ;  /* 0x0000001c0308723e */ /* 0x000fe400000000ff */
[----:B------:R-:W-:Y:S02]  /*9500*/  F2FP.F16.F32.PACK_AB R9, R20, R29 ;  /* 0x0000001d1409723e */ /* 0x000fe400000000ff */
[----:B------:R-:W-:-:S02]  /*9510*/  F2FP.F16.F32.PACK_AB R10, R13, R30 ;  /* 0x0000001e0d0a723e */ /* 0x000fc400000000ff */
[----:B------:R-:W-:Y:S01]  /*9520*/  F2FP.F16.F32.PACK_AB R11, R32, R25 ;  /* 0x00000019200b723e */ /* 0x000fe200000000ff */
[----:B------:R3:W-:Y:S04]  /*9530*/  STS.128 [R45+0x18400], R4 ;  /* 0x018400042d007388 */ /* 0x0007e80000000c00 */
[----:B------:R3:W-:Y:S02]  /*9540*/  STS.128 [R0+0x18400], R8 ;  /* 0x0184000800007388 */ /* 0x0007e40000000c00 */
.L_x_733:
[----:B------:R-:W-:Y:S05]  /*9550*/  BSYNC B0 ;  /* 0x0000000000007941 */ /* 0x000fea0003800000 */
.L_x_722:
[----:B------:R-:W-:Y:S01]  /*9560*/  @!PT LDS RZ, [RZ] ;  /* 0x00000000fffff984 */ /* 0x000fe20000000800 */
[----:B------:R-:W-:Y:S01]  /*9570*/  @!PT LDS RZ, [RZ] ;  /* 0x00000000fffff984 */ /* 0x000fe20000000800 */
[----:B------:R-:W-:Y:S01]  /*9580*/  @!PT LDS RZ, [RZ] ;  /* 0x00000000fffff984 */ /* 0x000fe20000000800 */
[----:B------:R-:W-:Y:S01]  /*9590*/  @!PT LDS RZ, [RZ] ;  /* 0x00000000fffff984 */ /* 0x000fe20000000800 */
[----:B------:R4:W-:Y:S06]  /*95a0*/  MEMBAR.ALL.CTA ;  /* 0x0000000000007992 */ /* 0x0009ec0000008000 */
[----:B----4-:R-:W4:Y:S01]  /*95b0*/  FENCE.VIEW.ASYNC.S ;  /* 0x00000000000073c6 */ /* 0x010f220000000000 */
[----:B------:R-:W-:Y:S05]  /*95c0*/  WARPSYNC.ALL ;  /* 0x0000000000007948 */ /* 0x000fea0003800000 */
[----:B----4-:R-:W-:Y:S06]  /*95d0*/  BAR.SYNC.DEFER_BLOCKING 0xd, 0x100 ;  /* 0x0344000000007b1d */ /* 0x010fec0000010000 */
.L_x_719:
[----:B-123--:R-:W1:Y:S01]  /*95e0*/  S2R R0, SR_TID.X ;  /* 0x0000000000007919 */ /* 0x00ee620000002100 */
[----:B------:R-:W-:Y:S01]  /*95f0*/  ISETP.NE.AND P0, PT, R206, 0x3, PT ;  /* 0x00000003ce00780c */ /* 0x000fe20003f05270 */
[----:B------:R-:W-:Y:S05]  /*9600*/  WARPSYNC.ALL ;  /* 0x0000000000007948 */ /* 0x000fea0003800000 */
[----:B-1----:R-:W-:-:S05]  /*9610*/  SHF.R.U32.HI R0, RZ, 0x7, R0 ;  /* 0x00000007ff007819 */ /* 0x002fca0000011600 */
[----:B------:R-:W-:-:S05]  /*9620*/  VIADD R12, R0, 0x8 ;  /* 0x00000008000c7836 */ /* 0x000fca0000000000 */
[----:B------:R1:W-:Y:S06]  /*9630*/  BAR.SYNC.DEFER_BLOCKING R12, 0x100 ;  /* 0x0004000c0000751d */ /* 0x0003ec0000010000 */
[----:B------:R-:W-:Y:S05]  /*9640*/  @!P0 BRA `(.L_x_743) ;  /* 0x0000000000048947 */ /* 0x000fea0003800000 */
[----:B------:R-:W-:Y:S01]  /*9650*/  BPT.TRAP 0x1 ;  /* 0x000000040000795c */ /* 0x000fe20000300000 */
.L_x_743:
[----:B------:R-:W-:Y:S01]  /*9660*/  IMAD R3, R203, 0x8, R19 ;  /* 0x00000008cb037824 */ /* 0x000fe200078e0213 */
[----:B------:R-:W-:-:S04]  /*9670*/  SHF.L.U32 R20, R214, 0x1f, RZ ;  /* 0x0000001fd6147819 */ /* 0x000fc800000006ff */
[----:B------:R2:W3:Y:S01]  /*9680*/  SYNCS.PHASECHK.TRANS64.TRYWAIT P1, [R3+URZ+0x22830], R20 ;  /* 0x02283014030075a7 */ /* 0x0004e2000802017f */
[----:B------:R-:W-:Y:S05]  /*9690*/  @!P0 BRA `(.L_x_744) ;  /* 0x0000000000048947 */ /* 0x000fea0003800000 */
[----:B------:R-:W-:Y:S01]  /*96a0*/  BPT.TRAP 0x1 ;  /* 0x000000040000795c */ /* 0x000fe20000300000 */
.L_x_744:
[----:B------:R-:W-:Y:S01]  /*96b0*/  IADD3 R0, R19, 0x1c400, RZ ;  /* 0x0001c40013007810 */ /* 0x000fe20007ffe0ff */
[----:B------:R-:W-:Y:S01]  /*96c0*/  IMAD.MOV.U32 R5, RZ, RZ, 0x40000040 ;  /* 0x40000040ff057424 */ /* 0x000fe200078e00ff */
[----:B------:R-:W-:Y:S02]  /*96d0*/  LOP3.LUT R4, R24, 0x10000, RZ, 0xfc, !PT ;  /* 0x0001000018047812 */ /* 0x000fe400078efcff */
[----:B------:R-:W-:-:S04]  /*96e0*/  SHF.R.U32.HI R0, RZ, 0x4, R0 ;  /* 0x00000004ff007819 */ /* 0x000fc80000011600 */
[----:B------:R-:W-:-:S04]  /*96f0*/  LOP3.LUT R0, R0, 0x3fff, RZ, 0xc0, !PT ;  /* 0x00003fff00007812 */ /* 0x000fc800078ec0ff */
[----:B------:R-:W-:-:S05]  /*9700*/  LOP3.LUT R0, R0, 0x10000, RZ, 0xfc, !PT ;  /* 0x0001000000007812 */ /* 0x000fca00078efcff */
[----:B------:R4:W-:Y:S01]  /*9710*/  STL [R1+0x14], R0 ;  /* 0x0000140001007387 */ /* 0x0009e20000100800 */
[----:B---3--:R-:W-:Y:S05]  /*9720*/  @P1 BRA `(.L_x_745) ;  /* 0x0000000000081947 */ /* 0x008fea0003800000 */
[----:B------:R-:W3:Y:S02]  /*9730*/  SYNCS.PHASECHK.TRANS64.TRYWAIT P1, [R3+URZ+0x22830], R20 ;  /* 0x02283014030075a7 */ /* 0x000ee4000802017f */
[----:B---3--:R-:W-:Y:S05]  /*9740*/  @!P1 BRA `(.L_x_746) ;  /* 0x00000120001c9947 */ /* 0x008fea0003800000 */
.L_x_745:
[----:B----4-:R-:W4:Y:S01]  /*9750*/  LDL R0, [R1+0x14] ;  /* 0x0000140001007983 */ /* 0x010f220000100800 */
[----:B------:R-:W-:Y:S01]  /*9760*/  IMAD.MOV.U32 R7, RZ, RZ, 0x40000040 ;  /* 0x40000040ff077424 */ /* 0x000fe200078e00ff */
[----:B------:R-:W-:Y:S05]  /*9770*/  WARPSYNC.ALL ;  /* 0x0000000000007948 */ /* 0x000fea0003800000 */
[C---:B------:R-:W-:Y:S01]  /*9780*/  R2UR UR4, R4.reuse ;  /* 0x00000000040472ca */ /* 0x040fe200000e0000 */
[----:B0----5:R-:W-:Y:S01]  /*9790*/  WARPGROUP.ARRIVE ;  /* 0x00000000000079c5 */ /* 0x021fe20000000000 */
[----:B------:R-:W-:Y:S01]  /*97a0*/  R2UR UR5, R5 ;  /* 0x00000000050572ca */ /* 0x000fe200000e0000 */
[----:B------:R-:W-:Y:S01]  /*97b0*/  VIADD R224, R4, 0x2 ;  /* 0x0000000204e07836 */ /* 0x000fe20000000000 */
[----:B------:R-:W-:Y:S01]  /*97c0*/  R2UR UR7, R7 ;  /* 0x00000000070772ca */ /* 0x000fe200000e0000 */
[----:B------:R-:W-:Y:S01]  /*97d0*/  IMAD.MOV.U32 R225, RZ, RZ, 0x40000040 ;  /* 0x40000040ffe17424 */ /* 0x000fe200078e00ff */
[----:B------:R-:W-:Y:S01]  /*97e0*/  MOV R223, 0x40000040 ;  /* 0x4000004000df7802 */ /* 0x000fe20000000f00 */
[----:B------:R-:W-:-:S02]  /*97f0*/  IMAD.MOV.U32 R9, RZ, RZ, 0x40000040 ;  /* 0x40000040ff097424 */ /* 0x000fc400078e00ff */
[C---:B------:R-:W-:Y:S02]  /*9800*/  VIADD R222, R4.reuse, 0x4 ;  /* 0x0000000404de7836 */ /* 0x040fe40000000000 */
[----:B------:R-:W-:Y:S02]  /*9810*/  VIADD R10, R4, 0x6 ;  /* 0x00000006040a7836 */ /* 0x000fe40000000000 */
[----:B------:R-:W-:Y:S02]  /*9820*/  IMAD.MOV.U32 R11, RZ, RZ, 0x40000040 ;  /* 0x40000040ff0b7424 */ /* 0x000fe400078e00ff */
[----:B------:R-:W-:Y:S02]  /*9830*/  IMAD.MOV.U32 R7, RZ, RZ, 0x40000040 ;  /* 0x40000040ff077424 */ /* 0x000fe400078e00ff */
[----:B----4-:R-:W-:Y:S02]  /*9840*/  IMAD R6, R203, 0x300, R0 ;  /* 0x00000300cb067824 */ /* 0x010fe400078e0200 */
[----:B------:R-:W0:Y:S02]  /*9850*/  S2R R0, SR_TID.X ;  /* 0x0000000000007919 */ /* 0x000e240000002100 */
[C---:B------:R-:W-:Y:S01]  /*9860*/  VIADD R8, R6.reuse, 0x2 ;  /* 0x0000000206087836 */ /* 0x040fe20000000000 */
[----:B------:R-:W-:-:S13]  /*9870*/  R2UR UR6, R6 ;  /* 0x00000000060672ca */ /* 0x000fda00000e0000 */
[----:B------:R-:W-:Y:S01]  /*9880*/  HGMMA.64x96x16.F32 R24, gdesc[UR4], RZ, !UPT, gsb0 ;  /* 0x01600000041879f0 */ /* 0x000fe2000c0008ff */
[----:B------:R-:W-:Y:S02]  /*9890*/  R2UR UR4, R224 ;  /* 0x00000000e00472ca */ /* 0x000fe400000e0000 */
[----:B------:R-:W-:Y:S02]  /*98a0*/  R2UR UR5, R225 ;  /* 0x00000000e10572ca */ /* 0x000fe400000e0000 */
[----:B------:R-:W-:Y:S01]  /*98b0*/  R2UR UR6, R8 ;  /* 0x00000000080672ca */ /* 0x000fe200000e0000 */
[C---:B------:R-:W-:Y:S01]  /*98c0*/  VIADD R8, R6.reuse, 0x4 ;  /* 0x0000000406087836 */ /* 0x040fe20000000000 */
[----:B------:R-:W-:Y:S01]  /*98d0*/  R2UR UR7, R9 ;  /* 0x00000000090772ca */ /* 0x000fe200000e0000 */
[----:B------:R-:W-:Y:S02]  /*98e0*/  IMAD.MOV.U32 R9, RZ, RZ, 0x40000040 ;  /* 0x40000040ff097424 */ /* 0x000fe400078e00ff */
[----:B------:R-:W-:Y:S01]  /*98f0*/  VIADD R6, R6, 0x6 ;  /* 0x0000000606067836 */ /* 0x000fe20000000000 */
[----:B0-----:R-:W-:Y:S01]  /*9900*/  SHF.R.U32.HI R0, RZ, 0x7, R0 ;  /* 0x00000007ff007819 */ /* 0x001fe20000011600 */
[----:B------:R-:W-:-:S02]  /*9910*/  WARPGROUP.DEPBAR.LE gsb0, 0x0 ;  /* 0x00008000000079c5 */ /* 0x000fc40000010000 */
[----:B------:R-:W-:-:S06]  /*9920*/  WARPGROUP.ARRIVE ;  /* 0x00000000000079c5 */ /* 0x000fcc0000000000 */
[----:B------:R-:W-:Y:S01]  /*9930*/  HGMMA.64x96x16.F32 R24, gdesc[UR4], R24, gsb0 ;  /* 0x01600000041879f0 */ /* 0x000fe20008000818 */
[----:B------:R-:W-:Y:S02]  /*9940*/  R2UR UR4, R222 ;  /* 0x00000000de0472ca */ /* 0x000fe400000e0000 */
[----:B------:R-:W-:Y:S02]  /*9950*/  R2UR UR5, R223 ;  /* 0x00000000df0572ca */ /* 0x000fe400000e0000 */
[----:B------:R-:W-:Y:S02]  /*9960*/  R2UR UR6, R8 ;  /* 0x00000000080672ca */ /* 0x000fe400000e0000 */
[----:B------:R-:W-:Y:S02]  /*9970*/  R2UR UR7, R9 ;  /* 0x00000000090772ca */ /* 0x000fe400000e0000 */
[----:B------:R-:W-:Y:S01]  /*9980*/  IADD3 R9, -R0, 0xb, RZ ;  /* 0x0000000b00097810 */ /* 0x000fe20007ffe1ff */
[----:B------:R-:W-:-:S02]  /*9990*/  WARPGROUP.DEPBAR.LE gsb0, 0x0 ;  /* 0x00008000000079c5 */ /* 0x000fc40000010000 */
[----:B------:R-:W-:-:S08]  /*99a0*/  WARPGROUP.ARRIVE ;  /* 0x00000000000079c5 */ /* 0x000fd00000000000 */
[----:B------:R-:W-:Y:S01]  /*99b0*/  HGMMA.64x96x16.F32 R24, gdesc[UR4], R24, gsb0 ;  /* 0x01600000041879f0 */ /* 0x000fe20008000818 */
[----:B------:R-:W-:Y:S02]  /*99c0*/  R2UR UR4, R10 ;  /* 0x000000000a0472ca */ /* 0x000fe400000e0000 */
[----:B------:R-:W-:Y:S02]  /*99d0*/  R2UR UR5, R11 ;  /* 0x000000000b0572ca */ /* 0x000fe400000e0000 */
[----:B------:R-:W-:Y:S02]  /*99e0*/  R2UR UR6, R6 ;  /* 0x00000000060672ca */ /* 0x000fe400000e0000 */
[----:B------:R-:W-:Y:S01]  /*99f0*/  R2UR UR7, R7 ;  /* 0x00000000070772ca */ /* 0x000fe200000e0000 */
[----:B------:R-:W-:Y:S02]  /*9a00*/  WARPGROUP.DEPBAR.LE gsb0, 0x0 ;  /* 0x00008000000079c5 */ /* 0x000fe40000010000 */
[----:B------:R-:W-:-:S10]  /*9a10*/  WARPGROUP.ARRIVE ;  /* 0x00000000000079c5 */ /* 0x000fd40000000000 */
[----:B------:R-:W-:Y:S03]  /*9a20*/  HGMMA.64x96x16.F32 R24, gdesc[UR4], R24, gsb0 ;  /* 0x01600000041879f0 */ /* 0x000fe60008000818 */
[----:B------:R-:W-:Y:S02]  /*9a30*/  WARPGROUP.DEPBAR.LE gsb0, 0x0 ;  /* 0x00008000000079c5 */ /* 0x000fe40000010000 */
[----:B------:R0:W-:Y:S06]  /*9a40*/  BAR.ARV R9, 0x100 ;  /* 0x000400090000751d */ /* 0x0001ec0000002000 */
[----:B------:R-:W-:Y:S05]  /*9a50*/  @!P0 BRA `(.L_x_747) ;  /* 0x0000000000048947 */ /* 0x000fea0003800000 */
[----:B------:R-:W-:Y:S01]  /*9a60*/  BPT.TRAP 0x1 ;  /* 0x000000040000795c */ /* 0x000fe20000300000 */
.L_x_747:
[----:B------:R-:W4:Y:S01]  /*9a70*/  LDL R73, [R1+0x4c] ;  /* 0x00004c0001497983 */ /* 0x000f220000100800 */
[----:B------:R-:W-:Y:S01]  /*9a80*/  ULDC UR4, c[0x0][0x9d8] ;  /* 0x0002760000047ab9 */ /* 0x000fe20000000800 */
[----:B------:R-:W-:Y:S01]  /*9a90*/  ULDC UR5, c[0x0][0x988] ;  /* 0x0002620000057ab9 */ /* 0x000fe20000000800 */
[----:B------:R-:W-:Y:S01]  /*9aa0*/  FMUL.FTZ R15, R24, UR4 ;  /* 0x00000004180f7c20 */ /* 0x000fe20008410000 */
[----:B------:R-:W-:Y:S01]  /*9ab0*/  FMUL.FTZ R24, R25, UR4 ;  /* 0x0000000419187c20 */ /* 0x000fe20008410000 */
[----:B------:R-:W-:Y:S01]  /*9ac0*/  FMUL.FTZ R72, R28, UR4 ;  /* 0x000000041c487c20 */ /* 0x000fe20008410000 */
[----:B------:R-:W-:Y:S01]  /*9ad0*/  FMUL.FTZ R29, R29, UR4 ;  /* 0x000000041d1d7c20 */ /* 0x000fe20008410000 */
[----:B------:R-:W-:Y:S01]  /*9ae0*/  FMUL.FTZ R25, R55, UR4 ;  /* 0x0000000437197c20 */ /* 0x000fe20008410000 */
[----:B------:R-:W-:Y:S01]  /*9af0*/  IMAD R55, R177, -0x60, R154 ;  /* 0xffffffa0b1377824 */ /* 0x000fe200078e029a */
[----:B------:R-:W5:Y:S01]  /*9b00*/  MUFU.TANH R15, R15 ;  /* 0x0000000f000f7308 */ /* 0x000f620000002400 */
[----:B------:R-:W-:Y:S01]  /*9b10*/  FMUL.FTZ R0, R26, UR4 ;  /* 0x000000041a007c20 */ /* 0x000fe20008410000 */
        /* <DEDUP_REMOVED lines=30> */
[----:B------:R-:W0:Y:S01]  /*9d00*/  MUFU.TANH R0, R0 ;  /* 0x0000000000007308 */ /* 0x000e220000002400 */
        /* <DEDUP_REMOVED lines=15> */
[----:B------:R-:W0:Y:S08]  /*9e00*/  MUFU.TANH R6, R6 ;  /* 0x0000000600067308 */ /* 0x000e300000002400 */
        /* <DEDUP_REMOVED lines=29> */
[----:B------:R-:W0:Y:S01]  /*9fe0*/  MUFU.TANH R56, R56 ;  /* 0x0000003800387308 */ /* 0x000e220000002400 */
[----:B----4-:R-:W-:-:S02]  /*9ff0*/  IADD3 R55, -R73, 0x60, R55 ;  /* 0x0000006049377810 */ /* 0x010fc40007ffe137 */
[----:B------:R-:W4:Y:S02]  /*a000*/  S2R R73, SR_CgaCtaId ;  /* 0x0000000000497919 */ /* 0x000f240000008800 */
[----:B------:R-:W-:-:S03]  /*a010*/  ISETP.GT.AND P2, PT, R55, RZ, PT ;  /* 0x000000ff3700720c */ /* 0x000fc60003f44270 */
[----:B------:R-:W4:Y:S01]  /*a020*/  MUFU.TANH R57, R57 ;  /* 0x0000003900397308 */ /* 0x000f220000002400 */
[C---:B------:R-:W-:Y:S02]  /*a030*/  ISETP.GT.AND P3, PT, R55.reuse, 0x1, PT ;  /* 0x000000013700780c */ /* 0x040fe40003f64270 */
[----:B------:R-:W-:Y:S02]  /*a040*/  ISETP.GT.AND P4, PT, R55, 0x8, PT ;  /* 0x000000083700780c */ /* 0x000fe40003f84270 */
[----:B-----5:R-:W-:Y:S02]  /*a050*/  FSEL R15, R15, -INF , P2 ;  /* 0xff8000000f0f7808 */ /* 0x020fe40001000000 */
[----:B-1----:R-:W-:Y:S01]  /*a060*/  FSEL R24, R24, -INF , P3 ;  /* 0xff80000018187808 */ /* 0x002fe20001800000 */
[----:B------:R-:W1:Y:S01]  /*a070*/  MUFU.TANH R21, R21 ;  /* 0x0000001500157308 */ /* 0x000e620000002400 */
[----:B------:R-:W-:Y:S02]  /*a080*/  ISETP.GT.AND P5, PT, R55, 0x9, PT ;  /* 0x000000093700780c */ /* 0x000fe40003fa4270 */
[----:B--2---:R-:W-:-:S02]  /*a090*/  FSEL R42, R72, -INF , P4 ;  /* 0xff800000482a7808 */ /* 0x004fc40002000000 */
[----:B------:R-:W-:Y:S02]  /*a0a0*/  FMNMX.FTZ R65, R15, R24, !PT ;  /* 0x000000180f417209 */ /* 0x000fe40007810000 */
[----:B------:R-:W-:Y:S01]  /*a0b0*/  ISETP.GT.AND P1, PT, R55, 0x10, PT ;  /* 0x000000103700780c */ /* 0x000fe20003f24270 */
[----:B------:R-:W2:Y:S01]  /*a0c0*/  MUFU.TANH R59, R59 ;  /* 0x0000003b003b7308 */ /* 0x000ea20000002400 */
[----:B---3--:R-:W-:Y:S01]  /*a0d0*/  FSEL R40, R29, -INF , P5 ;  /* 0xff8000001d287808 */ /* 0x008fe20002800000 */
[----:B------:R-:W-:Y:S01]  /*a0e0*/  FMUL.FTZ R29, R71, UR4 ;  /* 0x00000004471d7c20 */ /* 0x000fe20008410000 */
[----:B------:R-:W-:Y:S02]  /*a0f0*/  FMNMX.FTZ R65, R42, R65, !PT ;  /* 0x000000412a417209 */ /* 0x000fe40007810000 */
[----:B0-----:R-:W-:Y:S02]  /*a100*/  FSEL R0, R0, -INF , P2 ;  /* 0xff80000000007808 */ /* 0x001fe40001000000 */
[----:B------:R-:W-:Y:S01]  /*a110*/  ISETP.GT.AND P2, PT, R55, 0x11, PT ;  /* 0x000000113700780c */ /* 0x000fe20003f44270 */
[----:B------:R-:W0:Y:S01]  /*a120*/  MUFU.TANH R60, R60 ;  /* 0x0000003c003c7308 */ /* 0x000e220000002400 */
[----:B------:R-:W-:-:S02]  /*a130*/  FSEL R62, R30, -INF , P1 ;  /* 0xff8000001e3e7808 */ /* 0x000fc40000800000 */
[----:B------:R-:W-:Y:S02]  /*a140*/  FMNMX.FTZ R65, R40, R65, !PT ;  /* 0x0000004128417209 */ /* 0x000fe40007810000 */
[----:B------:R-:W-:Y:S02]  /*a150*/  FSEL R6, R6, -INF , P3 ;  /* 0xff80000006067808 */ /* 0x000fe40001800000 */
[----:B------:R-:W-:Y:S01]  /*a160*/  ISETP.GT.AND P3, PT, R55, 0x18, PT ;  /* 0x000000183700780c */ /* 0x000fe20003f64270 */
[----:B------:R-:W3:Y:S01]  /*a170*/  MUFU.TANH R61, R61 ;  /* 0x0000003d003d7308 */ /* 0x000ee20000002400 */
[----:B------:R-:W-:Y:S02]  /*a180*/  FSEL R72, R31, -INF , P2 ;  /* 0xff8000001f487808 */ /* 0x000fe40001000000 */
[----:B------:R-:W-:Y:S02]  /*a190*/  FMNMX.FTZ R65, R62, R65, !PT ;  /* 0x000000413e417209 */ /* 0x000fe40007810000 */
[----:B------:R-:W-:-:S02]  /*a1a0*/  FSEL R8, R8, -INF , P4 ;  /* 0xff80000008087808 */ /* 0x000fc40002000000 */
[----:B------:R-:W-:Y:S01]  /*a1b0*/  ISETP.GT.AND P4, PT, R55, 0x19, PT ;  /* 0x000000193700780c */ /* 0x000fe20003f84270 */
[----:B------:R-:W5:Y:S01]  /*a1c0*/  MUFU.TANH R104, R104 ;  /* 0x0000006800687308 */ /* 0x000f620000002400 */
[----:B------:R-:W-:Y:S02]  /*a1d0*/  FSEL R78, R33, -INF , P3 ;  /* 0xff800000214e7808 */ /* 0x000fe40001800000 */
[----:B------:R-:W-:Y:S02]  /*a1e0*/  FMNMX.FTZ R65, R72, R65, !PT ;  /* 0x0000004148417209 */ /* 0x000fe40007810000 */
[----:B------:R-:W-:Y:S02]  /*a1f0*/  FSEL R30, R14, -INF , P5 ;  /* 0xff8000000e1e7808 */ /* 0x000fe40002800000 */
[----:B------:R-:W-:Y:S01]  /*a200*/  ISETP.GT.AND P5, PT, R55, 0x20, PT ;  /* 0x000000203700780c */ /* 0x000fe20003fa4270 */
[----:B------:R-:W-:Y:S01]  /*a210*/  MUFU.TANH R63, R63 ;  /* 0x0000003f003f7308 */ /* 0x000fe20000002400 */
[----:B------:R-:W-:-:S02]  /*a220*/  FSEL R80, R34, -INF , P4 ;  /* 0xff80000022507808 */ /* 0x000fc40002000000 */
[----:B------:R-:W-:Y:S02]  /*a230*/  FMNMX.FTZ R65, R78, R65, !PT ;  /* 0x000000414e417209 */ /* 0x000fe40007810000 */
[----:B------:R-:W-:Y:S02]  /*a240*/  FSEL R32, R32, -INF , P1 ;  /* 0xff80000020207808 */ /* 0x000fe40000800000 */
[----:B------:R-:W-:Y:S01]  /*a250*/  ISETP.GT.AND P1, PT, R55, 0x21, PT ;  /* 0x000000213700780c */ /* 0x000fe20003f24270 */
[----:B------:R-:W-:Y:S01]  /*a260*/  MUFU.TANH R66, R66 ;  /* 0x0000004200427308 */ /* 0x000fe20000002400 */
[----:B------:R-:W-:Y:S02]  /*a270*/  FSEL R74, R35, -INF , P5 ;  /* 0xff800000234a7808 */ /* 0x000fe40002800000 */
[----:B------:R-:W-:Y:S02]  /*a280*/  FMNMX.FTZ R65, R80, R65, !PT ;  /* 0x0000004150417209 */ /* 0x000fe40007810000 */
[----:B------:R-:W-:Y:S01]  /*a290*/  FSEL R34, R13, -INF , P2 ;  /* 0xff8000000d227808 */ /* 0x000fe20001000000 */
[----:B------:R-:W-:Y:S01]  /*a2a0*/  IMAD.U32 R13, RZ, RZ, UR5 ;  /* 0x00000005ff0d7e24 */ /* 0x000fe2000f8e00ff */
[----:B------:R-:W-:Y:S01]  /*a2b0*/  ISETP.GT.AND P2, PT, R55, 0x28, PT ;  /* 0x000000283700780c */ /* 0x000fe20003f44270 */
[----:B------:R-:W5:Y:S01]  /*a2c0*/  MUFU.TANH R67, R67 ;  /* 0x0000004300437308 */ /* 0x000f620000002400 */
[----:B------:R-:W-:-:S02]  /*a2d0*/  FSEL R64, R37, -INF , P1 ;  /* 0xff80000025407808 */ /* 0x000fc40000800000 */
[----:B------:R-:W-:Y:S02]  /*a2e0*/  FMNMX.FTZ R65, R74, R65, !PT ;  /* 0x000000414a417209 */ /* 0x000fe40007810000 */
[----:B------:R-:W-:Y:S02]  /*a2f0*/  FSEL R36, R36, -INF , P3 ;  /* 0xff80000024247808 */ /* 0x000fe40001800000 */
[----:B------:R-:W-:Y:S01]  /*a300*/  ISETP.GT.AND P3, PT, R55, 0x29, PT ;  /* 0x000000293700780c */ /* 0x000fe20003f64270 */
[----:B------:R-:W5:Y:S01]  /*a310*/  MUFU.TANH R70, R70 ;  /* 0x0000004600467308 */ /* 0x000f620000002400 */
        /* <DEDUP_REMOVED lines=8> */
[----:B------:R-:W-:Y:S02]  /*a3a0*/  ISETP.GT.AND P5, PT, R55, 0x31, PT ;  /* 0x000000313700780c */ /* 0x000fe40003fa4270 */
[----:B------:R-:W-:-:S02]  /*a3b0*/  FSEL R82, R43, -INF , P4 ;  /* 0xff8000002b527808 */ /* 0x000fc40002000000 */
[----:B------:R-:W-:Y:S02]  /*a3c0*/  FMNMX.FTZ R65, R76, R65, !PT ;  /* 0x000000414c417209 */ /* 0x000fe40007810000 */
[----:B------:R-:W-:Y:S02]  /*a3d0*/  FSEL R44, R27, -INF , P1 ;  /* 0xff8000001b2c7808 */ /* 0x000fe40000800000 */
[----:B------:R-:W-:Y:S02]  /*a3e0*/  ISETP.GT.AND P1, PT, R55, 0x38, PT ;  /* 0x000000383700780c */ /* 0x000fe40003f24270 */
[----:B------:R-:W-:Y:S02]  /*a3f0*/  FSEL R84, R45, -INF , P5 ;  /* 0xff8000002d547808 */ /* 0x000fe40002800000 */
[----:B------:R-:W-:Y:S02]  /*a400*/  FMNMX.FTZ R65, R82, R65, !PT ;  /* 0x0000004152417209 */ /* 0x000fe40007810000 */
[----:B------:R-:W-:-:S02]  /*a410*/  FSEL R46, R46, -INF , P2 ;  /* 0xff8000002e2e7808 */ /* 0x000fc40001000000 */
[----:B------:R-:W-:Y:S02]  /*a420*/  ISETP.GT.AND P2, PT, R55, 0x39, PT ;  /* 0x000000393700780c */ /* 0x000fe40003f44270 */
        /* <DEDUP_REMOVED lines=24> */
[----:B----4-:R-:W-:Y:S02]  /*a5b0*/  FSEL R98, R57, -INF , P2 ;  /* 0xff80000039627808 */ /* 0x010fe40001000000 */
[----:B------:R-:W-:Y:S02]  /*a5c0*/  FMNMX.FTZ R65, R96, R65, !PT ;  /* 0x0000004160417209 */ /* 0x000fe40007810000 */
[----:B-1----:R-:W-:Y:S02]  /*a5d0*/  FSEL R58, R21, -INF , P4 ;  /* 0xff800000153a7808 */ /* 0x002fe40002000000 */
[----:B------:R-:W-:Y:S02]  /*a5e0*/  ISETP.GT.AND P4, PT, R55, 0x58, PT ;  /* 0x000000583700780c */ /* 0x000fe40003f84270 */
[----:B--2---:R-:W-:-:S02]  /*a5f0*/  FSEL R100, R59, -INF , P3 ;  /* 0xff8000003b647808 */ /* 0x004fc40001800000 */
[----:B------:R-:W-:Y:S02]  /*a600*/  FMNMX.FTZ R65, R98, R65, !PT ;  /* 0x0000004162417209 */ /* 0x000fe40007810000 */
[----:B0-----:R-:W-:Y:S02]  /*a610*/  FSEL R60, R60, -INF , P5 ;  /* 0xff8000003c3c7808 */ /* 0x001fe40002800000 */
[----:B------:R-:W-:Y:S02]  /*a620*/  ISETP.GT.AND P5, PT, R55, 0x59, PT ;  /* 0x000000593700780c */ /* 0x000fe40003fa4270 */
[----:B---3--:R-:W-:Y:S02]  /*a630*/  FSEL R102, R61, -INF , P4 ;  /* 0xff8000003d667808 */ /* 0x008fe40002000000 */
[----:B------:R-:W-:Y:S02]  /*a640*/  FMNMX.FTZ R65, R100, R65, !PT ;  /* 0x0000004164417209 */ /* 0x000fe40007810000 */
[----:B-----5:R-:W-:-:S02]  /*a650*/  FSEL R104, R104, -INF , P5 ;  /* 0xff80000068687808 */ /* 0x020fc40002800000 */
[----:B------:R-:W-:-:S04]  /*a660*/  FMNMX.FTZ R65, R102, R65, !PT ;  /* 0x0000004166417209 */ /* 0x000fc80007810000 */
[----:B------:R-:W-:-:S05]  /*a670*/  FMNMX.FTZ R65, R104, R65, !PT ;  /* 0x0000004168417209 */ /* 0x000fca0007810000 */
[----:B------:R-:W0:Y:S02]  /*a680*/  SHFL.BFLY PT, R14, R65, 0x2, 0x1f ;  /* 0x0c401f00410e7f89 */ /* 0x000e2400000e0000 */
[----:B0-----:R-:W-:-:S05]  /*a690*/  FMNMX.FTZ R7, R65, R14, !PT ;  /* 0x0000000e41077209 */ /* 0x001fca0007810000 */
[----:B------:R-:W0:Y:S02]  /*a6a0*/  SHFL.BFLY PT, R14, R7, 0x1, 0x1f ;  /* 0x0c201f00070e7f89 */ /* 0x000e2400000e0000 */
[----:B0-----:R-:W-:Y:S02]  /*a6b0*/  FMNMX.FTZ R14, R7, R14, !PT ;  /* 0x0000000e070e7209 */ /* 0x001fe40007810000 */
[----:B------:R-:W-:Y:S02]  /*a6c0*/  FMNMX.FTZ R7, R0, R6, !PT ;  /* 0x0000000600077209 */ /* 0x000fe40007810000 */
[C---:B------:R-:W-:Y:S01]  /*a6d0*/  FSETP.NEU.FTZ.AND P6, PT, R14.reuse, -INF , PT ;  /* 0xff8000000e00780b */ /* 0x040fe20003fdd000 */
[----:B------:R-:W-:Y:S01]  /*a6e0*/  FMUL.FTZ R27, R14, R13 ;  /* 0x0000000d0e1b7220 */ /* 0x000fe20000410000 */
[----:B------:R-:W-:-:S04]  /*a6f0*/  FMNMX.FTZ R7, R8, R7, !PT ;  /* 0x0000000708077209 */ /* 0x000fc80007810000 */
[----:B------:R-:W-:Y:S02]  /*a700*/  FMNMX.FTZ R7, R30, R7, !PT ;  /* 0x000000071e077209 */ /* 0x000fe40007810000 */
[----:B------:R-:W-:Y:S02]  /*a710*/  FSEL R27, R27, RZ, P6 ;  /* 0x000000ff1b1b7208 */ /* 0x000fe40003000000 */
[----:B------:R-:W-:-:S03]  /*a720*/  FMNMX.FTZ R7, R32, R7, !PT ;  /* 0x0000000720077209 */ /* 0x000fc60007810000 */
[--C-:B------:R-:W-:Y:S01]  /*a730*/  FFMA.FTZ R152, R15, R13, -R27.reuse ;  /* 0x0000000d0f987223 */ /* 0x100fe2000001081b */
[----:B------:R-:W-:Y:S01]  /*a740*/  FMNMX.FTZ R15, R34, R7, !PT ;  /* 0x00000007220f7209 */ /* 0x000fe20007810000 */
[-CC-:B------:R-:W-:Y:S01]  /*a750*/  FFMA.FTZ R24, R24, R13.reuse, -R27.reuse ;  /* 0x0000000d18187223 */ /* 0x180fe2000001081b */
[-CC-:B------:R-:W-:Y:S01]  /*a760*/  FFMA.FTZ R40, R40, R13.reuse, -R27.reuse ;  /* 0x0000000d28287223 */ /* 0x180fe2000001081b */
[--C-:B------:R-:W-:Y:S01]  /*a770*/  FFMA.FTZ R154, R42, R13, -R27.reuse ;  /* 0x0000000d2a9a7223 */ /* 0x100fe2000001081b */
[----:B------:R-:W-:Y:S01]  /*a780*/  FMNMX.FTZ R15, R36, R15, !PT ;  /* 0x0000000f240f7209 */ /* 0x000fe20007810000 */
[----:B------:R0:W-:Y:S01]  /*a790*/  MUFU.EX2 R7, R24 ;  /* 0x0000001800077308 */ /* 0x0001e20000000800 */
[----:B------:R-:W-:Y:S01]  /*a7a0*/  FSEL R42, R67, -INF , P3 ;  /* 0xff800000432a7808 */ /* 0x000fe20001800000 */
[--C-:B------:R-:W-:Y:S01]  /*a7b0*/  FFMA.FTZ R156, R62, R13, -R27.reuse ;  /* 0x0000000d3e9c7223 */ /* 0x100fe2000001081b */
[----:B------:R-:W-:Y:S01]  /*a7c0*/  FMNMX.FTZ R15, R28, R15, !PT ;  /* 0x0000000f1c0f7209 */ /* 0x000fe20007810000 */
[-CC-:B------:R-:W-:Y:S01]  /*a7d0*/  FFMA.FTZ R33, R64, R13.reuse, -R27.reuse ;  /* 0x0000000d40217223 */ /* 0x180fe2000001081b */
[----:B------:R-:W-:Y:S01]  /*a7e0*/  FSEL R62, R70, -INF , P4 ;  /* 0xff800000463e7808 */ /* 0x000fe20002000000 */
[--C-:B------:R-:W-:Y:S01]  /*a7f0*/  FFMA.FTZ R72, R72, R13, -R27.reuse ;  /* 0x0000000d48487223 */ /* 0x100fe2000001081b */
[----:B------:R-:W-:Y:S01]  /*a800*/  FMNMX.FTZ R15, R38, R15, !PT ;  /* 0x0000000f260f7209 */ /* 0x000fe20007810000 */
[----:B------:R-:W1:Y:S01]  /*a810*/  MUFU.EX2 R152, R152 ;  /* 0x0000009800987308 */ /* 0x000e620000000800 */
[----:B0-----:R-:W-:Y:S01]  /*a820*/  FSEL R24, R63, -INF , P1 ;  /* 0xff8000003f187808 */ /* 0x001fe20000800000 */
[--C-:B------:R-:W-:Y:S01]  /*a830*/  FFMA.FTZ R158, R78, R13, -R27.reuse ;  /* 0x0000000d4e9e7223 */ /* 0x100fe2000001081b */
[----:B------:R-:W-:Y:S01]  /*a840*/  FMNMX.FTZ R21, R44, R15, !PT ;  /* 0x0000000f2c157209 */ /* 0x000fe20007810000 */
[-CC-:B------:R-:W-:Y:S01]  /*a850*/  FFMA.FTZ R80, R80, R13.reuse, -R27.reuse ;  /* 0x0000000d50507223 */ /* 0x180fe2000001081b */
[----:B------:R-:W-:Y:S01]  /*a860*/  FSEL R64, R29, -INF , P5 ;  /* 0xff8000001d407808 */ /* 0x000fe20002800000 */
[--C-:B------:R-:W-:Y:S01]  /*a870*/  FFMA.FTZ R160, R74, R13, -R27.reuse ;  /* 0x0000000d4aa07223 */ /* 0x100fe2000001081b */
[----:B------:R-:W-:Y:S01]  /*a880*/  FMNMX.FTZ R21, R46, R21, !PT ;  /* 0x000000152e157209 */ /* 0x000fe20007810000 */
[----:B------:R0:W-:Y:S01]  /*a890*/  MUFU.EX2 R15, R40 ;  /* 0x00000028000f7308 */ /* 0x0001e20000000800 */
[-CC-:B------:R-:W-:Y:S01]  /*a8a0*/  FFMA.FTZ R162, R68, R13.reuse, -R27.reuse ;  /* 0x0000000d44a27223 */ /* 0x180fe2000001081b */
[--C-:B------:R-:W-:Y:S01]  /*a8b0*/  FFMA.FTZ R164, R82, R13, -R27.reuse ;  /* 0x0000000d52a47223 */ /* 0x100fe2000001081b */
[----:B------:R-:W-:Y:S01]  /*a8c0*/  FMNMX.FTZ R21, R26, R21, !PT ;  /* 0x000000151a157209 */ /* 0x000fe20007810000 */
[-CC-:B------:R-:W-:Y:S01]  /*a8d0*/  FFMA.FTZ R84, R84, R13.reuse, -R27.reuse ;  /* 0x0000000d54547223 */ /* 0x180fe2000001081b */
[-CC-:B------:R-:W-:Y:S01]  /*a8e0*/  FFMA.FTZ R166, R86, R13.reuse, -R27.reuse ;  /* 0x0000000d56a67223 */ /* 0x180fe2000001081b */
[----:B------:R-:W-:Y:S01]  /*a8f0*/  FFMA.FTZ R35, R88, R13, -R27 ;  /* 0x0000000d58237223 */ /* 0x000fe2000001081b */
[----:B------:R-:W-:Y:S01]  /*a900*/  FMNMX.FTZ R21, R48, R21, !PT ;  /* 0x0000001530157209 */ /* 0x000fe20007810000 */
[----:B------:R-:W2:Y:S01]  /*a910*/  MUFU.EX2 R154, R154 ;  /* 0x0000009a009a7308 */ /* 0x000ea20000000800 */
[----:B0-----:R-:W-:Y:S01]  /*a920*/  FSEL R40, R66, -INF , P2 ;  /* 0xff80000042287808 */ /* 0x001fe20001000000 */
[----:B-1----:R-:W-:Y:S01]  /*a930*/  FADD.FTZ R45, R152, R7 ;  /* 0x00000007982d7221 */ /* 0x002fe20000010000 */
[----:B------:R-:W-:Y:S01]  /*a940*/  FMNMX.FTZ R25, R50, R21, !PT ;  /* 0x0000001532197209 */ /* 0x000fe20007810000 */
[-CC-:B------:R-:W-:Y:S01]  /*a950*/  FFMA.FTZ R168, R90, R13.reuse, -R27.reuse ;  /* 0x0000000d5aa87223 */ /* 0x180fe2000001081b */
[----:B------:R-:W-:Y:S01]  /*a960*/  F2FP.F16.F32.PACK_AB R152, R7, R152 ;  /* 0x000000980798723e */ /* 0x000fe200000000ff */
[--C-:B------:R-:W-:Y:S01]  /*a970*/  FFMA.FTZ R170, R94, R13, -R27.reuse ;  /* 0x0000000d5eaa7223 */ /* 0x100fe2000001081b */
[----:B------:R-:W-:Y:S01]  /*a980*/  FMNMX.FTZ R25, R52, R25, !PT ;  /* 0x0000001934197209 */ /* 0x000fe20007810000 */
[----:B------:R-:W0:Y:S01]  /*a990*/  MUFU.EX2 R156, R156 ;  /* 0x0000009c009c7308 */ /* 0x000e220000000800 */
[-CC-:B------:R-:W-:Y:S01]  /*a9a0*/  FFMA.FTZ R39, R96, R13.reuse, -R27.reuse ;  /* 0x0000000d60277223 */ /* 0x180fe2000001081b */
[--C-:B------:R-:W-:Y:S01]  /*a9b0*/  FFMA.FTZ R172, R98, R13, -R27.reuse ;  /* 0x0000000d62ac7223 */ /* 0x100fe2000001081b */
[----:B------:R-:W-:Y:S01]  /*a9c0*/  FMNMX.FTZ R25, R54, R25, !PT ;  /* 0x0000001936197209 */ /* 0x000fe20007810000 */
[-CC-:B------:R-:W-:Y:S01]  /*a9d0*/  FFMA.FTZ R100, R100, R13.reuse, -R27.reuse ;  /* 0x0000000d64647223 */ /* 0x180fe2000001081b */
[----:B------:R-:W-:-:S02]  /*a9e0*/  FFMA.FTZ R174, R102, R13, -R27 ;  /* 0x0000000d66ae7223 */ /* 0x000fc4000001081b */
[----:B------:R-:W-:Y:S01]  /*a9f0*/  FMNMX.FTZ R25, R56, R25, !PT ;  /* 0x0000001938197209 */ /* 0x000fe20007810000 */
[----:B------:R-:W1:Y:S03]  /*aa00*/  MUFU.EX2 R21, R72 ;  /* 0x0000004800157308 */ /* 0x000e660000000800 */
[----:B------:R-:W-:-:S04]  /*aa10*/  FMNMX.FTZ R31, R58, R25, !PT ;  /* 0x000000193a1f7209 */ /* 0x000fc80007810000 */
[----:B------:R-:W-:Y:S01]  /*aa20*/  FMNMX.FTZ R31, R60, R31, !PT ;  /* 0x0000001f3c1f7209 */ /* 0x000fe20007810000 */
[----:B------:R-:W3:Y:S03]  /*aa30*/  MUFU.EX2 R158, R158 ;  /* 0x0000009e009e7308 */ /* 0x000ee60000000800 */
[----:B------:R-:W-:-:S04]  /*aa40*/  FMNMX.FTZ R31, R24, R31, !PT ;  /* 0x0000001f181f7209 */ /* 0x000fc80007810000 */
[----:B------:R-:W-:Y:S01]  /*aa50*/  FMNMX.FTZ R31, R40, R31, !PT ;  /* 0x0000001f281f7209 */ /* 0x000fe20007810000 */
[----:B------:R-:W4:Y:S03]  /*aa60*/  MUFU.EX2 R25, R80 ;  /* 0x0000005000197308 */ /* 0x000f260000000800 */
[----:B------:R-:W-:-:S04]  /*aa70*/  FMNMX.FTZ R31, R42, R31, !PT ;  /* 0x0000001f2a1f7209 */ /* 0x000fc80007810000 */
[----:B------:R-:W-:Y:S01]  /*aa80*/  FMNMX.FTZ R31, R62, R31, !PT ;  /* 0x0000001f3e1f7209 */ /* 0x000fe20007810000 */
[----:B------:R-:W-:Y:S03]  /*aa90*/  MUFU.EX2 R160, R160 ;  /* 0x000000a000a07308 */ /* 0x000fe60000000800 */
[----:B------:R-:W-:Y:S01]  /*aaa0*/  FMNMX.FTZ R37, R64, R31, !PT ;  /* 0x0000001f40257209 */ /* 0x000fe20007810000 */
[----:B------:R-:W-:-:S04]  /*aab0*/  FFMA.FTZ R31, R76, R13, -R27 ;  /* 0x0000000d4c1f7223 */ /* 0x000fc8000001081b */
[----:B------:R-:W5:Y:S01]  /*aac0*/  SHFL.BFLY PT, R66, R37, 0x2, 0x1f ;  /* 0x0c401f0025427f89 */ /* 0x000f6200000e0000 */
[----:B------:R-:W-:Y:S08]  /*aad0*/  MUFU.EX2 R29, R33 ;  /* 0x00000021001d7308 */ /* 0x000ff00000000800 */
[----:B------:R-:W-:Y:S08]  /*aae0*/  MUFU.EX2 R162, R162 ;  /* 0x000000a200a27308 */ /* 0x000ff00000000800 */
[----:B------:R-:W-:Y:S01]  /*aaf0*/  MUFU.EX2 R31, R31 ;  /* 0x0000001f001f7308 */ /* 0x000fe20000000800 */
[----:B-----5:R-:W-:-:S07]  /*ab00*/  FMNMX.FTZ R66, R37, R66, !PT ;  /* 0x0000004225427209 */ /* 0x020fce0007810000 */
[----:B------:R-:W-:Y:S01]  /*ab10*/  MUFU.EX2 R164, R164 ;  /* 0x000000a400a47308 */ /* 0x000fe20000000800 */
[-CC-:B------:R-:W-:Y:S01]  /*ab20*/  FFMA.FTZ R37, R92, R13.reuse, -R27.reuse ;  /* 0x0000000d5c257223 */ /* 0x180fe2000001081b */
[----:B------:R-:W-:Y:S01]  /*ab30*/  FFMA.FTZ R27, R104, R13, -R27 ;  /* 0x0000000d681b7223 */ /* 0x000fe2000001081b */
[----:B------:R-:W5:Y:S05]  /*ab40*/  SHFL.BFLY PT, R41, R66, 0x1, 0x1f ;  /* 0x0c201f0042297f89 */ /* 0x000f6a00000e0000 */
[----:B------:R-:W-:Y:S08]  /*ab50*/  MUFU.EX2 R33, R84 ;  /* 0x0000005400217308 */ /* 0x000ff00000000800 */
[----:B------:R-:W-:Y:S08]  /*ab60*/  MUFU.EX2 R166, R166 ;  /* 0x000000a600a67308 */ /* 0x000ff00000000800 */
[----:B------:R-:W-:Y:S01]  /*ab70*/  MUFU.EX2 R35, R35 ;  /* 0x0000002300237308 */ /* 0x000fe20000000800 */
[----:B-----5:R-:W-:-:S04]  /*ab80*/  FMNMX.FTZ R176, R66, R41, !PT ;  /* 0x0000002942b07209 */ /* 0x020fc80007810000 */
[C---:B------:R-:W-:Y:S01]  /*ab90*/  FSETP.NEU.FTZ.AND P1, PT, R176.reuse, -INF , PT ;  /* 0xff800000b000780b */ /* 0x040fe20003f3d000 */
[----:B------:R-:W-:Y:S02]  /*aba0*/  FMUL.FTZ R43, R176, R13 ;  /* 0x0000000db02b7220 */ /* 0x000fe40000410000 */
[----:B------:R-:W-:Y:S03]  /*abb0*/  MUFU.EX2 R168, R168 ;  /* 0x000000a800a87308 */ /* 0x000fe60000000800 */
[----:B------:R-:W-:-:S05]  /*abc0*/  FSEL R43, R43, RZ, P1 ;  /* 0x000000ff2b2b7208 */ /* 0x000fca0000800000 */
[----:B------:R-:W-:Y:S01]  /*abd0*/  MUFU.EX2 R37, R37 ;  /* 0x0000002500257308 */ /* 0x000fe20000000800 */
[-CC-:B------:R-:W-:Y:S01]  /*abe0*/  FFMA.FTZ R153, R0, R13.reuse, -R43.reuse ;  /* 0x0000000d00997223 */ /* 0x180fe2000001082b */
[-CC-:B------:R-:W-:Y:S01]  /*abf0*/  FFMA.FTZ R0, R6, R13.reuse, -R43.reuse ;  /* 0x0000000d06007223 */ /* 0x180fe2000001082b */
[-CC-:B------:R-:W-:Y:S01]  /*ac00*/  FFMA.FTZ R155, R8, R13.reuse, -R43.reuse ;  /* 0x0000000d089b7223 */ /* 0x180fe2000001082b */
[-CC-:B------:R-:W-:Y:S01]  /*ac10*/  FFMA.FTZ R6, R30, R13.reuse, -R43.reuse ;  /* 0x0000000d1e067223 */ /* 0x180fe2000001082b */
[-CC-:B------:R-:W-:Y:S01]  /*ac20*/  FFMA.FTZ R157, R32, R13.reuse, -R43.reuse ;  /* 0x0000000d209d7223 */ /* 0x180fe2000001082b */
[-C--:B------:R-:W-:Y:S01]  /*ac30*/  FFMA.FTZ R30, R34, R13.reuse, -R43 ;  /* 0x0000000d221e7223 */ /* 0x080fe2000001082b */
[----:B--2---:R-:W-:Y:S01]  /*ac40*/  FADD.FTZ R8, R154, R45 ;  /* 0x0000002d9a087221 */ /* 0x004fe20000010000 */
[----:B------:R-:W-:Y:S01]  /*ac50*/  MUFU.EX2 R153, R153 ;  /* 0x0000009900997308 */ /* 0x000fe20000000800 */
[-CC-:B------:R-:W-:Y:S01]  /*ac60*/  FFMA.FTZ R159, R36, R13.reuse, -R43.reuse ;  /* 0x0000000d249f7223 */ /* 0x180fe2000001082b */
[-CC-:B------:R-:W-:Y:S01]  /*ac70*/  FFMA.FTZ R28, R28, R13.reuse, -R43.reuse ;  /* 0x0000000d1c1c7223 */ /* 0x180fe2000001082b */
[----:B------:R-:W-:Y:S01]  /*ac80*/  FADD.FTZ R45, R15, R8 ;  /* 0x000000080f2d7221 */ /* 0x000fe20000010000 */
[-CC-:B------:R-:W-:Y:S01]  /*ac90*/  FFMA.FTZ R161, R38, R13.reuse, -R43.reuse ;  /* 0x0000000d26a17223 */ /* 0x180fe2000001082b */
[-CC-:B------:R-:W-:Y:S01]  /*aca0*/  FFMA.FTZ R32, R44, R13.reuse, -R43.reuse ;  /* 0x0000000d2c207223 */ /* 0x180fe2000001082b */
[-C--:B------:R-:W-:Y:S01]  /*acb0*/  FFMA.FTZ R163, R46, R13.reuse, -R43 ;  /* 0x0000000d2ea37223 */ /* 0x080fe2000001082b */
[----:B0-----:R-:W-:Y:S01]  /*acc0*/  FADD.FTZ R36, R156, R45 ;  /* 0x0000002d9c247221 */ /* 0x001fe20000010000 */
[----:B------:R-:W0:Y:S01]  /*acd0*/  MUFU.EX2 R0, R0 ;  /* 0x0000000000007308 */ /* 0x000e220000000800 */
[-CC-:B------:R-:W-:Y:S01]  /*ace0*/  FFMA.FTZ R26, R26, R13.reuse, -R43.reuse ;  /* 0x0000000d1a1a7223 */ /* 0x180fe2000001082b */
[-CC-:B------:R-:W-:Y:S01]  /*acf0*/  FFMA.FTZ R165, R48, R13.reuse, -R43.reuse ;  /* 0x0000000d30a57223 */ /* 0x180fe2000001082b */
[----:B-1----:R-:W-:Y:S01]  /*ad00*/  FADD.FTZ R47, R21, R36 ;  /* 0x00000024152f7221 */ /* 0x002fe20000010000 */
[-CC-:B------:R-:W-:Y:S01]  /*ad10*/  FFMA.FTZ R34, R50, R13.reuse, -R43.reuse ;  /* 0x0000000d32227223 */ /* 0x180fe2000001082b */
[-CC-:B------:R-:W-:Y:S01]  /*ad20*/  FFMA.FTZ R167, R52, R13.reuse, -R43.reuse ;  /* 0x0000000d34a77223 */ /* 0x180fe2000001082b */
[-C--:B------:R-:W-:Y:S01]  /*ad30*/  FFMA.FTZ R36, R54, R13.reuse, -R43 ;  /* 0x0000000d36247223 */ /* 0x080fe2000001082b */
[----:B---3--:R-:W-:Y:S01]  /*ad40*/  FADD.FTZ R38, R158, R47 ;  /* 0x0000002f9e267221 */ /* 0x008fe20000010000 */
[----:B------:R-:W1:Y:S01]  /*ad50*/  MUFU.EX2 R155, R155 ;  /* 0x0000009b009b7308 */ /* 0x000e620000000800 */
[-CC-:B------:R-:W-:Y:S01]  /*ad60*/  FFMA.FTZ R169, R56, R13.reuse, -R43.reuse ;  /* 0x0000000d38a97223 */ /* 0x180fe2000001082b */
[-CC-:B------:R-:W-:Y:S01]  /*ad70*/  FFMA.FTZ R171, R60, R13.reuse, -R43.reuse ;  /* 0x0000000d3cab7223 */ /* 0x180fe2000001082b */
[----:B----4-:R-:W-:Y:S01]  /*ad80*/  FADD.FTZ R47, R25, R38 ;  /* 0x00000026192f7221 */ /* 0x010fe20000010000 */
[-CC-:B------:R-:W-:Y:S01]  /*ad90*/  FFMA.FTZ R38, R58, R13.reuse, -R43.reuse ;  /* 0x0000000d3a267223 */ /* 0x180fe2000001082b */
[-CC-:B------:R-:W-:Y:S01]  /*ada0*/  FFMA.FTZ R24, R24, R13.reuse, -R43.reuse ;  /* 0x0000000d18187223 */ /* 0x180fe2000001082b */
[-CC-:B------:R-:W-:Y:S01]  /*adb0*/  FFMA.FTZ R40, R40, R13.reuse, -R43.reuse ;  /* 0x0000000d28287223 */ /* 0x180fe2000001082b */
[-CC-:B------:R-:W-:Y:S01]  /*adc0*/  FFMA.FTZ R42, R42, R13.reuse, -R43.reuse ;  /* 0x0000000d2a2a7223 */ /* 0x180fe2000001082b */
[----:B------:R-:W2:Y:S01]  /*add0*/  MUFU.EX2 R6, R6 ;  /* 0x0000000600067308 */ /* 0x000ea20000000800 */
[----:B0-----:R-:W-:Y:S01]  /*ade0*/  FADD.FTZ R8, R153, R0 ;  /* 0x0000000099087221 */ /* 0x001fe20000010000 */
[-CC-:B------:R-:W-:Y:S01]  /*adf0*/  FFMA.FTZ R62, R62, R13.reuse, -R43.reuse ;  /* 0x0000000d3e3e7223 */ /* 0x180fe2000001082b */
[----:B------:R-:W-:Y:S01]  /*ae00*/  F2FP.F16.F32.PACK_AB R154, R15, R154 ;  /* 0x0000009a0f9a723e */ /* 0x000fe200000000ff */
[----:B------:R-:W-:Y:S01]  /*ae10*/  FFMA.FTZ R43, R64, R13, -R43 ;  /* 0x0000000d402b7223 */ /* 0x000fe2000001082b */
[----:B------:R-:W-:-:S02]  /*ae20*/  F2FP.F16.F32.PACK_AB R153, R0, R153 ;  /* 0x000000990099723e */ /* 0x000fc400000000ff */
[----:B------:R-:W-:Y:S01]  /*ae30*/  F2FP.F16.F32.PACK_AB R156, R21, R156 ;  /* 0x0000009c159c723e */ /* 0x000fe200000000ff */
[----:B------:R-:W0:Y:S01]  /*ae40*/  MUFU.EX2 R157, R157 ;  /* 0x0000009d009d7308 */ /* 0x000e220000000800 */
[----:B-1----:R-:W-:Y:S01]  /*ae50*/  FADD.FTZ R45, R155, R8 ;  /* 0x000000089b2d7221 */ /* 0x002fe20000010000 */
[----:B------:R-:W-:-:S06]  /*ae60*/  F2FP.F16.F32.PACK_AB R158, R25, R158 ;  /* 0x0000009e199e723e */ /* 0x000fcc00000000ff */
[----:B------:R-:W1:Y:S01]  /*ae70*/  MUFU.EX2 R30, R30 ;  /* 0x0000001e001e7308 */ /* 0x000e620000000800 */
[C---:B--2---:R-:W-:Y:S01]  /*ae80*/  FADD.FTZ R8, R6.reuse, R45 ;  /* 0x0000002d06087221 */ /* 0x044fe20000010000 */
[----:B------:R-:W-:-:S06]  /*ae90*/  F2FP.F16.F32.PACK_AB R155, R6, R155 ;  /* 0x0000009b069b723e */ /* 0x000fcc00000000ff */
[----:B------:R-:W2:Y:S01]  /*aea0*/  MUFU.EX2 R159, R159 ;  /* 0x0000009f009f7308 */ /* 0x000ea20000000800 */
[----:B0-----:R-:W-:Y:S01]  /*aeb0*/  FADD.FTZ R45, R157, R8 ;  /* 0x000000089d2d7221 */ /* 0x001fe20000010000 */
[----:B------:R-:W-:Y:S01]  /*aec0*/  FADD.FTZ R8, R160, R47 ;  /* 0x0000002fa0087221 */ /* 0x000fe20000010000 */
[----:B------:R-:W-:-:S03]  /*aed0*/  F2FP.F16.F32.PACK_AB R160, R29, R160 ;  /* 0x000000a01da0723e */ /* 0x000fc600000000ff */
[----:B------:R-:W-:Y:S01]  /*aee0*/  FADD.FTZ R47, R29, R8 ;  /* 0x000000081d2f7221 */ /* 0x000fe20000010000 */
[----:B------:R-:W-:Y:S01]  /*aef0*/  VIADD R8, R3, 0x22840 ;  /* 0x0002284003087836 */ /* 0x000fe20000000000 */
[----:B------:R-:W0:Y:S01]  /*af00*/  MUFU.EX2 R28, R28 ;  /* 0x0000001c001c7308 */ /* 0x000e220000000800 */
[----:B-1----:R-:W-:Y:S01]  /*af10*/  FADD.FTZ R44, R30, R45 ;  /* 0x0000002d1e2c7221 */ /* 0x002fe20000010000 */
[----:B------:R-:W-:Y:S01]  /*af20*/  FADD.FTZ R46, R162, R47 ;  /* 0x0000002fa22e7221 */ /* 0x000fe20000010000 */
[----:B------:R-:W-:Y:S02]  /*af30*/  F2FP.F16.F32.PACK_AB R162, R31, R162 ;  /* 0x000000a21fa2723e */ /* 0x000fe400000000ff */
[----:B------:R-:W-:Y:S01]  /*af40*/  PRMT R8, R73, 0x654, R8 ;  /* 0x0000065449087816 */ /* 0x000fe20000000008 */
[----:B------:R-:W-:Y:S01]  /*af50*/  FADD.FTZ R47, R31, R46 ;  /* 0x0000002e1f2f7221 */ /* 0x000fe20000010000 */
[----:B------:R-:W-:Y:S01]  /*af60*/  F2FP.F16.F32.PACK_AB R157, R30, R157 ;  /* 0x0000009d1e9d723e */ /* 0x000fe200000000ff */
[----:B------:R-:W1:Y:S01]  /*af70*/  MUFU.EX2 R161, R161 ;  /* 0x000000a100a17308 */ /* 0x000e620000000800 */
[----:B--2---:R-:W-:Y:S01]  /*af80*/  FADD.FTZ R45, R159, R44 ;  /* 0x0000002c9f2d7221 */ /* 0x004fe20000010000 */
[----:B------:R2:W-:Y:S06]  /*af90*/  SYNCS.ARRIVE.TRANS64.RED.A1T0 RZ, [R8+URZ], RZ ;  /* 0x000000ff08ff79a7 */ /* 0x0005ec000810043f */
[----:B------:R-:W2:Y:S01]  /*afa0*/  MUFU.EX2 R32, R32 ;  /* 0x0000002000207308 */ /* 0x000ea20000000800 */
[C---:B0-----:R-:W-:Y:S01]  /*afb0*/  FADD.FTZ R44, R28.reuse, R45 ;  /* 0x0000002d1c2c7221 */ /* 0x041fe20000010000 */
[----:B------:R-:W-:-:S06]  /*afc0*/  F2FP.F16.F32.PACK_AB R159, R28, R159 ;  /* 0x0000009f1c9f723e */ /* 0x000fcc00000000ff */
[----:B------:R-:W0:Y:S01]  /*afd0*/  MUFU.EX2 R163, R163 ;  /* 0x000000a300a37308 */ /* 0x000e220000000800 */
[----:B-1----:R-:W-:Y:S01]  /*afe0*/  FADD.FTZ R45, R161, R44 ;  /* 0x0000002ca12d7221 */ /* 0x002fe20000010000 */
[----:B------:R-:W-:Y:S01]  /*aff0*/  FADD.FTZ R44, R164, R47 ;  /* 0x0000002fa42c7221 */ /* 0x000fe20000010000 */
[----:B------:R-:W-:-:S03]  /*b000*/  F2FP.F16.F32.PACK_AB R164, R33, R164 ;  /* 0x000000a421a4723e */ /* 0x000fc600000000ff */
[----:B------:R-:W-:Y:S02]  /*b010*/  FADD.FTZ R47, R33, R44 ;  /* 0x0000002c212f7221 */ /* 0x000fe40000010000 */
[----:B------:R-:W1:Y:S01]  /*b020*/  MUFU.EX2 R26, R26 ;  /* 0x0000001a001a7308 */ /* 0x000e620000000800 */
[----:B--2---:R-:W-:Y:S01]  /*b030*/  FADD.FTZ R8, R32, R45 ;  /* 0x0000002d20087221 */ /* 0x004fe20000010000 */
[----:B------:R-:W-:Y:S01]  /*b040*/  FADD.FTZ R44, R166, R47 ;  /* 0x0000002fa62c7221 */ /* 0x000fe20000010000 */
[----:B------:R-:W-:Y:S02]  /*b050*/  F2FP.F16.F32.PACK_AB R166, R35, R166 ;  /* 0x000000a623a6723e */ /* 0x000fe400000000ff */
[----:B------:R-:W-:-:S03]  /*b060*/  F2FP.F16.F32.PACK_AB R161, R32, R161 ;  /* 0x000000a120a1723e */ /* 0x000fc600000000ff */
[----:B------:R-:W2:Y:S01]  /*b070*/  MUFU.EX2 R165, R165 ;  /* 0x000000a500a57308 */ /* 0x000ea20000000800 */
[----:B0-----:R-:W-:-:S07]  /*b080*/  FADD.FTZ R45, R163, R8 ;  /* 0x00000008a32d7221 */ /* 0x001fce0000010000 */
[----:B------:R-:W0:Y:S01]  /*b090*/  MUFU.EX2 R34, R34 ;  /* 0x0000002200227308 */ /* 0x000e220000000800 */
[C---:B-1----:R-:W-:Y:S01]  /*b0a0*/  FADD.FTZ R8, R26.reuse, R45 ;  /* 0x0000002d1a087221 */ /* 0x042fe20000010000 */
[----:B------:R-:W-:Y:S01]  /*b0b0*/  FADD.FTZ R45, R35, R44 ;  /* 0x0000002c232d7221 */ /* 0x000fe20000010000 */
[----:B------:R-:W-:-:S03]  /*b0c0*/  F2FP.F16.F32.PACK_AB R163, R26, R163 ;  /* 0x000000a31aa3723e */ /* 0x000fc600000000ff */
[----:B------:R-:W-:Y:S01]  /*b0d0*/  FADD.FTZ R44, R168, R45 ;  /* 0x0000002da82c7221 */ /* 0x000fe20000010000 */
[----:B------:R-:W-:Y:S01]  /*b0e0*/  F2FP.F16.F32.PACK_AB R168, R37, R168 ;  /* 0x000000a825a8723e */ /* 0x000fe200000000ff */
[----:B------:R-:W1:Y:S01]  /*b0f0*/  MUFU.EX2 R167, R167 ;  /* 0x000000a700a77308 */ /* 0x000e620000000800 */
[----:B--2---:R-:W-:Y:S01]  /*b100*/  FADD.FTZ R7, R165, R8 ;  /* 0x00000008a5077221 */ /* 0x004fe20000010000 */
[----:B------:R-:W-:-:S06]  /*b110*/  FADD.FTZ R15, R37, R44 ;  /* 0x0000002c250f7221 */ /* 0x000fcc0000010000 */
[----:B------:R-:W2:Y:S01]  /*b120*/  MUFU.EX2 R36, R36 ;  /* 0x0000002400247308 */ /* 0x000ea20000000800 */
[C---:B0-----:R-:W-:Y:S01]  /*b130*/  FADD.FTZ R8, R34.reuse, R7 ;  /* 0x0000000722087221 */ /* 0x041fe20000010000 */
[----:B------:R-:W-:-:S06]  /*b140*/  F2FP.F16.F32.PACK_AB R165, R34, R165 ;  /* 0x000000a522a5723e */ /* 0x000fcc00000000ff */
[----:B------:R-:W0:Y:S01]  /*b150*/  MUFU.EX2 R169, R169 ;  /* 0x000000a900a97308 */ /* 0x000e220000000800 */
[----:B-1----:R-:W-:-:S07]  /*b160*/  FADD.FTZ R7, R167, R8 ;  /* 0x00000008a7077221 */ /* 0x002fce0000010000 */
[----:B------:R-:W1:Y:S01]  /*b170*/  MUFU.EX2 R38, R38 ;  /* 0x0000002600267308 */ /* 0x000e620000000800 */
[C---:B--2---:R-:W-:Y:S01]  /*b180*/  FADD.FTZ R8, R36.reuse, R7 ;  /* 0x0000000724087221 */ /* 0x044fe20000010000 */
[----:B------:R-:W-:-:S06]  /*b190*/  F2FP.F16.F32.PACK_AB R167, R36, R167 ;  /* 0x000000a724a7723e */ /* 0x000fcc00000000ff */
[----:B------:R-:W2:Y:S01]  /*b1a0*/  MUFU.EX2 R170, R170 ;  /* 0x000000aa00aa7308 */ /* 0x000ea20000000800 */
[----:B0-----:R-:W-:-:S07]  /*b1b0*/  FADD.FTZ R7, R169, R8 ;  /* 0x00000008a9077221 */ /* 0x001fce0000010000 */
[----:B------:R-:W0:Y:S01]  /*b1c0*/  MUFU.EX2 R171, R171 ;  /* 0x000000ab00ab7308 */ /* 0x000e220000000800 */
[C---:B-1----:R-:W-:Y:S01]  /*b1d0*/  FADD.FTZ R8, R38.reuse, R7 ;  /* 0x0000000726087221 */ /* 0x042fe20000010000 */
[----:B------:R-:W-:-:S06]  /*b1e0*/  F2FP.F16.F32.PACK_AB R169, R38, R169 ;  /* 0x000000a926a9723e */ /* 0x000fcc00000000ff */
[----:B------:R-:W1:Y:S01]  /*b1f0*/  MUFU.EX2 R39, R39 ;  /* 0x0000002700277308 */ /* 0x000e620000000800 */
[----:B--2---:R-:W-:-:S07]  /*b200*/  FADD.FTZ R44, R170, R15 ;  /* 0x0000000faa2c7221 */ /* 0x004fce0000010000 */
[----:B------:R-:W2:Y:S01]  /*b210*/  MUFU.EX2 R24, R24 ;  /* 0x0000001800187308 */ /* 0x000ea20000000800 */
[----:B0-----:R-:W-:-:S07]  /*b220*/  FADD.FTZ R7, R171, R8 ;  /* 0x00000008ab077221 */ /* 0x001fce0000010000 */
[----:B------:R-:W0:Y:S01]  /*b230*/  MUFU.EX2 R172, R172 ;  /* 0x000000ac00ac7308 */ /* 0x000e220000000800 */
[C---:B-1----:R-:W-:Y:S01]  /*b240*/  FADD.FTZ R15, R39.reuse, R44 ;  /* 0x0000002c270f7221 */ /* 0x042fe20000010000 */
[----:B------:R-:W-:-:S06]  /*b250*/  F2FP.F16.F32.PACK_AB R170, R39, R170 ;  /* 0x000000aa27aa723e */ /* 0x000fcc00000000ff */
[----:B------:R-:W1:Y:S01]  /*b260*/  MUFU.EX2 R40, R40 ;  /* 0x0000002800287308 */ /* 0x000e620000000800 */
[C---:B--2---:R-:W-:Y:S01]  /*b270*/  FADD.FTZ R7, R24.reuse, R7 ;  /* 0x0000000718077221 */ /* 0x044fe20000010000 */
[----:B------:R-:W-:-:S06]  /*b280*/  F2FP.F16.F32.PACK_AB R171, R24, R171 ;  /* 0x000000ab18ab723e */ /* 0x000fcc00000000ff */
[----:B------:R-:W2:Y:S01]  /*b290*/  MUFU.EX2 R41, R100 ;  /* 0x0000006400297308 */ /* 0x000ea20000000800 */
[----:B0-----:R-:W-:-:S07]  /*b2a0*/  FADD.FTZ R44, R172, R15 ;  /* 0x0000000fac2c7221 */ /* 0x001fce0000010000 */
[----:B------:R-:W0:Y:S01]  /*b2b0*/  MUFU.EX2 R173, R42 ;  /* 0x0000002a00ad7308 */ /* 0x000e220000000800 */
[----:B-1----:R-:W-:-:S07]  /*b2c0*/  FADD.FTZ R0, R40, R7 ;  /* 0x0000000728007221 */ /* 0x002fce0000010000 */
[----:B------:R-:W1:Y:S01]  /*b2d0*/  MUFU.EX2 R174, R174 ;  /* 0x000000ae00ae7308 */ /* 0x000e620000000800 */
[C---:B--2---:R-:W-:Y:S01]  /*b2e0*/  FADD.FTZ R15, R41.reuse, R44 ;  /* 0x0000002c290f7221 */ /* 0x044fe20000010000 */
[----:B------:R-:W-:-:S06]  /*b2f0*/  F2FP.F16.F32.PACK_AB R172, R41, R172 ;  /* 0x000000ac29ac723e */ /* 0x000fcc00000000ff */
[----:B------:R-:W2:Y:S01]  /*b300*/  MUFU.EX2 R62, R62 ;  /* 0x0000003e003e7308 */ /* 0x000ea20000000800 */
[C---:B0-----:R-:W-:Y:S01]  /*b310*/  FADD.FTZ R7, R173.reuse, R0 ;  /* 0x00000000ad077221 */ /* 0x041fe20000010000 */
[----:B------:R-:W-:-:S06]  /*b320*/  F2FP.F16.F32.PACK_AB R173, R173, R40 ;  /* 0x00000028adad723e */ /* 0x000fcc00000000ff */
[----:B------:R-:W0:Y:S01]  /*b330*/  MUFU.EX2 R27, R27 ;  /* 0x0000001b001b7308 */ /* 0x000e220000000800 */
[----:B-1----:R-:W-:-:S07]  /*b340*/  FADD.FTZ R8, R174, R15 ;  /* 0x0000000fae087221 */ /* 0x002fce0000010000 */
[----:B------:R-:W1:Y:S01]  /*b350*/  MUFU.EX2 R43, R43 ;  /* 0x0000002b002b7308 */ /* 0x000e620000000800 */
[----:B--2---:R-:W-:Y:S01]  /*b360*/  FADD.FTZ R0, R62, R7 ;  /* 0x000000073e007221 */ /* 0x004fe20000010000 */
[C---:B0-----:R-:W-:Y:S01]  /*b370*/  FADD.FTZ R8, R27.reuse, R8 ;  /* 0x000000081b087221 */ /* 0x041fe20000010000 */
[----:B------:R-:W-:Y:S02]  /*b380*/  F2FP.F16.F32.PACK_AB R174, R27, R174 ;  /* 0x000000ae1bae723e */ /* 0x000fe400000000ff */
[C---:B-1----:R-:W-:Y:S01]  /*b390*/  FADD.FTZ R0, R43.reuse, R0 ;  /* 0x000000002b007221 */ /* 0x042fe20000010000 */
[----:B------:R-:W-:Y:S01]  /*b3a0*/  F2FP.F16.F32.PACK_AB R175, R43, R62 ;  /* 0x0000003e2baf723e */ /* 0x000fe200000000ff */
[----:B------:R-:W-:Y:S06]  /*b3b0*/  @!P0 BRA `(.L_x_748) ;  /* 0x0000000000048947 */ /* 0x000fec0003800000 */
[----:B------:R-:W-:Y:S01]  /*b3c0*/  BPT.TRAP 0x1 ;  /* 0x000000040000795c */ /* 0x000fe20000300000 */
.L_x_748:
[----:B------:R0:W1:Y:S01]  /*b3d0*/  SYNCS.PHASECHK.TRANS64.TRYWAIT P1, [R3+URZ+0x22850], R20 ;  /* 0x02285014030075a7 */ /* 0x000062000802017f */
[----:B------:R-:W-:Y:S05]  /*b3e0*/  @!P0 BRA `(.L_x_749) ;  /* 0x0000000000048947 */ /* 0x000fea0003800000 */
[----:B------:R-:W-:Y:S01]  /*b3f0*/  BPT.TRAP 0x1 ;  /* 0x000000040000795c */ /* 0x000fe20000300000 */
.L_x_749:
[----:B------:R-:W-:Y:S04]  /*b400*/  BSSY B0, `(.L_x_750) ;  /* 0x0000004000007945 */ /* 0x000fe80003800000 */
[----:B-1----:R-:W-:Y:S05]  /*b410*/  @P1 BRA `(.L_x_751) ;  /* 0x0000000000081947 */ /* 0x002fea0003800000 */
[----:B------:R-:W1:Y:S02]  /*b420*/  SYNCS.PHASECHK.TRANS64.TRYWAIT P1, [R3+URZ+0x22850], R20 ;  /* 0x02285014030075a7 */ /* 0x000e64000802017f */
[----:B-1----:R-:W-:Y:S05]  /*b430*/  @!P1 BRA `(.L_x_752) ;  /* 0x0000010000f49947 */ /* 0x002fea0003800000 */
.L_x_751:
[----:B------:R-:W-:Y:S05]  /*b440*/  BSYNC B0 ;  /* 0x0000000000007941 */ /* 0x000fea0003800000 */
.L_x_750:
[----:B------:R-:W-:Y:S05]  /*b450*/  WARPSYNC.ALL ;  /* 0x0000000000007948 */ /* 0x000fea0003800000 */
[----:B------:R-:W-:Y:S01]  /*b460*/  VIADD R6, R19, 0x400 ;  /* 0x0000040013067836 */ /* 0x000fe20000000000 */
[----:B------:R2:W-:Y:S01]  /*b470*/  BAR.SYNC.DEFER_BLOCKING R12, 0x100 ;  /* 0x0004000c0000751d */ /* 0x0005e20000010000 */
[----:B------:R-:W-:Y:S02]  /*b480*/  IMAD.MOV.U32 R7, RZ, RZ, 0x40000040 ;  /* 0x40000040ff077424 */ /* 0x000fe400078e00ff */
[----:B------:R-:W-:Y:S01]  /*b490*/  IMAD.MOV.U32 R25, RZ, RZ, 0x40000040 ;  /* 0x40000040ff197424 */ /* 0x000fe200078e00ff */
[----:B------:R-:W-:Y:S01]  /*b4a0*/  SHF.R.U32.HI R6, RZ, 0x4, R6 ;  /* 0x00000004ff067819 */ /* 0x000fe20000011606 */
[----:B------:R-:W-:Y:S01]  /*b4b0*/  IMAD.MOV.U32 R27, RZ, RZ, 0x40000040 ;  /* 0x40000040ff1b7424 */ /* 0x000fe200078e00ff */
[----:B------:R-:W-:Y:S01]  /*b4c0*/  R2UR UR7, R7 ;  /* 0x00000000070772ca */ /* 0x000fe200000e0000 */
[----:B------:R-:W-:Y:S01]  /*b4d0*/  IMAD.MOV.U32 R21, RZ, RZ, 0x40000040 ;  /* 0x40000040ff157424 */ /* 0x000fe200078e00ff */
[----:B------:R-:W-:-:S02]  /*b4e0*/  LOP3.LUT R6, R6, 0x3fff, RZ, 0xc0, !PT ;  /* 0x00003fff06067812 */ /* 0x000fc400078ec0ff */
[C---:B------:R-:W-:Y:S02]  /*b4f0*/  R2UR UR11, R25.reuse ;  /* 0x00000000190b72ca */ /* 0x040fe400000e0000 */
[----:B------:R-:W-:Y:S02]  /*b500*/  LOP3.LUT R15, R6, 0x3000000, RZ, 0xfc, !PT ;  /* 0x03000000060f7812 */ /* 0x000fe400078efcff */
[----:B------:R-:W-:Y:S02]  /*b510*/  R2UR UR19, R25 ;  /* 0x00000000191372ca */ /* 0x000fe400000e0000 */
[----:B------:R-:W-:Y:S01]  /*b520*/  R2UR UR23, R27 ;  /* 0x000000001b1772ca */ /* 0x000fe200000e0000 */
[----:B------:R-:W-:Y:S01]  /*b530*/  IMAD R6, R203, 0xc00, R15 ;  /* 0x00000c00cb067824 */ /* 0x000fe200078e020f */
[----:B------:R-:W-:Y:S01]  /*b540*/  R2UR UR15, R21 ;  /* 0x00000000150f72ca */ /* 0x000fe200000e0000 */
[----:B------:R2:W-:Y:S01]  /*b550*/  STL [R1+0x10], R15 ;  /* 0x0000100f01007387 */ /* 0x0005e20000100800 */
[----:B------:R-:W-:Y:S01]  /*b560*/  R2UR UR27, R7 ;  /* 0x00000000071b72ca */ /* 0x000fe200000e0000 */
[C---:B------:R-:W-:Y:S01]  /*b570*/  VIADD R26, R6.reuse, 0x200 ;  /* 0x00000200061a7836 */ /* 0x040fe20000000000 */
[C---:B------:R-:W-:Y:S01]  /*b580*/  IADD3 R24, R6.reuse, 0x80, RZ ;  /* 0x0000008006187810 */ /* 0x040fe20007ffe0ff */
[C---:B01----:R-:W-:Y:S01]  /*b590*/  VIADD R20, R6.reuse, 0x100 ;  /* 0x0000010006147836 */ /* 0x043fe20000000000 */
[----:B------:R-:W-:-:S02]  /*b5a0*/  R2UR UR6, R6 ;  /* 0x00000000060672ca */ /* 0x000fc400000e0000 */
[----:B------:R-:W-:Y:S01]  /*b5b0*/  R2UR UR10, R24 ;  /* 0x00000000180a72ca */ /* 0x000fe200000e0000 */
[----:B------:R-:W-:Y:S01]  /*b5c0*/  VIADD R24, R6, 0x180 ;  /* 0x0000018006187836 */ /* 0x000fe20000000000 */
[----:B------:R-:W-:Y:S01]  /*b5d0*/  R2UR UR22, R26 ;  /* 0x000000001a1672ca */ /* 0x000fe200000e0000 */
[----:B------:R-:W-:Y:S01]  /*b5e0*/  VIADD R6, R6, 0x280 ;  /* 0x0000028006067836 */ /* 0x000fe20000000000 */
[----:B------:R-:W-:Y:S02]  /*b5f0*/  R2UR UR14, R20 ;  /* 0x00000000140e72ca */ /* 0x000fe400000e0000 */
[----:B------:R-:W-:Y:S02]  /*b600*/  R2UR UR18, R24 ;  /* 0x00000000181272ca */ /* 0x000fe400000e0000 */
[----:B------:R-:W-:Y:S01]  /*b610*/  WARPGROUP.ARRIVE ;  /* 0x00000000000079c5 */ /* 0x000fe20000000000 */
[----:B------:R-:W-:-:S05]  /*b620*/  R2UR UR26, R6 ;  /* 0x00000000061a72ca */ /* 0x000fca00000e0000 */
[----:B------:R-:W-:Y:S03]  /*b630*/  HGMMA.64x256x16.F32 R24, R152, gdesc[UR4].tnspB, RZ, !UPT, gsb0 ;  /* 0x43e0000498187df0 */ /* 0x000fe6000c0008ff */
[----:B------:R-:W-:Y:S02]  /*b640*/  WARPGROUP.DEPBAR.LE gsb0, 0x0 ;  /* 0x00008000000079c5 */ /* 0x000fe40000010000 */
[----:B------:R-:W-:-:S15]  /*b650*/  WARPGROUP.ARRIVE ;  /* 0x00000000000079c5 */ /* 0x000fde0000000000 */
[----:B------:R-:W-:-:S08]  /*b660*/  NOP ;  /* 0x0000000000007918 */ /* 0x000fd00000000000 */
[----:B------:R-:W-:Y:S03]  /*b670*/  HGMMA.64x256x16.F32 R24, R156, gdesc[UR8].tnspB, R24, gsb0 ;  /* 0x43e000089c187df0 */ /* 0x000fe60008000818 */
        /* <DEDUP_REMOVED lines=17> */
[----:B--2---:R-:W-:Y:S05]  /*b790*/  @!P0 BRA `(.L_x_753) ;  /* 0x0000000000048947 */ /* 0x004fea0003800000 */
[----:B------:R-:W-:Y:S01]  /*b7a0*/  BPT.TRAP 0x1 ;  /* 0x000000040000795c */ /* 0x000fe20000300000 */
.L_x_753:
[----:B------:R-:W2:Y:S01]  /*b7b0*/  LDL R6, [R1+0x18] ;  /* 0x0000180001067983 */ /* 0x000ea20000100800 */
[----:B------:R-:W0:Y:S01]  /*b7c0*/  S2R R7, SR_CgaCtaId ;  /* 0x0000000000077919 */ /* 0x000e220000008800 */
[----:B------:R-:W-:Y:S01]  /*b7d0*/  IADD3 R3, R3, 0x22860, RZ ;  /* 0x0002286003037810 */ /* 0x000fe20007ffe0ff */
[----:B------:R-:W-:-:S03]  /*b7e0*/  ULDC UR36, c[0x0][0x9d8] ;  /* 0x0002760000247ab9 */ /* 0x000fc60000000800 */
[----:B0-----:R-:W-:-:S04]  /*b7f0*/  PRMT R3, R7, 0x654, R3 ;  /* 0x0000065407037816 */ /* 0x001fc80000000003 */
[----:B------:R0:W-:Y:S02]  /*b800*/  SYNCS.ARRIVE.TRANS64.RED.A1T0 RZ, [R3+URZ], RZ ;  /* 0x000000ff03ff79a7 */ /* 0x0001e4000810043f */
[----:B0-----:R-:W-:-:S05]  /*b810*/  VIADD R3, R177, 0xfffffffe ;  /* 0xfffffffeb1037836 */ /* 0x001fca0000000000 */
[----:B--2---:R-:W-:-:S13]  /*b820*/  ISETP.GE.AND P1, PT, R3, R6, PT ;  /* 0x000000060300720c */ /* 0x004fda0003f26270 */
[----:B------:R-:W-:Y:S05]  /*b830*/  @!P1 BRA `(.L_x_754) ;  /* 0x0000002400649947 */ /* 0x000fea0003800000 */
[----:B------:R-:W-:Y:S02]  /*b840*/  IMAD.MOV.U32 R12, RZ, RZ, R176 ;  /* 0x000000ffff0c7224 */ /* 0x000fe400078e00b0 */
[----:B------:R-:W-:-:S07]  /*b850*/  IMAD.MOV.U32 R15, RZ, RZ, R14 ;  /* 0x000000ffff0f7224 */ /* 0x000fce00078e000e */
.L_x_766:
[----:B0-----:R-:W2:Y:S01]  /*b860*/  LDL R6, [R1+0x18] ;  /* 0x0000180001067983 */ /* 0x001ea20000100800 */
[----:B------:R-:W-:Y:S01]  /*b870*/  VIADD R203, R203, 0x1 ;  /* 0x00000001cbcb7836 */ /* 0x000fe20000000000 */
[----:B------:R-:W-:Y:S05]  /*b880*/  YIELD ;  /* 0x0000000000007946 */ /* 0x000fea0003800000 */
[----:B------:R-:W-:-:S04]  /*b890*/  ISETP.NE.AND P2, PT, R203, 0x2, PT ;  /* 0x00000002cb00780c */ /* 0x000fc80003f45270 */
[----:B------:R-:W-:Y:S02]  /*b8a0*/  SEL R203, R203, RZ, P2 ;  /* 0x000000ffcbcb7207 */ /* 0x000fe40001000000 */
[C---:B--2---:R-:W-:Y:S01]  /*b8b0*/  ISETP.GT.AND P1, PT, R3.reuse, R6, PT ;  /* 0x000000060300720c */ /* 0x044fe20003f24270 */
[----:B------:R-:W-:Y:S01]  /*b8c0*/  VIADD R3, R3, 0xffffffff ;  /* 0xffffffff03037836 */ /* 0x000fe20000000000 */
[----:B------:R-:W-:-:S04]  /*b8d0*/  SEL R6, RZ, 0x1, P2 ;  /* 0x00000001ff067807 */ /* 0x000fc80001000000 */
[----:B------:R-:W-:Y:S01]  /*b8e0*/  LOP3.LUT R214, R214, R6, RZ, 0x3c, !PT ;  /* 0x00000006d6d67212 */ /* 0x000fe200078e3cff */
[----:B------:R-:W-:Y:S06]  /*b8f0*/  @!P0 BRA `(.L_x_755) ;  /* 0x0000000000048947 */ /* 0x000fec0003800000 */
[----:B------:R-:W-:Y:S01]  /*b900*/  BPT.TRAP 0x1 ;  /* 0x000000040000795c */ /* 0x000fe20000300000 */
.L_x_755:
[----:B------:R-:W-:Y:S01]  /*b910*/  IMAD R6, R203, 0x8, R19 ;  /* 0x00000008cb067824 */ /* 0x000fe200078e0213 */
[----:B------:R-:W-:-:S04]  /*b920*/  SHF.L.U32 R7, R214, 0x1f, RZ ;  /* 0x0000001fd6077819 */ /* 0x000fc800000006ff */
[----:B------:R0:W1:Y:S01]  /*b930*/  SYNCS.PHASECHK.TRANS64.TRYWAIT P2, [R6+URZ+0x22830], R7 ;  /* 0x02283007060075a7 */ /* 0x000062000804017f */
[----:B------:R-:W-:Y:S05]  /*b940*/  @!P0 BRA `(.L_x_756) ;  /* 0x0000000000048947 */ /* 0x000fea0003800000 */
[----:B------:R-:W-:Y:S01]  /*b950*/  BPT.TRAP 0x1 ;  /* 0x000000040000795c */ /* 0x000fe20000300000 */
.L_x_756:
[----:B------:R-:W2:Y:S01]  /*b960*/  LDL R9, [R1+0x14] ;  /* 0x0000140001097983 */ /* 0x000ea20000100800 */
[----:B------:R-:W-:Y:S02]  /*b970*/  IMAD.MOV.U32 R155, RZ, RZ, 0x40000040 ;  /* 0x40000040ff9b7424 */ /* 0x000fe400078e00ff */
[----:B--2---:R-:W-:Y:S01]  /*b980*/  IMAD R154, R203, 0x300, R9 ;  /* 0x00000300cb9a7824 */ /* 0x004fe200078e0209 */
[----:B-1----:R-:W-:Y:S06]  /*b990*/  @P2 BRA `(.L_x_757) ;  /* 0x0000000000082947 */ /* 0x002fec0003800000 */
[----:B------:R-:W1:Y:S02]  /*b9a0*/  SYNCS.PHASECHK.TRANS64.TRYWAIT P2, [R6+URZ+0x22830], R7 ;  /* 0x02283007060075a7 */ /* 0x000e64000804017f */
[----:B-1----:R-:W-:Y:S05]  /*b9b0*/  @!P2 BRA `(.L_x_758) ;  /* 0x000000fc00a8a947 */ /* 0x002fea0003800000 */
.L_x_757:
[----:B------:R-:W-:Y:S05]  /*b9c0*/  WARPSYNC.ALL ;  /* 0x0000000000007948 */ /* 0x000fea0003800000 */
[C---:B------:R-:W-:Y:S01]  /*b9d0*/  R2UR UR6, R154.reuse ;  /* 0x000000009a0672ca */ /* 0x040fe200000e0000 */
[----:B------:R-:W-:Y:S01]  /*b9e0*/  VIADD R152, R154, 0x2 ;  /* 0x000000029a987836 */ /* 0x000fe20000000000 */
[----:B------:R-:W-:Y:S01]  /*b9f0*/  R2UR UR7, R155 ;  /* 0x000000009b0772ca */ /* 0x000fe200000e0000 */
[----:B------:R-:W-:Y:S01]  /*ba00*/  IMAD.MOV.U32 R153, RZ, RZ, 0x40000040 ;  /* 0x40000040ff997424 */ /* 0x000fe200078e00ff */
[----:B------:R-:W-:Y:S01]  /*ba10*/  R2UR UR4, R4 ;  /* 0x00000000040472ca */ /* 0x000fe200000e0000 */
[----:B------:R-:W-:Y:S01]  /*ba20*/  IMAD.MOV.U32 R155, RZ, RZ, 0x40000040 ;  /* 0x40000040ff9b7424 */ /* 0x000fe200078e00ff */
[----:B------:R-:W-:Y:S01]  /*ba30*/  R2UR UR5, R5 ;  /* 0x00000000050572ca */ /* 0x000fe200000e0000 */
[----:B------:R-:W-:Y:S01]  /*ba40*/  IMAD.MOV.U32 R21, RZ, RZ, 0x40000040 ;  /* 0x40000040ff157424 */ /* 0x000fe200078e00ff */
[C---:B------:R-:W-:Y:S01]  /*ba50*/  IADD3 R20, R154.reuse, 0x4, RZ ;  /* 0x000000049a147810 */ /* 0x040fe20007ffe0ff */
[----:B------:R-:W-:Y:S01]  /*ba60*/  VIADD R154, R154, 0x6 ;  /* 0x000000069a9a7836 */ /* 0x000fe20000000000 */
[----:B------:R-:W-:Y:S01]  /*ba70*/  R2UR UR10, R152 ;  /* 0x00000000980a72ca */ /* 0x000fe200000e0000 */
[----:B------:R-:W2:Y:S01]  /*ba80*/  S2R R9, SR_TID.X ;  /* 0x0000000000097919 */ /* 0x000ea20000002100 */
[----:B------:R-:W-:-:S02]  /*ba90*/  R2UR UR11, R153 ;  /* 0x00000000990b72ca */ /* 0x000fc400000e0000 */
[----:B------:R-:W-:Y:S02]  /*baa0*/  R2UR UR18, R154 ;  /* 0x000000009a1272ca */ /* 0x000fe400000e0000 */
[----:B------:R-:W-:Y:S02]  /*bab0*/  R2UR UR19, R155 ;  /* 0x000000009b1372ca */ /* 0x000fe400000e0000 */
[----:B------:R-:W-:Y:S01]  /*bac0*/  WARPGROUP.ARRIVE ;  /* 0x00000000000079c5 */ /* 0x000fe20000000000 */
[----:B------:R-:W-:Y:S02]  /*bad0*/  R2UR UR8, R224 ;  /* 0x00000000e00872ca */ /* 0x000fe400000e0000 */
[----:B------:R-:W-:Y:S02]  /*bae0*/  R2UR UR9, R225 ;  /* 0x00000000e10972ca */ /* 0x000fe400000e0000 */
[----:B------:R-:W-:Y:S01]  /*baf0*/  R2UR UR14, R20 ;  /* 0x00000000140e72ca */ /* 0x000fe200000e0000 */
[----:B------:R-:W-:Y:S01]  /*bb00*/  HGMMA.64x96x16.F32 R152, gdesc[UR4], RZ, !UPT, gsb0 ;  /* 0x01600000049879f0 */ /* 0x000fe2000c0008ff */
[----:B------:R-:W-:-:S02]  /*bb10*/  R2UR UR15, R21 ;  /* 0x00000000150f72ca */ /* 0x000fc400000e0000 */
[----:B------:R-:W-:Y:S02]  /*bb20*/  R2UR UR12, R222 ;  /* 0x00000000de0c72ca */ /* 0x000fe400000e0000 */
[----:B------:R-:W-:Y:S02]  /*bb30*/  R2UR UR13, R223 ;  /* 0x00000000df0d72ca */ /* 0x000fe400000e0000 */
[----:B------:R-:W-:Y:S02]  /*bb40*/  R2UR UR16, R10 ;  /* 0x000000000a1072ca */ /* 0x000fe400000e0000 */
[----:B------:R-:W-:Y:S02]  /*bb50*/  R2UR UR17, R11 ;  /* 0x000000000b1172ca */ /* 0x000fe400000e0000 */
[----:B--2---:R-:W-:-:S04]  /*bb60*/  SHF.R.U32.HI R9, RZ, 0x7, R9 ;  /* 0x00000007ff097819 */ /* 0x004fc80000011609 */
        /* <DEDUP_REMOVED lines=14> */
.L_x_759:
        /* <DEDUP_REMOVED lines=17> */
[----:B------:R-:W-:Y:S01]  /*bd60*/  FMUL.FTZ R177, R181, UR36 ;  /* 0x00000024b5b17c20 */ /* 0x000fe20008410000 */
[----:B------:R-:W-:Y:S01]  /*bd70*/  FMUL.FTZ R180, R184, UR36 ;  /* 0x00000024b8b47c20 */ /* 0x000fe20008410000 */
[----:B------:R-:W-:Y:S01]  /*bd80*/  FMUL.FTZ R181, R185, UR36 ;  /* 0x00000024b9b57c20 */ /* 0x000fe20008410000 */
[----:B------:R-:W-:Y:S01]  /*bd90*/  FMUL.FTZ R184, R188, UR36 ;  /* 0x00000024bcb87c20 */ /* 0x000fe20008410000 */
[----:B------:R-:W-:Y:S01]  /*bda0*/  FMUL.FTZ R185, R189, UR36 ;  /* 0x00000024bdb97c20 */ /* 0x000fe20008410000 */
[----:B------:R-:W5:Y:S01]  /*bdb0*/  MUFU.TANH R152, R152 ;  /* 0x0000009800987308 */ /* 0x000f620000002400 */
        /* <DEDUP_REMOVED lines=16> */
[----:B-----5:R-:W-:Y:S01]  /*bec0*/  FMNMX.FTZ R13, R152, R13, !PT ;  /* 0x0000000d980d7209 */ /* 0x020fe20007810000 */
        /* <DEDUP_REMOVED lines=10> */
[----:B------:R-:W-:-:S04]  /*bf70*/  FMUL.FTZ R198, R198, UR36 ;  /* 0x00000024c6c67c20 */ /* 0x000fc80008410000 */
[----:B------:R-:W3:Y:S01]  /*bf80*/  MUFU.TANH R160, R160 ;  /* 0x000000a000a07308 */ /* 0x000ee20000002400 */
[----:B----4-:R-:W-:-:S07]  /*bf90*/  FMNMX.FTZ R13, R156, R13, !PT ;  /* 0x0000000d9c0d7209 */ /* 0x010fce0007810000 */
[----:B------:R-:W4:Y:S01]  /*bfa0*/  MUFU.TANH R161, R161 ;  /* 0x000000a100a17308 */ /* 0x000f220000002400 */
[----:B-----5:R-:W-:-:S07]  /*bfb0*/  FMNMX.FTZ R13, R157, R13, !PT ;  /* 0x0000000d9d0d7209 */ /* 0x020fce0007810000 */
[----:B------:R-:W5:Y:S01]  /*bfc0*/  MUFU.TANH R164, R164 ;  /* 0x000000a400a47308 */ /* 0x000f620000002400 */
[----:B---3--:R-:W-:-:S07]  /*bfd0*/  FMNMX.FTZ R13, R160, R13, !PT ;  /* 0x0000000da00d7209 */ /* 0x008fce0007810000 */
        /* <DEDUP_REMOVED lines=33> */
[----:B-----5:R-:W-:-:S05]  /*c1f0*/  FMNMX.FTZ R14, R193, R13, !PT ;  /* 0x0000000dc10e7209 */ /* 0x020fca0007810000 */
[----:B------:R-:W5:Y:S02]  /*c200*/  SHFL.BFLY PT, R13, R14, 0x2, 0x1f ;  /* 0x0c401f000e0d7f89 */ /* 0x000f6400000e0000 */
[----:B------:R-:W-:Y:S01]  /*c210*/  MUFU.TANH R226, R226 ;  /* 0x000000e200e27308 */ /* 0x000fe20000002400 */
[----:B---3--:R-:W-:-:S07]  /*c220*/  IMAD.MOV.U32 R170, RZ, RZ, R154 ;  /* 0x000000ffffaa7224 */ /* 0x008fce00078e009a */
[----:B------:R-:W-:Y:S08]  /*c230*/  MUFU.TANH R197, R197 ;  /* 0x000000c500c57308 */ /* 0x000ff00000002400 */
[----:B------:R-:W-:Y:S01]  /*c240*/  MUFU.TANH R196, R196 ;  /* 0x000000c400c47308 */ /* 0x000fe20000002400 */
[----:B-----5:R-:W-:-:S07]  /*c250*/  FMNMX.FTZ R14, R14, R13, !PT ;  /* 0x0000000d0e0e7209 */ /* 0x020fce0007810000 */
[----:B------:R-:W-:Y:S01]  /*c260*/  MUFU.TANH R229, R229 ;  /* 0x000000e500e57308 */ /* 0x000fe20000002400 */
[----:B------:R-:W3:Y:S07]  /*c270*/  SHFL.BFLY PT, R13, R14, 0x1, 0x1f ;  /* 0x0c201f000e0d7f89 */ /* 0x000eee00000e0000 */
[----:B------:R-:W-:Y:S08]  /*c280*/  MUFU.TANH R228, R228 ;  /* 0x000000e400e47308 */ /* 0x000ff00000002400 */
[----:B------:R-:W-:Y:S08]  /*c290*/  MUFU.TANH R227, R227 ;  /* 0x000000e300e37308 */ /* 0x000ff00000002400 */
[----:B------:R-:W-:Y:S01]  /*c2a0*/  MUFU.TANH R221, R221 ;  /* 0x000000dd00dd7308 */ /* 0x000fe20000002400 */
[----:B---3--:R-:W-:-:S02]  /*c2b0*/  FMNMX.FTZ R14, R14, R13, !PT ;  /* 0x0000000d0e0e7209 */ /* 0x008fc40007810000 */
[----:B------:R-:W3:Y:S03]  /*c2c0*/  LDC R13, c[0x0][0x988] ;  /* 0x00026200ff0d7b82 */ /* 0x000ee60000000800 */
[C---:B------:R-:W-:Y:S01]  /*c2d0*/  FADD.FTZ R15, -R14.reuse, R15 ;  /* 0x0000000f0e0f7221 */ /* 0x040fe20000010100 */
[----:B---3--:R-:W-:-:S03]  /*c2e0*/  FMUL.FTZ R154, R14, R13 ;  /* 0x0000000d0e9a7220 */ /* 0x008fc60000410000 */
[-C--:B------:R-:W-:Y:S01]  /*c2f0*/  FMUL.FTZ R15, R15, R13.reuse ;  /* 0x0000000d0f0f7220 */ /* 0x080fe20000410000 */
[-CC-:B------:R-:W-:Y:S01]  /*c300*/  FFMA.FTZ R20, R20, R13.reuse, -R154.reuse ;  /* 0x0000000d14147223 */ /* 0x180fe2000001089a */
[-CC-:B------:R-:W-:Y:S01]  /*c310*/  FFMA.FTZ R155, R21, R13.reuse, -R154.reuse ;  /* 0x0000000d159b7223 */ /* 0x180fe2000001089a */
[----:B------:R-:W-:-:S03]  /*c320*/  FFMA.FTZ R21, R152, R13, -R154 ;  /* 0x0000000d98157223 */ /* 0x000fc6000001089a */
[----:B------:R-:W-:Y:S01]  /*c330*/  MUFU.EX2 R15, R15 ;  /* 0x0000000f000f7308 */ /* 0x000fe20000000800 */
[-CC-:B------:R-:W-:Y:S01]  /*c340*/  FFMA.FTZ R153, R153, R13.reuse, -R154.reuse ;  /* 0x0000000d99997223 */ /* 0x180fe2000001089a */
[-CC-:B------:R-:W-:Y:S01]  /*c350*/  FFMA.FTZ R156, R156, R13.reuse, -R154.reuse ;  /* 0x0000000d9c9c7223 */ /* 0x180fe2000001089a */
[-CC-:B------:R-:W-:Y:S01]  /*c360*/  FFMA.FTZ R157, R157, R13.reuse, -R154.reuse ;  /* 0x0000000d9d9d7223 */ /* 0x180fe2000001089a */
[-CC-:B------:R-:W-:Y:S01]  /*c370*/  FFMA.FTZ R160, R160, R13.reuse, -R154.reuse ;  /* 0x0000000da0a07223 */ /* 0x180fe2000001089a */
[-CC-:B------:R-:W-:Y:S01]  /*c380*/  FFMA.FTZ R161, R161, R13.reuse, -R154.reuse ;  /* 0x0000000da1a17223 */ /* 0x180fe2000001089a */
[-CC-:B------:R-:W-:Y:S01]  /*c390*/  FFMA.FTZ R164, R164, R13.reuse, -R154.reuse ;  /* 0x0000000da4a47223 */ /* 0x180fe2000001089a */
[-CC-:B------:R-:W-:Y:S01]  /*c3a0*/  FFMA.FTZ R165, R165, R13.reuse, -R154.reuse ;  /* 0x0000000da5a57223 */ /* 0x180fe2000001089a */
[----:B------:R3:W5:Y:S01]  /*c3b0*/  MUFU.EX2 R152, R20 ;  /* 0x0000001400987308 */ /* 0x0007620000000800 */
[-CC-:B------:R-:W-:Y:S01]  /*c3c0*/  FFMA.FTZ R168, R168, R13.reuse, -R154.reuse ;  /* 0x0000000da8a87223 */ /* 0x180fe2000001089a */
[-CC-:B------:R-:W-:Y:S01]  /*c3d0*/  FFMA.FTZ R169, R169, R13.reuse, -R154.reuse ;  /* 0x0000000da9a97223 */ /* 0x180fe2000001089a */
[-CC-:B------:R-:W-:Y:S01]  /*c3e0*/  FFMA.FTZ R172, R172, R13.reuse, -R154.reuse ;  /* 0x0000000dacac7223 */ /* 0x180fe2000001089a */
[-CC-:B------:R-:W-:Y:S01]  /*c3f0*/  FFMA.FTZ R173, R173, R13.reuse, -R154.reuse ;  /* 0x0000000dadad7223 */ /* 0x180fe2000001089a */
[-CC-:B------:R-:W-:Y:S01]  /*c400*/  FFMA.FTZ R176, R176, R13.reuse, -R154.reuse ;  /* 0x0000000db0b07223 */ /* 0x180fe2000001089a */
[-CC-:B------:R-:W-:Y:S01]  /*c410*/  FFMA.FTZ R177, R177, R13.reuse, -R154.reuse ;  /* 0x0000000db1b17223 */ /* 0x180fe2000001089a */
[----:B------:R-:W-:Y:S01]  /*c420*/  FFMA.FTZ R180, R180, R13, -R154 ;  /* 0x0000000db4b47223 */ /* 0x000fe2000001089a */
[----:B------:R0:W1:Y:S01]  /*c430*/  MUFU.EX2 R158, R155 ;  /* 0x0000009b009e7308 */ /* 0x0000620000000800 */
[----:B---3--:R-:W-:Y:S01]  /*c440*/  FMUL.FTZ R20, R171, UR36 ;  /* 0x00000024ab147c20 */ /* 0x008fe20008410000 */
[----:B----4-:R-:W-:-:S02]  /*c450*/  IMAD.MOV.U32 R171, RZ, RZ, R159 ;  /* 0x000000ffffab7224 */ /* 0x010fc400078e009f */
[-CC-:B------:R-:W-:Y:S01]  /*c460*/  FFMA.FTZ R181, R181, R13.reuse, -R154.reuse ;  /* 0x0000000db5b57223 */ /* 0x180fe2000001089a */
[-CC-:B------:R-:W-:Y:S01]  /*c470*/  FFMA.FTZ R184, R184, R13.reuse, -R154.reuse ;  /* 0x0000000db8b87223 */ /* 0x180fe2000001089a */
[-CC-:B------:R-:W-:Y:S01]  /*c480*/  FFMA.FTZ R185, R185, R13.reuse, -R154.reuse ;  /* 0x0000000db9b97223 */ /* 0x180fe2000001089a */
[-CC-:B------:R-:W-:Y:S01]  /*c490*/  FFMA.FTZ R188, R188, R13.reuse, -R154.reuse ;  /* 0x0000000dbcbc7223 */ /* 0x180fe2000001089a */
[-CC-:B------:R-:W-:Y:S01]  /*c4a0*/  FFMA.FTZ R189, R189, R13.reuse, -R154.reuse ;  /* 0x0000000dbdbd7223 */ /* 0x180fe2000001089a */
[----:B------:R3:W4:Y:S01]  /*c4b0*/  MUFU.EX2 R159, R21 ;  /* 0x00000015009f7308 */ /* 0x0007220000000800 */
[-CC-:B------:R-:W-:Y:S01]  /*c4c0*/  FFMA.FTZ R192, R192, R13.reuse, -R154.reuse ;  /* 0x0000000dc0c07223 */ /* 0x180fe2000001089a */
[----:B------:R-:W-:Y:S01]  /*c4d0*/  FFMA.FTZ R193, R193, R13, -R154 ;  /* 0x0000000dc1c17223 */ /* 0x000fe2000001089a */
[----:B-----5:R-:W-:Y:S01]  /*c4e0*/  FFMA.FTZ R154, R15, R8, R152 ;  /* 0x000000080f9a7223 */ /* 0x020fe20000010098 */
[----:B0-----:R-:W-:Y:S01]  /*c4f0*/  FMUL.FTZ R155, R174, UR36 ;  /* 0x00000024ae9b7c20 */ /* 0x001fe20008410000 */
[----:B------:R-:W-:Y:S01]  /*c500*/  FMUL.FTZ R8, R175, UR36 ;  /* 0x00000024af087c20 */ /* 0x000fe20008410000 */
[-C--:B------:R-:W-:Y:S01]  /*c510*/  FMUL.FTZ R24, R24, R15.reuse ;  /* 0x0000000f18187220 */ /* 0x080fe20000410000 */
[-C--:B------:R-:W-:Y:S01]  /*c520*/  FMUL.FTZ R25, R25, R15.reuse ;  /* 0x0000000f19197220 */ /* 0x080fe20000410000 */
[----:B------:R4:W0:Y:S01]  /*c530*/  MUFU.EX2 R162, R153 ;  /* 0x0000009900a27308 */ /* 0x0008220000000800 */
[----:B-1----:R-:W-:Y:S01]  /*c540*/  FADD.FTZ R154, R158, R154 ;  /* 0x0000009a9e9a7221 */ /* 0x002fe20000010000 */
[----:B---3--:R-:W-:Y:S01]  /*c550*/  FMUL.FTZ R21, R178, UR36 ;  /* 0x00000024b2157c20 */ /* 0x008fe20008410000 */
[----:B------:R-:W-:Y:S01]  /*c560*/  F2FP.F16.F32.PACK_AB R152, R158, R152 ;  /* 0x000000989e98723e */ /* 0x000fe200000000ff */
[----:B------:R-:W-:Y:S01]  /*c570*/  FMUL.FTZ R158, R179, UR36 ;  /* 0x00000024b39e7c20 */ /* 0x000fe20008410000 */
[----:B------:R-:W-:Y:S01]  /*c580*/  FMUL.FTZ R179, R199, UR36 ;  /* 0x00000024c7b37c20 */ /* 0x000fe20008410000 */
[-C--:B------:R-:W-:Y:S01]  /*c590*/  FMUL.FTZ R28, R28, R15.reuse ;  /* 0x0000000f1c1c7220 */ /* 0x080fe20000410000 */
[-C--:B------:R-:W-:Y:S01]  /*c5a0*/  FMUL.FTZ R29, R29, R15.reuse ;  /* 0x0000000f1d1d7220 */ /* 0x080fe20000410000 */
[----:B------:R-:W1:Y:S01]  /*c5b0*/  MUFU.TANH R20, R20 ;  /* 0x0000001400147308 */ /* 0x000e620000002400 */
[----:B----4-:R-:W-:Y:S01]  /*c5c0*/  FADD.FTZ R153, R159, R154 ;  /* 0x0000009a9f997221 */ /* 0x010fe20000010000 */
[-C--:B------:R-:W-:Y:S01]  /*c5d0*/  FMUL.FTZ R32, R32, R15.reuse ;  /* 0x0000000f20207220 */ /* 0x080fe20000410000 */
[-C--:B------:R-:W-:Y:S01]  /*c5e0*/  FMUL.FTZ R33, R33, R15.reuse ;  /* 0x0000000f21217220 */ /* 0x080fe20000410000 */
[-C--:B------:R-:W-:Y:S01]  /*c5f0*/  FMUL.FTZ R36, R36, R15.reuse ;  /* 0x0000000f24247220 */ /* 0x080fe20000410000 */
[-C--:B------:R-:W-:Y:S01]  /*c600*/  FMUL.FTZ R37, R37, R15.reuse ;  /* 0x0000000f25257220 */ /* 0x080fe20000410000 */
[-C--:B------:R-:W-:Y:S01]  /*c610*/  FMUL.FTZ R40, R40, R15.reuse ;  /* 0x0000000f28287220 */ /* 0x080fe20000410000 */
[----:B------:R-:W-:Y:S01]  /*c620*/  FMUL.FTZ R41, R41, R15 ;  /* 0x0000000f29297220 */ /* 0x000fe20000410000 */
[----:B------:R-:W3:Y:S01]  /*c630*/  MUFU.TANH R155, R155 ;  /* 0x0000009b009b7308 */ /* 0x000ee20000002400 */
[C---:B0-----:R-:W-:Y:S01]  /*c640*/  FADD.FTZ R153, R162.reuse, R153 ;  /* 0x00000099a2997221 */ /* 0x041fe20000010000 */
[----:B------:R-:W-:Y:S01]  /*c650*/  F2FP.F16.F32.PACK_AB R154, R162, R159 ;  /* 0x0000009fa29a723e */ /* 0x000fe200000000ff */
[----:B------:R-:W-:Y:S01]  /*c660*/  FMUL.FTZ R159, R182, UR36 ;  /* 0x00000024b69f7c20 */ /* 0x000fe20008410000 */
        /* <DEDUP_REMOVED lines=11> */
[----:B------:R-:W-:Y:S01]  /*c720*/  FMUL.FTZ R57, R57, R15 ;  /* 0x0000000f39397220 */ /* 0x000fe20000410000 */
[----:B------:R-:W-:Y:S01]  /*c730*/  FMNMX.FTZ R163, R171, R163, !PT ;  /* 0x000000a3aba37209 */ /* 0x000fe20007810000 */
[----:B------:R-:W4:Y:S01]  /*c740*/  MUFU.TANH R21, R21 ;  /* 0x0000001500157308 */ /* 0x000f220000002400 */
[-C--:B------:R-:W-:Y:S01]  /*c750*/  FMUL.FTZ R60, R60, R15.reuse ;  /* 0x0000000f3c3c7220 */ /* 0x080fe20000410000 */
[----:B------:R-:W-:Y:S01]  /*c760*/  FMUL.FTZ R61, R61, R15 ;  /* 0x0000000f3d3d7220 */ /* 0x000fe20000410000 */
        /* <DEDUP_REMOVED lines=11> */
[----:B------:R-:W-:Y:S01]  /*c820*/  FMUL.FTZ R77, R77, R15 ;  /* 0x0000000f4d4d7220 */ /* 0x000fe20000410000 */
[----:B------:R-:W-:Y:S01]  /*c830*/  FMNMX.FTZ R167, R227, R167, !PT ;  /* 0x000000a7e3a77209 */ /* 0x000fe20007810000 */
[----:B------:R2:W-:Y:S01]  /*c840*/  MUFU.TANH R166, R187 ;  /* 0x000000bb00a67308 */ /* 0x0005e20000002400 */
[-C--:B------:R-:W-:Y:S01]  /*c850*/  FMUL.FTZ R80, R80, R15.reuse ;  /* 0x0000000f50507220 */ /* 0x080fe20000410000 */
[-C--:B------:R-:W-:Y:S01]  /*c860*/  FMUL.FTZ R81, R81, R15.reuse ;  /* 0x0000000f51517220 */ /* 0x080fe20000410000 */
[-C--:B------:R-:W-:Y:S01]  /*c870*/  FMUL.FTZ R84, R84, R15.reuse ;  /* 0x0000000f54547220 */ /* 0x080fe20000410000 */
[-C--:B------:R-:W-:Y:S01]  /*c880*/  FMUL.FTZ R85, R85, R15.reuse ;  /* 0x0000000f55557220 */ /* 0x080fe20000410000 */
[-C--:B------:R-:W-:Y:S01]  /*c890*/  FMUL.FTZ R88, R88, R15.reuse ;  /* 0x0000000f58587220 */ /* 0x080fe20000410000 */
[-C--:B------:R-:W-:Y:S01]  /*c8a0*/  FMUL.FTZ R89, R89, R15.reuse ;  /* 0x0000000f59597220 */ /* 0x080fe20000410000 */
[----:B------:R-:W-:Y:S01]  /*c8b0*/  FMUL.FTZ R92, R92, R15 ;  /* 0x0000000f5c5c7220 */ /* 0x000fe20000410000 */
[----:B------:R-:W5:Y:S01]  /*c8c0*/  MUFU.TANH R159, R159 ;  /* 0x0000009f009f7308 */ /* 0x000f620000002400 */
[----:B--2---:R-:W-:Y:S01]  /*c8d0*/  IMAD.MOV.U32 R187, RZ, RZ, R170 ;  /* 0x000000ffffbb7224 */ /* 0x004fe200078e00aa */
[----:B------:R-:W-:Y:S01]  /*c8e0*/  FMNMX.FTZ R170, R221, R167, !PT ;  /* 0x000000a7ddaa7209 */ /* 0x000fe20007810000 */
[-C--:B------:R-:W-:Y:S01]  /*c8f0*/  FMUL.FTZ R93, R93, R15.reuse ;  /* 0x0000000f5d5d7220 */ /* 0x080fe20000410000 */
[-C--:B------:R-:W-:Y:S01]  /*c900*/  FMUL.FTZ R96, R96, R15.reuse ;  /* 0x0000000f60607220 */ /* 0x080fe20000410000 */
[-C--:B------:R-:W-:Y:S01]  /*c910*/  FMUL.FTZ R97, R97, R15.reuse ;  /* 0x0000000f61617220 */ /* 0x080fe20000410000 */
[----:B-1----:R-:W-:Y:S01]  /*c920*/  FMNMX.FTZ R170, R20, R170, !PT ;  /* 0x000000aa14aa7209 */ /* 0x002fe20007810000 */
[-C--:B------:R-:W-:Y:S01]  /*c930*/  FMUL.FTZ R100, R100, R15.reuse ;  /* 0x0000000f64647220 */ /* 0x080fe20000410000 */
[----:B------:R1:W-:Y:S01]  /*c940*/  MUFU.TANH R167, R190 ;  /* 0x000000be00a77308 */ /* 0x0003e20000002400 */
[-C--:B------:R-:W-:Y:S01]  /*c950*/  FMUL.FTZ R101, R101, R15.reuse ;  /* 0x0000000f65657220 */ /* 0x080fe20000410000 */
[-C--:B------:R-:W-:Y:S01]  /*c960*/  FMUL.FTZ R104, R104, R15.reuse ;  /* 0x0000000f68687220 */ /* 0x080fe20000410000 */
[-C--:B------:R-:W-:Y:S01]  /*c970*/  FMUL.FTZ R105, R105, R15.reuse ;  /* 0x0000000f69697220 */ /* 0x080fe20000410000 */
[-C--:B------:R-:W-:Y:S01]  /*c980*/  FMUL.FTZ R108, R108, R15.reuse ;  /* 0x0000000f6c6c7220 */ /* 0x080fe20000410000 */
[-C--:B------:R-:W-:Y:S01]  /*c990*/  FMUL.FTZ R109, R109, R15.reuse ;  /* 0x0000000f6d6d7220 */ /* 0x080fe20000410000 */
[-C--:B------:R-:W-:Y:S01]  /*c9a0*/  FMUL.FTZ R112, R112, R15.reuse ;  /* 0x0000000f70707220 */ /* 0x080fe20000410000 */
[-C--:B------:R-:W-:Y:S01]  /*c9b0*/  FMUL.FTZ R113, R113, R15.reuse ;  /* 0x0000000f71717220 */ /* 0x080fe20000410000 */
[----:B------:R-:W2:Y:S01]  /*c9c0*/  MUFU.TANH R162, R183 ;  /* 0x000000b700a27308 */ /* 0x000ea20000002400 */
[----:B-1----:R-:W-:Y:S01]  /*c9d0*/  IMAD.MOV.U32 R190, RZ, RZ, R171 ;  /* 0x000000ffffbe7224 */ /* 0x002fe200078e00ab */
[----:B---3--:R-:W-:Y:S01]  /*c9e0*/  FMNMX.FTZ R171, R155, R170, !PT ;  /* 0x000000aa9bab7209 */ /* 0x008fe20007810000 */
[-C--:B------:R-:W-:Y:S01]  /*c9f0*/  FMUL.FTZ R116, R116, R15.reuse ;  /* 0x0000000f74747220 */ /* 0x080fe20000410000 */
[-C--:B------:R-:W-:Y:S01]  /*ca00*/  FMUL.FTZ R117, R117, R15.reuse ;  /* 0x0000000f75757220 */ /* 0x080fe20000410000 */
[----:B------:R-:W-:Y:S01]  /*ca10*/  FMUL.FTZ R120, R120, R15 ;  /* 0x0000000f78787220 */ /* 0x000fe20000410000 */
[----:B0-----:R-:W-:Y:S01]  /*ca20*/  FMNMX.FTZ R171, R8, R171, !PT ;  /* 0x000000ab08ab7209 */ /* 0x001fe20007810000 */
[-C--:B------:R-:W-:Y:S01]  /*ca30*/  FMUL.FTZ R121, R121, R15.reuse ;  /* 0x0000000f79797220 */ /* 0x080fe20000410000 */
[----:B------:R-:W0:Y:S01]  /*ca40*/  MUFU.TANH R163, R186 ;  /* 0x000000ba00a37308 */ /* 0x000e220000002400 */
[----:B------:R-:W-:Y:S01]  /*ca50*/  FMUL.FTZ R124, R124, R15 ;  /* 0x0000000f7c7c7220 */ /* 0x000fe20000410000 */
[----:B----4-:R-:W-:Y:S01]  /*ca60*/  FMNMX.FTZ R174, R21, R171, !PT ;  /* 0x000000ab15ae7209 */ /* 0x010fe20007810000 */
[-C--:B------:R-:W-:Y:S01]  /*ca70*/  FMUL.FTZ R125, R125, R15.reuse ;  /* 0x0000000f7d7d7220 */ /* 0x080fe20000410000 */
[-C--:B------:R-:W-:Y:S01]  /*ca80*/  FMUL.FTZ R128, R128, R15.reuse ;  /* 0x0000000f80807220 */ /* 0x080fe20000410000 */
[-C--:B------:R-:W-:Y:S01]  /*ca90*/  FMUL.FTZ R129, R129, R15.reuse ;  /* 0x0000000f81817220 */ /* 0x080fe20000410000 */
[----:B-----5:R-:W-:Y:S01]  /*caa0*/  FMNMX.FTZ R174, R158, R174, !PT ;  /* 0x000000ae9eae7209 */ /* 0x020fe20007810000 */
[-C--:B------:R-:W-:Y:S01]  /*cab0*/  FMUL.FTZ R132, R132, R15.reuse ;  /* 0x0000000f84847220 */ /* 0x080fe20000410000 */
[----:B------:R-:W1:Y:S01]  /*cac0*/  MUFU.TANH R170, R191 ;  /* 0x000000bf00aa7308 */ /* 0x000e620000002400 */
[-C--:B------:R-:W-:Y:S01]  /*cad0*/  FMUL.FTZ R133, R133, R15.reuse ;  /* 0x0000000f85857220 */ /* 0x080fe20000410000 */
[----:B------:R-:W-:Y:S01]  /*cae0*/  FMNMX.FTZ R175, R159, R174, !PT ;  /* 0x000000ae9faf7209 */ /* 0x000fe20007810000 */
[-C--:B------:R-:W-:Y:S01]  /*caf0*/  FMUL.FTZ R136, R136, R15.reuse ;  /* 0x0000000f88887220 */ /* 0x080fe20000410000 */
[-C--:B------:R-:W-:Y:S01]  /*cb00*/  FMUL.FTZ R137, R137, R15.reuse ;  /* 0x0000000f89897220 */ /* 0x080fe20000410000 */
[----:B------:R-:W-:Y:S01]  /*cb10*/  FMUL.FTZ R140, R140, R15 ;  /* 0x0000000f8c8c7220 */ /* 0x000fe20000410000 */
[----:B--2---:R-:W-:Y:S01]  /*cb20*/  FMNMX.FTZ R175, R162, R175, !PT ;  /* 0x000000afa2af7209 */ /* 0x004fe20007810000 */
[-C--:B------:R-:W-:Y:S01]  /*cb30*/  FMUL.FTZ R141, R141, R15.reuse ;  /* 0x0000000f8d8d7220 */ /* 0x080fe20000410000 */
[----:B------:R-:W2:Y:S01]  /*cb40*/  MUFU.TANH R171, R194 ;  /* 0x000000c200ab7308 */ /* 0x000ea20000002400 */
[----:B------:R-:W-:Y:S01]  /*cb50*/  FMUL.FTZ R144, R144, R15 ;  /* 0x0000000f90907220 */ /* 0x000fe20000410000 */
[----:B0-----:R-:W-:Y:S01]  /*cb60*/  FMNMX.FTZ R178, R163, R175, !PT ;  /* 0x000000afa3b27209 */ /* 0x001fe20007810000 */
[-C--:B------:R-:W-:Y:S01]  /*cb70*/  FMUL.FTZ R145, R145, R15.reuse ;  /* 0x0000000f91917220 */ /* 0x080fe20000410000 */
[-C--:B------:R-:W-:Y:S01]  /*cb80*/  FMUL.FTZ R148, R148, R15.reuse ;  /* 0x0000000f94947220 */ /* 0x080fe20000410000 */
[----:B------:R-:W-:Y:S01]  /*cb90*/  FMUL.FTZ R149, R149, R15 ;  /* 0x0000000f95957220 */ /* 0x000fe20000410000 */
[----:B------:R-:W-:-:S02]  /*cba0*/  FMNMX.FTZ R178, R166, R178, !PT ;  /* 0x000000b2a6b27209 */ /* 0x000fc40007810000 */
[----:B------:R-:W0:Y:S02]  /*cbb0*/  MUFU.TANH R174, R195 ;  /* 0x000000c300ae7308 */ /* 0x000e240000002400 */
[----:B------:R-:W-:-:S04]  /*cbc0*/  FMNMX.FTZ R178, R167, R178, !PT ;  /* 0x000000b2a7b27209 */ /* 0x000fc80007810000 */
[----:B-1----:R-:W-:Y:S02]  /*cbd0*/  FMNMX.FTZ R178, R170, R178, !PT ;  /* 0x000000b2aab27209 */ /* 0x002fe40007810000 */
[----:B------:R1:W3:Y:S02]  /*cbe0*/  MUFU.TANH R175, R198 ;  /* 0x000000c600af7308 */ /* 0x0002e40000002400 */
[----:B--2---:R-:W-:-:S06]  /*cbf0*/  FMNMX.FTZ R178, R171, R178, !PT ;  /* 0x000000b2abb27209 */ /* 0x004fcc0007810000 */
[----:B------:R-:W2:Y:S01]  /*cc00*/  MUFU.TANH R179, R179 ;  /* 0x000000b300b37308 */ /* 0x000ea20000002400 */
[----:B0-----:R-:W-:Y:S01]  /*cc10*/  FMNMX.FTZ R178, R174, R178, !PT ;  /* 0x000000b2aeb27209 */ /* 0x001fe20007810000 */
[----:B-1----:R-:W0:Y:S06]  /*cc20*/  S2R R198, SR_CgaCtaId ;  /* 0x0000000000c67919 */ /* 0x002e2c0000008800 */
[----:B------:R-:W1:Y:S01]  /*cc30*/  MUFU.EX2 R156, R156 ;  /* 0x0000009c009c7308 */ /* 0x000e620000000800 */
[----:B---3--:R-:W-:-:S07]  /*cc40*/  FMNMX.FTZ R178, R175, R178, !PT ;  /* 0x000000b2afb27209 */ /* 0x008fce0007810000 */
[----:B------:R-:W3:Y:S01]  /*cc50*/  MUFU.EX2 R157, R157 ;  /* 0x0000009d009d7308 */ /* 0x000ee20000000800 */
[----:B--2---:R-:W-:-:S05]  /*cc60*/  FMNMX.FTZ R182, R179, R178, !PT ;  /* 0x000000b2b3b67209 */ /* 0x004fca0007810000 */
[----:B------:R-:W2:Y:S02]  /*cc70*/  SHFL.BFLY PT, R178, R182, 0x2, 0x1f ;  /* 0x0c401f00b6b27f89 */ /* 0x000ea400000e0000 */
[----:B------:R-:W-:Y:S01]  /*cc80*/  MUFU.EX2 R160, R160 ;  /* 0x000000a000a07308 */ /* 0x000fe20000000800 */
[----:B-1----:R-:W-:-:S07]  /*cc90*/  FADD.FTZ R153, R156, R153 ;  /* 0x000000999c997221 */ /* 0x002fce0000010000 */
[----:B------:R-:W-:Y:S01]  /*cca0*/  MUFU.EX2 R161, R161 ;  /* 0x000000a100a17308 */ /* 0x000fe20000000800 */
[----:B---3--:R-:W-:-:S07]  /*ccb0*/  F2FP.F16.F32.PACK_AB R156, R157, R156 ;  /* 0x0000009c9d9c723e */ /* 0x008fce00000000ff */
[----:B------:R-:W-:Y:S01]  /*ccc0*/  MUFU.EX2 R164, R164 ;  /* 0x000000a400a47308 */ /* 0x000fe20000000800 */
[----:B--2---:R-:W-:-:S07]  /*ccd0*/  FMNMX.FTZ R182, R182, R178, !PT ;  /* 0x000000b2b6b67209 */ /* 0x004fce0007810000 */
[----:B------:R-:W-:Y:S01]  /*cce0*/  MUFU.EX2 R178, R165 ;  /* 0x000000a500b27308 */ /* 0x000fe20000000800 */
[----:B------:R-:W1:Y:S07]  /*ccf0*/  SHFL.BFLY PT, R183, R182, 0x1, 0x1f ;  /* 0x0c201f00b6b77f89 */ /* 0x000e6e00000e0000 */
[----:B------:R-:W-:Y:S08]  /*cd00*/  MUFU.EX2 R165, R169 ;  /* 0x000000a900a57308 */ /* 0x000ff00000000800 */
[----:B------:R1:W-:Y:S08]  /*cd10*/  MUFU.EX2 R169, R176 ;  /* 0x000000b000a97308 */ /* 0x0003f00000000800 */
[----:B------:R-:W-:Y:S01]  /*cd20*/  MUFU.EX2 R168, R168 ;  /* 0x000000a800a87308 */ /* 0x000fe20000000800 */
[----:B-1----:R-:W-:-:S05]  /*cd30*/  FMNMX.FTZ R176, R182, R183, !PT ;  /* 0x000000b7b6b07209 */ /* 0x002fca0007810000 */
[C---:B------:R-:W-:Y:S01]  /*cd40*/  FADD.FTZ R12, -R176.reuse, R12 ;  /* 0x0000000cb00c7221 */ /* 0x040fe20000010100 */
[-C--:B------:R-:W-:Y:S01]  /*cd50*/  FMUL.FTZ R194, R176, R13.reuse ;  /* 0x0000000db0c27220 */ /* 0x080fe20000410000 */
[----:B------:R-:W-:Y:S02]  /*cd60*/  MUFU.EX2 R172, R172 ;  /* 0x000000ac00ac7308 */ /* 0x000fe40000000800 */
[-C--:B------:R-:W-:Y:S01]  /*cd70*/  FMUL.FTZ R12, R12, R13.reuse ;  /* 0x0000000d0c0c7220 */ /* 0x080fe20000410000 */
[-CC-:B------:R-:W-:Y:S01]  /*cd80*/  FFMA.FTZ R183, R226, R13.reuse, -R194.reuse ;  /* 0x0000000de2b77223 */ /* 0x180fe200000108c2 */
[-CC-:B------:R-:W-:Y:S01]  /*cd90*/  FFMA.FTZ R186, R197, R13.reuse, -R194.reuse ;  /* 0x0000000dc5ba7223 */ /* 0x180fe200000108c2 */
[-CC-:B------:R-:W-:Y:S01]  /*cda0*/  FFMA.FTZ R182, R196, R13.reuse, -R194.reuse ;  /* 0x0000000dc4b67223 */ /* 0x180fe200000108c2 */
[-CC-:B------:R-:W-:Y:S01]  /*cdb0*/  FFMA.FTZ R197, R190, R13.reuse, -R194.reuse ;  /* 0x0000000dbec57223 */ /* 0x180fe200000108c2 */
[-CC-:B------:R-:W-:Y:S01]  /*cdc0*/  FFMA.FTZ R20, R20, R13.reuse, -R194.reuse ;  /* 0x0000000d14147223 */ /* 0x180fe200000108c2 */
[----:B------:R-:W1:Y:S01]  /*cdd0*/  MUFU.EX2 R12, R12 ;  /* 0x0000000c000c7308 */ /* 0x000e620000000800 */
[-CC-:B------:R-:W-:Y:S01]  /*cde0*/  FFMA.FTZ R155, R155, R13.reuse, -R194.reuse ;  /* 0x0000000d9b9b7223 */ /* 0x180fe200000108c2 */
[-CC-:B------:R-:W-:Y:S01]  /*cdf0*/  FFMA.FTZ R191, R187, R13.reuse, -R194.reuse ;  /* 0x0000000dbbbf7223 */ /* 0x180fe200000108c2 */
[-CC-:B------:R-:W-:Y:S01]  /*ce00*/  FFMA.FTZ R196, R229, R13.reuse, -R194.reuse ;  /* 0x0000000de5c47223 */ /* 0x180fe200000108c2 */
[-CC-:B------:R-:W-:Y:S01]  /*ce10*/  FFMA.FTZ R187, R228, R13.reuse, -R194.reuse ;  /* 0x0000000de4bb7223 */ /* 0x180fe200000108c2 */
[-CC-:B------:R-:W-:Y:S01]  /*ce20*/  FFMA.FTZ R195, R227, R13.reuse, -R194.reuse ;  /* 0x0000000de3c37223 */ /* 0x180fe200000108c2 */
[-CC-:B------:R-:W-:Y:S01]  /*ce30*/  FFMA.FTZ R190, R221, R13.reuse, -R194.reuse ;  /* 0x0000000dddbe7223 */ /* 0x180fe200000108c2 */
[-CC-:B------:R-:W-:Y:S01]  /*ce40*/  FFMA.FTZ R8, R8, R13.reuse, -R194.reuse ;  /* 0x0000000d08087223 */ /* 0x180fe200000108c2 */
[----:B------:R-:W2:Y:S01]  /*ce50*/  MUFU.EX2 R183, R183 ;  /* 0x000000b700b77308 */ /* 0x000ea20000000800 */
[-CC-:B------:R-:W-:Y:S01]  /*ce60*/  FFMA.FTZ R21, R21, R13.reuse, -R194.reuse ;  /* 0x0000000d15157223 */ /* 0x180fe200000108c2 */
[-CC-:B------:R-:W-:Y:S01]  /*ce70*/  FFMA.FTZ R158, R158, R13.reuse, -R194.reuse ;  /* 0x0000000d9e9e7223 */ /* 0x180fe200000108c2 */
[-CC-:B------:R-:W-:Y:S01]  /*ce80*/  FFMA.FTZ R159, R159, R13.reuse, -R194.reuse ;  /* 0x0000000d9f9f7223 */ /* 0x180fe200000108c2 */
[-CC-:B------:R-:W-:Y:S01]  /*ce90*/  FFMA.FTZ R162, R162, R13.reuse, -R194.reuse ;  /* 0x0000000da2a27223 */ /* 0x180fe200000108c2 */
[-CC-:B------:R-:W-:Y:S01]  /*cea0*/  FFMA.FTZ R163, R163, R13.reuse, -R194.reuse ;  /* 0x0000000da3a37223 */ /* 0x180fe200000108c2 */
[-CC-:B------:R-:W-:Y:S01]  /*ceb0*/  FFMA.FTZ R166, R166, R13.reuse, -R194.reuse ;  /* 0x0000000da6a67223 */ /* 0x180fe200000108c2 */
[-CC-:B------:R-:W-:Y:S01]  /*cec0*/  FFMA.FTZ R167, R167, R13.reuse, -R194.reuse ;  /* 0x0000000da7a77223 */ /* 0x180fe200000108c2 */
[----:B------:R-:W3:Y:S01]  /*ced0*/  MUFU.EX2 R186, R186 ;  /* 0x000000ba00ba7308 */ /* 0x000ee20000000800 */
[-CC-:B------:R-:W-:Y:S01]  /*cee0*/  FFMA.FTZ R170, R170, R13.reuse, -R194.reuse ;  /* 0x0000000daaaa7223 */ /* 0x180fe200000108c2 */
[-CC-:B------:R-:W-:Y:S01]  /*cef0*/  FFMA.FTZ R171, R171, R13.reuse, -R194.reuse ;  /* 0x0000000dabab7223 */ /* 0x180fe200000108c2 */
[-CC-:B------:R-:W-:Y:S01]  /*cf00*/  FFMA.FTZ R174, R174, R13.reuse, -R194.reuse ;  /* 0x0000000daeae7223 */ /* 0x180fe200000108c2 */
[-CC-:B------:R-:W-:Y:S01]  /*cf10*/  FFMA.FTZ R175, R175, R13.reuse, -R194.reuse ;  /* 0x0000000dafaf7223 */ /* 0x180fe200000108c2 */
[----:B------:R-:W-:Y:S01]  /*cf20*/  FFMA.FTZ R179, R179, R13, -R194 ;  /* 0x0000000db3b37223 */ /* 0x000fe200000108c2 */
[-C--:B-1----:R-:W-:Y:S01]  /*cf30*/  FMUL.FTZ R26, R26, R12.reuse ;  /* 0x0000000c1a1a7220 */ /* 0x082fe20000410000 */
[----:B------:R-:W-:Y:S01]  /*cf40*/  FMUL.FTZ R27, R27, R12 ;  /* 0x0000000c1b1b7220 */ /* 0x000fe20000410000 */
[----:B------:R-:W1:Y:S01]  /*cf50*/  MUFU.EX2 R182, R182 ;  /* 0x000000b600b67308 */ /* 0x000e620000000800 */
[----:B--2---:R-:W-:Y:S01]  /*cf60*/  FFMA.FTZ R0, R12, R0, R183 ;  /* 0x000000000c007223 */ /* 0x004fe200000100b7 */
        /* <DEDUP_REMOVED lines=22> */
[----:B------:R4:W-:Y:S01]  /*d0d0*/  MUFU.EX2 R20, R155 ;  /* 0x0000009b00147308 */ /* 0x0009e20000000800 */
        /* <DEDUP_REMOVED lines=8> */
[----:B----4-:R-:W-:Y:S01]  /*d160*/  IADD3 R155, R6, 0x22840, RZ ;  /* 0x00022840069b7810 */ /* 0x010fe20007ffe0ff */
[-C--:B------:R-:W-:Y:S01]  /*d170*/  FMUL.FTZ R83, R83, R12.reuse ;  /* 0x0000000c53537220 */ /* 0x080fe20000410000 */
[-C--:B------:R-:W-:Y:S01]  /*d180*/  FMUL.FTZ R86, R86, R12.reuse ;  /* 0x0000000c56567220 */ /* 0x080fe20000410000 */
[-C--:B------:R-:W-:Y:S01]  /*d190*/  FMUL.FTZ R87, R87, R12.reuse ;  /* 0x0000000c57577220 */ /* 0x080fe20000410000 */
[----:B0-----:R-:W-:Y:S01]  /*d1a0*/  PRMT R155, R198, 0x654, R155 ;  /* 0x00000654c69b7816 */ /* 0x001fe2000000009b */
[-C--:B------:R-:W-:Y:S01]  /*d1b0*/  FMUL.FTZ R90, R90, R12.reuse ;  /* 0x0000000c5a5a7220 */ /* 0x080fe20000410000 */
[-C--:B------:R-:W-:Y:S01]  /*d1c0*/  FMUL.FTZ R91, R91, R12.reuse ;  /* 0x0000000c5b5b7220 */ /* 0x080fe20000410000 */
[----:B------:R0:W-:Y:S01]  /*d1d0*/  MUFU.EX2 R198, R158 ;  /* 0x0000009e00c67308 */ /* 0x0001e20000000800 */
[----:B------:R1:W-:Y:S01]  /*d1e0*/  SYNCS.ARRIVE.TRANS64.RED.A1T0 RZ, [R155+URZ], RZ ;  /* 0x000000ff9bff79a7 */ /* 0x0003e2000810043f */
[-C--:B------:R-:W-:Y:S01]  /*d1f0*/  FMUL.FTZ R94, R94, R12.reuse ;  /* 0x0000000c5e5e7220 */ /* 0x080fe20000410000 */
[-C--:B------:R-:W-:Y:S01]  /*d200*/  FMUL.FTZ R95, R95, R12.reuse ;  /* 0x0000000c5f5f7220 */ /* 0x080fe20000410000 */
[-C--:B------:R-:W-:Y:S01]  /*d210*/  FMUL.FTZ R98, R98, R12.reuse ;  /* 0x0000000c62627220 */ /* 0x080fe20000410000 */
[-C--:B------:R-:W-:Y:S01]  /*d220*/  FMUL.FTZ R99, R99, R12.reuse ;  /* 0x0000000c63637220 */ /* 0x080fe20000410000 */
[-C--:B------:R-:W-:Y:S01]  /*d230*/  FMUL.FTZ R102, R102, R12.reuse ;  /* 0x0000000c66667220 */ /* 0x080fe20000410000 */
[-C--:B------:R-:W-:Y:S01]  /*d240*/  FMUL.FTZ R103, R103, R12.reuse ;  /* 0x0000000c67677220 */ /* 0x080fe20000410000 */
[----:B------:R-:W4:Y:S01]  /*d250*/  MUFU.EX2 R196, R196 ;  /* 0x000000c400c47308 */ /* 0x000f220000000800 */
[----:B0-----:R-:W-:Y:S01]  /*d260*/  FADD.FTZ R158, R157, R153 ;  /* 0x000000999d9e7221 */ /* 0x001fe20000010000 */
[----:B---3--:R-:W-:Y:S01]  /*d270*/  FADD.FTZ R153, R186, R0 ;  /* 0x00000000ba997221 */ /* 0x008fe20000010000 */
[-C--:B------:R-:W-:Y:S01]  /*d280*/  FMUL.FTZ R106, R106, R12.reuse ;  /* 0x0000000c6a6a7220 */ /* 0x080fe20000410000 */
[-C--:B------:R-:W-:Y:S01]  /*d290*/  FMUL.FTZ R107, R107, R12.reuse ;  /* 0x0000000c6b6b7220 */ /* 0x080fe20000410000 */
[----:B------:R-:W-:Y:S01]  /*d2a0*/  FADD.FTZ R158, R160, R158 ;  /* 0x0000009ea09e7221 */ /* 0x000fe20000010000 */
[----:B-1----:R-:W-:Y:S01]  /*d2b0*/  FADD.FTZ R155, R182, R153 ;  /* 0x00000099b69b7221 */ /* 0x002fe20000010000 */
[----:B------:R-:W-:Y:S01]  /*d2c0*/  F2FP.F16.F32.PACK_AB R153, R186, R183 ;  /* 0x000000b7ba99723e */ /* 0x000fe200000000ff */
[----:B------:R-:W0:Y:S01]  /*d2d0*/  MUFU.EX2 R187, R187 ;  /* 0x000000bb00bb7308 */ /* 0x000e220000000800 */
[-C--:B------:R-:W-:Y:S01]  /*d2e0*/  FMUL.FTZ R110, R110, R12.reuse ;  /* 0x0000000c6e6e7220 */ /* 0x080fe20000410000 */
[----:B--2---:R-:W-:Y:S01]  /*d2f0*/  FADD.FTZ R155, R197, R155 ;  /* 0x0000009bc59b7221 */ /* 0x004fe20000010000 */
[-C--:B------:R-:W-:Y:S01]  /*d300*/  FMUL.FTZ R111, R111, R12.reuse ;  /* 0x0000000c6f6f7220 */ /* 0x080fe20000410000 */
[-C--:B------:R-:W-:Y:S01]  /*d310*/  FMUL.FTZ R114, R114, R12.reuse ;  /* 0x0000000c72727220 */ /* 0x080fe20000410000 */
[----:B------:R-:W-:Y:S01]  /*d320*/  FMUL.FTZ R115, R115, R12 ;  /* 0x0000000c73737220 */ /* 0x000fe20000410000 */
[----:B-----5:R-:W-:Y:S01]  /*d330*/  FADD.FTZ R157, R191, R155 ;  /* 0x0000009bbf9d7221 */ /* 0x020fe20000010000 */
[----:B------:R-:W-:Y:S01]  /*d340*/  F2FP.F16.F32.PACK_AB R155, R197, R182 ;  /* 0x000000b6c59b723e */ /* 0x000fe200000000ff */
        /* <DEDUP_REMOVED lines=20> */
[----:B------:R-:W-:-:S04]  /*d490*/  FMUL.FTZ R151, R151, R12 ;  /* 0x0000000c97977220 */ /* 0x000fc80000410000 */
[----:B------:R3:W-:Y:S01]  /*d4a0*/  MUFU.EX2 R183, R162 ;  /* 0x000000a200b77308 */ /* 0x0007e20000000800 */
[C---:B----4-:R-:W-:Y:S01]  /*d4b0*/  FADD.FTZ R159, R196.reuse, R157 ;  /* 0x0000009dc49f7221 */ /* 0x050fe20000010000 */
[----:B------:R-:W-:-:S03]  /*d4c0*/  F2FP.F16.F32.PACK_AB R157, R196, R191 ;  /* 0x000000bfc49d723e */ /* 0x000fc600000000ff */
[----:B0-----:R-:W-:-:S03]  /*d4d0*/  FADD.FTZ R159, R187, R159 ;  /* 0x0000009fbb9f7221 */ /* 0x001fc60000010000 */
[----:B------:R-:W0:Y:S01]  /*d4e0*/  MUFU.EX2 R8, R8 ;  /* 0x0000000800087308 */ /* 0x000e220000000800 */
[C---:B---3--:R-:W-:Y:S01]  /*d4f0*/  FADD.FTZ R162, R161.reuse, R158 ;  /* 0x0000009ea1a27221 */ /* 0x048fe20000010000 */
[----:B------:R-:W-:Y:S01]  /*d500*/  F2FP.F16.F32.PACK_AB R158, R161, R160 ;  /* 0x000000a0a19e723e */ /* 0x000fe200000000ff */
[C---:B-1----:R-:W-:Y:S01]  /*d510*/  FADD.FTZ R160, R195.reuse, R159 ;  /* 0x0000009fc3a07221 */ /* 0x042fe20000010000 */
[----:B------:R-:W-:Y:S01]  /*d520*/  F2FP.F16.F32.PACK_AB R159, R195, R187 ;  /* 0x000000bbc39f723e */ /* 0x000fe200000000ff */
[----:B------:R-:W-:Y:S02]  /*d530*/  FADD.FTZ R162, R164, R162 ;  /* 0x000000a2a4a27221 */ /* 0x000fe40000010000 */
[----:B--2---:R-:W-:Y:S01]  /*d540*/  FADD.FTZ R161, R190, R160 ;  /* 0x000000a0bea17221 */ /* 0x004fe20000010000 */
[----:B------:R-:W-:Y:S01]  /*d550*/  MUFU.EX2 R21, R21 ;  /* 0x0000001500157308 */ /* 0x000fe20000000800 */
[C---:B------:R-:W-:Y:S01]  /*d560*/  FADD.FTZ R162, R178.reuse, R162 ;  /* 0x000000a2b2a27221 */ /* 0x040fe20000010000 */
[----:B------:R-:W-:-:S03]  /*d570*/  F2FP.F16.F32.PACK_AB R160, R178, R164 ;  /* 0x000000a4b2a0723e */ /* 0x000fc600000000ff */
[----:B------:R-:W-:-:S03]  /*d580*/  FADD.FTZ R162, R168, R162 ;  /* 0x000000a2a8a27221 */ /* 0x000fc60000010000 */
[----:B------:R-:W1:Y:S01]  /*d590*/  MUFU.EX2 R173, R173 ;  /* 0x000000ad00ad7308 */ /* 0x000e620000000800 */
[C---:B------:R-:W-:Y:S01]  /*d5a0*/  FADD.FTZ R164, R165.reuse, R162 ;  /* 0x000000a2a5a47221 */ /* 0x040fe20000010000 */
[----:B------:R-:W-:-:S06]  /*d5b0*/  F2FP.F16.F32.PACK_AB R162, R165, R168 ;  /* 0x000000a8a5a2723e */ /* 0x000fcc00000000ff */
[----:B------:R2:W-:Y:S08]  /*d5c0*/  MUFU.EX2 R182, R163 ;  /* 0x000000a300b67308 */ /* 0x0005f00000000800 */
[----:B------:R-:W3:Y:S01]  /*d5d0*/  MUFU.EX2 R177, R177 ;  /* 0x000000b100b17308 */ /* 0x000ee20000000800 */
[C---:B--2---:R-:W-:Y:S01]  /*d5e0*/  FADD.FTZ R163, R194.reuse, R161 ;  /* 0x000000a1c2a37221 */ /* 0x044fe20000010000 */
[----:B------:R-:W-:-:S03]  /*d5f0*/  F2FP.F16.F32.PACK_AB R161, R194, R190 ;  /* 0x000000bec2a1723e */ /* 0x000fc600000000ff */
[----:B------:R-:W-:-:S03]  /*d600*/  FADD.FTZ R163, R20, R163 ;  /* 0x000000a314a37221 */ /* 0x000fc60000010000 */
[----:B------:R-:W-:Y:S01]  /*d610*/  MUFU.EX2 R180, R180 ;  /* 0x000000b400b47308 */ /* 0x000fe20000000800 */
[C---:B0-----:R-:W-:Y:S01]  /*d620*/  FADD.FTZ R165, R8.reuse, R163 ;  /* 0x000000a308a57221 */ /* 0x041fe20000010000 */
[----:B------:R-:W-:Y:S01]  /*d630*/  F2FP.F16.F32.PACK_AB R163, R8, R20 ;  /* 0x0000001408a3723e */ /* 0x000fe200000000ff */
[----:B------:R-:W-:Y:S01]  /*d640*/  FADD.FTZ R20, R172, R164 ;  /* 0x000000a4ac147221 */ /* 0x000fe20000010000 */
[----:B-1----:R-:W-:Y:S01]  /*d650*/  F2FP.F16.F32.PACK_AB R164, R173, R172 ;  /* 0x000000acada4723e */ /* 0x002fe200000000ff */
[----:B------:R-:W-:Y:S02]  /*d660*/  FADD.FTZ R165, R21, R165 ;  /* 0x000000a515a57221 */ /* 0x000fe40000010000 */
[----:B------:R-:W-:Y:S01]  /*d670*/  FADD.FTZ R20, R173, R20 ;  /* 0x00000014ad147221 */ /* 0x000fe20000010000 */
[----:B------:R-:W0:Y:S03]  /*d680*/  MUFU.EX2 R181, R181 ;  /* 0x000000b500b57308 */ /* 0x000e260000000800 */
[----:B------:R-:W-:-:S04]  /*d690*/  FADD.FTZ R20, R169, R20 ;  /* 0x00000014a9147221 */ /* 0x000fc80000010000 */
[----:B---3--:R-:W-:Y:S01]  /*d6a0*/  FADD.FTZ R20, R177, R20 ;  /* 0x00000014b1147221 */ /* 0x008fe20000010000 */
[----:B------:R1:W2:Y:S08]  /*d6b0*/  MUFU.EX2 R186, R166 ;  /* 0x000000a600ba7308 */ /* 0x0002b00000000800 */
[----:B------:R-:W-:Y:S01]  /*d6c0*/  MUFU.EX2 R184, R184 ;  /* 0x000000b800b87308 */ /* 0x000fe20000000800 */
[C---:B-1----:R-:W-:Y:S01]  /*d6d0*/  FADD.FTZ R166, R198.reuse, R165 ;  /* 0x000000a5c6a67221 */ /* 0x042fe20000010000 */
[----:B------:R-:W-:-:S02]  /*d6e0*/  F2FP.F16.F32.PACK_AB R165, R198, R21 ;  /* 0x00000015c6a5723e */ /* 0x000fc400000000ff */
[----:B0-----:R-:W-:Y:S01]  /*d6f0*/  F2FP.F16.F32.PACK_AB R168, R181, R180 ;  /* 0x000000b4b5a8723e */ /* 0x001fe200000000ff */
[----:B------:R-:W-:Y:S01]  /*d700*/  FADD.FTZ R21, R0, R166 ;  /* 0x000000a600157221 */ /* 0x000fe20000010000 */
[----:B------:R-:W-:Y:S02]  /*d710*/  F2FP.F16.F32.PACK_AB R166, R177, R169 ;  /* 0x000000a9b1a6723e */ /* 0x000fe400000000ff */
[----:B------:R0:W1:Y:S01]  /*d720*/  MUFU.EX2 R178, R167 ;  /* 0x000000a700b27308 */ /* 0x0000620000000800 */
[----:B------:R-:W-:Y:S01]  /*d730*/  FADD.FTZ R21, R183, R21 ;  /* 0x00000015b7157221 */ /* 0x000fe20000010000 */
[----:B--2---:R-:W-:-:S03]  /*d740*/  F2FP.F16.F32.PACK_AB R169, R186, R182 ;  /* 0x000000b6baa9723e */ /* 0x004fc600000000ff */
[----:B------:R-:W-:-:S03]  /*d750*/  FADD.FTZ R21, R182, R21 ;  /* 0x00000015b6157221 */ /* 0x000fc60000010000 */
[----:B------:R-:W2:Y:S01]  /*d760*/  MUFU.EX2 R185, R185 ;  /* 0x000000b900b97308 */ /* 0x000ea20000000800 */
[----:B0-----:R-:W-:Y:S01]  /*d770*/  F2FP.F16.F32.PACK_AB R167, R183, R0 ;  /* 0x00000000b7a7723e */ /* 0x001fe200000000ff */
[----:B------:R-:W-:Y:S01]  /*d780*/  FADD.FTZ R0, R180, R20 ;  /* 0x00000014b4007221 */ /* 0x000fe20000010000 */
[----:B------:R-:W-:-:S03]  /*d790*/  FADD.FTZ R21, R186, R21 ;  /* 0x00000015ba157221 */ /* 0x000fc60000010000 */
[----:B------:R-:W-:Y:S02]  /*d7a0*/  FADD.FTZ R0, R181, R0 ;  /* 0x00000000b5007221 */ /* 0x000fe40000010000 */
[----:B------:R0:W3:Y:S01]  /*d7b0*/  MUFU.EX2 R8, R170 ;  /* 0x000000aa00087308 */ /* 0x0000e20000000800 */
[----:B-1----:R-:W-:Y:S01]  /*d7c0*/  FADD.FTZ R21, R178, R21 ;  /* 0x00000015b2157221 */ /* 0x002fe20000010000 */
[----:B------:R-:W-:-:S06]  /*d7d0*/  FADD.FTZ R0, R184, R0 ;  /* 0x00000000b8007221 */ /* 0x000fcc0000010000 */
[----:B------:R-:W1:Y:S01]  /*d7e0*/  MUFU.EX2 R188, R188 ;  /* 0x000000bc00bc7308 */ /* 0x000e620000000800 */
[C---:B--2---:R-:W-:Y:S01]  /*d7f0*/  FADD.FTZ R0, R185.reuse, R0 ;  /* 0x00000000b9007221 */ /* 0x044fe20000010000 */
[----:B0-----:R-:W-:-:S06]  /*d800*/  F2FP.F16.F32.PACK_AB R170, R185, R184 ;  /* 0x000000b8b9aa723e */ /* 0x001fcc00000000ff */
[----:B------:R0:W2:Y:S01]  /*d810*/  MUFU.EX2 R173, R171 ;  /* 0x000000ab00ad7308 */ /* 0x0000a20000000800 */
[----:B---3--:R-:W-:-:S07]  /*d820*/  FADD.FTZ R21, R8, R21 ;  /* 0x0000001508157221 */ /* 0x008fce0000010000 */
[----:B------:R-:W3:Y:S01]  /*d830*/  MUFU.EX2 R189, R189 ;  /* 0x000000bd00bd7308 */ /* 0x000ee20000000800 */
[----:B-1----:R-:W-:Y:S01]  /*d840*/  FADD.FTZ R0, R188, R0 ;  /* 0x00000000bc007221 */ /* 0x002fe20000010000 */
[----:B0-----:R-:W-:-:S06]  /*d850*/  F2FP.F16.F32.PACK_AB R171, R8, R178 ;  /* 0x000000b208ab723e */ /* 0x001fcc00000000ff */
[----:B------:R-:W0:Y:S01]  /*d860*/  MUFU.EX2 R174, R174 ;  /* 0x000000ae00ae7308 */ /* 0x000e220000000800 */
[----:B--2---:R-:W-:-:S07]  /*d870*/  FADD.FTZ R21, R173, R21 ;  /* 0x00000015ad157221 */ /* 0x004fce0000010000 */
[----:B------:R-:W1:Y:S01]  /*d880*/  MUFU.EX2 R192, R192 ;  /* 0x000000c000c07308 */ /* 0x000e620000000800 */
[C---:B---3--:R-:W-:Y:S01]  /*d890*/  FADD.FTZ R0, R189.reuse, R0 ;  /* 0x00000000bd007221 */ /* 0x048fe20000010000 */
        /* <DEDUP_REMOVED lines=14> */
.L_x_760:
[----:B------:R0:W1:Y:S01]  /*d980*/  SYNCS.PHASECHK.TRANS64.TRYWAIT P2, [R6+URZ+0x22850], R7 ;  /* 0x02285007060075a7 */ /* 0x000062000804017f */
[----:B------:R-:W-:Y:S05]  /*d990*/  @!P0 BRA `(.L_x_761) ;  /* 0x0000000000048947 */ /* 0x000fea0003800000 */
[----:B------:R-:W-:Y:S01]  /*d9a0*/  BPT.TRAP 0x1 ;  /* 0x000000040000795c */ /* 0x000fe20000300000 */
.L_x_761:
[----:B------:R-:W-:Y:S04]  /*d9b0*/  BSSY B0, `(.L_x_762) ;  /* 0x0000004000007945 */ /* 0x000fe80003800000 */
[----:B-1----:R-:W-:Y:S05]  /*d9c0*/  @P2 BRA `(.L_x_763) ;  /* 0x0000000000082947 */ /* 0x002fea0003800000 */
[----:B------:R-:W1:Y:S02]  /*d9d0*/  SYNCS.PHASECHK.TRANS64.TRYWAIT P2, [R6+URZ+0x22850], R7 ;  /* 0x02285007060075a7 */ /* 0x000e64000804017f */
[----:B-1----:R-:W-:Y:S05]  /*d9e0*/  @!P2 BRA `(.L_x_764) ;  /* 0x000000dc00b0a947 */ /* 0x002fea0003800000 */
.L_x_763:
[----:B------:R-:W-:Y:S05]  /*d9f0*/  BSYNC B0 ;  /* 0x0000000000007941 */ /* 0x000fea0003800000 */
.L_x_762:
[----:B------:R-:W2:Y:S01]  /*da00*/  LDL R12, [R1+0x10] ;  /* 0x00001000010c7983 */ /* 0x000ea20000100800 */
[----:B------:R-:W-:Y:S05]  /*da10*/  WARPSYNC.ALL ;  /* 0x0000000000007948 */ /* 0x000fea0003800000 */
[----:B------:R-:W-:-:S05]  /*da20*/  IMAD.MOV.U32 R21, RZ, RZ, 0x40000040 ;  /* 0x40000040ff157424 */ /* 0x000fca00078e00ff */
[----:B------:R-:W-:Y:S01]  /*da30*/  R2UR UR7, R21 ;  /* 0x00000000150772ca */ /* 0x000fe200000e0000 */
[----:B------:R-:W-:Y:S02]  /*da40*/  IMAD.MOV.U32 R21, RZ, RZ, 0x40000040 ;  /* 0x40000040ff157424 */ /* 0x000fe400078e00ff */
[----:B--2---:R-:W-:Y:S02]  /*da50*/  IMAD R20, R203, 0xc00, R12 ;  /* 0x00000c00cb147824 */ /* 0x004fe400078e020c */
[----:B------:R-:W2:Y:S03]  /*da60*/  S2R R12, SR_TID.X ;  /* 0x00000000000c7919 */ /* 0x000ea60000002100 */
[----:B------:R-:W-:Y:S02]  /*da70*/  R2UR UR6, R20 ;  /* 0x00000000140672ca */ /* 0x000fe400000e0000 */
[----:B--2---:R-:W-:-:S05]  /*da80*/  SHF.R.U32.HI R12, RZ, 0x7, R12 ;  /* 0x00000007ff0c7819 */ /* 0x004fca000001160c */
[----:B01----:R-:W-:-:S05]  /*da90*/  VIADD R7, R12, 0x8 ;  /* 0x000000080c077836 */ /* 0x003fca0000000000 */
[----:B------:R0:W-:Y:S06]  /*daa0*/  BAR.SYNC.DEFER_BLOCKING R7, 0x100 ;  /* 0x000400070000751d */ /* 0x0001ec0000010000 */
[----:B------:R-:W-:-:S06]  /*dab0*/  WARPGROUP.ARRIVE ;  /* 0x00000000000079c5 */ /* 0x000fcc0000000000 */
[----:B------:R-:W-:Y:S03]  /*dac0*/  HGMMA.64x256x16.F32 R24, R152, gdesc[UR4].tnspB, R24, gsb0 ;  /* 0x43e0000498187df0 */ /* 0x000fe60008000818 */
[----:B------:R-:W-:Y:S02]  /*dad0*/  WARPGROUP.DEPBAR.LE gsb0, 0x0 ;  /* 0x00008000000079c5 */ /* 0x000fe40000010000 */
[----:B------:R-:W-:Y:S01]  /*dae0*/  VIADD R152, R20, 0x80 ;  /* 0x0000008014987836 */ /* 0x000fe20000000000 */
[----:B------:R-:W-:Y:S01]  /*daf0*/  WARPGROUP.ARRIVE ;  /* 0x00000000000079c5 */ /* 0x000fe20000000000 */
[----:B------:R-:W-:-:S03]  /*db00*/  IMAD.MOV.U32 R153, RZ, RZ, 0x40000040 ;  /* 0x40000040ff997424 */ /* 0x000fc600078e00ff */
[----:B------:R-:W-:Y:S01]  /*db10*/  R2UR UR6, R152 ;  /* 0x00000000980672ca */ /* 0x000fe200000e0000 */
[----:B------:R-:W-:Y:S01]  /*db20*/  VIADD R152, R20, 0x100 ;  /* 0x0000010014987836 */ /* 0x000fe20000000000 */
[----:B------:R-:W-:Y:S01]  /*db30*/  R2UR UR7, R153 ;  /* 0x00000000990772ca */ /* 0x000fe200000e0000 */
[----:B------:R-:W-:-:S15]  /*db40*/  IMAD.MOV.U32 R153, RZ, RZ, 0x40000040 ;  /* 0x40000040ff997424 */ /* 0x000fde00078e00ff */
[----:B------:R-:W-:Y:S01]  /*db50*/  HGMMA.64x256x16.F32 R24, R156, gdesc[UR4].tnspB, R24, gsb0 ;  /* 0x43e000049c187df0 */ /* 0x000fe20008000818 */
[----:B------:R-:W-:Y:S01]  /*db60*/  R2UR UR6, R152 ;  /* 0x00000000980672ca */ /* 0x000fe200000e0000 */
[----:B------:R-:W-:Y:S01]  /*db70*/  VIADD R152, R20, 0x180 ;  /* 0x0000018014987836 */ /* 0x000fe20000000000 */
[----:B------:R-:W-:Y:S01]  /*db80*/  R2UR UR7, R153 ;  /* 0x00000000990772ca */ /* 0x000fe200000e0000 */
[----:B------:R-:W-:Y:S01]  /*db90*/  IMAD.MOV.U32 R153, RZ, RZ, 0x40000040 ;  /* 0x40000040ff997424 */ /* 0x000fe200078e00ff */
[----:B------:R-:W-:Y:S02]  /*dba0*/  WARPGROUP.DEPBAR.LE gsb0, 0x0 ;  /* 0x00008000000079c5 */ /* 0x000fe40000010000 */
[----:B------:R-:W-:-:S15]  /*dbb0*/  WARPGROUP.ARRIVE ;  /* 0x00000000000079c5 */ /* 0x000fde0000000000 */
[----:B------:R-:W-:-:S06]  /*dbc0*/  NOP ;  /* 0x0000000000007918 */ /* 0x000fcc0000000000 */
[----:B------:R-:W-:Y:S01]  /*dbd0*/  HGMMA.64x256x16.F32 R24, R160, gdesc[UR4].tnspB, R24, gsb0 ;  /* 0x43e00004a0187df0 */ /* 0x000fe20008000818 */
[----:B------:R-:W-:Y:S02]  /*dbe0*/  R2UR UR6, R152 ;  /* 0x00000000980672ca */ /* 0x000fe400000e0000 */
[----:B------:R-:W-:Y:S01]  /*dbf0*/  R2UR UR7, R153 ;  /* 0x00000000990772ca */ /* 0x000fe200000e0000 */
[----:B------:R-:W-:Y:S01]  /*dc00*/  IMAD.MOV.U32 R153, RZ, RZ, 0x40000040 ;  /* 0x40000040ff997424 */ /* 0x000fe200078e00ff */
[C---:B------:R-:W-:Y:S01]  /*dc10*/  IADD3 R152, R20.reuse, 0x200, RZ ;  /* 0x0000020014987810 */ /* 0x040fe20007ffe0ff */
[----:B------:R-:W-:Y:S01]  /*dc20*/  VIADD R20, R20, 0x280 ;  /* 0x0000028014147836 */ /* 0x000fe20000000000 */
[----:B------:R-:W-:Y:S02]  /*dc30*/  WARPGROUP.DEPBAR.LE gsb0, 0x0 ;  /* 0x00008000000079c5 */ /* 0x000fe40000010000 */
[----:B------:R-:W-:-:S15]  /*dc40*/  WARPGROUP.ARRIVE ;  /* 0x00000000000079c5 */ /* 0x000fde0000000000 */
[----:B------:R-:W-:-:S04]  /*dc50*/  NOP ;  /* 0x0000000000007918 */ /* 0x000fc80000000000 */
[----:B------:R-:W-:Y:S01]  /*dc60*/  HGMMA.64x256x16.F32 R24, R164, gdesc[UR4].tnspB, R24, gsb0 ;  /* 0x43e00004a4187df0 */ /* 0x000fe20008000818 */
[----:B------:R-:W-:Y:S02]  /*dc70*/  R2UR UR6, R152 ;  /* 0x00000000980672ca */ /* 0x000fe400000e0000 */
[----:B------:R-:W-:Y:S01]  /*dc80*/  R2UR UR7, R153 ;  /* 0x00000000990772ca */ /* 0x000fe200000e0000 */
[----:B------:R-:W-:Y:S02]  /*dc90*/  WARPGROUP.DEPBAR.LE gsb0, 0x0 ;  /* 0x00008000000079c5 */ /* 0x000fe40000010000 */
[----:B------:R-:W-:-:S15]  /*dca0*/  WARPGROUP.ARRIVE ;  /* 0x00000000000079c5 */ /* 0x000fde0000000000 */
[----:B------:R-:W-:-:S07]  /*dcb0*/  NOP ;  /* 0x0000000000007918 */ /* 0x000fce0000000000 */
[----:B------:R-:W-:Y:S01]  /*dcc0*/  HGMMA.64x256x16.F32 R24, R168, gdesc[UR4].tnspB, R24, gsb0 ;  /* 0x43e00004a8187df0 */ /* 0x000fe20008000818 */
[----:B------:R-:W-:Y:S02]  /*dcd0*/  R2UR UR6, R20 ;  /* 0x00000000140672ca */ /* 0x000fe400000e0000 */
[----:B------:R-:W-:Y:S01]  /*dce0*/  R2UR UR7, R21 ;  /* 0x00000000150772ca */ /* 0x000fe200000e0000 */
[----:B------:R-:W-:Y:S02]  /*dcf0*/  WARPGROUP.DEPBAR.LE gsb0, 0x0 ;  /* 0x00008000000079c5 */ /* 0x000fe40000010000 */
[----:B------:R-:W-:-:S15]  /*dd00*/  WARPGROUP.ARRIVE ;  /* 0x00000000000079c5 */ /* 0x000fde0000000000 */
[----:B------:R-:W-:-:S07]  /*dd10*/  NOP ;  /* 0x0000000000007918 */ /* 0x000fce0000000000 */
[----:B------:R-:W-:Y:S03]  /*dd20*/  HGMMA.64x256x16.F32 R24, R172, gdesc[UR4].tnspB, R24, gsb0 ;  /* 0x43e00004ac187df0 */ /* 0x000fe60008000818 */
[----:B------:R-:W-:Y:S02]  /*dd30*/  WARPGROUP.DEPBAR.LE gsb0, 0x0 ;  /* 0x00008000000079c5 */ /* 0x000fe40000010000 */
[----:B0-----:R-:W-:Y:S05]  /*dd40*/  @!P0 BRA `(.L_x_765) ;  /* 0x0000000000048947 */ /* 0x001fea0003800000 */
[----:B------:R-:W-:Y:S01]  /*dd50*/  BPT.TRAP 0x1 ;  /* 0x000000040000795c */ /* 0x000fe20000300000 */
.L_x_765:
[----:B------:R-:W0:Y:S01]  /*dd60*/  S2R R7, SR_CgaCtaId ;  /* 0x0000000000077919 */ /* 0x000e220000008800 */
[----:B------:R-:W-:Y:S02]  /*dd70*/  VIADD R6, R6, 0x22860 ;  /* 0x0002286006067836 */ /* 0x000fe40000000000 */
[----:B------:R-:W-:Y:S02]  /*dd80*/  IMAD.MOV.U32 R12, RZ, RZ, R176 ;  /* 0x000000ffff0c7224 */ /* 0x000fe400078e00b0 */
[----:B------:R-:W-:Y:S01]  /*dd90*/  IMAD.MOV.U32 R15, RZ, RZ, R14 ;  /* 0x000000ffff0f7224 */ /* 0x000fe200078e000e */
[----:B0-----:R-:W-:-:S04]  /*dda0*/  PRMT R6, R7, 0x654, R6 ;  /* 0x0000065407067816 */ /* 0x001fc80000000006 */
[----:B------:R0:W-:Y:S01]  /*ddb0*/  SYNCS.ARRIVE.TRANS64.RED.A1T0 RZ, [R6+URZ], RZ ;  /* 0x000000ff06ff79a7 */ /* 0x0001e2000810043f */
[----:B------:R-:W-:Y:S05]  /*ddc0*/  @P1 BRA `(.L_x_766) ;  /* 0xffffffd800a41947 */ /* 0x000fea000383ffff */
.L_x_754:
[----:B0-----:R-:W2:Y:S01]  /*ddd0*/  LDL.LU R6, [R1+0x40] ;  /* 0x0000400001067983 */ /* 0x001ea20000300800 */
[----:B------:R-:W-:Y:S05]  /*dde0*/  WARPSYNC.ALL ;  /* 0x0000000000007948 */ /* 0x000fea0003800000 */
[----:B------:R-:W0:Y:S01]  /*ddf0*/  SHFL.BFLY PT, R3, R8, 0x2, 0x1f ;  /* 0x0c401f0008037f89 */ /* 0x000e2200000e0000 */
[----:B------:R-:W-:Y:S02]  /*de00*/  IMAD.MOV.U32 R156, RZ, RZ, -0x800000 ;  /* 0xff800000ff9c7424 */ /* 0x000fe400078e00ff */
[----:B------:R-:W-:Y:S02]  /*de10*/  VIADD R203, R203, 0x1 ;  /* 0x00000001cbcb7836 */ /* 0x000fe40000000000 */
[----:B------:R-:W-:Y:S01]  /*de20*/  IMAD.MOV.U32 R155, RZ, RZ, -0x800000 ;  /* 0xff800000ff9b7424 */ /* 0x000fe200078e00ff */
[----:B------:R1:W-:Y:S08]  /*de30*/  BAR.ARV R9, 0x100 ;  /* 0x000400090000751d */ /* 0x0003f00000002000 */
[----:B------:R-:W-:Y:S06]  /*de40*/  BAR.ARV 0x8, 0x180 ;  /* 0x0206000000007b1d */ /* 0x000fec0000002000 */
[----:B------:R-:W-:Y:S01]  /*de50*/  ISETP.NE.AND P1, PT, R203, 0x2, PT ;  /* 0x00000002cb00780c */ /* 0x000fe20003f25270 */
[----:B0-----:R-:W-:-:S03]  /*de60*/  FADD.FTZ R3, R3, R8 ;  /* 0x0000000803037221 */ /* 0x001fc60000010000 */
[----:B------:R-:W-:Y:S02]  /*de70*/  SEL R203, R203, RZ, P1 ;  /* 0x000000ffcbcb7207 */ /* 0x000fe40000800000 */
[----:B------:R-:W0:Y:S02]  /*de80*/  SHFL.BFLY PT, R4, R3, 0x1, 0x1f ;  /* 0x0c201f0003047f89 */ /* 0x000e2400000e0000 */
[----:B0-----:R-:W-:Y:S01]  /*de90*/  FADD.FTZ R4, R3, R4 ;  /* 0x0000000403047221 */ /* 0x001fe20000010000 */
[----:B------:R-:W-:-:S04]  /*dea0*/  IMAD.MOV.U32 R3, RZ, RZ, RZ ;  /* 0x000000ffff037224 */ /* 0x000fc800078e00ff */
[----:B------:R-:W-:-:S13]  /*deb0*/  FSETP.NE.FTZ.AND P0, PT, R4, RZ, PT ;  /* 0x000000ff0400720b */ /* 0x000fda0003f15000 */
[----:B------:R-:W0:Y:S01]  /*dec0*/  @P0 MUFU.RCP R3, R4 ;  /* 0x0000000400030308 */ /* 0x000e220000001000 */
[----:B------:R-:W-:-:S07]  /*ded0*/  @P0 FMUL.FTZ R5, R13, 0.69314718246459960938 ;  /* 0x3f3172180d050820 */ /* 0x000fce0000410000 */
[----:B------:R-:W3:Y:S01]  /*dee0*/  @P0 MUFU.LG2 R4, R4 ;  /* 0x0000000400040308 */ /* 0x000ee20000000c00 */
[-C--:B0-----:R-:W-:Y:S01]  /*def0*/  FMUL.FTZ R152, R24, R3.reuse ;  /* 0x0000000318987220 */ /* 0x081fe20000410000 */
[-C--:B------:R-:W-:Y:S01]  /*df00*/  FMUL.FTZ R153, R25, R3.reuse ;  /* 0x0000000319997220 */ /* 0x080fe20000410000 */
[-C--:B------:R-:W-:Y:S01]  /*df10*/  FMUL.FTZ R28, R28, R3.reuse ;  /* 0x000000031c1c7220 */ /* 0x080fe20000410000 */
[-C--:B------:R-:W-:Y:S01]  /*df20*/  FMUL.FTZ R29, R29, R3.reuse ;  /* 0x000000031d1d7220 */ /* 0x080fe20000410000 */
[-C--:B------:R-:W-:Y:S01]  /*df30*/  FMUL.FTZ R32, R32, R3.reuse ;  /* 0x0000000320207220 */ /* 0x080fe20000410000 */
[-C--:B------:R-:W-:Y:S01]  /*df40*/  FMUL.FTZ R33, R33, R3.reuse ;  /* 0x0000000321217220 */ /* 0x080fe20000410000 */
[-C--:B------:R-:W-:Y:S01]  /*df50*/  FMUL.FTZ R36, R36, R3.reuse ;  /* 0x0000000324247220 */ /* 0x080fe20000410000 */
[-C--:B------:R-:W-:Y:S01]  /*df60*/  FMUL.FTZ R37, R37, R3.reuse ;  /* 0x0000000325257220 */ /* 0x080fe20000410000 */
[----:B---3--:R-:W-:Y:S01]  /*df70*/  @P0 FMUL.FTZ R4, R4, 0.69314718246459960938 ;  /* 0x3f31721804040820 */ /* 0x008fe20000410000 */
[-C--:B------:R-:W-:Y:S01]  /*df80*/  FMUL.FTZ R40, R40, R3.reuse ;  /* 0x0000000328287220 */ /* 0x080fe20000410000 */
[-C--:B------:R-:W-:Y:S01]  /*df90*/  FMUL.FTZ R41, R41, R3.reuse ;  /* 0x0000000329297220 */ /* 0x080fe20000410000 */
[-C--:B------:R-:W-:Y:S01]  /*dfa0*/  FMUL.FTZ R44, R44, R3.reuse ;  /* 0x000000032c2c7220 */ /* 0x080fe20000410000 */
[----:B------:R-:W-:Y:S01]  /*dfb0*/  @P0 FFMA.FTZ R156, R5, R14, R4 ;  /* 0x0000000e059c0223 */ /* 0x000fe20000010004 */
[-C--:B------:R-:W-:Y:S01]  /*dfc0*/  FMUL.FTZ R45, R45, R3.reuse ;  /* 0x000000032d2d7220 */ /* 0x080fe20000410000 */
[----:B------:R-:W0:Y:S01]  /*dfd0*/  SHFL.BFLY PT, R4, R0, 0x2, 0x1f ;  /* 0x0c401f0000047f89 */ /* 0x000e2200000e0000 */
        /* <DEDUP_REMOVED lines=23> */
[----:B0-----:R-:W-:Y:S01]  /*e150*/  FADD.FTZ R4, R4, R0 ;  /* 0x0000000004047221 */ /* 0x001fe20000010000 */
[-C--:B------:R-:W-:Y:S01]  /*e160*/  FMUL.FTZ R93, R93, R3.reuse ;  /* 0x000000035d5d7220 */ /* 0x080fe20000410000 */
[-C--:B------:R-:W-:Y:S01]  /*e170*/  FMUL.FTZ R96, R96, R3.reuse ;  /* 0x0000000360607220 */ /* 0x080fe20000410000 */
[-C--:B------:R-:W-:Y:S01]  /*e180*/  FMUL.FTZ R97, R97, R3.reuse ;  /* 0x0000000361617220 */ /* 0x080fe20000410000 */
        /* <DEDUP_REMOVED lines=26> */
[----:B------:R-:W-:Y:S01]  /*e330*/  MOV R0, RZ ;  /* 0x000000ff00007202 */ /* 0x000fe20000000f00 */
[-C--:B------:R-:W-:Y:S01]  /*e340*/  FMUL.FTZ R148, R148, R3.reuse ;  /* 0x0000000394947220 */ /* 0x080fe20000410000 */
[----:B------:R-:W-:-:S02]  /*e350*/  FMUL.FTZ R149, R149, R3 ;  /* 0x0000000395957220 */ /* 0x000fc40000410000 */
        /* <DEDUP_REMOVED lines=15> */
[----:B------:R-:W-:Y:S01]  /*e450*/  FMUL.FTZ R46, R46, R0 ;  /* 0x000000002e2e7220 */ /* 0x000fe20000410000 */
[----:B------:R-:W-:Y:S01]  /*e460*/  @P0 FFMA.FTZ R155, R13, R176, R4 ;  /* 0x000000b00d9b0223 */ /* 0x000fe20000010004 */
        /* <DEDUP_REMOVED lines=53> */
[----:B------:R-:W-:-:S02]  /*e7c0*/  SEL R0, RZ, 0x1, P1 ;  /* 0x00000001ff007807 */ /* 0x000fc40000800000 */
[----:B------:R-:W-:Y:S02]  /*e7d0*/  PLOP3.LUT P0, PT, PT, PT, PT, 0x8, 0x0 ;  /* 0x000000000000781c */ /* 0x000fe40003f0e170 */
[----:B------:R-:W-:Y:S01]  /*e7e0*/  LOP3.LUT R214, R214, R0, RZ, 0x3c, !PT ;  /* 0x00000000d6d67212 */ /* 0x000fe200078e3cff */
[----:B--2---:R-:W-:-:S05]  /*e7f0*/  VIADD R6, R6, 0x1 ;  /* 0x0000000106067836 */ /* 0x004fca0000000000 */
[----:B------:R1:W-:Y:S05]  /*e800*/  STL [R1+0x40], R6 ;  /* 0x0000400601007387 */ /* 0x0003ea0000100800 */
.L_x_711:
[----:B------:R-:W-:Y:S05]  /*e810*/  WARPSYNC.ALL ;  /* 0x0000000000007948 */ /* 0x000fea0003800000 */
[----:B------:R-:W0:Y:S01]  /*e820*/  S2R R0, SR_CgaCtaId ;  /* 0x0000000000007919 */ /* 0x000e220000008800 */
[----:B------:R-:W-:Y:S01]  /*e830*/  MOV R19, 0x400 ;  /* 0x0000040000137802 */ /* 0x000fe20000000f00 */
[----:B------:R-:W-:Y:S01]  /*e840*/  BSSY B0, `(.L_x_767) ;  /* 0x0000521000007945 */ /* 0x000fe20003800000 */
[----:B------:R-:W-:Y:S02]  /*e850*/  BAR.SYNC.DEFER_BLOCKING 0x5, 0x180 ;  /* 0x0146000000007b1d */ /* 0x000fe40000010000 */
[----:B0-----:R-:W-:-:S05]  /*e860*/  LEA R19, R0, R19, 0x18 ;  /* 0x0000001300137211 */ /* 0x001fca00078ec0ff */
[----:B-----5:R0:W2:Y:S01]  /*e870*/  LDS.128 R48, [R19+0x228d0] ;  /* 0x0228d00013307984 */ /* 0x0200a20000000c00 */
[----:B------:R-:W-:Y:S06]  /*e880*/  BAR.ARV 0x4, 0x180 ;  /* 0x0106000000007b1d */ /* 0x000fec0000002000 */
[----:B------:R-:W-:Y:S05]  /*e890*/  @P0 BRA `(.L_x_768) ;  /* 0x0000004000100947 */ /* 0x000fea0003800000 */
[----:B------:R-:W3:Y:S01]  /*e8a0*/  LDL R3, [R1+0x15c] ;  /* 0x00015c0001037983 */ /* 0x000ee20000100800 */
[----:B------:R-:W-:-:S03]  /*e8b0*/  ULDC UR4, c[0x0][0xad4] ;  /* 0x0002b50000047ab9 */ /* 0x000fc60000000800 */
[----:B------:R-:W4:Y:S01]  /*e8c0*/  LDL.LU R10, [R1+0x30] ;  /* 0x00003000010a7983 */ /* 0x000f220000300800 */
[----:B------:R-:W0:Y:S01]  /*e8d0*/  S2R R0, SR_SWINHI ;  /* 0x0000000000007919 */ /* 0x000e220000002f00 */
[----:B------:R-:W-:Y:S02]  /*e8e0*/  F2FP.F16.F32.PACK_AB R11, R31, R30 ;  /* 0x0000001e1f0b723e */ /* 0x000fe400000000ff */
[----:B------:R-:W-:Y:S01]  /*e8f0*/  F2FP.F16.F32.PACK_AB R12, R33, R32 ;  /* 0x00000020210c723e */ /* 0x000fe200000000ff */
[----:B------:R-:W4:Y:S01]  /*e900*/  LDL.LU R154, [R1+0x38] ;  /* 0x00003800019a7983 */ /* 0x000f220000300800 */
[----:B------:R-:W-:Y:S02]  /*e910*/  F2FP.F16.F32.PACK_AB R13, R35, R34 ;  /* 0x00000022230d723e */ /* 0x000fe400000000ff */
[----:B------:R-:W-:Y:S01]  /*e920*/  F2FP.F16.F32.PACK_AB R14, R37, R36 ;  /* 0x00000024250e723e */ /* 0x000fe200000000ff */
[----:B--2---:R-:W2:Y:S01]  /*e930*/  LDL.LU R48, [R1+0x3c] ;  /* 0x00003c0001307983 */ /* 0x004ea20000300800 */
[----:B-1----:R-:W-:-:S02]  /*e940*/  MOV R6, R19 ;  /* 0x0000001300067202 */ /* 0x002fc40000000f00 */
[----:B0-----:R-:W-:Y:S02]  /*e950*/  MOV R7, R0 ;  /* 0x0000000000077202 */ /* 0x001fe40000000f00 */
[----:B------:R-:W-:Y:S01]  /*e960*/  F2FP.F16.F32.PACK_AB R15, R39, R38 ;  /* 0x00000026270f723e */ /* 0x000fe200000000ff */
[----:B---3--:R-:W-:Y:S01]  /*e970*/  IMAD.WIDE R20, R3, 0x2, R6 ;  /* 0x0000000203147825 */ /* 0x008fe200078e0206 */
[----:B----4-:R-:W-:-:S03]  /*e980*/  ISETP.NE.AND P0, PT, R10, RZ, PT ;  /* 0x000000ff0a00720c */ /* 0x010fc60003f05270 */
[----:B------:R-:W-:Y:S01]  /*e990*/  IMAD.MOV.U32 R9, RZ, RZ, R21 ;  /* 0x000000ffff097224 */ /* 0x000fe200078e0015 */
[----:B------:R-:W-:-:S04]  /*e9a0*/  LOP3.LUT R0, R20, 0x380, RZ, 0xc0, !PT ;  /* 0x0000038014007812 */ /* 0x000fc800078ec0ff */
[----:B------:R-:W-:-:S04]  /*e9b0*/  SHF.R.U64 R0, R0, 0x3, RZ ;  /* 0x0000000300007819 */ /* 0x000fc800000012ff */
[----:B------:R-:W-:Y:S02]  /*e9c0*/  LOP3.LUT R8, R0, R20, RZ, 0x3c, !PT ;  /* 0x0000001400087212 */ /* 0x000fe400078e3cff */
[----:B------:R-:W-:Y:S01]  /*e9d0*/  SEL R0, R10, UR4, P0 ;  /* 0x000000040a007c07 */ /* 0x000fe20008000000 */
[----:B------:R-:W-:Y:S05]  /*e9e0*/  WARPSYNC.ALL ;  /* 0x0000000000007948 */ /* 0x000fea0003800000 */
[----:B------:R-:W-:Y:S01]  /*e9f0*/  MOV R3, R8 ;  /* 0x0000000800037202 */ /* 0x000fe20000000f00 */
[----:B------:R-:W-:Y:S01]  /*ea00*/  ULDC.64 UR4, c[0x0][0xc00] ;  /* 0x0003000000047ab9 */ /* 0x000fe20000000a00 */
[----:B------:R-:W-:Y:S01]  /*ea10*/  F2FP.F16.F32.PACK_AB R8, R153, R152 ;  /* 0x000000989908723e */ /* 0x000fe200000000ff */
[----:B------:R-:W-:Y:S01]  /*ea20*/  ULDC.64 UR6, c[0x0][0xc08] ;  /* 0x0003020000067ab9 */ /* 0x000fe20000000a00 */
[----:B------:R-:W-:-:S02]  /*ea30*/  F2FP.F16.F32.PACK_AB R9, R27, R26 ;  /* 0x0000001a1b09723e */ /* 0x000fc400000000ff */
[----:B------:R-:W-:Y:S01]  /*ea40*/  F2FP.F16.F32.PACK_AB R10, R29, R28 ;  /* 0x0000001c1d0a723e */ /* 0x000fe200000000ff */
[----:B------:R-:W-:Y:S06]  /*ea50*/  BAR.SYNC.DEFER_BLOCKING 0x1, 0x100 ;  /* 0x0044000000007b1d */ /* 0x000fec0000010000 */
[----:B------:R0:W-:Y:S02]  /*ea60*/  STSM.16.M88.4 [R3], R8 ;  /* 0x0000000803007844 */ /* 0x0001e40000000200 */
[----:B0-----:R-:W-:-:S04]  /*ea70*/  IADD3 R8, P0, R20, 0x20, RZ ;  /* 0x0000002014087810 */ /* 0x001fc80007f1e0ff */
[----:B------:R-:W-:Y:S01]  /*ea80*/  LOP3.LUT R3, R8, 0x380, RZ, 0xc0, !PT ;  /* 0x0000038008037812 */ /* 0x000fe200078ec0ff */
[----:B------:R-:W-:-:S03]  /*ea90*/  IMAD.X R9, RZ, RZ, R21, P0 ;  /* 0x000000ffff097224 */ /* 0x000fc600000e0615 */
[----:B------:R-:W-:-:S04]  /*eaa0*/  SHF.R.U64 R3, R3, 0x3, RZ ;  /* 0x0000000303037819 */ /* 0x000fc800000012ff */
[----:B------:R-:W-:-:S04]  /*eab0*/  LOP3.LUT R8, R3, R8, RZ, 0x3c, !PT ;  /* 0x0000000803087212 */ /* 0x000fc800078e3cff */
[----:B------:R-:W-:-:S05]  /*eac0*/  MOV R8, R8 ;  /* 0x0000000800087202 */ /* 0x000fca0000000f00 */
[----:B------:R0:W-:Y:S02]  /*ead0*/  STSM.16.M88.4 [R8], R12 ;  /* 0x0000000c08007844 */ /* 0x0001e40000000200 */
[----:B0-----:R-:W-:-:S04]  /*eae0*/  IADD3 R8, P0, R20, 0x40, RZ ;  /* 0x0000004014087810 */ /* 0x001fc80007f1e0ff */
[----:B------:R-:W-:Y:S01]  /*eaf0*/  LOP3.LUT R3, R8, 0x380, RZ, 0xc0, !PT ;  /* 0x0000038008037812 */ /* 0x000fe200078ec0ff */
[----:B------:R-:W-:-:S03]  /*eb00*/  IMAD.X R9, RZ, RZ, R21, P0 ;  /* 0x000000ffff097224 */ /* 0x000fc600000e0615 */
[----:B------:R-:W-:-:S04]  /*eb10*/  SHF.R.U64 R3, R3, 0x3, RZ ;  /* 0x0000000303037819 */ /* 0x000fc800000012ff */
[----:B------:R-:W-:Y:S02]  /*eb20*/  LOP3.LUT R8, R3, R8, RZ, 0x3c, !PT ;  /* 0x0000000803087212 */ /* 0x000fe400078e3cff */
[----:B------:R-:W-:Y:S02]  /*eb30*/  F2FP.F16.F32.PACK_AB R10, R45, R44 ;  /* 0x0000002c2d0a723e */ /* 0x000fe400000000ff */
[----:B------:R-:W-:Y:S02]  /*eb40*/  MOV R3, R8 ;  /* 0x0000000800037202 */ /* 0x000fe40000000f00 */
[----:B------:R-:W-:Y:S02]  /*eb50*/  F2FP.F16.F32.PACK_AB R8, R41, R40 ;  /* 0x000000282908723e */ /* 0x000fe400000000ff */
[----:B------:R-:W-:Y:S02]  /*eb60*/  F2FP.F16.F32.PACK_AB R9, R43, R42 ;  /* 0x0000002a2b09723e */ /* 0x000fe400000000ff */
[----:B------:R-:W-:-:S05]  /*eb70*/  F2FP.F16.F32.PACK_AB R11, R47, R46 ;  /* 0x0000002e2f0b723e */ /* 0x000fca00000000ff */
        /* <DEDUP_REMOVED lines=24> */
[----:B------:R-:W-:-:S04]  /*ed00*/  LOP3.LUT R3, R8, 0x380, RZ, 0xc0, !PT ;  /* 0x0000038008037812 */ /* 0x000fc800078ec0ff */
[----:B------:R-:W-:Y:S02]  /*ed10*/  SHF.R.U64 R3, R3, 0x3, RZ ;  /* 0x0000000303037819 */ /* 0x000fe400000012ff */
[----:B------:R-:W-:Y:S02]  /*ed20*/  IADD3.X R9, RZ, R21, RZ, P0, !PT ;  /* 0x00000015ff097210 */ /* 0x000fe400007fe4ff */
[----:B------:R-:W-:Y:S02]  /*ed30*/  LOP3.LUT R8, R3, R8, RZ, 0x3c, !PT ;  /* 0x0000000803087212 */ /* 0x000fe400078e3cff */
[----:B------:R-:W-:Y:S02]  /*ed40*/  F2FP.F16.F32.PACK_AB R12, R65, R64 ;  /* 0x00000040410c723e */ /* 0x000fe400000000ff */
[----:B------:R-:W-:Y:S02]  /*ed50*/  MOV R8, R8 ;  /* 0x0000000800087202 */ /* 0x000fe40000000f00 */
[----:B------:R-:W-:-:S02]  /*ed60*/  F2FP.F16.F32.PACK_AB R13, R67, R66 ;  /* 0x00000042430d723e */ /* 0x000fc400000000ff */
        /* <DEDUP_REMOVED lines=112> */
[----:B------:R0:W-:Y:S01]  /*f470*/  STSM.16.M88.4 [R20], R12 ;  /* 0x0000000c14007844 */ /* 0x0001e20000000200 */
[----:B------:R-:W-:Y:S01]  /*f480*/  BAR.SYNC.DEFER_BLOCKING 0x1, 0x100 ;  /* 0x0044000000007b1d */ /* 0x000fe20000010000 */
[----:B------:R-:W-:-:S04]  /*f490*/  ISETP.NE.U32.AND P1, PT, RZ, UR4, PT ;  /* 0x00000004ff007c0c */ /* 0x000fc8000bf25070 */
[----:B------:R-:W-:Y:S02]  /*f4a0*/  ISETP.NE.AND.EX P1, PT, RZ, UR5, PT, P1 ;  /* 0x00000005ff007c0c */ /* 0x000fe4000bf25310 */
[----:B------:R-:W-:Y:S01]  /*f4b0*/  IADD3 R10, P0, R154, UR4, RZ ;  /* 0x000000049a0a7c10 */ /* 0x000fe2000ff1e0ff */
[----:B------:R-:W-:-:S03]  /*f4c0*/  IMAD.MOV.U32 R9, RZ, RZ, RZ ;  /* 0x000000ffff097224 */ /* 0x000fc600078e00ff */
[----:B--2---:R-:W-:-:S07]  /*f4d0*/  IADD3.X R11, R48, UR5, RZ, P0, !PT ;  /* 0x00000005300b7c10 */ /* 0x004fce00087fe4ff */
[----:B------:R-:W5:Y:S01]  /*f4e0*/  @P1 LDG.E R9, desc[UR40][R10.64] ;  /* 0x000000280a091981 */ /* 0x000f62000c1e1900 */
[----:B------:R-:W-:-:S04]  /*f4f0*/  ISETP.NE.U32.AND P0, PT, RZ, UR6, PT ;  /* 0x00000006ff007c0c */ /* 0x000fc8000bf05070 */
[----:B------:R-:W-:-:S13]  /*f500*/  ISETP.NE.AND.EX P0, PT, RZ, UR7, PT, P0 ;  /* 0x00000007ff007c0c */ /* 0x000fda000bf05300 */
[----:B0-----:R-:W-:Y:S01]  /*f510*/  @P0 IADD3 R12, P2, R154, UR6, RZ ;  /* 0x000000069a0c0c10 */ /* 0x001fe2000ff5e0ff */
[----:B------:R-:W-:-:S03]  /*f520*/  ULDC UR6, c[0x0][0xa88] ;  /* 0x0002a20000067ab9 */ /* 0x000fc60000000800 */
[----:B------:R-:W-:Y:S02]  /*f530*/  @P0 IADD3.X R13, R48, UR7, RZ, P2, !PT ;  /* 0x00000007300d0c10 */ /* 0x000fe400097fe4ff */
[----:B------:R-:W-:Y:S01]  /*f540*/  ISETP.GT.AND P2, PT, R0, 0x1, PT ;  /* 0x000000010000780c */ /* 0x000fe20003f44270 */
[----:B------:R-:W-:Y:S02]  /*f550*/  IMAD.MOV.U32 R0, RZ, RZ, 0x9b8 ;  /* 0x000009b8ff007424 */ /* 0x000fe400078e00ff */
[----:B------:R-:W-:-:S03]  /*f560*/  IMAD.U32 R20, RZ, RZ, UR6 ;  /* 0x00000006ff147e24 */ /* 0x000fc6000f8e00ff */
[----:B------:R-:W-:-:S03]  /*f570*/  SEL R0, R0, 0x978, P2 ;  /* 0x0000097800007807 */ /* 0x000fc60001000000 */
[----:B------:R0:W5:Y:S01]  /*f580*/  @P0 LDG.E R20, desc[UR40][R12.64] ;  /* 0x000000280c140981 */ /* 0x000162000c1e1900 */
[----:B------:R1:W2:Y:S08]  /*f590*/  LDC.64 R14, c[0x0][R0+0x220] ;  /* 0x00008800000e7b82 */ /* 0x0002b00000000a00 */
[----:B0-----:R1:W0:Y:S01]  /*f5a0*/  LDC.64 R12, c[0x0][R0+0x218] ;  /* 0x00008600000c7b82 */ /* 0x0012220000000a00 */
[----:B------:R-:W-:Y:S05]  /*f5b0*/  @P0 BRA `(.L_x_769) ;  /* 0x0000000000100947 */ /* 0x000fea0003800000 */
[----:B------:R-:W-:Y:S05]  /*f5c0*/  @!P1 BRA `(.L_x_769) ;  /* 0x00000000000c9947 */ /* 0x000fea0003800000 */
[----:B-----5:R-:W3:Y:S04]  /*f5d0*/  LDG.E R20, desc[UR40][R10.64] ;  /* 0x000000280a147981 */ /* 0x020ee8000c1e1900 */
[----:B------:R-:W3:Y:S02]  /*f5e0*/  LDG.E R10, desc[UR40][R10.64+0x4] ;  /* 0x000004280a0a7981 */ /* 0x000ee4000c1e1900 */
[----:B---3--:R-:W-:-:S07]  /*f5f0*/  IMAD.IADD R20, R10, 0x1, -R20 ;  /* 0x000000010a147824 */ /* 0x008fce00078e0a14 */
.L_x_769:
[----:B------:R-:W3:Y:S01]  /*f600*/  LDL.LU R8, [R1+0x34] ;  /* 0x0000340001087983 */ /* 0x000ee20000300800 */
[----:B------:R-:W4:Y:S03]  /*f610*/  LDC R158, c[0x0][0xbe8] ;  /* 0x0002fa00ff9e7b82 */ /* 0x000f260000000800 */
[----:B------:R-:W2:Y:S04]  /*f620*/  LDL.LU R3, [R1+0xcc] ;  /* 0x0000cc0001037983 */ /* 0x000ea80000300800 */
[----:B------:R-:W2:Y:S04]  /*f630*/  LDL R159, [R1+0x48] ;  /* 0x00004800019f7983 */ /* 0x000ea80000100800 */
[----:B------:R-:W2:Y:S04]  /*f640*/  LDL R163, [R1+0x158] ;  /* 0x0001580001a37983 */ /* 0x000ea80000100800 */
[----:B------:R-:W2:Y:S04]  /*f650*/  LDL R160, [R1+0x44] ;  /* 0x0000440001a07983 */ /* 0x000ea80000100800 */
[----:B------:R-:W2:Y:S04]  /*f660*/  LDL R162, [R1+0x154] ;  /* 0x0001540001a27983 */ /* 0x000ea80000100800 */
[----:B------:R-:W2:Y:S01]  /*f670*/  LDL R161, [R1+0xd0] ;  /* 0x0000d00001a17983 */ /* 0x000ea20000100800 */
[----:B------:R-:W1:Y:S01]  /*f680*/  LDC.64 R10, c[0x0][R0+0x228] ;  /* 0x00008a00000a7b82 */ /* 0x000e620000000a00 */
[----:B----4-:R-:W-:-:S02]  /*f690*/  ISETP.NE.AND P1, PT, R158, 0x1, PT ;  /* 0x000000019e00780c */ /* 0x010fc40003f25270 */
[----:B------:R-:W-:-:S04]  /*f6a0*/  ISETP.NE.U32.AND P0, PT, RZ, UR4, PT ;  /* 0x00000004ff007c0c */ /* 0x000fc8000bf05070 */
[----:B------:R-:W-:-:S07]  /*f6b0*/  ISETP.NE.AND.EX P0, PT, RZ, UR5, PT, P0 ;  /* 0x00000005ff007c0c */ /* 0x000fce000bf05300 */
[----:B------:R-:W4:Y:S01]  /*f6c0*/  @P1 LDC R154, c[0x0][0xbec] ;  /* 0x0002fb00ff9a1b82 */ /* 0x000f220000000800 */
[-C--:B0-----:R-:W-:Y:S02]  /*f6d0*/  IMAD R21, R13, R201.reuse, RZ ;  /* 0x000000c90d157224 */ /* 0x081fe400078e02ff */
[----:B------:R-:W-:-:S05]  /*f6e0*/  IMAD.WIDE.U32 R12, R12, R201, RZ ;  /* 0x000000c90c0c7225 */ /* 0x000fca00078e00ff */
[----:B------:R-:W0:Y:S01]  /*f6f0*/  @P1 LDC R157, c[0x0][0xbf0] ;  /* 0x0002fc00ff9d1b82 */ /* 0x000e220000000800 */
[----:B------:R-:W-:Y:S01]  /*f700*/  IMAD.IADD R48, R13, 0x1, R21 ;  /* 0x000000010d307824 */ /* 0x000fe200078e0215 */
[----:B---3--:R-:W-:Y:S02]  /*f710*/  SEL R8, R8, RZ, !P0 ;  /* 0x000000ff08087207 */ /* 0x008fe40004000000 */
[----:B--2---:R-:W-:-:S03]  /*f720*/  SEL R3, R3, RZ, !P0 ;  /* 0x000000ff03037207 */ /* 0x004fc60004000000 */
[----:B------:R-:W-:-:S04]  /*f730*/  IMAD R15, R15, R8, RZ ;  /* 0x000000080f0f7224 */ /* 0x000fc800078e02ff */
[C---:B------:R-:W-:Y:S02]  /*f740*/  IMAD R3, R14.reuse, R3, R15 ;  /* 0x000000030e037224 */ /* 0x040fe400078e020f */
[----:B------:R-:W-:-:S04]  /*f750*/  IMAD.WIDE.U32 R14, R14, R8, RZ ;  /* 0x000000080e0e7225 */ /* 0x000fc800078e00ff */
[----:B------:R-:W-:Y:S01]  /*f760*/  IMAD.IADD R15, R15, 0x1, R3 ;  /* 0x000000010f0f7824 */ /* 0x000fe200078e0203 */
[--C-:B-----5:R-:W-:Y:S02]  /*f770*/  IADD3 R14, P0, P3, R14, R12, R9.reuse ;  /* 0x0000000c0e0e7210 */ /* 0x120fe40007b1e009 */
[----:B------:R-:W-:Y:S02]  /*f780*/  SHF.R.S32.HI R3, RZ, 0x1f, R9 ;  /* 0x0000001fff037819 */ /* 0x000fe40000011409 */
[----:B------:R-:W-:Y:S02]  /*f790*/  SEL R12, R159, RZ, P2 ;  /* 0x000000ff9f0c7207 */ /* 0x000fe40001000000 */
[----:B------:R-:W-:Y:S01]  /*f7a0*/  IADD3.X R15, R15, R48, R3, P0, P3 ;  /* 0x000000300f0f7210 */ /* 0x000fe200007e6403 */
[----:B------:R-:W-:Y:S02]  /*f7b0*/  IMAD R48, R160, 0x80, R163 ;  /* 0x00000080a0307824 */ /* 0x000fe400078e02a3 */
[----:B-1----:R-:W-:-:S02]  /*f7c0*/  IMAD R21, R11, R12, RZ ;  /* 0x0000000c0b157224 */ /* 0x002fc400078e02ff */
[----:B------:R-:W-:-:S04]  /*f7d0*/  IMAD.WIDE.U32 R12, R10, R12, RZ ;  /* 0x0000000c0a0c7225 */ /* 0x000fc800078e00ff */
[----:B----4-:R-:W-:Y:S01]  /*f7e0*/  @P1 IMAD.HI.U32 R10, R48, R154, RZ ;  /* 0x0000009a300a1227 */ /* 0x010fe200078e00ff */
[----:B------:R-:W-:-:S04]  /*f7f0*/  MOV R154, R48 ;  /* 0x00000030009a7202 */ /* 0x000fc80000000f00 */
[----:B0-----:R-:W-:Y:S02]  /*f800*/  @P1 SHF.R.U32.HI R154, RZ, R157, R10 ;  /* 0x0000009dff9a1219 */ /* 0x001fe4000001160a */
[----:B------:R0:W1:Y:S01]  /*f810*/  LDC.64 R10, c[0x0][R0+0x210] ;  /* 0x00008400000a7b82 */ /* 0x0000620000000a00 */
[----:B------:R-:W-:Y:S01]  /*f820*/  IMAD.IADD R21, R13, 0x1, R21 ;  /* 0x000000010d157824 */ /* 0x000fe200078e0215 */
[----:B------:R-:W-:Y:S02]  /*f830*/  IADD3 R12, P0, P3, R154, R14, R12 ;  /* 0x0000000e9a0c7210 */ /* 0x000fe40007b1e00c */
[----:B0-----:R-:W-:-:S04]  /*f840*/  SHF.R.S32.HI R0, RZ, 0x1f, R154 ;  /* 0x0000001fff007819 */ /* 0x001fc8000001149a */
[----:B------:R-:W-:Y:S02]  /*f850*/  IADD3.X R13, R0, R15, R21, P0, P3 ;  /* 0x0000000f000d7210 */ /* 0x000fe400007e6415 */
[----:B------:R-:W0:Y:S01]  /*f860*/  LDC.64 R14, c[0x0][0xba8] ;  /* 0x0002ea00ff0e7b82 */ /* 0x000e220000000a00 */
[----:B------:R-:W-:-:S04]  /*f870*/  IMAD.MOV R21, RZ, RZ, -R154 ;  /* 0x000000ffff157224 */ /* 0x000fc800078e0a9a */
[----:B------:R-:W-:-:S05]  /*f880*/  IMAD R21, R158, R21, R48 ;  /* 0x000000159e157224 */ /* 0x000fca00078e0230 */
[----:B------:R-:W-:Y:S01]  /*f890*/  SHF.R.S32.HI R0, RZ, 0x1f, R21 ;  /* 0x0000001fff007819 */ /* 0x000fe20000011415 */
[----:B0-----:R-:W0:Y:S08]  /*f8a0*/  @!P2 LDC R14, c[0x0][0xb50] ;  /* 0x0002d400ff0eab82 */ /* 0x001e300000000800 */
[----:B------:R-:W2:Y:S01]  /*f8b0*/  @!P2 LDC R15, c[0x0][0xb54] ;  /* 0x0002d500ff0fab82 */ /* 0x000ea20000000800 */
[----:B-1----:R-:W-:-:S02]  /*f8c0*/  IMAD R11, R11, R21, RZ ;  /* 0x000000150b0b7224 */ /* 0x002fc400078e02ff */
[----:B------:R-:W-:-:S04]  /*f8d0*/  IMAD.WIDE.U32 R12, R10, R21, R12 ;  /* 0x000000150a0c7225 */ /* 0x000fc800078e000c */
[----:B------:R-:W-:-:S04]  /*f8e0*/  IMAD R0, R10, R0, R11 ;  /* 0x000000000a007224 */ /* 0x000fc800078e020b */
[----:B------:R-:W-:Y:S01]  /*f8f0*/  IMAD.IADD R0, R13, 0x1, R0 ;  /* 0x000000010d007824 */ /* 0x000fe200078e0200 */
[----:B0-----:R-:W-:-:S04]  /*f900*/  LEA R14, P0, R12, R14, 0x2 ;  /* 0x0000000e0c0e7211 */ /* 0x001fc800078010ff */
[----:B--2---:R-:W-:Y:S01]  /*f910*/  LEA.HI.X R0, R12, R15, R0, 0x2, P0 ;  /* 0x0000000f0c007211 */ /* 0x004fe200000f1400 */
[----:B------:R-:W-:Y:S01]  /*f920*/  SHFL.IDX PT, R10, R14, RZ, 0x1c1f ;  /* 0x001c1fff0e0a7589 */ /* 0x000fe200000e0000 */
[----:B------:R-:W-:-:S03]  /*f930*/  IMAD R21, R160, 0x80, R162 ;  /* 0x00000080a0157824 */ /* 0x000fc600078e02a2 */
[----:B------:R-:W0:Y:S04]  /*f940*/  SHFL.IDX PT, R11, R0, RZ, 0x1c1f ;  /* 0x001c1fff000b7589 */ /* 0x000e2800000e0000 */
[----:B------:R-:W-:Y:S04]  /*f950*/  SHFL.IDX PT, R12, R14, 0x1, 0x1c1f ;  /* 0x003c1f000e0c7f89 */ /* 0x000fe800000e0000 */
[----:B------:R1:W2:Y:S01]  /*f960*/  SHFL.IDX PT, R13, R0, 0x1, 0x1c1f ;  /* 0x003c1f00000d7f89 */ /* 0x0002a200000e0000 */
[----:B------:R-:W-:Y:S01]  /*f970*/  LOP3.LUT P0, RZ, R161, 0x3, RZ, 0xc0, !PT ;  /* 0x00000003a1ff7812 */ /* 0x000fe2000780c0ff */
[----:B-1----:R-:W-:-:S02]  /*f980*/  IMAD R0, R20, R158, RZ ;  /* 0x0000009e14007224 */ /* 0x002fc400078e02ff */
[----:B------:R-:W-:-:S03]  /*f990*/  VIADD R20, R21, 0x8 ;  /* 0x0000000815147836 */ /* 0x000fc60000000000 */
[-C--:B------:R-:W-:Y:S02]  /*f9a0*/  ISETP.GE.OR P3, PT, R21, R0.reuse, P0 ;  /* 0x000000001500720c */ /* 0x080fe40000766670 */
[----:B------:R-:W-:-:S11]  /*f9b0*/  ISETP.GE.OR P0, PT, R20, R0, P0 ;  /* 0x000000001400720c */ /* 0x000fd60000706670 */
[----:B0-----:R0:W-:Y:S04]  /*f9c0*/  @!P3 ST.E desc[UR40][R10.64], R156 ;  /* 0x0000009c0a00b985 */ /* 0x0011e8000c101928 */
[----:B--2---:R0:W-:Y:S01]  /*f9d0*/  @!P0 ST.E desc[UR40][R12.64], R155 ;  /* 0x0000009b0c008985 */ /* 0x0041e2000c101928 */
[----:B------:R-:W-:Y:S05]  /*f9e0*/  @P2 BRA `(.L_x_770) ;  /* 0x00000010009c2947 */ /* 0x000fea0003800000 */
[----:B0-----:R-:W0:Y:S01]  /*f9f0*/  S2R R12, SR_TID.X ;  /* 0x00000000000c7919 */ /* 0x001e220000002100 */
[----:B------:R-:W-:Y:S01]  /*fa00*/  ULDC.64 UR4, c[0x0][0xaa0] ;  /* 0x0002a80000047ab9 */ /* 0x000fe20000000a00 */
[----:B------:R-:W1:Y:S01]  /*fa10*/  @P1 LDC R14, c[0x0][0xbf0] ;  /* 0x0002fc00ff0e1b82 */ /* 0x000e620000000800 */
[----:B0-----:R-:W-:-:S05]  /*fa20*/  VIADD R12, R12, 0xffffff80 ;  /* 0xffffff800c0c7836 */ /* 0x001fca0000000000 */
[----:B------:R-:W-:-:S04]  /*fa30*/  SHF.R.S32.HI R13, RZ, 0x1f, R12 ;  /* 0x0000001fff0d7819 */ /* 0x000fc8000001140c */
[----:B------:R-:W-:-:S04]  /*fa40*/  LEA.HI R13, R13, R12, RZ, 0x3 ;  /* 0x0000000c0d0d7211 */ /* 0x000fc800078f18ff */
[----:B------:R-:W-:-:S05]  /*fa50*/  SHF.R.S32.HI R20, RZ, 0x3, R13 ;  /* 0x00000003ff147819 */ /* 0x000fca000001140d */
[----:B------:R-:W-:-:S04]  /*fa60*/  IMAD R5, R20, 0x40, R207 ;  /* 0x0000004014057824 */ /* 0x000fc800078e02cf */
[----:B------:R-:W-:-:S03]  /*fa70*/  IMAD.WIDE R6, R5, 0x2, R6 ;  /* 0x0000000205067825 */ /* 0x000fc600078e0206 */
[C---:B------:R-:W-:Y:S02]  /*fa80*/  IADD3 R41, P5, R6.reuse, 0x5000, RZ ;  /* 0x0000500006297810 */ /* 0x040fe40007fbe0ff */
[C---:B------:R-:W-:Y:S02]  /*fa90*/  IADD3 R25, P0, R6.reuse, 0x1000, RZ ;  /* 0x0000100006197810 */ /* 0x040fe40007f1e0ff */
[----:B------:R-:W-:Y:S02]  /*faa0*/  LOP3.LUT R40, R41, 0x380, RZ, 0xc0, !PT ;  /* 0x0000038029287812 */ /* 0x000fe400078ec0ff */
[C---:B------:R-:W-:Y:S02]  /*fab0*/  IADD3 R29, P2, R6.reuse, 0x2000, RZ ;  /* 0x00002000061d7810 */ /* 0x040fe40007f5e0ff */
[C---:B------:R-:W-:Y:S02]  /*fac0*/  IADD3 R33, P3, R6.reuse, 0x3000, RZ ;  /* 0x0000300006217810 */ /* 0x040fe40007f7e0ff */
[----:B------:R-:W-:-:S02]  /*fad0*/  IADD3 R37, P4, R6, 0x4000, RZ ;  /* 0x0000400006257810 */ /* 0x000fc40007f9e0ff */
[----:B------:R-:W-:Y:S02]  /*fae0*/  SHF.R.U64 R40, R40, 0x3, RZ ;  /* 0x0000000328287819 */ /* 0x000fe400000012ff */
[----:B------:R-:W-:Y:S02]  /*faf0*/  LOP3.LUT R24, R25, 0x380, RZ, 0xc0, !PT ;  /* 0x0000038019187812 */ /* 0x000fe400078ec0ff */
[----:B------:R-:W-:Y:S02]  /*fb00*/  LOP3.LUT R28, R29, 0x380, RZ, 0xc0, !PT ;  /* 0x000003801d1c7812 */ /* 0x000fe400078ec0ff */
[----:B------:R-:W-:Y:S02]  /*fb10*/  LOP3.LUT R32, R33, 0x380, RZ, 0xc0, !PT ;  /* 0x0000038021207812 */ /* 0x000fe400078ec0ff */
[----:B------:R-:W-:Y:S02]  /*fb20*/  LOP3.LUT R36, R37, 0x380, RZ, 0xc0, !PT ;  /* 0x0000038025247812 */ /* 0x000fe400078ec0ff */
[----:B------:R-:W-:Y:S01]  /*fb30*/  LOP3.LUT R40, R40, R41, RZ, 0x3c, !PT ;  /* 0x0000002928287212 */ /* 0x000fe200078e3cff */
[----:B------:R-:W-:Y:S01]  /*fb40*/  IMAD.X R41, RZ, RZ, R7, P5 ;  /* 0x000000ffff297224 */ /* 0x000fe200028e0607 */
[----:B------:R-:W-:-:S02]  /*fb50*/  IADD3 R65, P5, R6, 0xa000, RZ ;  /* 0x0000a00006417810 */ /* 0x000fc40007fbe0ff */
[----:B------:R-:W-:Y:S02]  /*fb60*/  SHF.R.U64 R24, R24, 0x3, RZ ;  /* 0x0000000318187819 */ /* 0x000fe400000012ff */
[----:B------:R-:W-:Y:S01]  /*fb70*/  SHF.R.U64 R28, R28, 0x3, RZ ;  /* 0x000000031c1c7819 */ /* 0x000fe200000012ff */
[----:B------:R-:W-:Y:S01]  /*fb80*/  IMAD R10, R3, UR4, RZ ;  /* 0x00000004030a7c24 */ /* 0x000fe2000f8e02ff */
[----:B------:R-:W-:Y:S01]  /*fb90*/  SHF.R.U64 R32, R32, 0x3, RZ ;  /* 0x0000000320207819 */ /* 0x000fe200000012ff */
[----:B------:R-:W5:Y:S01]  /*fba0*/  LD.E.128 R40, desc[UR40][R40.64] ;  /* 0x0000002828287980 */ /* 0x000f62000c101d00 */
[----:B------:R-:W-:Y:S02]  /*fbb0*/  SHF.R.U64 R36, R36, 0x3, RZ ;  /* 0x0000000324247819 */ /* 0x000fe400000012ff */
[----:B------:R-:W-:Y:S02]  /*fbc0*/  LOP3.LUT R64, R65, 0x380, RZ, 0xc0, !PT ;  /* 0x0000038041407812 */ /* 0x000fe400078ec0ff */
[----:B------:R-:W-:Y:S01]  /*fbd0*/  LOP3.LUT R24, R24, R25, RZ, 0x3c, !PT ;  /* 0x0000001918187212 */ /* 0x000fe200078e3cff */
[----:B------:R-:W-:Y:S01]  /*fbe0*/  IMAD.X R25, RZ, RZ, R7, P0 ;  /* 0x000000ffff197224 */ /* 0x000fe200000e0607 */
[----:B------:R-:W-:-:S02]  /*fbf0*/  LOP3.LUT R28, R28, R29, RZ, 0x3c, !PT ;  /* 0x0000001d1c1c7212 */ /* 0x000fc400078e3cff */
[----:B------:R-:W-:Y:S01]  /*fc00*/  LOP3.LUT R32, R32, R33, RZ, 0x3c, !PT ;  /* 0x0000002120207212 */ /* 0x000fe200078e3cff */
[--C-:B------:R-:W-:Y:S01]  /*fc10*/  IMAD.X R33, RZ, RZ, R7.reuse, P3 ;  /* 0x000000ffff217224 */ /* 0x100fe200018e0607 */
[----:B------:R-:W-:Y:S01]  /*fc20*/  LOP3.LUT R36, R36, R37, RZ, 0x3c, !PT ;  /* 0x0000002524247212 */ /* 0x000fe200078e3cff */
[----:B------:R-:W-:Y:S01]  /*fc30*/  IMAD.X R37, RZ, RZ, R7, P4 ;  /* 0x000000ffff257224 */ /* 0x000fe200020e0607 */
[----:B------:R-:W-:Y:S02]  /*fc40*/  IADD3.X R29, RZ, R7, RZ, P2, !PT ;  /* 0x00000007ff1d7210 */ /* 0x000fe400017fe4ff */
[C---:B------:R-:W-:Y:S01]  /*fc50*/  LOP3.LUT R15, R6.reuse, 0x380, RZ, 0xc0, !PT ;  /* 0x00000380060f7812 */ /* 0x040fe200078ec0ff */
[----:B------:R-:W-:Y:S01]  /*fc60*/  IMAD R3, R9, UR5, R10 ;  /* 0x0000000509037c24 */ /* 0x000fe2000f8e020a */
[C---:B------:R-:W-:Y:S01]  /*fc70*/  IADD3 R45, P0, R6.reuse, 0x6000, RZ ;  /* 0x00006000062d7810 */ /* 0x040fe20007f1e0ff */
[----:B------:R-:W5:Y:S01]  /*fc80*/  LD.E.128 R24, desc[UR40][R24.64] ;  /* 0x0000002818187980 */ /* 0x000f62000c101d00 */
[----:B------:R-:W-:-:S02]  /*fc90*/  IADD3 R53, P2, R6, 0x7000, RZ ;  /* 0x0000700006357810 */ /* 0x000fc40007f5e0ff */
[C---:B------:R-:W-:Y:S01]  /*fca0*/  IADD3 R57, P3, R6.reuse, 0x8000, RZ ;  /* 0x0000800006397810 */ /* 0x040fe20007f7e0ff */
[----:B------:R-:W5:Y:S01]  /*fcb0*/  LD.E.128 R28, desc[UR40][R28.64] ;  /* 0x000000281c1c7980 */ /* 0x000f62000c101d00 */
[----:B------:R-:W-:Y:S02]  /*fcc0*/  IADD3 R61, P4, R6, 0x9000, RZ ;  /* 0x00009000063d7810 */ /* 0x000fe40007f9e0ff */
[----:B------:R-:W-:Y:S01]  /*fcd0*/  SHF.R.U64 R64, R64, 0x3, RZ ;  /* 0x0000000340407819 */ /* 0x000fe200000012ff */
[----:B------:R-:W5:Y:S01]  /*fce0*/  LD.E.128 R32, desc[UR40][R32.64] ;  /* 0x0000002820207980 */ /* 0x000f62000c101d00 */
[----:B------:R-:W-:Y:S02]  /*fcf0*/  LOP3.LUT R44, R45, 0x380, RZ, 0xc0, !PT ;  /* 0x000003802d2c7812 */ /* 0x000fe400078ec0ff */
[----:B------:R-:W-:Y:S01]  /*fd00*/  LOP3.LUT R52, R53, 0x380, RZ, 0xc0, !PT ;  /* 0x0000038035347812 */ /* 0x000fe200078ec0ff */
[----:B------:R-:W5:Y:S01]  /*fd10*/  LD.E.128 R36, desc[UR40][R36.64] ;  /* 0x0000002824247980 */ /* 0x000f62000c101d00 */
[----:B------:R-:W-:-:S02]  /*fd20*/  LOP3.LUT R56, R57, 0x380, RZ, 0xc0, !PT ;  /* 0x0000038039387812 */ /* 0x000fc400078ec0ff */
[----:B------:R-:W-:Y:S02]  /*fd30*/  LOP3.LUT R60, R61, 0x380, RZ, 0xc0, !PT ;  /* 0x000003803d3c7812 */ /* 0x000fe400078ec0ff */
[----:B------:R-:W-:Y:S01]  /*fd40*/  LOP3.LUT R64, R64, R65, RZ, 0x3c, !PT ;  /* 0x0000004140407212 */ /* 0x000fe200078e3cff */
[--C-:B------:R-:W-:Y:S01]  /*fd50*/  IMAD.X R65, RZ, RZ, R7.reuse, P5 ;  /* 0x000000ffff417224 */ /* 0x100fe200028e0607 */
[----:B------:R-:W-:Y:S02]  /*fd60*/  IADD3 R11, P5, R6, 0xf000, RZ ;  /* 0x0000f000060b7810 */ /* 0x000fe40007fbe0ff */
[----:B------:R-:W-:Y:S02]  /*fd70*/  SHF.R.U64 R44, R44, 0x3, RZ ;  /* 0x000000032c2c7819 */ /* 0x000fe400000012ff */
[----:B------:R-:W-:Y:S01]  /*fd80*/  SHF.R.U64 R52, R52, 0x3, RZ ;  /* 0x0000000334347819 */ /* 0x000fe200000012ff */
[----:B------:R-:W-:Y:S01]  /*fd90*/  IMAD.X R85, RZ, RZ, R7, P5 ;  /* 0x000000ffff557224 */ /* 0x000fe200028e0607 */
[----:B------:R-:W-:Y:S01]  /*fda0*/  SHF.R.U64 R56, R56, 0x3, RZ ;  /* 0x0000000338387819 */ /* 0x000fe200000012ff */
[----:B------:R-:W5:Y:S01]  /*fdb0*/  LD.E.128 R64, desc[UR40][R64.64] ;  /* 0x0000002840407980 */ /* 0x000f62000c101d00 */
[----:B------:R-:W-:-:S02]  /*fdc0*/  SHF.R.U64 R60, R60, 0x3, RZ ;  /* 0x000000033c3c7819 */ /* 0x000fc400000012ff */
[----:B------:R-:W-:Y:S02]  /*fdd0*/  SHF.R.U64 R15, R15, 0x3, RZ ;  /* 0x000000030f0f7819 */ /* 0x000fe400000012ff */
[----:B------:R-:W-:Y:S02]  /*fde0*/  LOP3.LUT R5, R11, 0x380, RZ, 0xc0, !PT ;  /* 0x000003800b057812 */ /* 0x000fe400078ec0ff */
        /* <DEDUP_REMOVED lines=8> */
[C---:B------:R-:W-:Y:S01]  /*fe70*/  IADD3 R69, P0, R6.reuse, 0xb000, RZ ;  /* 0x0000b00006457810 */ /* 0x040fe20007f1e0ff */
[----:B------:R-:W5:Y:S01]  /*fe80*/  LD.E.128 R44, desc[UR40][R44.64] ;  /* 0x000000282c2c7980 */ /* 0x000f62000c101d00 */
[----:B------:R-:W-:-:S02]  /*fe90*/  IADD3 R73, P2, R6, 0xc000, RZ ;  /* 0x0000c00006497810 */ /* 0x000fc40007f5e0ff */
[C---:B------:R-:W-:Y:S01]  /*fea0*/  IADD3 R77, P3, R6.reuse, 0xd000, RZ ;  /* 0x0000d000064d7810 */ /* 0x040fe20007f7e0ff */
[----:B------:R-:W5:Y:S01]  /*feb0*/  LD.E.128 R52, desc[UR40][R52.64] ;  /* 0x0000002834347980 */ /* 0x000f62000c101d00 */
[----:B------:R-:W-:Y:S02]  /*fec0*/  IADD3 R81, P4, R6, 0xe000, RZ ;  /* 0x0000e00006517810 */ /* 0x000fe40007f9e0ff */
[----:B------:R-:W-:Y:S01]  /*fed0*/  LOP3.LUT R4, R15, R6, RZ, 0x3c, !PT ;  /* 0x000000060f047212 */ /* 0x000fe200078e3cff */
[----:B------:R-:W5:Y:S01]  /*fee0*/  LD.E.128 R56, desc[UR40][R56.64] ;  /* 0x0000002838387980 */ /* 0x000f62000c101d00 */
[----:B------:R-:W-:Y:S01]  /*fef0*/  SHF.R.U64 R6, R5, 0x3, RZ ;  /* 0x0000000305067819 */ /* 0x000fe200000012ff */
[----:B------:R-:W0:Y:S01]  /*ff00*/  @P1 LDC R15, c[0x0][0xbec] ;  /* 0x0002fb00ff0f1b82 */ /* 0x000e220000000800 */
[----:B------:R-:W-:Y:S01]  /*ff10*/  LOP3.LUT R13, R13, 0xfffffff8, RZ, 0xc0, !PT ;  /* 0xfffffff80d0d7812 */ /* 0x000fe200078ec0ff */
[----:B------:R-:W-:Y:S01]  /*ff20*/  IMAD.MOV.U32 R5, RZ, RZ, R7 ;  /* 0x000000ffff057224 */ /* 0x000fe200078e0007 */
[----:B------:R-:W-:Y:S01]  /*ff30*/  LOP3.LUT R84, R6, R11, RZ, 0x3c, !PT ;  /* 0x0000000b06547212 */ /* 0x000fe200078e3cff */
[----:B------:R-:W-:Y:S01]  /*ff40*/  IMAD.WIDE.U32 R10, R9, UR4, RZ ;  /* 0x00000004090a7c25 */ /* 0x000fe2000f8e00ff */
[----:B------:R-:W-:Y:S01]  /*ff50*/  LOP3.LUT R68, R69, 0x380, RZ, 0xc0, !PT ;  /* 0x0000038045447812 */ /* 0x000fe200078ec0ff */
[----:B------:R-:W-:Y:S01]  /*ff60*/  ULDC.64 UR4, c[0x0][0xae8] ;  /* 0x0002ba0000047ab9 */ /* 0x000fe20000000a00 */
[----:B------:R-:W-:Y:S01]  /*ff70*/  LOP3.LUT R72, R73, 0x380, RZ, 0xc0, !PT ;  /* 0x0000038049487812 */ /* 0x000fe200078ec0ff */
[----:B------:R-:W-:Y:S01]  /*ff80*/  IMAD.IADD R11, R11, 0x1, R3 ;  /* 0x000000010b0b7824 */ /* 0x000fe200078e0203 */
[----:B------:R-:W-:Y:S01]  /*ff90*/  LOP3.LUT R76, R77, 0x380, RZ, 0xc0, !PT ;  /* 0x000003804d4c7812 */ /* 0x000fe200078ec0ff */
[----:B------:R-:W-:Y:S01]  /*ffa0*/  IMAD.IADD R3, R12, 0x1, -R13 ;  /* 0x000000010c037824 */ /* 0x000fe200078e0a0d */
[----:B------:R-:W-:Y:S01]  /*ffb0*/  LOP3.LUT R80, R81, 0x380, RZ, 0xc0, !PT ;  /* 0x0000038051507812 */ /* 0x000fe200078ec0ff */
[----:B------:R-:W-:Y:S01]  /*ffc0*/  IMAD.WIDE.U32 R10, R201, UR4, R10 ;  /* 0x00000004c90a7c25 */ /* 0x000fe2000f8e000a */
[----:B------:R-:W-:Y:S01]  /*ffd0*/  SHF.R.U64 R68, R68, 0x3, RZ ;  /* 0x0000000344447819 */ /* 0x000fe200000012ff */
[----:B------:R-:W5:Y:S01]  /*ffe0*/  LD.E.128 R60, desc[UR40][R60.64] ;  /* 0x000000283c3c7980 */ /* 0x000f62000c101d00 */
[----:B------:R-:W-:Y:S01]  /*fff0*/  SHF.R.U64 R72, R72, 0x3, RZ ;  /* 0x0000000348487819 */ /* 0x000fe200000012ff */
[----:B------:R-:W-:Y:S01]  /*10000*/  IMAD R3, R3, 0x20, R20 ;  /* 0x0000002003037824 */ /* 0x000fe200078e0214 */
[----:B------:R-:W-:Y:S01]  /*10010*/  SHF.R.U64 R76, R76, 0x3, RZ ;  /* 0x000000034c4c7819 */ /* 0x000fe200000012ff */
[----:B------:R-:W5:Y:S01]  /*10020*/  LD.E.128 R84, desc[UR40][R84.64] ;  /* 0x0000002854547980 */ /* 0x000f62000c101d00 */
[----:B------:R-:W-:-:S02]  /*10030*/  SHF.R.U64 R80, R80, 0x3, RZ ;  /* 0x0000000350507819 */ /* 0x000fc400000012ff */
[----:B------:R-:W-:Y:S02]  /*10040*/  LEA R12, R160, R3, 0x7 ;  /* 0x00000003a00c7211 */ /* 0x000fe400078e38ff */
[----:B------:R-:W-:Y:S01]  /*10050*/  SHF.R.S32.HI R9, RZ, 0x1f, R8 ;  /* 0x0000001fff097819 */ /* 0x000fe20000011408 */
[----:B------:R-:W-:Y:S01]  /*10060*/  IMAD R11, R201, UR5, R11 ;  /* 0x00000005c90b7c24 */ /* 0x000fe2000f8e020b */
[----:B------:R-:W-:Y:S01]  /*10070*/  LOP3.LUT R68, R68, R69, RZ, 0x3c, !PT ;  /* 0x0000004544447212 */ /* 0x000fe200078e3cff */
[----:B0-----:R-:W-:Y:S01]  /*10080*/  @P1 IMAD.HI.U32 R3, R12, R15, RZ ;  /* 0x0000000f0c031227 */ /* 0x001fe200078e00ff */
[----:B------:R-:W-:Y:S01]  /*10090*/  LOP3.LUT R72, R72, R73, RZ, 0x3c, !PT ;  /* 0x0000004948487212 */ /* 0x000fe200078e3cff */
[----:B------:R-:W-:Y:S01]  /*100a0*/  ULDC.64 UR4, c[0x0][0xaf0] ;  /* 0x0002bc0000047ab9 */ /* 0x000fe20000000a00 */
[----:B------:R-:W-:Y:S01]  /*100b0*/  LOP3.LUT R76, R76, R77, RZ, 0x3c, !PT ;  /* 0x0000004d4c4c7212 */ /* 0x000fe200078e3cff */
[--C-:B------:R-:W-:Y:S01]  /*100c0*/  IMAD.X R73, RZ, RZ, R7.reuse, P2 ;  /* 0x000000ffff497224 */ /* 0x100fe200010e0607 */
[----:B------:R-:W-:Y:S01]  /*100d0*/  LOP3.LUT R80, R80, R81, RZ, 0x3c, !PT ;  /* 0x0000005150507212 */ /* 0x000fe200078e3cff */
[--C-:B------:R-:W-:Y:S01]  /*100e0*/  IMAD.X R77, RZ, RZ, R7.reuse, P3 ;  /* 0x000000ffff4d7224 */ /* 0x100fe200018e0607 */
[----:B------:R-:W-:Y:S01]  /*100f0*/  IADD3.X R69, RZ, R7, RZ, P0, !PT ;  /* 0x00000007ff457210 */ /* 0x000fe200007fe4ff */
[----:B------:R-:W-:-:S02]  /*10100*/  IMAD.X R81, RZ, RZ, R7, P4 ;  /* 0x000000ffff517224 */ /* 0x000fc400020e0607 */
[----:B------:R-:W-:Y:S01]  /*10110*/  IMAD R9, R9, UR4, RZ ;  /* 0x0000000409097c24 */ /* 0x000fe2000f8e02ff */
[----:B------:R-:W5:Y:S01]  /*10120*/  LD.E.128 R4, desc[UR40][R4.64] ;  /* 0x0000002804047980 */ /* 0x000f62000c101d00 */
[----:B------:R-:W-:Y:S01]  /*10130*/  IMAD.MOV.U32 R13, RZ, RZ, R12 ;  /* 0x000000ffff0d7224 */ /* 0x000fe200078e000c */
[----:B-1----:R-:W-:Y:S01]  /*10140*/  @P1 SHF.R.U32.HI R13, RZ, R14, R3 ;  /* 0x0000000eff0d1219 */ /* 0x002fe20000011603 */
[C---:B------:R-:W-:Y:S01]  /*10150*/  IMAD R15, R8.reuse, UR5, R9 ;  /* 0x00000005080f7c24 */ /* 0x040fe2000f8e0209 */
[----:B------:R-:W5:Y:S01]  /*10160*/  LD.E.128 R68, desc[UR40][R68.64] ;  /* 0x0000002844447980 */ /* 0x000f62000c101d00 */
[----:B------:R-:W-:Y:S01]  /*10170*/  IMAD.WIDE.U32 R8, R8, UR4, R10 ;  /* 0x0000000408087c25 */ /* 0x000fe2000f8e000a */
[--C-:B------:R-:W-:Y:S01]  /*10180*/  SHF.R.S32.HI R3, RZ, 0x1f, R13.reuse ;  /* 0x0000001fff037819 */ /* 0x100fe2000001140d */
[----:B------:R-:W-:Y:S01]  /*10190*/  ULDC.64 UR4, c[0x0][0xae0] ;  /* 0x0002b80000047ab9 */ /* 0x000fe20000000a00 */
[----:B------:R-:W5:Y:S01]  /*101a0*/  LD.E.128 R72, desc[UR40][R72.64] ;  /* 0x0000002848487980 */ /* 0x000f62000c101d00 */
[----:B------:R-:W-:-:S03]  /*101b0*/  IMAD.MOV R11, RZ, RZ, -R13 ;  /* 0x000000ffff0b7224 */ /* 0x000fc600078e0a0d */
        /* <DEDUP_REMOVED lines=8> */
[----:B------:R-:W-:-:S02]  /*10240*/  IMAD.IADD R9, R9, 0x1, R15 ;  /* 0x0000000109097824 */ /* 0x000fc400078e020f */
[----:B------:R-:W-:Y:S02]  /*10250*/  IMAD R10, R3, UR4, RZ ;  /* 0x00000004030a7c24 */ /* 0x000fe4000f8e02ff */
[----:B------:R-:W-:Y:S02]  /*10260*/  IMAD R11, R158, R11, R12 ;  /* 0x0000000b9e0b7224 */ /* 0x000fe400078e020c */
[----:B------:R-:W-:-:S04]  /*10270*/  IMAD.WIDE.U32 R8, R13, UR4, R8 ;  /* 0x000000040d087c25 */ /* 0x000fc8000f8e0008 */
[----:B------:R-:W-:Y:S01]  /*10280*/  IMAD R13, R13, UR5, R10 ;  /* 0x000000050d0d7c24 */ /* 0x000fe2000f8e020a */
[----:B------:R-:W-:Y:S01]  /*10290*/  SHF.R.S32.HI R10, RZ, 0x1f, R11 ;  /* 0x0000001fff0a7819 */ /* 0x000fe2000001140b */
[----:B------:R-:W-:Y:S01]  /*102a0*/  ULDC.64 UR4, c[0x0][0xad8] ;  /* 0x0002b60000047ab9 */ /* 0x000fe20000000a00 */
[----:B------:R-:W-:Y:S02]  /*102b0*/  VIADD R3, R19, 0x22820 ;  /* 0x0002282013037836 */ /* 0x000fe40000000000 */
[----:B------:R-:W-:Y:S02]  /*102c0*/  IMAD.IADD R9, R9, 0x1, R13 ;  /* 0x0000000109097824 */ /* 0x000fe400078e020d */
[----:B------:R-:W-:Y:S01]  /*102d0*/  IMAD R10, R10, UR4, RZ ;  /* 0x000000040a0a7c24 */ /* 0x000fe2000f8e02ff */
[----:B------:R-:W-:Y:S01]  /*102e0*/  PRMT R3, RZ, 0x654, R3 ;  /* 0x00000654ff037816 */ /* 0x000fe20000000003 */
[----:B------:R-:W-:-:S04]  /*102f0*/  IMAD.WIDE.U32 R8, R11, UR4, R8 ;  /* 0x000000040b087c25 */ /* 0x000fc8000f8e0008 */
[----:B------:R-:W-:Y:S01]  /*10300*/  IMAD R21, R11, UR5, R10 ;  /* 0x000000050b157c24 */ /* 0x000fe2000f8e020a */
[----:B------:R-:W-:Y:S01]  /*10310*/  ULDC.64 UR4, c[0x0][0xa80] ;  /* 0x0002a00000047ab9 */ /* 0x000fe20000000a00 */
[----:B0-----:R0:W-:Y:S02]  /*10320*/  SYNCS.ARRIVE.TRANS64.RED.A1T0 RZ, [R3+URZ], RZ ;  /* 0x000000ff03ff79a7 */ /* 0x0011e4000810043f */
[----:B------:R-:W-:Y:S01]  /*10330*/  IMAD.IADD R21, R9, 0x1, R21 ;  /* 0x0000000109157824 */ /* 0x000fe200078e0215 */
[----:B0-----:R-:W-:Y:S01]  /*10340*/  LEA R3, P0, R8, UR4, 0x1 ;  /* 0x0000000408037c11 */ /* 0x001fe2000f8008ff */
[----:B------:R-:W-:-:S03]  /*10350*/  UMOV UR4, 0xffffffff ;  /* 0xffffffff00047882 */ /* 0x000fc60000000000 */
[----:B------:R-:W-:Y:S01]  /*10360*/  LEA.HI.X R21, R8, UR5, R21, 0x1, P0 ;  /* 0x0000000508157c11 */ /* 0x000fe200080f0c15 */
[----:B------:R-:W-:Y:S08]  /*10370*/  BRA.DIV UR4, `(.L_x_771) ;  /* 0x000000b604607947 */ /* 0x000ff0000b800000 */
[----:B------:R0:W1:Y:S04]  /*10380*/  SHFL.IDX PT, R48, R21, RZ, 0x181f ;  /* 0x00181fff15307589 */ /* 0x00006800000e0000 */
[----:B------:R0:W2:Y:S02]  /*10390*/  SHFL.IDX PT, R14, R3, RZ, 0x181f ;  /* 0x00181fff030e7589 */ /* 0x0000a400000e0000 */
.L_x_967:
[----:B------:R-:W-:Y:S01]  /*103a0*/  IMAD R89, R160, 0x80, R20 ;  /* 0x00000080a0597824 */ /* 0x000fe200078e0214 */
[----:B------:R-:W-:Y:S04]  /*103b0*/  BSSY B1, `(.L_x_772) ;  /* 0x000001e000017945 */ /* 0x000fe80003800000 */
[----:B------:R-:W-:-:S13]  /*103c0*/  ISETP.GE.AND P0, PT, R89, R0, PT ;  /* 0x000000005900720c */ /* 0x000fda0003f06270 */
[----:B------:R-:W-:Y:S05]  /*103d0*/  @P0 BRA `(.L_x_773) ;  /* 0x00000000006c0947 */ /* 0x000fea0003800000 */
[C---:B------:R-:W-:Y:S01]  /*103e0*/  VIADD R15, R207.reuse, 0x40 ;  /* 0x00000040cf0f7836 */ /* 0x040fe20000000000 */
[----:B------:R-:W-:Y:S01]  /*103f0*/  ULDC UR4, c[0x0][0xac8] ;  /* 0x0002b20000047ab9 */ /* 0x000fe20000000800 */
[C---:B------:R-:W-:Y:S01]  /*10400*/  IADD3 R91, R207.reuse, 0x80, RZ ;  /* 0x00000080cf5b7810 */ /* 0x040fe20007ffe0ff */
[C---:B------:R-:W-:Y:S01]  /*10410*/  VIADD R88, R207.reuse, 0xc0 ;  /* 0x000000c0cf587836 */ /* 0x040fe20000000000 */
[C---:B------:R-:W-:Y:S01]  /*10420*/  ISETP.GE.AND P3, PT, R207.reuse, UR4, PT ;  /* 0x00000004cf007c0c */ /* 0x040fe2000bf66270 */
[----:B------:R-:W-:Y:S01]  /*10430*/  VIADD R93, R207, 0x40 ;  /* 0x00000040cf5d7836 */ /* 0x000fe20000000000 */
[----:B------:R-:W-:Y:S01]  /*10440*/  ISETP.GE.AND P2, PT, R15, UR4, PT ;  /* 0x000000040f007c0c */ /* 0x000fe2000bf46270 */
[----:B------:R-:W-:Y:S01]  /*10450*/  VIADD R92, R207, 0x80 ;  /* 0x00000080cf5c7836 */ /* 0x000fe20000000000 */
[----:B------:R-:W-:Y:S01]  /*10460*/  ISETP.GE.AND P1, PT, R91, UR4, PT ;  /* 0x000000045b007c0c */ /* 0x000fe2000bf26270 */
[----:B------:R-:W-:Y:S01]  /*10470*/  VIADD R90, R207, 0xc0 ;  /* 0x000000c0cf5a7836 */ /* 0x000fe20000000000 */
[----:B------:R-:W-:-:S02]  /*10480*/  ISETP.GE.AND P0, PT, R88, UR4, PT ;  /* 0x0000000458007c0c */ /* 0x000fc4000bf06270 */
[----:B------:R-:W-:Y:S02]  /*10490*/  SHF.R.S32.HI R12, RZ, 0x1f, R207 ;  /* 0x0000001fff0c7819 */ /* 0x000fe400000114cf */
[----:B------:R-:W-:Y:S02]  /*104a0*/  SHF.R.S32.HI R93, RZ, 0x1f, R93 ;  /* 0x0000001fff5d7819 */ /* 0x000fe4000001145d */
[----:B------:R-:W-:Y:S02]  /*104b0*/  SHF.R.S32.HI R92, RZ, 0x1f, R92 ;  /* 0x0000001fff5c7819 */ /* 0x000fe4000001145c */
[-C--:B--2---:R-:W-:Y:S02]  /*104c0*/  @!P3 LEA R8, P5, R207, R14.reuse, 0x1 ;  /* 0x0000000ecf08b211 */ /* 0x084fe400078a08ff */
[----:B------:R-:W-:Y:S02]  /*104d0*/  @!P2 LEA R10, P4, R15, R14, 0x1 ;  /* 0x0000000e0f0aa211 */ /* 0x000fe400078808ff */
[----:B-1----:R-:W-:-:S02]  /*104e0*/  @!P3 LEA.HI.X R9, R207, R48, R12, 0x1, P5 ;  /* 0x00000030cf09b211 */ /* 0x002fc400028f0c0c */
[----:B------:R-:W-:Y:S02]  /*104f0*/  @!P1 LEA R12, P5, R91, R14, 0x1 ;  /* 0x0000000e5b0c9211 */ /* 0x000fe400078a08ff */
[----:B------:R-:W-:Y:S01]  /*10500*/  @!P2 LEA.HI.X R11, R15, R48, R93, 0x1, P4 ;  /* 0x000000300f0ba211 */ /* 0x000fe200020f0c5d */
[----:B-----5:R3:W-:Y:S01]  /*10510*/  @!P3 ST.E.128 desc[UR40][R8.64], R4 ;  /* 0x000000040800b985 */ /* 0x0207e2000c101d28 */
[----:B------:R-:W-:Y:S02]  /*10520*/  SHF.R.S32.HI R90, RZ, 0x1f, R90 ;  /* 0x0000001fff5a7819 */ /* 0x000fe4000001145a */
[C---:B------:R-:W-:Y:S01]  /*10530*/  @!P0 LEA R14, P4, R88.reuse, R14, 0x1 ;  /* 0x0000000e580e8211 */ /* 0x040fe200078808ff */
[----:B------:R3:W-:Y:S01]  /*10540*/  @!P2 ST.E.128 desc[UR40][R10.64], R36 ;  /* 0x000000240a00a985 */ /* 0x0007e2000c101d28 */
[-C--:B------:R-:W-:Y:S02]  /*10550*/  @!P1 LEA.HI.X R13, R91, R48.reuse, R92, 0x1, P5 ;  /* 0x000000305b0d9211 */ /* 0x080fe400028f0c5c */
[----:B------:R-:W-:-:S03]  /*10560*/  @!P0 LEA.HI.X R15, R88, R48, R90, 0x1, P4 ;  /* 0x00000030580f8211 */ /* 0x000fc600020f0c5a */
[----:B------:R3:W-:Y:S04]  /*10570*/  @!P1 ST.E.128 desc[UR40][R12.64], R56 ;  /* 0x000000380c009985 */ /* 0x0007e8000c101d28 */
[----:B------:R3:W-:Y:S02]  /*10580*/  @!P0 ST.E.128 desc[UR40][R14.64], R72 ;  /* 0x000000480e008985 */ /* 0x0007e4000c101d28 */
.L_x_773:
[----:B------:R-:W-:Y:S05]  /*10590*/  BSYNC B1 ;  /* 0x0000000000017941 */ /* 0x000fea0003800000 */
.L_x_772:
[----:B------:R-:W-:-:S03]  /*105a0*/  UMOV UR4, 0xffffffff ;  /* 0xffffffff00047882 */ /* 0x000fc60000000000 */
[----:B------:R-:W-:Y:S05]  /*105b0*/  BRA.DIV UR4, `(.L_x_774) ;  /* 0x000000b604047947 */ /* 0x000fea000b800000 */
[----:B------:R4:W0:Y:S04]  /*105c0*/  SHFL.IDX PT, R20, R21, 0x1, 0x181f ;  /* 0x00381f0015147f89 */ /* 0x00082800000e0000 */
[----:B--23--:R4:W2:Y:S02]  /*105d0*/  SHFL.IDX PT, R14, R3, 0x1, 0x181f ;  /* 0x00381f00030e7f89 */ /* 0x00c8a400000e0000 */
.L_x_971:
[----:B-----5:R-:W-:Y:S01]  /*105e0*/  VIADD R5, R89, 0x20 ;  /* 0x0000002059057836 */ /* 0x020fe20000000000 */
[----:B------:R-:W-:Y:S04]  /*105f0*/  BSSY B1, `(.L_x_775) ;  /* 0x000001e000017945 */ /* 0x000fe80003800000 */
[----:B------:R-:W-:-:S13]  /*10600*/  ISETP.GE.AND P0, PT, R5, R0, PT ;  /* 0x000000000500720c */ /* 0x000fda0003f06270 */
[----:B------:R-:W-:Y:S05]  /*10610*/  @P0 BRA `(.L_x_776) ;  /* 0x00000000006c0947 */ /* 0x000fea0003800000 */
[C---:B------:R-:W-:Y:S01]  /*10620*/  VIADD R10, R207.reuse, 0x40 ;  /* 0x00000040cf0a7836 */ /* 0x040fe20000000000 */
        /* <DEDUP_REMOVED lines=8> */
[----:B------:R-:W-:Y:S02]  /*106b0*/  ISETP.GE.AND P0, PT, R12, UR4, PT ;  /* 0x000000040c007c0c */ /* 0x000fe4000bf06270 */
[----:B------:R-:W-:-:S02]  /*106c0*/  SHF.R.S32.HI R8, RZ, 0x1f, R207 ;  /* 0x0000001fff087819 */ /* 0x000fc400000114cf */
[----:B------:R-:W-:Y:S02]  /*106d0*/  SHF.R.S32.HI R11, RZ, 0x1f, R11 ;  /* 0x0000001fff0b7819 */ /* 0x000fe4000001140b */
[C---:B------:R-:W-:Y:S02]  /*106e0*/  IADD3 R13, R207.reuse, 0xc0, RZ ;  /* 0x000000c0cf0d7810 */ /* 0x040fe40007ffe0ff */
[CC--:B--2---:R-:W-:Y:S02]  /*106f0*/  @!P3 LEA R4, P5, R207.reuse, R14.reuse, 0x1 ;  /* 0x0000000ecf04b211 */ /* 0x0c4fe400078a08ff */
[----:B------:R-:W-:Y:S02]  /*10700*/  @!P2 LEA R6, P4, R10, R14, 0x1 ;  /* 0x0000000e0a06a211 */ /* 0x000fe400078808ff */
[----:B0-----:R-:W-:Y:S02]  /*10710*/  @!P3 LEA.HI.X R5, R207, R20, R8, 0x1, P5 ;  /* 0x00000014cf05b211 */ /* 0x001fe400028f0c08 */
[----:B------:R-:W-:-:S02]  /*10720*/  @!P1 LEA R8, P5, R15, R14, 0x1 ;  /* 0x0000000e0f089211 */ /* 0x000fc400078a08ff */
[----:B------:R-:W-:Y:S01]  /*10730*/  SHF.R.S32.HI R36, RZ, 0x1f, R36 ;  /* 0x0000001fff247819 */ /* 0x000fe20000011424 */
[----:B------:R3:W-:Y:S01]  /*10740*/  @!P3 ST.E.128 desc[UR40][R4.64], R24 ;  /* 0x000000180400b985 */ /* 0x0007e2000c101d28 */
[----:B------:R-:W-:Y:S02]  /*10750*/  @!P2 LEA.HI.X R7, R10, R20, R11, 0x1, P4 ;  /* 0x000000140a07a211 */ /* 0x000fe400020f0c0b */
[----:B------:R-:W-:Y:S02]  /*10760*/  SHF.R.S32.HI R13, RZ, 0x1f, R13 ;  /* 0x0000001fff0d7819 */ /* 0x000fe4000001140d */
[C---:B------:R-:W-:Y:S01]  /*10770*/  @!P0 LEA R10, P4, R12.reuse, R14, 0x1 ;  /* 0x0000000e0c0a8211 */ /* 0x040fe200078808ff */
[----:B------:R3:W-:Y:S01]  /*10780*/  @!P2 ST.E.128 desc[UR40][R6.64], R40 ;  /* 0x000000280600a985 */ /* 0x0007e2000c101d28 */
[-C--:B------:R-:W-:Y:S02]  /*10790*/  @!P1 LEA.HI.X R9, R15, R20.reuse, R36, 0x1, P5 ;  /* 0x000000140f099211 */ /* 0x080fe400028f0c24 */
[----:B------:R-:W-:-:S03]  /*107a0*/  @!P0 LEA.HI.X R11, R12, R20, R13, 0x1, P4 ;  /* 0x000000140c0b8211 */ /* 0x000fc600020f0c0d */
[----:B------:R3:W-:Y:S04]  /*107b0*/  @!P1 ST.E.128 desc[UR40][R8.64], R60 ;  /* 0x0000003c08009985 */ /* 0x0007e8000c101d28 */
[----:B------:R3:W-:Y:S02]  /*107c0*/  @!P0 ST.E.128 desc[UR40][R10.64], R76 ;  /* 0x0000004c0a008985 */ /* 0x0007e4000c101d28 */
.L_x_776:
[----:B------:R-:W-:Y:S05]  /*107d0*/  BSYNC B1 ;  /* 0x0000000000017941 */ /* 0x000fea0003800000 */
.L_x_775:
[----:B------:R-:W-:-:S03]  /*107e0*/  UMOV UR4, 0xffffffff ;  /* 0xffffffff00047882 */ /* 0x000fc60000000000 */
[----:B------:R-:W-:Y:S05]  /*107f0*/  BRA.DIV UR4, `(.L_x_777) ;  /* 0x000000b204bc7947 */ /* 0x000fea000b800000 */
[----:B0-----:R0:W0:Y:S04]  /*10800*/  SHFL.IDX PT, R20, R21, 0x2, 0x181f ;  /* 0x00581f0015147f89 */ /* 0x00102800000e0000 */
[----:B--2---:R2:W0:Y:S02]  /*10810*/  SHFL.IDX PT, R14, R3, 0x2, 0x181f ;  /* 0x00581f00030e7f89 */ /* 0x00442400000e0000 */
.L_x_975:
[----:B---3--:R-:W-:Y:S01]  /*10820*/  VIADD R5, R89, 0x40 ;  /* 0x0000004059057836 */ /* 0x008fe20000000000 */
        /* <DEDUP_REMOVED lines=16> */
[CC--:B0-----:R-:W-:Y:S02]  /*10930*/  @!P3 LEA R4, P5, R207.reuse, R14.reuse, 0x1 ;  /* 0x0000000ecf04b211 */ /* 0x0c1fe400078a08ff */
[----:B------:R-:W-:Y:S02]  /*10940*/  @!P2 LEA R6, P4, R10, R14, 0x1 ;  /* 0x0000000e0a06a211 */ /* 0x000fe400078808ff */
[----:B------:R-:W-:Y:S02]  /*10950*/  @!P3 LEA.HI.X R5, R207, R20, R8, 0x1, P5 ;  /* 0x00000014cf05b211 */ /* 0x000fe400028f0c08 */
        /* <DEDUP_REMOVED lines=11> */
.L_x_779:
[----:B------:R-:W-:Y:S05]  /*10a10*/  BSYNC B1 ;  /* 0x0000000000017941 */ /* 0x000fea0003800000 */
.L_x_778:
[----:B------:R-:W-:-:S03]  /*10a20*/  UMOV UR4, 0xffffffff ;  /* 0xffffffff00047882 */ /* 0x000fc60000000000 */
[----:B------:R-:W-:Y:S05]  /*10a30*/  BRA.DIV UR4, `(.L_x_780) ;  /* 0x000000b204747947 */ /* 0x000fea000b800000 */
[----:B---3--:R3:W1:Y:S04]  /*10a40*/  SHFL.IDX PT, R10, R21, 0x3, 0x181f ;  /* 0x00781f00150a7f89 */ /* 0x00866800000e0000 */
[----:B0-----:R3:W0:Y:S02]  /*10a50*/  SHFL.IDX PT, R14, R3, 0x3, 0x181f ;  /* 0x00781f00030e7f89 */ /* 0x00162400000e0000 */
.L_x_979:
[----:B--234-:R-:W-:-:S05]  /*10a60*/  VIADD R3, R89, 0x60 ;  /* 0x0000006059037836 */ /* 0x01cfca0000000000 */
[----:B------:R-:W-:-:S13]  /*10a70*/  ISETP.GE.AND P0, PT, R3, R0, PT ;  /* 0x000000000300720c */ /* 0x000fda0003f06270 */
[----:B------:R-:W-:Y:S05]  /*10a80*/  @P0 BRA `(.L_x_781) ;  /* 0x0000002c00f00947 */ /* 0x000fea0003800000 */
[C---:B------:R-:W-:Y:S01]  /*10a90*/  VIADD R13, R207.reuse, 0x40 ;  /* 0x00000040cf0d7836 */ /* 0x040fe20000000000 */
[----:B------:R-:W-:Y:S01]  /*10aa0*/  ULDC UR4, c[0x0][0xac8] ;  /* 0x0002b20000047ab9 */ /* 0x000fe20000000800 */
[C---:B------:R-:W-:Y:S01]  /*10ab0*/  VIADD R11, R207.reuse, 0x80 ;  /* 0x00000080cf0b7836 */ /* 0x040fe20000000000 */
[C---:B------:R-:W-:Y:S01]  /*10ac0*/  ISETP.GE.AND P3, PT, R207.reuse, UR4, PT ;  /* 0x00000004cf007c0c */ /* 0x040fe2000bf66270 */
[----:B------:R-:W-:Y:S01]  /*10ad0*/  VIADD R15, R207, 0x40 ;  /* 0x00000040cf0f7836 */ /* 0x000fe20000000000 */
[----:B------:R-:W-:Y:S01]  /*10ae0*/  ISETP.GE.AND P4, PT, R13, UR4, PT ;  /* 0x000000040d007c0c */ /* 0x000fe2000bf86270 */
[----:B------:R-:W-:Y:S01]  /*10af0*/  VIADD R12, R207, 0x80 ;  /* 0x00000080cf0c7836 */ /* 0x000fe20000000000 */
[----:B------:R-:W-:Y:S02]  /*10b00*/  ISETP.GE.AND P5, PT, R11, UR4, PT ;  /* 0x000000040b007c0c */ /* 0x000fe4000bfa6270 */
[----:B------:R-:W-:Y:S02]  /*10b10*/  SHF.R.S32.HI R20, RZ, 0x1f, R207 ;  /* 0x0000001fff147819 */ /* 0x000fe400000114cf */
[----:B------:R-:W-:-:S02]  /*10b20*/  SHF.R.S32.HI R15, RZ, 0x1f, R15 ;  /* 0x0000001fff0f7819 */ /* 0x000fc4000001140f */
[----:B------:R-:W-:-:S03]  /*10b30*/  SHF.R.S32.HI R12, RZ, 0x1f, R12 ;  /* 0x0000001fff0c7819 */ /* 0x000fc6000001140c */
[-C--:B0-----:R-:W-:Y:S02]  /*10b40*/  @!P3 LEA R4, P0, R207, R14.reuse, 0x1 ;  /* 0x0000000ecf04b211 */ /* 0x081fe400078008ff */
[-C--:B------:R-:W-:Y:S02]  /*10b50*/  @!P4 LEA R6, P1, R13, R14.reuse, 0x1 ;  /* 0x0000000e0d06c211 */ /* 0x080fe400078208ff */
[----:B------:R-:W-:Y:S02]  /*10b60*/  @!P5 LEA R8, P2, R11, R14, 0x1 ;  /* 0x0000000e0b08d211 */ /* 0x000fe400078408ff */
[-C--:B-1----:R-:W-:Y:S02]  /*10b70*/  @!P3 LEA.HI.X R5, R207, R10.reuse, R20, 0x1, P0 ;  /* 0x0000000acf05b211 */ /* 0x082fe400000f0c14 */
[-C--:B------:R-:W-:Y:S02]  /*10b80*/  @!P4 LEA.HI.X R7, R13, R10.reuse, R15, 0x1, P1 ;  /* 0x0000000a0d07c211 */ /* 0x080fe400008f0c0f */
[----:B------:R-:W-:Y:S01]  /*10b90*/  @!P5 LEA.HI.X R9, R11, R10, R12, 0x1, P2 ;  /* 0x0000000a0b09d211 */ /* 0x000fe200010f0c0c */
[----:B------:R0:W-:Y:S01]  /*10ba0*/  @!P3 ST.E.128 desc[UR40][R4.64], R32 ;  /* 0x000000200400b985 */ /* 0x0001e2000c101d28 */
[----:B------:R-:W-:-:S03]  /*10bb0*/  VIADD R11, R207, 0xc0 ;  /* 0x000000c0cf0b7836 */ /* 0x000fc60000000000 */
[----:B------:R0:W-:Y:S02]  /*10bc0*/  @!P4 ST.E.128 desc[UR40][R6.64], R52 ;  /* 0x000000340600c985 */ /* 0x0001e4000c101d28 */
[----:B------:R-:W-:Y:S02]  /*10bd0*/  ISETP.GE.AND P0, PT, R11, UR4, PT ;  /* 0x000000040b007c0c */ /* 0x000fe4000bf06270 */
[----:B------:R0:W-:Y:S11]  /*10be0*/  @!P5 ST.E.128 desc[UR40][R8.64], R68 ;  /* 0x000000440800d985 */ /* 0x0001f6000c101d28 */
[----:B------:R-:W-:Y:S05]  /*10bf0*/  @P0 BRA `(.L_x_781) ;  /* 0x0000002c00940947 */ /* 0x000fea0003800000 */
[----:B------:R-:W-:Y:S01]  /*10c00*/  VIADD R12, R207, 0xc0 ;  /* 0x000000c0cf0c7836 */ /* 0x000fe20000000000 */
[----:B0-----:R-:W-:-:S04]  /*10c10*/  LEA R4, P0, R11, R14, 0x1 ;  /* 0x0000000e0b047211 */ /* 0x001fc800078008ff */
[----:B------:R-:W-:-:S04]  /*10c20*/  SHF.R.S32.HI R12, RZ, 0x1f, R12 ;  /* 0x0000001fff0c7819 */ /* 0x000fc8000001140c */
[----:B------:R-:W-:-:S05]  /*10c30*/  LEA.HI.X R5, R11, R10, R12, 0x1, P0 ;  /* 0x0000000a0b057211 */ /* 0x000fca00000f0c0c */
[----:B------:R0:W-:Y:S01]  /*10c40*/  ST.E.128 desc[UR40][R4.64], R84 ;  /* 0x0000005404007985 */ /* 0x0001e2000c101d28 */
[----:B------:R-:W-:Y:S05]  /*10c50*/  BRA `(.L_x_781) ;  /* 0x0000002c007c7947 */ /* 0x000fea0003800000 */
.L_x_770:
[----:B------:R-:W1:Y:S01]  /*10c60*/  @P1 LDC R7, c[0x0][0xbec] ;  /* 0x0002fb00ff071b82 */ /* 0x000e620000000800 */
[----:B------:R-:W-:Y:S01]  /*10c70*/  ULDC.64 UR4, c[0x0][0xb08] ;  /* 0x0002c20000047ab9 */ /* 0x000fe20000000a00 */
[----:B0-----:R-:W-:Y:S02]  /*10c80*/  IMAD.MOV.U32 R10, RZ, RZ, R48 ;  /* 0x000000ffff0a7224 */ /* 0x001fe400078e0030 */
[----:B------:R-:W-:-:S04]  /*10c90*/  IMAD R3, R3, UR4, RZ ;  /* 0x0000000403037c24 */ /* 0x000fc8000f8e02ff */
[----:B------:R-:W0:Y:S01]  /*10ca0*/  @P1 LDC R6, c[0x0][0xbf0] ;  /* 0x0002fc00ff061b82 */ /* 0x000e220000000800 */
[----:B------:R-:W-:Y:S02]  /*10cb0*/  IMAD R3, R9, UR5, R3 ;  /* 0x0000000509037c24 */ /* 0x000fe4000f8e0203 */
[----:B-1----:R-:W-:-:S05]  /*10cc0*/  @P1 IMAD.HI.U32 R7, R48, R7, RZ ;  /* 0x0000000730071227 */ /* 0x002fca00078e00ff */
[----:B0-----:R-:W-:Y:S01]  /*10cd0*/  @P1 SHF.R.U32.HI R10, RZ, R6, R7 ;  /* 0x00000006ff0a1219 */ /* 0x001fe20000011607 */
[----:B------:R-:W-:Y:S01]  /*10ce0*/  IMAD.WIDE.U32 R6, R9, UR4, RZ ;  /* 0x0000000409067c25 */ /* 0x000fe2000f8e00ff */
[----:B------:R-:W-:-:S03]  /*10cf0*/  ULDC.64 UR4, c[0x0][0xb38] ;  /* 0x0002ce0000047ab9 */ /* 0x000fc60000000a00 */
[----:B------:R-:W-:Y:S01]  /*10d00*/  VIADD R9, R19, 0x22820 ;  /* 0x0002282013097836 */ /* 0x000fe20000000000 */
[----:B------:R-:W-:Y:S02]  /*10d10*/  IADD3 R7, R7, R3, RZ ;  /* 0x0000000307077210 */ /* 0x000fe40007ffe0ff */
[----:B------:R-:W-:Y:S02]  /*10d20*/  SHF.R.S32.HI R3, RZ, 0x1f, R8 ;  /* 0x0000001fff037819 */ /* 0x000fe40000011408 */
[----:B------:R-:W-:Y:S01]  /*10d30*/  PRMT R9, RZ, 0x654, R9 ;  /* 0x00000654ff097816 */ /* 0x000fe20000000009 */
[----:B------:R-:W-:-:S03]  /*10d40*/  IMAD.WIDE.U32 R6, R201, UR4, R6 ;  /* 0x00000004c9067c25 */ /* 0x000fc6000f8e0006 */
[----:B------:R0:W-:Y:S01]  /*10d50*/  SYNCS.ARRIVE.TRANS64.RED.A1T0 RZ, [R9+URZ], RZ ;  /* 0x000000ff09ff79a7 */ /* 0x0001e2000810043f */
[----:B------:R-:W-:Y:S01]  /*10d60*/  IMAD R7, R201, UR5, R7 ;  /* 0x00000005c9077c24 */ /* 0x000fe2000f8e0207 */
[----:B------:R-:W-:Y:S02]  /*10d70*/  ULDC.64 UR4, c[0x0][0xb40] ;  /* 0x0002d00000047ab9 */ /* 0x000fe40000000a00 */
[----:B------:R-:W-:Y:S02]  /*10d80*/  IMAD R3, R3, UR4, RZ ;  /* 0x0000000403037c24 */ /* 0x000fe4000f8e02ff */
[----:B------:R-:W-:-:S04]  /*10d90*/  IMAD.WIDE.U32 R6, R8, UR4, R6 ;  /* 0x0000000408067c25 */ /* 0x000fc8000f8e0006 */
[----:B------:R-:W-:Y:S01]  /*10da0*/  IMAD R3, R8, UR5, R3 ;  /* 0x0000000508037c24 */ /* 0x000fe2000f8e0203 */
[----:B------:R-:W-:Y:S01]  /*10db0*/  ULDC.64 UR4, c[0x0][0xb48] ;  /* 0x0002d20000047ab9 */ /* 0x000fe20000000a00 */
[--C-:B------:R-:W-:Y:S02]  /*10dc0*/  SHF.R.S32.HI R8, RZ, 0x1f, R10.reuse ;  /* 0x0000001fff087819 */ /* 0x100fe4000001140a */
[----:B------:R-:W-:Y:S02]  /*10dd0*/  IMAD.IADD R7, R7, 0x1, R3 ;  /* 0x0000000107077824 */ /* 0x000fe400078e0203 */
[----:B------:R-:W-:Y:S02]  /*10de0*/  IMAD.MOV R3, RZ, RZ, -R10 ;  /* 0x000000ffff037224 */ /* 0x000fe400078e0a0a */
[----:B------:R-:W-:-:S04]  /*10df0*/  IMAD.WIDE.U32 R6, R159, UR4, R6 ;  /* 0x000000049f067c25 */ /* 0x000fc8000f8e0006 */
[----:B------:R-:W-:Y:S01]  /*10e00*/  IMAD R7, R159, UR5, R7 ;  /* 0x000000059f077c24 */ /* 0x000fe2000f8e0207 */
[----:B------:R-:W-:Y:S01]  /*10e10*/  ULDC.64 UR4, c[0x0][0xb30] ;  /* 0x0002cc0000047ab9 */ /* 0x000fe20000000a00 */
[----:B------:R-:W-:Y:S02]  /*10e20*/  IMAD R3, R158, R3, R48 ;  /* 0x000000039e037224 */ /* 0x000fe400078e0230 */
[----:B------:R-:W-:Y:S02]  /*10e30*/  IMAD R8, R8, UR4, RZ ;  /* 0x0000000408087c24 */ /* 0x000fe4000f8e02ff */
[----:B------:R-:W-:-:S04]  /*10e40*/  IMAD.WIDE.U32 R6, R10, UR4, R6 ;  /* 0x000000040a067c25 */ /* 0x000fc8000f8e0006 */
[----:B------:R-:W-:Y:S01]  /*10e50*/  IMAD R8, R10, UR5, R8 ;  /* 0x000000050a087c24 */ /* 0x000fe2000f8e0208 */
[----:B------:R-:W-:-:S03]  /*10e60*/  ULDC.64 UR4, c[0x0][0xb28] ;  /* 0x0002ca0000047ab9 */ /* 0x000fc60000000a00 */
[----:B------:R-:W-:Y:S01]  /*10e70*/  IMAD.IADD R7, R7, 0x1, R8 ;  /* 0x0000000107077824 */ /* 0x000fe200078e0208 */
[----:B------:R-:W-:Y:S01]  /*10e80*/  SHF.R.S32.HI R8, RZ, 0x1f, R3 ;  /* 0x0000001fff087819 */ /* 0x000fe20000011403 */
[----:B------:R-:W-:-:S04]  /*10e90*/  IMAD.WIDE.U32 R6, R3, UR4, R6 ;  /* 0x0000000403067c25 */ /* 0x000fc8000f8e0006 */
[----:B------:R-:W-:-:S04]  /*10ea0*/  IMAD R8, R8, UR4, RZ ;  /* 0x0000000408087c24 */ /* 0x000fc8000f8e02ff */
[----:B------:R-:W-:Y:S01]  /*10eb0*/  IMAD R8, R3, UR5, R8 ;  /* 0x0000000503087c24 */ /* 0x000fe2000f8e0208 */
[----:B------:R-:W-:Y:S02]  /*10ec0*/  ULDC.64 UR4, c[0x0][0xb00] ;  /* 0x0002c00000047ab9 */ /* 0x000fe40000000a00 */
[----:B------:R-:W-:Y:S01]  /*10ed0*/  LEA R3, P0, R6, UR4, 0x2 ;  /* 0x0000000406037c11 */ /* 0x000fe2000f8010ff */
[----:B------:R-:W-:Y:S01]  /*10ee0*/  IMAD.IADD R8, R7, 0x1, R8 ;  /* 0x0000000107087824 */ /* 0x000fe200078e0208 */
[----:B------:R-:W-:-:S04]  /*10ef0*/  UMOV UR4, 0xffffffff ;  /* 0xffffffff00047882 */ /* 0x000fc80000000000 */
[----:B------:R-:W-:Y:S01]  /*10f00*/  LEA.HI.X R10, R6, UR5, R8, 0x2, P0 ;  /* 0x00000005060a7c11 */ /* 0x000fe200080f1408 */
[----:B0-----:R-:W-:Y:S06]  /*10f10*/  BRA.DIV UR4, `(.L_x_782) ;  /* 0x000000ae04847947 */ /* 0x001fec000b800000 */
[----:B------:R0:W1:Y:S04]  /*10f20*/  SHFL.IDX PT, R48, R10, RZ, 0x1c1f ;  /* 0x001c1fff0a307589 */ /* 0x00006800000e0000 */
[----:B------:R0:W2:Y:S02]  /*10f30*/  SHFL.IDX PT, R11, R3, RZ, 0x1c1f ;  /* 0x001c1fff030b7589 */ /* 0x0000a400000e0000 */
.L_x_982:
[----:B------:R-:W-:Y:S01]  /*10f40*/  ISETP.GE.AND P0, PT, R21, R0, PT ;  /* 0x000000001500720c */ /* 0x000fe20003f06270 */
[----:B------:R-:W-:-:S12]  /*10f50*/  BSSY B1, `(.L_x_783) ;  /* 0x00000c3000017945 */ /* 0x000fd80003800000 */
[----:B------:R-:W-:Y:S05]  /*10f60*/  @P0 BRA `(.L_x_784) ;  /* 0x0000000c00040947 */ /* 0x000fea0003800000 */
[----:B------:R-:W3:Y:S01]  /*10f70*/  LDL R157, [R1+0x4c] ;  /* 0x00004c00019d7983 */ /* 0x000ee20000100800 */
[----:B------:R-:W-:-:S03]  /*10f80*/  ULDC UR4, c[0x0][0xac8] ;  /* 0x0002b20000047ab9 */ /* 0x000fc60000000800 */
[----:B------:R-:W4:Y:S04]  /*10f90*/  LDL R12, [R1+0xc8] ;  /* 0x0000c800010c7983 */ /* 0x000f280000100800 */
[----:B------:R-:W5:Y:S04]  /*10fa0*/  LDL R155, [R1+0x14c] ;  /* 0x00014c00019b7983 */ /* 0x000f680000100800 */
        /* <DEDUP_REMOVED lines=8> */
[----:B------:R-:W5:Y:S01]  /*11030*/  LDL R21, [R1+0xb0] ;  /* 0x0000b00001157983 */ /* 0x000f620000100800 */
[----:B---3--:R-:W-:-:S13]  /*11040*/  ISETP.GE.AND P0, PT, R157, UR4, PT ;  /* 0x000000049d007c0c */ /* 0x008fda000bf06270 */
[----:B--2---:R-:W-:Y:S02]  /*11050*/  @!P0 IMAD.MOV.U32 R6, RZ, RZ, R11 ;  /* 0x000000ffff068224 */ /* 0x004fe400078e000b */
[----:B-1----:R-:W-:Y:S02]  /*11060*/  @!P0 IMAD.MOV.U32 R7, RZ, RZ, R48 ;  /* 0x000000ffff078224 */ /* 0x002fe400078e0030 */
[----:B------:R-:W-:Y:S02]  /*11070*/  @!P0 IMAD.WIDE R6, R157, 0x4, R6 ;  /* 0x000000049d068825 */ /* 0x000fe400078e0206 */
[----:B------:R-:W2:Y:S04]  /*11080*/  LDL R157, [R1+0x13c] ;  /* 0x00013c00019d7983 */ /* 0x000ea80000100800 */
[----:B------:R1:W-:Y:S01]  /*11090*/  @!P0 ST.E.64 desc[UR40][R6.64], R152 ;  /* 0x0000009806008985 */ /* 0x0003e2000c101b28 */
[----:B----4-:R-:W-:-:S13]  /*110a0*/  ISETP.GE.AND P0, PT, R12, UR4, PT ;  /* 0x000000040c007c0c */ /* 0x010fda000bf06270 */
[C---:B-1----:R-:W-:Y:S01]  /*110b0*/  @!P0 LEA R6, P1, R12.reuse, R11, 0x2 ;  /* 0x0000000b0c068211 */ /* 0x042fe200078210ff */
[----:B------:R-:W3:Y:S03]  /*110c0*/  LDL R153, [R1+0x134] ;  /* 0x0001340001997983 */ /* 0x000ee60000100800 */
[----:B-----5:R-:W-:Y:S01]  /*110d0*/  @!P0 LEA.HI.X R7, R12, R48, R155, 0x2, P1 ;  /* 0x000000300c078211 */ /* 0x020fe200008f149b */
[----:B------:R-:W4:Y:S04]  /*110e0*/  LDL R152, [R1+0x9c] ;  /* 0x00009c0001987983 */ /* 0x000f280000100800 */
[----:B------:R-:W5:Y:S04]  /*110f0*/  LDL R155, [R1+0x138] ;  /* 0x00013800019b7983 */ /* 0x000f680000100800 */
[----:B------:R1:W-:Y:S01]  /*11100*/  @!P0 ST.E.64 desc[UR40][R6.64], R28 ;  /* 0x0000001c06008985 */ /* 0x0003e2000c101b28 */
[----:B------:R-:W-:-:S02]  /*11110*/  ISETP.GE.AND P0, PT, R8, UR4, PT ;  /* 0x0000000408007c0c */ /* 0x000fc4000bf06270 */
[----:B------:R-:W-:Y:S01]  /*11120*/  ISETP.GE.AND P1, PT, R13, UR4, PT ;  /* 0x000000040d007c0c */ /* 0x000fe2000bf26270 */
[----:B------:R-:W3:Y:S10]  /*11130*/  LDL R12, [R1+0xac] ;  /* 0x0000ac00010c7983 */ /* 0x000ef40000100800 */
[C---:B-1----:R-:W-:Y:S01]  /*11140*/  @!P0 LEA R6, P2, R8.reuse, R11, 0x2 ;  /* 0x0000000b08068211 */ /* 0x042fe200078410ff */
[----:B------:R-:W4:Y:S03]  /*11150*/  LDL R29, [R1+0xa4] ;  /* 0x0000a400011d7983 */ /* 0x000f260000100800 */
[----:B------:R-:W-:Y:S01]  /*11160*/  @!P0 LEA.HI.X R7, R8, R48, R158, 0x2, P2 ;  /* 0x0000003008078211 */ /* 0x000fe200010f149e */
[----:B------:R-:W4:Y:S04]  /*11170*/  LDL R28, [R1+0x124] ;  /* 0x00012400011c7983 */ /* 0x000f280000100800 */
[----:B------:R1:W-:Y:S01]  /*11180*/  @!P0 ST.E.64 desc[UR40][R6.64], R32 ;  /* 0x0000002006008985 */ /* 0x0003e2000c101b28 */
[----:B------:R-:W-:-:S03]  /*11190*/  ISETP.GE.AND P0, PT, R9, UR4, PT ;  /* 0x0000000409007c0c */ /* 0x000fc6000bf06270 */
[----:B------:R-:W4:Y:S01]  /*111a0*/  LDL R8, [R1+0xa8] ;  /* 0x0000a80001087983 */ /* 0x000f220000100800 */
[----:B-1----:R-:W-:-:S03]  /*111b0*/  @!P1 LEA R6, P2, R13, R11, 0x2 ;  /* 0x0000000b0d069211 */ /* 0x002fc600078410ff */
[----:B------:R-:W4:Y:S01]  /*111c0*/  LDL R32, [R1+0x90] ;  /* 0x0000900001207983 */ /* 0x000f220000100800 */
[----:B------:R-:W-:-:S03]  /*111d0*/  @!P1 LEA.HI.X R7, R13, R48, R15, 0x2, P2 ;  /* 0x000000300d079211 */ /* 0x000fc600010f140f */
[----:B------:R-:W4:Y:S04]  /*111e0*/  LDL R33, [R1+0x8c] ;  /* 0x00008c0001217983 */ /* 0x000f280000100800 */
        /* <DEDUP_REMOVED lines=13> */
[----:B------:R-:W4:Y:S04]  /*112c0*/  LDL R41, [R1+0x120] ;  /* 0x0001200001297983 */ /* 0x000f280000100800 */
[----:B------:R-:W4:Y:S01]  /*112d0*/  LDL R40, [R1+0x118] ;  /* 0x0001180001287983 */ /* 0x000f220000100800 */
[----:B--2---:R-:W-:-:S05]  /*112e0*/  @!P1 LEA.HI.X R7, R156, R48, R157, 0x2, P2 ;  /* 0x000000309c079211 */ /* 0x004fca00010f149d */
[----:B------:R1:W-:Y:S02]  /*112f0*/  @!P1 ST.E.64 desc[UR40][R6.64], R44 ;  /* 0x0000002c06009985 */ /* 0x0003e4000c101b28 */
[C---:B-1----:R-:W-:Y:S02]  /*11300*/  @!P0 LEA R6, P2, R154.reuse, R11, 0x2 ;  /* 0x0000000b9a068211 */ /* 0x042fe400078410ff */
[----:B------:R-:W2:Y:S04]  /*11310*/  LDL R45, [R1+0x70] ;  /* 0x00007000012d7983 */ /* 0x000ea80000100800 */
[----:B------:R-:W2:Y:S01]  /*11320*/  LDL R44, [R1+0xec] ;  /* 0x0000ec00012c7983 */ /* 0x000ea20000100800 */
[----:B-----5:R-:W-:-:S05]  /*11330*/  @!P0 LEA.HI.X R7, R154, R48, R155, 0x2, P2 ;  /* 0x000000309a078211 */ /* 0x020fca00010f149b */
[----:B------:R1:W-:Y:S04]  /*11340*/  @!P0 ST.E.64 desc[UR40][R6.64], R24 ;  /* 0x0000001806008985 */ /* 0x0003e8000c101b28 */
[----:B-1----:R-:W5:Y:S04]  /*11350*/  LDL R25, [R1+0x11c] ;  /* 0x00011c0001197983 */ /* 0x002f680000100800 */
[----:B------:R-:W2:Y:S01]  /*11360*/  LDL R24, [R1+0x114] ;  /* 0x0001140001187983 */ /* 0x000ea20000100800 */
[----:B------:R-:W-:Y:S02]  /*11370*/  ISETP.GE.AND P1, PT, R21, UR4, PT ;  /* 0x0000000415007c0c */ /* 0x000fe4000bf26270 */
[----:B---3--:R-:W-:-:S11]  /*11380*/  ISETP.GE.AND P0, PT, R12, UR4, PT ;  /* 0x000000040c007c0c */ /* 0x008fd6000bf06270 */
[----:B------:R-:W-:-:S04]  /*11390*/  @!P1 LEA R6, P2, R21, R11, 0x2 ;  /* 0x0000000b15069211 */ /* 0x000fc800078410ff */
[-C--:B------:R-:W-:Y:S02]  /*113a0*/  @!P1 LEA.HI.X R7, R21, R48.reuse, R153, 0x2, P2 ;  /* 0x0000003015079211 */ /* 0x080fe400010f1499 */
[----:B----4-:R-:W-:Y:S01]  /*113b0*/  ISETP.GE.AND P3, PT, R29, UR4, PT ;  /* 0x000000041d007c0c */ /* 0x010fe2000bf66270 */
[----:B------:R-:W3:Y:S04]  /*113c0*/  LDL R21, [R1+0x84] ;  /* 0x0000840001157983 */ /* 0x000ee80000100800 */
[----:B------:R1:W-:Y:S01]  /*113d0*/  @!P1 ST.E.64 desc[UR40][R6.64], R52 ;  /* 0x0000003406009985 */ /* 0x0003e2000c101b28 */
[----:B------:R-:W-:Y:S02]  /*113e0*/  ISETP.GE.AND P1, PT, R8, UR4, PT ;  /* 0x0000000408007c0c */ /* 0x000fe4000bf26270 */
[C---:B-1----:R-:W-:Y:S01]  /*113f0*/  @!P0 LEA R6, P2, R12.reuse, R11, 0x2 ;  /* 0x0000000b0c068211 */ /* 0x042fe200078410ff */
[----:B------:R-:W4:Y:S03]  /*11400*/  LDL R53, [R1+0x74] ;  /* 0x0000740001357983 */ /* 0x000f260000100800 */
[----:B------:R-:W-:Y:S01]  /*11410*/  @!P0 LEA.HI.X R7, R12, R48, R13, 0x2, P2 ;  /* 0x000000300c078211 */ /* 0x000fe200010f140d */
[----:B------:R-:W4:Y:S04]  /*11420*/  LDL R52, [R1+0xf4] ;  /* 0x0000f40001347983 */ /* 0x000f280000100800 */
[----:B------:R-:W3:Y:S04]  /*11430*/  LDL R12, [R1+0x88] ;  /* 0x00008800010c7983 */ /* 0x000ee80000100800 */
[----:B------:R1:W-:Y:S01]  /*11440*/  @!P0 ST.E.64 desc[UR40][R6.64], R56 ;  /* 0x0000003806008985 */ /* 0x0003e2000c101b28 */
[----:B------:R-:W-:-:S03]  /*11450*/  ISETP.GE.AND P2, PT, R15, UR4, PT ;  /* 0x000000040f007c0c */ /* 0x000fc6000bf46270 */
[----:B------:R-:W4:Y:S01]  /*11460*/  LDL R13, [R1+0x80] ;  /* 0x00008000010d7983 */ /* 0x000f220000100800 */
[----:B-1----:R-:W-:-:S03]  /*11470*/  @!P1 LEA R6, P0, R8, R11, 0x2 ;  /* 0x0000000b08069211 */ /* 0x002fc600078010ff */
[----:B------:R-:W4:Y:S01]  /*11480*/  LDL R56, [R1+0xf8] ;  /* 0x0000f80001387983 */ /* 0x000f220000100800 */
[----:B------:R-:W-:-:S05]  /*11490*/  @!P1 LEA.HI.X R7, R8, R48, R9, 0x2, P0 ;  /* 0x0000003008079211 */ /* 0x000fca00000f1409 */
[----:B------:R1:W-:Y:S01]  /*114a0*/  @!P1 ST.E.64 desc[UR40][R6.64], R60 ;  /* 0x0000003c06009985 */ /* 0x0003e2000c101b28 */
[----:B------:R-:W-:Y:S02]  /*114b0*/  ISETP.GE.AND P1, PT, R14, UR4, PT ;  /* 0x000000040e007c0c */ /* 0x000fe4000bf26270 */
[-C--:B------:R-:W-:Y:S02]  /*114c0*/  @!P2 LEA R8, P5, R15, R11.reuse, 0x2 ;  /* 0x0000000b0f08a211 */ /* 0x080fe400078a10ff */
[----:B-1----:R-:W-:-:S04]  /*114d0*/  @!P3 LEA R6, P4, R29, R11, 0x2 ;  /* 0x0000000b1d06b211 */ /* 0x002fc800078810ff */
[-C--:B------:R-:W-:Y:S02]  /*114e0*/  @!P3 LEA.HI.X R7, R29, R48.reuse, R36, 0x2, P4 ;  /* 0x000000301d07b211 */ /* 0x080fe400020f1424 */
[----:B------:R-:W4:Y:S01]  /*114f0*/  LDL R29, [R1+0x10c] ;  /* 0x00010c00011d7983 */ /* 0x000f220000100800 */
[----:B------:R-:W-:-:S03]  /*11500*/  @!P2 LEA.HI.X R9, R15, R48, R28, 0x2, P5 ;  /* 0x000000300f09a211 */ /* 0x000fc600028f141c */
[----:B------:R-:W4:Y:S01]  /*11510*/  LDL R36, [R1+0x110] ;  /* 0x0001100001247983 */ /* 0x000f220000100800 */
[----:B------:R-:W-:-:S03]  /*11520*/  ISETP.GE.AND P0, PT, R152, UR4, PT ;  /* 0x0000000498007c0c */ /* 0x000fc6000bf06270 */
[----:B------:R-:W-:Y:S04]  /*11530*/  @!P3 ST.E.64 desc[UR40][R6.64], R64 ;  /* 0x000000400600b985 */ /* 0x000fe8000c101b28 */
[----:B------:R1:W-:Y:S01]  /*11540*/  @!P2 ST.E.64 desc[UR40][R8.64], R68 ;  /* 0x000000440800a985 */ /* 0x0003e2000c101b28 */
[----:B------:R-:W-:-:S03]  /*11550*/  ISETP.GE.AND P2, PT, R32, UR4, PT ;  /* 0x0000000420007c0c */ /* 0x000fc6000bf46270 */
[----:B------:R-:W4:Y:S04]  /*11560*/  LDL R28, [R1+0x7c] ;  /* 0x00007c00011c7983 */ /* 0x000f280000100800 */
[----:B------:R-:W4:Y:S01]  /*11570*/  LDL R15, [R1+0x78] ;  /* 0x00007800010f7983 */ /* 0x000f220000100800 */
[-C--:B-1----:R-:W-:Y:S02]  /*11580*/  @!P1 LEA R8, P5, R14, R11.reuse, 0x2 ;  /* 0x0000000b0e089211 */ /* 0x082fe400078a10ff */
[----:B------:R-:W-:-:S04]  /*11590*/  @!P0 LEA R6, P4, R152, R11, 0x2 ;  /* 0x0000000b98068211 */ /* 0x000fc800078810ff */
[-C--:B------:R-:W-:Y:S02]  /*115a0*/  @!P0 LEA.HI.X R7, R152, R48.reuse, R41, 0x2, P4 ;  /* 0x0000003098078211 */ /* 0x080fe400020f1429 */
[----:B------:R-:W-:Y:S01]  /*115b0*/  ISETP.GE.AND P3, PT, R37, UR4, PT ;  /* 0x0000000425007c0c */ /* 0x000fe2000bf66270 */
[----:B------:R-:W4:Y:S04]  /*115c0*/  LDL R41, [R1+0x68] ;  /* 0x0000680001297983 */ /* 0x000f280000100800 */
[----:B------:R-:W-:Y:S01]  /*115d0*/  @!P0 ST.E.64 desc[UR40][R6.64], R72 ;  /* 0x0000004806008985 */ /* 0x000fe2000c101b28 */
[----:B-----5:R-:W-:-:S03]  /*115e0*/  @!P1 LEA.HI.X R9, R14, R48, R25, 0x2, P5 ;  /* 0x000000300e099211 */ /* 0x020fc600028f1419 */
[----:B------:R-:W5:Y:S04]  /*115f0*/  LDL R14, [R1+0x104] ;  /* 0x00010400010e7983 */ /* 0x000f680000100800 */
[----:B------:R-:W5:Y:S04]  /*11600*/  LDL R25, [R1+0x108] ;  /* 0x0001080001197983 */ /* 0x000f680000100800 */
[----:B------:R1:W-:Y:S02]  /*11610*/  @!P1 ST.E.64 desc[UR40][R8.64], R76 ;  /* 0x0000004c08009985 */ /* 0x0003e4000c101b28 */
[----:B-1----:R-:W-:-:S04]  /*11620*/  @!P2 LEA R8, P5, R32, R11, 0x2 ;  /* 0x0000000b2008a211 */ /* 0x002fc800078a10ff */
[-C--:B--2---:R-:W-:Y:S02]  /*11630*/  @!P2 LEA.HI.X R9, R32, R48.reuse, R24, 0x2, P5 ;  /* 0x000000302009a211 */ /* 0x084fe400028f1418 */
[----:B------:R-:W2:Y:S04]  /*11640*/  LDL R32, [R1+0x100] ;  /* 0x0001000001207983 */ /* 0x000ea80000100800 */
[----:B------:R-:W2:Y:S01]  /*11650*/  LDL R24, [R1+0xfc] ;  /* 0x0000fc0001187983 */ /* 0x000ea20000100800 */
[----:B------:R-:W-:Y:S02]  /*11660*/  @!P3 LEA R6, P4, R37, R11, 0x2 ;  /* 0x0000000b2506b211 */ /* 0x000fe400078810ff */
[----:B------:R-:W-:Y:S02]  /*11670*/  ISETP.GE.AND P0, PT, R33, UR4, PT ;  /* 0x0000000421007c0c */ /* 0x000fe4000bf06270 */
[----:B------:R-:W-:-:S02]  /*11680*/  @!P3 LEA.HI.X R7, R37, R48, R40, 0x2, P4 ;  /* 0x000000302507b211 */ /* 0x000fc400020f1428 */
[----:B------:R-:W2:Y:S01]  /*11690*/  LDL R37, [R1+0x64] ;  /* 0x0000640001257983 */ /* 0x000ea20000100800 */
[----:B---3--:R-:W-:-:S03]  /*116a0*/  ISETP.GE.AND P1, PT, R12, UR4, PT ;  /* 0x000000040c007c0c */ /* 0x008fc6000bf26270 */
[----:B------:R-:W-:Y:S04]  /*116b0*/  @!P3 ST.E.64 desc[UR40][R6.64], R80 ;  /* 0x000000500600b985 */ /* 0x000fe8000c101b28 */
[----:B------:R1:W-:Y:S01]  /*116c0*/  @!P2 ST.E.64 desc[UR40][R8.64], R84 ;  /* 0x000000540800a985 */ /* 0x0003e2000c101b28 */
[----:B----4-:R-:W-:-:S03]  /*116d0*/  ISETP.GE.AND P2, PT, R13, UR4, PT ;  /* 0x000000040d007c0c */ /* 0x010fc6000bf46270 */
[----:B------:R-:W3:Y:S02]  /*116e0*/  LDL R40, [R1+0xe8] ;  /* 0x0000e80001287983 */ /* 0x000ee40000100800 */
[CC--:B-1----:R-:W-:Y:S02]  /*116f0*/  @!P1 LEA R8, P5, R12.reuse, R11.reuse, 0x2 ;  /* 0x0000000b0c089211 */ /* 0x0c2fe400078a10ff */
[----:B------:R-:W-:Y:S02]  /*11700*/  @!P0 LEA R6, P4, R33, R11, 0x2 ;  /* 0x0000000b21068211 */ /* 0x000fe400078810ff */
[----:B------:R-:W-:Y:S02]  /*11710*/  ISETP.GE.AND P3, PT, R21, UR4, PT ;  /* 0x0000000415007c0c */ /* 0x000fe4000bf66270 */
[-C--:B------:R-:W-:Y:S02]  /*11720*/  @!P1 LEA.HI.X R9, R12, R48.reuse, R29, 0x2, P5 ;  /* 0x000000300c099211 */ /* 0x080fe400028f141d */
[----:B------:R-:W4:Y:S01]  /*11730*/  LDL R12, [R1+0x6c] ;  /* 0x00006c00010c7983 */ /* 0x000f220000100800 */
[----:B------:R-:W-:-:S03]  /*11740*/  @!P0 LEA.HI.X R7, R33, R48, R36, 0x2, P4 ;  /* 0x0000003021078211 */ /* 0x000fc600020f1424 */
[----:B------:R-:W3:Y:S04]  /*11750*/  LDL R33, [R1+0x60] ;  /* 0x0000600001217983 */ /* 0x000ee80000100800 */
[----:B------:R-:W-:Y:S04]  /*11760*/  @!P0 ST.E.64 desc[UR40][R6.64], R88 ;  /* 0x0000005806008985 */ /* 0x000fe8000c101b28 */
[----:B------:R1:W-:Y:S01]  /*11770*/  @!P1 ST.E.64 desc[UR40][R8.64], R92 ;  /* 0x0000005c08009985 */ /* 0x0003e2000c101b28 */
[----:B------:R-:W-:-:S03]  /*11780*/  ISETP.GE.AND P0, PT, R28, UR4, PT ;  /* 0x000000041c007c0c */ /* 0x000fc6000bf06270 */
[----:B------:R-:W3:Y:S04]  /*11790*/  LDL R29, [R1+0x5c] ;  /* 0x00005c00011d7983 */ /* 0x000ee80000100800 */
[----:B------:R-:W3:Y:S01]  /*117a0*/  LDL R36, [R1+0xe4] ;  /* 0x0000e40001247983 */ /* 0x000ee20000100800 */
[-C--:B-1----:R-:W-:Y:S02]  /*117b0*/  @!P2 LEA R8, P5, R13, R11.reuse, 0x2 ;  /* 0x0000000b0d08a211 */ /* 0x082fe400078a10ff */
[----:B------:R-:W-:Y:S02]  /*117c0*/  @!P3 LEA R6, P4, R21, R11, 0x2 ;  /* 0x0000000b1506b211 */ /* 0x000fe400078810ff */
[----:B------:R-:W-:Y:S02]  /*117d0*/  ISETP.GE.AND P1, PT, R15, UR4, PT ;  /* 0x000000040f007c0c */ /* 0x000fe4000bf26270 */
[----:B-----5:R-:W-:-:S02]  /*117e0*/  @!P2 LEA.HI.X R9, R13, R48, R14, 0x2, P5 ;  /* 0x000000300d09a211 */ /* 0x020fc400028f140e */
[----:B------:R-:W5:Y:S04]  /*117f0*/  LDL R13, [R1+0xf0] ;  /* 0x0000f000010d7983 */ /* 0x000f680000100800 */
[----:B------:R-:W5:Y:S01]  /*11800*/  LDL R14, [R1+0x58] ;  /* 0x00005800010e7983 */ /* 0x000f620000100800 */
[----:B------:R-:W-:-:S03]  /*11810*/  @!P3 LEA.HI.X R7, R21, R48, R25, 0x2, P4 ;  /* 0x000000301507b211 */ /* 0x000fc600020f1419 */
[----:B------:R-:W5:Y:S04]  /*11820*/  LDL R25, [R1+0x54] ;  /* 0x0000540001197983 */ /* 0x000f680000100800 */
[----:B------:R-:W5:Y:S04]  /*11830*/  LDL R21, [R1+0x50] ;  /* 0x0000500001157983 */ /* 0x000f680000100800 */
[----:B------:R1:W-:Y:S04]  /*11840*/  @!P3 ST.E.64 desc[UR40][R6.64], R96 ;  /* 0x000000600600b985 */ /* 0x0003e8000c101b28 */
[----:B------:R0:W-:Y:S01]  /*11850*/  @!P2 ST.E.64 desc[UR40][R8.64], R100 ;  /* 0x000000640800a985 */ /* 0x0001e2000c101b28 */
[----:B-1----:R-:W-:-:S02]  /*11860*/  @!P0 LEA R6, P5, R28, R11, 0x2 ;  /* 0x0000000b1c068211 */ /* 0x002fc400078a10ff */
[C---:B0-----:R-:W-:Y:S02]  /*11870*/  @!P1 LEA R8, P2, R15.reuse, R11, 0x2 ;  /* 0x0000000b0f089211 */ /* 0x041fe400078410ff */
[-C--:B--2---:R-:W-:Y:S02]  /*11880*/  @!P0 LEA.HI.X R7, R28, R48.reuse, R32, 0x2, P5 ;  /* 0x000000301c078211 */ /* 0x084fe400028f1420 */
[----:B------:R-:W-:Y:S01]  /*11890*/  @!P1 LEA.HI.X R9, R15, R48, R24, 0x2, P2 ;  /* 0x000000300f099211 */ /* 0x000fe200010f1418 */
[----:B------:R-:W2:Y:S04]  /*118a0*/  LDL R32, [R1+0xe0] ;  /* 0x0000e00001207983 */ /* 0x000ea80000100800 */
[----:B------:R-:W2:Y:S04]  /*118b0*/  LDL R15, [R1+0xdc] ;  /* 0x0000dc00010f7983 */ /* 0x000ea80000100800 */
[----:B------:R-:W2:Y:S04]  /*118c0*/  LDL R28, [R1+0xd8] ;  /* 0x0000d800011c7983 */ /* 0x000ea80000100800 */
[----:B------:R-:W2:Y:S01]  /*118d0*/  LDL R24, [R1+0xd4] ;  /* 0x0000d40001187983 */ /* 0x000ea20000100800 */
[----:B------:R-:W-:-:S02]  /*118e0*/  ISETP.GE.AND P3, PT, R53, UR4, PT ;  /* 0x0000000435007c0c */ /* 0x000fc4000bf66270 */
[----:B------:R-:W-:Y:S01]  /*118f0*/  ISETP.GE.AND P4, PT, R45, UR4, PT ;  /* 0x000000042d007c0c */ /* 0x000fe2000bf86270 */
[----:B------:R0:W-:Y:S04]  /*11900*/  @!P0 ST.E.64 desc[UR40][R6.64], R104 ;  /* 0x0000006806008985 */ /* 0x0001e8000c101b28 */
[----:B------:R1:W-:Y:S01]  /*11910*/  @!P1 ST.E.64 desc[UR40][R8.64], R108 ;  /* 0x0000006c08009985 */ /* 0x0003e2000c101b28 */
[----:B------:R-:W-:-:S05]  /*11920*/  ISETP.GE.AND P1, PT, R41, UR4, PT ;  /* 0x0000000429007c0c */ /* 0x000fca000bf26270 */
[-C--:B0-----:R-:W-:Y:S02]  /*11930*/  @!P3 LEA R6, P0, R53, R11.reuse, 0x2 ;  /* 0x0000000b3506b211 */ /* 0x081fe400078010ff */
[----:B-1----:R-:W-:Y:S02]  /*11940*/  @!P4 LEA R8, P5, R45, R11, 0x2 ;  /* 0x0000000b2d08c211 */ /* 0x002fe400078a10ff */
[-C--:B------:R-:W-:Y:S02]  /*11950*/  @!P3 LEA.HI.X R7, R53, R48.reuse, R56, 0x2, P0 ;  /* 0x000000303507b211 */ /* 0x080fe400000f1438 */
[----:B------:R-:W-:Y:S02]  /*11960*/  ISETP.GE.AND P0, PT, R37, UR4, PT ;  /* 0x0000000425007c0c */ /* 0x000fe4000bf06270 */
[----:B------:R-:W-:Y:S01]  /*11970*/  @!P4 LEA.HI.X R9, R45, R48, R52, 0x2, P5 ;  /* 0x000000302d09c211 */ /* 0x000fe200028f1434 */
[----:B------:R-:W-:Y:S04]  /*11980*/  @!P3 ST.E.64 desc[UR40][R6.64], R112 ;  /* 0x000000700600b985 */ /* 0x000fe8000c101b28 */
[----:B------:R0:W-:Y:S01]  /*11990*/  @!P4 ST.E.64 desc[UR40][R8.64], R116 ;  /* 0x000000740800c985 */ /* 0x0001e2000c101b28 */
[----:B----4-:R-:W-:-:S02]  /*119a0*/  ISETP.GE.AND P2, PT, R12, UR4, PT ;  /* 0x000000040c007c0c */ /* 0x010fc4000bf46270 */
[----:B---3--:R-:W-:Y:S02]  /*119b0*/  ISETP.GE.AND P4, PT, R33, UR4, PT ;  /* 0x0000000421007c0c */ /* 0x008fe4000bf86270 */
[----:B0-----:R-:W-:-:S09]  /*119c0*/  @!P1 LEA R8, P5, R41, R11, 0x2 ;  /* 0x0000000b29089211 */ /* 0x001fd200078a10ff */
[CC--:B------:R-:W-:Y:S02]  /*119d0*/  @!P2 LEA R6, P3, R12.reuse, R11.reuse, 0x2 ;  /* 0x0000000b0c06a211 */ /* 0x0c0fe400078610ff */
[-C--:B------:R-:W-:Y:S02]  /*119e0*/  @!P1 LEA.HI.X R9, R41, R48.reuse, R44, 0x2, P5 ;  /* 0x0000003029099211 */ /* 0x080fe400028f142c */
[----:B-----5:R-:W-:Y:S02]  /*119f0*/  @!P2 LEA.HI.X R7, R12, R48, R13, 0x2, P3 ;  /* 0x000000300c07a211 */ /* 0x020fe400018f140d */
[----:B------:R-:W-:-:S03]  /*11a00*/  @!P0 LEA R12, P3, R37, R11, 0x2 ;  /* 0x0000000b250c8211 */ /* 0x000fc600078610ff */
[----:B------:R0:W-:Y:S01]  /*11a10*/  @!P2 ST.E.64 desc[UR40][R6.64], R120 ;  /* 0x000000780600a985 */ /* 0x0001e2000c101b28 */
[----:B------:R-:W-:Y:S02]  /*11a20*/  ISETP.GE.AND P2, PT, R29, UR4, PT ;  /* 0x000000041d007c0c */ /* 0x000fe4000bf46270 */
[----:B------:R-:W-:Y:S02]  /*11a30*/  @!P0 LEA.HI.X R13, R37, R48, R40, 0x2, P3 ;  /* 0x00000030250d8211 */ /* 0x000fe400018f1428 */
[----:B------:R-:W-:Y:S01]  /*11a40*/  ISETP.GE.AND P3, PT, R14, UR4, PT ;  /* 0x000000040e007c0c */ /* 0x000fe2000bf66270 */
[----:B------:R1:W-:Y:S01]  /*11a50*/  @!P1 ST.E.64 desc[UR40][R8.64], R124 ;  /* 0x0000007c08009985 */ /* 0x0003e2000c101b28 */
[----:B------:R-:W-:-:S03]  /*11a60*/  ISETP.GE.AND P1, PT, R25, UR4, PT ;  /* 0x0000000419007c0c */ /* 0x000fc6000bf26270 */
[----:B------:R3:W-:Y:S01]  /*11a70*/  @!P0 ST.E.64 desc[UR40][R12.64], R128 ;  /* 0x000000800c008985 */ /* 0x0007e2000c101b28 */
[----:B------:R-:W-:Y:S02]  /*11a80*/  ISETP.GE.AND P0, PT, R21, UR4, PT ;  /* 0x0000000415007c0c */ /* 0x000fe4000bf06270 */
[----:B0-----:R-:W-:-:S04]  /*11a90*/  @!P4 LEA R6, P5, R33, R11, 0x2 ;  /* 0x0000000b2106c211 */ /* 0x001fc800078a10ff */
[----:B------:R-:W-:Y:S02]  /*11aa0*/  @!P4 LEA.HI.X R7, R33, R48, R36, 0x2, P5 ;  /* 0x000000302107c211 */ /* 0x000fe400028f1424 */
[----:B-1----:R-:W-:-:S03]  /*11ab0*/  @!P2 LEA R8, P5, R29, R11, 0x2 ;  /* 0x0000000b1d08a211 */ /* 0x002fc600078a10ff */
[----:B------:R0:W-:Y:S01]  /*11ac0*/  @!P4 ST.E.64 desc[UR40][R6.64], R132 ;  /* 0x000000840600c985 */ /* 0x0001e2000c101b28 */
[CC--:B---3--:R-:W-:Y:S02]  /*11ad0*/  @!P3 LEA R12, P4, R14.reuse, R11.reuse, 0x2 ;  /* 0x0000000b0e0cb211 */ /* 0x0c8fe400078810ff */
[-C--:B--2---:R-:W-:Y:S02]  /*11ae0*/  @!P2 LEA.HI.X R9, R29, R48.reuse, R32, 0x2, P5 ;  /* 0x000000301d09a211 */ /* 0x084fe400028f1420 */
[-C--:B0-----:R-:W-:Y:S02]  /*11af0*/  @!P1 LEA R6, P5, R25, R11.reuse, 0x2 ;  /* 0x0000000b19069211 */ /* 0x081fe400078a10ff */
[-C--:B------:R-:W-:Y:S02]  /*11b00*/  @!P3 LEA.HI.X R13, R14, R48.reuse, R15, 0x2, P4 ;  /* 0x000000300e0db211 */ /* 0x080fe400020f140f */
[----:B------:R-:W-:Y:S02]  /*11b10*/  @!P0 LEA R14, P4, R21, R11, 0x2 ;  /* 0x0000000b150e8211 */ /* 0x000fe400078810ff */
[-C--:B------:R-:W-:Y:S01]  /*11b20*/  @!P1 LEA.HI.X R7, R25, R48.reuse, R28, 0x2, P5 ;  /* 0x0000003019079211 */ /* 0x080fe200028f141c */
[----:B------:R3:W-:Y:S01]  /*11b30*/  @!P2 ST.E.64 desc[UR40][R8.64], R136 ;  /* 0x000000880800a985 */ /* 0x0007e2000c101b28 */
[----:B------:R-:W-:-:S03]  /*11b40*/  @!P0 LEA.HI.X R15, R21, R48, R24, 0x2, P4 ;  /* 0x00000030150f8211 */ /* 0x000fc600020f1418 */
[----:B------:R3:W-:Y:S04]  /*11b50*/  @!P3 ST.E.64 desc[UR40][R12.64], R140 ;  /* 0x0000008c0c00b985 */ /* 0x0007e8000c101b28 */
[----:B------:R3:W-:Y:S04]  /*11b60*/  @!P1 ST.E.64 desc[UR40][R6.64], R144 ;  /* 0x0000009006009985 */ /* 0x0007e8000c101b28 */
[----:B------:R3:W-:Y:S02]  /*11b70*/  @!P0 ST.E.64 desc[UR40][R14.64], R148 ;  /* 0x000000940e008985 */ /* 0x0007e4000c101b28 */
.L_x_784:
[----:B------:R-:W-:Y:S05]  /*11b80*/  BSYNC B1 ;  /* 0x0000000000017941 */ /* 0x000fea0003800000 */
.L_x_783:
[----:B------:R-:W-:-:S03]  /*11b90*/  UMOV UR4, 0xffffffff ;  /* 0xffffffff00047882 */ /* 0x000fc60000000000 */
[----:B------:R-:W-:Y:S05]  /*11ba0*/  BRA.DIV UR4, `(.L_x_785) ;  /* 0x000000a204987947 */ /* 0x000fea000b800000 */
[----:B0-----:R-:W0:Y:S04]  /*11bb0*/  SHFL.IDX PT, R10, R10, 0x1, 0x1c1f ;  /* 0x003c1f000a0a7f89 */ /* 0x001e2800000e0000 */
[----:B------:R-:W4:Y:S02]  /*11bc0*/  SHFL.IDX PT, R3, R3, 0x1, 0x1c1f ;  /* 0x003c1f0003037f89 */ /* 0x000f2400000e0000 */
.L_x_986:
[----:B------:R-:W-:-:S13]  /*11bd0*/  ISETP.GE.AND P0, PT, R20, R0, PT ;  /* 0x000000001400720c */ /* 0x000fda0003f06270 */
[----:B------:R-:W-:Y:S05]  /*11be0*/  @P0 BRA `(.L_x_781) ;  /* 0x0000001c00980947 */ /* 0x000fea0003800000 */
[----:B------:R-:W5:Y:S01]  /*11bf0*/  LDL R60, [R1+0x4c] ;  /* 0x00004c00013c7983 */ /* 0x000f620000100800 */
[----:B------:R-:W-:-:S03]  /*11c00*/  ULDC UR4, c[0x0][0xac8] ;  /* 0x0002b20000047ab9 */ /* 0x000fc60000000800 */
[----:B------:R-:W4:Y:S04]  /*11c10*/  LDL R73, [R1+0xc8] ;  /* 0x0000c80001497983 */ /* 0x000f280000100800 */
[----:B------:R-:W4:Y:S04]  /*11c20*/  LDL R52, [R1+0x84] ;  /* 0x0000840001347983 */ /* 0x000f280000100800 */
[----:B------:R-:W4:Y:S04]  /*11c30*/  LDL R41, [R1+0x78] ;  /* 0x0000780001297983 */ /* 0x000f280000100800 */
[----:B------:R-:W4:Y:S04]  /*11c40*/  LDL R36, [R1+0x70] ;  /* 0x0000700001247983 */ /* 0x000f280000100800 */
[----:B---3--:R-:W3:Y:S04]  /*11c50*/  LDL R7, [R1+0x7c] ;  /* 0x00007c0001077983 */ /* 0x008ee80000100800 */
[----:B------:R-:W3:Y:S04]  /*11c60*/  LDL R6, [R1+0xec] ;  /* 0x0000ec0001067983 */ /* 0x000ee80000100800 */
        /* <DEDUP_REMOVED lines=19> */
[----:B-1----:R-:W3:Y:S04]  /*11da0*/  LDL R48, [R1+0xf8] ;  /* 0x0000f80001307983 */ /* 0x002ee80000100800 */
        /* <DEDUP_REMOVED lines=10> */
[----:B--2---:R-:W2:Y:S01]  /*11e50*/  LDL R11, [R1+0x50] ;  /* 0x00005000010b7983 */ /* 0x004ea20000100800 */
[----:B-----5:R-:W-:-:S02]  /*11e60*/  ISETP.GE.AND P2, PT, R60, UR4, PT ;  /* 0x000000043c007c0c */ /* 0x020fc4000bf46270 */
[----:B----4-:R-:W-:Y:S01]  /*11e70*/  ISETP.GE.AND P3, PT, R73, UR4, PT ;  /* 0x0000000449007c0c */ /* 0x010fe2000bf66270 */
[----:B------:R-:W-:Y:S01]  /*11e80*/  IMAD.MOV.U32 R57, RZ, RZ, R52 ;  /* 0x000000ffff397224 */ /* 0x000fe200078e0034 */
[----:B------:R-:W-:Y:S01]  /*11e90*/  MOV R52, R41 ;  /* 0x0000002900347202 */ /* 0x000fe20000000f00 */
[----:B------:R-:W-:Y:S02]  /*11ea0*/  IMAD.MOV.U32 R41, RZ, RZ, R36 ;  /* 0x000000ffff297224 */ /* 0x000fe400078e0024 */
[----:B---3--:R-:W-:-:S06]  /*11eb0*/  IMAD.MOV.U32 R56, RZ, RZ, R7 ;  /* 0x000000ffff387224 */ /* 0x008fcc00078e0007 */
[----:B0-----:R-:W-:Y:S02]  /*11ec0*/  @!P2 IMAD.MOV.U32 R7, RZ, RZ, R10 ;  /* 0x000000ffff07a224 */ /* 0x001fe400078e000a */
[----:B------:R-:W-:Y:S02]  /*11ed0*/  IMAD.MOV.U32 R36, RZ, RZ, R6 ;  /* 0x000000ffff247224 */ /* 0x000fe400078e0006 */
[----:B------:R-:W-:-:S04]  /*11ee0*/  @!P2 IMAD.MOV.U32 R6, RZ, RZ, R3 ;  /* 0x000000ffff06a224 */ /* 0x000fc800078e0003 */
[----:B------:R-:W-:-:S04]  /*11ef0*/  @!P2 IMAD.WIDE R6, R60, 0x4, R6 ;  /* 0x000000043c06a825 */ /* 0x000fc800078e0206 */
[----:B------:R-:W-:Y:S02]  /*11f00*/  IMAD.MOV.U32 R60, RZ, RZ, R57 ;  /* 0x000000ffff3c7224 */ /* 0x000fe400078e0039 */
[----:B------:R-:W-:Y:S01]  /*11f10*/  IMAD.MOV.U32 R57, RZ, RZ, R8 ;  /* 0x000000ffff397224 */ /* 0x000fe200078e0008 */
[C---:B------:R-:W-:Y:S01]  /*11f20*/  @!P3 LEA R8, P4, R73.reuse, R3, 0x2 ;  /* 0x000000034908b211 */ /* 0x040fe200078810ff */
[----:B------:R-:W-:Y:S02]  /*11f30*/  IMAD.MOV.U32 R61, RZ, RZ, R25 ;  /* 0x000000ffff3d7224 */ /* 0x000fe400078e0019 */
[----:B------:R-:W-:Y:S01]  /*11f40*/  IMAD.MOV.U32 R25, RZ, RZ, R15 ;  /* 0x000000ffff197224 */ /* 0x000fe200078e000f */
[----:B------:R-:W-:Y:S02]  /*11f50*/  MOV R15, R9 ;  /* 0x00000009000f7202 */ /* 0x000fe40000000f00 */
[----:B------:R-:W-:Y:S02]  /*11f60*/  @!P3 LEA.HI.X R9, R73, R10, R85, 0x2, P4 ;  /* 0x0000000a4909b211 */ /* 0x000fe400020f1455 */
[----:B------:R-:W3:Y:S01]  /*11f70*/  LDL R85, [R1+0x144] ;  /* 0x0001440001557983 */ /* 0x000ee20000100800 */
[----:B------:R-:W-:-:S03]  /*11f80*/  ISETP.GE.AND P0, PT, R76, UR4, PT ;  /* 0x000000044c007c0c */ /* 0x000fc6000bf06270 */
[----:B------:R-:W4:Y:S04]  /*11f90*/  LDL R73, [R1+0x140] ;  /* 0x0001400001497983 */ /* 0x000f280000100800 */
[----:B------:R-:W-:Y:S04]  /*11fa0*/  @!P2 ST.E.64 desc[UR40][R6.64], R26 ;  /* 0x0000001a0600a985 */ /* 0x000fe8000c101b28 */
[----:B------:R0:W-:Y:S02]  /*11fb0*/  @!P3 ST.E.64 desc[UR40][R8.64], R30 ;  /* 0x0000001e0800b985 */ /* 0x0001e4000c101b28 */
[----:B0-----:R-:W-:-:S02]  /*11fc0*/  @!P0 LEA R8, P4, R76, R3, 0x2 ;  /* 0x000000034c088211 */ /* 0x001fc400078810ff */
[----:B------:R-:W-:Y:S02]  /*11fd0*/  ISETP.GE.AND P1, PT, R64, UR4, PT ;  /* 0x0000000440007c0c */ /* 0x000fe4000bf26270 */
[----:B---3--:R-:W-:Y:S02]  /*11fe0*/  @!P0 LEA.HI.X R9, R76, R10, R85, 0x2, P4 ;  /* 0x0000000a4c098211 */ /* 0x008fe400020f1455 */
[----:B------:R-:W3:Y:S01]  /*11ff0*/  LDL R85, [R1+0x13c] ;  /* 0x00013c0001557983 */ /* 0x000ee20000100800 */
[----:B------:R-:W-:-:S08]  /*12000*/  ISETP.GE.AND P2, PT, R69, UR4, PT ;  /* 0x0000000445007c0c */ /* 0x000fd0000bf46270 */
[CC--:B------:R-:W-:Y:S01]  /*12010*/  @!P1 LEA R6, P5, R64.reuse, R3.reuse, 0x2 ;  /* 0x0000000340069211 */ /* 0x0c0fe200078a10ff */
[----:B------:R-:W5:Y:S03]  /*12020*/  LDL R76, [R1+0x98] ;  /* 0x00009800014c7983 */ /* 0x000f660000100800 */
[----:B------:R-:W-:Y:S02]  /*12030*/  @!P1 LEA.HI.X R7, R64, R10, R72, 0x2, P5 ;  /* 0x0000000a40079211 */ /* 0x000fe400028f1448 */
[----:B------:R-:W-:Y:S01]  /*12040*/  ISETP.GE.AND P3, PT, R81, UR4, PT ;  /* 0x0000000451007c0c */ /* 0x000fe2000bf66270 */
[----:B------:R-:W2:Y:S04]  /*12050*/  LDL R72, [R1+0x9c] ;  /* 0x00009c0001487983 */ /* 0x000ea80000100800 */
[----:B------:R0:W-:Y:S04]  /*12060*/  @!P1 ST.E.64 desc[UR40][R6.64], R34 ;  /* 0x0000002206009985 */ /* 0x0001e8000c101b28 */
[----:B------:R1:W-:Y:S01]  /*12070*/  @!P0 ST.E.64 desc[UR40][R8.64], R38 ;  /* 0x0000002608008985 */ /* 0x0003e2000c101b28 */
[----:B0-----:R-:W-:-:S04]  /*12080*/  @!P2 LEA R6, P5, R69, R3, 0x2 ;  /* 0x000000034506a211 */ /* 0x001fc800078a10ff */
[----:B----4-:R-:W-:Y:S02]  /*12090*/  @!P2 LEA.HI.X R7, R69, R10, R73, 0x2, P5 ;  /* 0x0000000a4507a211 */ /* 0x010fe400028f1449 */
[----:B------:R-:W4:Y:S01]  /*120a0*/  LDL R73, [R1+0x138] ;  /* 0x0001380001497983 */ /* 0x000f220000100800 */
[----:B-1----:R-:W-:Y:S02]  /*120b0*/  @!P3 LEA R8, P4, R81, R3, 0x2 ;  /* 0x000000035108b211 */ /* 0x002fe400078810ff */
[----:B------:R-:W-:Y:S01]  /*120c0*/  ISETP.GE.AND P1, PT, R65, UR4, PT ;  /* 0x0000000441007c0c */ /* 0x000fe2000bf26270 */
[----:B------:R-:W-:Y:S01]  /*120d0*/  IMAD.MOV.U32 R64, RZ, RZ, R60 ;  /* 0x000000ffff407224 */ /* 0x000fe200078e003c */
[----:B------:R0:W-:Y:S01]  /*120e0*/  @!P2 ST.E.64 desc[UR40][R6.64], R42 ;  /* 0x0000002a0600a985 */ /* 0x0001e2000c101b28 */
[----:B------:R-:W-:-:S03]  /*120f0*/  ISETP.GE.AND P0, PT, R84, UR4, PT ;  /* 0x0000000454007c0c */ /* 0x000fc6000bf06270 */
[----:B------:R-:W5:Y:S01]  /*12100*/  LDL R69, [R1+0x94] ;  /* 0x0000940001457983 */ /* 0x000f620000100800 */
[----:B---3--:R-:W-:-:S03]  /*12110*/  @!P3 LEA.HI.X R9, R81, R10, R85, 0x2, P4 ;  /* 0x0000000a5109b211 */ /* 0x008fc600020f1455 */
[----:B------:R-:W3:Y:S04]  /*12120*/  LDL R60, [R1+0xa0] ;  /* 0x0000a000013c7983 */ /* 0x000ee80000100800 */
[----:B------:R-:W2:Y:S01]  /*12130*/  LDL R81, [R1+0x130] ;  /* 0x0001300001517983 */ /* 0x000ea20000100800 */
[----:B------:R-:W-:Y:S02]  /*12140*/  ISETP.GE.AND P2, PT, R77, UR4, PT ;  /* 0x000000044d007c0c */ /* 0x000fe4000bf46270 */
[C---:B0-----:R-:W-:Y:S01]  /*12150*/  @!P1 LEA R6, P5, R65.reuse, R3, 0x2 ;  /* 0x0000000341069211 */ /* 0x041fe200078a10ff */
[----:B------:R-:W5:Y:S04]  /*12160*/  LDL R85, [R1+0x134] ;  /* 0x0001340001557983 */ /* 0x000f680000100800 */
[----:B------:R0:W-:Y:S01]  /*12170*/  @!P3 ST.E.64 desc[UR40][R8.64], R46 ;  /* 0x0000002e0800b985 */ /* 0x0001e2000c101b28 */
[----:B----4-:R-:W-:-:S02]  /*12180*/  @!P1 LEA.HI.X R7, R65, R10, R73, 0x2, P5 ;  /* 0x0000000a41079211 */ /* 0x010fc400028f1449 */
[----:B0-----:R-:W-:Y:S02]  /*12190*/  @!P0 LEA R8, P4, R84, R3, 0x2 ;  /* 0x0000000354088211 */ /* 0x001fe400078810ff */
[----:B------:R-:W-:Y:S01]  /*121a0*/  ISETP.GE.AND P3, PT, R80, UR4, PT ;  /* 0x0000000450007c0c */ /* 0x000fe2000bf66270 */
[----:B------:R0:W-:Y:S01]  /*121b0*/  @!P1 ST.E.64 desc[UR40][R6.64], R4 ;  /* 0x0000000406009985 */ /* 0x0001e2000c101b28 */
[----:B------:R-:W-:-:S03]  /*121c0*/  IMAD.MOV.U32 R65, RZ, RZ, R61 ;  /* 0x000000ffff417224 */ /* 0x000fc600078e003d */
[----:B------:R-:W4:Y:S01]  /*121d0*/  LDL R73, [R1+0x90] ;  /* 0x0000900001497983 */ /* 0x000f220000100800 */
[----:B0-----:R-:W-:-:S03]  /*121e0*/  @!P2 LEA R4, P5, R77, R3, 0x2 ;  /* 0x000000034d04a211 */ /* 0x001fc600078a10ff */
[----:B------:R-:W4:Y:S01]  /*121f0*/  LDL R61, [R1+0x8c] ;  /* 0x00008c00013d7983 */ /* 0x000f220000100800 */
[----:B--2---:R-:W-:-:S03]  /*12200*/  @!P2 LEA.HI.X R5, R77, R10, R81, 0x2, P5 ;  /* 0x0000000a4d05a211 */ /* 0x004fc600028f1451 */
[----:B------:R-:W2:Y:S01]  /*12210*/  LDL R77, [R1+0x128] ;  /* 0x00012800014d7983 */ /* 0x000ea20000100800 */
[----:B------:R-:W-:Y:S02]  /*12220*/  ISETP.GE.AND P1, PT, R68, UR4, PT ;  /* 0x0000000444007c0c */ /* 0x000fe4000bf26270 */
[----:B-----5:R-:W-:Y:S01]  /*12230*/  @!P0 LEA.HI.X R9, R84, R10, R85, 0x2, P4 ;  /* 0x0000000a54098211 */ /* 0x020fe200020f1455 */
[----:B------:R-:W5:Y:S04]  /*12240*/  LDL R81, [R1+0x12c] ;  /* 0x00012c0001517983 */ /* 0x000f680000100800 */
[----:B------:R-:W-:Y:S04]  /*12250*/  @!P0 ST.E.64 desc[UR40][R8.64], R54 ;  /* 0x0000003608008985 */ /* 0x000fe8000c101b28 */
[----:B------:R0:W-:Y:S02]  /*12260*/  @!P2 ST.E.64 desc[UR40][R4.64], R58 ;  /* 0x0000003a0400a985 */ /* 0x0001e4000c101b28 */
[----:B0-----:R-:W-:-:S04]  /*12270*/  @!P1 LEA R4, P5, R68, R3, 0x2 ;  /* 0x0000000344049211 */ /* 0x001fc800078a10ff */
[-C--:B--2---:R-:W-:Y:S02]  /*12280*/  @!P1 LEA.HI.X R5, R68, R10.reuse, R77, 0x2, P5 ;  /* 0x0000000a44059211 */ /* 0x084fe400028f144d */
[----:B------:R-:W2:Y:S01]  /*12290*/  LDL R77, [R1+0x120] ;  /* 0x00012000014d7983 */ /* 0x000ea20000100800 */
[----:B------:R-:W-:Y:S02]  /*122a0*/  ISETP.GE.AND P2, PT, R72, UR4, PT ;  /* 0x0000000448007c0c */ /* 0x000fe4000bf46270 */
[CC--:B------:R-:W-:Y:S01]  /*122b0*/  @!P3 LEA R6, P4, R80.reuse, R3.reuse, 0x2 ;  /* 0x000000035006b211 */ /* 0x0c0fe200078810ff */
[----:B------:R-:W4:Y:S03]  /*122c0*/  LDL R68, [R1+0x88] ;  /* 0x0000880001447983 */ /* 0x000f260000100800 */
[----:B-----5:R-:W-:Y:S02]  /*122d0*/  @!P3 LEA.HI.X R7, R80, R10, R81, 0x2, P4 ;  /* 0x0000000a5007b211 */ /* 0x020fe400020f1451 */
[----:B------:R-:W5:Y:S04]  /*122e0*/  LDL R80, [R1+0x124] ;  /* 0x0001240001507983 */ /* 0x000f680000100800 */
[----:B------:R-:W-:Y:S04]  /*122f0*/  @!P3 ST.E.64 desc[UR40][R6.64], R62 ;  /* 0x0000003e0600b985 */ /* 0x000fe8000c101b28 */
[----:B------:R0:W-:Y:S02]  /*12300*/  @!P1 ST.E.64 desc[UR40][R4.64], R66 ;  /* 0x0000004204009985 */ /* 0x0001e4000c101b28 */
[----:B0-----:R-:W-:-:S04]  /*12310*/  @!P2 LEA R4, P5, R72, R3, 0x2 ;  /* 0x000000034804a211 */ /* 0x001fc800078a10ff */
[----:B--2---:R-:W-:Y:S02]  /*12320*/  @!P2 LEA.HI.X R5, R72, R10, R77, 0x2, P5 ;  /* 0x0000000a4805a211 */ /* 0x004fe400028f144d */
[----:B------:R-:W2:Y:S01]  /*12330*/  LDL R72, [R1+0x118] ;  /* 0x0001180001487983 */ /* 0x000ea20000100800 */
[----:B---3--:R-:W-:-:S03]  /*12340*/  ISETP.GE.AND P0, PT, R60, UR4, PT ;  /* 0x000000043c007c0c */ /* 0x008fc6000bf06270 */
[----:B------:R-:W3:Y:S01]  /*12350*/  LDL R77, [R1+0x11c] ;  /* 0x00011c00014d7983 */ /* 0x000ee20000100800 */
[----:B------:R-:W-:-:S09]  /*12360*/  ISETP.GE.AND P1, PT, R69, UR4, PT ;  /* 0x0000000445007c0c */ /* 0x000fd2000bf26270 */
[----:B------:R-:W-:-:S04]  /*12370*/  @!P0 LEA R6, P4, R60, R3, 0x2 ;  /* 0x000000033c068211 */ /* 0x000fc800078810ff */
[----:B-----5:R-:W-:Y:S02]  /*12380*/  @!P0 LEA.HI.X R7, R60, R10, R80, 0x2, P4 ;  /* 0x0000000a3c078211 */ /* 0x020fe400020f1450 */
[----:B------:R-:W-:Y:S01]  /*12390*/  ISETP.GE.AND P3, PT, R76, UR4, PT ;  /* 0x000000044c007c0c */ /* 0x000fe2000bf66270 */
[----:B------:R-:W5:Y:S04]  /*123a0*/  LDL R60, [R1+0x80] ;  /* 0x00008000013c7983 */ /* 0x000f680000100800 */
[----:B------:R-:W-:Y:S04]  /*123b0*/  @!P0 ST.E.64 desc[UR40][R6.64], R70 ;  /* 0x0000004606008985 */ /* 0x000fe8000c101b28 */
[----:B------:R0:W-:Y:S02]  /*123c0*/  @!P2 ST.E.64 desc[UR40][R4.64], R74 ;  /* 0x0000004a0400a985 */ /* 0x0001e4000c101b28 */
[----:B0-----:R-:W-:-:S04]  /*123d0*/  @!P1 LEA R4, P5, R69, R3, 0x2 ;  /* 0x0000000345049211 */ /* 0x001fc800078a10ff */
[-C--:B--2---:R-:W-:Y:S02]  /*123e0*/  @!P1 LEA.HI.X R5, R69, R10.reuse, R72, 0x2, P5 ;  /* 0x0000000a45059211 */ /* 0x084fe400028f1448 */
[----:B------:R-:W2:Y:S01]  /*123f0*/  LDL R72, [R1+0x110] ;  /* 0x0001100001487983 */ /* 0x000ea20000100800 */
[C---:B------:R-:W-:Y:S02]  /*12400*/  @!P3 LEA R6, P4, R76.reuse, R3, 0x2 ;  /* 0x000000034c06b211 */ /* 0x040fe400078810ff */
[----:B----4-:R-:W-:Y:S01]  /*12410*/  ISETP.GE.AND P2, PT, R61, UR4, PT ;  /* 0x000000043d007c0c */ /* 0x010fe2000bf46270 */
[----:B------:R-:W4:Y:S01]  /*12420*/  LDL R69, [R1+0x10c] ;  /* 0x00010c0001457983 */ /* 0x000f220000100800 */
[----:B---3--:R-:W-:-:S03]  /*12430*/  @!P3 LEA.HI.X R7, R76, R10, R77, 0x2, P4 ;  /* 0x0000000a4c07b211 */ /* 0x008fc600020f144d */
[----:B------:R-:W3:Y:S04]  /*12440*/  LDL R76, [R1+0x114] ;  /* 0x00011400014c7983 */ /* 0x000ee80000100800 */
[----:B------:R-:W-:Y:S04]  /*12450*/  @!P3 ST.E.64 desc[UR40][R6.64], R78 ;  /* 0x0000004e0600b985 */ /* 0x000fe8000c101b28 */
[----:B------:R0:W-:Y:S02]  /*12460*/  @!P1 ST.E.64 desc[UR40][R4.64], R82 ;  /* 0x0000005204009985 */ /* 0x0001e4000c101b28 */
[----:B0-----:R-:W-:-:S02]  /*12470*/  @!P2 LEA R4, P5, R61, R3, 0x2 ;  /* 0x000000033d04a211 */ /* 0x001fc400078a10ff */
[----:B------:R-:W-:Y:S02]  /*12480*/  ISETP.GE.AND P0, PT, R73, UR4, PT ;  /* 0x0000000449007c0c */ /* 0x000fe4000bf06270 */
[----:B--2---:R-:W-:Y:S02]  /*12490*/  @!P2 LEA.HI.X R5, R61, R10, R72, 0x2, P5 ;  /* 0x0000000a3d05a211 */ /* 0x004fe400028f1448 */
[----:B------:R-:W2:Y:S01]  /*124a0*/  LDL R61, [R1+0x104] ;  /* 0x00010400013d7983 */ /* 0x000ea20000100800 */
[----:B------:R-:W-:-:S08]  /*124b0*/  ISETP.GE.AND P3, PT, R68, UR4, PT ;  /* 0x0000000444007c0c */ /* 0x000fd0000bf66270 */
[C---:B------:R-:W-:Y:S02]  /*124c0*/  @!P0 LEA R6, P4, R73.reuse, R3, 0x2 ;  /* 0x0000000349068211 */ /* 0x040fe400078810ff */
[----:B------:R-:W-:Y:S02]  /*124d0*/  ISETP.GE.AND P1, PT, R64, UR4, PT ;  /* 0x0000000440007c0c */ /* 0x000fe4000bf26270 */
[----:B---3--:R-:W-:-:S05]  /*124e0*/  @!P0 LEA.HI.X R7, R73, R10, R76, 0x2, P4 ;  /* 0x0000000a49078211 */ /* 0x008fca00020f144c */
[----:B------:R0:W-:Y:S01]  /*124f0*/  @!P0 ST.E.64 desc[UR40][R6.64], R86 ;  /* 0x0000005606008985 */ /* 0x0001e2000c101b28 */
[----:B-----5:R-:W-:-:S03]  /*12500*/  ISETP.GE.AND P0, PT, R60, UR4, PT ;  /* 0x000000043c007c0c */ /* 0x020fc6000bf06270 */
[----:B------:R1:W-:Y:S01]  /*12510*/  @!P2 ST.E.64 desc[UR40][R4.64], R90 ;  /* 0x0000005a0400a985 */ /* 0x0003e2000c101b28 */
[----:B------:R-:W-:Y:S02]  /*12520*/  ISETP.GE.AND P2, PT, R56, UR4, PT ;  /* 0x0000000438007c0c */ /* 0x000fe4000bf46270 */
[-C--:B0-----:R-:W-:Y:S02]  /*12530*/  @!P3 LEA R6, P4, R68, R3.reuse, 0x2 ;  /* 0x000000034406b211 */ /* 0x081fe400078810ff */
[----:B-1----:R-:W-:Y:S02]  /*12540*/  @!P1 LEA R4, P5, R64, R3, 0x2 ;  /* 0x0000000340049211 */ /* 0x002fe400078a10ff */
[-C--:B----4-:R-:W-:Y:S02]  /*12550*/  @!P3 LEA.HI.X R7, R68, R10.reuse, R69, 0x2, P4 ;  /* 0x0000000a4407b211 */ /* 0x090fe400020f1445 */
[----:B------:R-:W-:Y:S02]  /*12560*/  @!P1 LEA.HI.X R5, R64, R10, R65, 0x2, P5 ;  /* 0x0000000a40059211 */ /* 0x000fe400028f1441 */
[----:B------:R-:W-:Y:S01]  /*12570*/  ISETP.GE.AND P4, PT, R52, UR4, PT ;  /* 0x0000000434007c0c */ /* 0x000fe2000bf86270 */
[----:B------:R0:W-:Y:S01]  /*12580*/  @!P3 ST.E.64 desc[UR40][R6.64], R94 ;  /* 0x0000005e0600b985 */ /* 0x0001e2000c101b28 */
[----:B------:R-:W-:-:S03]  /*12590*/  ISETP.GE.AND P3, PT, R45, UR4, PT ;  /* 0x000000042d007c0c */ /* 0x000fc6000bf66270 */
[----:B------:R1:W-:Y:S01]  /*125a0*/  @!P1 ST.E.64 desc[UR40][R4.64], R98 ;  /* 0x0000006204009985 */ /* 0x0003e2000c101b28 */
[-C--:B0-----:R-:W-:Y:S02]  /*125b0*/  @!P0 LEA R6, P5, R60, R3.reuse, 0x2 ;  /* 0x000000033c068211 */ /* 0x081fe400078a10ff */
[----:B-1----:R-:W-:-:S04]  /*125c0*/  @!P2 LEA R4, P1, R56, R3, 0x2 ;  /* 0x000000033804a211 */ /* 0x002fc800078210ff */
[-C--:B------:R-:W-:Y:S02]  /*125d0*/  @!P2 LEA.HI.X R5, R56, R10.reuse, R57, 0x2, P1 ;  /* 0x0000000a3805a211 */ /* 0x080fe400008f1439 */
[----:B------:R-:W-:Y:S02]  /*125e0*/  ISETP.GE.AND P1, PT, R41, UR4, PT ;  /* 0x0000000429007c0c */ /* 0x000fe4000bf26270 */
[----:B--2---:R-:W-:-:S05]  /*125f0*/  @!P0 LEA.HI.X R7, R60, R10, R61, 0x2, P5 ;  /* 0x0000000a3c078211 */ /* 0x004fca00028f143d */
[----:B------:R0:W-:Y:S04]  /*12600*/  @!P0 ST.E.64 desc[UR40][R6.64], R102 ;  /* 0x0000006606008985 */ /* 0x0001e8000c101b28 */
[----:B------:R1:W-:Y:S01]  /*12610*/  @!P2 ST.E.64 desc[UR40][R4.64], R106 ;  /* 0x0000006a0400a985 */ /* 0x0003e2000c101b28 */
[----:B------:R-:W-:Y:S02]  /*12620*/  ISETP.GE.AND P2, PT, R37, UR4, PT ;  /* 0x0000000425007c0c */ /* 0x000fe4000bf46270 */
[CC--:B0-----:R-:W-:Y:S02]  /*12630*/  @!P4 LEA R6, P0, R52.reuse, R3.reuse, 0x2 ;  /* 0x000000033406c211 */ /* 0x0c1fe400078010ff */
[----:B-1----:R-:W-:Y:S02]  /*12640*/  @!P3 LEA R4, P5, R45, R3, 0x2 ;  /* 0x000000032d04b211 */ /* 0x002fe400078a10ff */
[----:B------:R-:W-:-:S02]  /*12650*/  @!P4 LEA.HI.X R7, R52, R10, R53, 0x2, P0 ;  /* 0x0000000a3407c211 */ /* 0x000fc400000f1435 */
[----:B------:R-:W-:Y:S02]  /*12660*/  ISETP.GE.AND P0, PT, R33, UR4, PT ;  /* 0x0000000421007c0c */ /* 0x000fe4000bf06270 */
[----:B------:R-:W-:Y:S01]  /*12670*/  @!P3 LEA.HI.X R5, R45, R10, R48, 0x2, P5 ;  /* 0x0000000a2d05b211 */ /* 0x000fe200028f1430 */
[----:B------:R0:W-:Y:S04]  /*12680*/  @!P4 ST.E.64 desc[UR40][R6.64], R110 ;  /* 0x0000006e0600c985 */ /* 0x0001e8000c101b28 */
[----:B------:R1:W-:Y:S01]  /*12690*/  @!P3 ST.E.64 desc[UR40][R4.64], R114 ;  /* 0x000000720400b985 */ /* 0x0003e2000c101b28 */
[----:B------:R-:W-:Y:S02]  /*126a0*/  ISETP.GE.AND P3, PT, R29, UR4, PT ;  /* 0x000000041d007c0c */ /* 0x000fe4000bf66270 */
[----:B0-----:R-:W-:-:S02]  /*126b0*/  @!P1 LEA R6, P4, R41, R3, 0x2 ;  /* 0x0000000329069211 */ /* 0x001fc400078810ff */
[-C--:B-1----:R-:W-:Y:S02]  /*126c0*/  @!P2 LEA R4, P5, R37, R3.reuse, 0x2 ;  /* 0x000000032504a211 */ /* 0x082fe400078a10ff */
[-C--:B------:R-:W-:Y:S02]  /*126d0*/  @!P1 LEA.HI.X R7, R41, R10.reuse, R44, 0x2, P4 ;  /* 0x0000000a29079211 */ /* 0x080fe400020f142c */
[----:B------:R-:W-:Y:S02]  /*126e0*/  @!P0 LEA R8, P4, R33, R3, 0x2 ;  /* 0x0000000321088211 */ /* 0x000fe400078810ff */
[-C--:B------:R-:W-:Y:S01]  /*126f0*/  @!P2 LEA.HI.X R5, R37, R10.reuse, R40, 0x2, P5 ;  /* 0x0000000a2505a211 */ /* 0x080fe200028f1428 */
[----:B------:R-:W-:Y:S01]  /*12700*/  @!P1 ST.E.64 desc[UR40][R6.64], R118 ;  /* 0x0000007606009985 */ /* 0x000fe2000c101b28 */
[----:B------:R-:W-:Y:S02]  /*12710*/  ISETP.GE.AND P1, PT, R25, UR4, PT ;  /* 0x0000000419007c0c */ /* 0x000fe4000bf26270 */
[----:B------:R-:W-:-:S02]  /*12720*/  @!P0 LEA.HI.X R9, R33, R10, R36, 0x2, P4 ;  /* 0x0000000a21098211 */ /* 0x000fc400020f1424 */
[----:B------:R-:W-:Y:S01]  /*12730*/  ISETP.GE.AND P4, PT, R12, UR4, PT ;  /* 0x000000040c007c0c */ /* 0x000fe2000bf86270 */
[----:B------:R0:W-:Y:S01]  /*12740*/  @!P2 ST.E.64 desc[UR40][R4.64], R122 ;  /* 0x0000007a0400a985 */ /* 0x0001e2000c101b28 */
[----:B------:R-:W-:-:S03]  /*12750*/  ISETP.GE.AND P2, PT, R21, UR4, PT ;  /* 0x0000000415007c0c */ /* 0x000fc6000bf46270 */
[----:B------:R1:W-:Y:S01]  /*12760*/  @!P0 ST.E.64 desc[UR40][R8.64], R126 ;  /* 0x0000007e08008985 */ /* 0x0003e2000c101b28 */
[----:B------:R-:W-:Y:S02]  /*12770*/  ISETP.GE.AND P0, PT, R14, UR4, PT ;  /* 0x000000040e007c0c */ /* 0x000fe4000bf06270 */
[----:B0-----:R-:W-:-:S04]  /*12780*/  @!P3 LEA R4, P5, R29, R3, 0x2 ;  /* 0x000000031d04b211 */ /* 0x001fc800078a10ff */
[----:B------:R-:W-:Y:S02]  /*12790*/  @!P3 LEA.HI.X R5, R29, R10, R32, 0x2, P5 ;  /* 0x0000000a1d05b211 */ /* 0x000fe400028f1420 */
[----:B------:R-:W-:-:S03]  /*127a0*/  @!P1 LEA R6, P5, R25, R3, 0x2 ;  /* 0x0000000319069211 */ /* 0x000fc600078a10ff */
[----:B------:R0:W-:Y:S01]  /*127b0*/  @!P3 ST.E.64 desc[UR40][R4.64], R130 ;  /* 0x000000820400b985 */ /* 0x0001e2000c101b28 */
[----:B------:R-:W-:Y:S02]  /*127c0*/  @!P1 LEA.HI.X R7, R25, R10, R28, 0x2, P5 ;  /* 0x0000000a19079211 */ /* 0x000fe400028f141c */
[-C--:B-1----:R-:W-:Y:S02]  /*127d0*/  @!P2 LEA R8, P5, R21, R3.reuse, 0x2 ;  /* 0x000000031508a211 */ /* 0x082fe400078a10ff */
[----:B0-----:R-:W-:-:S04]  /*127e0*/  @!P4 LEA R4, P3, R12, R3, 0x2 ;  /* 0x000000030c04c211 */ /* 0x001fc800078610ff */
[-C--:B------:R-:W-:Y:S02]  /*127f0*/  @!P4 LEA.HI.X R5, R12, R10.reuse, R13, 0x2, P3 ;  /* 0x0000000a0c05c211 */ /* 0x080fe400018f140d */
[C---:B------:R-:W-:Y:S02]  /*12800*/  @!P0 LEA R12, P3, R14.reuse, R3, 0x2 ;  /* 0x000000030e0c8211 */ /* 0x040fe400078610ff */
[-C--:B------:R-:W-:Y:S02]  /*12810*/  @!P2 LEA.HI.X R9, R21, R10.reuse, R24, 0x2, P5 ;  /* 0x0000000a1509a211 */ /* 0x080fe400028f1418 */
[----:B------:R-:W-:Y:S01]  /*12820*/  @!P0 LEA.HI.X R13, R14, R10, R15, 0x2, P3 ;  /* 0x0000000a0e0d8211 */ /* 0x000fe200018f140f */
[----:B------:R0:W-:Y:S04]  /*12830*/  @!P1 ST.E.64 desc[UR40][R6.64], R134 ;  /* 0x0000008606009985 */ /* 0x0001e8000c101b28 */
[----:B------:R0:W-:Y:S04]  /*12840*/  @!P4 ST.E.64 desc[UR40][R4.64], R138 ;  /* 0x0000008a0400c985 */ /* 0x0001e8000c101b28 */
[----:B------:R0:W-:Y:S04]  /*12850*/  @!P2 ST.E.64 desc[UR40][R8.64], R142 ;  /* 0x0000008e0800a985 */ /* 0x0001e8000c101b28 */
[----:B------:R0:W-:Y:S01]  /*12860*/  @!P0 ST.E.64 desc[UR40][R12.64], R146 ;  /* 0x000000920c008985 */ /* 0x0001e2000c101b28 */
[----:B------:R-:W-:-:S13]  /*12870*/  ISETP.GE.AND P0, PT, R11, UR4, PT ;  /* 0x000000040b007c0c */ /* 0x000fda000bf06270 */
[----:B0-----:R-:W-:Y:S05]  /*12880*/  @P0 BRA `(.L_x_781) ;  /* 0x0000001000700947 */ /* 0x001fea0003800000 */
[----:B------:R-:W2:Y:S01]  /*12890*/  LDL R14, [R1+0xd4] ;  /* 0x0000d400010e7983 */ /* 0x000ea20000100800 */
[----:B------:R-:W-:-:S04]  /*128a0*/  LEA R4, P0, R11, R3, 0x2 ;  /* 0x000000030b047211 */ /* 0x000fc800078010ff */
[----:B--2---:R-:W-:-:S05]  /*128b0*/  LEA.HI.X R5, R11, R10, R14, 0x2, P0 ;  /* 0x0000000a0b057211 */ /* 0x004fca00000f140e */
[----:B------:R0:W-:Y:S01]  /*128c0*/  ST.E.64 desc[UR40][R4.64], R150 ;  /* 0x0000009604007985 */ /* 0x0001e2000c101b28 */
[----:B------:R-:W-:Y:S05]  /*128d0*/  BRA `(.L_x_781) ;  /* 0x00000010005c7947 */ /* 0x000fea0003800000 */
.L_x_768:
[----:B-1----:R-:W3:Y:S01]  /*128e0*/  LDL.LU R6, [R1+0x38] ;  /* 0x0000380001067983 */ /* 0x002ee20000300800 */
[----:B------:R-:W-:Y:S01]  /*128f0*/  ULDC.64 UR6, c[0x0][0xc08] ;  /* 0x0003020000067ab9 */ /* 0x000fe20000000a00 */
[----:B------:R-:W-:Y:S02]  /*12900*/  ULDC.64 UR4, c[0x0][0xc00] ;  /* 0x0003000000047ab9 */ /* 0x000fe40000000a00 */
[----:B------:R-:W4:Y:S04]  /*12910*/  LDL.LU R0, [R1+0x3c] ;  /* 0x00003c0001007983 */ /* 0x000f280000300800 */
[----:B------:R-:W2:Y:S01]  /*12920*/  LDL R8, [R1+0x30] ;  /* 0x0000300001087983 */ /* 0x000ea20000100800 */
[----:B------:R-:W-:Y:S01]  /*12930*/  ISETP.NE.U32.AND P1, PT, RZ, UR6, PT ;  /* 0x00000006ff007c0c */ /* 0x000fe2000bf25070 */
[----:B------:R-:W-:Y:S01]  /*12940*/  IMAD.MOV.U32 R3, RZ, RZ, RZ ;  /* 0x000000ffff037224 */ /* 0x000fe200078e00ff */
[----:B------:R-:W-:-:S02]  /*12950*/  ISETP.NE.U32.AND P0, PT, RZ, UR4, PT ;  /* 0x00000004ff007c0c */ /* 0x000fc4000bf05070 */
[----:B------:R-:W-:Y:S02]  /*12960*/  ISETP.NE.AND.EX P1, PT, RZ, UR7, PT, P1 ;  /* 0x00000007ff007c0c */ /* 0x000fe4000bf25310 */
[----:B------:R-:W-:Y:S02]  /*12970*/  ISETP.NE.AND.EX P0, PT, RZ, UR5, PT, P0 ;  /* 0x00000005ff007c0c */ /* 0x000fe4000bf05300 */
[----:B---3--:R-:W-:Y:S01]  /*12980*/  IADD3 R4, P2, R6, UR4, RZ ;  /* 0x0000000406047c10 */ /* 0x008fe2000ff5e0ff */
[----:B------:R-:W-:-:S03]  /*12990*/  ULDC UR4, c[0x0][0xa88] ;  /* 0x0002a20000047ab9 */ /* 0x000fc60000000800 */
[----:B----4-:R-:W-:-:S05]  /*129a0*/  IADD3.X R5, R0, UR5, RZ, P2, !PT ;  /* 0x0000000500057c10 */ /* 0x010fca00097fe4ff */
[----:B------:R-:W-:Y:S01]  /*129b0*/  @P1 IADD3 R6, P2, R6, UR6, RZ ;  /* 0x0000000606061c10 */ /* 0x000fe2000ff5e0ff */
[----:B------:R-:W-:Y:S01]  /*129c0*/  IMAD.U32 R21, RZ, RZ, UR4 ;  /* 0x00000004ff157e24 */ /* 0x000fe2000f8e00ff */
[----:B------:R1:W5:Y:S02]  /*129d0*/  @P0 LDG.E R3, desc[UR40][R4.64] ;  /* 0x0000002804030981 */ /* 0x000364000c1e1900 */
[----:B------:R-:W-:-:S05]  /*129e0*/  @P1 IADD3.X R7, R0, UR7, RZ, P2, !PT ;  /* 0x0000000700071c10 */ /* 0x000fca00097fe4ff */
[----:B------:R1:W5:Y:S01]  /*129f0*/  @P1 LDG.E R21, desc[UR40][R6.64] ;  /* 0x0000002806151981 */ /* 0x000362000c1e1900 */
[----:B--2---:R-:W-:Y:S01]  /*12a00*/  ISETP.NE.AND P2, PT, R8, RZ, PT ;  /* 0x000000ff0800720c */ /* 0x004fe20003f45270 */
[----:B------:R-:W2:-:S12]  /*12a10*/  S2R R0, SR_TID.X ;  /* 0x0000000000007919 */ /* 0x000e980000002100 */
[----:B------:R-:W3:Y:S01]  /*12a20*/  @!P2 LDC R8, c[0x0][0xad4] ;  /* 0x0002b500ff08ab82 */ /* 0x000ee20000000800 */
[----:B--2---:R-:W-:Y:S01]  /*12a30*/  VIADD R30, R0, 0xffffff80 ;  /* 0xffffff80001e7836 */ /* 0x004fe20000000000 */
[----:B---3--:R1:W-:Y:S01]  /*12a40*/  @!P2 STL [R1+0x30], R8 ;  /* 0x000030080100a387 */ /* 0x0083e20000100800 */
[----:B------:R-:W-:-:S03]  /*12a50*/  ISETP.GT.AND P2, PT, R8, 0x1, PT ;  /* 0x000000010800780c */ /* 0x000fc60003f44270 */
[----:B------:R-:W-:Y:S01]  /*12a60*/  ISETP.GT.AND P3, PT, R30, 0x7f, PT ;  /* 0x0000007f1e00780c */ /* 0x000fe20003f64270 */
[----:B------:R-:W-:-:S12]  /*12a70*/  @P1 BRA `(.L_x_786) ;  /* 0x0000000000101947 */ /* 0x000fd80003800000 */
[----:B------:R-:W-:Y:S05]  /*12a80*/  @!P0 BRA `(.L_x_786) ;  /* 0x00000000000c8947 */ /* 0x000fea0003800000 */
[----:B------:R-:W2:Y:S04]  /*12a90*/  LDG.E R0, desc[UR40][R4.64] ;  /* 0x0000002804007981 */ /* 0x000ea8000c1e1900 */
[----:B-----5:R-:W2:Y:S02]  /*12aa0*/  LDG.E R21, desc[UR40][R4.64+0x4] ;  /* 0x0000042804157981 */ /* 0x020ea4000c1e1900 */
[----:B--2---:R-:W-:-:S07]  /*12ab0*/  IMAD.IADD R21, R21, 0x1, -R0 ;  /* 0x0000000115157824 */ /* 0x004fce00078e0a00 */
.L_x_786:
[----:B-1----:R-:W2:Y:S04]  /*12ac0*/  LDL.LU R4, [R1+0x34] ;  /* 0x0000340001047983 */ /* 0x002ea80000300800 */
[----:B------:R-:W3:Y:S01]  /*12ad0*/  LDL.LU R0, [R1+0xcc] ;  /* 0x0000cc0001007983 */ /* 0x000ee20000300800 */
[----:B------:R-:W-:Y:S01]  /*12ae0*/  BSSY B1, `(.L_x_787) ;  /* 0x0000039000017945 */ /* 0x000fe20003800000 */
[----:B-----5:R-:W-:Y:S02]  /*12af0*/  SHF.R.S32.HI R24, RZ, 0x1f, R3 ;  /* 0x0000001fff187819 */ /* 0x020fe40000011403 */
[----:B--2---:R-:W-:Y:S02]  /*12b00*/  SEL R31, R4, RZ, !P0 ;  /* 0x000000ff041f7207 */ /* 0x004fe40004000000 */
[----:B---3--:R-:W-:Y:S01]  /*12b10*/  SEL R26, R0, RZ, !P0 ;  /* 0x000000ff001a7207 */ /* 0x008fe20004000000 */
[----:B------:R-:W-:Y:S06]  /*12b20*/  @P3 BRA `(.L_x_788) ;  /* 0x0000000000d03947 */ /* 0x000fec0003800000 */
[----:B------:R-:W2:Y:S01]  /*12b30*/  LDL R4, [R1+0x44] ;  /* 0x0000440001047983 */ /* 0x000ea20000100800 */
[----:B------:R-:W1:Y:S01]  /*12b40*/  LDC R28, c[0x0][0xbe8] ;  /* 0x0002fa00ff1c7b82 */ /* 0x000e620000000800 */
[----:B------:R-:W2:Y:S02]  /*12b50*/  S2R R0, SR_TID.X ;  /* 0x0000000000007919 */ /* 0x000ea40000002100 */
[----:B--2---:R-:W-:Y:S02]  /*12b60*/  IMAD R0, R4, 0x80, R0 ;  /* 0x0000008004007824 */ /* 0x004fe400078e0200 */
[----:B-1----:R-:W-:-:S03]  /*12b70*/  IMAD R4, R21, R28, RZ ;  /* 0x0000001c15047224 */ /* 0x002fc600078e02ff */
[----:B------:R-:W-:-:S04]  /*12b80*/  IADD3 R33, R0, -0x80, RZ ;  /* 0xffffff8000217810 */ /* 0x000fc80007ffe0ff */
[----:B------:R-:W-:-:S13]  /*12b90*/  ISETP.GE.AND P0, PT, R33, R4, PT ;  /* 0x000000042100720c */ /* 0x000fda0003f06270 */
[----:B------:R-:W-:Y:S05]  /*12ba0*/  @P0 BRA `(.L_x_788) ;  /* 0x0000000000b00947 */ /* 0x000fea0003800000 */
[----:B------:R-:W2:Y:S01]  /*12bb0*/  LDL.LU R32, [R1+0x48] ;  /* 0x0000480001207983 */ /* 0x000ea20000300800 */
[----:B------:R-:W-:Y:S01]  /*12bc0*/  IMAD.MOV.U32 R20, RZ, RZ, 0x9b8 ;  /* 0x000009b8ff147424 */ /* 0x000fe200078e00ff */
[----:B------:R-:W-:Y:S01]  /*12bd0*/  ISETP.GT.AND P0, PT, R8, 0x1, PT ;  /* 0x000000010800780c */ /* 0x000fe20003f04270 */
[----:B------:R-:W1:Y:S01]  /*12be0*/  LDC.64 R10, c[0x0][0xba8] ;  /* 0x0002ea00ff0a7b82 */ /* 0x000e620000000a00 */
[----:B------:R-:W-:Y:S01]  /*12bf0*/  ISETP.NE.AND P1, PT, R28, 0x1, PT ;  /* 0x000000011c00780c */ /* 0x000fe20003f25270 */
[----:B------:R-:W-:Y:S01]  /*12c00*/  IMAD.MOV.U32 R25, RZ, RZ, R33 ;  /* 0x000000ffff197224 */ /* 0x000fe200078e0021 */
[----:B------:R-:W-:-:S05]  /*12c10*/  SEL R20, R20, 0x978, P0 ;  /* 0x0000097814147807 */ /* 0x000fca0000000000 */
[----:B------:R-:W3:Y:S08]  /*12c20*/  LDC.64 R4, c[0x0][R20+0x220] ;  /* 0x0000880014047b82 */ /* 0x000ef00000000a00 */
[----:B------:R-:W4:Y:S08]  /*12c30*/  LDC.64 R12, c[0x0][R20+0x218] ;  /* 0x00008600140c7b82 */ /* 0x000f300000000a00 */
[----:B------:R-:W5:Y:S08]  /*12c40*/  LDC.64 R6, c[0x0][R20+0x228] ;  /* 0x00008a0014067b82 */ /* 0x000f700000000a00 */
[----:B------:R-:W0:Y:S08]  /*12c50*/  @P1 LDC R0, c[0x0][0xbec] ;  /* 0x0002fb00ff001b82 */ /* 0x000e300000000800 */
[----:B------:R-:W5:Y:S08]  /*12c60*/  LDC.64 R8, c[0x0][R20+0x210] ;  /* 0x0000840014087b82 */ /* 0x000f700000000a00 */
[----:B------:R-:W5:Y:S01]  /*12c70*/  @P1 LDC R29, c[0x0][0xbf0] ;  /* 0x0002fc00ff1d1b82 */ /* 0x000f620000000800 */
[----:B0-----:R-:W-:-:S07]  /*12c80*/  @P1 IMAD.HI.U32 R0, R33, R0, RZ ;  /* 0x0000000021001227 */ /* 0x001fce00078e00ff */
[----:B-1----:R-:W0:Y:S01]  /*12c90*/  @!P0 LDC R10, c[0x0][0xb50] ;  /* 0x0002d400ff0a8b82 */ /* 0x002e220000000800 */
[-C--:B---3--:R-:W-:Y:S02]  /*12ca0*/  IMAD R5, R5, R31.reuse, RZ ;  /* 0x0000001f05057224 */ /* 0x088fe400078e02ff */
[----:B------:R-:W-:-:S05]  /*12cb0*/  IMAD.WIDE.U32 R14, R4, R31, RZ ;  /* 0x0000001f040e7225 */ /* 0x000fca00078e00ff */
[----:B------:R-:W1:Y:S01]  /*12cc0*/  @!P0 LDC R11, c[0x0][0xb54] ;  /* 0x0002d500ff0b8b82 */ /* 0x000e620000000800 */
[-C--:B----4-:R-:W-:Y:S02]  /*12cd0*/  IMAD R27, R13, R201.reuse, RZ ;  /* 0x000000c90d1b7224 */ /* 0x090fe400078e02ff */
[----:B------:R-:W-:Y:S01]  /*12ce0*/  IMAD.WIDE.U32 R12, R12, R201, RZ ;  /* 0x000000c90c0c7225 */ /* 0x000fe200078e00ff */
[----:B-----5:R-:W-:-:S03]  /*12cf0*/  @P1 SHF.R.U32.HI R25, RZ, R29, R0 ;  /* 0x0000001dff191219 */ /* 0x020fc60000011600 */
[----:B------:R-:W-:Y:S01]  /*12d00*/  IMAD R29, R4, R26, R5 ;  /* 0x0000001a041d7224 */ /* 0x000fe200078e0205 */
[----:B------:R-:W-:Y:S01]  /*12d10*/  IADD3 R12, P1, P3, R14, R12, R3 ;  /* 0x0000000c0e0c7210 */ /* 0x000fe20007b3e003 */
[----:B------:R-:W-:Y:S02]  /*12d20*/  IMAD.IADD R27, R13, 0x1, R27 ;  /* 0x000000010d1b7824 */ /* 0x000fe400078e021b */
[----:B------:R-:W-:Y:S02]  /*12d30*/  IMAD.MOV R0, RZ, RZ, -R25 ;  /* 0x000000ffff007224 */ /* 0x000fe400078e0a19 */
[----:B------:R-:W-:Y:S01]  /*12d40*/  IMAD.IADD R29, R15, 0x1, R29 ;  /* 0x000000010f1d7824 */ /* 0x000fe200078e021d */
[----:B--2---:R-:W-:-:S05]  /*12d50*/  SEL R5, R32, RZ, P0 ;  /* 0x000000ff20057207 */ /* 0x004fca0000000000 */
[-C--:B------:R-:W-:Y:S02]  /*12d60*/  IMAD R13, R7, R5.reuse, RZ ;  /* 0x00000005070d7224 */ /* 0x080fe400078e02ff */
[----:B------:R-:W-:-:S04]  /*12d70*/  IMAD.WIDE.U32 R6, R6, R5, RZ ;  /* 0x0000000506067225 */ /* 0x000fc800078e00ff */
[----:B------:R-:W-:Y:S01]  /*12d80*/  IMAD R5, R28, R0, R33 ;  /* 0x000000001c057224 */ /* 0x000fe200078e0221 */
[----:B------:R-:W-:Y:S01]  /*12d90*/  IADD3.X R0, R29, R27, R24, P1, P3 ;  /* 0x0000001b1d007210 */ /* 0x000fe20000fe6418 */
[----:B------:R-:W-:Y:S01]  /*12da0*/  IMAD.IADD R13, R7, 0x1, R13 ;  /* 0x00000001070d7824 */ /* 0x000fe200078e020d */
[----:B------:R-:W-:Y:S02]  /*12db0*/  IADD3 R6, P0, P1, R25, R12, R6 ;  /* 0x0000000c19067210 */ /* 0x000fe4000791e006 */
[----:B------:R-:W-:-:S04]  /*12dc0*/  SHF.R.S32.HI R25, RZ, 0x1f, R25 ;  /* 0x0000001fff197819 */ /* 0x000fc80000011419 */
[----:B------:R-:W-:Y:S01]  /*12dd0*/  IADD3.X R7, R25, R0, R13, P0, P1 ;  /* 0x0000000019077210 */ /* 0x000fe200007e240d */
[-C--:B------:R-:W-:Y:S01]  /*12de0*/  IMAD R0, R9, R5.reuse, RZ ;  /* 0x0000000509007224 */ /* 0x080fe200078e02ff */
[----:B------:R-:W-:Y:S01]  /*12df0*/  SHF.R.S32.HI R13, RZ, 0x1f, R5 ;  /* 0x0000001fff0d7819 */ /* 0x000fe20000011405 */
[----:B------:R-:W-:-:S04]  /*12e00*/  IMAD.WIDE.U32 R6, R8, R5, R6 ;  /* 0x0000000508067225 */ /* 0x000fc800078e0006 */
[----:B------:R-:W-:Y:S01]  /*12e10*/  IMAD R13, R8, R13, R0 ;  /* 0x0000000d080d7224 */ /* 0x000fe200078e0200 */
[----:B0-----:R-:W-:Y:S01]  /*12e20*/  LEA R10, P0, R6, R10, 0x2 ;  /* 0x0000000a060a7211 */ /* 0x001fe200078010ff */
[----:B------:R-:W-:Y:S02]  /*12e30*/  IMAD.MOV.U32 R5, RZ, RZ, -0x800000 ;  /* 0xff800000ff057424 */ /* 0x000fe400078e00ff */
[----:B------:R-:W-:-:S05]  /*12e40*/  IMAD.IADD R0, R7, 0x1, R13 ;  /* 0x0000000107007824 */ /* 0x000fca00078e020d */
[----:B-1----:R-:W-:-:S05]  /*12e50*/  LEA.HI.X R11, R6, R11, R0, 0x2, P0 ;  /* 0x0000000b060b7211 */ /* 0x002fca00000f1400 */
[----:B------:R1:W-:Y:S02]  /*12e60*/  STG.E desc[UR40][R10.64], R5 ;  /* 0x000000050a007986 */ /* 0x0003e4000c101928 */
.L_x_788:
[----:B------:R-:W-:Y:S05]  /*12e70*/  BSYNC B1 ;  /* 0x0000000000017941 */ /* 0x000fea0003800000 */
.L_x_787:
[----:B------:R-:W-:Y:S05]  /*12e80*/  @P2 BRA `(.L_x_781) ;  /* 0x0000000800f02947 */ /* 0x000fea0003800000 */
[----:B------:R-:W2:Y:S01]  /*12e90*/  LDL R25, [R1+0x44] ;  /* 0x0000440001197983 */ /* 0x000ea20000100800 */
[----:B------:R-:W3:Y:S01]  /*12ea0*/  LDC R8, c[0x0][0xbe8] ;  /* 0x0002fa00ff087b82 */ /* 0x000ee20000000800 */
[----:B-1----:R-:W-:Y:S01]  /*12eb0*/  SHF.R.S32.HI R5, RZ, 0x1f, R30 ;  /* 0x0000001fff057819 */ /* 0x002fe2000001141e */
[----:B------:R-:W-:Y:S01]  /*12ec0*/  ULDC.64 UR4, c[0x0][0xaa0] ;  /* 0x0002a80000047ab9 */ /* 0x000fe20000000a00 */
[----:B------:R-:W-:Y:S01]  /*12ed0*/  ULDC.64 UR6, c[0x0][0xaf0] ;  /* 0x0002bc0000067ab9 */ /* 0x000fe20000000a00 */
[----:B------:R-:W-:Y:S01]  /*12ee0*/  IMAD R0, R24, UR4, RZ ;  /* 0x0000000418007c24 */ /* 0x000fe2000f8e02ff */
[----:B------:R-:W-:Y:S01]  /*12ef0*/  LEA.HI R6, R5, R30, RZ, 0x3 ;  /* 0x0000001e05067211 */ /* 0x000fe200078f18ff */
[----:B------:R-:W-:-:S03]  /*12f00*/  IMAD.WIDE.U32 R4, R3, UR4, RZ ;  /* 0x0000000403047c25 */ /* 0x000fc6000f8e00ff */
[----:B------:R-:W-:Y:S01]  /*12f10*/  LOP3.LUT R9, R6, 0xfffffff8, RZ, 0xc0, !PT ;  /* 0xfffffff806097812 */ /* 0x000fe200078ec0ff */
[----:B------:R-:W-:Y:S01]  /*12f20*/  IMAD R7, R3, UR5, R0 ;  /* 0x0000000503077c24 */ /* 0x000fe2000f8e0200 */
[----:B------:R-:W-:Y:S01]  /*12f30*/  SHF.R.S32.HI R24, RZ, 0x3, R6 ;  /* 0x00000003ff187819 */ /* 0x000fe20000011406 */
[----:B------:R-:W-:Y:S01]  /*12f40*/  ULDC.64 UR4, c[0x0][0xae8] ;  /* 0x0002ba0000047ab9 */ /* 0x000fe20000000a00 */
[----:B------:R-:W-:Y:S01]  /*12f50*/  IADD3 R9, R30, -R9, RZ ;  /* 0x800000091e097210 */ /* 0x000fe20007ffe0ff */
[----:B------:R-:W-:Y:S02]  /*12f60*/  IMAD.IADD R5, R5, 0x1, R7 ;  /* 0x0000000105057824 */ /* 0x000fe400078e0207 */
[----:B------:R-:W-:Y:S02]  /*12f70*/  IMAD R6, R26, UR6, RZ ;  /* 0x000000061a067c24 */ /* 0x000fe4000f8e02ff */
[----:B------:R-:W-:Y:S02]  /*12f80*/  IMAD R0, R9, 0x20, R24 ;  /* 0x0000002009007824 */ /* 0x000fe400078e0218 */
[----:B------:R-:W-:Y:S01]  /*12f90*/  IMAD.WIDE.U32 R4, R201, UR4, R4 ;  /* 0x00000004c9047c25 */ /* 0x000fe2000f8e0004 */
[----:B---3--:R-:W-:-:S03]  /*12fa0*/  ISETP.NE.AND P0, PT, R8, 0x1, PT ;  /* 0x000000010800780c */ /* 0x008fc60003f05270 */
[----:B------:R-:W-:Y:S01]  /*12fb0*/  IMAD R5, R201, UR5, R5 ;  /* 0x00000005c9057c24 */ /* 0x000fe2000f8e0205 */
[----:B------:R-:W-:Y:S01]  /*12fc0*/  ULDC.64 UR4, c[0x0][0xae0] ;  /* 0x0002b80000047ab9 */ /* 0x000fe20000000a00 */
[C---:B------:R-:W-:Y:S02]  /*12fd0*/  IMAD R7, R31.reuse, UR7, R6 ;  /* 0x000000071f077c24 */ /* 0x040fe4000f8e0206 */
[----:B------:R-:W-:-:S04]  /*12fe0*/  IMAD.WIDE.U32 R4, R31, UR6, R4 ;  /* 0x000000061f047c25 */ /* 0x000fc8000f8e0004 */
[----:B------:R-:W-:Y:S02]  /*12ff0*/  IMAD.IADD R5, R5, 0x1, R7 ;  /* 0x0000000105057824 */ /* 0x000fe400078e0207 */
[----:B------:R-:W1:Y:S08]  /*13000*/  @P0 LDC R10, c[0x0][0xbec] ;  /* 0x0002fb00ff0a0b82 */ /* 0x000e700000000800 */
[----:B------:R-:W3:Y:S01]  /*13010*/  @P0 LDC R11, c[0x0][0xbf0] ;  /* 0x0002fc00ff0b0b82 */ /* 0x000ee20000000800 */
[----:B--2---:R-:W-:-:S04]  /*13020*/  IMAD R9, R25, 0x80, R0 ;  /* 0x0000008019097824 */ /* 0x004fc800078e0200 */
[----:B-1----:R-:W-:-:S04]  /*13030*/  @P0 IMAD.HI.U32 R0, R9, R10, RZ ;  /* 0x0000000a09000227 */ /* 0x002fc800078e00ff */
[----:B------:R-:W-:Y:S01]  /*13040*/  IMAD.MOV.U32 R3, RZ, RZ, R9 ;  /* 0x000000ffff037224 */ /* 0x000fe200078e0009 */
[----:B---3--:R-:W-:-:S04]  /*13050*/  @P0 SHF.R.U32.HI R3, RZ, R11, R0 ;  /* 0x0000000bff030219 */ /* 0x008fc80000011600 */
        /* <DEDUP_REMOVED lines=14> */
[----:B------:R-:W-:Y:S01]  /*13140*/  IMAD.IADD R5, R5, 0x1, R7 ;  /* 0x0000000105057824 */ /* 0x000fe200078e0207 */
[----:B------:R-:W-:-:S04]  /*13150*/  UMOV UR4, 0xffffffff ;  /* 0xffffffff00047882 */ /* 0x000fc80000000000 */
[----:B------:R-:W-:Y:S01]  /*13160*/  LEA.HI.X R20, R4, UR5, R5, 0x1, P0 ;  /* 0x0000000504147c11 */ /* 0x000fe200080f0c05 */
[----:B------:R-:W-:Y:S06]  /*13170*/  BRA.DIV UR4, `(.L_x_789) ;  /* 0x0000008e04707947 */ /* 0x000fec000b800000 */
[----:B------:R1:W2:Y:S04]  /*13180*/  SHFL.IDX PT, R0, R20, RZ, 0x181f ;  /* 0x00181fff14007589 */ /* 0x0002a800000e0000 */
[----:B------:R1:W3:Y:S02]  /*13190*/  SHFL.IDX PT, R14, R3, RZ, 0x181f ;  /* 0x00181fff030e7589 */ /* 0x0002e400000e0000 */
.L_x_989:
[----:B------:R-:W-:Y:S01]  /*131a0*/  IMAD R21, R21, R8, RZ ;  /* 0x0000000815157224 */ /* 0x000fe200078e02ff */
[----:B------:R-:W-:Y:S01]  /*131b0*/  LEA R24, R25, R24, 0x7 ;  /* 0x0000001819187211 */ /* 0x000fe200078e38ff */
[----:B------:R-:W-:Y:S03]  /*131c0*/  BSSY B1, `(.L_x_790) ;  /* 0x000001e000017945 */ /* 0x000fe60003800000 */
        /* <DEDUP_REMOVED lines=10> */
[C---:B------:R-:W-:Y:S01]  /*13270*/  VIADD R25, R207.reuse, 0x80 ;  /* 0x00000080cf197836 */ /* 0x040fe20000000000 */
[----:B------:R-:W-:Y:S01]  /*13280*/  ISETP.GE.AND P0, PT, R12, UR4, PT ;  /* 0x000000040c007c0c */ /* 0x000fe2000bf06270 */
[----:B------:R-:W-:Y:S01]  /*13290*/  VIADD R13, R207, 0xc0 ;  /* 0x000000c0cf0d7836 */ /* 0x000fe20000000000 */
[----:B------:R-:W-:-:S02]  /*132a0*/  SHF.R.S32.HI R9, RZ, 0x1f, R207 ;  /* 0x0000001fff097819 */ /* 0x000fc400000114cf */
[----:B------:R-:W-:Y:S02]  /*132b0*/  SHF.R.S32.HI R11, RZ, 0x1f, R11 ;  /* 0x0000001fff0b7819 */ /* 0x000fe4000001140b */
[----:B------:R-:W-:Y:S02]  /*132c0*/  SHF.R.S32.HI R25, RZ, 0x1f, R25 ;  /* 0x0000001fff197819 */ /* 0x000fe40000011419 */
[CC--:B---3--:R-:W-:Y:S02]  /*132d0*/  @!P3 LEA R4, P5, R207.reuse, R14.reuse, 0x1 ;  /* 0x0000000ecf04b211 */ /* 0x0c8fe400078a08ff */
[----:B------:R-:W-:Y:S02]  /*132e0*/  @!P2 LEA R6, P4, R10, R14, 0x1 ;  /* 0x0000000e0a06a211 */ /* 0x000fe400078808ff */
[----:B--2---:R-:W-:Y:S02]  /*132f0*/  @!P3 LEA.HI.X R5, R207, R0, R9, 0x1, P5 ;  /* 0x00000000cf05b211 */ /* 0x004fe400028f0c09 */
[----:B------:R-:W-:-:S02]  /*13300*/  @!P1 LEA R8, P5, R15, R14, 0x1 ;  /* 0x0000000e0f089211 */ /* 0x000fc400078a08ff */
[----:B------:R-:W-:Y:S01]  /*13310*/  @!P2 LEA.HI.X R7, R10, R0, R11, 0x1, P4 ;  /* 0x000000000a07a211 */ /* 0x000fe200020f0c0b */
[----:B------:R4:W-:Y:S01]  /*13320*/  @!P3 ST.E.128 desc[UR40][R4.64], RZ ;  /* 0x000000ff0400b985 */ /* 0x0009e2000c101d28 */
[----:B------:R-:W-:Y:S02]  /*13330*/  SHF.R.S32.HI R13, RZ, 0x1f, R13 ;  /* 0x0000001fff0d7819 */ /* 0x000fe4000001140d */
[C---:B------:R-:W-:Y:S01]  /*13340*/  @!P0 LEA R10, P4, R12.reuse, R14, 0x1 ;  /* 0x0000000e0c0a8211 */ /* 0x040fe200078808ff */
[----:B------:R4:W-:Y:S01]  /*13350*/  @!P2 ST.E.128 desc[UR40][R6.64], RZ ;  /* 0x000000ff0600a985 */ /* 0x0009e2000c101d28 */
[-C--:B------:R-:W-:Y:S02]  /*13360*/  @!P1 LEA.HI.X R9, R15, R0.reuse, R25, 0x1, P5 ;  /* 0x000000000f099211 */ /* 0x080fe400028f0c19 */
[----:B------:R-:W-:-:S03]  /*13370*/  @!P0 LEA.HI.X R11, R12, R0, R13, 0x1, P4 ;  /* 0x000000000c0b8211 */ /* 0x000fc600020f0c0d */
[----:B------:R4:W-:Y:S04]  /*13380*/  @!P1 ST.E.128 desc[UR40][R8.64], RZ ;  /* 0x000000ff08009985 */ /* 0x0009e8000c101d28 */
[----:B------:R4:W-:Y:S02]  /*13390*/  @!P0 ST.E.128 desc[UR40][R10.64], RZ ;  /* 0x000000ff0a008985 */ /* 0x0009e4000c101d28 */
.L_x_791:
[----:B------:R-:W-:Y:S05]  /*133a0*/  BSYNC B1 ;  /* 0x0000000000017941 */ /* 0x000fea0003800000 */
.L_x_790:
[----:B------:R-:W-:-:S03]  /*133b0*/  UMOV UR4, 0xffffffff ;  /* 0xffffffff00047882 */ /* 0x000fc60000000000 */
[----:B------:R-:W-:Y:S05]  /*133c0*/  BRA.DIV UR4, `(.L_x_792) ;  /* 0x0000008e04107947 */ /* 0x000fea000b800000 */
[----:B--2---:R2:W0:Y:S04]  /*133d0*/  SHFL.IDX PT, R0, R20, 0x1, 0x181f ;  /* 0x00381f0014007f89 */ /* 0x00442800000e0000 */
[----:B---3--:R2:W3:Y:S02]  /*133e0*/  SHFL.IDX PT, R14, R3, 0x1, 0x181f ;  /* 0x00381f00030e7f89 */ /* 0x0084e400000e0000 */
.L_x_993:
[----:B----4-:R-:W-:Y:S01]  /*133f0*/  VIADD R4, R24, 0x20 ;  /* 0x0000002018047836 */ /* 0x010fe20000000000 */
        /* <DEDUP_REMOVED lines=8> */
[C---:B------:R-:W-:Y:S01]  /*13480*/  VIADD R11, R207.reuse, 0x40 ;  /* 0x00000040cf0b7836 */ /* 0x040fe20000000000 */
        /* <DEDUP_REMOVED lines=8> */
[CC--:B---3--:R-:W-:Y:S02]  /*13510*/  @!P3 LEA R4, P5, R207.reuse, R14.reuse, 0x1 ;  /* 0x0000000ecf04b211 */ /* 0x0c8fe400078a08ff */
[----:B------:R-:W-:Y:S02]  /*13520*/  @!P2 LEA R6, P4, R10, R14, 0x1 ;  /* 0x0000000e0a06a211 */ /* 0x000fe400078808ff */
[----:B0-----:R-:W-:-:S02]  /*13530*/  @!P3 LEA.HI.X R5, R207, R0, R8, 0x1, P5 ;  /* 0x00000000cf05b211 */ /* 0x001fc400028f0c08 */
[C---:B------:R-:W-:Y:S02]  /*13540*/  @!P1 LEA R8, P5, R15.reuse, R14, 0x1 ;  /* 0x0000000e0f089211 */ /* 0x040fe400078a08ff */
        /* <DEDUP_REMOVED lines=9> */
.L_x_794:
[----:B------:R-:W-:Y:S05]  /*135e0*/  BSYNC B1 ;  /* 0x0000000000017941 */ /* 0x000fea0003800000 */
.L_x_793:
[----:B------:R-:W-:-:S03]  /*135f0*/  UMOV UR4, 0xffffffff ;  /* 0xffffffff00047882 */ /* 0x000fc60000000000 */
[----:B------:R-:W-:Y:S05]  /*13600*/  BRA.DIV UR4, `(.L_x_795) ;  /* 0x0000008a04c87947 */ /* 0x000fea000b800000 */
[----:B0-----:R0:W0:Y:S04]  /*13610*/  SHFL.IDX PT, R0, R20, 0x2, 0x181f ;  /* 0x00581f0014007f89 */ /* 0x00102800000e0000 */
[----:B---3--:R3:W0:Y:S02]  /*13620*/  SHFL.IDX PT, R14, R3, 0x2, 0x181f ;  /* 0x00581f00030e7f89 */ /* 0x00862400000e0000 */
.L_x_997:
[----:B----4-:R-:W-:Y:S01]  /*13630*/  VIADD R4, R24, 0x40 ;  /* 0x0000004018047836 */ /* 0x010fe20000000000 */
        /* <DEDUP_REMOVED lines=21> */
[----:B------:R4:W-:Y:S01]  /*13790*/  @!P3 ST.E.128 desc[UR40][R4.64], RZ ;  /* 0x000000ff0400b985 */ /* 0x0009e2000c101d28 */
[----:B------:R-:W-:Y:S02]  /*137a0*/  @!P2 LEA.HI.X R7, R10, R0, R11, 0x1, P4 ;  /* 0x000000000a07a211 */ /* 0x000fe400020f0c0b */
[----:B------:R-:W-:Y:S02]  /*137b0*/  SHF.R.S32.HI R13, RZ, 0x1f, R13 ;  /* 0x0000001fff0d7819 */ /* 0x000fe4000001140d */
[C---:B------:R-:W-:Y:S01]  /*137c0*/  @!P0 LEA R10, P4, R12.reuse, R14, 0x1 ;  /* 0x0000000e0c0a8211 */ /* 0x040fe200078808ff */
[----:B------:R4:W-:Y:S01]  /*137d0*/  @!P2 ST.E.128 desc[UR40][R6.64], RZ ;  /* 0x000000ff0600a985 */ /* 0x0009e2000c101d28 */
[-C--:B------:R-:W-:Y:S02]  /*137e0*/  @!P1 LEA.HI.X R9, R15, R0.reuse, R25, 0x1, P5 ;  /* 0x000000000f099211 */ /* 0x080fe400028f0c19 */
[----:B------:R-:W-:-:S03]  /*137f0*/  @!P0 LEA.HI.X R11, R12, R0, R13, 0x1, P4 ;  /* 0x000000000c0b8211 */ /* 0x000fc600020f0c0d */
[----:B------:R4:W-:Y:S04]  /*13800*/  @!P1 ST.E.128 desc[UR40][R8.64], RZ ;  /* 0x000000ff08009985 */ /* 0x0009e8000c101d28 */
[----:B------:R4:W-:Y:S02]  /*13810*/  @!P0 ST.E.128 desc[UR40][R10.64], RZ ;  /* 0x000000ff0a008985 */ /* 0x0009e4000c101d28 */
.L_x_797:
[----:B------:R-:W-:Y:S05]  /*13820*/  BSYNC B1 ;  /* 0x0000000000017941 */ /* 0x000fea0003800000 */
.L_x_796:
[----:B------:R-:W-:-:S03]  /*13830*/  UMOV UR4, 0xffffffff ;  /* 0xffffffff00047882 */ /* 0x000fc60000000000 */
[----:B------:R-:W-:Y:S05]  /*13840*/  BRA.DIV UR4, `(.L_x_798) ;  /* 0x0000008a04807947 */ /* 0x000fea000b800000 */
[----:B0-----:R0:W0:Y:S04]  /*13850*/  SHFL.IDX PT, R0, R20, 0x3, 0x181f ;  /* 0x00781f0014007f89 */ /* 0x00102800000e0000 */
[----:B------:R0:W0:Y:S02]  /*13860*/  SHFL.IDX PT, R14, R3, 0x3, 0x181f ;  /* 0x00781f00030e7f89 */ /* 0x00002400000e0000 */
.L_x_1001:
[----:B0123--:R-:W-:-:S05]  /*13870*/  VIADD R3, R24, 0x60 ;  /* 0x0000006018037836 */ /* 0x00ffca0000000000 */
[----:B------:R-:W-:-:S13]  /*13880*/  ISETP.GE.AND P0, PT, R3, R21, PT ;  /* 0x000000150300720c */ /* 0x000fda0003f06270 */
[----:B------:R-:W-:Y:S05]  /*13890*/  @P0 BRA `(.L_x_781) ;  /* 0x00000000006c0947 */ /* 0x000fea0003800000 */
[C---:B----4-:R-:W-:Y:S01]  /*138a0*/  VIADD R10, R207.reuse, 0x40 ;  /* 0x00000040cf0a7836 */ /* 0x050fe20000000000 */
        /* <DEDUP_REMOVED lines=12> */
[CC--:B------:R-:W-:Y:S02]  /*13970*/  @!P3 LEA R4, P5, R207.reuse, R14.reuse, 0x1 ;  /* 0x0000000ecf04b211 */ /* 0x0c0fe400078a08ff */
        /* <DEDUP_REMOVED lines=13> */
.L_x_781:
[----:B------:R-:W-:Y:S05]  /*13a50*/  BSYNC B0 ;  /* 0x0000000000007941 */ /* 0x000fea0003800000 */
.L_x_767:
[----:B------:R-:W-:Y:S02]  /*13a60*/  ULDC UR4, c[0x0][0xc3c] ;  /* 0x00030f0000047ab9 */ /* 0x000fe40000000800 */
[----:B------:R-:W-:-:S13]  /*13a70*/  ISETP.GE.AND P0, PT, R51, UR4, PT ;  /* 0x0000000433007c0c */ /* 0x000fda000bf06270 */
[----:B------:R-:W-:Y:S05]  /*13a80*/  @!P0 BRA `(.L_x_799) ;  /* 0xfffffedc007c8947 */ /* 0x000fea000383ffff */
[----:B------:R-:W-:Y:S05]  /*13a90*/  BRA `(.L_x_643) ;  /* 0x0000007000007947 */ /* 0x000fea0003800000 */
.L_x_641:
[----:B------:R-:W-:-:S08]  /*13aa0*/  NOP ;  /* 0x0000000000007918 */ /* 0x000fd00000000000 */
[----:B------:R-:W0:-:S00]  /*13ab0*/  USETMAXREG.DEALLOC.CTAPOOL 0x28 ;  /* 0x00000028000079c8 */ /* 0x000e0000080e0500 */
[----:B0-----:R-:W2:Y:S01]  /*13ac0*/  LDL.LU R3, [R1] ;  /* 0x0000000001037983 */ /* 0x001ea20000300800 */
[----:B------:R-:W-:Y:S01]  /*13ad0*/  LOP3.LUT R2, R2, 0x3, RZ, 0xc0, !PT ;  /* 0x0000000302027812 */ /* 0x000fe200078ec0ff */
[----:B------:R-:W-:-:S05]  /*13ae0*/  IMAD.MOV.U32 R6, RZ, RZ, RZ ;  /* 0x000000ffff067224 */ /* 0x000fca00078e00ff */
[----:B------:R-:W0:Y:S02]  /*13af0*/  SHFL.IDX PT, R2, R2, RZ, 0x1f ;  /* 0x00001fff02027589 */ /* 0x000e2400000e0000 */
[----:B0-----:R-:W-:Y:S02]  /*13b00*/  ISETP.NE.AND P0, PT, R2, RZ, PT ;  /* 0x000000ff0200720c */ /* 0x001fe40003f05270 */
[----:B--2---:R-:W-:-:S11]  /*13b10*/  LOP3.LUT R3, R3, 0xffffff7f, RZ, 0xc0, !PT ;  /* 0xffffff7f03037812 */ /* 0x004fd600078ec0ff */
[----:B------:R-:W-:-:S05]  /*13b20*/  @P0 LOP3.LUT R3, R3, 0x80, RZ, 0xfc, !PT ;  /* 0x0000008003030812 */ /* 0x000fca00078efcff */
[----:B------:R0:W-:Y:S01]  /*13b30*/  STL [R1], R3 ;  /* 0x0000000301007387 */ /* 0x0001e20000100800 */
[----:B------:R-:W-:Y:S05]  /*13b40*/  @!P0 BRA `(.L_x_800) ;  /* 0x00000000001c8947 */ /* 0x000fea0003800000 */
[----:B------:R-:W1:Y:S08]  /*13b50*/  S2UR UR5, SR_CgaCtaId ;  /* 0x00000000000579c3 */ /* 0x000e700000008800 */
[----:B------:R-:W-:Y:S06]  /*13b60*/  BAR.SYNC.DEFER_BLOCKING 0x5, 0x180 ;  /* 0x0146000000007b1d */ /* 0x000fec0000010000 */
[----:B------:R-:W-:-:S02]  /*13b70*/  UMOV UR4, 0x400 ;  /* 0x0000040000047882 */ /* 0x000fc40000000000 */
[----:B-1----:R-:W-:-:S09]  /*13b80*/  ULEA UR4, UR5, UR4, 0x18 ;  /* 0x0000000405047291 */ /* 0x002fd2000f8ec03f */
[----:B------:R-:W1:Y:S01]  /*13b90*/  LDS.128 R16, [UR4+0x228d0] ;  /* 0x0228d004ff107984 */ /* 0x000e620008000c00 */
[----:B------:R-:W-:Y:S06]  /*13ba0*/  BAR.ARV 0x4, 0x180 ;  /* 0x0106000000007b1d */ /* 0x000fec0000002000 */
[----:B------:R-:W-:Y:S05]  /*13bb0*/  BRA `(.L_x_801) ;  /* 0x0000000800947947 */ /* 0x000fea0003800000 */
.L_x_800:
[----:B------:R-:W-:Y:S01]  /*13bc0*/  LOP3.LUT R7, R0, 0x1f, RZ, 0xc0, !PT ;  /* 0x0000001f00077812 */ /* 0x000fe200078ec0ff */
[----:B------:R-:W-:Y:S01]  /*13bd0*/  ULDC UR4, c[0x0][0xc3c] ;  /* 0x00030f0000047ab9 */ /* 0x000fe20000000800 */
[----:B------:R-:W-:Y:S01]  /*13be0*/  IMAD.MOV.U32 R9, RZ, RZ, RZ ;  /* 0x000000ffff097224 */ /* 0x000fe200078e00ff */
[----:B------:R-:W1:Y:S01]  /*13bf0*/  S2UR UR6, SR_CTAID.X ;  /* 0x00000000000679c3 */ /* 0x000e620000002500 */
[----:B------:R-:W-:Y:S01]  /*13c00*/  ISETP.NE.AND P0, PT, R7, 0x1f, PT ;  /* 0x0000001f0700780c */ /* 0x000fe20003f05270 */
[----:B------:R-:W-:-:S03]  /*13c10*/  ULDC UR5, c[0x0][0xc38] ;  /* 0x00030e0000057ab9 */ /* 0x000fc60000000800 */
[----:B------:R-:W-:-:S13]  /*13c20*/  ISETP.GE.OR P1, PT, R7, UR4, !P0 ;  /* 0x0000000407007c0c */ /* 0x000fda000c726670 */
[----:B------:R-:W2:Y:S08]  /*13c30*/  @!P1 LDC.64 R4, c[0x0][0xc80] ;  /* 0x00032000ff049b82 */ /* 0x000eb00000000a00 */
[----:B0-----:R-:W0:Y:S01]  /*13c40*/  @!P1 LDC.64 R2, c[0x0][0xc78] ;  /* 0x00031e00ff029b82 */ /* 0x001e220000000a00 */
[----:B--2---:R-:W-:-:S05]  /*13c50*/  @!P1 IMAD.WIDE.U32 R4, R7, 0x4, R4 ;  /* 0x0000000407049825 */ /* 0x004fca00078e0004 */
[----:B------:R-:W2:Y:S01]  /*13c60*/  @!P1 LDG.E R6, desc[UR40][R4.64] ;  /* 0x0000002804069981 */ /* 0x000ea2000c1e1900 */
[----:B0-----:R-:W-:-:S05]  /*13c70*/  @!P1 IMAD.WIDE.U32 R2, R7, 0x4, R2 ;  /* 0x0000000407029825 */ /* 0x001fca00078e0002 */
[----:B------:R-:W2:Y:S01]  /*13c80*/  @!P1 LDG.E R9, desc[UR40][R2.64] ;  /* 0x0000002802099981 */ /* 0x000ea2000c1e1900 */
[C---:B------:R-:W-:Y:S02]  /*13c90*/  ISETP.NE.AND P1, PT, R7.reuse, RZ, PT ;  /* 0x000000ff0700720c */ /* 0x040fe40003f25270 */
[C---:B------:R-:W-:Y:S02]  /*13ca0*/  ISETP.GE.U32.AND P2, PT, R7.reuse, 0x2, PT ;  /* 0x000000020700780c */ /* 0x040fe40003f46070 */
[C---:B------:R-:W-:Y:S02]  /*13cb0*/  ISETP.GE.U32.AND P3, PT, R7.reuse, 0x4, PT ;  /* 0x000000040700780c */ /* 0x040fe40003f66070 */
[C---:B------:R-:W-:Y:S02]  /*13cc0*/  ISETP.GE.U32.AND P4, PT, R7.reuse, 0x8, PT ;  /* 0x000000080700780c */ /* 0x040fe40003f86070 */
[----:B------:R-:W-:Y:S01]  /*13cd0*/  ISETP.GE.U32.AND P5, PT, R7, 0x10, PT ;  /* 0x000000100700780c */ /* 0x000fe20003fa6070 */
[----:B------:R-:W-:Y:S01]  /*13ce0*/  UMOV UR4, URZ ;  /* 0x0000003f00047c82 */ /* 0x000fe20008000000 */
        /* <DEDUP_REMOVED lines=17> */
[----:B0-----:R-:W-:-:S05]  /*13e00*/  IMAD R8, R8, UR5, RZ ;  /* 0x0000000508087c24 */ /* 0x001fca000f8e02ff */
[----:B-1----:R-:W-:Y:S01]  /*13e10*/  ISETP.GT.AND P6, PT, R8, UR6, PT ;  /* 0x0000000608007c0c */ /* 0x002fe2000bfc4270 */
[----:B------:R-:W-:-:S12]  /*13e20*/  IMAD.MOV.U32 R3, RZ, RZ, R8 ;  /* 0x000000ffff037224 */ /* 0x000fd800078e0008 */
[----:B------:R-:W-:Y:S05]  /*13e30*/  @P6 BRA `(.L_x_802) ;  /* 0x0000000000a06947 */ /* 0x000fea0003800000 */
[----:B------:R-:W-:Y:S01]  /*13e40*/  MOV R8, R3 ;  /* 0x0000000300087202 */ /* 0x000fe20000000f00 */
[----:B------:R-:W-:Y:S01]  /*13e50*/  UMOV UR4, URZ ;  /* 0x0000003f00047c82 */ /* 0x000fe20008000000 */
[----:B------:R-:W-:-:S05]  /*13e60*/  ULDC UR5, c[0x0][0xc38] ;  /* 0x00030e0000057ab9 */ /* 0x000fca0000000800 */
.L_x_804:
[----:B------:R-:W0:Y:S01]  /*13e70*/  LDC R2, c[0x0][0xc3c] ;  /* 0x00030f00ff027b82 */ /* 0x000e220000000800 */
[----:B------:R-:W-:Y:S01]  /*13e80*/  UIADD3 UR4, UR4, 0x1f, URZ ;  /* 0x0000001f04047890 */ /* 0x000fe2000fffe03f */
[----:B------:R-:W-:Y:S02]  /*13e90*/  ULDC UR7, c[0x0][0xc3c] ;  /* 0x00030f0000077ab9 */ /* 0x000fe40000000800 */
[----:B------:R-:W-:-:S03]  /*13ea0*/  IMAD.U32 R19, RZ, RZ, UR7 ;  /* 0x00000007ff137e24 */ /* 0x000fc6000f8e00ff */
        /* <DEDUP_REMOVED lines=26> */
[----:B0-----:R-:W-:-:S04]  /*14050*/  SEL R2, R2, RZ, P5 ;  /* 0x000000ff02027207 */ /* 0x001fc80002800000 */
[----:B------:R-:W-:-:S05]  /*14060*/  IADD3 R5, R3, R2, RZ ;  /* 0x0000000203057210 */ /* 0x000fca0007ffe0ff */
[----:B------:R-:W0:Y:S02]  /*14070*/  SHFL.IDX PT, R2, R5, 0x1f, 0x1f ;  /* 0x03e01f0005027f89 */ /* 0x000e2400000e0000 */
[----:B0-----:R-:W-:-:S04]  /*14080*/  IMAD R3, R2, UR5, RZ ;  /* 0x0000000502037c24 */ /* 0x001fc8000f8e02ff */
[----:B------:R-:W-:-:S05]  /*14090*/  IMAD.IADD R8, R3, 0x1, R8 ;  /* 0x0000000103087824 */ /* 0x000fca00078e0208 */
[----:B------:R-:W-:-:S13]  /*140a0*/  ISETP.GT.AND P6, PT, R8, UR6, PT ;  /* 0x0000000608007c0c */ /* 0x000fda000bfc4270 */
[----:B------:R-:W-:Y:S05]  /*140b0*/  @!P6 BRA `(.L_x_804) ;  /* 0xfffffffc006ce947 */ /* 0x000fea000383ffff */
.L_x_802:
        /* <DEDUP_REMOVED lines=18> */
.L_x_805:
[----:B-1----:R-:W-:Y:S01]  /*141e0*/  IMAD R16, R16, UR5, R11 ;  /* 0x0000000510107c24 */ /* 0x002fe2000f8e020b */
[----:B0-----:R-:W-:Y:S01]  /*141f0*/  IABS R5, R9 ;  /* 0x0000000900057213 */ /* 0x001fe20000000000 */
[----:B------:R-:W-:Y:S01]  /*14200*/  IMAD.MOV.U32 R11, RZ, RZ, R12 ;  /* 0x000000ffff0b7224 */ /* 0x000fe200078e000c */
[----:B------:R-:W-:Y:S01]  /*14210*/  IABS R12, R6 ;  /* 0x00000006000c7213 */ /* 0x000fe20000000000 */
[----:B------:R-:W-:Y:S01]  /*14220*/  IMAD.MOV.U32 R2, RZ, RZ, RZ ;  /* 0x000000ffff027224 */ /* 0x000fe200078e00ff */
[----:B------:R-:W-:Y:S01]  /*14230*/  IADD3 R17, -R16, UR6, RZ ;  /* 0x0000000610117c10 */ /* 0x000fe2000fffe1ff */
[----:B------:R-:W-:Y:S01]  /*14240*/  IMAD R11, R11, R4, RZ ;  /* 0x000000040b0b7224 */ /* 0x000fe200078e02ff */
[----:B------:R-:W-:Y:S01]  /*14250*/  IADD3 R12, RZ, -R12, RZ ;  /* 0x8000000cff0c7210 */ /* 0x000fe20007ffe0ff */
[----:B------:R-:W0:Y:S01]  /*14260*/  I2F.RP R8, R5 ;  /* 0x0000000500087306 */ /* 0x000e220000209400 */
[----:B------:R-:W-:Y:S01]  /*14270*/  IABS R10, R17 ;  /* 0x00000011000a7213 */ /* 0x000fe20000000000 */
[----:B------:R-:W-:-:S04]  /*14280*/  IMAD.HI.U32 R2, R3, R11, R2 ;  /* 0x0000000b03027227 */ /* 0x000fc800078e0002 */
[----:B------:R-:W-:Y:S02]  /*14290*/  IMAD.MOV.U32 R3, RZ, RZ, R10 ;  /* 0x000000ffff037224 */ /* 0x000fe400078e000a */
[----:B------:R-:W-:Y:S02]  /*142a0*/  IMAD.MOV.U32 R10, RZ, RZ, R12 ;  /* 0x000000ffff0a7224 */ /* 0x000fe400078e000c */
[----:B------:R-:W-:-:S04]  /*142b0*/  IMAD.HI.U32 R2, R2, R3, RZ ;  /* 0x0000000302027227 */ /* 0x000fc800078e00ff */
[----:B------:R-:W-:Y:S01]  /*142c0*/  IMAD R3, R2, R10, R3 ;  /* 0x0000000a02037224 */ /* 0x000fe200078e0203 */
[----:B0-----:R-:W0:Y:S01]  /*142d0*/  MUFU.RCP R8, R8 ;  /* 0x0000000800087308 */ /* 0x001e220000001000 */
[----:B------:R-:W-:-:S03]  /*142e0*/  VIADD R19, R19, UR4 ;  /* 0x0000000413137c36 */ /* 0x000fc60008000000 */
[----:B------:R-:W-:-:S13]  /*142f0*/  ISETP.GT.U32.AND P1, PT, R4, R3, PT ;  /* 0x000000030400720c */ /* 0x000fda0003f24070 */
[----:B------:R-:W-:Y:S02]  /*14300*/  @!P1 IMAD.IADD R3, R3, 0x1, -R4 ;  /* 0x0000000103039824 */ /* 0x000fe400078e0a04 */
[----:B0-----:R-:W-:Y:S02]  /*14310*/  VIADD R10, R8, 0xffffffe ;  /* 0x0ffffffe080a7836 */ /* 0x001fe40000000000 */
[----:B------:R-:W-:Y:S01]  /*14320*/  @!P1 VIADD R2, R2, 0x1 ;  /* 0x0000000102029836 */ /* 0x000fe20000000000 */
[----:B------:R-:W-:Y:S02]  /*14330*/  ISETP.GE.U32.AND P0, PT, R3, R4, PT ;  /* 0x000000040300720c */ /* 0x000fe40003f06070 */
[----:B------:R-:W-:Y:S01]  /*14340*/  LOP3.LUT R4, R17, R6, RZ, 0x3c, !PT ;  /* 0x0000000611047212 */ /* 0x000fe200078e3cff */
[----:B------:R0:W1:Y:S01]  /*14350*/  F2I.FTZ.U32.TRUNC.NTZ R3, R10 ;  /* 0x0000000a00037305 */ /* 0x000062000021f000 */
[----:B------:R-:W-:Y:S02]  /*14360*/  ISETP.NE.AND P1, PT, R6, RZ, PT ;  /* 0x000000ff0600720c */ /* 0x000fe40003f25270 */
[----:B------:R-:W-:-:S02]  /*14370*/  ISETP.GE.AND P2, PT, R4, RZ, PT ;  /* 0x000000ff0400720c */ /* 0x000fc40003f46270 */
[----:B0-----:R-:W-:-:S05]  /*14380*/  IABS R10, R9 ;  /* 0x00000009000a7213 */ /* 0x001fca0000000000 */
[----:B------:R-:W-:-:S04]  /*14390*/  @P0 VIADD R2, R2, 0x1 ;  /* 0x0000000102020836 */ /* 0x000fc80000000000 */
[----:B------:R-:W-:Y:S02]  /*143a0*/  IMAD.MOV.U32 R8, RZ, RZ, R2 ;  /* 0x000000ffff087224 */ /* 0x000fe400078e0002 */
[----:B-1----:R-:W-:Y:S02]  /*143b0*/  IMAD.MOV R2, RZ, RZ, -R3 ;  /* 0x000000ffff027224 */ /* 0x002fe400078e0a03 */
[----:B------:R-:W-:Y:S01]  /*143c0*/  IMAD.MOV R10, RZ, RZ, -R10 ;  /* 0x000000ffff0a7224 */ /* 0x000fe200078e0a0a */
[----:B------:R-:W-:Y:S01]  /*143d0*/  @!P2 IADD3 R8, -R8, RZ, RZ ;  /* 0x000000ff0808a210 */ /* 0x000fe20007ffe1ff */
[----:B------:R-:W-:Y:S01]  /*143e0*/  IMAD R11, R2, R5, RZ ;  /* 0x00000005020b7224 */ /* 0x000fe200078e02ff */
[----:B------:R-:W-:Y:S01]  /*143f0*/  @!P1 LOP3.LUT R8, RZ, R6, RZ, 0x33, !PT ;  /* 0x00000006ff089212 */ /* 0x000fe200078e33ff */
[----:B------:R-:W-:-:S03]  /*14400*/  IMAD.MOV.U32 R2, RZ, RZ, RZ ;  /* 0x000000ffff027224 */ /* 0x000fc600078e00ff */
[----:B------:R-:W-:Y:S01]  /*14410*/  IABS R4, R8 ;  /* 0x0000000800047213 */ /* 0x000fe20000000000 */
[----:B------:R-:W-:-:S04]  /*14420*/  IMAD.HI.U32 R2, R3, R11, R2 ;  /* 0x0000000b03027227 */ /* 0x000fc800078e0002 */
[----:B------:R-:W-:Y:S02]  /*14430*/  IMAD.MOV.U32 R3, RZ, RZ, R4 ;  /* 0x000000ffff037224 */ /* 0x000fe400078e0004 */
[----:B------:R-:W-:Y:S02]  /*14440*/  IMAD.MOV.U32 R4, RZ, RZ, R10 ;  /* 0x000000ffff047224 */ /* 0x000fe400078e000a */
[----:B------:R-:W-:-:S04]  /*14450*/  IMAD.HI.U32 R2, R2, R3, RZ ;  /* 0x0000000302027227 */ /* 0x000fc800078e00ff */
[----:B------:R-:W-:Y:S01]  /*14460*/  IMAD R4, R2, R4, R3 ;  /* 0x0000000402047224 */ /* 0x000fe200078e0203 */
[----:B------:R-:W-:Y:S01]  /*14470*/  LOP3.LUT R3, R8, R9, RZ, 0x3c, !PT ;  /* 0x0000000908037212 */ /* 0x000fe200078e3cff */
[----:B------:R-:W-:-:S03]  /*14480*/  IMAD R6, R6, R8, RZ ;  /* 0x0000000806067224 */ /* 0x000fc600078e02ff */
[----:B------:R-:W-:Y:S01]  /*14490*/  ISETP.GT.U32.AND P1, PT, R5, R4, PT ;  /* 0x000000040500720c */ /* 0x000fe20003f24070 */
[----:B------:R-:W-:Y:S01]  /*144a0*/  IMAD.IADD R17, R17, 0x1, -R6 ;  /* 0x0000000111117824 */ /* 0x000fe200078e0a06 */
[----:B------:R-:W-:-:S11]  /*144b0*/  ISETP.GE.AND P2, PT, R3, RZ, PT ;  /* 0x000000ff0300720c */ /* 0x000fd60003f46270 */
[----:B------:R-:W-:Y:S02]  /*144c0*/  @!P1 IMAD.IADD R4, R4, 0x1, -R5 ;  /* 0x0000000104049824 */ /* 0x000fe400078e0a05 */
[----:B------:R-:W-:Y:S01]  /*144d0*/  @!P1 VIADD R2, R2, 0x1 ;  /* 0x0000000102029836 */ /* 0x000fe20000000000 */
[----:B------:R-:W-:Y:S02]  /*144e0*/  ISETP.NE.AND P1, PT, R9, RZ, PT ;  /* 0x000000ff0900720c */ /* 0x000fe40003f25270 */
[----:B------:R-:W-:-:S13]  /*144f0*/  ISETP.GE.U32.AND P0, PT, R4, R5, PT ;  /* 0x000000050400720c */ /* 0x000fda0003f06070 */
[----:B------:R-:W-:-:S04]  /*14500*/  @P0 VIADD R2, R2, 0x1 ;  /* 0x0000000102020836 */ /* 0x000fc80000000000 */
[----:B------:R-:W-:Y:S01]  /*14510*/  @!P2 IMAD.MOV R2, RZ, RZ, -R2 ;  /* 0x000000ffff02a224 */ /* 0x000fe200078e0a02 */
[----:B------:R-:W-:-:S04]  /*14520*/  @!P1 LOP3.LUT R2, RZ, R9, RZ, 0x33, !PT ;  /* 0x00000009ff029212 */ /* 0x000fc800078e33ff */
[----:B------:R-:W-:-:S05]  /*14530*/  IADD3 R18, -R2, RZ, RZ ;  /* 0x000000ff02127210 */ /* 0x000fca0007ffe1ff */
[C---:B------:R-:W-:Y:S02]  /*14540*/  IMAD R18, R9.reuse, R18, R8 ;  /* 0x0000001209127224 */ /* 0x040fe400078e0208 */
[----:B------:R-:W-:-:S04]  /*14550*/  IMAD R9, R9, 0x1000000, R2 ;  /* 0x0100000009097824 */ /* 0x000fc800078e0202 */
[----:B------:R-:W-:Y:S01]  /*14560*/  IMAD R18, R18, 0x10000, R9 ;  /* 0x0001000012127824 */ /* 0x000fe200078e0209 */
[----:B------:R-:W-:Y:S06]  /*14570*/  BRA `(.L_x_806) ;  /* 0x00000000000c7947 */ /* 0x000fec0003800000 */
.L_x_803:
[----:B------:R-:W-:Y:S02]  /*14580*/  IMAD.MOV.U32 R17, RZ, RZ, RZ ;  /* 0x000000ffff117224 */ /* 0x000fe400078e00ff */
[----:B------:R-:W-:Y:S02]  /*14590*/  IMAD.U32 R16, RZ, RZ, UR6 ;  /* 0x00000006ff107e24 */ /* 0x000fe4000f8e00ff */
[----:B------:R-:W-:-:S07]  /*145a0*/  IMAD.MOV.U32 R18, RZ, RZ, RZ ;  /* 0x000000ffff127224 */ /* 0x000fce00078e00ff */
.L_x_806:
[----:B------:R-:W-:-:S13]  /*145b0*/  ISETP.NE.AND P0, PT, R7, RZ, PT ;  /* 0x000000ff0700720c */ /* 0x000fda0003f05270 */
[----:B------:R-:W0:Y:S01]  /*145c0*/  @!P0 S2R R3, SR_CgaCtaId ;  /* 0x0000000000038919 */ /* 0x000e220000008800 */
[----:B------:R-:W-:-:S04]  /*145d0*/  @!P0 MOV R2, 0x400 ;  /* 0x0000040000028802 */ /* 0x000fc80000000f00 */
[----:B0-----:R-:W-:-:S05]  /*145e0*/  @!P0 LEA R2, R3, R2, 0x18 ;  /* 0x0000000203028211 */ /* 0x001fca00078ec0ff */
[----:B------:R2:W-:Y:S01]  /*145f0*/  @!P0 STS.128 [R2+0x228d0], R16 ;  /* 0x0228d01002008388 */ /* 0x0005e20000000c00 */
[----:B------:R-:W-:Y:S06]  /*14600*/  BAR.ARV 0x5, 0x180 ;  /* 0x0146000000007b1d */ /* 0x000fec0000002000 */
.L_x_801:
[----:B------:R3:W-:Y:S01]  /*14610*/  STL [R1+0x24], RZ ;  /* 0x000024ff01007387 */ /* 0x0007e20000100800 */
[----:B------:R-:W-:Y:S01]  /*14620*/  ULDC UR4, c[0x0][0xc3c] ;  /* 0x00030f0000047ab9 */ /* 0x000fe20000000800 */
[----:B------:R-:W-:Y:S01]  /*14630*/  IMAD.MOV.U32 R25, RZ, RZ, 0x1 ;  /* 0x00000001ff197424 */ /* 0x000fe200078e00ff */
[----:B-1----:R-:W-:Y:S02]  /*14640*/  ISETP.GE.AND P0, PT, R19, UR4, PT ;  /* 0x0000000413007c0c */ /* 0x002fe4000bf06270 */
[----:B------:R-:W-:-:S11]  /*14650*/  MOV R24, RZ ;  /* 0x000000ff00187202 */ /* 0x000fd60000000f00 */
[----:B---3--:R-:W-:Y:S05]  /*14660*/  @P0 BRA `(.L_x_807) ;  /* 0x0000006000340947 */ /* 0x008fea0003800000 */
[----:B------:R-:W1:Y:S01]  /*14670*/  S2UR UR5, SR_CgaCtaId ;  /* 0x00000000000579c3 */ /* 0x000e620000008800 */
[C---:B--2---:R-:W-:Y:S01]  /*14680*/  IMAD.SHL.U32 R2, R0.reuse, 0x8, RZ ;  /* 0x0000000800027824 */ /* 0x044fe200078e00ff */
[----:B------:R-:W-:Y:S01]  /*14690*/  LOP3.LUT R4, R0, 0x7f, RZ, 0xc0, !PT ;  /* 0x0000007f00047812 */ /* 0x000fe200078ec0ff */
[----:B------:R-:W-:Y:S01]  /*146a0*/  UMOV UR4, 0x400 ;  /* 0x0000040000047882 */ /* 0x000fe20000000000 */
[----:B------:R2:W-:Y:S01]  /*146b0*/  STL [R1+0x24], RZ ;  /* 0x000024ff01007387 */ /* 0x0005e20000100800 */
[----:B------:R-:W-:Y:S01]  /*146c0*/  BSSY B8, `(.L_x_807) ;  /* 0x0000607000087945 */ /* 0x000fe20003800000 */
[----:B0-----:R-:W-:Y:S01]  /*146d0*/  LOP3.LUT R3, R2, 0x1f8, RZ, 0xc0, !PT ;  /* 0x000001f802037812 */ /* 0x001fe200078ec0ff */
[----:B------:R-:W-:Y:S01]  /*146e0*/  IMAD.SHL.U32 R28, R4, 0x8, RZ ;  /* 0x00000008041c7824 */ /* 0x000fe200078e00ff */
[----:B------:R-:W-:Y:S01]  /*146f0*/  LOP3.LUT R2, R2, 0x38, RZ, 0xc0, !PT ;  /* 0x0000003802027812 */ /* 0x000fe200078ec0ff */
[----:B------:R-:W-:Y:S01]  /*14700*/  IMAD.MOV.U32 R26, RZ, RZ, 0x1 ;  /* 0x00000001ff1a7424 */ /* 0x000fe200078e00ff */
[----:B------:R-:W-:Y:S01]  /*14710*/  LOP3.LUT R3, R3, 0x38, R0, 0x78, !PT ;  /* 0x0000003803037812 */ /* 0x000fe200078e7800 */
[----:B------:R-:W-:Y:S01]  /*14720*/  IMAD.SHL.U32 R0, R0, 0x10, RZ ;  /* 0x0000001000007824 */ /* 0x000fe200078e00ff */
[----:B------:R-:W-:Y:S01]  /*14730*/  ULDC.64 UR38, c[0x0][0x198] ;  /* 0x0000660000267ab9 */ /* 0x000fe20000000a00 */
[----:B------:R-:W-:Y:S01]  /*14740*/  IMAD.MOV.U32 R23, RZ, RZ, RZ ;  /* 0x000000ffff177224 */ /* 0x000fe200078e00ff */
[----:B------:R-:W-:Y:S01]  /*14750*/  LOP3.LUT R28, R3, 0x200, R28, 0xf8, !PT ;  /* 0x00000200031c7812 */ /* 0x000fe200078ef81c */
[----:B------:R-:W-:Y:S01]  /*14760*/  IMAD.MOV.U32 R24, RZ, RZ, RZ ;  /* 0x000000ffff187224 */ /* 0x000fe200078e00ff */
[----:B------:R-:W-:Y:S01]  /*14770*/  SHF.R.U32.HI R3, RZ, 0x3, R4 ;  /* 0x00000003ff037819 */ /* 0x000fe20000011604 */
[----:B------:R-:W-:Y:S01]  /*14780*/  IMAD.MOV.U32 R25, RZ, RZ, 0x1 ;  /* 0x00000001ff197424 */ /* 0x000fe200078e00ff */
[----:B------:R-:W-:Y:S01]  /*14790*/  LOP3.LUT R4, R37, 0x2, RZ, 0xfc, !PT ;  /* 0x0000000225047812 */ /* 0x000fe200078efcff */
[----:B------:R-:W-:Y:S01]  /*147a0*/  ULDC UR36, c[0x0][0xc] ;  /* 0x0000030000247ab9 */ /* 0x000fe20000000800 */
[----:B------:R-:W-:-:S02]  /*147b0*/  LOP3.LUT R3, R3, 0x70, R0, 0xf8, !PT ;  /* 0x0000007003037812 */ /* 0x000fc400078ef800 */
[C---:B------:R-:W-:Y:S01]  /*147c0*/  LOP3.LUT R0, R2.reuse, 0x40, RZ, 0xfc, !PT ;  /* 0x0000004002007812 */ /* 0x040fe200078efcff */
[----:B-1----:R-:W-:Y:S01]  /*147d0*/  ULEA UR4, UR5, UR4, 0x18 ;  /* 0x0000000405047291 */ /* 0x002fe2000f8ec03f */
[C---:B------:R-:W-:Y:S02]  /*147e0*/  LOP3.LUT R3, R2.reuse, 0x80, RZ, 0xfc, !PT ;  /* 0x0000008002037812 */ /* 0x040fe400078efcff */
[----:B------:R-:W-:-:S03]  /*147f0*/  LOP3.LUT R2, R2, 0xc0, RZ, 0xfc, !PT ;  /* 0x000000c002027812 */ /* 0x000fc600078efcff */
[----:B------:R-:W-:-:S05]  /*14800*/  IMAD.U32 R22, RZ, RZ, UR4 ;  /* 0x00000004ff167e24 */ /* 0x000fca000f8e00ff */
[----:B------:R-:W-:-:S05]  /*14810*/  LEA R0, R28, R22, 0x1 ;  /* 0x000000161c007211 */ /* 0x000fca00078e08ff */
[----:B------:R2:W-:Y:S02]  /*14820*/  STL [R1+0x4], R0 ;  /* 0x0000040001007387 */ /* 0x0005e40000100800 */
.L_x_908:
[----:B------:R-:W0:Y:S02]  /*14830*/  LDC.64 R34, c[0x0][0xc88] ;  /* 0x00032200ff227b82 */ /* 0x000e240000000a00 */
[----:B0-----:R-:W-:-:S06]  /*14840*/  IMAD.WIDE R34, R19, 0x4, R34 ;  /* 0x0000000413227825 */ /* 0x001fcc00078e0222 */
[----:B--2---:R-:W2:Y:S01]  /*14850*/  LDG.E R34, desc[UR40][R34.64] ;  /* 0x0000002822227981 */ /* 0x004ea2000c1e1900 */
[----:B------:R-:W-:Y:S05]  /*14860*/  YIELD ;  /* 0x0000000000007946 */ /* 0x000fea0003800000 */
[----:B------:R-:W-:Y:S01]  /*14870*/  ULDC.64 UR4, c[0x0][0xa28] ;  /* 0x00028a0000047ab9 */ /* 0x000fe20000000a00 */
[----:B------:R-:W-:Y:S01]  /*14880*/  IMAD.MOV.U32 R30, RZ, RZ, RZ ;  /* 0x000000ffff1e7224 */ /* 0x000fe200078e00ff */
[----:B------:R-:W-:Y:S01]  /*14890*/  ISETP.NE.U32.AND P0, PT, RZ, UR4, PT ;  /* 0x00000004ff007c0c */ /* 0x000fe2000bf05070 */
[----:B-1----:R-:W-:Y:S01]  /*148a0*/  IMAD.MOV.U32 R6, RZ, RZ, RZ ;  /* 0x000000ffff067224 */ /* 0x002fe200078e00ff */
[----:B------:R-:W-:Y:S01]  /*148b0*/  ULDC.64 UR8, c[0x0][0xa18] ;  /* 0x0002860000087ab9 */ /* 0x000fe20000000a00 */
[----:B------:R-:W-:Y:S01]  /*148c0*/  ULDC.64 UR6, c[0x0][0xa10] ;  /* 0x0002840000067ab9 */ /* 0x000fe20000000a00 */
[----:B------:R-:W-:-:S02]  /*148d0*/  ISETP.NE.AND.EX P0, PT, RZ, UR5, PT, P0 ;  /* 0x00000005ff007c0c */ /* 0x000fc4000bf05300 */
[----:B--2---:R-:W-:-:S11]  /*148e0*/  SHF.R.S32.HI R0, RZ, 0x1f, R34 ;  /* 0x0000001fff007819 */ /* 0x004fd60000011422 */
[C---:B------:R-:W-:Y:S01]  /*148f0*/  @P0 LEA R2, P1, R34.reuse, UR4, 0x2 ;  /* 0x0000000422020c11 */ /* 0x040fe2000f8210ff */
[C---:B------:R-:W-:Y:S01]  /*14900*/  IMAD.SHL.U32 R31, R34.reuse, 0x4, RZ ;  /* 0x00000004221f7824 */ /* 0x040fe200078e00ff */
[C-C-:B------:R-:W-:Y:S01]  /*14910*/  SHF.L.U64.HI R32, R34.reuse, 0x2, R0.reuse ;  /* 0x0000000222207819 */ /* 0x140fe20000010200 */
[----:B------:R0:W-:Y:S01]  /*14920*/  STL [R1+0x14], R0 ;  /* 0x0000140001007387 */ /* 0x0001e20000100800 */
[----:B------:R-:W-:Y:S01]  /*14930*/  @P0 LEA.HI.X R3, R34, UR5, R0, 0x2, P1 ;  /* 0x0000000522030c11 */ /* 0x000fe200088f1400 */
[----:B------:R-:W-:-:S04]  /*14940*/  ULDC.64 UR4, c[0x0][0xa00] ;  /* 0x0002800000047ab9 */ /* 0x000fc80000000a00 */
[----:B------:R1:W5:Y:S01]  /*14950*/  @P0 LDG.E R30, desc[UR40][R2.64] ;  /* 0x00000028021e0981 */ /* 0x000362000c1e1900 */
[----:B------:R-:W-:Y:S02]  /*14960*/  ISETP.NE.U32.AND P0, PT, RZ, UR4, PT ;  /* 0x00000004ff007c0c */ /* 0x000fe4000bf05070 */
[----:B------:R-:W-:Y:S01]  /*14970*/  ISETP.NE.U32.AND P1, PT, RZ, UR8, PT ;  /* 0x00000008ff007c0c */ /* 0x000fe2000bf25070 */
[----:B0-----:R-:W-:Y:S01]  /*14980*/  IMAD.MOV.U32 R0, RZ, RZ, RZ ;  /* 0x000000ffff007224 */ /* 0x001fe200078e00ff */
[----:B------:R-:W-:Y:S02]  /*14990*/  ISETP.NE.AND.EX P0, PT, RZ, UR5, PT, P0 ;  /* 0x00000005ff007c0c */ /* 0x000fe4000bf05300 */
[----:B------:R-:W-:Y:S02]  /*149a0*/  ISETP.NE.AND.EX P1, PT, RZ, UR9, PT, P1 ;  /* 0x00000009ff007c0c */ /* 0x000fe4000bf25310 */
[----:B------:R-:W-:Y:S02]  /*149b0*/  ISETP.NE.U32.AND P2, PT, RZ, UR6, PT ;  /* 0x00000006ff007c0c */ /* 0x000fe4000bf45070 */
[----:B-1----:R-:W-:-:S02]  /*149c0*/  IADD3 R2, P3, R31, UR4, RZ ;  /* 0x000000041f027c10 */ /* 0x002fc4000ff7e0ff */
[----:B------:R-:W-:Y:S02]  /*149d0*/  ISETP.NE.AND.EX P2, PT, RZ, UR7, PT, P2 ;  /* 0x00000007ff007c0c */ /* 0x000fe4000bf45320 */
[----:B------:R-:W-:Y:S02]  /*149e0*/  IADD3.X R3, R32, UR5, RZ, P3, !PT ;  /* 0x0000000520037c10 */ /* 0x000fe40009ffe4ff */
[----:B---3--:R-:W-:-:S03]  /*149f0*/  IADD3 R4, P4, R31, UR6, RZ ;  /* 0x000000061f047c10 */ /* 0x008fc6000ff9e0ff */
[----:B------:R-:W2:Y:S01]  /*14a00*/  @P0 LDG.E R6, desc[UR40][R2.64] ;  /* 0x0000002802060981 */ /* 0x000ea2000c1e1900 */
[----:B------:R-:W-:Y:S01]  /*14a10*/  ULDC UR4, c[0x0][0x288] ;  /* 0x0000a20000047ab9 */ /* 0x000fe20000000800 */
[----:B------:R-:W-:Y:S01]  /*14a20*/  IADD3.X R5, R32, UR7, RZ, P4, !PT ;  /* 0x0000000720057c10 */ /* 0x000fe2000a7fe4ff */
[----:B------:R-:W-:Y:S01]  /*14a30*/  IMAD.U32 R8, RZ, RZ, UR4 ;  /* 0x00000004ff087e24 */ /* 0x000fe2000f8e00ff */
[----:B------:R-:W-:-:S03]  /*14a40*/  ULDC.64 UR4, c[0x0][0x418] ;  /* 0x0001060000047ab9 */ /* 0x000fc60000000a00 */
[----:B------:R-:W5:Y:S04]  /*14a50*/  @P2 LDG.E R0, desc[UR40][R4.64] ;  /* 0x0000002804002981 */ /* 0x000f68000c1e1900 */
[----:B--2---:R0:W-:Y:S02]  /*14a60*/  STL [R1+0xc], R6 ;  /* 0x00000c0601007387 */ /* 0x0041e40000100800 */
[----:B0-----:R-:W-:-:S04]  /*14a70*/  @P1 IADD3 R6, P3, R31, UR8, RZ ;  /* 0x000000081f061c10 */ /* 0x001fc8000ff7e0ff */
[----:B------:R-:W-:-:S05]  /*14a80*/  @P1 IADD3.X R7, R32, UR9, RZ, P3, !PT ;  /* 0x0000000920071c10 */ /* 0x000fca0009ffe4ff */
[----:B------:R0:W2:Y:S01]  /*14a90*/  @P1 LDG.E R8, desc[UR40][R6.64] ;  /* 0x0000002806081981 */ /* 0x0000a2000c1e1900 */
[----:B------:R-:W-:-:S03]  /*14aa0*/  UISETP.NE.U32.AND UP0, UPT, UR4, URZ, UPT ;  /* 0x0000003f0400728c */ /* 0x000fc6000bf05070 */
[----:B------:R-:W-:Y:S01]  /*14ab0*/  ULDC UR4, c[0x0][0x424] ;  /* 0x0001090000047ab9 */ /* 0x000fe20000000800 */
[----:B------:R-:W-:-:S03]  /*14ac0*/  UISETP.NE.AND.EX UP0, UPT, UR5, URZ, UPT, UP0 ;  /* 0x0000003f0500728c */ /* 0x000fc6000bf05300 */
[----:B------:R-:W-:Y:S01]  /*14ad0*/  ULDC UR5, c[0x0][0x2f0] ;  /* 0x0000bc0000057ab9 */ /* 0x000fe20000000800 */
[----:B------:R-:W-:-:S04]  /*14ae0*/  USEL UR4, UR4, 0x1, UP0 ;  /* 0x0000000104047887 */ /* 0x000fc80008000000 */
[----:B------:R-:W-:-:S03]  /*14af0*/  UIMAD UR4, UR4, UR5, URZ ;  /* 0x00000005040472a4 */ /* 0x000fc6000f8e023f */
[----:B------:R-:W-:Y:S02]  /*14b00*/  ULDC UR5, c[0x0][0x348] ;  /* 0x0000d20000057ab9 */ /* 0x000fe40000000800 */
[----:B0-----:R-:W-:Y:S01]  /*14b10*/  IMAD.U32 R6, RZ, RZ, UR5 ;  /* 0x00000005ff067e24 */ /* 0x001fe2000f8e00ff */
[----:B--2---:R0:W-:Y:S02]  /*14b20*/  STL [R1+0x18], R8 ;  /* 0x0000180801007387 */ /* 0x0041e40000100800 */
[----:B0-----:R-:W-:Y:S01]  /*14b30*/  IMAD.U32 R8, RZ, RZ, UR4 ;  /* 0x00000004ff087e24 */ /* 0x001fe2000f8e00ff */
[----:B----4-:R-:W-:Y:S06]  /*14b40*/  @P1 BRA `(.L_x_808) ;  /* 0x0000000000141947 */ /* 0x010fec0003800000 */
[----:B------:R-:W-:Y:S05]  /*14b50*/  @!P0 BRA `(.L_x_808) ;  /* 0x0000000000108947 */ /* 0x000fea0003800000 */
[----:B------:R-:W2:Y:S04]  /*14b60*/  LDG.E R7, desc[UR40][R2.64] ;  /* 0x0000002802077981 */ /* 0x000ea8000c1e1900 */
[----:B------:R-:W2:Y:S02]  /*14b70*/  LDG.E R10, desc[UR40][R2.64+0x4] ;  /* 0x00000428020a7981 */ /* 0x000ea4000c1e1900 */
[----:B--2---:R-:W-:-:S05]  /*14b80*/  IMAD.IADD R2, R10, 0x1, -R7 ;  /* 0x000000010a027824 */ /* 0x004fca00078e0a07 */
[----:B------:R0:W-:Y:S02]  /*14b90*/  STL [R1+0x18], R2 ;  /* 0x0000180201007387 */ /* 0x0001e40000100800 */
.L_x_808:
[----:B------:R-:W-:Y:S01]  /*14ba0*/  ULDC.64 UR4, c[0x0][0xa20] ;  /* 0x0002880000047ab9 */ /* 0x000fe20000000a00 */
[C---:B------:R-:W-:Y:S02]  /*14bb0*/  LOP3.LUT R7, R18.reuse, 0xff000000, RZ, 0xc0, !PT ;  /* 0xff00000012077812 */ /* 0x040fe400078ec0ff */
[----:B------:R-:W-:Y:S02]  /*14bc0*/  ISETP.NE.U32.AND P0, PT, RZ, UR4, PT ;  /* 0x00000004ff007c0c */ /* 0x000fe4000bf05070 */
[----:B------:R-:W-:Y:S02]  /*14bd0*/  SHF.R.U32.HI R7, RZ, 0x8, R7 ;  /* 0x00000008ff077819 */ /* 0x000fe40000011607 */
[----:B------:R-:W-:Y:S02]  /*14be0*/  ISETP.NE.AND.EX P0, PT, RZ, UR5, PT, P0 ;  /* 0x00000005ff007c0c */ /* 0x000fe4000bf05300 */
[C---:B0-----:R-:W-:Y:S02]  /*14bf0*/  LOP3.LUT R2, R18.reuse, 0xff0000, RZ, 0xc0, !PT ;  /* 0x00ff000012027812 */ /* 0x041fe400078ec0ff */
[----:B------:R-:W-:-:S02]  /*14c00*/  LOP3.LUT R18, R18, 0xffff, RZ, 0xc0, !PT ;  /* 0x0000ffff12127812 */ /* 0x000fc400078ec0ff */
[----:B------:R-:W-:Y:S02]  /*14c10*/  LEA.HI R7, R2, R7, RZ, 0x10 ;  /* 0x0000000702077211 */ /* 0x000fe400078f80ff */
[----:B------:R-:W-:-:S05]  /*14c20*/  MOV R27, R34 ;  /* 0x00000022001b7202 */ /* 0x000fca0000000f00 */
[----:B------:R-:W-:Y:S05]  /*14c30*/  @!P0 BRA `(.L_x_809) ;  /* 0x0000000000108947 */ /* 0x000fea0003800000 */
[----:B------:R-:W-:-:S04]  /*14c40*/  IADD3 R2, P0, R31, UR4, RZ ;  /* 0x000000041f027c10 */ /* 0x000fc8000ff1e0ff */
[----:B------:R-:W-:-:S05]  /*14c50*/  IADD3.X R3, R32, UR5, RZ, P0, !PT ;  /* 0x0000000520037c10 */ /* 0x000fca00087fe4ff */
[----:B------:R0:W5:Y:S01]  /*14c60*/  LDG.E R8, desc[UR40][R2.64] ;  /* 0x0000002802087981 */ /* 0x000162000c1e1900 */
[----:B------:R-:W-:Y:S05]  /*14c70*/  BRA `(.L_x_810) ;  /* 0x0000000000247947 */ /* 0x000fea0003800000 */
.L_x_809:
[----:B------:R-:W-:Y:S02]  /*14c80*/  ULDC.64 UR4, c[0x0][0xa08] ;  /* 0x0002820000047ab9 */ /* 0x000fe40000000a00 */
[----:B------:R-:W-:-:S04]  /*14c90*/  ISETP.NE.U32.AND P0, PT, RZ, UR4, PT ;  /* 0x00000004ff007c0c */ /* 0x000fc8000bf05070 */
[----:B------:R-:W-:-:S13]  /*14ca0*/  ISETP.NE.AND.EX P0, PT, RZ, UR5, PT, P0 ;  /* 0x00000005ff007c0c */ /* 0x000fda000bf05300 */
[----:B------:R-:W-:Y:S05]  /*14cb0*/  @!P0 BRA `(.L_x_810) ;  /* 0x0000000000148947 */ /* 0x000fea0003800000 */
[----:B------:R-:W0:Y:S02]  /*14cc0*/  LDC.64 R2, c[0x0][0xa08] ;  /* 0x00028200ff027b82 */ /* 0x000e240000000a00 */
[----:B0-----:R-:W-:-:S05]  /*14cd0*/  IMAD.WIDE R2, R27, 0x4, R2 ;  /* 0x000000041b027825 */ /* 0x001fca00078e0202 */
[----:B------:R-:W2:Y:S04]  /*14ce0*/  LDG.E R8, desc[UR40][R2.64] ;  /* 0x0000002802087981 */ /* 0x000ea8000c1e1900 */
[----:B------:R-:W2:Y:S02]  /*14cf0*/  LDG.E R2, desc[UR40][R2.64+0x4] ;  /* 0x0000042802027981 */ /* 0x000ea4000c1e1900 */
[----:B--2---:R-:W-:-:S07]  /*14d00*/  IMAD.IADD R8, R2, 0x1, -R8 ;  /* 0x0000000102087824 */ /* 0x004fce00078e0a08 */
.L_x_810:
[----:B0-----:R-:W2:Y:S04]  /*14d10*/  @P2 LDG.E R2, desc[UR40][R4.64] ;  /* 0x0000002804022981 */ /* 0x001ea8000c1e1900 */
[----:B------:R0:W2:Y:S01]  /*14d20*/  @P2 LDG.E R4, desc[UR40][R4.64+0x4] ;  /* 0x0000042804042981 */ /* 0x0000a2000c1e1900 */
[----:B-----5:R-:W-:Y:S01]  /*14d30*/  IMAD.IADD R8, R8, 0x1, -R30 ;  /* 0x0000000108087824 */ /* 0x020fe200078e0a1e */
[----:B------:R-:W-:Y:S01]  /*14d40*/  BSSY B0, `(.L_x_811) ;  /* 0x000002a000007945 */ /* 0x000fe20003800000 */
[----:B------:R-:W-:Y:S02]  /*14d50*/  LOP3.LUT R29, R7, 0xff, RZ, 0xc0, !PT ;  /* 0x000000ff071d7812 */ /* 0x000fe400078ec0ff */
[----:B0-----:R-:W-:Y:S01]  /*14d60*/  SHF.R.U32.HI R5, RZ, 0x10, R7 ;  /* 0x00000010ff057819 */ /* 0x001fe20000011607 */
[----:B--2---:R-:W-:-:S04]  /*14d70*/  @P2 IMAD.IADD R6, R4, 0x1, -R2 ;  /* 0x0000000104062824 */ /* 0x004fc800078e0a02 */
[----:B------:R-:W-:-:S04]  /*14d80*/  IMAD.IADD R3, R8, 0x1, R6 ;  /* 0x0000000108037824 */ /* 0x000fc800078e0206 */
[C---:B------:R-:W-:Y:S01]  /*14d90*/  VIADD R4, R3.reuse, 0x5f ;  /* 0x0000005f03047836 */ /* 0x040fe20000000000 */
[----:B------:R-:W-:Y:S01]  /*14da0*/  ISETP.GE.AND P1, PT, R3, 0x1, PT ;  /* 0x000000010300780c */ /* 0x000fe20003f26270 */
[----:B------:R0:W-:Y:S02]  /*14db0*/  STL [R1+0x8], R3 ;  /* 0x0000080301007387 */ /* 0x0001e40000100800 */
[----:B------:R-:W-:-:S05]  /*14dc0*/  IMAD.HI R4, R4, 0x2aaaaaab, RZ ;  /* 0x2aaaaaab04047827 */ /* 0x000fca00078e02ff */
[----:B------:R-:W-:Y:S01]  /*14dd0*/  SHF.R.U32.HI R2, RZ, 0x1f, R4 ;  /* 0x0000001fff027819 */ /* 0x000fe20000011604 */
[----:B0-----:R-:W-:-:S03]  /*14de0*/  IMAD.MOV.U32 R3, RZ, RZ, RZ ;  /* 0x000000ffff037224 */ /* 0x001fc600078e00ff */
[----:B------:R-:W-:Y:S01]  /*14df0*/  LEA.HI.SX32 R4, R4, R2, 0x1c ;  /* 0x0000000204047211 */ /* 0x000fe200078fe2ff */
[----:B------:R-:W-:Y:S06]  /*14e00*/  @!P1 BRA `(.L_x_812) ;  /* 0x0000000000749947 */ /* 0x000fec0003800000 */
[----:B------:R-:W-:Y:S01]  /*14e10*/  ISETP.NE.AND P0, PT, R5, RZ, PT ;  /* 0x000000ff0500720c */ /* 0x000fe20003f05270 */
[----:B------:R-:W-:-:S03]  /*14e20*/  ULDC UR4, c[0x0][0x9f0] ;  /* 0x00027c0000047ab9 */ /* 0x000fc60000000800 */
[----:B------:R-:W-:-:S04]  /*14e30*/  SEL R7, R5, UR4, P0 ;  /* 0x0000000405077c07 */ /* 0x000fc80008000000 */
[----:B------:R-:W-:Y:S02]  /*14e40*/  IABS R10, R7 ;  /* 0x00000007000a7213 */ /* 0x000fe40000000000 */
[----:B------:R-:W-:Y:S02]  /*14e50*/  IADD3 R9, R7, -0x1, R4 ;  /* 0xffffffff07097810 */ /* 0x000fe40007ffe004 */
[----:B------:R-:W0:Y:S08]  /*14e60*/  I2F.RP R2, R10 ;  /* 0x0000000a00027306 */ /* 0x000e300000209400 */
[----:B0-----:R-:W0:Y:S02]  /*14e70*/  MUFU.RCP R2, R2 ;  /* 0x0000000200027308 */ /* 0x001e240000001000 */
[----:B0-----:R-:W-:-:S06]  /*14e80*/  VIADD R2, R2, 0xffffffe ;  /* 0x0ffffffe02027836 */ /* 0x001fcc0000000000 */
[----:B------:R0:W1:Y:S02]  /*14e90*/  F2I.FTZ.U32.TRUNC.NTZ R3, R2 ;  /* 0x0000000200037305 */ /* 0x000064000021f000 */
[----:B0-----:R-:W-:-:S04]  /*14ea0*/  LOP3.LUT R2, R9, R7, RZ, 0x3c, !PT ;  /* 0x0000000709027212 */ /* 0x001fc800078e3cff */
[----:B------:R-:W-:Y:S01]  /*14eb0*/  ISETP.GE.AND P4, PT, R2, RZ, PT ;  /* 0x000000ff0200720c */ /* 0x000fe20003f86270 */
[----:B-1----:R-:W-:-:S04]  /*14ec0*/  IMAD.MOV R2, RZ, RZ, -R3 ;  /* 0x000000ffff027224 */ /* 0x002fc800078e0a03 */
[----:B------:R-:W-:Y:S01]  /*14ed0*/  IMAD R11, R2, R10, RZ ;  /* 0x0000000a020b7224 */ /* 0x000fe200078e02ff */
[----:B------:R-:W-:-:S05]  /*14ee0*/  MOV R2, RZ ;  /* 0x000000ff00027202 */ /* 0x000fca0000000f00 */
        /* <DEDUP_REMOVED lines=15> */
.L_x_812:
[----:B------:R-:W-:Y:S05]  /*14fe0*/  BSYNC B0 ;  /* 0x0000000000007941 */ /* 0x000fea0003800000 */
.L_x_811:
[-C--:B------:R-:W-:Y:S01]  /*14ff0*/  IMAD R2, R29, R3.reuse, RZ ;  /* 0x000000031d027224 */ /* 0x080fe200078e02ff */
[----:B------:R-:W-:Y:S04]  /*15000*/  BSSY B0, `(.L_x_813) ;  /* 0x0000131000007945 */ /* 0x000fe80003800000 */
[C---:B------:R-:W-:Y:S01]  /*15010*/  VIADDMNMX R3, R2.reuse, R3, R4, PT ;  /* 0x0000000302037246 */ /* 0x040fe20003800104 */
[----:B------:R-:W-:-:S04]  /*15020*/  IMAD R2, R2, 0x60, -R8 ;  /* 0x0000006002027824 */ /* 0x000fc800078e0a08 */
[----:B------:R-:W-:Y:S01]  /*15030*/  IMAD R3, R3, 0x60, -R8 ;  /* 0x0000006003037824 */ /* 0x000fe200078e0a08 */
[----:B------:R-:W-:-:S04]  /*15040*/  VIMNMX R2, RZ, R2, !PT ;  /* 0x00000002ff027248 */ /* 0x000fc80007fe0100 */
[----:B------:R-:W-:-:S04]  /*15050*/  VIMNMX R3, R3, R6, PT ;  /* 0x0000000603037248 */ /* 0x000fc80003fe0100 */
[----:B------:R-:W-:-:S13]  /*15060*/  ISETP.GT.AND P0, PT, R3, R2, PT ;  /* 0x000000020300720c */ /* 0x000fda0003f04270 */
[----:B------:R-:W-:Y:S02]  /*15070*/  @P0 VIADD R6, R3, 0x5f ;  /* 0x0000005f03060836 */ /* 0x000fe40000000000 */
[----:B------:R-:W-:-:S04]  /*15080*/  IMAD.WIDE.U32 R2, R2, -0x55555555, RZ ;  /* 0xaaaaaaab02027825 */ /* 0x000fc800078e00ff */
[----:B------:R-:W-:Y:S01]  /*15090*/  @P0 IMAD.HI R6, R6, 0x2aaaaaab, RZ ;  /* 0x2aaaaaab06060827 */ /* 0x000fe200078e02ff */
[----:B------:R-:W-:-:S04]  /*150a0*/  SHF.R.U32.HI R7, RZ, 0x6, R3 ;  /* 0x00000006ff077819 */ /* 0x000fc80000011603 */
[----:B------:R-:W-:Y:S01]  /*150b0*/  @P0 SHF.R.U32.HI R3, RZ, 0x1f, R6 ;  /* 0x0000001fff030819 */ /* 0x000fe20000011606 */
[----:B------:R-:W-:-:S03]  /*150c0*/  IMAD.MOV.U32 R2, RZ, RZ, R7 ;  /* 0x000000ffff027224 */ /* 0x000fc600078e0007 */
[----:B------:R-:W-:Y:S02]  /*150d0*/  @P0 LEA.HI.SX32 R2, R6, R3, 0x1c ;  /* 0x0000000306020211 */ /* 0x000fe400078fe2ff */
[----:B------:R-:W-:Y:S02]  /*150e0*/  PLOP3.LUT P0, PT, PT, PT, PT, 0x80, 0x0 ;  /* 0x000000000000781c */ /* 0x000fe40003f0f070 */
[----:B------:R-:W-:-:S13]  /*150f0*/  ISETP.GT.AND P3, PT, R2, R7, PT ;  /* 0x000000070200720c */ /* 0x000fda0003f64270 */
[----:B------:R-:W-:Y:S05]  /*15100*/  @!P3 BRA `(.L_x_814) ;  /* 0x000000100080b947 */ /* 0x000fea0003800000 */
[----:B------:R-:W-:Y:S01]  /*15110*/  UMOV UR4, 0xffffffff ;  /* 0xffffffff00047882 */ /* 0x000fe20000000000 */
[----:B------:R-:W-:Y:S02]  /*15120*/  SEL R6, R27, RZ, !P2 ;  /* 0x000000ff1b067207 */ /* 0x000fe40005000000 */
[----:B------:R-:W-:Y:S05]  /*15130*/  BRA.DIV UR4, `(.L_x_815) ;  /* 0x00000072048c7947 */ /* 0x000fea000b800000 */
[----:B------:R-:W0:Y:S02]  /*15140*/  S2R R3, SR_TID.X ;  /* 0x0000000000037919 */ /* 0x000e240000002100 */
[----:B0-----:R-:W-:-:S04]  /*15150*/  SHF.R.U32.HI R3, RZ, 0x5, R3 ;  /* 0x00000005ff037819 */ /* 0x001fc80000011603 */
[----:B------:R-:W-:-:S05]  /*15160*/  LOP3.LUT R3, R3, 0x3, RZ, 0xc0, !PT ;  /* 0x0000000303037812 */ /* 0x000fca00078ec0ff */
[----:B------:R0:W1:Y:S02]  /*15170*/  SHFL.IDX PT, R14, R3, RZ, 0x1f ;  /* 0x00001fff030e7589 */ /* 0x00006400000e0000 */
.L_x_1004:
[----:B-1----:R-:W-:Y:S02]  /*15180*/  ISETP.NE.AND P0, PT, R14, RZ, PT ;  /* 0x000000ff0e00720c */ /* 0x002fe40003f05270 */
[----:B------:R-:W-:-:S11]  /*15190*/  PLOP3.LUT P6, PT, PT, PT, PT, 0x8, 0x0 ;  /* 0x000000000000781c */ /* 0x000fd60003fce170 */
[----:B------:R-:W-:Y:S05]  /*151a0*/  @P0 BRA `(.L_x_816) ;  /* 0x00000000000c0947 */ /* 0x000fea0003800000 */
[----:B------:R-:W-:-:S03]  /*151b0*/  UMOV UR4, 0xffffffff ;  /* 0xffffffff00047882 */ /* 0x000fc60000000000 */
[----:B------:R-:W-:Y:S05]  /*151c0*/  BRA.DIV UR4, `(.L_x_817) ;  /* 0x00000072049c7947 */ /* 0x000fea000b800000 */
[----:B------:R-:W-:-:S13]  /*151d0*/  ELECT P6, URZ, PT ;  /* 0x00000000003f782f */ /* 0x000fda00038c0000 */
.L_x_816:
[----:B0-----:R-:W2:Y:S01]  /*151e0*/  LDL R3, [R1+0x24] ;  /* 0x0000240001037983 */ /* 0x001ea20000100800 */
[----:B------:R-:W-:Y:S01]  /*151f0*/  BSSY B1, `(.L_x_818) ;  /* 0x0000008000017945 */ /* 0x000fe20003800000 */
[----:B--2---:R-:W-:-:S04]  /*15200*/  IADD3 R3, R3, 0x1, RZ ;  /* 0x0000000103037810 */ /* 0x004fc80007ffe0ff */
[----:B------:R-:W-:-:S04]  /*15210*/  LEA.HI R8, R3, R3, RZ, 0x1 ;  /* 0x0000000303087211 */ /* 0x000fc800078f08ff */
[----:B------:R-:W-:-:S05]  /*15220*/  LOP3.LUT R8, R8, 0xfffffffe, RZ, 0xc0, !PT ;  /* 0xfffffffe08087812 */ /* 0x000fca00078ec0ff */
[----:B------:R-:W-:-:S05]  /*15230*/  IMAD.IADD R3, R3, 0x1, -R8 ;  /* 0x0000000103037824 */ /* 0x000fca00078e0a08 */
[----:B------:R-:W-:-:S04]  /*15240*/  SHF.L.U32 R3, R3, 0x1f, RZ ;  /* 0x0000001f03037819 */ /* 0x000fc800000006ff */
[----:B------:R-:W0:Y:S02]  /*15250*/  SYNCS.PHASECHK.TRANS64.TRYWAIT P0, [R22+URZ+0x22820], R3 ;  /* 0x02282003160075a7 */ /* 0x000e24000800017f */
[----:B0-----:R-:W-:Y:S05]  /*15260*/  @!P0 BRA `(.L_x_819) ;  /* 0x0000007000948947 */ /* 0x001fea0003800000 */
.L_x_1007:
[----:B------:R-:W-:Y:S05]  /*15270*/  BSYNC B1 ;  /* 0x0000000000017941 */ /* 0x000fea0003800000 */
.L_x_818:
[----:B------:R-:W-:Y:S04]  /*15280*/  BSSY B1, `(.L_x_820) ;  /* 0x000007b000017945 */ /* 0x000fe80003800000 */
[----:B------:R-:W-:Y:S05]  /*15290*/  @!P6 BRA `(.L_x_821) ;  /* 0x0000000400e4e947 */ /* 0x000fea0003800000 */
[----:B0-----:R-:W-:Y:S01]  /*152a0*/  IMAD R3, R23, 0x8, R22 ;  /* 0x0000000817037824 */ /* 0x001fe200078e0216 */
[----:B------:R-:W-:Y:S01]  /*152b0*/  SHF.L.U32 R8, R26, 0x1f, RZ ;  /* 0x0000001f1a087819 */ /* 0x000fe200000006ff */
[----:B------:R-:W0:Y:S01]  /*152c0*/  S2R R9, SR_TID.X ;  /* 0x0000000000097919 */ /* 0x000e220000002100 */
[----:B------:R-:W-:Y:S02]  /*152d0*/  BSSY B2, `(.L_x_822) ;  /* 0x0000005000027945 */ /* 0x000fe40003800000 */
[----:B------:R-:W1:Y:S01]  /*152e0*/  SYNCS.PHASECHK.TRANS64.TRYWAIT P0, [R3+URZ+0x228a0], R8 ;  /* 0x0228a008030075a7 */ /* 0x000e62000800017f */
[----:B0-----:R-:W-:-:S04]  /*152f0*/  LOP3.LUT R9, R9, 0x7f, RZ, 0xc0, !PT ;  /* 0x0000007f09097812 */ /* 0x001fc800078ec0ff */
[----:B------:R-:W-:Y:S01]  /*15300*/  ISETP.NE.AND P2, PT, R9, RZ, PT ;  /* 0x000000ff0900720c */ /* 0x000fe20003f45270 */
[----:B-1----:R-:W-:-:S12]  /*15310*/  @!P0 BRA `(.L_x_823) ;  /* 0x00000070007c8947 */ /* 0x002fd80003800000 */
.L_x_1008:
[----:B------:R-:W-:Y:S05]  /*15320*/  BSYNC B2 ;  /* 0x0000000000027941 */ /* 0x000fea0003800000 */
.L_x_822:
[----:B------:R-:W-:Y:S04]  /*15330*/  BSSY B2, `(.L_x_824) ;  /* 0x0000009000027945 */ /* 0x000fe80003800000 */
[----:B------:R-:W-:Y:S05]  /*15340*/  @P2 BRA `(.L_x_825) ;  /* 0x00000000001c2947 */ /* 0x000fea0003800000 */
[----:B------:R-:W1:Y:S01]  /*15350*/  S2R R10, SR_TID.X ;  /* 0x00000000000a7919 */ /* 0x000e620000002100 */
[----:B------:R-:W-:-:S04]  /*15360*/  IMAD.MOV.U32 R9, RZ, RZ, 0x3000 ;  /* 0x00003000ff097424 */ /* 0x000fc800078e00ff */
[----:B------:R2:W-:Y:S01]  /*15370*/  SYNCS.ARRIVE.TRANS64 RZ, [R3+URZ+0x22890], R9 ;  /* 0x0228900903ff79a7 */ /* 0x0005e2000800003f */
[----:B-1----:R-:W-:-:S04]  /*15380*/  LOP3.LUT R10, R10, 0x1f, RZ, 0xc0, !PT ;  /* 0x0000001f0a0a7812 */ /* 0x002fc800078ec0ff */
[----:B------:R-:W-:-:S13]  /*15390*/  ISETP.NE.AND P0, PT, R10, RZ, PT ;  /* 0x000000ff0a00720c */ /* 0x000fda0003f05270 */
[----:B--2---:R-:W-:Y:S05]  /*153a0*/  @!P0 BRA `(.L_x_825) ;  /* 0x0000000000048947 */ /* 0x004fea0003800000 */
[----:B------:R-:W-:Y:S01]  /*153b0*/  BPT.TRAP 0x1 ;  /* 0x000000040000795c */ /* 0x000fe20000300000 */
.L_x_825:
[----:B------:R-:W-:Y:S05]  /*153c0*/  BSYNC B2 ;  /* 0x0000000000027941 */ /* 0x000fea0003800000 */
.L_x_824:
[----:B------:R-:W-:Y:S01]  /*153d0*/  IMAD.MOV.U32 R14, RZ, RZ, RZ ;  /* 0x000000ffff0e7224 */ /* 0x000fe200078e00ff */
[----:B------:R-:W-:Y:S01]  /*153e0*/  UIADD3 UR4, UP0, UR38, 0x570, URZ ;  /* 0x0000057026047890 */ /* 0x000fe2000ff1e03f */
[----:B------:R-:W-:Y:S01]  /*153f0*/  IMAD R9, R2, 0x60, R0 ;  /* 0x0000006002097824 */ /* 0x000fe200078e0200 */
[----:B------:R-:W-:Y:S01]  /*15400*/  PLOP3.LUT P0, PT, PT, PT, PT, 0x80, 0x0 ;  /* 0x000000000000781c */ /* 0x000fe20003f0f070 */
[----:B------:R-:W-:Y:S01]  /*15410*/  IMAD R10, R23, 0x3000, R22 ;  /* 0x00003000170a7824 */ /* 0x000fe200078e0216 */
[----:B------:R-:W-:Y:S01]  /*15420*/  R2UR UR10, R14 ;  /* 0x000000000e0a72ca */ /* 0x000fe200000e0000 */
[----:B------:R-:W-:Y:S01]  /*15430*/  VIADD R9, R9, 0xffffffa0 ;  /* 0xffffffa009097836 */ /* 0x000fe20000000000 */
[----:B------:R-:W-:Y:S01]  /*15440*/  UIADD3.X UR5, URZ, UR39, URZ, UP0, !UPT ;  /* 0x000000273f057290 */ /* 0x000fe200087fe43f */
[----:B------:R-:W-:Y:S01]  /*15450*/  VIADD R10, R10, 0x1c400 ;  /* 0x0001c4000a0a7836 */ /* 0x000fe20000000000 */
[----:B------:R-:W-:Y:S01]  /*15460*/  UMOV UR6, 0x0 ;  /* 0x0000000000067882 */ /* 0x000fe20000000000 */
[----:B------:R-:W-:Y:S01]  /*15470*/  VIADD R11, R3, 0x22890 ;  /* 0x00022890030b7836 */ /* 0x000fe20000000000 */
[----:B------:R-:W-:-:S09]  /*15480*/  UMOV UR7, 0x12f00000 ;  /* 0x12f0000000077882 */ /* 0x000fd20000000000 */
.L_x_826:
[----:B------:R-:W-:-:S13]  /*15490*/  @P0 ELECT P3, URZ, PT ;  /* 0x00000000003f082f */ /* 0x000fda0003860000 */
[----:B------:R-:W-:Y:S02]  /*154a0*/  @P3 R2UR UR13, R6 ;  /* 0x00000000060d32ca */ /* 0x000fe400000e0000 */
[----:B------:R-:W-:Y:S02]  /*154b0*/  @P3 R2UR UR12, R18 ;  /* 0x00000000120c32ca */ /* 0x000fe400000e0000 */
[----:B------:R-:W-:Y:S02]  /*154c0*/  @P3 R2UR UR11, R9 ;  /* 0x00000000090b32ca */ /* 0x000fe400000e0000 */
[----:B------:R-:W-:Y:S02]  /*154d0*/  @P3 R2UR UR9, R11 ;  /* 0x000000000b0932ca */ /* 0x000fe400000e0000 */
[----:B------:R-:W-:Y:S02]  /*154e0*/  @P3 R2UR UR8, R10 ;  /* 0x000000000a0832ca */ /* 0x000fe400000e0000 */
[----:B------:R-:W-:-:S02]  /*154f0*/  @P3 PLOP3.LUT P0, PT, P3, PT, PT, 0x8, 0x0 ;  /* 0x000000000000381c */ /* 0x000fc40001f0e170 */
[----:B------:R-:W-:-:S09]  /*15500*/  PLOP3.LUT P3, PT, PT, PT, PT, 0x8, 0x0 ;  /* 0x000000000000781c */ /* 0x000fd20003f6e170 */
[----:B------:R1:W-:Y:S02]  /*15510*/  UTMALDG.4D [UR8], [UR4], desc[UR6] ;  /* 0x00000608040075b4 */ /* 0x0003e40008019000 */
[----:B-1----:R-:W-:Y:S05]  /*15520*/  @P0 BRA.U.ANY `(.L_x_826) ;  /* 0xfffffffd00d80947 */ /* 0x002fea000393ffff */
[----:B------:R-:W1:Y:S01]  /*15530*/  SYNCS.PHASECHK.TRANS64.TRYWAIT P0, [R3+URZ+0x228c0], R8 ;  /* 0x0228c008030075a7 */ /* 0x000e62000800017f */
[----:B------:R-:W-:Y:S04]  /*15540*/  BSSY B2, `(.L_x_827) ;  /* 0x0000002000027945 */ /* 0x000fe80003800000 */
[----:B-1----:R-:W-:Y:S05]  /*15550*/  @!P0 BRA `(.L_x_828) ;  /* 0x0000007000008947 */ /* 0x002fea0003800000 */
.L_x_1009:
[----:B------:R-:W-:Y:S05]  /*15560*/  BSYNC B2 ;  /* 0x0000000000027941 */ /* 0x000fea0003800000 */
.L_x_827:
[----:B------:R-:W-:Y:S01]  /*15570*/  BSSY B2, `(.L_x_829) ;  /* 0x000000b000027945 */ /* 0x000fe20003800000 */
[----:B------:R-:W-:Y:S01]  /*15580*/  IMAD.MOV.U32 R12, RZ, RZ, 0x0 ;  /* 0x00000000ff0c7424 */ /* 0x000fe200078e00ff */
[----:B------:R-:W-:Y:S02]  /*15590*/  MOV R13, 0x12f00000 ;  /* 0x12f00000000d7802 */ /* 0x000fe40000000f00 */
[----:B------:R-:W-:Y:S05]  /*155a0*/  @P2 BRA `(.L_x_830) ;  /* 0x00000000001c2947 */ /* 0x000fea0003800000 */
[----:B------:R-:W2:Y:S01]  /*155b0*/  S2R R10, SR_TID.X ;  /* 0x00000000000a7919 */ /* 0x000ea20000002100 */
[----:B01----:R-:W-:-:S04]  /*155c0*/  IMAD.MOV.U32 R8, RZ, RZ, 0xc000 ;  /* 0x0000c000ff087424 */ /* 0x003fc800078e00ff */
[----:B------:R3:W-:Y:S01]  /*155d0*/  SYNCS.ARRIVE.TRANS64 RZ, [R3+URZ+0x228b0], R8 ;  /* 0x0228b00803ff79a7 */ /* 0x0007e2000800003f */
[----:B--2---:R-:W-:-:S04]  /*155e0*/  LOP3.LUT R10, R10, 0x1f, RZ, 0xc0, !PT ;  /* 0x0000001f0a0a7812 */ /* 0x004fc800078ec0ff */
[----:B------:R-:W-:-:S13]  /*155f0*/  ISETP.NE.AND P0, PT, R10, RZ, PT ;  /* 0x000000ff0a00720c */ /* 0x000fda0003f05270 */
[----:B---3--:R-:W-:Y:S05]  /*15600*/  @!P0 BRA `(.L_x_830) ;  /* 0x0000000000048947 */ /* 0x008fea0003800000 */
[----:B------:R-:W-:Y:S01]  /*15610*/  BPT.TRAP 0x1 ;  /* 0x000000040000795c */ /* 0x000fe20000300000 */
.L_x_830:
[----:B------:R-:W-:Y:S05]  /*15620*/  BSYNC B2 ;  /* 0x0000000000027941 */ /* 0x000fea0003800000 */
.L_x_829:
[----:B------:R-:W-:Y:S01]  /*15630*/  R2UR UR10, R14 ;  /* 0x000000000e0a72ca */ /* 0x000fe200000e0000 */
[----:B01----:R-:W-:Y:S01]  /*15640*/  IMAD R8, R23, 0xc000, R22 ;  /* 0x0000c00017087824 */ /* 0x003fe200078e0216 */
[----:B------:R-:W-:Y:S01]  /*15650*/  R2UR UR6, R12 ;  /* 0x000000000c0672ca */ /* 0x000fe200000e0000 */
[----:B------:R-:W-:Y:S01]  /*15660*/  UIADD3 UR4, UP0, UR38, 0x670, URZ ;  /* 0x0000067026047890 */ /* 0x000fe2000ff1e03f */
[----:B------:R-:W-:Y:S01]  /*15670*/  R2UR UR7, R13 ;  /* 0x000000000d0772ca */ /* 0x000fe200000e0000 */
[----:B------:R-:W-:Y:S01]  /*15680*/  VIADD R3, R3, 0x228b0 ;  /* 0x000228b003037836 */ /* 0x000fe20000000000 */
[----:B------:R-:W-:Y:S01]  /*15690*/  PLOP3.LUT P0, PT, PT, PT, PT, 0x80, 0x0 ;  /* 0x000000000000781c */ /* 0x000fe20003f0f070 */
[----:B------:R-:W-:Y:S01]  /*156a0*/  VIADD R10, R8, 0x400 ;  /* 0x00000400080a7836 */ /* 0x000fe20000000000 */
[----:B------:R-:W-:-:S12]  /*156b0*/  UIADD3.X UR5, URZ, UR39, URZ, UP0, !UPT ;  /* 0x000000273f057290 */ /* 0x000fd800087fe43f */
.L_x_831:
        /* <DEDUP_REMOVED lines=9> */
[----:B0-----:R-:W-:Y:S05]  /*15750*/  @P0 BRA.U.ANY `(.L_x_831) ;  /* 0xfffffffd00d80947 */ /* 0x001fea000393ffff */
[----:B------:R-:W-:Y:S01]  /*15760*/  R2UR UR6, R12 ;  /* 0x000000000c0672ca */ /* 0x000fe200000e0000 */
[----:B------:R-:W-:Y:S01]  /*15770*/  VIADD R10, R8, 0x3400 ;  /* 0x00003400080a7836 */ /* 0x000fe20000000000 */
[----:B------:R-:W-:Y:S01]  /*15780*/  R2UR UR7, R13 ;  /* 0x000000000d0772ca */ /* 0x000fe200000e0000 */
[----:B------:R-:W-:Y:S01]  /*15790*/  UMOV UR10, 0x40 ;  /* 0x00000040000a7882 */ /* 0x000fe20000000000 */
[----:B------:R-:W-:-:S13]  /*157a0*/  PLOP3.LUT P0, PT, PT, PT, PT, 0x80, 0x0 ;  /* 0x000000000000781c */ /* 0x000fda0003f0f070 */
.L_x_832:
        /* <DEDUP_REMOVED lines=15> */
.L_x_833:
        /* <DEDUP_REMOVED lines=15> */
.L_x_834:
        /* <DEDUP_REMOVED lines=10> */
.L_x_821:
[----:B------:R-:W-:Y:S05]  /*15a30*/  BSYNC B1 ;  /* 0x0000000000017941 */ /* 0x000fea0003800000 */
.L_x_820:
[----:B------:R-:W-:Y:S01]  /*15a40*/  VIADD R11, R2, 0xfffffffe ;  /* 0xfffffffe020b7836 */ /* 0x000fe20000000000 */
[----:B------:R-:W-:Y:S01]  /*15a50*/  PLOP3.LUT P0, PT, PT, PT, PT, 0x8, 0x0 ;  /* 0x000000000000781c */ /* 0x000fe20003f0e170 */
[----:B------:R-:W-:-:S03]  /*15a60*/  VIADD R23, R23, 0x1 ;  /* 0x0000000117177836 */ /* 0x000fc60000000000 */
[----:B------:R-:W-:Y:S02]  /*15a70*/  ISETP.GE.AND P3, PT, R11, R7, PT ;  /* 0x000000070b00720c */ /* 0x000fe40003f66270 */
[----:B------:R-:W-:-:S04]  /*15a80*/  ISETP.NE.AND P2, PT, R23, 0x2, PT ;  /* 0x000000021700780c */ /* 0x000fc80003f45270 */
[----:B------:R-:W-:Y:S02]  /*15a90*/  SEL R2, RZ, 0x1, P2 ;  /* 0x00000001ff027807 */ /* 0x000fe40001000000 */
[----:B------:R-:W-:Y:S02]  /*15aa0*/  SEL R23, R23, RZ, P2 ;  /* 0x000000ff17177207 */ /* 0x000fe40001000000 */
[----:B------:R-:W-:-:S03]  /*15ab0*/  LOP3.LUT R26, R26, R2, RZ, 0x3c, !PT ;  /* 0x000000021a1a7212 */ /* 0x000fc600078e3cff */
[----:B------:R-:W-:Y:S05]  /*15ac0*/  @!P3 BRA `(.L_x_814) ;  /* 0x000000080010b947 */ /* 0x000fea0003800000 */
.L_x_850:
[----:B------:R-:W-:Y:S05]  /*15ad0*/  YIELD ;  /* 0x0000000000007946 */ /* 0x000fea0003800000 */
[----:B------:R-:W-:Y:S04]  /*15ae0*/  BSSY B1, `(.L_x_835) ;  /* 0x000007a000017945 */ /* 0x000fe80003800000 */
[----:B------:R-:W-:Y:S05]  /*15af0*/  @!P6 BRA `(.L_x_836) ;  /* 0x0000000400e0e947 */ /* 0x000fea0003800000 */
[----:B------:R-:W-:Y:S01]  /*15b00*/  LEA R8, R23, R22, 0x3 ;  /* 0x0000001617087211 */ /* 0x000fe200078e18ff */
[----:B0-----:R-:W0:Y:S01]  /*15b10*/  S2R R3, SR_TID.X ;  /* 0x0000000000037919 */ /* 0x001e220000002100 */
[----:B------:R-:W-:Y:S01]  /*15b20*/  SHF.L.U32 R2, R26, 0x1f, RZ ;  /* 0x0000001f1a027819 */ /* 0x000fe200000006ff */
[----:B------:R-:W-:Y:S03]  /*15b30*/  BSSY B2, `(.L_x_837) ;  /* 0x0000005000027945 */ /* 0x000fe60003800000 */
[----:B------:R-:W1:Y:S01]  /*15b40*/  SYNCS.PHASECHK.TRANS64.TRYWAIT P2, [R8+URZ+0x228a0], R2 ;  /* 0x0228a002080075a7 */ /* 0x000e62000804017f */
[----:B0-----:R-:W-:-:S04]  /*15b50*/  LOP3.LUT R3, R3, 0x7f, RZ, 0xc0, !PT ;  /* 0x0000007f03037812 */ /* 0x001fc800078ec0ff */
[----:B------:R-:W-:Y:S01]  /*15b60*/  ISETP.NE.AND P3, PT, R3, RZ, PT ;  /* 0x000000ff0300720c */ /* 0x000fe20003f65270 */
[----:B-1----:R-:W-:-:S12]  /*15b70*/  @!P2 BRA `(.L_x_838) ;  /* 0x00000068008ca947 */ /* 0x002fd80003800000 */
.L_x_1010:
[----:B------:R-:W-:Y:S05]  /*15b80*/  BSYNC B2 ;  /* 0x0000000000027941 */ /* 0x000fea0003800000 */
.L_x_837:
        /* <DEDUP_REMOVED lines=9> */
.L_x_840:
[----:B------:R-:W-:Y:S05]  /*15c20*/  BSYNC B2 ;  /* 0x0000000000027941 */ /* 0x000fea0003800000 */
.L_x_839:
        /* <DEDUP_REMOVED lines=10> */
[----:B------:R-:W-:-:S10]  /*15cd0*/  UMOV UR7, 0x12f00000 ;  /* 0x12f0000000077882 */ /* 0x000fd40000000000 */
.L_x_841:
        /* <DEDUP_REMOVED lines=13> */
.L_x_1011:
[----:B------:R-:W-:Y:S05]  /*15db0*/  BSYNC B2 ;  /* 0x0000000000027941 */ /* 0x000fea0003800000 */
.L_x_842:
[----:B------:R-:W-:Y:S01]  /*15dc0*/  BSSY B2, `(.L_x_844) ;  /* 0x000000b000027945 */ /* 0x000fe20003800000 */
[----:B01----:R-:W-:Y:S02]  /*15dd0*/  IMAD.MOV.U32 R2, RZ, RZ, 0x0 ;  /* 0x00000000ff027424 */ /* 0x003fe400078e00ff */
[----:B------:R-:W-:Y:S01]  /*15de0*/  IMAD.MOV.U32 R3, RZ, RZ, 0x12f00000 ;  /* 0x12f00000ff037424 */ /* 0x000fe200078e00ff */
[----:B------:R-:W-:Y:S06]  /*15df0*/  @P3 BRA `(.L_x_845) ;  /* 0x00000000001c3947 */ /* 0x000fec0003800000 */
[----:B------:R-:W0:Y:S01]  /*15e00*/  S2R R13, SR_TID.X ;  /* 0x00000000000d7919 */ /* 0x000e220000002100 */
[----:B------:R-:W-:-:S04]  /*15e10*/  IMAD.MOV.U32 R9, RZ, RZ, 0xc000 ;  /* 0x0000c000ff097424 */ /* 0x000fc800078e00ff */
[----:B------:R1:W-:Y:S01]  /*15e20*/  SYNCS.ARRIVE.TRANS64 RZ, [R8+URZ+0x228b0], R9 ;  /* 0x0228b00908ff79a7 */ /* 0x0003e2000800003f */
[----:B0-----:R-:W-:-:S04]  /*15e30*/  LOP3.LUT R13, R13, 0x1f, RZ, 0xc0, !PT ;  /* 0x0000001f0d0d7812 */ /* 0x001fc800078ec0ff */
[----:B------:R-:W-:-:S13]  /*15e40*/  ISETP.NE.AND P2, PT, R13, RZ, PT ;  /* 0x000000ff0d00720c */ /* 0x000fda0003f45270 */
[----:B-1----:R-:W-:Y:S05]  /*15e50*/  @!P2 BRA `(.L_x_845) ;  /* 0x000000000004a947 */ /* 0x002fea0003800000 */
[----:B------:R-:W-:Y:S01]  /*15e60*/  BPT.TRAP 0x1 ;  /* 0x000000040000795c */ /* 0x000fe20000300000 */
.L_x_845:
[----:B------:R-:W-:Y:S05]  /*15e70*/  BSYNC B2 ;  /* 0x0000000000027941 */ /* 0x000fea0003800000 */
.L_x_844:
[----:B------:R-:W-:Y:S01]  /*15e80*/  R2UR UR6, R2 ;  /* 0x00000000020672ca */ /* 0x000fe200000e0000 */
[----:B------:R-:W-:Y:S01]  /*15e90*/  IMAD R9, R23, 0xc000, R22 ;  /* 0x0000c00017097824 */ /* 0x000fe200078e0216 */
[----:B------:R-:W-:Y:S01]  /*15ea0*/  R2UR UR7, R3 ;  /* 0x00000000030772ca */ /* 0x000fe200000e0000 */
[----:B------:R-:W-:Y:S01]  /*15eb0*/  UIADD3 UR4, UP0, UR38, 0x670, URZ ;  /* 0x0000067026047890 */ /* 0x000fe2000ff1e03f */
[----:B------:R-:W-:Y:S01]  /*15ec0*/  R2UR UR10, R12 ;  /* 0x000000000c0a72ca */ /* 0x000fe200000e0000 */
[----:B------:R-:W-:Y:S01]  /*15ed0*/  VIADD R8, R8, 0x228b0 ;  /* 0x000228b008087836 */ /* 0x000fe20000000000 */
[----:B------:R-:W-:Y:S01]  /*15ee0*/  PLOP3.LUT P2, PT, PT, PT, PT, 0x80, 0x0 ;  /* 0x000000000000781c */ /* 0x000fe20003f4f070 */
[----:B------:R-:W-:Y:S01]  /*15ef0*/  UIADD3.X UR5, URZ, UR39, URZ, UP0, !UPT ;  /* 0x000000273f057290 */ /* 0x000fe200087fe43f */
[----:B------:R-:W-:-:S11]  /*15f00*/  IADD3 R12, R9, 0x400, RZ ;  /* 0x00000400090c7810 */ /* 0x000fd60007ffe0ff */
.L_x_846:
        /* <DEDUP_REMOVED lines=15> */
.L_x_847:
        /* <DEDUP_REMOVED lines=15> */
.L_x_848:
        /* <DEDUP_REMOVED lines=15> */
.L_x_849:
        /* <DEDUP_REMOVED lines=10> */
.L_x_836:
[----:B------:R-:W-:Y:S05]  /*16280*/  BSYNC B1 ;  /* 0x0000000000017941 */ /* 0x000fea0003800000 */
.L_x_835:
[----:B------:R-:W-:Y:S01]  /*16290*/  ISETP.GT.AND P3, PT, R11, R7, PT ;  /* 0x000000070b00720c */ /* 0x000fe20003f64270 */
[----:B------:R-:W-:Y:S02]  /*162a0*/  VIADD R23, R23, 0x1 ;  /* 0x0000000117177836 */ /* 0x000fe40000000000 */
[----:B------:R-:W-:-:S03]  /*162b0*/  VIADD R11, R11, 0xffffffff ;  /* 0xffffffff0b0b7836 */ /* 0x000fc60000000000 */
[----:B------:R-:W-:-:S04]  /*162c0*/  ISETP.NE.AND P2, PT, R23, 0x2, PT ;  /* 0x000000021700780c */ /* 0x000fc80003f45270 */
[----:B------:R-:W-:Y:S02]  /*162d0*/  SEL R2, RZ, 0x1, P2 ;  /* 0x00000001ff027807 */ /* 0x000fe40001000000 */
[----:B------:R-:W-:Y:S02]  /*162e0*/  SEL R23, R23, RZ, P2 ;  /* 0x000000ff17177207 */ /* 0x000fe40001000000 */
[----:B------:R-:W-:Y:S01]  /*162f0*/  LOP3.LUT R26, R26, R2, RZ, 0x3c, !PT ;  /* 0x000000021a1a7212 */ /* 0x000fe200078e3cff */
[----:B------:R-:W-:Y:S06]  /*16300*/  @P3 BRA `(.L_x_850) ;  /* 0xfffffff400f03947 */ /* 0x000fec000383ffff */
.L_x_814:
[----:B------:R-:W-:Y:S05]  /*16310*/  BSYNC B0 ;  /* 0x0000000000007941 */ /* 0x000fea0003800000 */
.L_x_813:
[----:B------:R-:W-:Y:S05]  /*16320*/  @!P0 WARPSYNC.ALL ;  /* 0x0000000000008948 */ /* 0x000fea0003800000 */
[----:B------:R-:W-:Y:S01]  /*16330*/  @!P0 BAR.SYNC.DEFER_BLOCKING 0xc, 0x180 ;  /* 0x0306000000008b1d */ /* 0x000fe20000010000 */
[----:B------:R-:W-:-:S05]  /*16340*/  IMAD.MOV.U32 R0, RZ, RZ, RZ ;  /* 0x000000ffff007224 */ /* 0x000fca00078e00ff */
[----:B------:R-:W-:Y:S04]  /*16350*/  BSSY B0, `(.L_x_851) ;  /* 0x000001e000007945 */ /* 0x000fe80003800000 */
[----:B------:R-:W-:Y:S05]  /*16360*/  @!P1 BRA `(.L_x_852) ;  /* 0x0000000000709947 */ /* 0x000fea0003800000 */
[----:B------:R-:W-:-:S13]  /*16370*/  ISETP.NE.AND P0, PT, R5, RZ, PT ;  /* 0x000000ff0500720c */ /* 0x000fda0003f05270 */
[----:B------:R-:W1:Y:S02]  /*16380*/  @!P0 LDC R5, c[0x0][0x9f0] ;  /* 0x00027c00ff058b82 */ /* 0x000e640000000800 */
[-C--:B-1----:R-:W-:Y:S02]  /*16390*/  IABS R0, R5.reuse ;  /* 0x0000000500007213 */ /* 0x082fe40000000000 */
[----:B------:R-:W-:Y:S02]  /*163a0*/  IABS R7, R5 ;  /* 0x0000000500077213 */ /* 0x000fe40000000000 */
[----:B------:R-:W1:Y:S03]  /*163b0*/  I2F.RP R2, R0 ;  /* 0x0000000000027306 */ /* 0x000e660000209400 */
[----:B------:R-:W-:-:S05]  /*163c0*/  IMAD.MOV R7, RZ, RZ, -R7 ;  /* 0x000000ffff077224 */ /* 0x000fca00078e0a07 */
[----:B-1----:R-:W1:Y:S02]  /*163d0*/  MUFU.RCP R2, R2 ;  /* 0x0000000200027308 */ /* 0x002e640000001000 */
[----:B-1----:R-:W-:-:S06]  /*163e0*/  VIADD R2, R2, 0xffffffe ;  /* 0x0ffffffe02027836 */ /* 0x002fcc0000000000 */
[----:B0-----:R-:W0:Y:S02]  /*163f0*/  F2I.FTZ.U32.TRUNC.NTZ R3, R2 ;  /* 0x0000000200037305 */ /* 0x001e24000021f000 */
[----:B0-----:R-:W-:-:S04]  /*16400*/  IMAD.MOV R2, RZ, RZ, -R3 ;  /* 0x000000ffff027224 */ /* 0x001fc800078e0a03 */
[----:B------:R-:W-:Y:S01]  /*16410*/  IMAD R6, R2, R0, RZ ;  /* 0x0000000002067224 */ /* 0x000fe200078e02ff */
[----:B------:R-:W-:-:S05]  /*16420*/  MOV R2, RZ ;  /* 0x000000ff00027202 */ /* 0x000fca0000000f00 */
[----:B------:R-:W-:Y:S01]  /*16430*/  IMAD.HI.U32 R6, R3, R6, R2 ;  /* 0x0000000603067227 */ /* 0x000fe200078e0002 */
[----:B------:R-:W-:-:S04]  /*16440*/  IADD3 R3, R4, -0x1, R5 ;  /* 0xffffffff04037810 */ /* 0x000fc80007ffe005 */
[----:B------:R-:W-:Y:S02]  /*16450*/  IABS R2, R3 ;  /* 0x0000000300027213 */ /* 0x000fe40000000000 */
[----:B------:R-:W-:-:S03]  /*16460*/  LOP3.LUT R3, R3, R5, RZ, 0x3c, !PT ;  /* 0x0000000503037212 */ /* 0x000fc600078e3cff */
[----:B------:R-:W-:Y:S01]  /*16470*/  IMAD.HI.U32 R6, R6, R2, RZ ;  /* 0x0000000206067227 */ /* 0x000fe200078e00ff */
[----:B------:R-:W-:-:S03]  /*16480*/  ISETP.GE.AND P2, PT, R3, RZ, PT ;  /* 0x000000ff0300720c */ /* 0x000fc60003f46270 */
        /* <DEDUP_REMOVED lines=10> */
.L_x_852:
[----:B------:R-:W-:Y:S05]  /*16530*/  BSYNC B0 ;  /* 0x0000000000007941 */ /* 0x000fea0003800000 */
.L_x_851:
[-C--:B------:R-:W-:Y:S01]  /*16540*/  IMAD R29, R29, R0.reuse, RZ ;  /* 0x000000001d1d7224 */ /* 0x080fe200078e02ff */
[----:B------:R-:W-:Y:S04]  /*16550*/  BSSY B7, `(.L_x_853) ;  /* 0x000035a000077945 */ /* 0x000fe80003800000 */
[----:B------:R-:W-:-:S04]  /*16560*/  VIADDMNMX R35, R29, R0, R4, PT ;  /* 0x000000001d237246 */ /* 0x000fc80003800104 */
[----:B------:R-:W-:Y:S01]  /*16570*/  ISETP.GT.AND P0, PT, R35, R29, PT ;  /* 0x0000001d2300720c */ /* 0x000fe20003f04270 */
[----:B------:R1:W-:-:S12]  /*16580*/  STL [R1+0x20], R35 ;  /* 0x0000202301007387 */ /* 0x0003d80000100800 */
[----:B-1----:R-:W-:Y:S05]  /*16590*/  @P0 BRA `(.L_x_854) ;  /* 0x0000000000440947 */ /* 0x002fea0003800000 */
[----:B------:R-:W1:Y:S02]  /*165a0*/  S2R R2, SR_TID.X ;  /* 0x0000000000027919 */ /* 0x000e640000002100 */
[----:B-1----:R-:W-:-:S04]  /*165b0*/  LOP3.LUT R2, R2, 0x7f, RZ, 0xc0, !PT ;  /* 0x0000007f02027812 */ /* 0x002fc800078ec0ff */
[----:B------:R-:W-:-:S13]  /*165c0*/  ISETP.NE.AND P0, PT, R2, RZ, PT ;  /* 0x000000ff0200720c */ /* 0x000fda0003f05270 */
[----:B------:R-:W-:Y:S05]  /*165d0*/  @P0 BRA `(.L_x_855) ;  /* 0x0000003400440947 */ /* 0x000fea0003800000 */
[----:B------:R-:W1:Y:S01]  /*165e0*/  S2R R5, SR_LANEID ;  /* 0x0000000000057919 */ /* 0x000e620000000000 */
[----:B------:R-:W-:Y:S01]  /*165f0*/  VOTEU.ANY UR4, UPT, PT ;  /* 0x0000000000047886 */ /* 0x000fe200038e0100 */
[----:B0-----:R-:W0:Y:S01]  /*16600*/  LDC.64 R2, c[0x0][0xc60] ;  /* 0x00031800ff027b82 */ /* 0x001e220000000a00 */
[----:B------:R-:W1:Y:S02]  /*16610*/  FLO.U32 R0, UR4 ;  /* 0x0000000400007d00 */ /* 0x000e6400080e0000 */
[----:B-1----:R-:W-:-:S06]  /*16620*/  ISETP.EQ.U32.AND P0, PT, R0, R5, PT ;  /* 0x000000050000720c */ /* 0x002fcc0003f02070 */
[----:B------:R-:W0:Y:S07]  /*16630*/  POPC R5, UR4 ;  /* 0x0000000400057d09 */ /* 0x000e2e0008000000 */
[----:B0-----:R-:W2:Y:S01]  /*16640*/  @P0 ATOMG.E.ADD.STRONG.GPU PT, R3, desc[UR40][R2.64], R5 ;  /* 0x00000005020309a8 */ /* 0x001ea200081ee1e8 */
[----:B------:R-:W0:Y:S02]  /*16650*/  S2R R4, SR_LTMASK ;  /* 0x0000000000047919 */ /* 0x000e240000003900 */
[----:B0-----:R-:W-:-:S04]  /*16660*/  LOP3.LUT R4, R4, UR4, RZ, 0xc0, !PT ;  /* 0x0000000404047c12 */ /* 0x001fc8000f8ec0ff */
[----:B------:R-:W0:Y:S01]  /*16670*/  POPC R7, R4 ;  /* 0x0000000400077309 */ /* 0x000e220000000000 */
[----:B--2---:R-:W0:Y:S02]  /*16680*/  SHFL.IDX PT, R0, R3, R0, 0x1f ;  /* 0x00001f0003007589 */ /* 0x004e2400000e0000 */
[----:B0-----:R-:W-:Y:S01]  /*16690*/  IADD3 R16, R0, UR36, R7 ;  /* 0x0000002400107c10 */ /* 0x001fe2000fffe007 */
[----:B------:R-:W-:Y:S06]  /*166a0*/  BRA `(.L_x_855) ;  /* 0x0000003400107947 */ /* 0x000fec0003800000 */
.L_x_854:
        /* <DEDUP_REMOVED lines=8> */
[----:B------:R-:W-:Y:S01]  /*16730*/  IMAD.U32 R4, RZ, RZ, UR6 ;  /* 0x00000006ff047e24 */ /* 0x000fe2000f8e00ff */
[----:B------:R-:W-:Y:S01]  /*16740*/  MOV R5, UR7 ;  /* 0x0000000700057c02 */ /* 0x000fe20008000f00 */
[----:B0-----:R-:W0:Y:S01]  /*16750*/  LDC.64 R2, c[0x4][R2] ;  /* 0x0100000002027b82 */ /* 0x001e220000000a00 */
        /* <DEDUP_REMOVED lines=8> */
[----:B0-----:R-:W-:Y:S05]  /*167e0*/  CALL.ABS.NOINC R2 ;  /* 0x0000000002007343 */ /* 0x001fea0003c00000 */
.L_x_857:
[----:B------:R-:W-:Y:S05]  /*167f0*/  BSYNC B6 ;  /* 0x0000000000067941 */ /* 0x000fea0003800000 */
.L_x_856:
        /* <DEDUP_REMOVED lines=8> */
[----:B0-----:R0:W1:Y:S01]  /*16880*/  LDC.64 R2, c[0x4][R33] ;  /* 0x0100000021027b82 */ /* 0x0010620000000a00 */
[----:B------:R-:W-:Y:S01]  /*16890*/  MOV R4, UR6 ;  /* 0x0000000600047c02 */ /* 0x000fe20008000f00 */
        /* <DEDUP_REMOVED lines=10> */
.L_x_860:
[----:B------:R0:W1:Y:S01]  /*16940*/  LDC.64 R2, c[0x4][R33] ;  /* 0x0100000021027b82 */ /* 0x0000620000000a00 */
[----:B------:R-:W-:Y:S01]  /*16950*/  ULDC.64 UR4, c[0x4][0x98] ;  /* 0x0100260000047ab9 */ /* 0x000fe20000000a00 */
[----:B------:R-:W-:Y:S01]  /*16960*/  ULDC.64 UR6, c[0x4][0xa0] ;  /* 0x0100280000067ab9 */ /* 0x000fe20000000a00 */
[----:B------:R-:W-:Y:S01]  /*16970*/  ULDC.64 UR8, c[0x4][0x18] ;  /* 0x0100060000087ab9 */ /* 0x000fe20000000a00 */
[----:B------:R-:W-:Y:S01]  /*16980*/  MOV R4, UR4 ;  /* 0x0000000400047c02 */ /* 0x000fe20008000f00 */
[----:B------:R-:W-:Y:S02]  /*16990*/  IMAD.U32 R5, RZ, RZ, UR5 ;  /* 0x00000005ff057e24 */ /* 0x000fe4000f8e00ff */
        /* <DEDUP_REMOVED lines=9> */
.L_x_859:
[----:B------:R-:W-:Y:S05]  /*16a30*/  BSYNC B6 ;  /* 0x0000000000067941 */ /* 0x000fea0003800000 */
.L_x_858:
[----:B------:R-:W2:Y:S01]  /*16a40*/  LDL.LU R21, [R1] ;  /* 0x0000000001157983 */ /* 0x000ea20000300800 */
[----:B------:R-:W-:Y:S01]  /*16a50*/  ULDC.64 UR4, c[0x0][0x9f8] ;  /* 0x00027e0000047ab9 */ /* 0x000fe20000000a00 */
[----:B------:R-:W1:Y:S02]  /*16a60*/  LDC R8, c[0x0][0x430] ;  /* 0x00010c00ff087b82 */ /* 0x000e640000000800 */
[----:B------:R-:W3:Y:S01]  /*16a70*/  LDL R20, [R1+0x8] ;  /* 0x0000080001147983 */ /* 0x000ee20000100800 */
[----:B------:R-:W-:Y:S01]  /*16a80*/  ISETP.NE.U32.AND P0, PT, RZ, UR4, PT ;  /* 0x00000004ff007c0c */ /* 0x000fe2000bf05070 */
[----:B------:R-:W4:Y:S03]  /*16a90*/  S2R R33, SR_TID.X ;  /* 0x0000000000217919 */ /* 0x000f260000002100 */
[----:B------:R-:W-:-:S13]  /*16aa0*/  ISETP.NE.AND.EX P0, PT, RZ, UR5, PT, P0 ;  /* 0x00000005ff007c0c */ /* 0x000fda000bf05300 */
[----:B------:R-:W-:Y:S01]  /*16ab0*/  @P0 IADD3 R2, P1, R31, UR4, RZ ;  /* 0x000000041f020c10 */ /* 0x000fe2000ff3e0ff */
[----:B------:R-:W1:Y:S01]  /*16ac0*/  S2R R10, SR_TID.X ;  /* 0x00000000000a7919 */ /* 0x000e620000002100 */
[----:B------:R-:W-:Y:S01]  /*16ad0*/  VIADD R0, R35, 0xffffffff ;  /* 0xffffffff23007836 */ /* 0x000fe20000000000 */
[----:B------:R-:W-:Y:S01]  /*16ae0*/  LOP3.LUT R9, R37, 0x2, RZ, 0xfc, !PT ;  /* 0x0000000225097812 */ /* 0x000fe200078efcff */
[----:B------:R-:W-:Y:S01]  /*16af0*/  ULDC UR4, c[0x0][0x320] ;  /* 0x0000c80000047ab9 */ /* 0x000fe20000000800 */
[----:B0-----:R-:W-:-:S05]  /*16b00*/  @P0 IADD3.X R3, R32, UR5, RZ, P1, !PT ;  /* 0x0000000520030c10 */ /* 0x001fca0008ffe4ff */
[----:B------:R0:W2:Y:S01]  /*16b10*/  @P0 LDG.E R27, desc[UR40][R2.64] ;  /* 0x00000028021b0981 */ /* 0x0000a2000c1e1900 */
[----:B----4-:R-:W-:-:S04]  /*16b20*/  LOP3.LUT R33, R33, 0x7f, RZ, 0xc0, !PT ;  /* 0x0000007f21217812 */ /* 0x010fc800078ec0ff */
[----:B------:R-:W-:Y:S02]  /*16b30*/  SHF.R.U32.HI R33, RZ, 0x3, R33 ;  /* 0x00000003ff217819 */ /* 0x000fe40000011621 */
[----:B-1----:R-:W-:Y:S02]  /*16b40*/  ISETP.NE.AND P1, PT, R8, 0x1, PT ;  /* 0x000000010800780c */ /* 0x002fe40003f25270 */
[----:B------:R-:W-:-:S04]  /*16b50*/  SHF.L.U32 R10, R10, 0x4, RZ ;  /* 0x000000040a0a7819 */ /* 0x000fc800000006ff */
[----:B------:R-:W-:-:S07]  /*16b60*/  LOP3.LUT R10, R33, 0x70, R10, 0xf8, !PT ;  /* 0x00000070210a7812 */ /* 0x000fce00078ef80a */
[----:B------:R-:W1:Y:S01]  /*16b70*/  @P1 LDC R5, c[0x0][0x434] ;  /* 0x00010d00ff051b82 */ /* 0x000e620000000800 */
[----:B------:R-:W-:-:S07]  /*16b80*/  IMAD R36, R0, 0x60, R10 ;  /* 0x0000006000247824 */ /* 0x000fce00078e020a */
[----:B------:R-:W4:Y:S01]  /*16b90*/  @P1 LDC R4, c[0x0][0x438] ;  /* 0x00010e00ff041b82 */ /* 0x000f220000000800 */
[----:B------:R-:W-:Y:S01]  /*16ba0*/  IMAD.MOV.U32 R35, RZ, RZ, RZ ;  /* 0x000000ffff237224 */ /* 0x000fe200078e00ff */
[----:B------:R-:W-:Y:S01]  /*16bb0*/  UMOV UR5, 0xffffffff ;  /* 0xffffffff00057882 */ /* 0x000fe20000000000 */
[----:B---3--:R-:W-:-:S04]  /*16bc0*/  ISETP.GE.AND P0, PT, R36, R20, PT ;  /* 0x000000142400720c */ /* 0x008fc80003f06270 */
[----:B------:R-:W-:Y:S01]  /*16bd0*/  ISETP.GT.U32.OR P0, PT, R10, 0x5f, P0 ;  /* 0x0000005f0a00780c */ /* 0x000fe20000704470 */
[----:B------:R-:W-:-:S12]  /*16be0*/  IMAD.IADD R36, R36, 0x1, R30 ;  /* 0x0000000124247824 */ /* 0x000fd800078e021e */
[----:B0-----:R-:W0:Y:S01]  /*16bf0*/  @!P0 LDC.64 R2, c[0x0][0x428] ;  /* 0x00010a00ff028b82 */ /* 0x001e220000000a00 */
[----:B-1----:R-:W-:-:S04]  /*16c00*/  @P1 IMAD.HI.U32 R5, R36, R5, RZ ;  /* 0x0000000524051227 */ /* 0x002fc800078e00ff */
[----:B------:R-:W-:Y:S01]  /*16c10*/  IMAD.MOV.U32 R6, RZ, RZ, R36 ;  /* 0x000000ffff067224 */ /* 0x000fe200078e0024 */
[----:B----4-:R-:W-:Y:S02]  /*16c20*/  @P1 SHF.R.U32.HI R6, RZ, R4, R5 ;  /* 0x00000004ff061219 */ /* 0x010fe40000011605 */
[----:B--2---:R-:W-:-:S03]  /*16c30*/  SHF.R.S32.HI R33, RZ, 0x1f, R27 ;  /* 0x0000001fff217819 */ /* 0x004fc6000001141b */
[--C-:B------:R-:W-:Y:S01]  /*16c40*/  @!P0 IMAD.MOV.U32 R4, RZ, RZ, R6.reuse ;  /* 0x000000ffff048224 */ /* 0x100fe200078e0006 */
[----:B------:R-:W-:Y:S01]  /*16c50*/  @!P0 SHF.R.S32.HI R5, RZ, 0x1f, R6 ;  /* 0x0000001fff058819 */ /* 0x000fe20000011406 */
[-C--:B0-----:R-:W-:Y:S02]  /*16c60*/  @!P0 IMAD R7, R33, R2.reuse, RZ ;  /* 0x0000000221078224 */ /* 0x081fe400078e02ff */
[----:B------:R-:W-:-:S04]  /*16c70*/  @!P0 IMAD.WIDE.U32 R4, R27, R2, R4 ;  /* 0x000000021b048225 */ /* 0x000fc800078e0004 */
[----:B------:R-:W-:Y:S02]  /*16c80*/  @!P0 IMAD R7, R27, R3, R7 ;  /* 0x000000031b078224 */ /* 0x000fe400078e0207 */
[----:B------:R-:W0:Y:S02]  /*16c90*/  @!P0 LDC.64 R2, c[0x0][0x418] ;  /* 0x00010600ff028b82 */ /* 0x000e240000000a00 */
[----:B------:R-:W-:Y:S01]  /*16ca0*/  @!P0 IMAD.IADD R7, R5, 0x1, R7 ;  /* 0x0000000105078824 */ /* 0x000fe200078e0207 */
[----:B0-----:R-:W-:-:S04]  /*16cb0*/  @!P0 LEA R2, P1, R4, R2, 0x2 ;  /* 0x0000000204028211 */ /* 0x001fc800078210ff */
[----:B------:R-:W-:-:S05]  /*16cc0*/  @!P0 LEA.HI.X R3, R4, R3, R7, 0x2, P1 ;  /* 0x0000000304038211 */ /* 0x000fca00008f1407 */
[----:B------:R0:W5:Y:S01]  /*16cd0*/  @!P0 LDG.E R35, desc[UR40][R2.64] ;  /* 0x0000002802238981 */ /* 0x000162000c1e1900 */
[----:B------:R-:W-:Y:S02]  /*16ce0*/  ISETP.NE.AND P0, PT, R9, 0x3, PT ;  /* 0x000000030900780c */ /* 0x000fe40003f05270 */
[----:B------:R-:W1:Y:S01]  /*16cf0*/  S2R R9, SR_TID.X ;  /* 0x0000000000097919 */ /* 0x000e620000002100 */
[----:B------:R-:W-:Y:S02]  /*16d00*/  ISETP.GT.U32.AND P1, PT, R10, 0x5f, PT ;  /* 0x0000005f0a00780c */ /* 0x000fe40003f24070 */
[----:B------:R-:W2:Y:S01]  /*16d10*/  S2R R10, SR_TID.X ;  /* 0x00000000000a7919 */ /* 0x000ea20000002100 */
[----:B------:R-:W-:-:S10]  /*16d20*/  LOP3.LUT R21, R21, 0xffffffdf, RZ, 0xc0, !PT ;  /* 0xffffffdf15157812 */ /* 0x000fd400078ec0ff */
[----:B------:R-:W-:-:S04]  /*16d30*/  @P1 LOP3.LUT R21, R21, 0x20, RZ, 0xfc, !PT ;  /* 0x0000002015151812 */ /* 0x000fc800078efcff */
[----:B------:R-:W-:Y:S01]  /*16d40*/  LOP3.LUT R21, R21, 0xffffffbf, RZ, 0xc0, !PT ;  /* 0xffffffbf15157812 */ /* 0x000fe200078ec0ff */
[----:B-1----:R-:W-:Y:S01]  /*16d50*/  IMAD.SHL.U32 R9, R9, 0x8, RZ ;  /* 0x0000000809097824 */ /* 0x002fe200078e00ff */
[----:B--2---:R-:W-:-:S04]  /*16d60*/  SHF.L.U32 R10, R10, 0x3, RZ ;  /* 0x000000030a0a7819 */ /* 0x004fc800000006ff */
[----:B------:R-:W-:Y:S02]  /*16d70*/  LOP3.LUT R9, R9, 0x38, RZ, 0xc0, !PT ;  /* 0x0000003809097812 */ /* 0x000fe400078ec0ff */
[----:B------:R-:W-:Y:S02]  /*16d80*/  LOP3.LUT R10, R10, 0x38, RZ, 0xc0, !PT ;  /* 0x000000380a0a7812 */ /* 0x000fe400078ec0ff */
[----:B------:R-:W-:Y:S02]  /*16d90*/  ISETP.GE.AND P1, PT, R9, UR4, PT ;  /* 0x0000000409007c0c */ /* 0x000fe4000bf26270 */
[----:B------:R-:W-:Y:S02]  /*16da0*/  LOP3.LUT R10, R10, 0x40, RZ, 0xfc, !PT ;  /* 0x000000400a0a7812 */ /* 0x000fe400078efcff */
[----:B------:R-:W-:Y:S02]  /*16db0*/  @P0 LOP3.LUT R21, R21, 0x40, RZ, 0xfc, !PT ;  /* 0x0000004015150812 */ /* 0x000fe400078efcff */
[----:B------:R-:W-:-:S02]  /*16dc0*/  ISETP.GE.AND P2, PT, R10, UR4, PT ;  /* 0x000000040a007c0c */ /* 0x000fc4000bf46270 */
[----:B------:R-:W-:Y:S02]  /*16dd0*/  LOP3.LUT R21, R21, 0xffffffef, RZ, 0xc0, !PT ;  /* 0xffffffef15157812 */ /* 0x000fe400078ec0ff */
[----:B------:R-:W-:-:S03]  /*16de0*/  LOP3.LUT R10, R9, 0x80, RZ, 0xfc, !PT ;  /* 0x00000080090a7812 */ /* 0x000fc600078efcff */
[----:B------:R-:W-:-:S04]  /*16df0*/  @P1 LOP3.LUT R21, R21, 0x10, RZ, 0xfc, !PT ;  /* 0x0000001015151812 */ /* 0x000fc800078efcff */
[----:B------:R-:W-:Y:S02]  /*16e00*/  LOP3.LUT R21, R21, 0xfffffff7, RZ, 0xc0, !PT ;  /* 0xfffffff715157812 */ /* 0x000fe400078ec0ff */
[----:B------:R-:W-:Y:S02]  /*16e10*/  LOP3.LUT R9, R9, 0xc0, RZ, 0xfc, !PT ;  /* 0x000000c009097812 */ /* 0x000fe400078efcff */
[----:B------:R-:W-:Y:S02]  /*16e20*/  ISETP.GE.AND P3, PT, R10, UR4, PT ;  /* 0x000000040a007c0c */ /* 0x000fe4000bf66270 */
[----:B------:R-:W-:Y:S02]  /*16e30*/  @P2 LOP3.LUT R21, R21, 0x8, RZ, 0xfc, !PT ;  /* 0x0000000815152812 */ /* 0x000fe400078efcff */
[----:B------:R-:W-:Y:S02]  /*16e40*/  ISETP.GE.AND P2, PT, R9, UR4, PT ;  /* 0x0000000409007c0c */ /* 0x000fe4000bf46270 */
[----:B------:R-:W-:-:S04]  /*16e50*/  LOP3.LUT R21, R21, 0xfffffffd, RZ, 0xc0, !PT ;  /* 0xfffffffd15157812 */ /* 0x000fc800078ec0ff */
[----:B------:R-:W-:-:S04]  /*16e60*/  LOP3.LUT R21, R21, 0xfffffffb, RZ, 0xc0, !PT ;  /* 0xfffffffb15157812 */ /* 0x000fc800078ec0ff */
[----:B------:R-:W-:-:S04]  /*16e70*/  @P3 LOP3.LUT R21, R21, 0x4, RZ, 0xfc, !PT ;  /* 0x0000000415153812 */ /* 0x000fc800078efcff */
[----:B------:R-:W-:-:S05]  /*16e80*/  @P2 LOP3.LUT R21, R21, 0x2, RZ, 0xfc, !PT ;  /* 0x0000000215152812 */ /* 0x000fca00078efcff */
[----:B------:R1:W-:Y:S01]  /*16e90*/  STL [R1], R21 ;  /* 0x0000001501007387 */ /* 0x0003e20000100800 */
[----:B0-----:R-:W-:-:S04]  /*16ea0*/  IMAD.MOV R2, RZ, RZ, -R6 ;  /* 0x000000ffff027224 */ /* 0x001fc800078e0a06 */
[----:B------:R-:W-:Y:S01]  /*16eb0*/  IMAD R36, R8, R2, R36 ;  /* 0x0000000208247224 */ /* 0x000fe200078e0224 */
[----:B------:R-:W-:Y:S06]  /*16ec0*/  BRA.DIV UR5, `(.L_x_861) ;  /* 0x0000005605e07947 */ /* 0x000fec000b800000 */
.L_x_1014:
[----:B------:R-:W-:Y:S01]  /*16ed0*/  SEL R7, RZ, 0x1, P1 ;  /* 0x00000001ff077807 */ /* 0x000fe20000800000 */
[----:B------:R-:W-:Y:S06]  /*16ee0*/  @!P0 BRA `(.L_x_862) ;  /* 0x0000000000048947 */ /* 0x000fec0003800000 */
[----:B------:R-:W-:Y:S01]  /*16ef0*/  BPT.TRAP 0x1 ;  /* 0x000000040000795c */ /* 0x000fe20000300000 */
.L_x_862:
[----:B------:R-:W-:Y:S01]  /*16f00*/  IMAD R32, R0, -0x60, R20 ;  /* 0xffffffa000207824 */ /* 0x000fe200078e0214 */
[----:B------:R-:W-:Y:S01]  /*16f10*/  SHF.L.U32 R0, R25, 0x1f, RZ ;  /* 0x0000001f19007819 */ /* 0x000fe200000006ff */
[----:B------:R-:W-:Y:S01]  /*16f20*/  IMAD R31, R24, 0x8, R22 ;  /* 0x00000008181f7824 */ /* 0x000fe200078e0216 */
[----:B------:R-:W-:Y:S03]  /*16f30*/  BSSY B0, `(.L_x_863) ;  /* 0x0000003000007945 */ /* 0x000fe60003800000 */
[----:B------:R-:W0:Y:S02]  /*16f40*/  SYNCS.PHASECHK.TRANS64.TRYWAIT P0, [R31+URZ+0x22840], R0 ;  /* 0x022840001f0075a7 */ /* 0x000e24000800017f */
[----:B0-----:R-:W-:Y:S05]  /*16f50*/  @!P0 BRA `(.L_x_864) ;  /* 0x0000005400f08947 */ /* 0x001fea0003800000 */
.L_x_1015:
[----:B------:R-:W-:Y:S05]  /*16f60*/  BSYNC B0 ;  /* 0x0000000000007941 */ /* 0x000fea0003800000 */
.L_x_863:
[----:B------:R-:W2:Y:S01]  /*16f70*/  LDL.LU R6, [R1] ;  /* 0x0000000001067983 */ /* 0x000ea20000300800 */
[----:B0-----:R-:W-:Y:S01]  /*16f80*/  SHF.R.S32.HI R0, RZ, 0x1f, R36 ;  /* 0x0000001fff007819 */ /* 0x001fe20000011424 */
[----:B------:R-:W-:Y:S01]  /*16f90*/  ULDC.64 UR4, c[0x0][0x300] ;  /* 0x0000c00000047ab9 */ /* 0x000fe20000000a00 */
[----:B-----5:R-:W-:Y:S01]  /*16fa0*/  SHF.R.S32.HI R4, RZ, 0x1f, R35 ;  /* 0x0000001fff047819 */ /* 0x020fe20000011423 */
[----:B------:R-:W0:Y:S01]  /*16fb0*/  S2R R8, SR_TID.X ;  /* 0x0000000000087919 */ /* 0x000e220000002100 */
[----:B------:R-:W-:Y:S01]  /*16fc0*/  IMAD.WIDE.U32 R2, R36, UR4, RZ ;  /* 0x0000000424027c25 */ /* 0x000fe2000f8e00ff */
[----:B------:R-:W-:Y:S01]  /*16fd0*/  ULDC.64 UR6, c[0x0][0x2e8] ;  /* 0x0000ba0000067ab9 */ /* 0x000fe20000000a00 */
[----:B------:R3:W-:Y:S04]  /*16fe0*/  STL [R1+0x28], R0 ;  /* 0x0000280001007387 */ /* 0x0007e80000100800 */
[----:B------:R4:W-:Y:S01]  /*16ff0*/  STL [R1+0x2c], R4 ;  /* 0x00002c0401007387 */ /* 0x0009e20000100800 */
[----:B---3--:R-:W-:-:S04]  /*17000*/  IMAD R0, R0, UR4, RZ ;  /* 0x0000000400007c24 */ /* 0x008fc8000f8e02ff */
[----:B------:R-:W-:Y:S01]  /*17010*/  IMAD R0, R36, UR5, R0 ;  /* 0x0000000524007c24 */ /* 0x000fe2000f8e0200 */
[----:B------:R-:W-:-:S03]  /*17020*/  ULDC.64 UR4, c[0x0][0x310] ;  /* 0x0000c40000047ab9 */ /* 0x000fc60000000a00 */
[----:B------:R-:W-:Y:S02]  /*17030*/  IMAD.IADD R3, R3, 0x1, R0 ;  /* 0x0000000103037824 */ /* 0x000fe400078e0200 */
[----:B------:R-:W-:Y:S02]  /*17040*/  IMAD R0, R4, UR4, RZ ;  /* 0x0000000404007c24 */ /* 0x000fe4000f8e02ff */
[C---:B------:R-:W-:Y:S01]  /*17050*/  IMAD.WIDE.U32 R2, R35.reuse, UR4, R2 ;  /* 0x0000000423027c25 */ /* 0x040fe2000f8e0002 */
[----:B----4-:R-:W3:Y:S03]  /*17060*/  S2R R4, SR_TID.X ;  /* 0x0000000000047919 */ /* 0x010ee60000002100 */
[----:B------:R-:W-:Y:S01]  /*17070*/  IMAD R0, R35, UR5, R0 ;  /* 0x0000000523007c24 */ /* 0x000fe2000f8e0200 */
[----:B------:R-:W-:Y:S01]  /*17080*/  ULDC.64 UR4, c[0x0][0x308] ;  /* 0x0000c20000047ab9 */ /* 0x000fe20000000a00 */
[----:B0-----:R-:W-:-:S02]  /*17090*/  IMAD.SHL.U32 R8, R8, 0x8, RZ ;  /* 0x0000000808087824 */ /* 0x001fc400078e00ff */
[----:B------:R-:W-:-:S03]  /*170a0*/  IMAD.IADD R3, R3, 0x1, R0 ;  /* 0x0000000103037824 */ /* 0x000fc600078e0200 */
[----:B------:R-:W-:Y:S01]  /*170b0*/  LOP3.LUT R8, R8, 0x38, RZ, 0xc0, !PT ;  /* 0x0000003808087812 */ /* 0x000fe200078ec0ff */
[----:B------:R-:W-:Y:S01]  /*170c0*/  IMAD.WIDE.U32 R2, R18, UR4, R2 ;  /* 0x0000000412027c25 */ /* 0x000fe2000f8e0002 */
[----:B------:R-:W-:Y:S02]  /*170d0*/  ULDC UR4, c[0x0][0x2f4] ;  /* 0x0000bd0000047ab9 */ /* 0x000fe40000000800 */
[----:B------:R-:W-:Y:S02]  /*170e0*/  ISETP.GE.AND P2, PT, R8, UR4, PT ;  /* 0x0000000408007c0c */ /* 0x000fe4000bf46270 */
[----:B------:R-:W-:Y:S02]  /*170f0*/  LEA R0, P0, R2, UR6, 0x1 ;  /* 0x0000000602007c11 */ /* 0x000fe4000f8008ff */
[----:B---3--:R-:W-:-:S04]  /*17100*/  LOP3.LUT R4, R4, 0x7f, RZ, 0xc0, !PT ;  /* 0x0000007f04047812 */ /* 0x008fc800078ec0ff */
[----:B------:R-:W-:Y:S01]  /*17110*/  SHF.R.U32.HI R5, RZ, 0x3, R4 ;  /* 0x00000003ff057819 */ /* 0x000fe20000011604 */
[----:B------:R-:W-:Y:S01]  /*17120*/  IMAD R4, R18, UR5, R3 ;  /* 0x0000000512047c24 */ /* 0x000fe2000f8e0203 */
[----:B------:R-:W-:-:S03]  /*17130*/  UMOV UR5, 0xffffffff ;  /* 0xffffffff00057882 */ /* 0x000fc60000000000 */
[----:B------:R-:W-:Y:S01]  /*17140*/  IMAD.IADD R32, R32, 0x1, -R5 ;  /* 0x0000000120207824 */ /* 0x000fe200078e0a05 */
[----:B------:R-:W-:Y:S01]  /*17150*/  LEA.HI.X R4, R2, UR7, R4, 0x1, P0 ;  /* 0x0000000702047c11 */ /* 0x000fe200080f0c04 */
[----:B------:R-:W-:-:S03]  /*17160*/  IMAD R5, R24, 0x1800, R28 ;  /* 0x0000180018057824 */ /* 0x000fc600078e021c */
[----:B------:R-:W-:Y:S02]  /*17170*/  ISETP.GE.AND P0, PT, R32, 0x1, PT ;  /* 0x000000012000780c */ /* 0x000fe40003f06270 */
[----:B--2---:R-:W-:-:S04]  /*17180*/  LOP3.LUT R6, R6, 0xfffffffe, RZ, 0xc0, !PT ;  /* 0xfffffffe06067812 */ /* 0x004fc800078ec0ff */
[----:B------:R-:W-:-:S05]  /*17190*/  @P2 LOP3.LUT R6, R6, 0x1, RZ, 0xfc, !PT ;  /* 0x0000000106062812 */ /* 0x000fca00078efcff */
[----:B------:R0:W-:Y:S01]  /*171a0*/  STL [R1], R6 ;  /* 0x0000000601007387 */ /* 0x0001e20000100800 */
[----:B------:R-:W-:Y:S05]  /*171b0*/  BRA.DIV UR5, `(.L_x_865) ;  /* 0x00000056056c7947 */ /* 0x000fea000b800000 */
[----:B------:R-:W2:Y:S01]  /*171c0*/  SHFL.IDX PT, R3, R0, RZ, 0x181f ;  /* 0x00181fff00037589 */ /* 0x000ea200000e0000 */
[----:B0-----:R-:W-:-:S03]  /*171d0*/  @P0 IMAD R6, R5, 0x2, R22 ;  /* 0x0000000205060824 */ /* 0x001fc600078e0216 */
[----:B------:R-:W0:Y:S01]  /*171e0*/  SHFL.IDX PT, R2, R4, RZ, 0x181f ;  /* 0x00181fff04027589 */ /* 0x000e2200000e0000 */
[----:B--2---:R-:W-:-:S05]  /*171f0*/  @P0 LEA R3, P1, R8, R3, 0x1 ;  /* 0x0000000308030211 */ /* 0x004fca00078208ff */
[----:B0-----:R-:W-:-:S05]  /*17200*/  @P0 IMAD.X R2, RZ, RZ, R2, P1 ;  /* 0x000000ffff020224 */ /* 0x001fca00008e0602 */
[----:B------:R-:W-:-:S04]  /*17210*/  @P0 LOP3.LUT R3, R3, R2, RZ, 0x3c, !PT ;  /* 0x0000000203030212 */ /* 0x000fc800078e3cff */
[----:B------:R-:W-:-:S04]  /*17220*/  @P0 LOP3.LUT R2, R3, R2, RZ, 0x3c, !PT ;  /* 0x0000000203020212 */ /* 0x000fc800078e3cff */
[----:B------:R-:W-:-:S05]  /*17230*/  @P0 LOP3.LUT R3, R3, R2, RZ, 0x3c, !PT ;  /* 0x0000000203030212 */ /* 0x000fca00078e3cff */
[----:B------:R-:W-:Y:S01]  /*17240*/  @!PT LDS RZ, [RZ] ;  /* 0x00000000fffff984 */ /* 0x000fe20000000800 */
[----:B------:R0:W-:Y:S01]  /*17250*/  @P0 LDGSTS.E.BYPASS.LTC128B.128 [R6+0x1c400], desc[UR40][R2.64], !P2 ;  /* 0x1c40000002060fae */ /* 0x0001e2000d101d68 */
[----:B------:R-:W-:-:S03]  /*17260*/  ISETP.GE.AND P0, PT, R32, 0x11, PT ;  /* 0x000000112000780c */ /* 0x000fc60003f06270 */
[----:B0-----:R-:W0:Y:S10]  /*17270*/  SHFL.IDX PT, R3, R0, 0x1, 0x181f ;  /* 0x00381f0000037f89 */ /* 0x001e3400000e0000 */
[----:B------:R-:W-:Y:S01]  /*17280*/  @P0 LEA R6, R5, R22, 0x1 ;  /* 0x0000001605060211 */ /* 0x000fe200078e08ff */
[----:B------:R-:W2:Y:S01]  /*17290*/  SHFL.IDX PT, R2, R4, 0x1, 0x181f ;  /* 0x00381f0004027f89 */ /* 0x000ea200000e0000 */
[----:B0-----:R-:W-:-:S05]  /*172a0*/  @P0 LEA R3, P1, R8, R3, 0x1 ;  /* 0x0000000308030211 */ /* 0x001fca00078208ff */
[----:B--2---:R-:W-:-:S05]  /*172b0*/  @P0 IMAD.X R2, RZ, RZ, R2, P1 ;  /* 0x000000ffff020224 */ /* 0x004fca00008e0602 */
[----:B------:R-:W-:-:S04]  /*172c0*/  @P0 LOP3.LUT R3, R3, R2, RZ, 0x3c, !PT ;  /* 0x0000000203030212 */ /* 0x000fc800078e3cff */
[----:B------:R-:W-:-:S04]  /*172d0*/  @P0 LOP3.LUT R2, R3, R2, RZ, 0x3c, !PT ;  /* 0x0000000203020212 */ /* 0x000fc800078e3cff */
[----:B------:R-:W-:-:S05]  /*172e0*/  @P0 LOP3.LUT R3, R3, R2, RZ, 0x3c, !PT ;  /* 0x0000000203030212 */ /* 0x000fca00078e3cff */
[----:B------:R0:W-:Y:S01]  /*172f0*/  @P0 LDGSTS.E.BYPASS.LTC128B.128 [R6+0x1cc00], desc[UR40][R2.64], !P2 ;  /* 0x1cc0000002060fae */ /* 0x0001e2000d101d68 */
[----:B------:R-:W-:-:S03]  /*17300*/  ISETP.GE.AND P0, PT, R32, 0x21, PT ;  /* 0x000000212000780c */ /* 0x000fc60003f06270 */
[----:B0-----:R-:W0:Y:S10]  /*17310*/  SHFL.IDX PT, R3, R0, 0x2, 0x181f ;  /* 0x00581f0000037f89 */ /* 0x001e3400000e0000 */
[----:B------:R-:W-:Y:S01]  /*17320*/  @P0 IMAD R6, R5, 0x2, R22 ;  /* 0x0000000205060824 */ /* 0x000fe200078e0216 */
        /* <DEDUP_REMOVED lines=20> */
[----:B------:R-:W2:Y:S04]  /*17470*/  SHFL.IDX PT, R2, R4, 0x4, 0x181f ;  /* 0x00981f0004027f89 */ /* 0x000ea800000e0000 */
[----:B------:R-:W3:Y:S04]  /*17480*/  SHFL.IDX PT, R4, R4, 0x5, 0x181f ;  /* 0x00b81f0004047f89 */ /* 0x000ee800000e0000 */
[----:B------:R-:W4:Y:S01]  /*17490*/  SHFL.IDX PT, R0, R0, 0x5, 0x181f ;  /* 0x00b81f0000007f89 */ /* 0x000f2200000e0000 */
[----:B0-----:R-:W-:-:S05]  /*174a0*/  @P0 LEA R3, P1, R8, R3, 0x1 ;  /* 0x0000000308030211 */ /* 0x001fca00078208ff */
[----:B--2---:R-:W-:-:S05]  /*174b0*/  @P0 IMAD.X R2, RZ, RZ, R2, P1 ;  /* 0x000000ffff020224 */ /* 0x004fca00008e0602 */
[----:B------:R-:W-:-:S04]  /*174c0*/  @P0 LOP3.LUT R3, R3, R2, RZ, 0x3c, !PT ;  /* 0x0000000203030212 */ /* 0x000fc800078e3cff */
[----:B------:R-:W-:-:S04]  /*174d0*/  @P0 LOP3.LUT R2, R3, R2, RZ, 0x3c, !PT ;  /* 0x0000000203020212 */ /* 0x000fc800078e3cff */
[----:B------:R-:W-:-:S05]  /*174e0*/  @P0 LOP3.LUT R3, R3, R2, RZ, 0x3c, !PT ;  /* 0x0000000203030212 */ /* 0x000fca00078e3cff */
[----:B---34-:R2:W-:Y:S02]  /*174f0*/  @P0 LDGSTS.E.BYPASS.LTC128B.128 [R6+0x1e400], desc[UR40][R2.64], !P2 ;  /* 0x1e40000002060fae */ /* 0x0185e4000d101d68 */
.L_x_1029:
[----:B------:R-:W-:-:S13]  /*17500*/  ISETP.GE.AND P0, PT, R32, 0x51, PT ;  /* 0x000000512000780c */ /* 0x000fda0003f06270 */
[----:B0-2---:R-:W-:Y:S01]  /*17510*/  @P0 LEA R2, P1, R8, R0, 0x1 ;  /* 0x0000000008020211 */ /* 0x005fe200078208ff */
        /* <DEDUP_REMOVED lines=8> */
.L_x_866:
[----:B------:R-:W-:Y:S02]  /*175a0*/  PLOP3.LUT P1, PT, P1, P0, PT, 0xa2, 0x0 ;  /* 0x000000000000781c */ /* 0x000fe40000f21472 */
[----:B------:R-:W-:-:S08]  /*175b0*/  @P0 R2UR P1, UR4, R31 ;  /* 0x000000001f0402ca */ /* 0x000fd00000020000 */
[----:B------:R-:W-:-:S05]  /*175c0*/  @P0 PLOP3.LUT P0, PT, P1, PT, PT, 0x80, 0x0 ;  /* 0x000000000000081c */ /* 0x000fca0000f0f070 */
[----:B------:R-:W-:Y:S01]  /*175d0*/  @!P1 SYNCS.ARRIVE.TRANS64.RED.A0T1 RZ, [UR4+0x22830], RZ ;  /* 0x022830ffffff99a7 */ /* 0x000fe20008200404 */
[----:B------:R-:W-:Y:S07]  /*175e0*/  @!P1 ARRIVES.LDGSTSBAR.64.TRANSCNT [UR4+0x22830] ;  /* 0x02283000ff0099b0 */ /* 0x000fee0008000a84 */
[----:B------:R-:W-:Y:S05]  /*175f0*/  @P0 BRA.U.ANY `(.L_x_866) ;  /* 0xfffffffd00e80947 */ /* 0x000fea000393ffff */
[----:B------:R-:W-:Y:S01]  /*17600*/  NOP ;  /* 0x0000000000007918 */ /* 0x000fe20000000000 */
[----:B------:R-:W-:-:S04]  /*17610*/  LOP3.LUT R0, R37, 0x2, RZ, 0xfc, !PT ;  /* 0x0000000225007812 */ /* 0x000fc800078efcff */
[----:B------:R-:W-:-:S13]  /*17620*/  ISETP.NE.AND P2, PT, R0, 0x3, PT ;  /* 0x000000030000780c */ /* 0x000fda0003f45270 */
[----:B------:R-:W-:Y:S05]  /*17630*/  @!P2 BRA `(.L_x_867) ;  /* 0x000000000004a947 */ /* 0x000fea0003800000 */
[----:B------:R-:W-:Y:S01]  /*17640*/  BPT.TRAP 0x1 ;  /* 0x000000040000795c */ /* 0x000fe20000300000 */
.L_x_867:
[----:B------:R2:W5:Y:S01]  /*17650*/  LDL R0, [R1] ;  /* 0x0000000001007983 */ /* 0x0005620000100800 */
[----:B------:R2:W-:Y:S03]  /*17660*/  SYNCS.ARRIVE.TRANS64.A1T0 RZ, [R31+URZ+0x22830], RZ ;  /* 0x022830ff1fff79a7 */ /* 0x0005e6000810003f */
[----:B------:R2:W5:Y:S04]  /*17670*/  LDL.LU R4, [R1+0x14] ;  /* 0x0000140001047983 */ /* 0x0005680000300800 */
[----:B0-----:R2:W5:Y:S02]  /*17680*/  LDL.LU R3, [R1+0xc] ;  /* 0x00000c0001037983 */ /* 0x0015640000300800 */
[----:B------:R-:W-:Y:S05]  /*17690*/  WARPSYNC.ALL ;  /* 0x0000000000007948 */ /* 0x000fea0003800000 */
[----:B------:R-:W-:Y:S01]  /*176a0*/  ULDC.64 UR4, c[0x0][0xa00] ;  /* 0x0002800000047ab9 */ /* 0x000fe20000000a00 */
[----:B------:R-:W-:Y:S01]  /*176b0*/  BSSY B6, `(.L_x_868) ;  /* 0x000002b000067945 */ /* 0x000fe20003800000 */
[----:B------:R-:W-:Y:S01]  /*176c0*/  BAR.SYNC.DEFER_BLOCKING 0x8, 0x180 ;  /* 0x0206000000007b1d */ /* 0x000fe20000010000 */
[C---:B-----5:R-:W-:Y:S02]  /*176d0*/  LOP3.LUT P0, RZ, R0.reuse, 0x4, RZ, 0xc0, !PT ;  /* 0x0000000400ff7812 */ /* 0x060fe4000780c0ff */
[----:B------:R-:W-:-:S02]  /*176e0*/  LOP3.LUT P2, RZ, R0, 0x8, RZ, 0xc0, !PT ;  /* 0x0000000800ff7812 */ /* 0x000fc4000784c0ff */
[----:B------:R-:W-:Y:S02]  /*176f0*/  SEL R2, RZ, 0x4, P0 ;  /* 0x00000004ff027807 */ /* 0x000fe40000000000 */
[----:B------:R-:W-:Y:S02]  /*17700*/  ISETP.NE.U32.AND P0, PT, RZ, UR4, PT ;  /* 0x00000004ff007c0c */ /* 0x000fe4000bf05070 */
[----:B------:R-:W-:Y:S02]  /*17710*/  LOP3.LUT P1, RZ, R0, 0x2, RZ, 0xc0, !PT ;  /* 0x0000000200ff7812 */ /* 0x000fe4000782c0ff */
[----:B------:R-:W-:Y:S01]  /*17720*/  ISETP.NE.AND.EX P0, PT, RZ, UR5, PT, P0 ;  /* 0x00000005ff007c0c */ /* 0x000fe2000bf05300 */
[----:B------:R-:W-:Y:S01]  /*17730*/  ULDC.64 UR4, c[0x0][0x298] ;  /* 0x0000a60000047ab9 */ /* 0x000fe20000000a00 */
[----:B------:R-:W-:Y:S02]  /*17740*/  SEL R0, RZ, 0x2, P2 ;  /* 0x00000002ff007807 */ /* 0x000fe40001000000 */
[----:B------:R-:W-:-:S02]  /*17750*/  SEL R5, R34, RZ, !P0 ;  /* 0x000000ff22057207 */ /* 0x000fc40004000000 */
[----:B------:R-:W-:Y:S02]  /*17760*/  IADD3 R0, R2, R0, R7 ;  /* 0x0000000002007210 */ /* 0x000fe40007ffe007 */
[----:B------:R-:W-:Y:S01]  /*17770*/  SEL R34, RZ, 0x8, P1 ;  /* 0x00000008ff227807 */ /* 0x000fe20000800000 */
[----:B------:R0:W-:Y:S01]  /*17780*/  STL [R1+0x1c], R5 ;  /* 0x00001c0501007387 */ /* 0x0001e20000100800 */
[----:B------:R-:W-:Y:S02]  /*17790*/  SEL R2, R4, RZ, !P0 ;  /* 0x000000ff04027207 */ /* 0x000fe40004000000 */
[----:B------:R-:W-:Y:S02]  /*177a0*/  IADD3 R34, R0, R34, RZ ;  /* 0x0000002200227210 */ /* 0x000fe40007ffe0ff */
[----:B------:R-:W-:Y:S01]  /*177b0*/  SHF.R.S32.HI R0, RZ, 0x1f, R3 ;  /* 0x0000001fff007819 */ /* 0x000fe20000011403 */
[----:B------:R3:W-:Y:S04]  /*177c0*/  STL [R1+0x34], R2 ;  /* 0x0000340201007387 */ /* 0x0007e80000100800 */
[----:B------:R-:W-:-:S02]  /*177d0*/  IMAD R0, R0, UR4, RZ ;  /* 0x0000000400007c24 */ /* 0x000fc4000f8e02ff */
[----:B0-----:R-:W-:-:S04]  /*177e0*/  IMAD.WIDE.U32 R4, R3, UR4, RZ ;  /* 0x0000000403047c25 */ /* 0x001fc8000f8e00ff */
[----:B------:R-:W-:Y:S01]  /*177f0*/  IMAD R0, R3, UR5, R0 ;  /* 0x0000000503007c24 */ /* 0x000fe2000f8e0200 */
[----:B------:R0:W-:Y:S01]  /*17800*/  STL.64 [R1+0x8], R4 ;  /* 0x0000080401007387 */ /* 0x0001e20000100a00 */
[----:B---3--:R-:W-:Y:S02]  /*17810*/  VIADD R2, R22, 0x18400 ;  /* 0x0001840016027836 */ /* 0x008fe40000000000 */
[----:B------:R-:W-:-:S03]  /*17820*/  IMAD.IADD R0, R5, 0x1, R0 ;  /* 0x0000000105007824 */ /* 0x000fc600078e0200 */
[----:B------:R-:W-:Y:S02]  /*17830*/  LOP3.LUT P0, RZ, R2, 0x3ff, RZ, 0xc0, !PT ;  /* 0x000003ff02ff7812 */ /* 0x000fe4000780c0ff */
[----:B------:R0:W-:Y:S11]  /*17840*/  STL [R1+0x14], R0 ;  /* 0x0000140001007387 */ /* 0x0001f60000100800 */
[----:B0-----:R-:W-:Y:S05]  /*17850*/  @!P0 BRA `(.L_x_869) ;  /* 0x0000000000408947 */ /* 0x001fea0003800000 */
[----:B------:R-:W-:Y:S01]  /*17860*/  MOV R2, 0x0 ;  /* 0x0000000000027802 */ /* 0x000fe20000000f00 */
[----:B------:R-:W-:Y:S01]  /*17870*/  ULDC.64 UR4, c[0x4][0x98] ;  /* 0x0100260000047ab9 */ /* 0x000fe20000000a00 */
[----:B------:R-:W-:Y:S01]  /*17880*/  ULDC.64 UR6, c[0x4][0xa0] ;  /* 0x0100280000067ab9 */ /* 0x000fe20000000a00 */
[----:B------:R-:W-:Y:S01]  /*17890*/  ULDC.64 UR8, c[0x4][0x20] ;  /* 0x0100080000087ab9 */ /* 0x000fe20000000a00 */
[----:B------:R-:W-:Y:S01]  /*178a0*/  IMAD.U32 R4, RZ, RZ, UR4 ;  /* 0x00000004ff047e24 */ /* 0x000fe2000f8e00ff */
[----:B------:R-:W-:Y:S01]  /*178b0*/  MOV R8, 0x70 ;  /* 0x0000007000087802 */ /* 0x000fe20000000f00 */
[----:B------:R-:W0:Y:S01]  /*178c0*/  LDC.64 R2, c[0x4][R2] ;  /* 0x0100000002027b82 */ /* 0x000e220000000a00 */
[----:B------:R-:W-:Y:S02]  /*178d0*/  IMAD.U32 R5, RZ, RZ, UR5 ;  /* 0x00000005ff057e24 */ /* 0x000fe4000f8e00ff */
[----:B------:R-:W-:Y:S02]  /*178e0*/  IMAD.U32 R6, RZ, RZ, UR6 ;  /* 0x00000006ff067e24 */ /* 0x000fe4000f8e00ff */
[----:B------:R-:W-:-:S02]  /*178f0*/  IMAD.U32 R7, RZ, RZ, UR7 ;  /* 0x00000007ff077e24 */ /* 0x000fc4000f8e00ff */
[----:B------:R-:W-:Y:S02]  /*17900*/  IMAD.U32 R10, RZ, RZ, UR8 ;  /* 0x00000008ff0a7e24 */ /* 0x000fe4000f8e00ff */
[----:B------:R-:W-:Y:S02]  /*17910*/  IMAD.U32 R11, RZ, RZ, UR9 ;  /* 0x00000009ff0b7e24 */ /* 0x000fe4000f8e00ff */
[----:B------:R-:W-:Y:S02]  /*17920*/  IMAD.MOV.U32 R12, RZ, RZ, 0x1 ;  /* 0x00000001ff0c7424 */ /* 0x000fe400078e00ff */
[----:B------:R-:W-:-:S07]  /*17930*/  IMAD.MOV.U32 R13, RZ, RZ, RZ ;  /* 0x000000ffff0d7224 */ /* 0x000fce00078e00ff */
[----:B-1----:R-:W-:-:S07]  /*17940*/  LEPC R20, `(.L_x_869) ;  /* 0x000000001014794e */ /* 0x002fce0000000000 */
[----:B0-2---:R-:W-:Y:S05]  /*17950*/  CALL.ABS.NOINC R2 ;  /* 0x0000000002007343 */ /* 0x005fea0003c00000 */
.L_x_869:
[----:B------:R-:W-:Y:S05]  /*17960*/  BSYNC B6 ;  /* 0x0000000000067941 */ /* 0x000fea0003800000 */
.L_x_868:
[----:B------:R-:W3:Y:S01]  /*17970*/  LDL.LU R0, [R1+0x14] ;  /* 0x0000140001007983 */ /* 0x000ee20000300800 */
[----:B------:R-:W-:Y:S01]  /*17980*/  ULDC.64 UR4, c[0x0][0x2d8] ;  /* 0x0000b60000047ab9 */ /* 0x000fe20000000a00 */
[----:B------:R-:W0:Y:S02]  /*17990*/  LDC R7, c[0x0][0x448] ;  /* 0x00011200ff077b82 */ /* 0x000e240000000800 */
[----:B------:R-:W3:Y:S04]  /*179a0*/  LDL.LU.64 R2, [R1+0x8] ;  /* 0x0000080001027983 */ /* 0x000ee80000300a00 */
[----:B-1----:R-:W4:Y:S04]  /*179b0*/  LDL.LU R21, [R1+0x34] ;  /* 0x0000340001157983 */ /* 0x002f280000300800 */
[----:B------:R-:W2:Y:S01]  /*179c0*/  LDL.LU R20, [R1+0x1c] ;  /* 0x00001c0001147983 */ /* 0x000ea20000300800 */
[----:B------:R-:W-:-:S03]  /*179d0*/  IMAD.SHL.U32 R17, R17, 0x80, RZ ;  /* 0x0000008011117824 */ /* 0x000fc600078e00ff */
[----:B------:R1:W5:Y:S01]  /*179e0*/  LDL R8, [R1+0x4] ;  /* 0x0000040001087983 */ /* 0x0003620000100800 */
[----:B0-----:R-:W-:-:S13]  /*179f0*/  ISETP.NE.AND P0, PT, R7, 0x1, PT ;  /* 0x000000010700780c */ /* 0x001fda0003f05270 */
[----:B------:R-:W0:Y:S01]  /*17a00*/  @P0 LDC R4, c[0x0][0x44c] ;  /* 0x00011300ff040b82 */ /* 0x000e220000000800 */
[----:B---3--:R-:W-:Y:S02]  /*17a10*/  IMAD.MOV.U32 R3, RZ, RZ, R0 ;  /* 0x000000ffff037224 */ /* 0x008fe400078e0000 */
[----:B------:R-:W-:-:S04]  /*17a20*/  IMAD.WIDE.U32 R2, R18, UR4, R2 ;  /* 0x0000000412027c25 */ /* 0x000fc8000f8e0002 */
[----:B------:R-:W-:Y:S01]  /*17a30*/  IMAD R3, R18, UR5, R3 ;  /* 0x0000000512037c24 */ /* 0x000fe2000f8e0203 */
[----:B------:R-:W-:Y:S02]  /*17a40*/  ULDC.64 UR4, c[0x0][0x2e0] ;  /* 0x0000b80000047ab9 */ /* 0x000fe40000000a00 */
[----:B----4-:R-:W-:Y:S02]  /*17a50*/  IMAD R0, R21, UR4, RZ ;  /* 0x0000000415007c24 */ /* 0x010fe4000f8e02ff */
[----:B--2---:R-:W-:-:S04]  /*17a60*/  IMAD.WIDE.U32 R2, R20, UR4, R2 ;  /* 0x0000000414027c25 */ /* 0x004fc8000f8e0002 */
[----:B------:R-:W-:Y:S01]  /*17a70*/  IMAD R0, R20, UR5, R0 ;  /* 0x0000000514007c24 */ /* 0x000fe2000f8e0200 */
[----:B------:R-:W2:Y:S01]  /*17a80*/  S2R R9, SR_TID.X ;  /* 0x0000000000097919 */ /* 0x000ea20000002100 */
[----:B------:R-:W-:Y:S02]  /*17a90*/  ULDC.64 UR4, c[0x0][0x2d0] ;  /* 0x0000b40000047ab9 */ /* 0x000fe40000000a00 */
[----:B------:R-:W-:Y:S01]  /*17aa0*/  IMAD.IADD R3, R3, 0x1, R0 ;  /* 0x0000000103037824 */ /* 0x000fe200078e0200 */
[----:B------:R-:W3:Y:S01]  /*17ab0*/  S2R R20, SR_TID.X ;  /* 0x0000000000147919 */ /* 0x000ee20000002100 */
[----:B------:R-:W4:Y:S01]  /*17ac0*/  @P0 LDC R0, c[0x0][0x450] ;  /* 0x00011400ff000b82 */ /* 0x000f220000000800 */
[----:B---3--:R-:W-:-:S04]  /*17ad0*/  LOP3.LUT R20, R20, 0x7f, RZ, 0xc0, !PT ;  /* 0x0000007f14147812 */ /* 0x008fc800078ec0ff */
[----:B------:R-:W-:Y:S02]  /*17ae0*/  SHF.R.U32.HI R21, RZ, 0x3, R20 ;  /* 0x00000003ff157819 */ /* 0x000fe40000011614 */
[----:B------:R-:W3:Y:S02]  /*17af0*/  S2R R20, SR_TID.X ;  /* 0x0000000000147919 */ /* 0x000ee40000002100 */
[----:B---3--:R-:W-:-:S05]  /*17b00*/  IMAD.SHL.U32 R20, R20, 0x10, RZ ;  /* 0x0000001014147824 */ /* 0x008fca00078e00ff */
[----:B------:R-:W-:-:S04]  /*17b10*/  LOP3.LUT R20, R21, 0x70, R20, 0xf8, !PT ;  /* 0x0000007015147812 */ /* 0x000fc800078ef814 */
[----:B------:R-:W-:Y:S02]  /*17b20*/  LOP3.LUT R5, R20, R17, RZ, 0xfc, !PT ;  /* 0x0000001114057212 */ /* 0x000fe400078efcff */
[----:B------:R1:W5:Y:S03]  /*17b30*/  LDL R20, [R1+0x18] ;  /* 0x0000180001147983 */ /* 0x0003660000100800 */
[----:B0-----:R-:W-:-:S04]  /*17b40*/  @P0 IMAD.HI.U32 R6, R5, R4, RZ ;  /* 0x0000000405060227 */ /* 0x001fc800078e00ff */
[----:B------:R-:W-:Y:S01]  /*17b50*/  IMAD.MOV.U32 R4, RZ, RZ, R5 ;  /* 0x000000ffff047224 */ /* 0x000fe200078e0005 */
[----:B----4-:R-:W-:Y:S01]  /*17b60*/  @P0 SHF.R.U32.HI R4, RZ, R0, R6 ;  /* 0x00000000ff040219 */ /* 0x010fe20000011606 */
        /* <DEDUP_REMOVED lines=8> */
[----:B------:R-:W-:-:S03]  /*17bf0*/  ULDC.64 UR4, c[0x0][0x2c8] ;  /* 0x0000b20000047ab9 */ /* 0x000fc60000000a00 */
[----:B------:R-:W-:Y:S01]  /*17c00*/  IADD3 R3, R3, R5, RZ ;  /* 0x0000000503037210 */ /* 0x000fe20007ffe0ff */
[----:B------:R-:W-:Y:S02]  /*17c10*/  IMAD R4, R4, UR4, RZ ;  /* 0x0000000404047c24 */ /* 0x000fe4000f8e02ff */
[----:B------:R-:W-:-:S04]  /*17c20*/  IMAD.WIDE.U32 R2, R0, UR4, R2 ;  /* 0x0000000400027c25 */ /* 0x000fc8000f8e0002 */
[----:B------:R-:W-:Y:S01]  /*17c30*/  IMAD R4, R0, UR5, R4 ;  /* 0x0000000500047c24 */ /* 0x000fe2000f8e0204 */
[----:B------:R-:W-:Y:S01]  /*17c40*/  ULDC.64 UR4, c[0x0][0x280] ;  /* 0x0000a00000047ab9 */ /* 0x000fe20000000a00 */
[----:B--2---:R-:W-:Y:S01]  /*17c50*/  IMAD.SHL.U32 R9, R9, 0x8, RZ ;  /* 0x0000000809097824 */ /* 0x004fe200078e00ff */
[C---:B------:R-:W-:Y:S01]  /*17c60*/  LEA R0, P0, R2.reuse, UR4, 0x1 ;  /* 0x0000000402007c11 */ /* 0x040fe2000f8008ff */
[----:B------:R-:W-:Y:S01]  /*17c70*/  IMAD.IADD R4, R3, 0x1, R4 ;  /* 0x0000000103047824 */ /* 0x000fe200078e0204 */
[----:B------:R-:W-:Y:S02]  /*17c80*/  ULDC UR4, c[0x0][0x2b8] ;  /* 0x0000ae0000047ab9 */ /* 0x000fe40000000800 */
[----:B------:R-:W-:Y:S02]  /*17c90*/  LOP3.LUT R9, R9, 0x38, RZ, 0xc0, !PT ;  /* 0x0000003809097812 */ /* 0x000fe400078ec0ff */
[----:B------:R-:W-:Y:S01]  /*17ca0*/  LEA.HI.X R4, R2, UR5, R4, 0x1, P0 ;  /* 0x0000000502047c11 */ /* 0x000fe200080f0c04 */
[----:B------:R-:W-:Y:S01]  /*17cb0*/  UMOV UR5, 0xffffffff ;  /* 0xffffffff00057882 */ /* 0x000fe20000000000 */
[----:B0-----:R-:W-:-:S02]  /*17cc0*/  LOP3.LUT R21, R21, 0x7f, RZ, 0xc0, !PT ;  /* 0x0000007f15157812 */ /* 0x001fc400078ec0ff */
[----:B------:R-:W-:Y:S02]  /*17cd0*/  ISETP.GE.AND P1, PT, R9, UR4, PT ;  /* 0x0000000409007c0c */ /* 0x000fe4000bf26270 */
[----:B------:R-:W-:Y:S01]  /*17ce0*/  SHF.R.U32.HI R10, RZ, 0x3, R21 ;  /* 0x00000003ff0a7819 */ /* 0x000fe20000011615 */
[----:B-1----:R-:W-:Y:S10]  /*17cf0*/  BRA.DIV UR5, `(.L_x_870) ;  /* 0x00000052059c7947 */ /* 0x002ff4000b800000 */
[----:B------:R-:W0:Y:S01]  /*17d00*/  SHFL.IDX PT, R3, R0, RZ, 0x181f ;  /* 0x00181fff00037589 */ /* 0x000e2200000e0000 */
[----:B-----5:R-:W-:Y:S02]  /*17d10*/  IMAD R5, R20, R7, RZ ;  /* 0x0000000714057224 */ /* 0x020fe400078e02ff */
[----:B------:R-:W-:Y:S01]  /*17d20*/  IMAD.IADD R17, R10, 0x1, R17 ;  /* 0x000000010a117824 */ /* 0x000fe200078e0211 */
[----:B------:R-:W1:Y:S03]  /*17d30*/  SHFL.IDX PT, R2, R4, RZ, 0x181f ;  /* 0x00181fff04027589 */ /* 0x000e6600000e0000 */
[C---:B------:R-:W-:Y:S01]  /*17d40*/  VIADD R6, R17.reuse, 0x10 ;  /* 0x0000001011067836 */ /* 0x040fe20000000000 */
[----:B------:R-:W-:-:S13]  /*17d50*/  ISETP.GE.AND P0, PT, R17, R5, PT ;  /* 0x000000051100720c */ /* 0x000fda0003f06270 */
[----:B0-----:R-:W-:-:S05]  /*17d60*/  @!P0 LEA R3, P2, R9, R3, 0x1 ;  /* 0x0000000309038211 */ /* 0x001fca00078408ff */
[----:B-1----:R-:W-:-:S05]  /*17d70*/  @!P0 IMAD.X R2, RZ, RZ, R2, P2 ;  /* 0x000000ffff028224 */ /* 0x002fca00010e0602 */
[----:B------:R-:W-:-:S04]  /*17d80*/  @!P0 LOP3.LUT R3, R3, R2, RZ, 0x3c, !PT ;  /* 0x0000000203038212 */ /* 0x000fc800078e3cff */
[----:B------:R-:W-:-:S04]  /*17d90*/  @!P0 LOP3.LUT R2, R3, R2, RZ, 0x3c, !PT ;  /* 0x0000000203028212 */ /* 0x000fc800078e3cff */
[----:B------:R-:W-:-:S05]  /*17da0*/  @!P0 LOP3.LUT R3, R3, R2, RZ, 0x3c, !PT ;  /* 0x0000000203038212 */ /* 0x000fca00078e3cff */
[----:B------:R-:W-:Y:S01]  /*17db0*/  @!PT LDS RZ, [RZ] ;  /* 0x00000000fffff984 */ /* 0x000fe20000000800 */
        /* <DEDUP_REMOVED lines=11> */
[----:B------:R-:W-:Y:S02]  /*17e70*/  ISETP.GE.AND P0, PT, R6, R5, PT ;  /* 0x000000050600720c */ /* 0x000fe40003f06270 */
[----:B------:R-:W-:Y:S01]  /*17e80*/  IADD3 R6, R17, 0x30, RZ ;  /* 0x0000003011067810 */ /* 0x000fe20007ffe0ff */
        /* <DEDUP_REMOVED lines=41> */
[----:B------:R-:W2:Y:S04]  /*18120*/  SHFL.IDX PT, R4, R4, 0x7, 0x181f ;  /* 0x00f81f0004047f89 */ /* 0x000ea800000e0000 */
[----:B------:R-:W3:Y:S01]  /*18130*/  SHFL.IDX PT, R0, R0, 0x7, 0x181f ;  /* 0x00f81f0000007f89 */ /* 0x000ee200000e0000 */
[----:B0-----:R-:W-:-:S05]  /*18140*/  @!P0 LEA R3, P2, R9, R3, 0x1 ;  /* 0x0000000309038211 */ /* 0x001fca00078408ff */
[----:B-1----:R-:W-:-:S05]  /*18150*/  @!P0 IMAD.X R2, RZ, RZ, R2, P2 ;  /* 0x000000ffff028224 */ /* 0x002fca00010e0602 */
[----:B------:R-:W-:-:S04]  /*18160*/  @!P0 LOP3.LUT R3, R3, R2, RZ, 0x3c, !PT ;  /* 0x0000000203038212 */ /* 0x000fc800078e3cff */
[----:B------:R-:W-:-:S04]  /*18170*/  @!P0 LOP3.LUT R2, R3, R2, RZ, 0x3c, !PT ;  /* 0x0000000203028212 */ /* 0x000fc800078e3cff */
[----:B------:R-:W-:-:S05]  /*18180*/  @!P0 LOP3.LUT R3, R3, R2, RZ, 0x3c, !PT ;  /* 0x0000000203038212 */ /* 0x000fca00078e3cff */
[----:B--23--:R0:W-:Y:S02]  /*18190*/  @!P0 LDGSTS.E.BYPASS.LTC128B.128 [R8+0x1b400], desc[UR40][R2.64], !P1 ;  /* 0x1b40000002088fae */ /* 0x00c1e4000c901d68 */
.L_x_1046:
[----:B------:R-:W-:-:S05]  /*181a0*/  VIADD R17, R17, 0x70 ;  /* 0x0000007011117836 */ /* 0x000fca0000000000 */
[----:B------:R-:W-:-:S13]  /*181b0*/  ISETP.GE.AND P0, PT, R17, R5, PT ;  /* 0x000000051100720c */ /* 0x000fda0003f06270 */
[----:B0-----:R-:W-:-:S04]  /*181c0*/  @!P0 LEA R2, P2, R9, R0, 0x1 ;  /* 0x0000000009028211 */ /* 0x001fc800078408ff */
[----:B------:R-:W-:-:S05]  /*181d0*/  @!P0 IADD3.X R3, RZ, R4, RZ, P2, !PT ;  /* 0x00000004ff038210 */ /* 0x000fca00017fe4ff */
[----:B------:R-:W-:Y:S01]  /*181e0*/  @!PT LDS RZ, [RZ] ;  /* 0x00000000fffff984 */ /* 0x000fe20000000800 */
[----:B------:R-:W-:Y:S01]  /*181f0*/  @!PT LDS RZ, [RZ] ;  /* 0x00000000fffff984 */ /* 0x000fe20000000800 */
[----:B------:R-:W-:Y:S01]  /*18200*/  @!PT LDS RZ, [RZ] ;  /* 0x00000000fffff984 */ /* 0x000fe20000000800 */
[----:B------:R0:W-:Y:S01]  /*18210*/  @!P0 LDGSTS.E.BYPASS.LTC128B.128 [R8+0x1bc00], desc[UR40][R2.64], !P1 ;  /* 0x1bc0000002088fae */ /* 0x0001e2000c901d68 */
[----:B------:R-:W-:Y:S01]  /*18220*/  PLOP3.LUT P0, PT, PT, PT, PT, 0x80, 0x0 ;  /* 0x000000000000781c */ /* 0x000fe20003f0f070 */
[----:B------:R-:W-:-:S12]  /*18230*/  NOP ;  /* 0x0000000000007918 */ /* 0x000fd80000000000 */
.L_x_871:
        /* <DEDUP_REMOVED lines=18> */
.L_x_1047:
[----:B------:R-:W-:Y:S05]  /*18360*/  BSYNC B0 ;  /* 0x0000000000007941 */ /* 0x000fea0003800000 */
.L_x_872:
[----:B------:R-:W-:-:S04]  /*18370*/  LOP3.LUT R0, R37, 0x2, RZ, 0xfc, !PT ;  /* 0x0000000225007812 */ /* 0x000fc800078efcff */
[----:B------:R-:W-:-:S13]  /*18380*/  ISETP.NE.AND P0, PT, R0, 0x3, PT ;  /* 0x000000030000780c */ /* 0x000fda0003f05270 */
[----:B------:R-:W-:Y:S05]  /*18390*/  @!P0 BRA `(.L_x_874) ;  /* 0x0000000000048947 */ /* 0x000fea0003800000 */
[----:B------:R-:W-:Y:S01]  /*183a0*/  BPT.TRAP 0x1 ;  /* 0x000000040000795c */ /* 0x000fe20000300000 */
.L_x_874:
[----:B------:R-:W-:Y:S01]  /*183b0*/  SHF.L.U32 R0, R25, 0x1f, RZ ;  /* 0x0000001f19007819 */ /* 0x000fe200000006ff */
[----:B------:R-:W-:Y:S03]  /*183c0*/  BSSY B0, `(.L_x_875) ;  /* 0x0000003000007945 */ /* 0x000fe60003800000 */
[----:B------:R-:W1:Y:S02]  /*183d0*/  SYNCS.PHASECHK.TRANS64.TRYWAIT P0, [R31+URZ+0x22860], R0 ;  /* 0x022860001f0075a7 */ /* 0x000e64000800017f */
[----:B-1----:R-:W-:Y:S05]  /*183e0*/  @!P0 BRA `(.L_x_876) ;  /* 0x0000005400988947 */ /* 0x002fea0003800000 */
.L_x_1048:
[----:B------:R-:W-:Y:S05]  /*183f0*/  BSYNC B0 ;  /* 0x0000000000007941 */ /* 0x000fea0003800000 */
.L_x_875:
[----:B------:R-:W0:Y:S01]  /*18400*/  LDL.LU R2, [R1+0x28] ;  /* 0x0000280001027983 */ /* 0x000e220000300800 */
[----:B------:R-:W-:Y:S01]  /*18410*/  ULDC.64 UR4, c[0x0][0x328] ;  /* 0x0000ca0000047ab9 */ /* 0x000fe20000000a00 */
[----:B------:R-:W-:Y:S02]  /*18420*/  ULDC.64 UR6, c[0x0][0x318] ;  /* 0x0000c60000067ab9 */ /* 0x000fe40000000a00 */
[----:B------:R-:W1:Y:S01]  /*18430*/  LDL.LU R4, [R1+0x2c] ;  /* 0x00002c0001047983 */ /* 0x000e620000300800 */
[----:B0-----:R-:W-:-:S04]  /*18440*/  IMAD R3, R2, UR4, RZ ;  /* 0x0000000402037c24 */ /* 0x001fc8000f8e02ff */
[C---:B------:R-:W-:Y:S02]  /*18450*/  IMAD R5, R36.reuse, UR5, R3 ;  /* 0x0000000524057c24 */ /* 0x040fe4000f8e0203 */
[----:B------:R-:W-:Y:S01]  /*18460*/  IMAD.WIDE.U32 R2, R36, UR4, RZ ;  /* 0x0000000424027c25 */ /* 0x000fe2000f8e00ff */
[----:B------:R-:W-:-:S03]  /*18470*/  ULDC.64 UR4, c[0x0][0x338] ;  /* 0x0000ce0000047ab9 */ /* 0x000fc60000000a00 */
[----:B------:R-:W-:Y:S02]  /*18480*/  IMAD.IADD R3, R3, 0x1, R5 ;  /* 0x0000000103037824 */ /* 0x000fe400078e0205 */
[----:B-1----:R-:W-:Y:S02]  /*18490*/  IMAD R0, R4, UR4, RZ ;  /* 0x0000000404007c24 */ /* 0x002fe4000f8e02ff */
        /* <DEDUP_REMOVED lines=12> */
[----:B------:R-:W-:Y:S01]  /*18560*/  LOP3.LUT R7, R34, 0x1, RZ, 0xc0, !PT ;  /* 0x0000000122077812 */ /* 0x000fe200078ec0ff */
[----:B------:R-:W-:Y:S01]  /*18570*/  IMAD R4, R4, 0x2, R22 ;  /* 0x0000000204047824 */ /* 0x000fe200078e0216 */
[C---:B------:R-:W-:Y:S01]  /*18580*/  LOP3.LUT P2, RZ, R34.reuse, 0x2, RZ, 0xc0, !PT ;  /* 0x0000000222ff7812 */ /* 0x040fe2000784c0ff */
[----:B------:R-:W1:Y:S01]  /*18590*/  SHFL.IDX PT, R14, R5, RZ, 0x181f ;  /* 0x00181fff050e7589 */ /* 0x000e6200000e0000 */
[----:B------:R-:W-:Y:S02]  /*185a0*/  ISETP.NE.U32.AND P3, PT, R7, 0x1, PT ;  /* 0x000000010700780c */ /* 0x000fe40003f65070 */
[----:B------:R-:W-:Y:S01]  /*185b0*/  LOP3.LUT P1, RZ, R34, 0x4, RZ, 0xc0, !PT ;  /* 0x0000000422ff7812 */ /* 0x000fe2000782c0ff */
[----:B------:R-:W2:Y:S03]  /*185c0*/  SHFL.IDX PT, R3, R6, RZ, 0x181f ;  /* 0x00181fff06037589 */ /* 0x000ea600000e0000 */
[----:B------:R-:W-:Y:S01]  /*185d0*/  ISETP.LT.OR P4, PT, R32, 0x1, !P1 ;  /* 0x000000012000780c */ /* 0x000fe20004f81670 */
        /* <DEDUP_REMOVED lines=10> */
[----:B------:R-:W-:-:S03]  /*18680*/  LOP3.LUT P0, RZ, R34, 0x8, RZ, 0xc0, !PT ;  /* 0x0000000822ff7812 */ /* 0x000fc6000780c0ff */
[----:B------:R-:W-:Y:S01]  /*18690*/  LDGSTS.E.BYPASS.LTC128B.128 [R4+0x6400], desc[UR40][R2.64+0x100], !P4 ;  /* 0x0640010002047fae */ /* 0x000fe2000e101d68 */
[----:B------:R-:W-:-:S13]  /*186a0*/  ISETP.LT.OR P4, PT, R32, 0x1, !P0 ;  /* 0x000000012000780c */ /* 0x000fda0004781670 */
[----:B------:R1:W-:Y:S01]  /*186b0*/  LDGSTS.E.BYPASS.LTC128B.128 [R4+0x9400], desc[UR40][R2.64+0x180], !P4 ;  /* 0x0940018002047fae */ /* 0x0003e2000e101d68 */
[----:B0-----:R-:W-:-:S03]  /*186c0*/  IADD3 R8, P4, R14, R0, RZ ;  /* 0x000000000e087210 */ /* 0x001fc60007f9e0ff */
[----:B------:R-:W-:Y:S04]  /*186d0*/  SHFL.IDX PT, R14, R5, 0x2, 0x181f ;  /* 0x00581f00050e7f89 */ /* 0x000fe800000e0000 */
[----:B-1----:R-:W0:Y:S02]  /*186e0*/  SHFL.IDX PT, R3, R6, 0x1, 0x181f ;  /* 0x00381f0006037f89 */ /* 0x002e2400000e0000 */
[----:B0-----:R-:W-:Y:S02]  /*186f0*/  IADD3.X R9, RZ, R3, RZ, P4, !PT ;  /* 0x00000003ff097210 */ /* 0x001fe400027fe4ff */
        /* <DEDUP_REMOVED lines=8> */
[----:B------:R1:W-:Y:S01]  /*18780*/  LDGSTS.E.BYPASS.LTC128B.128 [R4+0x9c00], desc[UR40][R8.64+0x180], !P4 ;  /* 0x09c0018008047fae */ /* 0x0003e2000e101d68 */
        /* <DEDUP_REMOVED lines=11> */
[----:B-1----:R-:W-:-:S03]  /*18840*/  IADD3 R8, P4, R14, R0, RZ ;  /* 0x000000000e087210 */ /* 0x002fc60007f9e0ff */
[----:B------:R-:W-:Y:S04]  /*18850*/  SHFL.IDX PT, R14, R5, 0x4, 0x181f ;  /* 0x00981f00050e7f89 */ /* 0x000fe800000e0000 */
[----:B0-----:R-:W0:Y:S02]  /*18860*/  SHFL.IDX PT, R3, R6, 0x3, 0x181f ;  /* 0x00781f0006037f89 */ /* 0x001e2400000e0000 */
[----:B0-----:R-:W-:Y:S01]  /*18870*/  IMAD.X R9, RZ, RZ, R3, P4 ;  /* 0x000000ffff097224 */ /* 0x001fe200020e0603 */
[C---:B------:R-:W-:Y:S01]  /*18880*/  ISETP.LT.OR P4, PT, R32.reuse, 0x31, P3 ;  /* 0x000000312000780c */ /* 0x040fe20001f81670 */
[----:B------:R-:W0:Y:S04]  /*18890*/  SHFL.IDX PT, R3, R6, 0x4, 0x181f ;  /* 0x00981f0006037f89 */ /* 0x000e2800000e0000 */
[----:B------:R-:W1:Y:S08]  /*188a0*/  SHFL.IDX PT, R6, R6, 0x5, 0x181f ;  /* 0x00b81f0006067f89 */ /* 0x000e7000000e0000 */
[----:B------:R2:W-:Y:S01]  /*188b0*/  LDGSTS.E.BYPASS.LTC128B.128 [R4+0x1c00], desc[UR40][R8.64], !P4 ;  /* 0x01c0000008047fae */ /* 0x0005e2000e101d68 */
[----:B------:R-:W-:-:S13]  /*188c0*/  ISETP.LT.OR P4, PT, R32, 0x31, !P2 ;  /* 0x000000312000780c */ /* 0x000fda0005781670 */
[----:B------:R2:W-:Y:S01]  /*188d0*/  LDGSTS.E.BYPASS.LTC128B.128 [R4+0x4c00], desc[UR40][R8.64+0x80], !P4 ;  /* 0x04c0008008047fae */ /* 0x0005e2000e101d68 */
[----:B------:R-:W-:-:S13]  /*188e0*/  ISETP.LT.OR P4, PT, R32, 0x31, !P1 ;  /* 0x000000312000780c */ /* 0x000fda0004f81670 */
[----:B------:R2:W-:Y:S01]  /*188f0*/  LDGSTS.E.BYPASS.LTC128B.128 [R4+0x7c00], desc[UR40][R8.64+0x100], !P4 ;  /* 0x07c0010008047fae */ /* 0x0005e2000e101d68 */
[----:B------:R-:W-:-:S13]  /*18900*/  ISETP.LT.OR P4, PT, R32, 0x31, !P0 ;  /* 0x000000312000780c */ /* 0x000fda0004781670 */
[----:B------:R2:W-:Y:S01]  /*18910*/  LDGSTS.E.BYPASS.LTC128B.128 [R4+0xac00], desc[UR40][R8.64+0x180], !P4 ;  /* 0x0ac0018008047fae */ /* 0x0005e2000e101d68 */
[----:B------:R-:W-:-:S03]  /*18920*/  IADD3 R2, P4, R14, R0, RZ ;  /* 0x000000000e027210 */ /* 0x000fc60007f9e0ff */
[----:B------:R2:W3:Y:S02]  /*18930*/  SHFL.IDX PT, R14, R5, 0x5, 0x181f ;  /* 0x00b81f00050e7f89 */ /* 0x0004e400000e0000 */
        /* <DEDUP_REMOVED lines=9> */
.L_x_1062:
        /* <DEDUP_REMOVED lines=15> */
.L_x_878:
[----:B------:R-:W-:Y:S02]  /*18ac0*/  PLOP3.LUT P1, PT, P1, P0, PT, 0xa2, 0x0 ;  /* 0x000000000000781c */ /* 0x000fe40000f21472 */
[----:B------:R-:W-:-:S08]  /*18ad0*/  @P0 R2UR P1, UR4, R31 ;  /* 0x000000001f0402ca */ /* 0x000fd00000020000 */
[----:B------:R-:W-:-:S05]  /*18ae0*/  @P0 PLOP3.LUT P0, PT, P1, PT, PT, 0x80, 0x0 ;  /* 0x000000000000081c */ /* 0x000fca0000f0f070 */
[----:B------:R-:W-:Y:S01]  /*18af0*/  @!P1 SYNCS.ARRIVE.TRANS64.RED.A0T1 RZ, [UR4+0x22850], RZ ;  /* 0x022850ffffff99a7 */ /* 0x000fe20008200404 */
[----:B------:R-:W-:Y:S07]  /*18b00*/  @!P1 ARRIVES.LDGSTSBAR.64.TRANSCNT [UR4+0x22850] ;  /* 0x02285000ff0099b0 */ /* 0x000fee0008000a84 */
[----:B------:R-:W-:Y:S05]  /*18b10*/  @P0 BRA.U.ANY `(.L_x_878) ;  /* 0xfffffffd00e80947 */ /* 0x000fea000393ffff */
[----:B------:R-:W-:Y:S01]  /*18b20*/  NOP ;  /* 0x0000000000007918 */ /* 0x000fe20000000000 */
[----:B0-----:R-:W-:-:S04]  /*18b30*/  LOP3.LUT R2, R37, 0x2, RZ, 0xfc, !PT ;  /* 0x0000000225027812 */ /* 0x001fc800078efcff */
[----:B------:R-:W-:-:S13]  /*18b40*/  ISETP.NE.AND P2, PT, R2, 0x3, PT ;  /* 0x000000030200780c */ /* 0x000fda0003f45270 */
[----:B------:R-:W-:Y:S05]  /*18b50*/  @!P2 BRA `(.L_x_879) ;  /* 0x000000000004a947 */ /* 0x000fea0003800000 */
[----:B------:R-:W-:Y:S01]  /*18b60*/  BPT.TRAP 0x1 ;  /* 0x000000040000795c */ /* 0x000fe20000300000 */
.L_x_879:
[----:B------:R-:W2:Y:S01]  /*18b70*/  LDL.LU R2, [R1+0x20] ;  /* 0x0000200001027983 */ /* 0x000ea20000300800 */
[----:B------:R0:W-:Y:S01]  /*18b80*/  SYNCS.ARRIVE.TRANS64.A1T0 RZ, [R31+URZ+0x22850], RZ ;  /* 0x022850ff1fff79a7 */ /* 0x0001e2000810003f */
[----:B------:R-:W-:Y:S01]  /*18b90*/  BSSY B0, `(.L_x_880) ;  /* 0x00000de000007945 */ /* 0x000fe20003800000 */
[----:B--2---:R-:W-:-:S05]  /*18ba0*/  VIADD R10, R2, 0xfffffffe ;  /* 0xfffffffe020a7836 */ /* 0x004fca0000000000 */
[----:B------:R-:W-:-:S13]  /*18bb0*/  ISETP.GE.AND P0, PT, R10, R29, PT ;  /* 0x0000001d0a00720c */ /* 0x000fda0003f06270 */
[----:B0-----:R-:W-:Y:S05]  /*18bc0*/  @!P0 BRA `(.L_x_881) ;  /* 0x0000000c00688947 */ /* 0x001fea0003800000 */
.L_x_894:
[----:B0-----:R-:W0:Y:S01]  /*18bd0*/  S2R R2, SR_TID.X ;  /* 0x0000000000027919 */ /* 0x001e220000002100 */
[----:B------:R-:W1:Y:S01]  /*18be0*/  LDC R6, c[0x0][0x430] ;  /* 0x00010c00ff067b82 */ /* 0x000e620000000800 */
[----:B------:R-:W-:Y:S01]  /*18bf0*/  IMAD R7, R10, 0x60, R30 ;  /* 0x000000600a077824 */ /* 0x000fe200078e021e */
[----:B------:R-:W-:Y:S01]  /*18c00*/  LOP3.LUT R12, R37, 0x2, RZ, 0xfc, !PT ;  /* 0x00000002250c7812 */ /* 0x000fe200078efcff */
[----:B--23--:R-:W2:Y:S01]  /*18c10*/  S2R R4, SR_TID.X ;  /* 0x0000000000047919 */ /* 0x00cea20000002100 */
[----:B------:R-:W-:Y:S01]  /*18c20*/  VIADD R24, R24, 0x1 ;  /* 0x0000000118187836 */ /* 0x000fe20000000000 */
[----:B-1----:R-:W-:Y:S02]  /*18c30*/  ISETP.NE.AND P0, PT, R6, 0x1, PT ;  /* 0x000000010600780c */ /* 0x002fe40003f05270 */
[----:B0-----:R-:W-:Y:S01]  /*18c40*/  LOP3.LUT R2, R2, 0x7f, RZ, 0xc0, !PT ;  /* 0x0000007f02027812 */ /* 0x001fe200078ec0ff */
[----:B--2---:R-:W-:-:S03]  /*18c50*/  IMAD.SHL.U32 R4, R4, 0x10, RZ ;  /* 0x0000001004047824 */ /* 0x004fc600078e00ff */
[----:B------:R-:W-:-:S07]  /*18c60*/  SHF.R.U32.HI R2, RZ, 0x3, R2 ;  /* 0x00000003ff027819 */ /* 0x000fce0000011602 */
[----:B------:R-:W0:Y:S01]  /*18c70*/  @P0 LDC R3, c[0x0][0x438] ;  /* 0x00010e00ff030b82 */ /* 0x000e220000000800 */
[----:B------:R-:W-:-:S04]  /*18c80*/  LOP3.LUT R4, R2, 0x70, R4, 0xf8, !PT ;  /* 0x0000007002047812 */ /* 0x000fc800078ef804 */
[----:B------:R-:W-:-:S03]  /*18c90*/  ISETP.GT.U32.AND P1, PT, R4, 0x5f, PT ;  /* 0x0000005f0400780c */ /* 0x000fc60003f24070 */
[----:B------:R-:W1:Y:S01]  /*18ca0*/  @P0 LDC R2, c[0x0][0x434] ;  /* 0x00010d00ff020b82 */ /* 0x000e620000000800 */
[----:B------:R-:W-:-:S04]  /*18cb0*/  IMAD.IADD R7, R4, 0x1, R7 ;  /* 0x0000000104077824 */ /* 0x000fc800078e0207 */
[----:B------:R-:W-:-:S05]  /*18cc0*/  IMAD.MOV.U32 R11, RZ, RZ, R7 ;  /* 0x000000ffff0b7224 */ /* 0x000fca00078e0007 */
[----:B------:R-:W2:Y:S08]  /*18cd0*/  @!P1 LDC.64 R4, c[0x0][0x428] ;  /* 0x00010a00ff049b82 */ /* 0x000eb00000000a00 */
[----:B------:R-:W3:Y:S01]  /*18ce0*/  @!P1 LDC.64 R8, c[0x0][0x418] ;  /* 0x00010600ff089b82 */ /* 0x000ee20000000a00 */
[----:B-1----:R-:W-:-:S05]  /*18cf0*/  @P0 IMAD.HI.U32 R2, R7, R2, RZ ;  /* 0x0000000207020227 */ /* 0x002fca00078e00ff */
[----:B0-----:R-:W-:-:S04]  /*18d00*/  @P0 SHF.R.U32.HI R11, RZ, R3, R2 ;  /* 0x00000003ff0b0219 */ /* 0x001fc80000011602 */
[----:B------:R-:W-:Y:S02]  /*18d10*/  @!P1 SHF.R.S32.HI R3, RZ, 0x1f, R11 ;  /* 0x0000001fff039819 */ /* 0x000fe4000001140b */
[----:B------:R-:W-:-:S05]  /*18d20*/  @!P1 MOV R2, R11 ;  /* 0x0000000b00029202 */ /* 0x000fca0000000f00 */
[----:B--2---:R-:W-:-:S04]  /*18d30*/  @!P1 IMAD.WIDE.U32 R2, R27, R4, R2 ;  /* 0x000000041b029225 */ /* 0x004fc800078e0002 */
[----:B------:R-:W-:Y:S01]  /*18d40*/  @!P1 IMAD R4, R33, R4, RZ ;  /* 0x0000000421049224 */ /* 0x000fe200078e02ff */
[----:B---3--:R-:W-:-:S03]  /*18d50*/  @!P1 LEA R8, P0, R2, R8, 0x2 ;  /* 0x0000000802089211 */ /* 0x008fc600078010ff */
[----:B------:R-:W-:-:S04]  /*18d60*/  @!P1 IMAD R5, R27, R5, R4 ;  /* 0x000000051b059224 */ /* 0x000fc800078e0204 */
[----:B------:R-:W-:Y:S02]  /*18d70*/  @!P1 IMAD.IADD R3, R5, 0x1, R3 ;  /* 0x0000000105039824 */ /* 0x000fe400078e0203 */
[----:B------:R-:W-:-:S03]  /*18d80*/  IMAD.MOV.U32 R5, RZ, RZ, RZ ;  /* 0x000000ffff057224 */ /* 0x000fc600078e00ff */
[----:B------:R-:W-:Y:S01]  /*18d90*/  @!P1 LEA.HI.X R9, R2, R9, R3, 0x2, P0 ;  /* 0x0000000902099211 */ /* 0x000fe200000f1403 */
[----:B------:R-:W-:Y:S01]  /*18da0*/  IMAD.MOV R3, RZ, RZ, -R11 ;  /* 0x000000ffff037224 */ /* 0x000fe200078e0a0b */
[----:B------:R-:W-:-:S03]  /*18db0*/  ISETP.NE.AND P0, PT, R24, 0x2, PT ;  /* 0x000000021800780c */ /* 0x000fc60003f05270 */
[----:B------:R0:W5:Y:S01]  /*18dc0*/  @!P1 LDG.E R5, desc[UR40][R8.64] ;  /* 0x0000002808059981 */ /* 0x000162000c1e1900 */
[----:B------:R-:W-:Y:S01]  /*18dd0*/  ISETP.NE.AND P1, PT, R12, 0x3, PT ;  /* 0x000000030c00780c */ /* 0x000fe20003f25270 */
[----:B------:R-:W-:Y:S05]  /*18de0*/  YIELD ;  /* 0x0000000000007946 */ /* 0x000fea0003800000 */
[----:B------:R-:W-:Y:S01]  /*18df0*/  SEL R2, RZ, 0x1, P0 ;  /* 0x00000001ff027807 */ /* 0x000fe20000000000 */
[----:B------:R-:W-:Y:S01]  /*18e00*/  IMAD R6, R6, R3, R7 ;  /* 0x0000000306067224 */ /* 0x000fe200078e0207 */
[----:B------:R-:W-:Y:S02]  /*18e10*/  SEL R24, R24, RZ, P0 ;  /* 0x000000ff18187207 */ /* 0x000fe40000000000 */
[----:B------:R-:W-:Y:S01]  /*18e20*/  LOP3.LUT R25, R25, R2, RZ, 0x3c, !PT ;  /* 0x0000000219197212 */ /* 0x000fe200078e3cff */
[----:B------:R-:W-:-:S02]  /*18e30*/  IMAD.MOV.U32 R2, RZ, RZ, R10 ;  /* 0x000000ffff027224 */ /* 0x000fc400078e000a */
[----:B------:R-:W-:-:S03]  /*18e40*/  VIADD R10, R10, 0xffffffff ;  /* 0xffffffff0a0a7836 */ /* 0x000fc60000000000 */
[----:B------:R-:W-:Y:S01]  /*18e50*/  ISETP.GT.AND P2, PT, R2, R29, PT ;  /* 0x0000001d0200720c */ /* 0x000fe20003f44270 */
[----:B0-----:R-:W-:-:S12]  /*18e60*/  @!P1 BRA `(.L_x_882) ;  /* 0x0000000000049947 */ /* 0x001fd80003800000 */
[----:B------:R-:W-:Y:S01]  /*18e70*/  BPT.TRAP 0x1 ;  /* 0x000000040000795c */ /* 0x000fe20000300000 */
.L_x_882:
[----:B------:R-:W-:Y:S01]  /*18e80*/  IMAD R4, R24, 0x8, R22 ;  /* 0x0000000818047824 */ /* 0x000fe200078e0216 */
[----:B------:R-:W-:Y:S01]  /*18e90*/  SHF.L.U32 R21, R25, 0x1f, RZ ;  /* 0x0000001f19157819 */ /* 0x000fe200000006ff */
[----:B------:R-:W-:Y:S01]  /*18ea0*/  BSSY B1, `(.L_x_883) ;  /* 0x0000004000017945 */ /* 0x000fe20003800000 */
[----:B------:R-:W-:Y:S02]  /*18eb0*/  SHF.R.S32.HI R17, RZ, 0x1f, R6 ;  /* 0x0000001fff117819 */ /* 0x000fe40000011406 */
[----:B------:R-:W0:Y:S02]  /*18ec0*/  SYNCS.PHASECHK.TRANS64.TRYWAIT P0, [R4+URZ+0x22840], R21 ;  /* 0x02284015040075a7 */ /* 0x000e24000800017f */
[----:B0-----:R-:W-:Y:S05]  /*18ed0*/  @!P0 BRA `(.L_x_884) ;  /* 0x0000005400388947 */ /* 0x001fea0003800000 */
.L_x_1063:
[----:B------:R-:W-:Y:S05]  /*18ee0*/  BSYNC B1 ;  /* 0x0000000000017941 */ /* 0x000fea0003800000 */
.L_x_883:
[----:B------:R-:W2:Y:S01]  /*18ef0*/  LDL R2, [R1] ;  /* 0x0000000001027983 */ /* 0x000ea20000100800 */
[----:B------:R-:W-:Y:S01]  /*18f00*/  ULDC.64 UR4, c[0x0][0x300] ;  /* 0x0000c00000047ab9 */ /* 0x000fe20000000a00 */
[----:B-----5:R-:W-:Y:S01]  /*18f10*/  SHF.R.S32.HI R20, RZ, 0x1f, R5 ;  /* 0x0000001fff147819 */ /* 0x020fe20000011405 */
[----:B------:R-:W-:Y:S01]  /*18f20*/  IMAD R3, R17, UR4, RZ ;  /* 0x0000000411037c24 */ /* 0x000fe2000f8e02ff */
[----:B------:R-:W-:-:S03]  /*18f30*/  ULDC.64 UR6, c[0x0][0x2e8] ;  /* 0x0000ba0000067ab9 */ /* 0x000fc60000000a00 */
[----:B------:R-:W-:Y:S01]  /*18f40*/  IMAD R7, R6, UR5, R3 ;  /* 0x0000000506077c24 */ /* 0x000fe2000f8e0203 */
[----:B--2---:R-:W-:Y:S01]  /*18f50*/  LOP3.LUT P1, RZ, R2, 0x1, RZ, 0xc0, !PT ;  /* 0x0000000102ff7812 */ /* 0x004fe2000782c0ff */
[----:B------:R-:W-:Y:S01]  /*18f60*/  IMAD.WIDE.U32 R2, R6, UR4, RZ ;  /* 0x0000000406027c25 */ /* 0x000fe2000f8e00ff */
[----:B------:R-:W-:-:S03]  /*18f70*/  ULDC.64 UR4, c[0x0][0x310] ;  /* 0x0000c40000047ab9 */ /* 0x000fc60000000a00 */
[----:B------:R-:W-:Y:S02]  /*18f80*/  IMAD.IADD R3, R3, 0x1, R7 ;  /* 0x0000000103037824 */ /* 0x000fe400078e0207 */
[----:B------:R-:W-:Y:S02]  /*18f90*/  IMAD R7, R20, UR4, RZ ;  /* 0x0000000414077c24 */ /* 0x000fe4000f8e02ff */
[----:B------:R-:W-:-:S04]  /*18fa0*/  IMAD.WIDE.U32 R2, R5, UR4, R2 ;  /* 0x0000000405027c25 */ /* 0x000fc8000f8e0002 */
[----:B------:R-:W-:Y:S01]  /*18fb0*/  IMAD R7, R5, UR5, R7 ;  /* 0x0000000505077c24 */ /* 0x000fe2000f8e0207 */
[----:B------:R-:W-:-:S04]  /*18fc0*/  ULDC.64 UR4, c[0x0][0x308] ;  /* 0x0000c20000047ab9 */ /* 0x000fc80000000a00 */
[----:B------:R-:W-:Y:S01]  /*18fd0*/  IADD3 R3, R3, R7, RZ ;  /* 0x0000000703037210 */ /* 0x000fe20007ffe0ff */
[----:B------:R-:W-:Y:S02]  /*18fe0*/  IMAD R7, R24, 0x1800, R28 ;  /* 0x0000180018077824 */ /* 0x000fe400078e021c */
        /* <DEDUP_REMOVED lines=8> */
[----:B------:R-:W2:Y:S01]  /*19070*/  SHFL.IDX PT, R3, R9, RZ, 0x181f ;  /* 0x00181fff09037589 */ /* 0x000ea200000e0000 */
[----:B-1----:R-:W-:-:S05]  /*19080*/  IADD3 R2, P0, R2, R0, RZ ;  /* 0x0000000002027210 */ /* 0x002fca0007f1e0ff */
[----:B--2---:R-:W-:-:S05]  /*19090*/  IMAD.X R3, RZ, RZ, R3, P0 ;  /* 0x000000ffff037224 */ /* 0x004fca00000e0603 */
[----:B------:R-:W-:Y:S01]  /*190a0*/  @!PT LDS RZ, [RZ] ;  /* 0x00000000fffff984 */ /* 0x000fe20000000800 */
        /* <DEDUP_REMOVED lines=21> */
[----:B------:R1:W-:Y:S04]  /*19200*/  LDGSTS.E.BYPASS.LTC128B.128 [R7+0x1e400], desc[UR40][R2.64], !P1 ;  /* 0x1e40000002077fae */ /* 0x0003e8000c901d68 */
[----:B-1-3--:R1:W2:Y:S02]  /*19210*/  SHFL.IDX PT, R2, R8, 0x5, 0x181f ;  /* 0x00b81f0008027f89 */ /* 0x00a2a400000e0000 */
.L_x_1077:
[----:B--2---:R-:W-:-:S05]  /*19220*/  IADD3 R2, P0, R2, R0, RZ ;  /* 0x0000000002027210 */ /* 0x004fca0007f1e0ff */
[----:B------:R-:W-:Y:S01]  /*19230*/  IMAD.X R3, RZ, RZ, R9, P0 ;  /* 0x000000ffff037224 */ /* 0x000fe200000e0609 */
[----:B------:R-:W-:-:S04]  /*19240*/  PLOP3.LUT P0, PT, PT, PT, PT, 0x80, 0x0 ;  /* 0x000000000000781c */ /* 0x000fc80003f0f070 */
[----:B------:R-:W-:Y:S01]  /*19250*/  @!PT LDS RZ, [RZ] ;  /* 0x00000000fffff984 */ /* 0x000fe20000000800 */
[----:B------:R-:W-:Y:S01]  /*19260*/  @!PT LDS RZ, [RZ] ;  /* 0x00000000fffff984 */ /* 0x000fe20000000800 */
[----:B------:R-:W-:Y:S01]  /*19270*/  @!PT LDS RZ, [RZ] ;  /* 0x00000000fffff984 */ /* 0x000fe20000000800 */
[----:B------:R2:W-:Y:S01]  /*19280*/  LDGSTS.E.BYPASS.LTC128B.128 [R7+0x1ec00], desc[UR40][R2.64], !P1 ;  /* 0x1ec0000002077fae */ /* 0x0005e2000c901d68 */
[----:B------:R-:W-:-:S08]  /*19290*/  NOP ;  /* 0x0000000000007918 */ /* 0x000fd00000000000 */
.L_x_886:
[----:B------:R-:W-:Y:S02]  /*192a0*/  PLOP3.LUT P1, PT, P1, P0, PT, 0xa2, 0x0 ;  /* 0x000000000000781c */ /* 0x000fe40000f21472 */
[----:B------:R-:W-:-:S08]  /*192b0*/  @P0 R2UR P1, UR4, R4 ;  /* 0x00000000040402ca */ /* 0x000fd00000020000 */
[----:B------:R-:W-:-:S05]  /*192c0*/  @P0 PLOP3.LUT P0, PT, P1, PT, PT, 0x80, 0x0 ;  /* 0x000000000000081c */ /* 0x000fca0000f0f070 */
[----:B------:R-:W-:Y:S01]  /*192d0*/  @!P1 SYNCS.ARRIVE.TRANS64.RED.A0T1 RZ, [UR4+0x22830], RZ ;  /* 0x022830ffffff99a7 */ /* 0x000fe20008200404 */
[----:B------:R-:W-:Y:S07]  /*192e0*/  @!P1 ARRIVES.LDGSTSBAR.64.TRANSCNT [UR4+0x22830] ;  /* 0x02283000ff0099b0 */ /* 0x000fee0008000a84 */
[----:B------:R-:W-:Y:S05]  /*192f0*/  @P0 BRA.U.ANY `(.L_x_886) ;  /* 0xfffffffd00e80947 */ /* 0x000fea000393ffff */
[----:B------:R-:W-:Y:S01]  /*19300*/  NOP ;  /* 0x0000000000007918 */ /* 0x000fe20000000000 */
[----:B--2---:R-:W-:-:S04]  /*19310*/  LOP3.LUT R2, R37, 0x2, RZ, 0xfc, !PT ;  /* 0x0000000225027812 */ /* 0x004fc800078efcff */
[----:B------:R-:W-:-:S13]  /*19320*/  ISETP.NE.AND P3, PT, R2, 0x3, PT ;  /* 0x000000030200780c */ /* 0x000fda0003f65270 */
[----:B------:R-:W-:Y:S05]  /*19330*/  @!P3 BRA `(.L_x_887) ;  /* 0x000000000004b947 */ /* 0x000fea0003800000 */
[----:B------:R-:W-:Y:S01]  /*19340*/  BPT.TRAP 0x1 ;  /* 0x000000040000795c */ /* 0x000fe20000300000 */
.L_x_887:
[----:B------:R2:W-:Y:S01]  /*19350*/  SYNCS.ARRIVE.TRANS64.A1T0 RZ, [R4+URZ+0x22830], RZ ;  /* 0x022830ff04ff79a7 */ /* 0x0005e2000810003f */
[----:B------:R-:W-:Y:S05]  /*19360*/  @!P3 BRA `(.L_x_888) ;  /* 0x000000000004b947 */ /* 0x000fea0003800000 */
[----:B------:R-:W-:Y:S01]  /*19370*/  BPT.TRAP 0x1 ;  /* 0x000000040000795c */ /* 0x000fe20000300000 */
.L_x_888:
[----:B------:R-:W3:Y:S01]  /*19380*/  SYNCS.PHASECHK.TRANS64.TRYWAIT P0, [R4+URZ+0x22860], R21 ;  /* 0x02286015040075a7 */ /* 0x000ee2000800017f */
[----:B------:R-:W-:Y:S04]  /*19390*/  BSSY B1, `(.L_x_889) ;  /* 0x0000002000017945 */ /* 0x000fe80003800000 */
[----:B---3--:R-:W-:Y:S05]  /*193a0*/  @!P0 BRA `(.L_x_890) ;  /* 0x0000005400bc8947 */ /* 0x008fea0003800000 */
.L_x_1078:
[----:B------:R-:W-:Y:S05]  /*193b0*/  BSYNC B1 ;  /* 0x0000000000017941 */ /* 0x000fea0003800000 */
.L_x_889:
[----:B------:R-:W4:Y:S01]  /*193c0*/  LDL R2, [R1] ;  /* 0x0000000001027983 */ /* 0x000f220000100800 */
[----:B------:R-:W-:Y:S01]  /*193d0*/  ULDC.64 UR4, c[0x0][0x328] ;  /* 0x0000ca0000047ab9 */ /* 0x000fe20000000a00 */
[----:B------:R-:W-:Y:S01]  /*193e0*/  ULDC.64 UR6, c[0x0][0x318] ;  /* 0x0000c60000067ab9 */ /* 0x000fe20000000a00 */
[----:B------:R-:W-:-:S04]  /*193f0*/  IMAD R17, R17, UR4, RZ ;  /* 0x0000000411117c24 */ /* 0x000fc8000f8e02ff */
[----:B------:R-:W-:Y:S01]  /*19400*/  IMAD R17, R6, UR5, R17 ;  /* 0x0000000506117c24 */ /* 0x000fe2000f8e0211 */
[C---:B----4-:R-:W-:Y:S02]  /*19410*/  LOP3.LUT P5, RZ, R2.reuse, 0x10, RZ, 0xc0, !PT ;  /* 0x0000001002ff7812 */ /* 0x050fe400078ac0ff */
[C---:B------:R-:W-:Y:S02]  /*19420*/  LOP3.LUT P4, RZ, R2.reuse, 0x8, RZ, 0xc0, !PT ;  /* 0x0000000802ff7812 */ /* 0x040fe4000788c0ff */
[C---:B------:R-:W-:Y:S02]  /*19430*/  LOP3.LUT P3, RZ, R2.reuse, 0x4, RZ, 0xc0, !PT ;  /* 0x0000000402ff7812 */ /* 0x040fe4000786c0ff */
[----:B------:R-:W-:Y:S01]  /*19440*/  LOP3.LUT P1, RZ, R2, 0x2, RZ, 0xc0, !PT ;  /* 0x0000000202ff7812 */ /* 0x000fe2000782c0ff */
[----:B------:R-:W-:Y:S01]  /*19450*/  IMAD.WIDE.U32 R2, R6, UR4, RZ ;  /* 0x0000000406027c25 */ /* 0x000fe2000f8e00ff */
[----:B------:R-:W-:-:S03]  /*19460*/  ULDC.64 UR4, c[0x0][0x338] ;  /* 0x0000ce0000047ab9 */ /* 0x000fc60000000a00 */
[----:B------:R-:W-:Y:S02]  /*19470*/  IMAD.IADD R3, R3, 0x1, R17 ;  /* 0x0000000103037824 */ /* 0x000fe400078e0211 */
[----:B------:R-:W-:Y:S02]  /*19480*/  IMAD R20, R20, UR4, RZ ;  /* 0x0000000414147c24 */ /* 0x000fe4000f8e02ff */
[----:B------:R-:W-:-:S04]  /*19490*/  IMAD.WIDE.U32 R2, R5, UR4, R2 ;  /* 0x0000000405027c25 */ /* 0x000fc8000f8e0002 */
[----:B------:R-:W-:Y:S01]  /*194a0*/  IMAD R7, R5, UR5, R20 ;  /* 0x0000000505077c24 */ /* 0x000fe2000f8e0214 */
[----:B------:R-:W-:Y:S01]  /*194b0*/  ULDC.64 UR4, c[0x0][0x330] ;  /* 0x0000cc0000047ab9 */ /* 0x000fe20000000a00 */
[----:B------:R-:W-:-:S03]  /*194c0*/  IMAD R5, R24, 0x6000, R28 ;  /* 0x0000600018057824 */ /* 0x000fc600078e021c */
[----:B------:R-:W-:-:S03]  /*194d0*/  IADD3 R3, R3, R7, RZ ;  /* 0x0000000703037210 */ /* 0x000fc60007ffe0ff */
[----:B------:R-:W-:Y:S01]  /*194e0*/  IMAD.WIDE.U32 R2, R18, UR4, R2 ;  /* 0x0000000412027c25 */ /* 0x000fe2000f8e0002 */
[----:B------:R-:W-:-:S03]  /*194f0*/  UMOV UR4, 0xffffffff ;  /* 0xffffffff00047882 */ /* 0x000fc60000000000 */
[----:B------:R-:W-:Y:S01]  /*19500*/  IMAD R7, R18, UR5, R3 ;  /* 0x0000000512077c24 */ /* 0x000fe2000f8e0203 */
[----:B------:R-:W-:-:S04]  /*19510*/  LEA R6, P0, R2, UR6, 0x1 ;  /* 0x0000000602067c11 */ /* 0x000fc8000f8008ff */
[----:B------:R-:W-:Y:S01]  /*19520*/  LEA.HI.X R7, R2, UR7, R7, 0x1, P0 ;  /* 0x0000000702077c11 */ /* 0x000fe200080f0c07 */
[----:B------:R-:W-:Y:S08]  /*19530*/  BRA.DIV UR4, `(.L_x_891) ;  /* 0x00000056046c7947 */ /* 0x000ff0000b800000 */
[----:B------:R-:W4:Y:S01]  /*19540*/  SHFL.IDX PT, R14, R6, RZ, 0x181f ;  /* 0x00181fff060e7589 */ /* 0x000f2200000e0000 */
[----:B------:R-:W-:-:S03]  /*19550*/  IMAD R5, R5, 0x2, R22 ;  /* 0x0000000205057824 */ /* 0x000fc600078e0216 */
[----:B------:R-:W5:Y:S04]  /*19560*/  SHFL.IDX PT, R3, R7, RZ, 0x181f ;  /* 0x00181fff07037589 */ /* 0x000f6800000e0000 */
[----:B-1----:R-:W-:Y:S01]  /*19570*/  SHFL.IDX PT, R8, R7, 0x1, 0x181f ;  /* 0x00381f0007087f89 */ /* 0x002fe200000e0000 */
[----:B----4-:R-:W-:-:S03]  /*19580*/  IADD3 R2, P0, R14, R0, RZ ;  /* 0x000000000e027210 */ /* 0x010fc60007f1e0ff */
[----:B------:R-:W1:Y:S02]  /*19590*/  SHFL.IDX PT, R14, R6, 0x1, 0x181f ;  /* 0x00381f00060e7f89 */ /* 0x000e6400000e0000 */
[----:B-----5:R-:W-:-:S05]  /*195a0*/  IMAD.X R3, RZ, RZ, R3, P0 ;  /* 0x000000ffff037224 */ /* 0x020fca00000e0603 */
[----:B------:R-:W-:Y:S04]  /*195b0*/  LDGSTS.E.BYPASS.LTC128B.128 [R5+0x400], desc[UR40][R2.64], !P5 ;  /* 0x0040000002057fae */ /* 0x000fe8000e901d68 */
[----:B------:R-:W-:Y:S04]  /*195c0*/  LDGSTS.E.BYPASS.LTC128B.128 [R5+0x3400], desc[UR40][R2.64+0x80], !P4 ;  /* 0x0340008002057fae */ /* 0x000fe8000e101d68 */
[----:B------:R-:W-:Y:S04]  /*195d0*/  LDGSTS.E.BYPASS.LTC128B.128 [R5+0x6400], desc[UR40][R2.64+0x100], !P3 ;  /* 0x0640010002057fae */ /* 0x000fe8000d901d68 */
[----:B------:R1:W-:Y:S02]  /*195e0*/  LDGSTS.E.BYPASS.LTC128B.128 [R5+0x9400], desc[UR40][R2.64+0x180], !P1 ;  /* 0x0940018002057fae */ /* 0x0003e4000c901d68 */
[----:B-1----:R-:W-:-:S02]  /*195f0*/  IADD3 R2, P0, R14, R0, RZ ;  /* 0x000000000e027210 */ /* 0x002fc40007f1e0ff */
[----:B------:R-:W1:Y:S03]  /*19600*/  SHFL.IDX PT, R14, R6, 0x2, 0x181f ;  /* 0x00581f00060e7f89 */ /* 0x000e6600000e0000 */
[----:B------:R-:W-:Y:S02]  /*19610*/  IMAD.X R3, RZ, RZ, R8, P0 ;  /* 0x000000ffff037224 */ /* 0x000fe400000e0608 */
[----:B------:R-:W4:Y:S04]  /*19620*/  SHFL.IDX PT, R8, R7, 0x2, 0x181f ;  /* 0x00581f0007087f89 */ /* 0x000f2800000e0000 */
[----:B------:R-:W-:Y:S04]  /*19630*/  LDGSTS.E.BYPASS.LTC128B.128 [R5+0xc00], desc[UR40][R2.64], !P5 ;  /* 0x00c0000002057fae */ /* 0x000fe8000e901d68 */
[----:B------:R-:W-:Y:S04]  /*19640*/  LDGSTS.E.BYPASS.LTC128B.128 [R5+0x3c00], desc[UR40][R2.64+0x80], !P4 ;  /* 0x03c0008002057fae */ /* 0x000fe8000e101d68 */
[----:B------:R-:W-:Y:S04]  /*19650*/  LDGSTS.E.BYPASS.LTC128B.128 [R5+0x6c00], desc[UR40][R2.64+0x100], !P3 ;  /* 0x06c0010002057fae */ /* 0x000fe8000d901d68 */
[----:B------:R1:W-:Y:S02]  /*19660*/  LDGSTS.E.BYPASS.LTC128B.128 [R5+0x9c00], desc[UR40][R2.64+0x180], !P1 ;  /* 0x09c0018002057fae */ /* 0x0003e4000c901d68 */
[----:B-1----:R-:W-:-:S02]  /*19670*/  IADD3 R2, P0, R14, R0, RZ ;  /* 0x000000000e027210 */ /* 0x002fc40007f1e0ff */
[----:B------:R-:W1:Y:S03]  /*19680*/  SHFL.IDX PT, R14, R6, 0x3, 0x181f ;  /* 0x00781f00060e7f89 */ /* 0x000e6600000e0000 */
[----:B----4-:R-:W-:Y:S02]  /*19690*/  IMAD.X R3, RZ, RZ, R8, P0 ;  /* 0x000000ffff037224 */ /* 0x010fe400000e0608 */
        /* <DEDUP_REMOVED lines=14> */
[----:B------:R1:W0:Y:S03]  /*19780*/  SHFL.IDX PT, R14, R6, 0x5, 0x181f ;  /* 0x00b81f00060e7f89 */ /* 0x00022600000e0000 */
[----:B----4-:R-:W-:Y:S02]  /*19790*/  IMAD.X R3, RZ, RZ, R8, P0 ;  /* 0x000000ffff037224 */ /* 0x010fe400000e0608 */
[----:B------:R1:W4:Y:S04]  /*197a0*/  SHFL.IDX PT, R8, R7, 0x5, 0x181f ;  /* 0x00b81f0007087f89 */ /* 0x00032800000e0000 */
[----:B------:R1:W-:Y:S04]  /*197b0*/  LDGSTS.E.BYPASS.LTC128B.128 [R5+0x2400], desc[UR40][R2.64], !P5 ;  /* 0x0240000002057fae */ /* 0x0003e8000e901d68 */
[----:B------:R1:W-:Y:S04]  /*197c0*/  LDGSTS.E.BYPASS.LTC128B.128 [R5+0x5400], desc[UR40][R2.64+0x80], !P4 ;  /* 0x0540008002057fae */ /* 0x0003e8000e101d68 */
[----:B------:R1:W-:Y:S04]  /*197d0*/  LDGSTS.E.BYPASS.LTC128B.128 [R5+0x8400], desc[UR40][R2.64+0x100], !P3 ;  /* 0x0840010002057fae */ /* 0x0003e8000d901d68 */
[----:B------:R1:W-:Y:S02]  /*197e0*/  LDGSTS.E.BYPASS.LTC128B.128 [R5+0xb400], desc[UR40][R2.64+0x180], !P1 ;  /* 0x0b40018002057fae */ /* 0x0003e4000c901d68 */
.L_x_1092:
[----:B01----:R-:W-:-:S05]  /*197f0*/  IADD3 R2, P0, R14, R0, RZ ;  /* 0x000000000e027210 */ /* 0x003fca0007f1e0ff */
[----:B----4-:R-:W-:Y:S01]  /*19800*/  IMAD.X R3, RZ, RZ, R8, P0 ;  /* 0x000000ffff037224 */ /* 0x010fe200000e0608 */
        /* <DEDUP_REMOVED lines=9> */
.L_x_892:
        /* <DEDUP_REMOVED lines=11> */
.L_x_893:
[----:B------:R0:W-:Y:S01]  /*19950*/  SYNCS.ARRIVE.TRANS64.A1T0 RZ, [R4+URZ+0x22850], RZ ;  /* 0x022850ff04ff79a7 */ /* 0x0001e2000810003f */
[----:B------:R-:W-:Y:S05]  /*19960*/  @P2 BRA `(.L_x_894) ;  /* 0xfffffff000982947 */ /* 0x000fea000383ffff */
.L_x_881:
[----:B------:R-:W-:Y:S05]  /*19970*/  BSYNC B0 ;  /* 0x0000000000007941 */ /* 0x000fea0003800000 */
.L_x_880:
[----:B------:R-:W1:Y:S01]  /*19980*/  S2R R2, SR_TID.X ;  /* 0x0000000000027919 */ /* 0x000e620000002100 */
[----:B------:R-:W-:Y:S01]  /*19990*/  VIADD R24, R24, 0x1 ;  /* 0x0000000118187836 */ /* 0x000fe20000000000 */
[----:B------:R-:W-:Y:S04]  /*199a0*/  BSSY B0, `(.L_x_895) ;  /* 0x0000013000007945 */ /* 0x000fe80003800000 */
[----:B------:R-:W-:-:S04]  /*199b0*/  ISETP.NE.AND P0, PT, R24, 0x2, PT ;  /* 0x000000021800780c */ /* 0x000fc80003f05270 */
[----:B------:R-:W-:-:S04]  /*199c0*/  SEL R0, RZ, 0x1, P0 ;  /* 0x00000001ff007807 */ /* 0x000fc80000000000 */
[----:B------:R-:W-:Y:S02]  /*199d0*/  LOP3.LUT R25, R25, R0, RZ, 0x3c, !PT ;  /* 0x0000000019197212 */ /* 0x000fe400078e3cff */
[----:B-1----:R-:W-:-:S04]  /*199e0*/  LOP3.LUT R2, R2, 0x7f, RZ, 0xc0, !PT ;  /* 0x0000007f02027812 */ /* 0x002fc800078ec0ff */
[----:B------:R-:W-:-:S13]  /*199f0*/  ISETP.NE.AND P1, PT, R2, RZ, PT ;  /* 0x000000ff0200720c */ /* 0x000fda0003f25270 */
[----:B------:R-:W-:Y:S05]  /*19a00*/  @P1 BRA `(.L_x_896) ;  /* 0x0000000000301947 */ /* 0x000fea0003800000 */
[----:B------:R-:W1:Y:S01]  /*19a10*/  S2R R5, SR_LANEID ;  /* 0x0000000000057919 */ /* 0x000e620000000000 */
[----:B------:R-:W-:Y:S01]  /*19a20*/  VOTEU.ANY UR4, UPT, PT ;  /* 0x0000000000047886 */ /* 0x000fe200038e0100 */
[----:B------:R-:W4:Y:S01]  /*19a30*/  LDC.64 R2, c[0x0][0xc60] ;  /* 0x00031800ff027b82 */ /* 0x000f220000000a00 */
[----:B------:R-:W1:Y:S02]  /*19a40*/  FLO.U32 R0, UR4 ;  /* 0x0000000400007d00 */ /* 0x000e6400080e0000 */
[----:B-1----:R-:W-:-:S06]  /*19a50*/  ISETP.EQ.U32.AND P1, PT, R0, R5, PT ;  /* 0x000000050000720c */ /* 0x002fcc0003f22070 */
[----:B------:R-:W4:Y:S07]  /*19a60*/  POPC R5, UR4 ;  /* 0x0000000400057d09 */ /* 0x000f2e0008000000 */
[----:B----4-:R-:W4:Y:S01]  /*19a70*/  @P1 ATOMG.E.ADD.STRONG.GPU PT, R3, desc[UR40][R2.64], R5 ;  /* 0x00000005020319a8 */ /* 0x010f2200081ee1e8 */
[----:B0-23--:R-:W0:Y:S02]  /*19a80*/  S2R R4, SR_LTMASK ;  /* 0x0000000000047919 */ /* 0x00de240000003900 */
[----:B0-----:R-:W-:-:S04]  /*19a90*/  LOP3.LUT R4, R4, UR4, RZ, 0xc0, !PT ;  /* 0x0000000404047c12 */ /* 0x001fc8000f8ec0ff */
[----:B------:R-:W0:Y:S01]  /*19aa0*/  POPC R7, R4 ;  /* 0x0000000400077309 */ /* 0x000e220000000000 */
[----:B----4-:R-:W0:Y:S02]  /*19ab0*/  SHFL.IDX PT, R0, R3, R0, 0x1f ;  /* 0x00001f0003007589 */ /* 0x010e2400000e0000 */
[----:B0-----:R-:W-:-:S07]  /*19ac0*/  IADD3 R16, R0, UR36, R7 ;  /* 0x0000002400107c10 */ /* 0x001fce000fffe007 */
.L_x_896:
[----:B------:R-:W-:Y:S05]  /*19ad0*/  BSYNC B0 ;  /* 0x0000000000007941 */ /* 0x000fea0003800000 */
.L_x_895:
[----:B------:R-:W-:-:S07]  /*19ae0*/  SEL R24, R24, RZ, P0 ;  /* 0x000000ff18187207 */ /* 0x000fce0000000000 */
.L_x_855:
[----:B------:R-:W-:Y:S05]  /*19af0*/  BSYNC B7 ;  /* 0x0000000000077941 */ /* 0x000fea0003800000 */
.L_x_853:
[----:B------:R-:W4:Y:S02]  /*19b00*/  LDL R0, [R1] ;  /* 0x0000000001007983 */ /* 0x000f240000100800 */
[----:B----4-:R-:W-:-:S13]  /*19b10*/  LOP3.LUT P0, RZ, R0, 0x80, RZ, 0xc0, !PT ;  /* 0x0000008000ff7812 */ /* 0x010fda000780c0ff */
[----:B------:R-:W-:Y:S05]  /*19b20*/  @!P0 BRA `(.L_x_897) ;  /* 0x0000000000248947 */ /* 0x000fea0003800000 */
[----:B------:R-:W-:Y:S05]  /*19b30*/  WARPSYNC.ALL ;  /* 0x0000000000007948 */ /* 0x000fea0003800000 */
[----:B------:R-:W1:Y:S08]  /*19b40*/  S2UR UR5, SR_CgaCtaId ;  /* 0x00000000000579c3 */ /* 0x000e700000008800 */
[----:B------:R-:W-:Y:S06]  /*19b50*/  BAR.SYNC.DEFER_BLOCKING 0x5, 0x180 ;  /* 0x0146000000007b1d */ /* 0x000fec0000010000 */
[----:B------:R-:W-:-:S02]  /*19b60*/  UMOV UR4, 0x400 ;  /* 0x0000040000047882 */ /* 0x000fc40000000000 */
[----:B-1----:R-:W-:-:S06]  /*19b70*/  ULEA UR4, UR5, UR4, 0x18 ;  /* 0x0000000405047291 */ /* 0x002fcc000f8ec03f */
[----:B0-----:R-:W-:-:S05]  /*19b80*/  MOV R22, UR4 ;  /* 0x0000000400167c02 */ /* 0x001fca0008000f00 */
[----:B------:R4:W0:Y:S01]  /*19b90*/  LDS.128 R16, [R22+0x228d0] ;  /* 0x0228d00016107984 */ /* 0x0008220000000c00 */
[----:B------:R-:W-:Y:S06]  /*19ba0*/  BAR.ARV 0x4, 0x180 ;  /* 0x0106000000007b1d */ /* 0x000fec0000002000 */
[----:B------:R-:W-:Y:S05]  /*19bb0*/  BRA `(.L_x_898) ;  /* 0x0000000800d07947 */ /* 0x000fea0003800000 */
.L_x_897:
[----:B------:R-:W1:Y:S01]  /*19bc0*/  S2R R9, SR_TID.X ;  /* 0x0000000000097919 */ /* 0x000e620000002100 */
[----:B------:R-:W-:Y:S01]  /*19bd0*/  UMOV UR4, 0xffffffff ;  /* 0xffffffff00047882 */ /* 0x000fe20000000000 */
[----:B-1----:R-:W-:-:S04]  /*19be0*/  LOP3.LUT R9, R9, 0x1f, RZ, 0xc0, !PT ;  /* 0x0000001f09097812 */ /* 0x002fc800078ec0ff */
[----:B------:R-:W-:Y:S01]  /*19bf0*/  ISETP.NE.AND P0, PT, R9, 0x1f, PT ;  /* 0x0000001f0900780c */ /* 0x000fe20003f05270 */
[----:B------:R-:W-:-:S12]  /*19c00*/  BRA.DIV UR4, `(.L_x_899) ;  /* 0x0000005604807947 */ /* 0x000fd8000b800000 */
[----:B------:R-:W-:Y:S01]  /*19c10*/  IMAD.IADD R7, R19, 0x1, R9 ;  /* 0x0000000113077824 */ /* 0x000fe200078e0209 */
[----:B------:R-:W-:-:S04]  /*19c20*/  ULDC UR4, c[0x0][0xc3c] ;  /* 0x00030f0000047ab9 */ /* 0x000fc80000000800 */
[----:B------:R-:W-:-:S13]  /*19c30*/  ISETP.GE.OR P1, PT, R7, UR4, !P0 ;  /* 0x0000000407007c0c */ /* 0x000fda000c726670 */
[----:B0-----:R-:W0:Y:S08]  /*19c40*/  @!P1 LDC.64 R2, c[0x0][0xc80] ;  /* 0x00032000ff029b82 */ /* 0x001e300000000a00 */
[----:B--23--:R-:W1:Y:S01]  /*19c50*/  @!P1 LDC.64 R4, c[0x0][0xc78] ;  /* 0x00031e00ff049b82 */ /* 0x00ce620000000a00 */
[----:B0-----:R-:W-:-:S05]  /*19c60*/  @!P1 IMAD.WIDE R2, R7, 0x4, R2 ;  /* 0x0000000407029825 */ /* 0x001fca00078e0202 */
[----:B------:R1:W2:Y:S02]  /*19c70*/  @!P1 LDG.E R8, desc[UR40][R2.64] ;  /* 0x0000002802089981 */ /* 0x0002a4000c1e1900 */
[----:B-1----:R-:W-:-:S05]  /*19c80*/  @!P1 IMAD.WIDE R2, R7, 0x4, R4 ;  /* 0x0000000407029825 */ /* 0x002fca00078e0204 */
        /* <DEDUP_REMOVED lines=8> */
[----:B------:R0:W-:Y:S02]  /*19d10*/  SHFL.IDX PT, R6, R16, 0x1, 0x1f ;  /* 0x00201f0010067f89 */ /* 0x0001e400000e0000 */
[----:B0-----:R-:W-:-:S02]  /*19d20*/  IMAD.MOV.U32 R16, RZ, RZ, RZ ;  /* 0x000000ffff107224 */ /* 0x001fc400078e00ff */
[----:B--2---:R-:W-:Y:S02]  /*19d30*/  @!P1 IMAD.MOV.U32 R7, RZ, RZ, R8 ;  /* 0x000000ffff079224 */ /* 0x004fe400078e0008 */
[----:B---3--:R-:W-:Y:S01]  /*19d40*/  @!P1 IMAD.MOV.U32 R4, RZ, RZ, R5 ;  /* 0x000000ffff049224 */ /* 0x008fe200078e0005 */
[----:B------:R-:W-:-:S03]  /*19d50*/  ISETP.NE.AND P1, PT, R9, RZ, PT ;  /* 0x000000ff0900720c */ /* 0x000fc60003f25270 */
[----:B------:R-:W-:-:S05]  /*19d60*/  IMAD R13, R4, R7, RZ ;  /* 0x00000007040d7224 */ /* 0x000fca00078e02ff */
        /* <DEDUP_REMOVED lines=12> */
[----:B------:R-:W0:Y:S02]  /*19e30*/  SHFL.UP PT, R14, R5, 0x10, RZ ;  /* 0x06000000050e7989 */ /* 0x000e2400000e00ff */
[----:B0-----:R-:W-:-:S05]  /*19e40*/  SEL R14, R14, RZ, P5 ;  /* 0x000000ff0e0e7207 */ /* 0x001fca0002800000 */
[----:B------:R-:W-:-:S05]  /*19e50*/  IMAD.IADD R3, R5, 0x1, R14 ;  /* 0x0000000105037824 */ /* 0x000fca00078e020e */
[----:B------:R0:W1:Y:S02]  /*19e60*/  SHFL.IDX PT, R14, R3, 0x1f, 0x1f ;  /* 0x03e01f00030e7f89 */ /* 0x00006400000e0000 */
.L_x_1102:
[----:B------:R-:W-:Y:S02]  /*19e70*/  ULDC UR4, c[0x0][0xc38] ;  /* 0x00030e0000047ab9 */ /* 0x000fe40000000800 */
[----:B------:R-:W-:-:S04]  /*19e80*/  IMAD.U32 R5, RZ, RZ, UR4 ;  /* 0x00000004ff057e24 */ /* 0x000fc8000f8e00ff */
[----:B-1----:R-:W-:-:S04]  /*19e90*/  IMAD R9, R14, R5, RZ ;  /* 0x000000050e097224 */ /* 0x002fc800078e02ff */
[----:B------:R-:W-:-:S05]  /*19ea0*/  IMAD.IADD R6, R6, 0x1, R9 ;  /* 0x0000000106067824 */ /* 0x000fca00078e0209 */
[----:B------:R-:W-:-:S13]  /*19eb0*/  ISETP.GT.AND P6, PT, R6, R0, PT ;  /* 0x000000000600720c */ /* 0x000fda0003fc4270 */
[----:B------:R-:W-:Y:S05]  /*19ec0*/  @P6 BRA `(.L_x_900) ;  /* 0x0000000000a46947 */ /* 0x000fea0003800000 */
.L_x_903:
[----:B------:R-:W1:Y:S01]  /*19ed0*/  LDC R2, c[0x0][0xc3c] ;  /* 0x00030f00ff027b82 */ /* 0x000e620000000800 */
[----:B------:R-:W-:-:S05]  /*19ee0*/  VIADD R19, R19, 0x1f ;  /* 0x0000001f13137836 */ /* 0x000fca0000000000 */
[----:B-1----:R-:W-:-:S13]  /*19ef0*/  ISETP.GE.AND P6, PT, R19, R2, PT ;  /* 0x000000021300720c */ /* 0x002fda0003fc6270 */
[----:B------:R-:W-:Y:S05]  /*19f00*/  @P6 BRA `(.L_x_901) ;  /* 0x0000000400b86947 */ /* 0x000fea0003800000 */
[----:B0-----:R-:W0:Y:S01]  /*19f10*/  S2R R3, SR_TID.X ;  /* 0x0000000000037919 */ /* 0x001e220000002100 */
[----:B------:R-:W-:Y:S01]  /*19f20*/  IMAD.MOV.U32 R7, RZ, RZ, RZ ;  /* 0x000000ffff077224 */ /* 0x000fe200078e00ff */
[----:B0-----:R-:W-:-:S05]  /*19f30*/  LOP3.LUT R3, R3, 0x1f, RZ, 0xc0, !PT ;  /* 0x0000001f03037812 */ /* 0x001fca00078ec0ff */
[----:B------:R-:W-:-:S05]  /*19f40*/  IMAD.IADD R9, R19, 0x1, R3 ;  /* 0x0000000113097824 */ /* 0x000fca00078e0203 */
[----:B------:R-:W-:-:S13]  /*19f50*/  ISETP.GE.OR P6, PT, R9, R2, !P0 ;  /* 0x000000020900720c */ /* 0x000fda00047c6670 */
[----:B------:R-:W0:Y:S08]  /*19f60*/  @!P6 LDC.64 R2, c[0x0][0xc80] ;  /* 0x00032000ff02eb82 */ /* 0x000e300000000a00 */
[----:B------:R-:W1:Y:S01]  /*19f70*/  @!P6 LDC.64 R4, c[0x0][0xc78] ;  /* 0x00031e00ff04eb82 */ /* 0x000e620000000a00 */
[----:B0-----:R-:W-:-:S05]  /*19f80*/  @!P6 IMAD.WIDE R2, R9, 0x4, R2 ;  /* 0x000000040902e825 */ /* 0x001fca00078e0202 */
[----:B------:R1:W2:Y:S02]  /*19f90*/  @!P6 LDG.E R7, desc[UR40][R2.64] ;  /* 0x000000280207e981 */ /* 0x0002a4000c1e1900 */
[----:B-1----:R-:W-:-:S04]  /*19fa0*/  @!P6 IMAD.WIDE R2, R9, 0x4, R4 ;  /* 0x000000040902e825 */ /* 0x002fc800078e0204 */
[----:B------:R-:W-:-:S06]  /*19fb0*/  IMAD.MOV.U32 R4, RZ, RZ, RZ ;  /* 0x000000ffff047224 */ /* 0x000fcc00078e00ff */
[----:B------:R-:W2:Y:S01]  /*19fc0*/  @!P6 LDG.E R4, desc[UR40][R2.64] ;  /* 0x000000280204e981 */ /* 0x000ea2000c1e1900 */
[----:B------:R-:W-:Y:S01]  /*19fd0*/  UMOV UR4, 0xffffffff ;  /* 0xffffffff00047882 */ /* 0x000fe20000000000 */
[----:B--2---:R-:W-:Y:S02]  /*19fe0*/  IMAD R13, R4, R7, RZ ;  /* 0x00000007040d7224 */ /* 0x004fe400078e02ff */
[----:B------:R-:W-:Y:S05]  /*19ff0*/  BRA.DIV UR4, `(.L_x_902) ;  /* 0x0000005604c07947 */ /* 0x000fea000b800000 */
[----:B------:R-:W0:Y:S02]  /*1a000*/  SHFL.UP PT, R14, R13, 0x1, RZ ;  /* 0x042000000d0e7989 */ /* 0x000e2400000e00ff */
[----:B0-----:R-:W-:-:S04]  /*1a010*/  SEL R14, R14, RZ, P1 ;  /* 0x000000ff0e0e7207 */ /* 0x001fc80000800000 */
[----:B------:R-:W-:-:S05]  /*1a020*/  IADD3 R13, R13, R14, RZ ;  /* 0x0000000e0d0d7210 */ /* 0x000fca0007ffe0ff */
        /* <DEDUP_REMOVED lines=12> */
[----:B------:R0:W1:Y:S02]  /*1a0f0*/  SHFL.IDX PT, R14, R3, 0x1f, 0x1f ;  /* 0x03e01f00030e7f89 */ /* 0x00006400000e0000 */
.L_x_1110:
[----:B------:R-:W-:Y:S02]  /*1a100*/  ULDC UR4, c[0x0][0xc38] ;  /* 0x00030e0000047ab9 */ /* 0x000fe40000000800 */
[----:B------:R-:W-:-:S04]  /*1a110*/  IMAD.U32 R5, RZ, RZ, UR4 ;  /* 0x00000004ff057e24 */ /* 0x000fc8000f8e00ff */
[----:B-1----:R-:W-:-:S04]  /*1a120*/  IMAD R9, R14, R5, RZ ;  /* 0x000000050e097224 */ /* 0x002fc800078e02ff */
[----:B------:R-:W-:-:S05]  /*1a130*/  IMAD.IADD R6, R9, 0x1, R6 ;  /* 0x0000000109067824 */ /* 0x000fca00078e0206 */
[----:B------:R-:W-:-:S13]  /*1a140*/  ISETP.GT.AND P6, PT, R6, R0, PT ;  /* 0x000000000600720c */ /* 0x000fda0003fc4270 */
[----:B------:R-:W-:Y:S05]  /*1a150*/  @!P6 BRA `(.L_x_903) ;  /* 0xfffffffc005ce947 */ /* 0x000fea000383ffff */
.L_x_900:
[----:B------:R-:W-:Y:S01]  /*1a160*/  IMAD.IADD R2, R6, 0x1, -R9 ;  /* 0x0000000106027824 */ /* 0x000fe200078e0a09 */
[----:B------:R-:W-:-:S03]  /*1a170*/  UMOV UR4, 0xffffffff ;  /* 0xffffffff00047882 */ /* 0x000fc60000000000 */
[----:B------:R-:W-:-:S05]  /*1a180*/  IMAD R9, R3, R5, R2 ;  /* 0x0000000503097224 */ /* 0x000fca00078e0202 */
[----:B------:R-:W-:Y:S01]  /*1a190*/  ISETP.GT.AND P6, PT, R9, R0, PT ;  /* 0x000000000900720c */ /* 0x000fe20003fc4270 */
[----:B------:R-:W-:-:S12]  /*1a1a0*/  BRA.DIV UR4, `(.L_x_904) ;  /* 0x0000005a040c7947 */ /* 0x000fd8000b800000 */
[----:B------:R-:W-:-:S04]  /*1a1b0*/  VOTE.ANY R8, PT, !P6 ;  /* 0x0000000000087806 */ /* 0x000fc800070e0100 */
[----:B------:R-:W1:Y:S02]  /*1a1c0*/  POPC R6, R8 ;  /* 0x0000000800067309 */ /* 0x000e640000000000 */
[----:B-1----:R1:W2:Y:S04]  /*1a1d0*/  SHFL.IDX PT, R7, R7, R6, 0x1f ;  /* 0x00001f0607077589 */ /* 0x0022a800000e0000 */
[----:B------:R1:W3:Y:S02]  /*1a1e0*/  SHFL.IDX PT, R4, R4, R6, 0x1f ;  /* 0x00001f0604047589 */ /* 0x0002e400000e0000 */
.L_x_1115:
[----:B------:R-:W-:-:S13]  /*1a1f0*/  ISETP.NE.AND P0, PT, R8, RZ, PT ;  /* 0x000000ff0800720c */ /* 0x000fda0003f05270 */
[----:B------:R-:W-:Y:S05]  /*1a200*/  @!P0 BRA `(.L_x_905) ;  /* 0x0000000000108947 */ /* 0x000fea0003800000 */
[----:B------:R-:W-:Y:S01]  /*1a210*/  UMOV UR4, 0xffffffff ;  /* 0xffffffff00047882 */ /* 0x000fe20000000000 */
[----:B------:R-:W-:Y:S02]  /*1a220*/  VIADD R12, R6, 0xffffffff ;  /* 0xffffffff060c7836 */ /* 0x000fe40000000000 */
[----:B------:R-:W-:Y:S05]  /*1a230*/  BRA.DIV UR4, `(.L_x_906) ;  /* 0x0000005a04447947 */ /* 0x000fea000b800000 */
[----:B------:R4:W0:Y:S02]  /*1a240*/  SHFL.IDX PT, R16, R3, R12, 0x1f ;  /* 0x00001f0c03107589 */ /* 0x00082400000e0000 */
.L_x_905:
[----:B--2---:R-:W-:Y:S01]  /*1a250*/  IABS R8, R7 ;  /* 0x0000000700087213 */ /* 0x004fe20000000000 */
[----:B0-----:R-:W-:Y:S01]  /*1a260*/  IMAD R16, R16, R5, R2 ;  /* 0x0000000510107224 */ /* 0x001fe200078e0202 */
[----:B---3--:R-:W-:Y:S01]  /*1a270*/  IABS R5, R4 ;  /* 0x0000000400057213 */ /* 0x008fe20000000000 */
[----:B------:R-:W-:Y:S01]  /*1a280*/  IMAD.MOV.U32 R2, RZ, RZ, RZ ;  /* 0x000000ffff027224 */ /* 0x000fe200078e00ff */
[----:B------:R-:W0:Y:S01]  /*1a290*/  I2F.RP R9, R8 ;  /* 0x0000000800097306 */ /* 0x000e220000209400 */
[----:B------:R-:W-:Y:S02]  /*1a2a0*/  IMAD.IADD R0, R0, 0x1, -R16 ;  /* 0x0000000100007824 */ /* 0x000fe400078e0a10 */
[----:B------:R-:W-:-:S05]  /*1a2b0*/  IMAD.IADD R19, R6, 0x1, R19 ;  /* 0x0000000106137824 */ /* 0x000fca00078e0213 */
[----:B------:R-:W2:Y:S08]  /*1a2c0*/  I2F.RP R10, R5 ;  /* 0x00000005000a7306 */ /* 0x000eb00000209400 */
[----:B0-----:R-:W4:Y:S08]  /*1a2d0*/  MUFU.RCP R9, R9 ;  /* 0x0000000900097308 */ /* 0x001f300000001000 */
[----:B--2---:R-:W-:Y:S01]  /*1a2e0*/  MUFU.RCP R10, R10 ;  /* 0x0000000a000a7308 */ /* 0x004fe20000001000 */
[----:B----4-:R-:W-:-:S07]  /*1a2f0*/  IADD3 R3, R9, 0xffffffe, RZ ;  /* 0x0ffffffe09037810 */ /* 0x010fce0007ffe0ff */
[----:B------:R-:W0:Y:S02]  /*1a300*/  F2I.FTZ.U32.TRUNC.NTZ R3, R3 ;  /* 0x0000000300037305 */ /* 0x000e24000021f000 */
[----:B0-----:R-:W-:-:S04]  /*1a310*/  IMAD.MOV R11, RZ, RZ, -R3 ;  /* 0x000000ffff0b7224 */ /* 0x001fc800078e0a03 */
        /* <DEDUP_REMOVED lines=10> */
[----:B------:R-:W-:Y:S01]  /*1a3c0*/  @!P1 IMAD.IADD R11, R11, 0x1, -R8 ;  /* 0x000000010b0b9824 */ /* 0x000fe200078e0a08 */
[----:B------:R-:W-:Y:S01]  /*1a3d0*/  @!P1 IADD3 R9, R9, 0x1, RZ ;  /* 0x0000000109099810 */ /* 0x000fe20007ffe0ff */
[----:B0-----:R-:W-:Y:S01]  /*1a3e0*/  IMAD.MOV R2, RZ, RZ, -R3 ;  /* 0x000000ffff027224 */ /* 0x001fe200078e0a03 */
[----:B------:R-:W-:Y:S02]  /*1a3f0*/  ISETP.NE.AND P1, PT, R7, RZ, PT ;  /* 0x000000ff0700720c */ /* 0x000fe40003f25270 */
[----:B------:R-:W-:Y:S01]  /*1a400*/  ISETP.GE.U32.AND P0, PT, R11, R8, PT ;  /* 0x000000080b00720c */ /* 0x000fe20003f06070 */
[----:B------:R-:W-:Y:S02]  /*1a410*/  IMAD R11, R2, R5, RZ ;  /* 0x00000005020b7224 */ /* 0x000fe400078e02ff */
[----:B------:R-:W-:-:S04]  /*1a420*/  IMAD.MOV.U32 R2, RZ, RZ, RZ ;  /* 0x000000ffff027224 */ /* 0x000fc800078e00ff */
[----:B------:R-:W-:Y:S01]  /*1a430*/  IMAD.HI.U32 R8, R3, R11, R2 ;  /* 0x0000000b03087227 */ /* 0x000fe200078e0002 */
[----:B------:R-:W-:-:S04]  /*1a440*/  LOP3.LUT R2, R0, R7, RZ, 0x3c, !PT ;  /* 0x0000000700027212 */ /* 0x000fc800078e3cff */
[----:B------:R-:W-:Y:S01]  /*1a450*/  ISETP.GE.AND P2, PT, R2, RZ, PT ;  /* 0x000000ff0200720c */ /* 0x000fe20003f46270 */
[----:B------:R-:W-:Y:S01]  /*1a460*/  @P0 VIADD R9, R9, 0x1 ;  /* 0x0000000109090836 */ /* 0x000fe20000000000 */
[----:B------:R-:W-:-:S05]  /*1a470*/  IABS R2, R4 ;  /* 0x0000000400027213 */ /* 0x000fca0000000000 */
[----:B------:R-:W-:-:S06]  /*1a480*/  IMAD.MOV R2, RZ, RZ, -R2 ;  /* 0x000000ffff027224 */ /* 0x000fcc00078e0a02 */
        /* <DEDUP_REMOVED lines=18> */
[C---:B------:R-:W-:Y:S01]  /*1a5b0*/  IMAD R9, R4.reuse, R2, R9 ;  /* 0x0000000204097224 */ /* 0x040fe200078e0209 */
[----:B------:R-:W-:-:S05]  /*1a5c0*/  LEA R4, R4, R8, 0x18 ;  /* 0x0000000804047211 */ /* 0x000fca00078ec0ff */
[----:B------:R-:W-:Y:S01]  /*1a5d0*/  IMAD R18, R9, 0x10000, R4 ;  /* 0x0001000009127824 */ /* 0x000fe200078e0204 */
[----:B------:R-:W-:Y:S06]  /*1a5e0*/  BRA `(.L_x_907) ;  /* 0x00000000001c7947 */ /* 0x000fec0003800000 */
.L_x_901:
[----:B------:R-:W-:Y:S01]  /*1a5f0*/  UMOV UR4, URZ ;  /* 0x0000003f00047c82 */ /* 0x000fe20008000000 */
[----:B------:R-:W-:Y:S01]  /*1a600*/  UMOV UR5, URZ ;  /* 0x0000003f00057c82 */ /* 0x000fe20008000000 */
[----:B------:R-:W-:Y:S01]  /*1a610*/  ULDC UR6, c[0x0][0xc3c] ;  /* 0x00030f0000067ab9 */ /* 0x000fe20000000800 */
[----:B------:R-:W-:Y:S02]  /*1a620*/  IMAD.MOV.U32 R16, RZ, RZ, R0 ;  /* 0x000000ffff107224 */ /* 0x000fe400078e0000 */
[----:B------:R-:W-:Y:S02]  /*1a630*/  IMAD.U32 R17, RZ, RZ, UR4 ;  /* 0x00000004ff117e24 */ /* 0x000fe4000f8e00ff */
[----:B------:R-:W-:Y:S02]  /*1a640*/  IMAD.U32 R18, RZ, RZ, UR5 ;  /* 0x00000005ff127e24 */ /* 0x000fe4000f8e00ff */
[----:B------:R-:W-:-:S07]  /*1a650*/  IMAD.U32 R19, RZ, RZ, UR6 ;  /* 0x00000006ff137e24 */ /* 0x000fce000f8e00ff */
.L_x_907:
[----:B------:R-:W2:Y:S01]  /*1a660*/  S2R R0, SR_TID.X ;  /* 0x0000000000007919 */ /* 0x000ea20000002100 */
[----:B------:R-:W-:Y:S05]  /*1a670*/  WARPSYNC.ALL ;  /* 0x0000000000007948 */ /* 0x000fea0003800000 */
[----:B------:R-:W-:Y:S01]  /*1a680*/  BAR.SYNC.DEFER_BLOCKING 0x4, 0x180 ;  /* 0x0106000000007b1d */ /* 0x000fe20000010000 */
[----:B--2---:R-:W-:-:S04]  /*1a690*/  LOP3.LUT R0, R0, 0x1f, RZ, 0xc0, !PT ;  /* 0x0000001f00007812 */ /* 0x004fc800078ec0ff */
[----:B------:R-:W-:-:S13]  /*1a6a0*/  ISETP.NE.AND P0, PT, R0, RZ, PT ;  /* 0x000000ff0000720c */ /* 0x000fda0003f05270 */
[----:B0-----:R-:W0:Y:S01]  /*1a6b0*/  @!P0 S2R R3, SR_CgaCtaId ;  /* 0x0000000000038919 */ /* 0x001e220000008800 */
[----:B------:R-:W-:-:S04]  /*1a6c0*/  @!P0 MOV R0, 0x400 ;  /* 0x0000040000008802 */ /* 0x000fc80000000f00 */
[----:B0-----:R-:W-:-:S05]  /*1a6d0*/  @!P0 LEA R22, R3, R0, 0x18 ;  /* 0x0000000003168211 */ /* 0x001fca00078ec0ff */
[----:B------:R0:W-:Y:S01]  /*1a6e0*/  @!P0 STS.128 [R22+0x228d0], R16 ;  /* 0x0228d01016008388 */ /* 0x0001e20000000c00 */
[----:B------:R-:W-:Y:S06]  /*1a6f0*/  BAR.ARV 0x5, 0x180 ;  /* 0x0146000000007b1d */ /* 0x000fec0000002000 */
.L_x_898:
[----:B------:R-:W-:Y:S02]  /*1a700*/  ULDC UR4, c[0x0][0xc3c] ;  /* 0x00030f0000047ab9 */ /* 0x000fe40000000800 */
[----:B0-----:R-:W-:-:S13]  /*1a710*/  ISETP.GE.AND P0, PT, R19, UR4, PT ;  /* 0x0000000413007c0c */ /* 0x001fda000bf06270 */
[----:B------:R-:W-:Y:S05]  /*1a720*/  @!P0 BRA `(.L_x_908) ;  /* 0xffffffa000408947 */ /* 0x000fea000383ffff */
[----:B------:R-:W-:Y:S05]  /*1a730*/  BSYNC B8 ;  /* 0x0000000000087941 */ /* 0x000fea0003800000 */
.L_x_807:
[----:B------:R-:W5:Y:S01]  /*1a740*/  LDL.LU R0, [R1+0x24] ;  /* 0x0000240001007983 */ /* 0x000f620000300800 */
[----:B------:R-:W-:Y:S01]  /*1a750*/  BSSY B0, `(.L_x_909) ;  /* 0x000000b000007945 */ /* 0x000fe20003800000 */
[----:B------:R-:W1:Y:S01]  /*1a760*/  S2R R5, SR_CgaCtaId ;  /* 0x0000000000057919 */ /* 0x000e620000008800 */
[----:B-----5:R-:W-:-:S05]  /*1a770*/  VIADD R0, R0, 0x1 ;  /* 0x0000000100007836 */ /* 0x020fca0000000000 */
[----:B--2---:R-:W-:-:S04]  /*1a780*/  LEA.HI R2, R0, R0, RZ, 0x1 ;  /* 0x0000000000027211 */ /* 0x004fc800078f08ff */
[----:B0-----:R-:W-:Y:S02]  /*1a790*/  LOP3.LUT R3, R2, 0xfffffffe, RZ, 0xc0, !PT ;  /* 0xfffffffe02037812 */ /* 0x001fe400078ec0ff */
[----:B------:R-:W-:Y:S02]  /*1a7a0*/  MOV R2, 0x400 ;  /* 0x0000040000027802 */ /* 0x000fe40000000f00 */
[----:B------:R-:W-:Y:S02]  /*1a7b0*/  IADD3 R0, R0, -R3, RZ ;  /* 0x8000000300007210 */ /* 0x000fe40007ffe0ff */
[----:B-1----:R-:W-:Y:S02]  /*1a7c0*/  LEA R5, R5, R2, 0x18 ;  /* 0x0000000205057211 */ /* 0x002fe400078ec0ff */
[----:B------:R-:W-:-:S04]  /*1a7d0*/  SHF.L.U32 R0, R0, 0x1f, RZ ;  /* 0x0000001f00007819 */ /* 0x000fc800000006ff */
[----:B------:R-:W0:Y:S02]  /*1a7e0*/  SYNCS.PHASECHK.TRANS64.TRYWAIT P0, [R5+URZ+0x22820], R0 ;  /* 0x02282000050075a7 */ /* 0x000e24000800017f */
[----:B0-----:R-:W-:Y:S05]  /*1a7f0*/  @!P0 BRA `(.L_x_910) ;  /* 0x0000005000fc8947 */ /* 0x001fea0003800000 */
.L_x_1118:
[----:B------:R-:W-:Y:S05]  /*1a800*/  BSYNC B0 ;  /* 0x0000000000007941 */ /* 0x000fea0003800000 */
.L_x_909:
[----:B------:R-:W-:-:S03]  /*1a810*/  UMOV UR4, 0xffffffff ;  /* 0xffffffff00047882 */ /* 0x000fc60000000000 */
[----:B------:R-:W-:Y:S05]  /*1a820*/  BRA.DIV UR4, `(.L_x_911) ;  /* 0x0000005604047947 */ /* 0x000fea000b800000 */
[----:B0-----:R-:W0:Y:S02]  /*1a830*/  S2R R0, SR_TID.X ;  /* 0x0000000000007919 */ /* 0x001e240000002100 */
[----:B0-----:R-:W-:-:S04]  /*1a840*/  SHF.R.U32.HI R0, RZ, 0x5, R0 ;  /* 0x00000005ff007819 */ /* 0x001fc80000011600 */
[----:B------:R-:W-:-:S05]  /*1a850*/  LOP3.LUT R0, R0, 0x3, RZ, 0xc0, !PT ;  /* 0x0000000300007812 */ /* 0x000fca00078ec0ff */
[----:B------:R0:W1:Y:S02]  /*1a860*/  SHFL.IDX PT, R14, R0, RZ, 0x1f ;  /* 0x00001fff000e7589 */ /* 0x00006400000e0000 */
.L_x_1121:
[----:B-1----:R-:W-:-:S13]  /*1a870*/  ISETP.NE.AND P0, PT, R14, RZ, PT ;  /* 0x000000ff0e00720c */ /* 0x002fda0003f05270 */
[----:B------:R-:W-:Y:S05]  /*1a880*/  @P0 BRA `(.L_x_643) ;  /* 0x0000000000840947 */ /* 0x000fea0003800000 */
[----:B------:R-:W-:-:S03]  /*1a890*/  UMOV UR4, 0xffffffff ;  /* 0xffffffff00047882 */ /* 0x000fc60000000000 */
[----:B------:R-:W-:Y:S05]  /*1a8a0*/  BRA.DIV UR4, `(.L_x_912) ;  /* 0x0000005604187947 */ /* 0x000fea000b800000 */
[----:B------:R-:W-:-:S13]  /*1a8b0*/  ELECT P6, URZ, PT ;  /* 0x00000000003f782f */ /* 0x000fda00038c0000 */
.L_x_1124:
[----:B------:R-:W-:Y:S05]  /*1a8c0*/  @!P6 BRA `(.L_x_643) ;  /* 0x000000000074e947 */ /* 0x000fea0003800000 */
[----:B------:R-:W-:-:S04]  /*1a8d0*/  LOP3.LUT R37, R37, 0x2, RZ, 0xfc, !PT ;  /* 0x0000000225257812 */ /* 0x000fc800078efcff */
[----:B------:R-:W-:-:S13]  /*1a8e0*/  ISETP.NE.AND P0, PT, R37, 0x3, PT ;  /* 0x000000032500780c */ /* 0x000fda0003f05270 */
[----:B------:R-:W-:Y:S05]  /*1a8f0*/  @!P0 BRA `(.L_x_913) ;  /* 0x0000000000048947 */ /* 0x000fea0003800000 */
[----:B------:R-:W-:Y:S01]  /*1a900*/  BPT.TRAP 0x1 ;  /* 0x000000040000795c */ /* 0x000fe20000300000 */
.L_x_913:
[C---:B------:R-:W-:Y:S01]  /*1a910*/  IMAD R3, R24.reuse, 0x8, R5 ;  /* 0x0000000818037824 */ /* 0x040fe200078e0205 */
[----:B------:R-:W-:Y:S01]  /*1a920*/  SHF.L.U32 R2, R25, 0x1f, RZ ;  /* 0x0000001f19027819 */ /* 0x000fe200000006ff */
[----:B------:R-:W-:-:S03]  /*1a930*/  VIADD R24, R24, 0x1 ;  /* 0x0000000118187836 */ /* 0x000fc60000000000 */
[----:B------:R-:W1:Y:S02]  /*1a940*/  SYNCS.PHASECHK.TRANS64.TRYWAIT P1, [R3+URZ+0x22840], R2 ;  /* 0x02284002030075a7 */ /* 0x000e64000802017f */
[----:B------:R-:W-:-:S04]  /*1a950*/  ISETP.NE.AND P2, PT, R24, 0x2, PT ;  /* 0x000000021800780c */ /* 0x000fc80003f45270 */
[----:B0-----:R-:W-:Y:S01]  /*1a960*/  SEL R0, RZ, 0x1, P2 ;  /* 0x00000001ff007807 */ /* 0x001fe20001000000 */
[----:B-1----:R-:W-:Y:S08]  /*1a970*/  @!P1 BRA `(.L_x_914) ;  /* 0x0000005400049947 */ /* 0x002ff00003800000 */
.L_x_1125:
[----:B------:R-:W-:Y:S02]  /*1a980*/  SEL R24, R24, RZ, P2 ;  /* 0x000000ff18187207 */ /* 0x000fe40001000000 */
[----:B------:R-:W-:Y:S01]  /*1a990*/  LOP3.LUT R0, R25, R0, RZ, 0x3c, !PT ;  /* 0x0000000019007212 */ /* 0x000fe200078e3cff */
[----:B------:R-:W-:Y:S06]  /*1a9a0*/  @!P0 BRA `(.L_x_915) ;  /* 0x0000000000048947 */ /* 0x000fec0003800000 */
[----:B------:R-:W-:Y:S01]  /*1a9b0*/  BPT.TRAP 0x1 ;  /* 0x000000040000795c */ /* 0x000fe20000300000 */
.L_x_915:
[----:B------:R-:W-:Y:S01]  /*1a9c0*/  IMAD R5, R24, 0x8, R5 ;  /* 0x0000000818057824 */ /* 0x000fe200078e0205 */
[----:B------:R-:W-:-:S04]  /*1a9d0*/  SHF.L.U32 R0, R0, 0x1f, RZ ;  /* 0x0000001f00007819 */ /* 0x000fc800000006ff */
[----:B------:R-:W1:Y:S02]  /*1a9e0*/  SYNCS.PHASECHK.TRANS64.TRYWAIT P1, [R5+URZ+0x22840], R0 ;  /* 0x02284000050075a7 */ /* 0x000e64000802017f */
[----:B-1----:R-:W-:Y:S05]  /*1a9f0*/  @!P1 BRA `(.L_x_916) ;  /* 0x0000005000f89947 */ /* 0x002fea0003800000 */
.L_x_1126:
[----:B------:R-:W-:Y:S05]  /*1aa00*/  @!P0 BRA `(.L_x_917) ;  /* 0x0000000000048947 */ /* 0x000fea0003800000 */
[----:B------:R-:W-:Y:S01]  /*1aa10*/  BPT.TRAP 0x1 ;  /* 0x000000040000795c */ /* 0x000fe20000300000 */
.L_x_917:
[----:B------:R-:W2:Y:S02]  /*1aa20*/  SYNCS.PHASECHK.TRANS64.TRYWAIT P1, [R3+URZ+0x22860], R2 ;  /* 0x02286002030075a7 */ /* 0x000ea4000802017f */
[----:B--2---:R-:W-:Y:S05]  /*1aa30*/  @!P1 BRA `(.L_x_918) ;  /* 0x0000005000fc9947 */ /* 0x004fea0003800000 */
.L_x_1127:
[----:B------:R-:W-:Y:S05]  /*1aa40*/  @!P0 BRA `(.L_x_919) ;  /* 0x0000000000048947 */ /* 0x000fea0003800000 */
[----:B------:R-:W-:Y:S01]  /*1aa50*/  BPT.TRAP 0x1 ;  /* 0x000000040000795c */ /* 0x000fe20000300000 */
.L_x_919:
[----:B------:R0:W0:Y:S02]  /*1aa60*/  SYNCS.PHASECHK.TRANS64.TRYWAIT P0, [R5+URZ+0x22860], R0 ;  /* 0x02286000050075a7 */ /* 0x000024000800017f */
[----:B0-----:R-:W-:Y:S05]  /*1aa70*/  @!P0 NANOSLEEP.SYNCS 0x989680 ;  /* 0x009896800000895d */ /* 0x001fea0003900000 */
[----:B------:R-:W0:Y:S02]  /*1aa80*/  @!P0 SYNCS.PHASECHK.TRANS64 P0, [R5+URZ+0x22860], R0 ;  /* 0x02286000050085a7 */ /* 0x000e24000800007f */
[----:B0-----:R-:W-:Y:S05]  /*1aa90*/  @!P0 BRA `(.L_x_919) ;  /* 0xfffffffc00f08947 */ /* 0x001fea000383ffff */
.L_x_643:
[----:B------:R-:W-:Y:S05]  /*1aaa0*/  BSYNC B9 ;  /* 0x0000000000097941 */ /* 0x000fea0003800000 */
.L_x_640:
[----:B------:R-:W-:Y:S05]  /*1aab0*/  EXIT ;  /* 0x000000000000794d */ /* 0x000fea0003800000 */
.L_x_663:
[----:B0-----:R0:W1:Y:S02]  /*1aac0*/  SYNCS.PHASECHK.TRANS64.TRYWAIT P5, [R87+URZ+0x22890], R93 ;  /* 0x0228905d570075a7 */ /* 0x00106400080a017f */
[----:B-1----:R-:W-:Y:S05]  /*1aad0*/  @!P5 NANOSLEEP.SYNCS 0x989680 ;  /* 0x009896800000d95d */ /* 0x002fea0003900000 */
[----:B------:R-:W1:Y:S02]  /*1aae0*/  @!P5 SYNCS.PHASECHK.TRANS64 P5, [R87+URZ+0x22890], R93 ;  /* 0x0228905d5700d5a7 */ /* 0x000e6400080a007f */
[----:B-1----:R-:W-:Y:S05]  /*1aaf0*/  @!P5 BRA `(.L_x_663) ;  /* 0xfffffffc00f0d947 */ /* 0x002fea000383ffff */
[----:B------:R-:W-:Y:S05]  /*1ab00*/  BRA `(.L_x_920) ;  /* 0xfffffe8c00107947 */ /* 0x000fea000383ffff */
.L_x_664:
        /* <DEDUP_REMOVED lines=8> */
.L_x_922:
[----:B------:R-:W-:Y:S05]  /*1ab90*/  BSYNC B1 ;  /* 0x0000000000017941 */ /* 0x000fea0003800000 */
.L_x_921:
[----:B------:R-:W-:Y:S01]  /*1aba0*/  MOV R13, R95 ;  /* 0x0000005f000d7202 */ /* 0x000fe20000000f00 */
[----:B------:R-:W-:Y:S02]  /*1abb0*/  IMAD.MOV.U32 R12, RZ, RZ, RZ ;  /* 0x000000ffff0c7224 */ /* 0x000fe400078e00ff */
[----:B------:R-:W-:Y:S02]  /*1abc0*/  IMAD.MOV.U32 R11, RZ, RZ, 0x1c1f ;  /* 0x00001c1fff0b7424 */ /* 0x000fe400078e00ff */
[----:B------:R-:W-:Y:S02]  /*1abd0*/  IMAD.MOV.U32 R15, RZ, RZ, -0x1 ;  /* 0xffffffffff0f7424 */ /* 0x000fe400078e00ff */
[----:B------:R-:W-:-:S07]  /*1abe0*/  IMAD.MOV.U32 R99, RZ, RZ, R14 ;  /* 0x000000ffff637224 */ /* 0x000fce00078e000e */
[----:B------:R-:W-:Y:S05]  /*1abf0*/  WARPSYNC.COLLECTIVE R15, `(.L_x_923) ;  /* 0x000000000f087348 */ /* 0x000fea0003c00000 */
[----:B------:R0:W1:Y:S02]  /*1ac00*/  SHFL.IDX P6, R14, R13, R12, R11 ;  /* 0x0000000c0d0e7389 */ /* 0x00006400000c000b */
[----:B01----:R-:W-:Y:S01]  /*1ac10*/  ENDCOLLECTIVE ;  /* 0x000000000000791b */ /* 0x003fe20003800000 */
.L_x_923:
[----:B------:R-:W-:Y:S05]  /*1ac20*/  BRA `(.L_x_924) ;  /* 0xfffffe8800dc7947 */ /* 0x000fea000383ffff */
.L_x_673:
[----:B------:R-:W-:Y:S01]  /*1ac30*/  BSSY B1, `(.L_x_925) ;  /* 0x0000008000017945 */ /* 0x000fe20003800000 */
[----:B----4-:R-:W-:Y:S02]  /*1ac40*/  IMAD.MOV.U32 R13, RZ, RZ, R97 ;  /* 0x000000ffff0d7224 */ /* 0x010fe400078e0061 */
[----:B------:R-:W-:Y:S02]  /*1ac50*/  IMAD.MOV.U32 R12, RZ, RZ, 0x1 ;  /* 0x00000001ff0c7424 */ /* 0x000fe400078e00ff */
[----:B------:R-:W-:Y:S02]  /*1ac60*/  IMAD.MOV.U32 R11, RZ, RZ, 0x1c1f ;  /* 0x00001c1fff0b7424 */ /* 0x000fe400078e00ff */
[----:B------:R-:W-:-:S07]  /*1ac70*/  IMAD.MOV.U32 R15, RZ, RZ, -0x1 ;  /* 0xffffffffff0f7424 */ /* 0x000fce00078e00ff */
[----:B0123--:R-:W-:Y:S05]  /*1ac80*/  WARPSYNC.COLLECTIVE R15, `(.L_x_926) ;  /* 0x000000000f087348 */ /* 0x00ffea0003c00000 */
[----:B---3--:R3:W4:Y:S02]  /*1ac90*/  SHFL.IDX P6, R14, R13, R12, R11 ;  /* 0x0000000c0d0e7389 */ /* 0x00872400000c000b */
[----:B01234-:R-:W-:Y:S01]  /*1aca0*/  ENDCOLLECTIVE ;  /* 0x000000000000791b */ /* 0x01ffe20003800000 */
.L_x_926:
[----:B------:R-:W-:Y:S05]  /*1acb0*/  BSYNC B1 ;  /* 0x0000000000017941 */ /* 0x000fea0003800000 */
.L_x_925:
[----:B------:R-:W-:Y:S01]  /*1acc0*/  MOV R13, R95 ;  /* 0x0000005f000d7202 */ /* 0x000fe20000000f00 */
[----:B------:R-:W-:Y:S02]  /*1acd0*/  IMAD.MOV.U32 R12, RZ, RZ, 0x1 ;  /* 0x00000001ff0c7424 */ /* 0x000fe400078e00ff */
[----:B------:R-:W-:Y:S02]  /*1ace0*/  IMAD.MOV.U32 R11, RZ, RZ, 0x1c1f ;  /* 0x00001c1fff0b7424 */ /* 0x000fe400078e00ff */
[----:B------:R-:W-:Y:S02]  /*1acf0*/  IMAD.MOV.U32 R15, RZ, RZ, -0x1 ;  /* 0xffffffffff0f7424 */ /* 0x000fe400078e00ff */
[----:B------:R-:W-:-:S07]  /*1ad00*/  IMAD.MOV.U32 R97, RZ, RZ, R14 ;  /* 0x000000ffff617224 */ /* 0x000fce00078e000e */
[----:B------:R-:W-:Y:S05]  /*1ad10*/  WARPSYNC.COLLECTIVE R15, `(.L_x_927) ;  /* 0x000000000f087348 */ /* 0x000fea0003c00000 */
[----:B------:R0:W1:Y:S02]  /*1ad20*/  SHFL.IDX P6, R14, R13, R12, R11 ;  /* 0x0000000c0d0e7389 */ /* 0x00006400000c000b */
[----:B01----:R-:W-:Y:S01]  /*1ad30*/  ENDCOLLECTIVE ;  /* 0x000000000000791b */ /* 0x003fe20003800000 */
.L_x_927:
[----:B------:R-:W-:Y:S05]  /*1ad40*/  BRA `(.L_x_928) ;  /* 0xfffffe9000587947 */ /* 0x000fea000383ffff */
.L_x_683:
[----:B-1----:R1:W2:Y:S02]  /*1ad50*/  SYNCS.PHASECHK.TRANS64.TRYWAIT P4, [R87+URZ+0x22890], R93 ;  /* 0x0228905d570075a7 */ /* 0x0022a4000808017f */
[----:B--2---:R-:W-:Y:S05]  /*1ad60*/  @!P4 NANOSLEEP.SYNCS 0x989680 ;  /* 0x009896800000c95d */ /* 0x004fea0003900000 */
[----:B------:R-:W2:Y:S02]  /*1ad70*/  @!P4 SYNCS.PHASECHK.TRANS64 P4, [R87+URZ+0x22890], R93 ;  /* 0x0228905d5700c5a7 */ /* 0x000ea4000808007f */
[----:B--2---:R-:W-:Y:S05]  /*1ad80*/  @!P4 BRA `(.L_x_683) ;  /* 0xfffffffc00f0c947 */ /* 0x004fea000383ffff */
[----:B------:R-:W-:Y:S05]  /*1ad90*/  BRA `(.L_x_929) ;  /* 0xfffffe9c00187947 */ /* 0x000fea000383ffff */
.L_x_684:
        /* <DEDUP_REMOVED lines=8> */
.L_x_931:
[----:B------:R-:W-:Y:S05]  /*1ae20*/  BSYNC B1 ;  /* 0x0000000000017941 */ /* 0x000fea0003800000 */
.L_x_930:
        /* <DEDUP_REMOVED lines=8> */
.L_x_932:
[----:B------:R-:W-:Y:S01]  /*1aeb0*/  IMAD.MOV.U32 R98, RZ, RZ, R14 ;  /* 0x000000ffff627224 */ /* 0x000fe200078e000e */
[----:B------:R-:W-:Y:S06]  /*1aec0*/  BRA `(.L_x_933) ;  /* 0xfffffe9800e47947 */ /* 0x000fec000383ffff */
.L_x_689:
[----:B------:R-:W-:Y:S01]  /*1aed0*/  BSSY B1, `(.L_x_934) ;  /* 0x0000008000017945 */ /* 0x000fe20003800000 */
[----:B----4-:R-:W-:Y:S02]  /*1aee0*/  IMAD.MOV.U32 R13, RZ, RZ, R97 ;  /* 0x000000ffff0d7224 */ /* 0x010fe400078e0061 */
[----:B------:R-:W-:Y:S02]  /*1aef0*/  IMAD.MOV.U32 R12, RZ, RZ, 0x1 ;  /* 0x00000001ff0c7424 */ /* 0x000fe400078e00ff */
[----:B------:R-:W-:Y:S02]  /*1af00*/  IMAD.MOV.U32 R11, RZ, RZ, 0x1c1f ;  /* 0x00001c1fff0b7424 */ /* 0x000fe400078e00ff */
[----:B------:R-:W-:-:S07]  /*1af10*/  IMAD.MOV.U32 R15, RZ, RZ, -0x1 ;  /* 0xffffffffff0f7424 */ /* 0x000fce00078e00ff */
[----:B0123--:R-:W-:Y:S05]  /*1af20*/  WARPSYNC.COLLECTIVE R15, `(.L_x_935) ;  /* 0x000000000f087348 */ /* 0x00ffea0003c00000 */
[----:B------:R4:W0:Y:S02]  /*1af30*/  SHFL.IDX P6, R14, R13, R12, R11 ;  /* 0x0000000c0d0e7389 */ /* 0x00082400000c000b */
[----:B01234-:R-:W-:Y:S01]  /*1af40*/  ENDCOLLECTIVE ;  /* 0x000000000000791b */ /* 0x01ffe20003800000 */
.L_x_935:
[----:B------:R-:W-:Y:S05]  /*1af50*/  BSYNC B1 ;  /* 0x0000000000017941 */ /* 0x000fea0003800000 */
.L_x_934:
[----:B------:R-:W-:Y:S01]  /*1af60*/  IMAD.MOV.U32 R13, RZ, RZ, R95 ;  /* 0x000000ffff0d7224 */ /* 0x000fe200078e005f */
[----:B------:R-:W-:Y:S01]  /*1af70*/  MOV R97, R14 ;  /* 0x0000000e00617202 */ /* 0x000fe20000000f00 */
[----:B------:R-:W-:Y:S02]  /*1af80*/  IMAD.MOV.U32 R12, RZ, RZ, 0x1 ;  /* 0x00000001ff0c7424 */ /* 0x000fe400078e00ff */
[----:B------:R-:W-:Y:S02]  /*1af90*/  IMAD.MOV.U32 R11, RZ, RZ, 0x1c1f ;  /* 0x00001c1fff0b7424 */ /* 0x000fe400078e00ff */
[----:B------:R-:W-:-:S07]  /*1afa0*/  IMAD.MOV.U32 R15, RZ, RZ, -0x1 ;  /* 0xffffffffff0f7424 */ /* 0x000fce00078e00ff */
[----:B------:R-:W-:Y:S05]  /*1afb0*/  WARPSYNC.COLLECTIVE R15, `(.L_x_936) ;  /* 0x000000000f087348 */ /* 0x000fea0003c00000 */
[----:B------:R0:W1:Y:S02]  /*1afc0*/  SHFL.IDX P6, R14, R13, R12, R11 ;  /* 0x0000000c0d0e7389 */ /* 0x00006400000c000b */
[----:B01----:R-:W-:Y:S01]  /*1afd0*/  ENDCOLLECTIVE ;  /* 0x000000000000791b */ /* 0x003fe20003800000 */
.L_x_936:
[----:B------:R-:W-:Y:S01]  /*1afe0*/  IMAD.MOV.U32 R96, RZ, RZ, R14 ;  /* 0x000000ffff607224 */ /* 0x000fe200078e000e */
[----:B------:R-:W-:Y:S06]  /*1aff0*/  BRA `(.L_x_937) ;  /* 0xfffffea0007c7947 */ /* 0x000fec000383ffff */
.L_x_694:
[----:B-1----:R1:W2:Y:S02]  /*1b000*/  SYNCS.PHASECHK.TRANS64.TRYWAIT P2, [R87+URZ+0x22890], R93 ;  /* 0x0228905d570075a7 */ /* 0x0022a4000804017f */
[----:B--2---:R-:W-:Y:S05]  /*1b010*/  @!P2 NANOSLEEP.SYNCS 0x989680 ;  /* 0x009896800000a95d */ /* 0x004fea0003900000 */
[----:B------:R-:W2:Y:S02]  /*1b020*/  @!P2 SYNCS.PHASECHK.TRANS64 P2, [R87+URZ+0x22890], R93 ;  /* 0x0228905d5700a5a7 */ /* 0x000ea4000804007f */
[----:B--2---:R-:W-:Y:S05]  /*1b030*/  @!P2 BRA `(.L_x_694) ;  /* 0xfffffffc00f0a947 */ /* 0x004fea000383ffff */
[----:B------:R-:W-:Y:S05]  /*1b040*/  BRA `(.L_x_938) ;  /* 0xfffffea800707947 */ /* 0x000fea000383ffff */
.L_x_695:
        /* <DEDUP_REMOVED lines=8> */
.L_x_940:
[----:B------:R-:W-:Y:S05]  /*1b0d0*/  BSYNC B1 ;  /* 0x0000000000017941 */ /* 0x000fea0003800000 */
.L_x_939:
[----:B------:R-:W-:Y:S02]  /*1b0e0*/  IMAD.MOV.U32 R13, RZ, RZ, R32 ;  /* 0x000000ffff0d7224 */ /* 0x000fe400078e0020 */
[----:B------:R-:W-:Y:S02]  /*1b0f0*/  IMAD.MOV.U32 R12, RZ, RZ, RZ ;  /* 0x000000ffff0c7224 */ /* 0x000fe400078e00ff */
[----:B------:R-:W-:Y:S02]  /*1b100*/  IMAD.MOV.U32 R11, RZ, RZ, 0x1c1f ;  /* 0x00001c1fff0b7424 */ /* 0x000fe400078e00ff */
[----:B------:R-:W-:Y:S02]  /*1b110*/  IMAD.MOV.U32 R15, RZ, RZ, -0x1 ;  /* 0xffffffffff0f7424 */ /* 0x000fe400078e00ff */
[----:B------:R-:W-:-:S07]  /*1b120*/  IMAD.MOV.U32 R5, RZ, RZ, R14 ;  /* 0x000000ffff057224 */ /* 0x000fce00078e000e */
[----:B------:R-:W-:Y:S05]  /*1b130*/  WARPSYNC.COLLECTIVE R15, `(.L_x_941) ;  /* 0x000000000f087348 */ /* 0x000fea0003c00000 */
[----:B------:R0:W1:Y:S02]  /*1b140*/  SHFL.IDX P6, R14, R13, R12, R11 ;  /* 0x0000000c0d0e7389 */ /* 0x00006400000c000b */
[----:B01----:R-:W-:Y:S01]  /*1b150*/  ENDCOLLECTIVE ;  /* 0x000000000000791b */ /* 0x003fe20003800000 */
.L_x_941:
[----:B------:R-:W-:Y:S01]  /*1b160*/  IMAD.MOV.U32 R7, RZ, RZ, R14 ;  /* 0x000000ffff077224 */ /* 0x000fe200078e000e */
[----:B------:R-:W-:Y:S06]  /*1b170*/  BRA `(.L_x_942) ;  /* 0xfffffea8008c7947 */ /* 0x000fec000383ffff */
.L_x_698:
[----:B------:R-:W-:Y:S01]  /*1b180*/  BSSY B1, `(.L_x_943) ;  /* 0x0000008000017945 */ /* 0x000fe20003800000 */
[----:B----4-:R-:W-:Y:S01]  /*1b190*/  IMAD.MOV.U32 R13, RZ, RZ, R33 ;  /* 0x000000ffff0d7224 */ /* 0x010fe200078e0021 */
[----:B------:R-:W-:Y:S01]  /*1b1a0*/  MOV R11, 0x1c1f ;  /* 0x00001c1f000b7802 */ /* 0x000fe20000000f00 */
[----:B------:R-:W-:Y:S02]  /*1b1b0*/  IMAD.MOV.U32 R12, RZ, RZ, 0x1 ;  /* 0x00000001ff0c7424 */ /* 0x000fe400078e00ff */
[----:B------:R-:W-:-:S07]  /*1b1c0*/  IMAD.MOV.U32 R15, RZ, RZ, -0x1 ;  /* 0xffffffffff0f7424 */ /* 0x000fce00078e00ff */
[----:B0123--:R-:W-:Y:S05]  /*1b1d0*/  WARPSYNC.COLLECTIVE R15, `(.L_x_944) ;  /* 0x000000000f087348 */ /* 0x00ffea0003c00000 */
[----:B------:R4:W0:Y:S02]  /*1b1e0*/  SHFL.IDX P6, R14, R13, R12, R11 ;  /* 0x0000000c0d0e7389 */ /* 0x00082400000c000b */
[----:B01234-:R-:W-:Y:S01]  /*1b1f0*/  ENDCOLLECTIVE ;  /* 0x000000000000791b */ /* 0x01ffe20003800000 */
.L_x_944:
[----:B------:R-:W-:Y:S05]  /*1b200*/  BSYNC B1 ;  /* 0x0000000000017941 */ /* 0x000fea0003800000 */
.L_x_943:
[----:B------:R-:W-:Y:S02]  /*1b210*/  IMAD.MOV.U32 R13, RZ, RZ, R32 ;  /* 0x000000ffff0d7224 */ /* 0x000fe400078e0020 */
[----:B------:R-:W-:Y:S02]  /*1b220*/  IMAD.MOV.U32 R12, RZ, RZ, 0x1 ;  /* 0x00000001ff0c7424 */ /* 0x000fe400078e00ff */
[----:B------:R-:W-:Y:S02]  /*1b230*/  IMAD.MOV.U32 R11, RZ, RZ, 0x1c1f ;  /* 0x00001c1fff0b7424 */ /* 0x000fe400078e00ff */
[----:B------:R-:W-:Y:S02]  /*1b240*/  IMAD.MOV.U32 R15, RZ, RZ, -0x1 ;  /* 0xffffffffff0f7424 */ /* 0x000fe400078e00ff */
[----:B------:R-:W-:-:S07]  /*1b250*/  IMAD.MOV.U32 R5, RZ, RZ, R14 ;  /* 0x000000ffff057224 */ /* 0x000fce00078e000e */
[----:B------:R-:W-:Y:S05]  /*1b260*/  WARPSYNC.COLLECTIVE R15, `(.L_x_945) ;  /* 0x000000000f087348 */ /* 0x000fea0003c00000 */
[----:B------:R0:W1:Y:S02]  /*1b270*/  SHFL.IDX P6, R14, R13, R12, R11 ;  /* 0x0000000c0d0e7389 */ /* 0x00006400000c000b */
[----:B01----:R-:W-:Y:S01]  /*1b280*/  ENDCOLLECTIVE ;  /* 0x000000000000791b */ /* 0x003fe20003800000 */
.L_x_945:
[----:B------:R-:W-:Y:S01]  /*1b290*/  IMAD.MOV.U32 R7, RZ, RZ, R14 ;  /* 0x000000ffff077224 */ /* 0x000fe200078e000e */
[----:B------:R-:W-:Y:S06]  /*1b2a0*/  BRA `(.L_x_946) ;  /* 0xfffffea800887947 */ /* 0x000fec000383ffff */
.L_x_702:
[----:B---3--:R3:W4:Y:S02]  /*1b2b0*/  SYNCS.PHASECHK.TRANS64.TRYWAIT P3, [R87+URZ+0x228b0], R93 ;  /* 0x0228b05d570075a7 */ /* 0x008724000806017f */
[----:B----4-:R-:W-:Y:S05]  /*1b2c0*/  @!P3 NANOSLEEP.SYNCS 0x989680 ;  /* 0x009896800000b95d */ /* 0x010fea0003900000 */
[----:B------:R-:W4:Y:S02]  /*1b2d0*/  @!P3 SYNCS.PHASECHK.TRANS64 P3, [R87+URZ+0x228b0], R93 ;  /* 0x0228b05d5700b5a7 */ /* 0x000f24000806007f */
[----:B----4-:R-:W-:Y:S05]  /*1b2e0*/  @!P3 BRA `(.L_x_702) ;  /* 0xfffffffc00f0b947 */ /* 0x010fea000383ffff */
[----:B------:R-:W-:Y:S05]  /*1b2f0*/  BRA `(.L_x_947) ;  /* 0xfffffeac00007947 */ /* 0x000fea000383ffff */
.L_x_712:
[----:B------:R-:W-:Y:S01]  /*1b300*/  BSSY B0, `(.L_x_948) ;  /* 0x0000007000007945 */ /* 0x000fe20003800000 */
[----:B------:R-:W-:Y:S01]  /*1b310*/  IMAD.MOV.U32 R12, RZ, RZ, RZ ;  /* 0x000000ffff0c7224 */ /* 0x000fe200078e00ff */
[----:B------:R-:W-:Y:S01]  /*1b320*/  MOV R11, 0x1f ;  /* 0x0000001f000b7802 */ /* 0x000fe20000000f00 */
[----:B------:R-:W-:-:S07]  /*1b330*/  IMAD.MOV.U32 R15, RZ, RZ, -0x1 ;  /* 0xffffffffff0f7424 */ /* 0x000fce00078e00ff */
[----:B-----5:R-:W-:Y:S05]  /*1b340*/  WARPSYNC.COLLECTIVE R15, `(.L_x_949) ;  /* 0x000000000f087348 */ /* 0x020fea0003c00000 */
[----:B------:R0:W1:Y:S02]  /*1b350*/  SHFL.IDX P6, R14, R13, R12, R11 ;  /* 0x0000000c0d0e7389 */ /* 0x00006400000c000b */
[----:B01---5:R-:W-:Y:S01]  /*1b360*/  ENDCOLLECTIVE ;  /* 0x000000000000791b */ /* 0x023fe20003800000 */
.L_x_949:
[----:B------:R-:W-:Y:S05]  /*1b370*/  BSYNC B0 ;  /* 0x0000000000007941 */ /* 0x000fea0003800000 */
.L_x_948:
[----:B------:R-:W-:Y:S05]  /*1b380*/  BRA `(.L_x_950) ;  /* 0xfffffeb800f07947 */ /* 0x000fea000383ffff */
.L_x_724:
[----:B------:R-:W-:Y:S01]  /*1b390*/  BSSY B1, `(.L_x_951) ;  /* 0x0000008000017945 */ /* 0x000fe20003800000 */
[----:B0-----:R-:W-:Y:S02]  /*1b3a0*/  IMAD.MOV.U32 R13, RZ, RZ, R27 ;  /* 0x000000ffff0d7224 */ /* 0x001fe400078e001b */
[----:B------:R-:W-:Y:S02]  /*1b3b0*/  IMAD.MOV.U32 R12, RZ, RZ, RZ ;  /* 0x000000ffff0c7224 */ /* 0x000fe400078e00ff */
[----:B------:R-:W-:Y:S02]  /*1b3c0*/  IMAD.MOV.U32 R11, RZ, RZ, 0x1c1f ;  /* 0x00001c1fff0b7424 */ /* 0x000fe400078e00ff */
[----:B------:R-:W-:-:S07]  /*1b3d0*/  IMAD.MOV.U32 R15, RZ, RZ, -0x1 ;  /* 0xffffffffff0f7424 */ /* 0x000fce00078e00ff */
[----:B------:R-:W-:Y:S05]  /*1b3e0*/  WARPSYNC.COLLECTIVE R15, `(.L_x_952) ;  /* 0x000000000f087348 */ /* 0x000fea0003c00000 */
[----:B------:R0:W1:Y:S02]  /*1b3f0*/  SHFL.IDX P6, R14, R13, R12, R11 ;  /* 0x0000000c0d0e7389 */ /* 0x00006400000c000b */
[----:B01----:R-:W-:Y:S01]  /*1b400*/  ENDCOLLECTIVE ;  /* 0x000000000000791b */ /* 0x003fe20003800000 */
.L_x_952:
[----:B------:R-:W-:Y:S05]  /*1b410*/  BSYNC B1 ;  /* 0x0000000000017941 */ /* 0x000fea0003800000 */
.L_x_951:
[----:B------:R-:W-:Y:S01]  /*1b420*/  IMAD.MOV.U32 R13, RZ, RZ, R26 ;  /* 0x000000ffff0d7224 */ /* 0x000fe200078e001a */
[----:B------:R-:W-:Y:S01]  /*1b430*/  MOV R11, 0x1c1f ;  /* 0x00001c1f000b7802 */ /* 0x000fe20000000f00 */
[----:B------:R-:W-:Y:S02]  /*1b440*/  IMAD.MOV.U32 R12, RZ, RZ, RZ ;  /* 0x000000ffff0c7224 */ /* 0x000fe400078e00ff */
[----:B------:R-:W-:Y:S02]  /*1b450*/  IMAD.MOV.U32 R15, RZ, RZ, -0x1 ;  /* 0xffffffffff0f7424 */ /* 0x000fe400078e00ff */
[----:B------:R-:W-:-:S07]  /*1b460*/  IMAD.MOV.U32 R0, RZ, RZ, R14 ;  /* 0x000000ffff007224 */ /* 0x000fce00078e000e */
[----:B------:R-:W-:Y:S05]  /*1b470*/  WARPSYNC.COLLECTIVE R15, `(.L_x_953) ;  /* 0x000000000f087348 */ /* 0x000fea0003c00000 */
[----:B------:R0:W1:Y:S02]  /*1b480*/  SHFL.IDX P6, R14, R13, R12, R11 ;  /* 0x0000000c0d0e7389 */ /* 0x00006400000c000b */
[----:B01----:R-:W-:Y:S01]  /*1b490*/  ENDCOLLECTIVE ;  /* 0x000000000000791b */ /* 0x003fe20003800000 */
.L_x_953:
[----:B------:R-:W-:Y:S02]  /*1b4a0*/  IMAD.MOV.U32 R13, RZ, RZ, R25 ;  /* 0x000000ffff0d7224 */ /* 0x000fe400078e0019 */
[----:B------:R-:W-:-:S07]  /*1b4b0*/  IMAD.MOV.U32 R3, RZ, RZ, R14 ;  /* 0x000000ffff037224 */ /* 0x000fce00078e000e */
[----:B------:R-:W-:Y:S05]  /*1b4c0*/  WARPSYNC.COLLECTIVE R15, `(.L_x_954) ;  /* 0x000000000f087348 */ /* 0x000fea0003c00000 */
[----:B------:R0:W1:Y:S02]  /*1b4d0*/  SHFL.IDX P6, R14, R13, R12, R11 ;  /* 0x0000000c0d0e7389 */ /* 0x00006400000c000b */
[----:B01----:R-:W-:Y:S01]  /*1b4e0*/  ENDCOLLECTIVE ;  /* 0x000000000000791b */ /* 0x003fe20003800000 */
.L_x_954:
[----:B------:R-:W-:Y:S02]  /*1b4f0*/  IMAD.MOV.U32 R13, RZ, RZ, R28 ;  /* 0x000000ffff0d7224 */ /* 0x000fe400078e001c */
[----:B------:R-:W-:-:S07]  /*1b500*/  IMAD.MOV.U32 R25, RZ, RZ, R14 ;  /* 0x000000ffff197224 */ /* 0x000fce00078e000e */
[----:B------:R-:W-:Y:S05]  /*1b510*/  WARPSYNC.COLLECTIVE R15, `(.L_x_955) ;  /* 0x000000000f087348 */ /* 0x000fea0003c00000 */
[----:B------:R0:W1:Y:S02]  /*1b520*/  SHFL.IDX P6, R14, R13, R12, R11 ;  /* 0x0000000c0d0e7389 */ /* 0x00006400000c000b */
[----:B01----:R-:W-:Y:S01]  /*1b530*/  ENDCOLLECTIVE ;  /* 0x000000000000791b */ /* 0x003fe20003800000 */
.L_x_955:
[----:B------:R-:W-:Y:S01]  /*1b540*/  IMAD.MOV.U32 R20, RZ, RZ, R14 ;  /* 0x000000ffff147224 */ /* 0x000fe200078e000e */
[----:B------:R-:W-:Y:S06]  /*1b550*/  BRA `(.L_x_956) ;  /* 0xfffffebc00f47947 */ /* 0x000fec000383ffff */
.L_x_728:
[----:B0-----:R0:W1:Y:S02]  /*1b560*/  SYNCS.PHASECHK.TRANS64.TRYWAIT P0, [R19+URZ+0x22800], R8 ;  /* 0x02280008130075a7 */ /* 0x001064000800017f */
[----:B-1----:R-:W-:Y:S05]  /*1b570*/  @!P0 NANOSLEEP.SYNCS 0x989680 ;  /* 0x009896800000895d */ /* 0x002fea0003900000 */
[----:B------:R-:W1:Y:S02]  /*1b580*/  @!P0 SYNCS.PHASECHK.TRANS64 P0, [R19+URZ+0x22800], R8 ;  /* 0x02280008130085a7 */ /* 0x000e64000800007f */
[----:B-1----:R-:W-:Y:S05]  /*1b590*/  @!P0 BRA `(.L_x_728) ;  /* 0xfffffffc00f08947 */ /* 0x002fea000383ffff */
[----:B------:R-:W-:Y:S05]  /*1b5a0*/  BRA `(.L_x_957) ;  /* 0xfffffec400307947 */ /* 0x000fea000383ffff */
.L_x_736:
[----:B------:R-:W-:Y:S01]  /*1b5b0*/  BSSY B1, `(.L_x_958) ;  /* 0x0000008000017945 */ /* 0x000fe20003800000 */
[----:B0-----:R-:W-:Y:S01]  /*1b5c0*/  IMAD.MOV.U32 R13, RZ, RZ, R27 ;  /* 0x000000ffff0d7224 */ /* 0x001fe200078e001b */
[----:B------:R-:W-:Y:S01]  /*1b5d0*/  MOV R11, 0x1c1f ;  /* 0x00001c1f000b7802 */ /* 0x000fe20000000f00 */
[----:B------:R-:W-:Y:S02]  /*1b5e0*/  IMAD.MOV.U32 R12, RZ, RZ, RZ ;  /* 0x000000ffff0c7224 */ /* 0x000fe400078e00ff */
[----:B------:R-:W-:-:S07]  /*1b5f0*/  IMAD.MOV.U32 R15, RZ, RZ, -0x1 ;  /* 0xffffffffff0f7424 */ /* 0x000fce00078e00ff */
[----:B------:R-:W-:Y:S05]  /*1b600*/  WARPSYNC.COLLECTIVE R15, `(.L_x_959) ;  /* 0x000000000f087348 */ /* 0x000fea0003c00000 */
[----:B------:R0:W1:Y:S02]  /*1b610*/  SHFL.IDX P6, R14, R13, R12, R11 ;  /* 0x0000000c0d0e7389 */ /* 0x00006400000c000b */
[----:B01----:R-:W-:Y:S01]  /*1b620*/  ENDCOLLECTIVE ;  /* 0x000000000000791b */ /* 0x003fe20003800000 */
.L_x_959:
[----:B------:R-:W-:Y:S05]  /*1b630*/  BSYNC B1 ;  /* 0x0000000000017941 */ /* 0x000fea0003800000 */
.L_x_958:
        /* <DEDUP_REMOVED lines=8> */
.L_x_960:
[----:B------:R-:W-:Y:S02]  /*1b6c0*/  IMAD.MOV.U32 R13, RZ, RZ, R25 ;  /* 0x000000ffff0d7224 */ /* 0x000fe400078e0019 */
[----:B------:R-:W-:-:S07]  /*1b6d0*/  IMAD.MOV.U32 R3, RZ, RZ, R14 ;  /* 0x000000ffff037224 */ /* 0x000fce00078e000e */
[----:B------:R-:W-:Y:S05]  /*1b6e0*/  WARPSYNC.COLLECTIVE R15, `(.L_x_961) ;  /* 0x000000000f087348 */ /* 0x000fea0003c00000 */
[----:B------:R0:W1:Y:S02]  /*1b6f0*/  SHFL.IDX P6, R14, R13, R12, R11 ;  /* 0x0000000c0d0e7389 */ /* 0x00006400000c000b */
[----:B01----:R-:W-:Y:S01]  /*1b700*/  ENDCOLLECTIVE ;  /* 0x000000000000791b */ /* 0x003fe20003800000 */
.L_x_961:
[----:B------:R-:W-:Y:S01]  /*1b710*/  IMAD.MOV.U32 R13, RZ, RZ, R28 ;  /* 0x000000ffff0d7224 */ /* 0x000fe200078e001c */
[----:B------:R-:W-:-:S07]  /*1b720*/  MOV R20, R14 ;  /* 0x0000000e00147202 */ /* 0x000fce0000000f00 */
[----:B------:R-:W-:Y:S05]  /*1b730*/  WARPSYNC.COLLECTIVE R15, `(.L_x_962) ;  /* 0x000000000f087348 */ /* 0x000fea0003c00000 */
[----:B------:R0:W1:Y:S02]  /*1b740*/  SHFL.IDX P6, R14, R13, R12, R11 ;  /* 0x0000000c0d0e7389 */ /* 0x00006400000c000b */
[----:B01----:R-:W-:Y:S01]  /*1b750*/  ENDCOLLECTIVE ;  /* 0x000000000000791b */ /* 0x003fe20003800000 */
.L_x_962:
[----:B------:R-:W-:Y:S05]  /*1b760*/  BRA `(.L_x_963) ;  /* 0xfffffecc00987947 */ /* 0x000fea000383ffff */
.L_x_740:
[----:B0-----:R0:W1:Y:S02]  /*1b770*/  SYNCS.PHASECHK.TRANS64.TRYWAIT P1, [R19+URZ+0x22800], R26 ;  /* 0x0228001a130075a7 */ /* 0x001064000802017f */
[----:B-1----:R-:W-:Y:S05]  /*1b780*/  @!P1 NANOSLEEP.SYNCS 0x989680 ;  /* 0x009896800000995d */ /* 0x002fea0003900000 */
[----:B------:R-:W1:Y:S02]  /*1b790*/  @!P1 SYNCS.PHASECHK.TRANS64 P1, [R19+URZ+0x22800], R26 ;  /* 0x0228001a130095a7 */ /* 0x000e64000802007f */
[----:B-1----:R-:W-:Y:S05]  /*1b7a0*/  @!P1 BRA `(.L_x_740) ;  /* 0xfffffffc00f09947 */ /* 0x002fea000383ffff */
[----:B------:R-:W-:Y:S05]  /*1b7b0*/  BRA `(.L_x_964) ;  /* 0xfffffed0007c7947 */ /* 0x000fea000383ffff */
.L_x_746:
[----:B---3--:R3:W0:Y:S02]  /*1b7c0*/  SYNCS.PHASECHK.TRANS64.TRYWAIT P1, [R3+URZ+0x22830], R20 ;  /* 0x02283014030075a7 */ /* 0x008624000802017f */
[----:B0-----:R-:W-:Y:S05]  /*1b7d0*/  @!P1 NANOSLEEP.SYNCS 0x989680 ;  /* 0x009896800000995d */ /* 0x001fea0003900000 */
[----:B------:R-:W0:Y:S02]  /*1b7e0*/  @!P1 SYNCS.PHASECHK.TRANS64 P1, [R3+URZ+0x22830], R20 ;  /* 0x02283014030095a7 */ /* 0x000e24000802007f */
[----:B0-----:R-:W-:Y:S05]  /*1b7f0*/  @!P1 BRA `(.L_x_746) ;  /* 0xfffffffc00f09947 */ /* 0x001fea000383ffff */
[----:B------:R-:W-:Y:S05]  /*1b800*/  BRA `(.L_x_745) ;  /* 0xfffffedc00d07947 */ /* 0x000fea000383ffff */
.L_x_752:
[----:B-1----:R1:W2:Y:S02]  /*1b810*/  SYNCS.PHASECHK.TRANS64.TRYWAIT P1, [R3+URZ+0x22850], R20 ;  /* 0x02285014030075a7 */ /* 0x0022a4000802017f */
[----:B--2---:R-:W-:Y:S05]  /*1b820*/  @!P1 NANOSLEEP.SYNCS 0x989680 ;  /* 0x009896800000995d */ /* 0x004fea0003900000 */
[----:B------:R-:W2:Y:S02]  /*1b830*/  @!P1 SYNCS.PHASECHK.TRANS64 P1, [R3+URZ+0x22850], R20 ;  /* 0x02285014030095a7 */ /* 0x000ea4000802007f */
[----:B--2---:R-:W-:Y:S05]  /*1b840*/  @!P1 BRA `(.L_x_752) ;  /* 0xfffffffc00f09947 */ /* 0x004fea000383ffff */
[----:B------:R-:W-:Y:S05]  /*1b850*/  BRA `(.L_x_751) ;  /* 0xfffffef800f87947 */ /* 0x000fea000383ffff */
.L_x_758:
[----:B-1----:R1:W2:Y:S02]  /*1b860*/  SYNCS.PHASECHK.TRANS64.TRYWAIT P2, [R6+URZ+0x22830], R7 ;  /* 0x02283007060075a7 */ /* 0x0022a4000804017f */
[----:B--2---:R-:W-:Y:S05]  /*1b870*/  @!P2 NANOSLEEP.SYNCS 0x989680 ;  /* 0x009896800000a95d */ /* 0x004fea0003900000 */
[----:B------:R-:W2:Y:S02]  /*1b880*/  @!P2 SYNCS.PHASECHK.TRANS64 P2, [R6+URZ+0x22830], R7 ;  /* 0x022830070600a5a7 */ /* 0x000ea4000804007f */
[----:B--2---:R-:W-:Y:S05]  /*1b890*/  @!P2 BRA `(.L_x_758) ;  /* 0xfffffffc00f0a947 */ /* 0x004fea000383ffff */
[----:B------:R-:W-:Y:S05]  /*1b8a0*/  BRA `(.L_x_757) ;  /* 0xffffff0000447947 */ /* 0x000fea000383ffff */
.L_x_764:
[----:B-1----:R1:W2:Y:S02]  /*1b8b0*/  SYNCS.PHASECHK.TRANS64.TRYWAIT P2, [R6+URZ+0x22850], R7 ;  /* 0x02285007060075a7 */ /* 0x0022a4000804017f */
[----:B--2---:R-:W-:Y:S05]  /*1b8c0*/  @!P2 NANOSLEEP.SYNCS 0x989680 ;  /* 0x009896800000a95d */ /* 0x004fea0003900000 */
[----:B------:R-:W2:Y:S02]  /*1b8d0*/  @!P2 SYNCS.PHASECHK.TRANS64 P2, [R6+URZ+0x22850], R7 ;  /* 0x022850070600a5a7 */ /* 0x000ea4000804007f */
[----:B--2---:R-:W-:Y:S05]  /*1b8e0*/  @!P2 BRA `(.L_x_764) ;  /* 0xfffffffc00f0a947 */ /* 0x004fea000383ffff */
[----:B------:R-:W-:Y:S05]  /*1b8f0*/  BRA `(.L_x_763) ;  /* 0xffffff20003c7947 */ /* 0x000fea000383ffff */
.L_x_771:
[----:B------:R-:W-:Y:S02]  /*1b900*/  IMAD.MOV.U32 R13, RZ, RZ, R21 ;  /* 0x000000ffff0d7224 */ /* 0x000fe400078e0015 */
[----:B------:R-:W-:Y:S02]  /*1b910*/  IMAD.MOV.U32 R12, RZ, RZ, RZ ;  /* 0x000000ffff0c7224 */ /* 0x000fe400078e00ff */
[----:B------:R-:W-:Y:S02]  /*1b920*/  IMAD.MOV.U32 R11, RZ, RZ, 0x181f ;  /* 0x0000181fff0b7424 */ /* 0x000fe400078e00ff */
[----:B------:R-:W-:-:S07]  /*1b930*/  IMAD.MOV.U32 R15, RZ, RZ, -0x1 ;  /* 0xffffffffff0f7424 */ /* 0x000fce00078e00ff */
[----:B-----5:R-:W-:Y:S05]  /*1b940*/  WARPSYNC.COLLECTIVE R15, `(.L_x_965) ;  /* 0x000000000f087348 */ /* 0x020fea0003c00000 */
[----:B------:R0:W1:Y:S02]  /*1b950*/  SHFL.IDX P6, R14, R13, R12, R11 ;  /* 0x0000000c0d0e7389 */ /* 0x00006400000c000b */
[----:B01---5:R-:W-:Y:S01]  /*1b960*/  ENDCOLLECTIVE ;  /* 0x000000000000791b */ /* 0x023fe20003800000 */
.L_x_965:
[----:B------:R-:W-:Y:S02]  /*1b970*/  IMAD.MOV.U32 R13, RZ, RZ, R3 ;  /* 0x000000ffff0d7224 */ /* 0x000fe400078e0003 */
[----:B------:R-:W-:-:S07]  /*1b980*/  IMAD.MOV.U32 R48, RZ, RZ, R14 ;  /* 0x000000ffff307224 */ /* 0x000fce00078e000e */
[----:B------:R-:W-:Y:S05]  /*1b990*/  WARPSYNC.COLLECTIVE R15, `(.L_x_966) ;  /* 0x000000000f087348 */ /* 0x000fea0003c00000 */
[----:B------:R0:W1:Y:S02]  /*1b9a0*/  SHFL.IDX P6, R14, R13, R12, R11 ;  /* 0x0000000c0d0e7389 */ /* 0x00006400000c000b */
[----:B01----:R-:W-:Y:S01]  /*1b9b0*/  ENDCOLLECTIVE ;  /* 0x000000000000791b */ /* 0x003fe20003800000 */
.L_x_966:
[----:B------:R-:W-:Y:S05]  /*1b9c0*/  BRA `(.L_x_967) ;  /* 0xffffff4800747947 */ /* 0x000fea000383ffff */
.L_x_774:
[----:B------:R-:W-:Y:S01]  /*1b9d0*/  BSSY B1, `(.L_x_968) ;  /* 0x0000008000017945 */ /* 0x000fe20003800000 */
[----:B---3--:R-:W-:Y:S01]  /*1b9e0*/  IMAD.MOV.U32 R13, RZ, RZ, R21 ;  /* 0x000000ffff0d7224 */ /* 0x008fe200078e0015 */
[----:B------:R-:W-:Y:S01]  /*1b9f0*/  MOV R12, 0x1 ;  /* 0x00000001000c7802 */ /* 0x000fe20000000f00 */
[----:B------:R-:W-:Y:S02]  /*1ba00*/  IMAD.MOV.U32 R11, RZ, RZ, 0x181f ;  /* 0x0000181fff0b7424 */ /* 0x000fe400078e00ff */
[----:B------:R-:W-:-:S07]  /*1ba10*/  IMAD.MOV.U32 R15, RZ, RZ, -0x1 ;  /* 0xffffffffff0f7424 */ /* 0x000fce00078e00ff */
[----:B012--5:R-:W-:Y:S05]  /*1ba20*/  WARPSYNC.COLLECTIVE R15, `(.L_x_969) ;  /* 0x000000000f087348 */ /* 0x027fea0003c00000 */
[----:B--2---:R2:W3:Y:S02]  /*1ba30*/  SHFL.IDX P6, R14, R13, R12, R11 ;  /* 0x0000000c0d0e7389 */ /* 0x0044e400000c000b */
[----:B0123-5:R-:W-:Y:S01]  /*1ba40*/  ENDCOLLECTIVE ;  /* 0x000000000000791b */ /* 0x02ffe20003800000 */
.L_x_969:
[----:B------:R-:W-:Y:S05]  /*1ba50*/  BSYNC B1 ;  /* 0x0000000000017941 */ /* 0x000fea0003800000 */
.L_x_968:
        /* <DEDUP_REMOVED lines=8> */
.L_x_970:
[----:B------:R-:W-:Y:S05]  /*1bae0*/  BRA `(.L_x_971) ;  /* 0xffffff4800bc7947 */ /* 0x000fea000383ffff */
.L_x_777:
[----:B------:R-:W-:Y:S01]  /*1baf0*/  BSSY B1, `(.L_x_972) ;  /* 0x0000008000017945 */ /* 0x000fe20003800000 */
[----:B------:R-:W-:Y:S01]  /*1bb00*/  IMAD.MOV.U32 R13, RZ, RZ, R21 ;  /* 0x000000ffff0d7224 */ /* 0x000fe200078e0015 */
[----:B------:R-:W-:Y:S01]  /*1bb10*/  MOV R12, 0x2 ;  /* 0x00000002000c7802 */ /* 0x000fe20000000f00 */
[----:B---3--:R-:W-:Y:S02]  /*1bb20*/  IMAD.MOV.U32 R11, RZ, RZ, 0x181f ;  /* 0x0000181fff0b7424 */ /* 0x008fe400078e00ff */
[----:B------:R-:W-:-:S07]  /*1bb30*/  IMAD.MOV.U32 R15, RZ, RZ, -0x1 ;  /* 0xffffffffff0f7424 */ /* 0x000fce00078e00ff */
[----:B012-4-:R-:W-:Y:S05]  /*1bb40*/  WARPSYNC.COLLECTIVE R15, `(.L_x_973) ;  /* 0x000000000f087348 */ /* 0x017fea0003c00000 */
[----:B--2---:R2:W3:Y:S02]  /*1bb50*/  SHFL.IDX P6, R14, R13, R12, R11 ;  /* 0x0000000c0d0e7389 */ /* 0x0044e400000c000b */
[----:B01234-:R-:W-:Y:S01]  /*1bb60*/  ENDCOLLECTIVE ;  /* 0x000000000000791b */ /* 0x01ffe20003800000 */
.L_x_973:
[----:B------:R-:W-:Y:S05]  /*1bb70*/  BSYNC B1 ;  /* 0x0000000000017941 */ /* 0x000fea0003800000 */
.L_x_972:
        /* <DEDUP_REMOVED lines=8> */
.L_x_974:
[----:B------:R-:W-:Y:S05]  /*1bc00*/  BRA `(.L_x_975) ;  /* 0xffffff4c00047947 */ /* 0x000fea000383ffff */
.L_x_780:
[----:B------:R-:W-:Y:S01]  /*1bc10*/  BSSY B1, `(.L_x_976) ;  /* 0x0000008000017945 */ /* 0x000fe20003800000 */
[----:B------:R-:W-:Y:S01]  /*1bc20*/  IMAD.MOV.U32 R13, RZ, RZ, R21 ;  /* 0x000000ffff0d7224 */ /* 0x000fe200078e0015 */
[----:B------:R-:W-:Y:S01]  /*1bc30*/  MOV R12, 0x3 ;  /* 0x00000003000c7802 */ /* 0x000fe20000000f00 */
[----:B---3--:R-:W-:Y:S02]  /*1bc40*/  IMAD.MOV.U32 R11, RZ, RZ, 0x181f ;  /* 0x0000181fff0b7424 */ /* 0x008fe400078e00ff */
[----:B------:R-:W-:-:S07]  /*1bc50*/  IMAD.MOV.U32 R15, RZ, RZ, -0x1 ;  /* 0xffffffffff0f7424 */ /* 0x000fce00078e00ff */
[----:B012-4-:R-:W-:Y:S05]  /*1bc60*/  WARPSYNC.COLLECTIVE R15, `(.L_x_977) ;  /* 0x000000000f087348 */ /* 0x017fea0003c00000 */
[----:B0-----:R0:W3:Y:S02]  /*1bc70*/  SHFL.IDX P6, R14, R13, R12, R11 ;  /* 0x0000000c0d0e7389 */ /* 0x0010e400000c000b */
[----:B01234-:R-:W-:Y:S01]  /*1bc80*/  ENDCOLLECTIVE ;  /* 0x000000000000791b */ /* 0x01ffe20003800000 */
.L_x_977:
[----:B------:R-:W-:Y:S05]  /*1bc90*/  BSYNC B1 ;  /* 0x0000000000017941 */ /* 0x000fea0003800000 */
.L_x_976:
        /* <DEDUP_REMOVED lines=8> */
.L_x_978:
[----:B------:R-:W-:Y:S05]  /*1bd20*/  BRA `(.L_x_979) ;  /* 0xffffff4c004c7947 */ /* 0x000fea000383ffff */
.L_x_782:
[----:B------:R-:W-:Y:S01]  /*1bd30*/  IMAD.MOV.U32 R13, RZ, RZ, R10 ;  /* 0x000000ffff0d7224 */ /* 0x000fe200078e000a */
[----:B------:R-:W-:Y:S01]  /*1bd40*/  MOV R12, RZ ;  /* 0x000000ff000c7202 */ /* 0x000fe20000000f00 */
[----:B------:R-:W-:Y:S02]  /*1bd50*/  IMAD.MOV.U32 R11, RZ, RZ, 0x1c1f ;  /* 0x00001c1fff0b7424 */ /* 0x000fe400078e00ff */
[----:B------:R-:W-:-:S07]  /*1bd60*/  IMAD.MOV.U32 R15, RZ, RZ, -0x1 ;  /* 0xffffffffff0f7424 */ /* 0x000fce00078e00ff */
[----:B------:R-:W-:Y:S05]  /*1bd70*/  WARPSYNC.COLLECTIVE R15, `(.L_x_980) ;  /* 0x000000000f087348 */ /* 0x000fea0003c00000 */
[----:B------:R0:W1:Y:S02]  /*1bd80*/  SHFL.IDX P6, R14, R13, R12, R11 ;  /* 0x0000000c0d0e7389 */ /* 0x00006400000c000b */
[----:B01----:R-:W-:Y:S01]  /*1bd90*/  ENDCOLLECTIVE ;  /* 0x000000000000791b */ /* 0x003fe20003800000 */
.L_x_980:
[----:B------:R-:W-:Y:S02]  /*1bda0*/  IMAD.MOV.U32 R13, RZ, RZ, R3 ;  /* 0x000000ffff0d7224 */ /* 0x000fe400078e0003 */
[----:B------:R-:W-:-:S07]  /*1bdb0*/  IMAD.MOV.U32 R48, RZ, RZ, R14 ;  /* 0x000000ffff307224 */ /* 0x000fce00078e000e */
[----:B------:R-:W-:Y:S05]  /*1bdc0*/  WARPSYNC.COLLECTIVE R15, `(.L_x_981) ;  /* 0x000000000f087348 */ /* 0x000fea0003c00000 */
[----:B------:R0:W1:Y:S02]  /*1bdd0*/  SHFL.IDX P6, R14, R13, R12, R11 ;  /* 0x0000000c0d0e7389 */ /* 0x00006400000c000b */
[----:B01----:R-:W-:Y:S01]  /*1bde0*/  ENDCOLLECTIVE ;  /* 0x000000000000791b */ /* 0x003fe20003800000 */
.L_x_981:
[----:B------:R-:W-:Y:S01]  /*1bdf0*/  IMAD.MOV.U32 R11, RZ, RZ, R14 ;  /* 0x000000ffff0b7224 */ /* 0x000fe200078e000e */
[----:B------:R-:W-:Y:S06]  /*1be00*/  BRA `(.L_x_982) ;  /* 0xffffff50004c7947 */ /* 0x000fec000383ffff */
.L_x_785:
[----:B------:R-:W-:Y:S01]  /*1be10*/  BSSY B1, `(.L_x_983) ;  /* 0x0000008000017945 */ /* 0x000fe20003800000 */
[----:B---3--:R-:W-:Y:S01]  /*1be20*/  IMAD.MOV.U32 R13, RZ, RZ, R10 ;  /* 0x000000ffff0d7224 */ /* 0x008fe200078e000a */
[----:B------:R-:W-:Y:S01]  /*1be30*/  MOV R15, 0xffffffff ;  /* 0xffffffff000f7802 */ /* 0x000fe20000000f00 */
[----:B------:R-:W-:Y:S02]  /*1be40*/  IMAD.MOV.U32 R12, RZ, RZ, 0x1 ;  /* 0x00000001ff0c7424 */ /* 0x000fe400078e00ff */
[----:B--2---:R-:W-:-:S07]  /*1be50*/  IMAD.MOV.U32 R11, RZ, RZ, 0x1c1f ;  /* 0x00001c1fff0b7424 */ /* 0x004fce00078e00ff */
[----:B01----:R-:W-:Y:S05]  /*1be60*/  WARPSYNC.COLLECTIVE R15, `(.L_x_984) ;  /* 0x000000000f087348 */ /* 0x003fea0003c00000 */
[----:B------:R2:W3:Y:S02]  /*1be70*/  SHFL.IDX P6, R14, R13, R12, R11 ;  /* 0x0000000c0d0e7389 */ /* 0x0004e400000c000b */
[----:B0123--:R-:W-:Y:S01]  /*1be80*/  ENDCOLLECTIVE ;  /* 0x000000000000791b */ /* 0x00ffe20003800000 */
.L_x_984:
[----:B------:R-:W-:Y:S05]  /*1be90*/  BSYNC B1 ;  /* 0x0000000000017941 */ /* 0x000fea0003800000 */
.L_x_983:
        /* <DEDUP_REMOVED lines=8> */
.L_x_985:
[----:B------:R-:W-:Y:S01]  /*1bf20*/  IMAD.MOV.U32 R3, RZ, RZ, R14 ;  /* 0x000000ffff037224 */ /* 0x000fe200078e000e */
[----:B------:R-:W-:Y:S06]  /*1bf30*/  BRA `(.L_x_986) ;  /* 0xffffff5c00247947 */ /* 0x000fec000383ffff */
.L_x_789:
[----:B------:R-:W-:Y:S01]  /*1bf40*/  IMAD.MOV.U32 R13, RZ, RZ, R20 ;  /* 0x000000ffff0d7224 */ /* 0x000fe200078e0014 */
[----:B------:R-:W-:Y:S01]  /*1bf50*/  MOV R11, 0x181f ;  /* 0x0000181f000b7802 */ /* 0x000fe20000000f00 */
[----:B------:R-:W-:Y:S02]  /*1bf60*/  IMAD.MOV.U32 R12, RZ, RZ, RZ ;  /* 0x000000ffff0c7224 */ /* 0x000fe400078e00ff */
[----:B------:R-:W-:-:S07]  /*1bf70*/  IMAD.MOV.U32 R15, RZ, RZ, -0x1 ;  /* 0xffffffffff0f7424 */ /* 0x000fce00078e00ff */
[----:B0-----:R-:W-:Y:S05]  /*1bf80*/  WARPSYNC.COLLECTIVE R15, `(.L_x_987) ;  /* 0x000000000f087348 */ /* 0x001fea0003c00000 */
[----:B------:R1:W2:Y:S02]  /*1bf90*/  SHFL.IDX P6, R14, R13, R12, R11 ;  /* 0x0000000c0d0e7389 */ /* 0x0002a400000c000b */
[----:B012---:R-:W-:Y:S01]  /*1bfa0*/  ENDCOLLECTIVE ;  /* 0x000000000000791b */ /* 0x007fe20003800000 */
.L_x_987:
[----:B------:R-:W-:Y:S02]  /*1bfb0*/  IMAD.MOV.U32 R13, RZ, RZ, R3 ;  /* 0x000000ffff0d7224 */ /* 0x000fe400078e0003 */
[----:B------:R-:W-:-:S07]  /*1bfc0*/  IMAD.MOV.U32 R0, RZ, RZ, R14 ;  /* 0x000000ffff007224 */ /* 0x000fce00078e000e */
[----:B------:R-:W-:Y:S05]  /*1bfd0*/  WARPSYNC.COLLECTIVE R15, `(.L_x_988) ;  /* 0x000000000f087348 */ /* 0x000fea0003c00000 */
[----:B------:R0:W1:Y:S02]  /*1bfe0*/  SHFL.IDX P6, R14, R13, R12, R11 ;  /* 0x0000000c0d0e7389 */ /* 0x00006400000c000b */
[----:B01----:R-:W-:Y:S01]  /*1bff0*/  ENDCOLLECTIVE ;  /* 0x000000000000791b */ /* 0x003fe20003800000 */
.L_x_988:
[----:B------:R-:W-:Y:S05]  /*1c000*/  BRA `(.L_x_989) ;  /* 0xffffff7000647947 */ /* 0x000fea000383ffff */
.L_x_792:
[----:B------:R-:W-:Y:S01]  /*1c010*/  BSSY B1, `(.L_x_990) ;  /* 0x0000008000017945 */ /* 0x000fe20003800000 */
[----:B------:R-:W-:Y:S02]  /*1c020*/  IMAD.MOV.U32 R13, RZ, RZ, R20 ;  /* 0x000000ffff0d7224 */ /* 0x000fe400078e0014 */
[----:B------:R-:W-:Y:S02]  /*1c030*/  IMAD.MOV.U32 R12, RZ, RZ, 0x1 ;  /* 0x00000001ff0c7424 */ /* 0x000fe400078e00ff */
[----:B----4-:R-:W-:Y:S02]  /*1c040*/  IMAD.MOV.U32 R11, RZ, RZ, 0x181f ;  /* 0x0000181fff0b7424 */ /* 0x010fe400078e00ff */
[----:B------:R-:W-:-:S07]  /*1c050*/  IMAD.MOV.U32 R15, RZ, RZ, -0x1 ;  /* 0xffffffffff0f7424 */ /* 0x000fce00078e00ff */
[----:B0123--:R-:W-:Y:S05]  /*1c060*/  WARPSYNC.COLLECTIVE R15, `(.L_x_991) ;  /* 0x000000000f087348 */ /* 0x00ffea0003c00000 */
[----:B---3--:R3:W4:Y:S02]  /*1c070*/  SHFL.IDX P6, R14, R13, R12, R11 ;  /* 0x0000000c0d0e7389 */ /* 0x00872400000c000b */
[----:B01234-:R-:W-:Y:S01]  /*1c080*/  ENDCOLLECTIVE ;  /* 0x000000000000791b */ /* 0x01ffe20003800000 */
.L_x_991:
[----:B------:R-:W-:Y:S05]  /*1c090*/  BSYNC B1 ;  /* 0x0000000000017941 */ /* 0x000fea0003800000 */
.L_x_990:
        /* <DEDUP_REMOVED lines=8> */
.L_x_992:
[----:B------:R-:W-:Y:S05]  /*1c120*/  BRA `(.L_x_993) ;  /* 0xffffff7000b07947 */ /* 0x000fea000383ffff */
.L_x_795:
        /* <DEDUP_REMOVED lines=8> */
.L_x_995:
[----:B------:R-:W-:Y:S05]  /*1c1b0*/  BSYNC B1 ;  /* 0x0000000000017941 */ /* 0x000fea0003800000 */
.L_x_994:
        /* <DEDUP_REMOVED lines=8> */
.L_x_996:
[----:B------:R-:W-:Y:S05]  /*1c240*/  BRA `(.L_x_997) ;  /* 0xffffff7000f87947 */ /* 0x000fea000383ffff */
.L_x_798:
[----:B------:R-:W-:Y:S01]  /*1c250*/  BSSY B1, `(.L_x_998) ;  /* 0x0000008000017945 */ /* 0x000fe20003800000 */
[----:B------:R-:W-:Y:S02]  /*1c260*/  IMAD.MOV.U32 R13, RZ, RZ, R20 ;  /* 0x000000ffff0d7224 */ /* 0x000fe400078e0014 */
[----:B------:R-:W-:Y:S02]  /*1c270*/  IMAD.MOV.U32 R12, RZ, RZ, 0x3 ;  /* 0x00000003ff0c7424 */ /* 0x000fe400078e00ff */
[----:B----4-:R-:W-:Y:S02]  /*1c280*/  IMAD.MOV.U32 R11, RZ, RZ, 0x181f ;  /* 0x0000181fff0b7424 */ /* 0x010fe400078e00ff */
[----:B------:R-:W-:-:S07]  /*1c290*/  IMAD.MOV.U32 R15, RZ, RZ, -0x1 ;  /* 0xffffffffff0f7424 */ /* 0x000fce00078e00ff */
[----:B0123--:R-:W-:Y:S05]  /*1c2a0*/  WARPSYNC.COLLECTIVE R15, `(.L_x_999) ;  /* 0x000000000f087348 */ /* 0x00ffea0003c00000 */
[----:B0-----:R0:W4:Y:S02]  /*1c2b0*/  SHFL.IDX P6, R14, R13, R12, R11 ;  /* 0x0000000c0d0e7389 */ /* 0x00112400000c000b */
[----:B01234-:R-:W-:Y:S01]  /*1c2c0*/  ENDCOLLECTIVE ;  /* 0x000000000000791b */ /* 0x01ffe20003800000 */
.L_x_999:
[----:B------:R-:W-:Y:S05]  /*1c2d0*/  BSYNC B1 ;  /* 0x0000000000017941 */ /* 0x000fea0003800000 */
.L_x_998:
        /* <DEDUP_REMOVED lines=8> */
.L_x_1000:
[----:B------:R-:W-:Y:S05]  /*1c360*/  BRA `(.L_x_1001) ;  /* 0xffffff7400407947 */ /* 0x000fea000383ffff */
.L_x_815:
        /* <DEDUP_REMOVED lines=8> */
[----:B------:R-:W-:Y:S05]  /*1c3f0*/  WARPSYNC.COLLECTIVE R15, `(.L_x_1003) ;  /* 0x000000000f087348 */ /* 0x000fea0003c00000 */
[----:B------:R0:W1:Y:S02]  /*1c400*/  SHFL.IDX P6, R14, R13, R12, R11 ;  /* 0x0000000c0d0e7389 */ /* 0x00006400000c000b */
[----:B01----:R-:W-:Y:S01]  /*1c410*/  ENDCOLLECTIVE ;  /* 0x000000000000791b */ /* 0x003fe20003800000 */
.L_x_1003:
[----:B------:R-:W-:Y:S05]  /*1c420*/  BSYNC B1 ;  /* 0x0000000000017941 */ /* 0x000fea0003800000 */
.L_x_1002:
[----:B------:R-:W-:Y:S05]  /*1c430*/  BRA `(.L_x_1004) ;  /* 0xffffff8c00507947 */ /* 0x000fea000383ffff */
.L_x_817:
[----:B------:R-:W-:Y:S01]  /*1c440*/  BSSY B1, `(.L_x_1005) ;  /* 0x0000006000017945 */ /* 0x000fe20003800000 */
[----:B------:R-:W-:-:S07]  /*1c450*/  IMAD.MOV.U32 R15, RZ, RZ, -0x1 ;  /* 0xffffffffff0f7424 */ /* 0x000fce00078e00ff */
[----:B0-----:R-:W-:Y:S05]  /*1c460*/  WARPSYNC.COLLECTIVE R15, `(.L_x_1006) ;  /* 0x000000000f0c7348 */ /* 0x001fea0003c00000 */
[----:B------:R-:W-:Y:S02]  /*1c470*/  ELECT P6, UR62, PT ;  /* 0x00000000003e782f */ /* 0x000fe400038c0000 */
[----:B------:R-:W-:Y:S01]  /*1c480*/  MOV R14, UR62 ;  /* 0x0000003e000e7c02 */ /* 0x000fe20008000f00 */
[----:B0-----:R-:W-:Y:S10]  /*1c490*/  ENDCOLLECTIVE ;  /* 0x000000000000791b */ /* 0x001ff40003800000 */
.L_x_1006:
[----:B------:R-:W-:Y:S05]  /*1c4a0*/  BSYNC B1 ;  /* 0x0000000000017941 */ /* 0x000fea0003800000 */
.L_x_1005:
[----:B------:R-:W-:Y:S05]  /*1c4b0*/  BRA `(.L_x_816) ;  /* 0xffffff8c00487947 */ /* 0x000fea000383ffff */
.L_x_819:
[----:B0-----:R0:W1:Y:S02]  /*1c4c0*/  SYNCS.PHASECHK.TRANS64.TRYWAIT P0, [R22+URZ+0x22820], R3 ;  /* 0x02282003160075a7 */ /* 0x001064000800017f */
[----:B-1----:R-:W-:Y:S05]  /*1c4d0*/  @!P0 NANOSLEEP.SYNCS 0x989680 ;  /* 0x009896800000895d */ /* 0x002fea0003900000 */
[----:B------:R-:W1:Y:S02]  /*1c4e0*/  @!P0 SYNCS.PHASECHK.TRANS64 P0, [R22+URZ+0x22820], R3 ;  /* 0x02282003160085a7 */ /* 0x000e64000800007f */
[----:B-1----:R-:W-:Y:S05]  /*1c4f0*/  @!P0 BRA `(.L_x_819) ;  /* 0xfffffffc00f08947 */ /* 0x002fea000383ffff */
[----:B------:R-:W-:Y:S05]  /*1c500*/  BRA `(.L_x_1007) ;  /* 0xffffff8c00587947 */ /* 0x000fea000383ffff */
.L_x_823:
[----:B0-----:R0:W1:Y:S02]  /*1c510*/  SYNCS.PHASECHK.TRANS64.TRYWAIT P0, [R3+URZ+0x228a0], R8 ;  /* 0x0228a008030075a7 */ /* 0x001064000800017f */
[----:B-1----:R-:W-:Y:S05]  /*1c520*/  @!P0 NANOSLEEP.SYNCS 0x989680 ;  /* 0x009896800000895d */ /* 0x002fea0003900000 */
[----:B------:R-:W1:Y:S02]  /*1c530*/  @!P0 SYNCS.PHASECHK.TRANS64 P0, [R3+URZ+0x228a0], R8 ;  /* 0x0228a008030085a7 */ /* 0x000e64000800007f */
[----:B-1----:R-:W-:Y:S05]  /*1c540*/  @!P0 BRA `(.L_x_823) ;  /* 0xfffffffc00f08947 */ /* 0x002fea000383ffff */
[----:B------:R-:W-:Y:S05]  /*1c550*/  BRA `(.L_x_1008) ;  /* 0xffffff8c00707947 */ /* 0x000fea000383ffff */
.L_x_828:
[----:B-1----:R1:W2:Y:S02]  /*1c560*/  SYNCS.PHASECHK.TRANS64.TRYWAIT P0, [R3+URZ+0x228c0], R8 ;  /* 0x0228c008030075a7 */ /* 0x0022a4000800017f */
[----:B--2---:R-:W-:Y:S05]  /*1c570*/  @!P0 NANOSLEEP.SYNCS 0x989680 ;  /* 0x009896800000895d */ /* 0x004fea0003900000 */
[----:B------:R-:W2:Y:S02]  /*1c580*/  @!P0 SYNCS.PHASECHK.TRANS64 P0, [R3+URZ+0x228c0], R8 ;  /* 0x0228c008030085a7 */ /* 0x000ea4000800007f */
[----:B--2---:R-:W-:Y:S05]  /*1c590*/  @!P0 BRA `(.L_x_828) ;  /* 0xfffffffc00f08947 */ /* 0x004fea000383ffff */
[----:B------:R-:W-:Y:S05]  /*1c5a0*/  BRA `(.L_x_1009) ;  /* 0xffffff8c00ec7947 */ /* 0x000fea000383ffff */
.L_x_838:
[----:B0-----:R0:W1:Y:S02]  /*1c5b0*/  SYNCS.PHASECHK.TRANS64.TRYWAIT P2, [R8+URZ+0x228a0], R2 ;  /* 0x0228a002080075a7 */ /* 0x001064000804017f */
[----:B-1----:R-:W-:Y:S05]  /*1c5c0*/  @!P2 NANOSLEEP.SYNCS 0x989680 ;  /* 0x009896800000a95d */ /* 0x002fea0003900000 */
[----:B------:R-:W1:Y:S02]  /*1c5d0*/  @!P2 SYNCS.PHASECHK.TRANS64 P2, [R8+URZ+0x228a0], R2 ;  /* 0x0228a0020800a5a7 */ /* 0x000e64000804007f */
[----:B-1----:R-:W-:Y:S05]  /*1c5e0*/  @!P2 BRA `(.L_x_838) ;  /* 0xfffffffc00f0a947 */ /* 0x002fea000383ffff */
[----:B------:R-:W-:Y:S05]  /*1c5f0*/  BRA `(.L_x_1010) ;  /* 0xffffff9400607947 */ /* 0x000fea000383ffff */
.L_x_843:
[----:B-1----:R1:W2:Y:S02]  /*1c600*/  SYNCS.PHASECHK.TRANS64.TRYWAIT P2, [R8+URZ+0x228c0], R2 ;  /* 0x0228c002080075a7 */ /* 0x0022a4000804017f */
[----:B--2---:R-:W-:Y:S05]  /*1c610*/  @!P2 NANOSLEEP.SYNCS 0x989680 ;  /* 0x009896800000a95d */ /* 0x004fea0003900000 */
[----:B------:R-:W2:Y:S02]  /*1c620*/  @!P2 SYNCS.PHASECHK.TRANS64 P2, [R8+URZ+0x228c0], R2 ;  /* 0x0228c0020800a5a7 */ /* 0x000ea4000804007f */
[----:B--2---:R-:W-:Y:S05]  /*1c630*/  @!P2 BRA `(.L_x_843) ;  /* 0xfffffffc00f0a947 */ /* 0x004fea000383ffff */
[----:B------:R-:W-:Y:S05]  /*1c640*/  BRA `(.L_x_1011) ;  /* 0xffffff9400d87947 */ /* 0x000fea000383ffff */
.L_x_861:
[----:B------:R-:W0:Y:S01]  /*1c650*/  S2R R9, SR_TID.X ;  /* 0x0000000000097919 */ /* 0x000e220000002100 */
[----:B------:R-:W-:Y:S01]  /*1c660*/  BSSY B0, `(.L_x_1012) ;  /* 0x000000a000007945 */ /* 0x000fe20003800000 */
[----:B------:R-:W-:Y:S02]  /*1c670*/  IMAD.MOV.U32 R12, RZ, RZ, RZ ;  /* 0x000000ffff0c7224 */ /* 0x000fe400078e00ff */
[----:B------:R-:W-:Y:S02]  /*1c680*/  IMAD.MOV.U32 R11, RZ, RZ, 0x1f ;  /* 0x0000001fff0b7424 */ /* 0x000fe400078e00ff */
[----:B------:R-:W-:Y:S01]  /*1c690*/  IMAD.MOV.U32 R15, RZ, RZ, -0x1 ;  /* 0xffffffffff0f7424 */ /* 0x000fe200078e00ff */
[----:B0-----:R-:W-:-:S04]  /*1c6a0*/  SHF.R.U32.HI R9, RZ, 0x5, R9 ;  /* 0x00000005ff097819 */ /* 0x001fc80000011609 */
[----:B------:R-:W-:-:S04]  /*1c6b0*/  LOP3.LUT R9, R9, 0x3, RZ, 0xc0, !PT ;  /* 0x0000000309097812 */ /* 0x000fc800078ec0ff */
[----:B------:R-:W-:-:S07]  /*1c6c0*/  MOV R13, R9 ;  /* 0x00000009000d7202 */ /* 0x000fce0000000f00 */
[----:B-1---5:R-:W-:Y:S05]  /*1c6d0*/  WARPSYNC.COLLECTIVE R15, `(.L_x_1013) ;  /* 0x000000000f087348 */ /* 0x022fea0003c00000 */
[----:B------:R0:W2:Y:S02]  /*1c6e0*/  SHFL.IDX P6, R14, R13, R12, R11 ;  /* 0x0000000c0d0e7389 */ /* 0x0000a400000c000b */
[----:B012--5:R-:W-:Y:S01]  /*1c6f0*/  ENDCOLLECTIVE ;  /* 0x000000000000791b */ /* 0x027fe20003800000 */
.L_x_1013:
[----:B------:R-:W-:Y:S05]  /*1c700*/  BSYNC B0 ;  /* 0x0000000000007941 */ /* 0x000fea0003800000 */
.L_x_1012:
[----:B------:R-:W-:Y:S05]  /*1c710*/  BRA `(.L_x_1014) ;  /* 0xffffffa400ec7947 */ /* 0x000fea000383ffff */
.L_x_864:
[----:B0-----:R0:W2:Y:S02]  /*1c720*/  SYNCS.PHASECHK.TRANS64.TRYWAIT P0, [R31+URZ+0x22840], R0 ;  /* 0x022840001f0075a7 */ /* 0x0010a4000800017f */
[----:B--2---:R-:W-:Y:S05]  /*1c730*/  @!P0 NANOSLEEP.SYNCS 0x989680 ;  /* 0x009896800000895d */ /* 0x004fea0003900000 */
[----:B------:R-:W2:Y:S02]  /*1c740*/  @!P0 SYNCS.PHASECHK.TRANS64 P0, [R31+URZ+0x22840], R0 ;  /* 0x022840001f0085a7 */ /* 0x000ea4000800007f */
[----:B--2---:R-:W-:Y:S05]  /*1c750*/  @!P0 BRA `(.L_x_864) ;  /* 0xfffffffc00f08947 */ /* 0x004fea000383ffff */
[----:B------:R-:W-:Y:S05]  /*1c760*/  BRA `(.L_x_1015) ;  /* 0xffffffa400fc7947 */ /* 0x000fea000383ffff */
.L_x_865:
        /* <DEDUP_REMOVED lines=8> */
.L_x_1017:
[----:B------:R-:W-:Y:S05]  /*1c7f0*/  BSYNC B0 ;  /* 0x0000000000007941 */ /* 0x000fea0003800000 */
.L_x_1016:
[----:B------:R-:W-:Y:S01]  /*1c800*/  MOV R13, R0 ;  /* 0x00000000000d7202 */ /* 0x000fe20000000f00 */
        /* <DEDUP_REMOVED lines=8> */
.L_x_1018:
[----:B------:R-:W-:Y:S02]  /*1c890*/  IMAD.MOV.U32 R13, RZ, RZ, R4 ;  /* 0x000000ffff0d7224 */ /* 0x000fe400078e0004 */
[----:B------:R-:W-:Y:S02]  /*1c8a0*/  IMAD.MOV.U32 R12, RZ, RZ, 0x1 ;  /* 0x00000001ff0c7424 */ /* 0x000fe400078e00ff */
[----:B------:R-:W-:-:S07]  /*1c8b0*/  IMAD.MOV.U32 R3, RZ, RZ, R14 ;  /* 0x000000ffff037224 */ /* 0x000fce00078e000e */
[----:B------:R-:W-:Y:S05]  /*1c8c0*/  WARPSYNC.COLLECTIVE R15, `(.L_x_1019) ;  /* 0x000000000f087348 */ /* 0x000fea0003c00000 */
[----:B------:R0:W1:Y:S02]  /*1c8d0*/  SHFL.IDX P6, R14, R13, R12, R11 ;  /* 0x0000000c0d0e7389 */ /* 0x00006400000c000b */
[----:B01----:R-:W-:Y:S01]  /*1c8e0*/  ENDCOLLECTIVE ;  /* 0x000000000000791b */ /* 0x003fe20003800000 */
.L_x_1019:
        /* <DEDUP_REMOVED lines=10> */
[----:B------:R-:W-:Y:S02]  /*1c990*/  ISETP.GE.AND P0, PT, R32, 0x11, PT ;  /* 0x000000112000780c */ /* 0x000fe40003f06270 */
[----:B0-----:R-:W-:-:S11]  /*1c9a0*/  MOV R2, R14 ;  /* 0x0000000e00027202 */ /* 0x001fd60000000f00 */
[----:B------:R-:W-:Y:S05]  /*1c9b0*/  WARPSYNC.COLLECTIVE R15, `(.L_x_1020) ;  /* 0x000000000f087348 */ /* 0x000fea0003c00000 */
[----:B------:R0:W1:Y:S02]  /*1c9c0*/  SHFL.IDX P6, R14, R13, R12, R11 ;  /* 0x0000000c0d0e7389 */ /* 0x00006400000c000b */
[----:B01----:R-:W-:Y:S01]  /*1c9d0*/  ENDCOLLECTIVE ;  /* 0x000000000000791b */ /* 0x003fe20003800000 */
.L_x_1020:
[----:B------:R-:W-:Y:S02]  /*1c9e0*/  @P0 IMAD R6, R5, 0x2, R22 ;  /* 0x0000000205060824 */ /* 0x000fe400078e0216 */
[----:B------:R-:W-:Y:S02]  /*1c9f0*/  IMAD.MOV.U32 R13, RZ, RZ, R4 ;  /* 0x000000ffff0d7224 */ /* 0x000fe400078e0004 */
[----:B------:R-:W-:Y:S02]  /*1ca00*/  IMAD.MOV.U32 R12, RZ, RZ, 0x2 ;  /* 0x00000002ff0c7424 */ /* 0x000fe400078e00ff */
[----:B------:R-:W-:-:S07]  /*1ca10*/  IMAD.MOV.U32 R3, RZ, RZ, R14 ;  /* 0x000000ffff037224 */ /* 0x000fce00078e000e */
[----:B------:R-:W-:Y:S05]  /*1ca20*/  WARPSYNC.COLLECTIVE R15, `(.L_x_1021) ;  /* 0x000000000f087348 */ /* 0x000fea0003c00000 */
[----:B------:R0:W1:Y:S02]  /*1ca30*/  SHFL.IDX P6, R14, R13, R12, R11 ;  /* 0x0000000c0d0e7389 */ /* 0x00006400000c000b */
[----:B01----:R-:W-:Y:S01]  /*1ca40*/  ENDCOLLECTIVE ;  /* 0x000000000000791b */ /* 0x003fe20003800000 */
.L_x_1021:
        /* <DEDUP_REMOVED lines=15> */
.L_x_1022:
[----:B------:R-:W-:Y:S02]  /*1cb40*/  @P0 IMAD R6, R5, 0x2, R22 ;  /* 0x0000000205060824 */ /* 0x000fe400078e0216 */
[----:B------:R-:W-:Y:S02]  /*1cb50*/  IMAD.MOV.U32 R13, RZ, RZ, R4 ;  /* 0x000000ffff0d7224 */ /* 0x000fe400078e0004 */
[----:B------:R-:W-:Y:S01]  /*1cb60*/  IMAD.MOV.U32 R12, RZ, RZ, 0x3 ;  /* 0x00000003ff0c7424 */ /* 0x000fe200078e00ff */
[----:B------:R-:W-:-:S07]  /*1cb70*/  MOV R3, R14 ;  /* 0x0000000e00037202 */ /* 0x000fce0000000f00 */
[----:B------:R-:W-:Y:S05]  /*1cb80*/  WARPSYNC.COLLECTIVE R15, `(.L_x_1023) ;  /* 0x000000000f087348 */ /* 0x000fea0003c00000 */
[----:B------:R0:W1:Y:S02]  /*1cb90*/  SHFL.IDX P6, R14, R13, R12, R11 ;  /* 0x0000000c0d0e7389 */ /* 0x00006400000c000b */
[----:B01----:R-:W-:Y:S01]  /*1cba0*/  ENDCOLLECTIVE ;  /* 0x000000000000791b */ /* 0x003fe20003800000 */
.L_x_1023:
        /* <DEDUP_REMOVED lines=15> */
.L_x_1024:
[----:B------:R-:W-:Y:S01]  /*1cca0*/  @P0 LEA R6, R5, R22, 0x1 ;  /* 0x0000001605060211 */ /* 0x000fe200078e08ff */
[----:B------:R-:W-:Y:S02]  /*1ccb0*/  IMAD.MOV.U32 R13, RZ, RZ, R4 ;  /* 0x000000ffff0d7224 */ /* 0x000fe400078e0004 */
[----:B------:R-:W-:Y:S02]  /*1ccc0*/  IMAD.MOV.U32 R12, RZ, RZ, 0x4 ;  /* 0x00000004ff0c7424 */ /* 0x000fe400078e00ff */
[----:B------:R-:W-:-:S07]  /*1ccd0*/  IMAD.MOV.U32 R3, RZ, RZ, R14 ;  /* 0x000000ffff037224 */ /* 0x000fce00078e000e */
[----:B------:R-:W-:Y:S05]  /*1cce0*/  WARPSYNC.COLLECTIVE R15, `(.L_x_1025) ;  /* 0x000000000f087348 */ /* 0x000fea0003c00000 */
[----:B------:R0:W1:Y:S02]  /*1ccf0*/  SHFL.IDX P6, R14, R13, R12, R11 ;  /* 0x0000000c0d0e7389 */ /* 0x00006400000c000b */
[----:B01----:R-:W-:Y:S01]  /*1cd00*/  ENDCOLLECTIVE ;  /* 0x000000000000791b */ /* 0x003fe20003800000 */
.L_x_1025:
        /* <DEDUP_REMOVED lines=15> */
.L_x_1026:
[----:B------:R-:W-:Y:S02]  /*1ce00*/  @P0 IMAD R6, R5, 0x2, R22 ;  /* 0x0000000205060824 */ /* 0x000fe400078e0216 */
[----:B------:R-:W-:Y:S01]  /*1ce10*/  IMAD.MOV.U32 R13, RZ, RZ, R4 ;  /* 0x000000ffff0d7224 */ /* 0x000fe200078e0004 */
[----:B------:R-:W-:Y:S01]  /*1ce20*/  MOV R12, 0x5 ;  /* 0x00000005000c7802 */ /* 0x000fe20000000f00 */
[----:B------:R-:W-:-:S07]  /*1ce30*/  IMAD.MOV.U32 R3, RZ, RZ, R14 ;  /* 0x000000ffff037224 */ /* 0x000fce00078e000e */
[----:B------:R-:W-:Y:S05]  /*1ce40*/  WARPSYNC.COLLECTIVE R15, `(.L_x_1027) ;  /* 0x000000000f087348 */ /* 0x000fea0003c00000 */
[----:B------:R0:W1:Y:S02]  /*1ce50*/  SHFL.IDX P6, R14, R13, R12, R11 ;  /* 0x0000000c0d0e7389 */ /* 0x00006400000c000b */
[----:B01----:R-:W-:Y:S01]  /*1ce60*/  ENDCOLLECTIVE ;  /* 0x000000000000791b */ /* 0x003fe20003800000 */
.L_x_1027:
        /* <DEDUP_REMOVED lines=10> */
.L_x_1028:
[----:B------:R-:W-:Y:S01]  /*1cf10*/  @!PT LDS RZ, [RZ] ;  /* 0x00000000fffff984 */ /* 0x000fe20000000800 */
[----:B------:R-:W-:Y:S01]  /*1cf20*/  @!PT LDS RZ, [RZ] ;  /* 0x00000000fffff984 */ /* 0x000fe20000000800 */
[----:B------:R-:W-:Y:S01]  /*1cf30*/  @!PT LDS RZ, [RZ] ;  /* 0x00000000fffff984 */ /* 0x000fe20000000800 */
[----:B------:R0:W-:Y:S01]  /*1cf40*/  @P0 LDGSTS.E.BYPASS.LTC128B.128 [R6+0x1e400], desc[UR40][R2.64], !P2 ;  /* 0x1e40000002060fae */ /* 0x0001e2000d101d68 */
[----:B------:R-:W-:Y:S01]  /*1cf50*/  IMAD.MOV.U32 R0, RZ, RZ, R14 ;  /* 0x000000ffff007224 */ /* 0x000fe200078e000e */
[----:B------:R-:W-:Y:S06]  /*1cf60*/  BRA `(.L_x_1029) ;  /* 0xffffffa400647947 */ /* 0x000fec000383ffff */
.L_x_870:
        /* <DEDUP_REMOVED lines=9> */
.L_x_1030:
[C---:B------:R-:W-:Y:S01]  /*1d000*/  VIADD R6, R17.reuse, 0x10 ;  /* 0x0000001011067836 */ /* 0x040fe20000000000 */
[----:B------:R-:W-:Y:S02]  /*1d010*/  ISETP.GE.AND P0, PT, R17, R5, PT ;  /* 0x000000051100720c */ /* 0x000fe40003f06270 */
[----:B------:R-:W-:Y:S01]  /*1d020*/  MOV R13, R0 ;  /* 0x00000000000d7202 */ /* 0x000fe20000000f00 */
[----:B------:R-:W-:-:S10]  /*1d030*/  IMAD.MOV.U32 R2, RZ, RZ, R14 ;  /* 0x000000ffff027224 */ /* 0x000fd400078e000e */
[----:B------:R-:W-:Y:S05]  /*1d040*/  WARPSYNC.COLLECTIVE R15, `(.L_x_1031) ;  /* 0x000000000f087348 */ /* 0x000fea0003c00000 */
[----:B------:R0:W1:Y:S02]  /*1d050*/  SHFL.IDX P6, R14, R13, R12, R11 ;  /* 0x0000000c0d0e7389 */ /* 0x00006400000c000b */
[----:B01----:R-:W-:Y:S01]  /*1d060*/  ENDCOLLECTIVE ;  /* 0x000000000000791b */ /* 0x003fe20003800000 */
.L_x_1031:
[----:B------:R-:W-:Y:S02]  /*1d070*/  IMAD.MOV.U32 R13, RZ, RZ, R4 ;  /* 0x000000ffff0d7224 */ /* 0x000fe400078e0004 */
[----:B------:R-:W-:Y:S02]  /*1d080*/  IMAD.MOV.U32 R12, RZ, RZ, 0x1 ;  /* 0x00000001ff0c7424 */ /* 0x000fe400078e00ff */
[----:B------:R-:W-:-:S07]  /*1d090*/  IMAD.MOV.U32 R3, RZ, RZ, R14 ;  /* 0x000000ffff037224 */ /* 0x000fce00078e000e */
[----:B------:R-:W-:Y:S05]  /*1d0a0*/  WARPSYNC.COLLECTIVE R15, `(.L_x_1032) ;  /* 0x000000000f087348 */ /* 0x000fea0003c00000 */
[----:B------:R0:W1:Y:S02]  /*1d0b0*/  SHFL.IDX P6, R14, R13, R12, R11 ;  /* 0x0000000c0d0e7389 */ /* 0x00006400000c000b */
[----:B01----:R-:W-:Y:S01]  /*1d0c0*/  ENDCOLLECTIVE ;  /* 0x000000000000791b */ /* 0x003fe20003800000 */
.L_x_1032:
        /* <DEDUP_REMOVED lines=15> */
.L_x_1033:
[----:B------:R-:W-:Y:S02]  /*1d1c0*/  IMAD.MOV.U32 R13, RZ, RZ, R4 ;  /* 0x000000ffff0d7224 */ /* 0x000fe400078e0004 */
[----:B------:R-:W-:Y:S01]  /*1d1d0*/  IMAD.MOV.U32 R12, RZ, RZ, 0x2 ;  /* 0x00000002ff0c7424 */ /* 0x000fe200078e00ff */
[----:B------:R-:W-:-:S07]  /*1d1e0*/  MOV R3, R14 ;  /* 0x0000000e00037202 */ /* 0x000fce0000000f00 */
[----:B------:R-:W-:Y:S05]  /*1d1f0*/  WARPSYNC.COLLECTIVE R15, `(.L_x_1034) ;  /* 0x000000000f087348 */ /* 0x000fea0003c00000 */
[----:B------:R0:W1:Y:S02]  /*1d200*/  SHFL.IDX P6, R14, R13, R12, R11 ;  /* 0x0000000c0d0e7389 */ /* 0x00006400000c000b */
[----:B01----:R-:W-:Y:S01]  /*1d210*/  ENDCOLLECTIVE ;  /* 0x000000000000791b */ /* 0x003fe20003800000 */
.L_x_1034:
        /* <DEDUP_REMOVED lines=16> */
.L_x_1035:
[----:B------:R-:W-:Y:S02]  /*1d320*/  IMAD.MOV.U32 R13, RZ, RZ, R4 ;  /* 0x000000ffff0d7224 */ /* 0x000fe400078e0004 */
[----:B------:R-:W-:Y:S02]  /*1d330*/  IMAD.MOV.U32 R12, RZ, RZ, 0x3 ;  /* 0x00000003ff0c7424 */ /* 0x000fe400078e00ff */
[----:B------:R-:W-:-:S07]  /*1d340*/  IMAD.MOV.U32 R3, RZ, RZ, R14 ;  /* 0x000000ffff037224 */ /* 0x000fce00078e000e */
[----:B------:R-:W-:Y:S05]  /*1d350*/  WARPSYNC.COLLECTIVE R15, `(.L_x_1036) ;  /* 0x000000000f087348 */ /* 0x000fea0003c00000 */
[----:B------:R0:W1:Y:S02]  /*1d360*/  SHFL.IDX P6, R14, R13, R12, R11 ;  /* 0x0000000c0d0e7389 */ /* 0x00006400000c000b */
[----:B01----:R-:W-:Y:S01]  /*1d370*/  ENDCOLLECTIVE ;  /* 0x000000000000791b */ /* 0x003fe20003800000 */
.L_x_1036:
        /* <DEDUP_REMOVED lines=10> */
[----:B0-----:R-:W-:-:S04]  /*1d420*/  IADD3 R2, R17, 0x30, RZ ;  /* 0x0000003011027810 */ /* 0x001fc80007ffe0ff */
[----:B------:R-:W-:Y:S01]  /*1d430*/  ISETP.GE.AND P0, PT, R2, R5, PT ;  /* 0x000000050200720c */ /* 0x000fe20003f06270 */
[----:B------:R-:W-:-:S12]  /*1d440*/  IMAD.MOV.U32 R2, RZ, RZ, R14 ;  /* 0x000000ffff027224 */ /* 0x000fd800078e000e */
[----:B------:R-:W-:Y:S05]  /*1d450*/  WARPSYNC.COLLECTIVE R15, `(.L_x_1037) ;  /* 0x000000000f087348 */ /* 0x000fea0003c00000 */
[----:B------:R0:W1:Y:S02]  /*1d460*/  SHFL.IDX P6, R14, R13, R12, R11 ;  /* 0x0000000c0d0e7389 */ /* 0x00006400000c000b */
[----:B01----:R-:W-:Y:S01]  /*1d470*/  ENDCOLLECTIVE ;  /* 0x000000000000791b */ /* 0x003fe20003800000 */
.L_x_1037:
[----:B------:R-:W-:Y:S01]  /*1d480*/  IMAD.MOV.U32 R13, RZ, RZ, R4 ;  /* 0x000000ffff0d7224 */ /* 0x000fe200078e0004 */
[----:B------:R-:W-:Y:S01]  /*1d490*/  MOV R12, 0x4 ;  /* 0x00000004000c7802 */ /* 0x000fe20000000f00 */
[----:B------:R-:W-:-:S07]  /*1d4a0*/  IMAD.MOV.U32 R3, RZ, RZ, R14 ;  /* 0x000000ffff037224 */ /* 0x000fce00078e000e */
[----:B------:R-:W-:Y:S05]  /*1d4b0*/  WARPSYNC.COLLECTIVE R15, `(.L_x_1038) ;  /* 0x000000000f087348 */ /* 0x000fea0003c00000 */
[----:B------:R0:W1:Y:S02]  /*1d4c0*/  SHFL.IDX P6, R14, R13, R12, R11 ;  /* 0x0000000c0d0e7389 */ /* 0x00006400000c000b */
[----:B01----:R-:W-:Y:S01]  /*1d4d0*/  ENDCOLLECTIVE ;  /* 0x000000000000791b */ /* 0x003fe20003800000 */
.L_x_1038:
        /* <DEDUP_REMOVED lines=16> */
.L_x_1039:
[----:B------:R-:W-:Y:S02]  /*1d5e0*/  IMAD.MOV.U32 R13, RZ, RZ, R4 ;  /* 0x000000ffff0d7224 */ /* 0x000fe400078e0004 */
[----:B------:R-:W-:Y:S02]  /*1d5f0*/  IMAD.MOV.U32 R12, RZ, RZ, 0x5 ;  /* 0x00000005ff0c7424 */ /* 0x000fe400078e00ff */
[----:B------:R-:W-:-:S07]  /*1d600*/  IMAD.MOV.U32 R3, RZ, RZ, R14 ;  /* 0x000000ffff037224 */ /* 0x000fce00078e000e */
[----:B------:R-:W-:Y:S05]  /*1d610*/  WARPSYNC.COLLECTIVE R15, `(.L_x_1040) ;  /* 0x000000000f087348 */ /* 0x000fea0003c00000 */
[----:B------:R0:W1:Y:S02]  /*1d620*/  SHFL.IDX P6, R14, R13, R12, R11 ;  /* 0x0000000c0d0e7389 */ /* 0x00006400000c000b */
[----:B01----:R-:W-:Y:S01]  /*1d630*/  ENDCOLLECTIVE ;  /* 0x000000000000791b */ /* 0x003fe20003800000 */
.L_x_1040:
[----:B------:R-:W-:-:S05]  /*1d640*/  @!P0 LEA R3, P2, R9, R3, 0x1 ;  /* 0x0000000309038211 */ /* 0x000fca00078408ff */
[----:B------:R-:W-:-:S05]  /*1d650*/  @!P0 IMAD.X R2, RZ, RZ, R2, P2 ;  /* 0x000000ffff028224 */ /* 0x000fca00010e0602 */
[----:B------:R-:W-:Y:S02]  /*1d660*/  @!P0 LOP3.LUT R3, R3, R2, RZ, 0x3c, !PT ;  /* 0x0000000203038212 */ /* 0x000fe400078e3cff */
[----:B------:R-:W-:Y:S02]  /*1d670*/  MOV R13, R0 ;  /* 0x00000000000d7202 */ /* 0x000fe40000000f00 */
        /* <DEDUP_REMOVED lines=12> */
.L_x_1041:
[----:B------:R-:W-:Y:S02]  /*1d740*/  IMAD.MOV.U32 R13, RZ, RZ, R4 ;  /* 0x000000ffff0d7224 */ /* 0x000fe400078e0004 */
[----:B------:R-:W-:Y:S02]  /*1d750*/  IMAD.MOV.U32 R12, RZ, RZ, 0x6 ;  /* 0x00000006ff0c7424 */ /* 0x000fe400078e00ff */
[----:B------:R-:W-:-:S07]  /*1d760*/  IMAD.MOV.U32 R3, RZ, RZ, R14 ;  /* 0x000000ffff037224 */ /* 0x000fce00078e000e */
[----:B------:R-:W-:Y:S05]  /*1d770*/  WARPSYNC.COLLECTIVE R15, `(.L_x_1042) ;  /* 0x000000000f087348 */ /* 0x000fea0003c00000 */
[----:B------:R0:W1:Y:S02]  /*1d780*/  SHFL.IDX P6, R14, R13, R12, R11 ;  /* 0x0000000c0d0e7389 */ /* 0x00006400000c000b */
[----:B01----:R-:W-:Y:S01]  /*1d790*/  ENDCOLLECTIVE ;  /* 0x000000000000791b */ /* 0x003fe20003800000 */
.L_x_1042:
        /* <DEDUP_REMOVED lines=16> */
.L_x_1043:
[----:B------:R-:W-:Y:S02]  /*1d8a0*/  IMAD.MOV.U32 R13, RZ, RZ, R4 ;  /* 0x000000ffff0d7224 */ /* 0x000fe400078e0004 */
[----:B------:R-:W-:Y:S02]  /*1d8b0*/  IMAD.MOV.U32 R12, RZ, RZ, 0x7 ;  /* 0x00000007ff0c7424 */ /* 0x000fe400078e00ff */
[----:B------:R-:W-:-:S07]  /*1d8c0*/  IMAD.MOV.U32 R3, RZ, RZ, R14 ;  /* 0x000000ffff037224 */ /* 0x000fce00078e000e */
[----:B------:R-:W-:Y:S05]  /*1d8d0*/  WARPSYNC.COLLECTIVE R15, `(.L_x_1044) ;  /* 0x000000000f087348 */ /* 0x000fea0003c00000 */
[----:B------:R0:W1:Y:S02]  /*1d8e0*/  SHFL.IDX P6, R14, R13, R12, R11 ;  /* 0x0000000c0d0e7389 */ /* 0x00006400000c000b */
[----:B01----:R-:W-:Y:S01]  /*1d8f0*/  ENDCOLLECTIVE ;  /* 0x000000000000791b */ /* 0x003fe20003800000 */
.L_x_1044:
[----:B------:R-:W-:-:S04]  /*1d900*/  @!P0 LEA R3, P2, R9, R3, 0x1 ;  /* 0x0000000309038211 */ /* 0x000fc800078408ff */
[----:B------:R-:W-:-:S04]  /*1d910*/  @!P0 IADD3.X R2, RZ, R2, RZ, P2, !PT ;  /* 0x00000002ff028210 */ /* 0x000fc800017fe4ff */
        /* <DEDUP_REMOVED lines=12> */
.L_x_1045:
[----:B------:R-:W-:Y:S01]  /*1d9e0*/  IMAD.MOV.U32 R0, RZ, RZ, R14 ;  /* 0x000000ffff007224 */ /* 0x000fe200078e000e */
[----:B------:R-:W-:Y:S06]  /*1d9f0*/  BRA `(.L_x_1046) ;  /* 0xffffffa400e87947 */ /* 0x000fec000383ffff */
.L_x_873:
[----:B0-----:R0:W1:Y:S02]  /*1da00*/  SYNCS.PHASECHK.TRANS64.TRYWAIT P0, [R22+URZ+0x22820], R3 ;  /* 0x02282003160075a7 */ /* 0x001064000800017f */
[----:B-1----:R-:W-:Y:S05]  /*1da10*/  @!P0 NANOSLEEP.SYNCS 0x989680 ;  /* 0x009896800000895d */ /* 0x002fea0003900000 */
[----:B------:R-:W1:Y:S02]  /*1da20*/  @!P0 SYNCS.PHASECHK.TRANS64 P0, [R22+URZ+0x22820], R3 ;  /* 0x02282003160085a7 */ /* 0x000e64000800007f */
[----:B-1----:R-:W-:Y:S05]  /*1da30*/  @!P0 BRA `(.L_x_873) ;  /* 0xfffffffc00f08947 */ /* 0x002fea000383ffff */
[----:B------:R-:W-:Y:S05]  /*1da40*/  BRA `(.L_x_1047) ;  /* 0xffffffa800447947 */ /* 0x000fea000383ffff */
.L_x_876:
[----:B-1----:R1:W2:Y:S02]  /*1da50*/  SYNCS.PHASECHK.TRANS64.TRYWAIT P0, [R31+URZ+0x22860], R0 ;  /* 0x022860001f0075a7 */ /* 0x0022a4000800017f */
[----:B--2---:R-:W-:Y:S05]  /*1da60*/  @!P0 NANOSLEEP.SYNCS 0x989680 ;  /* 0x009896800000895d */ /* 0x004fea0003900000 */
[----:B------:R-:W2:Y:S02]  /*1da70*/  @!P0 SYNCS.PHASECHK.TRANS64 P0, [R31+URZ+0x22860], R0 ;  /* 0x022860001f0085a7 */ /* 0x000ea4000800007f */
[----:B--2---:R-:W-:Y:S05]  /*1da80*/  @!P0 BRA `(.L_x_876) ;  /* 0xfffffffc00f08947 */ /* 0x004fea000383ffff */
[----:B------:R-:W-:Y:S05]  /*1da90*/  BRA `(.L_x_1048) ;  /* 0xffffffa800547947 */ /* 0x000fea000383ffff */
.L_x_877:
        /* <DEDUP_REMOVED lines=8> */
.L_x_1050:
[----:B------:R-:W-:Y:S05]  /*1db20*/  BSYNC B0 ;  /* 0x0000000000007941 */ /* 0x000fea0003800000 */
.L_x_1049:
[----:B------:R-:W0:Y:S01]  /*1db30*/  S2R R7, SR_TID.X ;  /* 0x0000000000077919 */ /* 0x000e220000002100 */
[----:B------:R-:W-:Y:S01]  /*1db40*/  IMAD.MOV.U32 R13, RZ, RZ, R5 ;  /* 0x000000ffff0d7224 */ /* 0x000fe200078e0005 */
[----:B------:R-:W-:Y:S01]  /*1db50*/  LEA R4, R4, R22, 0x1 ;  /* 0x0000001604047211 */ /* 0x000fe200078e08ff */
[----:B------:R-:W-:Y:S01]  /*1db60*/  IMAD.MOV.U32 R12, RZ, RZ, RZ ;  /* 0x000000ffff0c7224 */ /* 0x000fe200078e00ff */
[C---:B------:R-:W-:Y:S01]  /*1db70*/  LOP3.LUT P2, RZ, R34.reuse, 0x2, RZ, 0xc0, !PT ;  /* 0x0000000222ff7812 */ /* 0x040fe2000784c0ff */
[----:B------:R-:W-:Y:S01]  /*1db80*/  IMAD.MOV.U32 R11, RZ, RZ, 0x181f ;  /* 0x0000181fff0b7424 */ /* 0x000fe200078e00ff */
[----:B------:R-:W-:Y:S01]  /*1db90*/  LOP3.LUT P1, RZ, R34, 0x4, RZ, 0xc0, !PT ;  /* 0x0000000422ff7812 */ /* 0x000fe2000782c0ff */
[----:B------:R-:W-:Y:S02]  /*1dba0*/  IMAD.MOV.U32 R15, RZ, RZ, -0x1 ;  /* 0xffffffffff0f7424 */ /* 0x000fe400078e00ff */
[----:B------:R-:W-:Y:S01]  /*1dbb0*/  IMAD.MOV.U32 R3, RZ, RZ, R14 ;  /* 0x000000ffff037224 */ /* 0x000fe200078e000e */
[----:B------:R-:W-:-:S13]  /*1dbc0*/  ISETP.LT.OR P4, PT, R32, 0x1, !P1 ;  /* 0x000000012000780c */ /* 0x000fda0004f81670 */
[----:B0-----:R-:W-:Y:S05]  /*1dbd0*/  WARPSYNC.COLLECTIVE R15, `(.L_x_1051) ;  /* 0x000000000f087348 */ /* 0x001fea0003c00000 */
[----:B------:R1:W2:Y:S02]  /*1dbe0*/  SHFL.IDX P6, R14, R13, R12, R11 ;  /* 0x0000000c0d0e7389 */ /* 0x0002a400000c000b */
[----:B012---:R-:W-:Y:S01]  /*1dbf0*/  ENDCOLLECTIVE ;  /* 0x000000000000791b */ /* 0x007fe20003800000 */
.L_x_1051:
        /* <DEDUP_REMOVED lines=11> */
.L_x_1052:
        /* <DEDUP_REMOVED lines=17> */
.L_x_1053:
[----:B------:R-:W-:Y:S02]  /*1ddc0*/  IMAD.MOV.U32 R13, RZ, RZ, R6 ;  /* 0x000000ffff0d7224 */ /* 0x000fe400078e0006 */
[----:B------:R-:W-:Y:S01]  /*1ddd0*/  IMAD.MOV.U32 R12, RZ, RZ, 0x2 ;  /* 0x00000002ff0c7424 */ /* 0x000fe200078e00ff */
[----:B------:R-:W-:-:S13]  /*1dde0*/  IADD3 R2, P4, R14, R0, RZ ;  /* 0x000000000e027210 */ /* 0x000fda0007f9e0ff */
[----:B------:R-:W-:Y:S05]  /*1ddf0*/  WARPSYNC.COLLECTIVE R15, `(.L_x_1054) ;  /* 0x000000000f087348 */ /* 0x000fea0003c00000 */
[----:B------:R0:W1:Y:S02]  /*1de00*/  SHFL.IDX P6, R14, R13, R12, R11 ;  /* 0x0000000c0d0e7389 */ /* 0x00006400000c000b */
[----:B01----:R-:W-:Y:S01]  /*1de10*/  ENDCOLLECTIVE ;  /* 0x000000000000791b */ /* 0x003fe20003800000 */
.L_x_1054:
[----:B------:R-:W-:Y:S01]  /*1de20*/  IMAD.X R3, RZ, RZ, R3, P4 ;  /* 0x000000ffff037224 */ /* 0x000fe200020e0603 */
[----:B------:R-:W-:Y:S02]  /*1de30*/  ISETP.LT.OR P4, PT, R32, 0x11, P3 ;  /* 0x000000112000780c */ /* 0x000fe40001f81670 */
[----:B------:R-:W-:-:S11]  /*1de40*/  MOV R13, R5 ;  /* 0x00000005000d7202 */ /* 0x000fd60000000f00 */
        /* <DEDUP_REMOVED lines=14> */
.L_x_1055:
[----:B------:R-:W-:Y:S02]  /*1df30*/  IMAD.MOV.U32 R13, RZ, RZ, R6 ;  /* 0x000000ffff0d7224 */ /* 0x000fe400078e0006 */
[----:B------:R-:W-:Y:S01]  /*1df40*/  IMAD.MOV.U32 R12, RZ, RZ, 0x3 ;  /* 0x00000003ff0c7424 */ /* 0x000fe200078e00ff */
[----:B------:R-:W-:-:S13]  /*1df50*/  IADD3 R2, P4, R14, R0, RZ ;  /* 0x000000000e027210 */ /* 0x000fda0007f9e0ff */
[----:B------:R-:W-:Y:S05]  /*1df60*/  WARPSYNC.COLLECTIVE R15, `(.L_x_1056) ;  /* 0x000000000f087348 */ /* 0x000fea0003c00000 */
[----:B------:R0:W1:Y:S02]  /*1df70*/  SHFL.IDX P6, R14, R13, R12, R11 ;  /* 0x0000000c0d0e7389 */ /* 0x00006400000c000b */
[----:B01----:R-:W-:Y:S01]  /*1df80*/  ENDCOLLECTIVE ;  /* 0x000000000000791b */ /* 0x003fe20003800000 */
.L_x_1056:
        /* <DEDUP_REMOVED lines=17> */
.L_x_1057:
[----:B------:R-:W-:Y:S02]  /*1e0a0*/  IMAD.MOV.U32 R13, RZ, RZ, R6 ;  /* 0x000000ffff0d7224 */ /* 0x000fe400078e0006 */
[----:B------:R-:W-:Y:S01]  /*1e0b0*/  IMAD.MOV.U32 R12, RZ, RZ, 0x4 ;  /* 0x00000004ff0c7424 */ /* 0x000fe200078e00ff */
[----:B------:R-:W-:-:S13]  /*1e0c0*/  IADD3 R2, P4, R14, R0, RZ ;  /* 0x000000000e027210 */ /* 0x000fda0007f9e0ff */
[----:B------:R-:W-:Y:S05]  /*1e0d0*/  WARPSYNC.COLLECTIVE R15, `(.L_x_1058) ;  /* 0x000000000f087348 */ /* 0x000fea0003c00000 */
[----:B------:R0:W1:Y:S02]  /*1e0e0*/  SHFL.IDX P6, R14, R13, R12, R11 ;  /* 0x0000000c0d0e7389 */ /* 0x00006400000c000b */
[----:B01----:R-:W-:Y:S01]  /*1e0f0*/  ENDCOLLECTIVE ;  /* 0x000000000000791b */ /* 0x003fe20003800000 */
.L_x_1058:
        /* <DEDUP_REMOVED lines=13> */
[----:B0-----:R-:W-:-:S07]  /*1e1d0*/  MOV R3, R14 ;  /* 0x0000000e00037202 */ /* 0x001fce0000000f00 */
[----:B------:R-:W-:Y:S05]  /*1e1e0*/  WARPSYNC.COLLECTIVE R15, `(.L_x_1059) ;  /* 0x000000000f087348 */ /* 0x000fea0003c00000 */
[----:B------:R0:W1:Y:S02]  /*1e1f0*/  SHFL.IDX P6, R14, R13, R12, R11 ;  /* 0x0000000c0d0e7389 */ /* 0x00006400000c000b */
[----:B01----:R-:W-:Y:S01]  /*1e200*/  ENDCOLLECTIVE ;  /* 0x000000000000791b */ /* 0x003fe20003800000 */
.L_x_1059:
[----:B------:R-:W-:Y:S02]  /*1e210*/  IMAD.MOV.U32 R13, RZ, RZ, R6 ;  /* 0x000000ffff0d7224 */ /* 0x000fe400078e0006 */
[----:B------:R-:W-:Y:S01]  /*1e220*/  IMAD.MOV.U32 R12, RZ, RZ, 0x5 ;  /* 0x00000005ff0c7424 */ /* 0x000fe200078e00ff */
[----:B------:R-:W-:-:S13]  /*1e230*/  IADD3 R2, P4, R14, R0, RZ ;  /* 0x000000000e027210 */ /* 0x000fda0007f9e0ff */
[----:B------:R-:W-:Y:S05]  /*1e240*/  WARPSYNC.COLLECTIVE R15, `(.L_x_1060) ;  /* 0x000000000f087348 */ /* 0x000fea0003c00000 */
[----:B------:R0:W1:Y:S02]  /*1e250*/  SHFL.IDX P6, R14, R13, R12, R11 ;  /* 0x0000000c0d0e7389 */ /* 0x00006400000c000b */
[----:B01----:R-:W-:Y:S01]  /*1e260*/  ENDCOLLECTIVE ;  /* 0x000000000000791b */ /* 0x003fe20003800000 */
.L_x_1060:
        /* <DEDUP_REMOVED lines=12> */
.L_x_1061:
        /* <DEDUP_REMOVED lines=9> */
.L_x_884:
[----:B0-----:R0:W1:Y:S02]  /*1e3c0*/  SYNCS.PHASECHK.TRANS64.TRYWAIT P0, [R4+URZ+0x22840], R21 ;  /* 0x02284015040075a7 */ /* 0x001064000800017f */
[----:B-1----:R-:W-:Y:S05]  /*1e3d0*/  @!P0 NANOSLEEP.SYNCS 0x989680 ;  /* 0x009896800000895d */ /* 0x002fea0003900000 */
[----:B------:R-:W1:Y:S02]  /*1e3e0*/  @!P0 SYNCS.PHASECHK.TRANS64 P0, [R4+URZ+0x22840], R21 ;  /* 0x02284015040085a7 */ /* 0x000e64000800007f */
[----:B-1----:R-:W-:Y:S05]  /*1e3f0*/  @!P0 BRA `(.L_x_884) ;  /* 0xfffffffc00f08947 */ /* 0x002fea000383ffff */
[----:B------:R-:W-:Y:S05]  /*1e400*/  BRA `(.L_x_1063) ;  /* 0xffffffa800b47947 */ /* 0x000fea000383ffff */
.L_x_885:
[----:B------:R-:W-:Y:S01]  /*1e410*/  BSSY B1, `(.L_x_1064) ;  /* 0x0000008000017945 */ /* 0x000fe20003800000 */
[----:B------:R-:W-:Y:S01]  /*1e420*/  IMAD.MOV.U32 R13, RZ, RZ, R9 ;  /* 0x000000ffff0d7224 */ /* 0x000fe200078e0009 */
[----:B------:R-:W-:Y:S01]  /*1e430*/  MOV R11, 0x181f ;  /* 0x0000181f000b7802 */ /* 0x000fe20000000f00 */
[----:B------:R-:W-:Y:S02]  /*1e440*/  IMAD.MOV.U32 R12, RZ, RZ, RZ ;  /* 0x000000ffff0c7224 */ /* 0x000fe400078e00ff */
[----:B------:R-:W-:-:S07]  /*1e450*/  IMAD.MOV.U32 R15, RZ, RZ, -0x1 ;  /* 0xffffffffff0f7424 */ /* 0x000fce00078e00ff */
[----:B0-----:R-:W-:Y:S05]  /*1e460*/  WARPSYNC.COLLECTIVE R15, `(.L_x_1065) ;  /* 0x000000000f087348 */ /* 0x001fea0003c00000 */
[----:B------:R1:W2:Y:S02]  /*1e470*/  SHFL.IDX P6, R14, R13, R12, R11 ;  /* 0x0000000c0d0e7389 */ /* 0x0002a400000c000b */
[----:B012---:R-:W-:Y:S01]  /*1e480*/  ENDCOLLECTIVE ;  /* 0x000000000000791b */ /* 0x007fe20003800000 */
.L_x_1065:
[----:B------:R-:W-:Y:S05]  /*1e490*/  BSYNC B1 ;  /* 0x0000000000017941 */ /* 0x000fea0003800000 */
.L_x_1064:
[----:B------:R-:W-:Y:S01]  /*1e4a0*/  IMAD.MOV.U32 R13, RZ, RZ, R8 ;  /* 0x000000ffff0d7224 */ /* 0x000fe200078e0008 */
[----:B------:R-:W-:Y:S01]  /*1e4b0*/  LEA R7, R7, R22, 0x1 ;  /* 0x0000001607077211 */ /* 0x000fe200078e08ff */
[----:B------:R-:W-:Y:S02]  /*1e4c0*/  IMAD.MOV.U32 R12, RZ, RZ, RZ ;  /* 0x000000ffff0c7224 */ /* 0x000fe400078e00ff */
[----:B------:R-:W-:Y:S02]  /*1e4d0*/  IMAD.MOV.U32 R11, RZ, RZ, 0x181f ;  /* 0x0000181fff0b7424 */ /* 0x000fe400078e00ff */
[----:B------:R-:W-:Y:S02]  /*1e4e0*/  IMAD.MOV.U32 R15, RZ, RZ, -0x1 ;  /* 0xffffffffff0f7424 */ /* 0x000fe400078e00ff */
[----:B------:R-:W-:-:S07]  /*1e4f0*/  IMAD.MOV.U32 R3, RZ, RZ, R14 ;  /* 0x000000ffff037224 */ /* 0x000fce00078e000e */
[----:B------:R-:W-:Y:S05]  /*1e500*/  WARPSYNC.COLLECTIVE R15, `(.L_x_1066) ;  /* 0x000000000f087348 */ /* 0x000fea0003c00000 */
[----:B------:R0:W1:Y:S02]  /*1e510*/  SHFL.IDX P6, R14, R13, R12, R11 ;  /* 0x0000000c0d0e7389 */ /* 0x00006400000c000b */
[----:B01----:R-:W-:Y:S01]  /*1e520*/  ENDCOLLECTIVE ;  /* 0x000000000000791b */ /* 0x003fe20003800000 */
.L_x_1066:
[----:B------:R-:W-:Y:S02]  /*1e530*/  IMAD.MOV.U32 R13, RZ, RZ, R9 ;  /* 0x000000ffff0d7224 */ /* 0x000fe400078e0009 */
[----:B------:R-:W-:Y:S02]  /*1e540*/  IMAD.MOV.U32 R12, RZ, RZ, 0x1 ;  /* 0x00000001ff0c7424 */ /* 0x000fe400078e00ff */
[----:B------:R-:W-:-:S07]  /*1e550*/  IMAD.MOV.U32 R2, RZ, RZ, R14 ;  /* 0x000000ffff027224 */ /* 0x000fce00078e000e */
[----:B------:R-:W-:Y:S05]  /*1e560*/  WARPSYNC.COLLECTIVE R15, `(.L_x_1067) ;  /* 0x000000000f087348 */ /* 0x000fea0003c00000 */
[----:B------:R0:W1:Y:S02]  /*1e570*/  SHFL.IDX P6, R14, R13, R12, R11 ;  /* 0x0000000c0d0e7389 */ /* 0x00006400000c000b */
[----:B01----:R-:W-:Y:S01]  /*1e580*/  ENDCOLLECTIVE ;  /* 0x000000000000791b */ /* 0x003fe20003800000 */
.L_x_1067:
        /* <DEDUP_REMOVED lines=11> */
.L_x_1068:
[----:B------:R-:W-:Y:S02]  /*1e640*/  IMAD.MOV.U32 R13, RZ, RZ, R9 ;  /* 0x000000ffff0d7224 */ /* 0x000fe400078e0009 */
[----:B------:R-:W-:Y:S02]  /*1e650*/  IMAD.MOV.U32 R12, RZ, RZ, 0x2 ;  /* 0x00000002ff0c7424 */ /* 0x000fe400078e00ff */
[----:B------:R-:W-:-:S07]  /*1e660*/  IMAD.MOV.U32 R2, RZ, RZ, R14 ;  /* 0x000000ffff027224 */ /* 0x000fce00078e000e */
[----:B------:R-:W-:Y:S05]  /*1e670*/  WARPSYNC.COLLECTIVE R15, `(.L_x_1069) ;  /* 0x000000000f087348 */ /* 0x000fea0003c00000 */
[----:B------:R0:W1:Y:S02]  /*1e680*/  SHFL.IDX P6, R14, R13, R12, R11 ;  /* 0x0000000c0d0e7389 */ /* 0x00006400000c000b */
[----:B01----:R-:W-:Y:S01]  /*1e690*/  ENDCOLLECTIVE ;  /* 0x000000000000791b */ /* 0x003fe20003800000 */
.L_x_1069:
[----:B------:R-:W-:-:S05]  /*1e6a0*/  IADD3 R2, P0, R2, R0, RZ ;  /* 0x0000000002027210 */ /* 0x000fca0007f1e0ff */
        /* <DEDUP_REMOVED lines=10> */
.L_x_1070:
[----:B------:R-:W-:Y:S02]  /*1e750*/  IMAD.MOV.U32 R13, RZ, RZ, R9 ;  /* 0x000000ffff0d7224 */ /* 0x000fe400078e0009 */
[----:B------:R-:W-:Y:S02]  /*1e760*/  IMAD.MOV.U32 R12, RZ, RZ, 0x3 ;  /* 0x00000003ff0c7424 */ /* 0x000fe400078e00ff */
[----:B------:R-:W-:-:S07]  /*1e770*/  IMAD.MOV.U32 R2, RZ, RZ, R14 ;  /* 0x000000ffff027224 */ /* 0x000fce00078e000e */
[----:B------:R-:W-:Y:S05]  /*1e780*/  WARPSYNC.COLLECTIVE R15, `(.L_x_1071) ;  /* 0x000000000f087348 */ /* 0x000fea0003c00000 */
[----:B------:R0:W1:Y:S02]  /*1e790*/  SHFL.IDX P6, R14, R13, R12, R11 ;  /* 0x0000000c0d0e7389 */ /* 0x00006400000c000b */
[----:B01----:R-:W-:Y:S01]  /*1e7a0*/  ENDCOLLECTIVE ;  /* 0x000000000000791b */ /* 0x003fe20003800000 */
.L_x_1071:
        /* <DEDUP_REMOVED lines=11> */
.L_x_1072:
[----:B------:R-:W-:Y:S02]  /*1e860*/  IMAD.MOV.U32 R13, RZ, RZ, R9 ;  /* 0x000000ffff0d7224 */ /* 0x000fe400078e0009 */
[----:B------:R-:W-:Y:S01]  /*1e870*/  IMAD.MOV.U32 R12, RZ, RZ, 0x4 ;  /* 0x00000004ff0c7424 */ /* 0x000fe200078e00ff */
[----:B------:R-:W-:-:S07]  /*1e880*/  MOV R2, R14 ;  /* 0x0000000e00027202 */ /* 0x000fce0000000f00 */
[----:B------:R-:W-:Y:S05]  /*1e890*/  WARPSYNC.COLLECTIVE R15, `(.L_x_1073) ;  /* 0x000000000f087348 */ /* 0x000fea0003c00000 */
[----:B------:R0:W1:Y:S02]  /*1e8a0*/  SHFL.IDX P6, R14, R13, R12, R11 ;  /* 0x0000000c0d0e7389 */ /* 0x00006400000c000b */
[----:B01----:R-:W-:Y:S01]  /*1e8b0*/  ENDCOLLECTIVE ;  /* 0x000000000000791b */ /* 0x003fe20003800000 */
.L_x_1073:
        /* <DEDUP_REMOVED lines=11> */
.L_x_1074:
[----:B------:R-:W-:Y:S01]  /*1e970*/  MOV R13, R9 ;  /* 0x00000009000d7202 */ /* 0x000fe20000000f00 */
[----:B------:R-:W-:Y:S02]  /*1e980*/  IMAD.MOV.U32 R12, RZ, RZ, 0x5 ;  /* 0x00000005ff0c7424 */ /* 0x000fe400078e00ff */
[----:B------:R-:W-:-:S07]  /*1e990*/  IMAD.MOV.U32 R2, RZ, RZ, R14 ;  /* 0x000000ffff027224 */ /* 0x000fce00078e000e */
[----:B------:R-:W-:Y:S05]  /*1e9a0*/  WARPSYNC.COLLECTIVE R15, `(.L_x_1075) ;  /* 0x000000000f087348 */ /* 0x000fea0003c00000 */
[----:B------:R0:W1:Y:S02]  /*1e9b0*/  SHFL.IDX P6, R14, R13, R12, R11 ;  /* 0x0000000c0d0e7389 */ /* 0x00006400000c000b */
[----:B01----:R-:W-:Y:S01]  /*1e9c0*/  ENDCOLLECTIVE ;  /* 0x000000000000791b */ /* 0x003fe20003800000 */
.L_x_1075:
        /* <DEDUP_REMOVED lines=11> */
.L_x_1076:
[----:B------:R-:W-:Y:S01]  /*1ea80*/  IMAD.MOV.U32 R2, RZ, RZ, R14 ;  /* 0x000000ffff027224 */ /* 0x000fe200078e000e */
[----:B------:R-:W-:Y:S06]  /*1ea90*/  BRA `(.L_x_1077) ;  /* 0xffffffa400e07947 */ /* 0x000fec000383ffff */
.L_x_890:
[----:B---3--:R3:W4:Y:S02]  /*1eaa0*/  SYNCS.PHASECHK.TRANS64.TRYWAIT P0, [R4+URZ+0x22860], R21 ;  /* 0x02286015040075a7 */ /* 0x008724000800017f */
[----:B----4-:R-:W-:Y:S05]  /*1eab0*/  @!P0 NANOSLEEP.SYNCS 0x989680 ;  /* 0x009896800000895d */ /* 0x010fea0003900000 */
[----:B------:R-:W4:Y:S02]  /*1eac0*/  @!P0 SYNCS.PHASECHK.TRANS64 P0, [R4+URZ+0x22860], R21 ;  /* 0x02286015040085a7 */ /* 0x000f24000800007f */
[----:B----4-:R-:W-:Y:S05]  /*1ead0*/  @!P0 BRA `(.L_x_890) ;  /* 0xfffffffc00f08947 */ /* 0x010fea000383ffff */
[----:B------:R-:W-:Y:S05]  /*1eae0*/  BRA `(.L_x_1078) ;  /* 0xffffffa800307947 */ /* 0x000fea000383ffff */
.L_x_891:
[----:B------:R-:W-:Y:S01]  /*1eaf0*/  BSSY B1, `(.L_x_1079) ;  /* 0x0000008000017945 */ /* 0x000fe20003800000 */
[----:B------:R-:W-:Y:S01]  /*1eb00*/  IMAD.MOV.U32 R13, RZ, RZ, R7 ;  /* 0x000000ffff0d7224 */ /* 0x000fe200078e0007 */
[----:B------:R-:W-:Y:S01]  /*1eb10*/  MOV R15, 0xffffffff ;  /* 0xffffffff000f7802 */ /* 0x000fe20000000f00 */
[----:B------:R-:W-:Y:S02]  /*1eb20*/  IMAD.MOV.U32 R12, RZ, RZ, RZ ;  /* 0x000000ffff0c7224 */ /* 0x000fe400078e00ff */
[----:B------:R-:W-:-:S07]  /*1eb30*/  IMAD.MOV.U32 R11, RZ, RZ, 0x181f ;  /* 0x0000181fff0b7424 */ /* 0x000fce00078e00ff */
[----:B0123--:R-:W-:Y:S05]  /*1eb40*/  WARPSYNC.COLLECTIVE R15, `(.L_x_1080) ;  /* 0x000000000f087348 */ /* 0x00ffea0003c00000 */
[----:B------:R4:W0:Y:S02]  /*1eb50*/  SHFL.IDX P6, R14, R13, R12, R11 ;  /* 0x0000000c0d0e7389 */ /* 0x00082400000c000b */
[----:B01234-:R-:W-:Y:S01]  /*1eb60*/  ENDCOLLECTIVE ;  /* 0x000000000000791b */ /* 0x01ffe20003800000 */
.L_x_1080:
[----:B------:R-:W-:Y:S05]  /*1eb70*/  BSYNC B1 ;  /* 0x0000000000017941 */ /* 0x000fea0003800000 */
.L_x_1079:
        /* <DEDUP_REMOVED lines=9> */
.L_x_1081:
[----:B------:R-:W-:Y:S01]  /*1ec10*/  MOV R13, R7 ;  /* 0x00000007000d7202 */ /* 0x000fe20000000f00 */
[----:B------:R-:W-:Y:S01]  /*1ec20*/  IMAD.MOV.U32 R12, RZ, RZ, 0x1 ;  /* 0x00000001ff0c7424 */ /* 0x000fe200078e00ff */
[----:B------:R-:W-:-:S13]  /*1ec30*/  IADD3 R2, P0, R14, R0, RZ ;  /* 0x000000000e027210 */ /* 0x000fda0007f1e0ff */
[----:B------:R-:W-:Y:S05]  /*1ec40*/  WARPSYNC.COLLECTIVE R15, `(.L_x_1082) ;  /* 0x000000000f087348 */ /* 0x000fea0003c00000 */
[----:B------:R0:W1:Y:S02]  /*1ec50*/  SHFL.IDX P6, R14, R13, R12, R11 ;  /* 0x0000000c0d0e7389 */ /* 0x00006400000c000b */
[----:B01----:R-:W-:Y:S01]  /*1ec60*/  ENDCOLLECTIVE ;  /* 0x000000000000791b */ /* 0x003fe20003800000 */
.L_x_1082:
        /* <DEDUP_REMOVED lines=13> */
.L_x_1083:
[----:B------:R-:W-:Y:S02]  /*1ed40*/  IMAD.MOV.U32 R13, RZ, RZ, R7 ;  /* 0x000000ffff0d7224 */ /* 0x000fe400078e0007 */
[----:B------:R-:W-:Y:S01]  /*1ed50*/  IMAD.MOV.U32 R12, RZ, RZ, 0x2 ;  /* 0x00000002ff0c7424 */ /* 0x000fe200078e00ff */
[----:B------:R-:W-:-:S13]  /*1ed60*/  IADD3 R2, P0, R14, R0, RZ ;  /* 0x000000000e027210 */ /* 0x000fda0007f1e0ff */
[----:B------:R-:W-:Y:S05]  /*1ed70*/  WARPSYNC.COLLECTIVE R15, `(.L_x_1084) ;  /* 0x000000000f087348 */ /* 0x000fea0003c00000 */
[----:B------:R0:W1:Y:S02]  /*1ed80*/  SHFL.IDX P6, R14, R13, R12, R11 ;  /* 0x0000000c0d0e7389 */ /* 0x00006400000c000b */
[----:B01----:R-:W-:Y:S01]  /*1ed90*/  ENDCOLLECTIVE ;  /* 0x000000000000791b */ /* 0x003fe20003800000 */
.L_x_1084:
[----:B------:R-:W-:-:S05]  /*1eda0*/  IMAD.X R3, RZ, RZ, R8, P0 ;  /* 0x000000ffff037224 */ /* 0x000fca00000e0608 */
        /* <DEDUP_REMOVED lines=12> */
.L_x_1085:
[----:B------:R-:W-:Y:S02]  /*1ee70*/  IMAD.MOV.U32 R13, RZ, RZ, R7 ;  /* 0x000000ffff0d7224 */ /* 0x000fe400078e0007 */
[----:B------:R-:W-:Y:S01]  /*1ee80*/  IMAD.MOV.U32 R12, RZ, RZ, 0x3 ;  /* 0x00000003ff0c7424 */ /* 0x000fe200078e00ff */
[----:B------:R-:W-:-:S13]  /*1ee90*/  IADD3 R2, P0, R14, R0, RZ ;  /* 0x000000000e027210 */ /* 0x000fda0007f1e0ff */
[----:B------:R-:W-:Y:S05]  /*1eea0*/  WARPSYNC.COLLECTIVE R15, `(.L_x_1086) ;  /* 0x000000000f087348 */ /* 0x000fea0003c00000 */
[----:B------:R0:W1:Y:S02]  /*1eeb0*/  SHFL.IDX P6, R14, R13, R12, R11 ;  /* 0x0000000c0d0e7389 */ /* 0x00006400000c000b */
[----:B01----:R-:W-:Y:S01]  /*1eec0*/  ENDCOLLECTIVE ;  /* 0x000000000000791b */ /* 0x003fe20003800000 */
.L_x_1086:
        /* <DEDUP_REMOVED lines=13> */
.L_x_1087:
[----:B------:R-:W-:Y:S01]  /*1efa0*/  IMAD.MOV.U32 R13, RZ, RZ, R7 ;  /* 0x000000ffff0d7224 */ /* 0x000fe200078e0007 */
[----:B------:R-:W-:Y:S02]  /*1efb0*/  MOV R12, 0x4 ;  /* 0x00000004000c7802 */ /* 0x000fe40000000f00 */
[----:B------:R-:W-:-:S13]  /*1efc0*/  IADD3 R2, P0, R14, R0, RZ ;  /* 0x000000000e027210 */ /* 0x000fda0007f1e0ff */
[----:B------:R-:W-:Y:S05]  /*1efd0*/  WARPSYNC.COLLECTIVE R15, `(.L_x_1088) ;  /* 0x000000000f087348 */ /* 0x000fea0003c00000 */
[----:B------:R0:W1:Y:S02]  /*1efe0*/  SHFL.IDX P6, R14, R13, R12, R11 ;  /* 0x0000000c0d0e7389 */ /* 0x00006400000c000b */
[----:B01----:R-:W-:Y:S01]  /*1eff0*/  ENDCOLLECTIVE ;  /* 0x000000000000791b */ /* 0x003fe20003800000 */
.L_x_1088:
        /* <DEDUP_REMOVED lines=13> */
.L_x_1089:
[----:B------:R-:W-:Y:S02]  /*1f0d0*/  IMAD.MOV.U32 R13, RZ, RZ, R7 ;  /* 0x000000ffff0d7224 */ /* 0x000fe400078e0007 */
[----:B------:R-:W-:Y:S01]  /*1f0e0*/  IMAD.MOV.U32 R12, RZ, RZ, 0x5 ;  /* 0x00000005ff0c7424 */ /* 0x000fe200078e00ff */
[----:B------:R-:W-:-:S13]  /*1f0f0*/  IADD3 R2, P0, R14, R0, RZ ;  /* 0x000000000e027210 */ /* 0x000fda0007f1e0ff */
[----:B------:R-:W-:Y:S05]  /*1f100*/  WARPSYNC.COLLECTIVE R15, `(.L_x_1090) ;  /* 0x000000000f087348 */ /* 0x000fea0003c00000 */
[----:B------:R0:W1:Y:S02]  /*1f110*/  SHFL.IDX P6, R14, R13, R12, R11 ;  /* 0x0000000c0d0e7389 */ /* 0x00006400000c000b */
[----:B01----:R-:W-:Y:S01]  /*1f120*/  ENDCOLLECTIVE ;  /* 0x000000000000791b */ /* 0x003fe20003800000 */
.L_x_1090:
        /* <DEDUP_REMOVED lines=13> */
.L_x_1091:
[----:B------:R-:W-:Y:S05]  /*1f200*/  BRA `(.L_x_1092) ;  /* 0xffffffa400787947 */ /* 0x000fea000383ffff */
.L_x_899:
[----:B------:R-:W-:Y:S01]  /*1f210*/  BSSY B0, `(.L_x_1093) ;  /* 0x0000008000007945 */ /* 0x000fe20003800000 */
[----:B------:R-:W-:Y:S01]  /*1f220*/  MOV R13, R16 ;  /* 0x00000010000d7202 */ /* 0x000fe20000000f00 */
[----:B------:R-:W-:Y:S02]  /*1f230*/  IMAD.MOV.U32 R12, RZ, RZ, RZ ;  /* 0x000000ffff0c7224 */ /* 0x000fe400078e00ff */
[----:B------:R-:W-:Y:S02]  /*1f240*/  IMAD.MOV.U32 R11, RZ, RZ, 0x1f ;  /* 0x0000001fff0b7424 */ /* 0x000fe400078e00ff */
[----:B------:R-:W-:-:S07]  /*1f250*/  IMAD.MOV.U32 R15, RZ, RZ, -0x1 ;  /* 0xffffffffff0f7424 */ /* 0x000fce00078e00ff */
[----:B0-23--:R-:W-:Y:S05]  /*1f260*/  WARPSYNC.COLLECTIVE R15, `(.L_x_1094) ;  /* 0x000000000f087348 */ /* 0x00dfea0003c00000 */
[----:B------:R1:W4:Y:S02]  /*1f270*/  SHFL.IDX P6, R14, R13, R12, R11 ;  /* 0x0000000c0d0e7389 */ /* 0x00032400000c000b */
[----:B01234-:R-:W-:Y:S01]  /*1f280*/  ENDCOLLECTIVE ;  /* 0x000000000000791b */ /* 0x01ffe20003800000 */
.L_x_1094:
[----:B------:R-:W-:Y:S05]  /*1f290*/  BSYNC B0 ;  /* 0x0000000000007941 */ /* 0x000fea0003800000 */
.L_x_1093:
[----:B------:R-:W-:Y:S01]  /*1f2a0*/  IMAD.MOV.U32 R13, RZ, RZ, R16 ;  /* 0x000000ffff0d7224 */ /* 0x000fe200078e0010 */
[----:B------:R-:W-:Y:S01]  /*1f2b0*/  MOV R15, 0xffffffff ;  /* 0xffffffff000f7802 */ /* 0x000fe20000000f00 */
[----:B------:R-:W-:Y:S02]  /*1f2c0*/  IMAD.MOV.U32 R12, RZ, RZ, 0x1 ;  /* 0x00000001ff0c7424 */ /* 0x000fe400078e00ff */
[----:B------:R-:W-:Y:S02]  /*1f2d0*/  IMAD.MOV.U32 R11, RZ, RZ, 0x1f ;  /* 0x0000001fff0b7424 */ /* 0x000fe400078e00ff */
[----:B------:R-:W-:Y:S02]  /*1f2e0*/  IMAD.IADD R7, R19, 0x1, R9 ;  /* 0x0000000113077824 */ /* 0x000fe400078e0209 */
[----:B------:R-:W-:-:S07]  /*1f2f0*/  IMAD.MOV.U32 R0, RZ, RZ, R14 ;  /* 0x000000ffff007224 */ /* 0x000fce00078e000e */
[----:B------:R-:W-:Y:S05]  /*1f300*/  WARPSYNC.COLLECTIVE R15, `(.L_x_1095) ;  /* 0x000000000f087348 */ /* 0x000fea0003c00000 */
[----:B------:R0:W1:Y:S02]  /*1f310*/  SHFL.IDX P6, R14, R13, R12, R11 ;  /* 0x0000000c0d0e7389 */ /* 0x00006400000c000b */
[----:B01----:R-:W-:Y:S01]  /*1f320*/  ENDCOLLECTIVE ;  /* 0x000000000000791b */ /* 0x003fe20003800000 */
.L_x_1095:
        /* <DEDUP_REMOVED lines=15> */
[----:B------:R-:W-:Y:S02]  /*1f420*/  ISETP.GE.U32.AND P5, PT, R9, 0x10, PT ;  /* 0x000000100900780c */ /* 0x000fe40003fa6070 */
[----:B------:R-:W-:Y:S01]  /*1f430*/  MOV R16, RZ ;  /* 0x000000ff00107202 */ /* 0x000fe20000000f00 */
[----:B--2---:R-:W-:-:S02]  /*1f440*/  @!P1 IMAD.MOV.U32 R7, RZ, RZ, R8 ;  /* 0x000000ffff079224 */ /* 0x004fc400078e0008 */
[----:B---3--:R-:W-:Y:S01]  /*1f450*/  @!P1 IMAD.MOV.U32 R4, RZ, RZ, R5 ;  /* 0x000000ffff049224 */ /* 0x008fe200078e0005 */
[----:B------:R-:W-:-:S03]  /*1f460*/  ISETP.NE.AND P1, PT, R9, RZ, PT ;  /* 0x000000ff0900720c */ /* 0x000fc60003f25270 */
[----:B------:R-:W-:-:S10]  /*1f470*/  IMAD R13, R4, R7, RZ ;  /* 0x00000007040d7224 */ /* 0x000fd400078e02ff */
[----:B------:R-:W-:Y:S05]  /*1f480*/  WARPSYNC.COLLECTIVE R15, `(.L_x_1096) ;  /* 0x000000000f087348 */ /* 0x000fea0003c00000 */
[----:B------:R0:W1:Y:S02]  /*1f490*/  SHFL.UP P6, R14, R13, R12, R11 ;  /* 0x0400000c0d0e7389 */ /* 0x00006400000c000b */
[----:B01----:R-:W-:Y:S01]  /*1f4a0*/  ENDCOLLECTIVE ;  /* 0x000000000000791b */ /* 0x003fe20003800000 */
.L_x_1096:
[----:B------:R-:W-:Y:S01]  /*1f4b0*/  IMAD.MOV.U32 R12, RZ, RZ, 0x2 ;  /* 0x00000002ff0c7424 */ /* 0x000fe200078e00ff */
[----:B------:R-:W-:-:S04]  /*1f4c0*/  SEL R14, R14, RZ, P1 ;  /* 0x000000ff0e0e7207 */ /* 0x000fc80000800000 */
[----:B------:R-:W-:-:S05]  /*1f4d0*/  IADD3 R5, R13, R14, RZ ;  /* 0x0000000e0d057210 */ /* 0x000fca0007ffe0ff */
[----:B------:R-:W-:-:S07]  /*1f4e0*/  IMAD.MOV.U32 R13, RZ, RZ, R5 ;  /* 0x000000ffff0d7224 */ /* 0x000fce00078e0005 */
[----:B------:R-:W-:Y:S05]  /*1f4f0*/  WARPSYNC.COLLECTIVE R15, `(.L_x_1097) ;  /* 0x000000000f087348 */ /* 0x000fea0003c00000 */
[----:B------:R0:W1:Y:S02]  /*1f500*/  SHFL.UP P6, R14, R13, R12, R11 ;  /* 0x0400000c0d0e7389 */ /* 0x00006400000c000b */
[----:B01----:R-:W-:Y:S01]  /*1f510*/  ENDCOLLECTIVE ;  /* 0x000000000000791b */ /* 0x003fe20003800000 */
.L_x_1097:
[----:B------:R-:W-:Y:S01]  /*1f520*/  IMAD.MOV.U32 R12, RZ, RZ, 0x4 ;  /* 0x00000004ff0c7424 */ /* 0x000fe200078e00ff */
[----:B------:R-:W-:-:S05]  /*1f530*/  SEL R2, R14, RZ, P2 ;  /* 0x000000ff0e027207 */ /* 0x000fca0001000000 */
[----:B------:R-:W-:-:S04]  /*1f540*/  IMAD.IADD R2, R5, 0x1, R2 ;  /* 0x0000000105027824 */ /* 0x000fc800078e0202 */
[----:B------:R-:W-:-:S07]  /*1f550*/  IMAD.MOV.U32 R13, RZ, RZ, R2 ;  /* 0x000000ffff0d7224 */ /* 0x000fce00078e0002 */
[----:B------:R-:W-:Y:S05]  /*1f560*/  WARPSYNC.COLLECTIVE R15, `(.L_x_1098) ;  /* 0x000000000f087348 */ /* 0x000fea0003c00000 */
[----:B------:R0:W1:Y:S02]  /*1f570*/  SHFL.UP P6, R14, R13, R12, R11 ;  /* 0x0400000c0d0e7389 */ /* 0x00006400000c000b */
[----:B01----:R-:W-:Y:S01]  /*1f580*/  ENDCOLLECTIVE ;  /* 0x000000000000791b */ /* 0x003fe20003800000 */
.L_x_1098:
[----:B------:R-:W-:Y:S02]  /*1f590*/  MOV R12, 0x8 ;  /* 0x00000008000c7802 */ /* 0x000fe40000000f00 */
[----:B------:R-:W-:-:S05]  /*1f5a0*/  SEL R3, R14, RZ, P3 ;  /* 0x000000ff0e037207 */ /* 0x000fca0001800000 */
[----:B------:R-:W-:-:S04]  /*1f5b0*/  IMAD.IADD R3, R2, 0x1, R3 ;  /* 0x0000000102037824 */ /* 0x000fc800078e0203 */
[----:B------:R-:W-:-:S07]  /*1f5c0*/  IMAD.MOV.U32 R13, RZ, RZ, R3 ;  /* 0x000000ffff0d7224 */ /* 0x000fce00078e0003 */
[----:B------:R-:W-:Y:S05]  /*1f5d0*/  WARPSYNC.COLLECTIVE R15, `(.L_x_1099) ;  /* 0x000000000f087348 */ /* 0x000fea0003c00000 */
[----:B------:R0:W1:Y:S02]  /*1f5e0*/  SHFL.UP P6, R14, R13, R12, R11 ;  /* 0x0400000c0d0e7389 */ /* 0x00006400000c000b */
[----:B01----:R-:W-:Y:S01]  /*1f5f0*/  ENDCOLLECTIVE ;  /* 0x000000000000791b */ /* 0x003fe20003800000 */
.L_x_1099:
[----:B------:R-:W-:Y:S01]  /*1f600*/  IMAD.MOV.U32 R12, RZ, RZ, 0x10 ;  /* 0x00000010ff0c7424 */ /* 0x000fe200078e00ff */
[----:B------:R-:W-:-:S05]  /*1f610*/  SEL R14, R14, RZ, P4 ;  /* 0x000000ff0e0e7207 */ /* 0x000fca0002000000 */
[----:B------:R-:W-:-:S04]  /*1f620*/  IMAD.IADD R5, R3, 0x1, R14 ;  /* 0x0000000103057824 */ /* 0x000fc800078e020e */
[----:B------:R-:W-:-:S07]  /*1f630*/  IMAD.MOV.U32 R13, RZ, RZ, R5 ;  /* 0x000000ffff0d7224 */ /* 0x000fce00078e0005 */
[----:B------:R-:W-:Y:S05]  /*1f640*/  WARPSYNC.COLLECTIVE R15, `(.L_x_1100) ;  /* 0x000000000f087348 */ /* 0x000fea0003c00000 */
[----:B------:R0:W1:Y:S02]  /*1f650*/  SHFL.UP P6, R14, R13, R12, R11 ;  /* 0x0400000c0d0e7389 */ /* 0x00006400000c000b */
[----:B01----:R-:W-:Y:S01]  /*1f660*/  ENDCOLLECTIVE ;  /* 0x000000000000791b */ /* 0x003fe20003800000 */
.L_x_1100:
        /* <DEDUP_REMOVED lines=8> */
.L_x_1101:
[----:B------:R-:W-:Y:S05]  /*1f6f0*/  BRA `(.L_x_1102) ;  /* 0xffffffa400dc7947 */ /* 0x000fea000383ffff */
.L_x_902:
[----:B------:R-:W-:Y:S01]  /*1f700*/  BSSY B0, `(.L_x_1103) ;  /* 0x0000007000007945 */ /* 0x000fe20003800000 */
[----:B------:R-:W-:Y:S02]  /*1f710*/  IMAD.MOV.U32 R12, RZ, RZ, 0x1 ;  /* 0x00000001ff0c7424 */ /* 0x000fe400078e00ff */
[----:B------:R-:W-:Y:S02]  /*1f720*/  IMAD.MOV.U32 R11, RZ, RZ, RZ ;  /* 0x000000ffff0b7224 */ /* 0x000fe400078e00ff */
[----:B------:R-:W-:-:S07]  /*1f730*/  IMAD.MOV.U32 R15, RZ, RZ, -0x1 ;  /* 0xffffffffff0f7424 */ /* 0x000fce00078e00ff */
[----:B------:R-:W-:Y:S05]  /*1f740*/  WARPSYNC.COLLECTIVE R15, `(.L_x_1104) ;  /* 0x000000000f087348 */ /* 0x000fea0003c00000 */
[----:B------:R0:W1:Y:S02]  /*1f750*/  SHFL.UP P6, R14, R13, R12, R11 ;  /* 0x0400000c0d0e7389 */ /* 0x00006400000c000b */
[----:B01----:R-:W-:Y:S01]  /*1f760*/  ENDCOLLECTIVE ;  /* 0x000000000000791b */ /* 0x003fe20003800000 */
.L_x_1104:
[----:B------:R-:W-:Y:S05]  /*1f770*/  BSYNC B0 ;  /* 0x0000000000007941 */ /* 0x000fea0003800000 */
.L_x_1103:
        /* <DEDUP_REMOVED lines=8> */
.L_x_1105:
[----:B------:R-:W-:Y:S01]  /*1f800*/  IMAD.MOV.U32 R12, RZ, RZ, 0x4 ;  /* 0x00000004ff0c7424 */ /* 0x000fe200078e00ff */
[----:B------:R-:W-:-:S04]  /*1f810*/  SEL R2, R14, RZ, P2 ;  /* 0x000000ff0e027207 */ /* 0x000fc80001000000 */
[----:B------:R-:W-:-:S05]  /*1f820*/  IADD3 R2, R13, R2, RZ ;  /* 0x000000020d027210 */ /* 0x000fca0007ffe0ff */
[----:B------:R-:W-:-:S07]  /*1f830*/  IMAD.MOV.U32 R13, RZ, RZ, R2 ;  /* 0x000000ffff0d7224 */ /* 0x000fce00078e0002 */
[----:B------:R-:W-:Y:S05]  /*1f840*/  WARPSYNC.COLLECTIVE R15, `(.L_x_1106) ;  /* 0x000000000f087348 */ /* 0x000fea0003c00000 */
[----:B------:R0:W1:Y:S02]  /*1f850*/  SHFL.UP P6, R14, R13, R12, R11 ;  /* 0x0400000c0d0e7389 */ /* 0x00006400000c000b */
[----:B01----:R-:W-:Y:S01]  /*1f860*/  ENDCOLLECTIVE ;  /* 0x000000000000791b */ /* 0x003fe20003800000 */
.L_x_1106:
[----:B------:R-:W-:Y:S01]  /*1f870*/  IMAD.MOV.U32 R12, RZ, RZ, 0x8 ;  /* 0x00000008ff0c7424 */ /* 0x000fe200078e00ff */
[----:B------:R-:W-:-:S05]  /*1f880*/  SEL R3, R14, RZ, P3 ;  /* 0x000000ff0e037207 */ /* 0x000fca0001800000 */
[----:B------:R-:W-:-:S04]  /*1f890*/  IMAD.IADD R3, R2, 0x1, R3 ;  /* 0x0000000102037824 */ /* 0x000fc800078e0203 */
[----:B------:R-:W-:-:S07]  /*1f8a0*/  IMAD.MOV.U32 R13, RZ, RZ, R3 ;  /* 0x000000ffff0d7224 */ /* 0x000fce00078e0003 */
[----:B------:R-:W-:Y:S05]  /*1f8b0*/  WARPSYNC.COLLECTIVE R15, `(.L_x_1107) ;  /* 0x000000000f087348 */ /* 0x000fea0003c00000 */
[----:B------:R0:W1:Y:S02]  /*1f8c0*/  SHFL.UP P6, R14, R13, R12, R11 ;  /* 0x0400000c0d0e7389 */ /* 0x00006400000c000b */
[----:B01----:R-:W-:Y:S01]  /*1f8d0*/  ENDCOLLECTIVE ;  /* 0x000000000000791b */ /* 0x003fe20003800000 */
.L_x_1107:
[----:B------:R-:W-:Y:S02]  /*1f8e0*/  MOV R12, 0x10 ;  /* 0x00000010000c7802 */ /* 0x000fe40000000f00 */
[----:B------:R-:W-:-:S05]  /*1f8f0*/  SEL R14, R14, RZ, P4 ;  /* 0x000000ff0e0e7207 */ /* 0x000fca0002000000 */
[----:B------:R-:W-:-:S04]  /*1f900*/  IMAD.IADD R5, R3, 0x1, R14 ;  /* 0x0000000103057824 */ /* 0x000fc800078e020e */
[----:B------:R-:W-:-:S07]  /*1f910*/  IMAD.MOV.U32 R13, RZ, RZ, R5 ;  /* 0x000000ffff0d7224 */ /* 0x000fce00078e0005 */
[----:B------:R-:W-:Y:S05]  /*1f920*/  WARPSYNC.COLLECTIVE R15, `(.L_x_1108) ;  /* 0x000000000f087348 */ /* 0x000fea0003c00000 */
[----:B------:R0:W1:Y:S02]  /*1f930*/  SHFL.UP P6, R14, R13, R12, R11 ;  /* 0x0400000c0d0e7389 */ /* 0x00006400000c000b */
[----:B01----:R-:W-:Y:S01]  /*1f940*/  ENDCOLLECTIVE ;  /* 0x000000000000791b */ /* 0x003fe20003800000 */
.L_x_1108:
        /* <DEDUP_REMOVED lines=8> */
.L_x_1109:
[----:B------:R-:W-:Y:S05]  /*1f9d0*/  BRA `(.L_x_1110) ;  /* 0xffffffa400c87947 */ /* 0x000fea000383ffff */
.L_x_904:
[----:B------:R-:W-:Y:S01]  /*1f9e0*/  BSSY B0, `(.L_x_1111) ;  /* 0x0000006000007945 */ /* 0x000fe20003800000 */
[----:B------:R-:W-:Y:S01]  /*1f9f0*/  PLOP3.LUT P6, PT, P6, PT, PT, 0x8, 0x0 ;  /* 0x000000000000781c */ /* 0x000fe200037ce170 */
[----:B------:R-:W-:-:S12]  /*1fa00*/  IMAD.MOV.U32 R15, RZ, RZ, -0x1 ;  /* 0xffffffffff0f7424 */ /* 0x000fd800078e00ff */
[----:B0-----:R-:W-:Y:S05]  /*1fa10*/  WARPSYNC.COLLECTIVE R15, `(.L_x_1112) ;  /* 0x000000000f087348 */ /* 0x001fea0003c00000 */
[----:B------:R-:W-:Y:S01]  /*1fa20*/  VOTE.ANY R14, PT, P6 ;  /* 0x00000000000e7806 */ /* 0x000fe200030e0100 */
[----:B0-----:R-:W-:Y:S06]  /*1fa30*/  ENDCOLLECTIVE ;  /* 0x000000000000791b */ /* 0x001fec0003800000 */
.L_x_1112:
[----:B------:R-:W-:Y:S05]  /*1fa40*/  BSYNC B0 ;  /* 0x0000000000007941 */ /* 0x000fea0003800000 */
.L_x_1111:
[----:B------:R-:W-:Y:S02]  /*1fa50*/  IMAD.MOV.U32 R8, RZ, RZ, R14 ;  /* 0x000000ffff087224 */ /* 0x000fe400078e000e */
[----:B------:R-:W-:Y:S02]  /*1fa60*/  IMAD.MOV.U32 R13, RZ, RZ, R7 ;  /* 0x000000ffff0d7224 */ /* 0x000fe400078e0007 */
[----:B------:R-:W0:Y:S01]  /*1fa70*/  POPC R6, R8 ;  /* 0x0000000800067309 */ /* 0x000e220000000000 */
[----:B------:R-:W-:Y:S02]  /*1fa80*/  IMAD.MOV.U32 R11, RZ, RZ, 0x1f ;  /* 0x0000001fff0b7424 */ /* 0x000fe400078e00ff */
[----:B------:R-:W-:Y:S01]  /*1fa90*/  IMAD.MOV.U32 R15, RZ, RZ, -0x1 ;  /* 0xffffffffff0f7424 */ /* 0x000fe200078e00ff */
[----:B0-----:R-:W-:-:S07]  /*1faa0*/  MOV R12, R6 ;  /* 0x00000006000c7202 */ /* 0x001fce0000000f00 */
[----:B------:R-:W-:Y:S05]  /*1fab0*/  WARPSYNC.COLLECTIVE R15, `(.L_x_1113) ;  /* 0x000000000f087348 */ /* 0x000fea0003c00000 */
[----:B------:R0:W1:Y:S02]  /*1fac0*/  SHFL.IDX P6, R14, R13, R12, R11 ;  /* 0x0000000c0d0e7389 */ /* 0x00006400000c000b */
[----:B01----:R-:W-:Y:S01]  /*1fad0*/  ENDCOLLECTIVE ;  /* 0x000000000000791b */ /* 0x003fe20003800000 */
.L_x_1113:
[----:B------:R-:W-:Y:S02]  /*1fae0*/  IMAD.MOV.U32 R13, RZ, RZ, R4 ;  /* 0x000000ffff0d7224 */ /* 0x000fe400078e0004 */
[----:B------:R-:W-:-:S07]  /*1faf0*/  IMAD.MOV.U32 R7, RZ, RZ, R14 ;  /* 0x000000ffff077224 */ /* 0x000fce00078e000e */
[----:B------:R-:W-:Y:S05]  /*1fb00*/  WARPSYNC.COLLECTIVE R15, `(.L_x_1114) ;  /* 0x000000000f087348 */ /* 0x000fea0003c00000 */
[----:B------:R0:W1:Y:S02]  /*1fb10*/  SHFL.IDX P6, R14, R13, R12, R11 ;  /* 0x0000000c0d0e7389 */ /* 0x00006400000c000b */
[----:B01----:R-:W-:Y:S01]  /*1fb20*/  ENDCOLLECTIVE ;  /* 0x000000000000791b */ /* 0x003fe20003800000 */
.L_x_1114:
[----:B------:R-:W-:Y:S01]  /*1fb30*/  IMAD.MOV.U32 R4, RZ, RZ, R14 ;  /* 0x000000ffff047224 */ /* 0x000fe200078e000e */
[----:B------:R-:W-:Y:S06]  /*1fb40*/  BRA `(.L_x_1115) ;  /* 0xffffffa400a87947 */ /* 0x000fec000383ffff */
.L_x_906:
[----:B------:R-:W-:Y:S01]  /*1fb50*/  BSSY B0, `(.L_x_1116) ;  /* 0x0000007000007945 */ /* 0x000fe20003800000 */
[----:B------:R-:W-:Y:S01]  /*1fb60*/  IMAD.MOV.U32 R13, RZ, RZ, R3 ;  /* 0x000000ffff0d7224 */ /* 0x000fe200078e0003 */
[----:B------:R-:W-:Y:S01]  /*1fb70*/  MOV R15, 0xffffffff ;  /* 0xffffffff000f7802 */ /* 0x000fe20000000f00 */
[----:B------:R-:W-:-:S07]  /*1fb80*/  IMAD.MOV.U32 R11, RZ, RZ, 0x1f ;  /* 0x0000001fff0b7424 */ /* 0x000fce00078e00ff */
[----:B0123--:R-:W-:Y:S05]  /*1fb90*/  WARPSYNC.COLLECTIVE R15, `(.L_x_1117) ;  /* 0x000000000f087348 */ /* 0x00ffea0003c00000 */
[----:B------:R4:W0:Y:S02]  /*1fba0*/  SHFL.IDX P6, R14, R13, R12, R11 ;  /* 0x0000000c0d0e7389 */ /* 0x00082400000c000b */
[----:B01234-:R-:W-:Y:S01]  /*1fbb0*/  ENDCOLLECTIVE ;  /* 0x000000000000791b */ /* 0x01ffe20003800000 */
.L_x_1117:
[----:B------:R-:W-:Y:S05]  /*1fbc0*/  BSYNC B0 ;  /* 0x0000000000007941 */ /* 0x000fea0003800000 */
.L_x_1116:
[----:B------:R-:W-:Y:S01]  /*1fbd0*/  IMAD.MOV.U32 R16, RZ, RZ, R14 ;  /* 0x000000ffff107224 */ /* 0x000fe200078e000e */
[----:B------:R-:W-:Y:S06]  /*1fbe0*/  BRA `(.L_x_905) ;  /* 0xffffffa400987947 */ /* 0x000fec000383ffff */
.L_x_910:
[----:B0-----:R0:W1:Y:S02]  /*1fbf0*/  SYNCS.PHASECHK.TRANS64.TRYWAIT P0, [R5+URZ+0x22820], R0 ;  /* 0x02282000050075a7 */ /* 0x001064000800017f */
[----:B-1----:R-:W-:Y:S05]  /*1fc00*/  @!P0 NANOSLEEP.SYNCS 0x989680 ;  /* 0x009896800000895d */ /* 0x002fea0003900000 */
[----:B------:R-:W1:Y:S02]  /*1fc10*/  @!P0 SYNCS.PHASECHK.TRANS64 P0, [R5+URZ+0x22820], R0 ;  /* 0x02282000050085a7 */ /* 0x000e64000800007f */
[----:B-1----:R-:W-:Y:S05]  /*1fc20*/  @!P0 BRA `(.L_x_910) ;  /* 0xfffffffc00f08947 */ /* 0x002fea000383ffff */
[----:B------:R-:W-:Y:S05]  /*1fc30*/  BRA `(.L_x_1118) ;  /* 0xffffffa800f07947 */ /* 0x000fea000383ffff */
.L_x_911:
[----:B------:R-:W1:Y:S01]  /*1fc40*/  S2R R2, SR_TID.X ;  /* 0x0000000000027919 */ /* 0x000e620000002100 */
[----:B------:R-:W-:Y:S01]  /*1fc50*/  BSSY B0, `(.L_x_1119) ;  /* 0x000000a000007945 */ /* 0x000fe20003800000 */
[----:B------:R-:W-:Y:S02]  /*1fc60*/  IMAD.MOV.U32 R12, RZ, RZ, RZ ;  /* 0x000000ffff0c7224 */ /* 0x000fe400078e00ff */
[----:B------:R-:W-:Y:S02]  /*1fc70*/  IMAD.MOV.U32 R11, RZ, RZ, 0x1f ;  /* 0x0000001fff0b7424 */ /* 0x000fe400078e00ff */
[----:B------:R-:W-:Y:S01]  /*1fc80*/  IMAD.MOV.U32 R15, RZ, RZ, -0x1 ;  /* 0xffffffffff0f7424 */ /* 0x000fe200078e00ff */
[----:B-1----:R-:W-:-:S04]  /*1fc90*/  SHF.R.U32.HI R2, RZ, 0x5, R2 ;  /* 0x00000005ff027819 */ /* 0x002fc80000011602 */
[----:B------:R-:W-:-:S05]  /*1fca0*/  LOP3.LUT R2, R2, 0x3, RZ, 0xc0, !PT ;  /* 0x0000000302027812 */ /* 0x000fca00078ec0ff */
[----:B------:R-:W-:-:S07]  /*1fcb0*/  IMAD.MOV.U32 R13, RZ, RZ, R2 ;  /* 0x000000ffff0d7224 */ /* 0x000fce00078e0002 */
[----:B0--34-:R-:W-:Y:S05]  /*1fcc0*/  WARPSYNC.COLLECTIVE R15, `(.L_x_1120) ;  /* 0x000000000f087348 */ /* 0x019fea0003c00000 */
[----:B------:R1:W2:Y:S02]  /*1fcd0*/  SHFL.IDX P6, R14, R13, R12, R11 ;  /* 0x0000000c0d0e7389 */ /* 0x0002a400000c000b */
[----:B01234-:R-:W-:Y:S01]  /*1fce0*/  ENDCOLLECTIVE ;  /* 0x000000000000791b */ /* 0x01ffe20003800000 */
.L_x_1120:
[----:B------:R-:W-:Y:S05]  /*1fcf0*/  BSYNC B0 ;  /* 0x0000000000007941 */ /* 0x000fea0003800000 */
.L_x_1119:
[----:B------:R-:W-:Y:S05]  /*1fd00*/  BRA `(.L_x_1121) ;  /* 0xffffffa800d87947 */ /* 0x000fea000383ffff */
.L_x_912:
[----:B------:R-:W-:Y:S01]  /*1fd10*/  BSSY B0, `(.L_x_1122) ;  /* 0x0000006000007945 */ /* 0x000fe20003800000 */
[----:B------:R-:W-:-:S07]  /*1fd20*/  IMAD.MOV.U32 R15, RZ, RZ, -0x1 ;  /* 0xffffffffff0f7424 */ /* 0x000fce00078e00ff */
[----:B0--34-:R-:W-:Y:S05]  /*1fd30*/  WARPSYNC.COLLECTIVE R15, `(.L_x_1123) ;  /* 0x000000000f0c7348 */ /* 0x019fea0003c00000 */
[----:B------:R-:W-:Y:S02]  /*1fd40*/  ELECT P6, UR62, PT ;  /* 0x00000000003e782f */ /* 0x000fe400038c0000 */
[----:B------:R-:W-:Y:S01]  /*1fd50*/  MOV R14, UR62 ;  /* 0x0000003e000e7c02 */ /* 0x000fe20008000f00 */
[----:B0--34-:R-:W-:Y:S10]  /*1fd60*/  ENDCOLLECTIVE ;  /* 0x000000000000791b */ /* 0x019ff40003800000 */
.L_x_1123:
[----:B------:R-:W-:Y:S05]  /*1fd70*/  BSYNC B0 ;  /* 0x0000000000007941 */ /* 0x000fea0003800000 */
.L_x_1122:
[----:B------:R-:W-:Y:S05]  /*1fd80*/  BRA `(.L_x_1124) ;  /* 0xffffffa800cc7947 */ /* 0x000fea000383ffff */
.L_x_914:
[----:B0-----:R0:W1:Y:S02]  /*1fd90*/  SYNCS.PHASECHK.TRANS64.TRYWAIT P1, [R3+URZ+0x22840], R2 ;  /* 0x02284002030075a7 */ /* 0x001064000802017f */
[----:B-1----:R-:W-:Y:S05]  /*1fda0*/  @!P1 NANOSLEEP.SYNCS 0x989680 ;  /* 0x009896800000995d */ /* 0x002fea0003900000 */
[----:B------:R-:W1:Y:S02]  /*1fdb0*/  @!P1 SYNCS.PHASECHK.TRANS64 P1, [R3+URZ+0x22840], R2 ;  /* 0x02284002030095a7 */ /* 0x000e64000802007f */
[----:B-1----:R-:W-:Y:S05]  /*1fdc0*/  @!P1 BRA `(.L_x_914) ;  /* 0xfffffffc00f09947 */ /* 0x002fea000383ffff */
[----:B------:R-:W-:Y:S05]  /*1fdd0*/  BRA `(.L_x_1125) ;  /* 0xffffffa800e87947 */ /* 0x000fea000383ffff */
.L_x_916:
[----:B-1----:R1:W2:Y:S02]  /*1fde0*/  SYNCS.PHASECHK.TRANS64.TRYWAIT P1, [R5+URZ+0x22840], R0 ;  /* 0x02284000050075a7 */ /* 0x0022a4000802017f */
[----:B--2---:R-:W-:Y:S05]  /*1fdf0*/  @!P1 NANOSLEEP.SYNCS 0x989680 ;  /* 0x009896800000995d */ /* 0x004fea0003900000 */
[----:B------:R-:W2:Y:S02]  /*1fe00*/  @!P1 SYNCS.PHASECHK.TRANS64 P1, [R5+URZ+0x22840], R0 ;  /* 0x02284000050095a7 */ /* 0x000ea4000802007f */
[----:B--2---:R-:W-:Y:S05]  /*1fe10*/  @!P1 BRA `(.L_x_916) ;  /* 0xfffffffc00f09947 */ /* 0x004fea000383ffff */
[----:B------:R-:W-:Y:S05]  /*1fe20*/  BRA `(.L_x_1126) ;  /* 0xffffffa800f47947 */ /* 0x000fea000383ffff */
.L_x_918:
[----:B--2---:R2:W0:Y:S02]  /*1fe30*/  SYNCS.PHASECHK.TRANS64.TRYWAIT P1, [R3+URZ+0x22860], R2 ;  /* 0x02286002030075a7 */ /* 0x004424000802017f */
[----:B0-----:R-:W-:Y:S05]  /*1fe40*/  @!P1 NANOSLEEP.SYNCS 0x989680 ;  /* 0x009896800000995d */ /* 0x001fea0003900000 */
[----:B------:R-:W0:Y:S02]  /*1fe50*/  @!P1 SYNCS.PHASECHK.TRANS64 P1, [R3+URZ+0x22860], R2 ;  /* 0x02286002030095a7 */ /* 0x000e24000802007f */
[----:B0-----:R-:W-:Y:S05]  /*1fe60*/  @!P1 BRA `(.L_x_918) ;  /* 0xfffffffc00f09947 */ /* 0x001fea000383ffff */
[----:B------:R-:W-:Y:S05]  /*1fe70*/  BRA `(.L_x_1127) ;  /* 0xffffffa800f07947 */ /* 0x000fea000383ffff */
.L_x_1128:
        /* <DEDUP_REMOVED lines=16> */
.L_x_6559:


//--------------------- .text._ZN7cutlass13device_kernelIN5flash11enable_sm90INS1_16FlashAttnFwdSm90INS1_25CollectiveMainloopFwdSm90ILi2EN4cute5tupleIJNS5_1CILi1EEES8_S8_EEENS6_IJNS7_ILi128EEENS7_ILi96EEENS7_ILi64EEEEEELi256ENS_6half_tEfNS_4arch4Sm90ELb0ELb0ELb1ELb1ELb1ELb0ELb1ELb1ELb0ELb1ELb1ELb0EEENS1_21CollectiveEpilogueFwdINS6_IJSA_NS7_ILi256EEESB_EEES9_SE_SG_Li256ELb1ELb1ELb1ELb0EEENS1_36VarlenDynamicPersistentTileSchedulerILi128ELi96ELi256ELi128ELb1ELb1ELb1ELb0ELb1ELb1EEEEEEEEEvNT_6ParamsE --------------------------
	.section	.text._ZN7cutlass13device_kernelIN5flash11enable_sm90INS1_16FlashAttnFwdSm90INS1_25CollectiveMainloopFwdSm90ILi2EN4cute5tupleIJNS5_1CILi1EEES8_S8_EEENS6_IJNS7_ILi128EEENS7_ILi96EEENS7_ILi64EEEEEELi256ENS_6half_tEfNS_4arch4Sm90ELb0ELb0ELb1ELb1ELb1ELb0ELb1ELb1ELb0ELb1ELb1ELb0EEENS1_21CollectiveEpilogueFwdINS6_IJSA_NS7_ILi256EEESB_EEES9_SE_SG_Li256ELb1ELb1ELb1ELb0EEENS1_36VarlenDynamicPersistentTileSchedulerILi128ELi96ELi256ELi128ELb1ELb1ELb1ELb0ELb1ELb1EEEEEEEEEvNT_6ParamsE,"ax",@progbits
	.align	128
.text._ZN7cutlass13device_kernelIN5flash11enable_sm90INS1_16FlashAttnFwdSm90INS1_25CollectiveMainloopFwdSm90ILi2EN4cute5tupleIJNS5_1CILi1EEES8_S8_EEENS6_IJNS7_ILi128EEENS7_ILi96EEENS7_ILi64EEEEEELi256ENS_6half_tEfNS_4arch4Sm90ELb0ELb0ELb1ELb1ELb1ELb0ELb1ELb1ELb0ELb1ELb1ELb0EEENS1_21CollectiveEpilogueFwdINS6_IJSA_NS7_ILi256EEESB_EEES9_SE_SG_Li256ELb1ELb1ELb1ELb0EEENS1_36VarlenDynamicPersistentTileSchedulerILi128ELi96ELi256ELi128ELb1ELb1ELb1ELb0ELb1ELb1EEEEEEEEEvNT_6ParamsE:
        .type           _ZN7cutlass13device_kernelIN5flash11enable_sm90INS1_16FlashAttnFwdSm90INS1_25CollectiveMainloopFwdSm90ILi2EN4cute5tupleIJNS5_1CILi1EEES8_S8_EEENS6_IJNS7_ILi128EEENS7_ILi96EEENS7_ILi64EEEEEELi256ENS_6half_tEfNS_4arch4Sm90ELb0ELb0ELb1ELb1ELb1ELb0ELb1ELb1ELb0ELb1ELb1ELb0EEENS1_21CollectiveEpilogueFwdINS6_IJSA_NS7_ILi256EEESB_EEES9_SE_SG_Li256ELb1ELb1ELb1ELb0EEENS1_36VarlenDynamicPersistentTileSchedulerILi128ELi96ELi256ELi128ELb1ELb1ELb1ELb0ELb1ELb1EEEEEEEEEvNT_6ParamsE,@function
        .size           _ZN7cutlass13device_kernelIN5flash11enable_sm90INS1_16FlashAttnFwdSm90INS1_25CollectiveMainloopFwdSm90ILi2EN4cute5tupleIJNS5_1CILi1EEES8_S8_EEENS6_IJNS7_ILi128EEENS7_ILi96EEENS7_ILi64EEEEEELi256ENS_6half_tEfNS_4arch4Sm90ELb0ELb0ELb1ELb1ELb1ELb0ELb1ELb1ELb0ELb1ELb1ELb0EEENS1_21CollectiveEpilogueFwdINS6_IJSA_NS7_ILi256EEESB_EEES9_SE_SG_Li256ELb1ELb1ELb1ELb0EEENS1_36VarlenDynamicPersistentTileSchedulerILi128ELi96ELi256ELi128ELb1ELb1ELb1ELb0ELb1ELb1EEEEEEEEEvNT_6ParamsE,(.L_x_6560 - _ZN7cutlass13device_kernelIN5flash11enable_sm90INS1_16FlashAttnFwdSm90INS1_25CollectiveMainloopFwdSm90ILi2EN4cute5tupleIJNS5_1CILi1EEES8_S8_EEENS6_IJNS7_ILi128EEENS7_ILi96EEENS7_ILi64EEEEEELi256ENS_6half_tEfNS_4arch4Sm90ELb0ELb0ELb1ELb1ELb1ELb0ELb1ELb1ELb0ELb1ELb1ELb0EEENS1_21CollectiveEpilogueFwdINS6_IJSA_NS7_ILi256EEESB_EEES9_SE_SG_Li256ELb1ELb1ELb1ELb0EEENS1_36VarlenDynamicPersistentTileSchedulerILi128ELi96ELi256ELi128ELb1ELb1ELb1ELb0ELb1ELb1EEEEEEEEEvNT_6ParamsE)
        .other          _ZN7cutlass13device_kernelIN5flash11enable_sm90INS1_16FlashAttnFwdSm90INS1_25CollectiveMainloopFwdSm90ILi2EN4cute5tupleIJNS5_1CILi1EEES8_S8_EEENS6_IJNS7_ILi128EEENS7_ILi96EEENS7_ILi64EEEEEELi256ENS_6half_tEfNS_4arch4Sm90ELb0ELb0ELb1ELb1ELb1ELb0ELb1ELb1ELb0ELb1ELb1ELb0EEENS1_21CollectiveEpilogueFwdINS6_IJSA_NS7_ILi256EEESB_EEES9_SE_SG_Li256ELb1ELb1ELb1ELb0EEENS1_36VarlenDynamicPersistentTileSchedulerILi128ELi96ELi256ELi128ELb1ELb1ELb1ELb0ELb1ELb1EEEEEEEEEvNT_6ParamsE,@"STO_CUDA_ENTRY STV_DEFAULT"
_ZN7cutlass13device_kernelIN5flash11enable_sm90INS1_16FlashAttnFwdSm90INS1_25CollectiveMainloopFwdSm90ILi2EN4cute5tupleIJNS5_1CILi1EEES8_S8_EEENS6_IJNS7_ILi128EEENS7_ILi96EEENS7_ILi64EEEEEELi256ENS_6half_tEfNS_4arch4Sm90ELb0ELb0ELb1ELb1ELb1ELb0ELb1ELb1ELb0ELb1ELb1ELb0EEENS1_21CollectiveEpilogueFwdINS6_IJSA_NS7_ILi256EEESB_EEES9_SE_SG_Li256ELb1ELb1ELb1ELb0EEENS1_36VarlenDynamicPersistentTileSchedulerILi128ELi96ELi256ELi128ELb1ELb1ELb1ELb0ELb1ELb1EEEEEEEEEvNT_6ParamsE:
        /* <DEDUP_REMOVED lines=47> */
.L_x_1129:
        /* <DEDUP_REMOVED lines=22> */
.L_x_1130:
        /* <DEDUP_REMOVED lines=18> */
.L_x_1131:
        /* <DEDUP_REMOVED lines=22> */
.L_x_1132:
        /* <DEDUP_REMOVED lines=23> */
.L_x_1133:
[----:B------:R-:W-:Y:S01]  /*0840*/  UISETP.NE.AND UP0, UPT, UR9, URZ, UPT ;  /* 0x0000003f0900728c */ /* 0x000fe2000bf05270 */
[----:B------:R-:W-:Y:S01]  /*0850*/  NOP ;  /* 0x0000000000007918 */ /* 0x000fe20000000000 */
[----:B0-----:R-:W-:Y:S01]  /*0860*/  UMOV UR4, 0x1 ;  /* 0x0000000100047882 */ /* 0x001fe20000000000 */
[----:B------:R-:W-:Y:S01]  /*0870*/  ULDC.64 UR36, c[0x0][0x208] ;  /* 0x0000820000247ab9 */ /* 0x000fe20000000a00 */
[----:B------:R-:W-:Y:S01]  /*0880*/  USEL UR4, UR4, 0x2, !UP0 ;  /* 0x0000000204047887 */ /* 0x000fe2000c000000 */
[----:B-1234-:R-:W-:Y:S01]  /*0890*/  BAR.SYNC.DEFER_BLOCKING 0x0 ;  /* 0x0000000000007b1d */ /* 0x01efe20000010000 */
[----:B------:R-:W-:-:S04]  /*08a0*/  PLOP3.LUT P0, PT, PT, PT, UP0, 0x80, 0x0 ;  /* 0x000000000000781c */ /* 0x000fc80003f0f008 */
[----:B------:R-:W-:-:S05]  /*08b0*/  IMAD.U32 R3, RZ, RZ, UR4 ;  /* 0x00000004ff037e24 */ /* 0x000fca000f8e00ff */
[----:B------:R0:W-:Y:S04]  /*08c0*/  STL [R1+0x38], R3 ;  /* 0x0000380301007387 */ /* 0x0001e80000100800 */
[----:B------:R-:W-:Y:S05]  /*08d0*/  @!P0 BRA `(.L_x_1134) ;  /* 0x000000b800e48947 */ /* 0x000fea0003800000 */
.L_x_1135:
[----:B------:R-:W-:-:S08]  /*08e0*/  NOP ;  /* 0x0000000000007918 */ /* 0x000fd00000000000 */
[----:B------:R-:W1:Y:S02]  /*08f0*/  USETMAXREG.TRY_ALLOC.CTAPOOL UP0, 0xe8 ;  /* 0x000000e8000079c8 */ /* 0x000e640008000600 */
[----:B-1----:R-:W-:-:S13]  /*0900*/  PLOP3.LUT P0, PT, PT, PT, UP0, 0x80, 0x0 ;  /* 0x000000000000781c */ /* 0x002fda0003f0f008 */
[----:B------:R-:W-:Y:S05]  /*0910*/  @!P0 BRA `(.L_x_1135) ;  /* 0xfffffffc00f08947 */ /* 0x000fea000383ffff */
[----:B------:R-:W-:Y:S01]  /*0920*/  SHF.R.U32.HI R2, RZ, 0x7, R0 ;  /* 0x00000007ff027819 */ /* 0x000fe20000011600 */
[----:B------:R-:W1:Y:S08]  /*0930*/  S2UR UR5, SR_CgaCtaId ;  /* 0x00000000000579c3 */ /* 0x000e700000008800 */
[----:B------:R-:W-:Y:S06]  /*0940*/  BAR.ARV 0x8, 0x180 ;  /* 0x0206000000007b1d */ /* 0x000fec0000002000 */
[----:B------:R-:W-:Y:S01]  /*0950*/  ISETP.NE.AND P0, PT, R2, 0x1, PT ;  /* 0x000000010200780c */ /* 0x000fe20003f05270 */
[----:B------:R-:W-:-:S12]  /*0960*/  UMOV UR4, 0x400 ;  /* 0x0000040000047882 */ /* 0x000fd80000000000 */
[----:B------:R-:W-:Y:S06]  /*0970*/  @!P0 BAR.ARV 0x9, 0x100 ;  /* 0x0244000000008b1d */ /* 0x000fec0000002000 */
[----:B-1----:R-:W-:Y:S02]  /*0980*/  ULEA UR4, UR5, UR4, 0x18 ;  /* 0x0000000405047291 */ /* 0x002fe4000f8ec03f */
[----:B------:R-:W-:Y:S07]  /*0990*/  BAR.SYNC.DEFER_BLOCKING 0x5, 0x180 ;  /* 0x0146000000007b1d */ /* 0x000fee0000010000 */
[----:B------:R-:W1:Y:S01]  /*09a0*/  LDS.128 R12, [UR4+0x324d0] ;  /* 0x0324d004ff0c7984 */ /* 0x000e620008000c00 */
[----:B------:R-:W-:Y:S01]  /*09b0*/  ULDC UR4, c[0x0][0xd3c] ;  /* 0x00034f0000047ab9 */ /* 0x000fe20000000800 */
[----:B------:R-:W-:Y:S06]  /*09c0*/  BAR.ARV 0x4, 0x180 ;  /* 0x0106000000007b1d */ /* 0x000fec0000002000 */
[----:B-1----:R-:W-:-:S13]  /*09d0*/  ISETP.GE.AND P0, PT, R15, UR4, PT ;  /* 0x000000040f007c0c */ /* 0x002fda000bf06270 */
[----:B------:R-:W-:Y:S05]  /*09e0*/  @P0 EXIT ;  /* 0x000000000000094d */ /* 0x000fea0003800000 */
[----:B------:R-:W2:Y:S01]  /*09f0*/  LDL R2, [R1+0x38] ;  /* 0x0000380001027983 */ /* 0x000ea20000100800 */
[----:B------:R-:W-:Y:S01]  /*0a00*/  VIADD R0, R0, 0xffffff80 ;  /* 0xffffff8000007836 */ /* 0x000fe20000000000 */
[----:B------:R-:W-:Y:S01]  /*0a10*/  R2UR UR4, R13 ;  /* 0x000000000d0472ca */ /* 0x000fe200000e0000 */
[----:B------:R-:W-:Y:S01]  /*0a20*/  UMOV UR39, URZ ;  /* 0x0000003f00277c82 */ /* 0x000fe20008000000 */
[----:B------:R-:W-:Y:S01]  /*0a30*/  R2UR UR5, R15 ;  /* 0x000000000f0572ca */ /* 0x000fe200000e0000 */
[----:B------:R-:W-:Y:S01]  /*0a40*/  UMOV UR38, URZ ;  /* 0x0000003f00267c82 */ /* 0x000fe20008000000 */
[----:B0-----:R-:W-:-:S04]  /*0a50*/  SHF.R.S32.HI R3, RZ, 0x1f, R0 ;  /* 0x0000001fff037819 */ /* 0x001fc80000011400 */
[CC--:B------:R-:W-:Y:S02]  /*0a60*/  LEA.HI R4, R3.reuse, R0.reuse, RZ, 0x4 ;  /* 0x0000000003047211 */ /* 0x0c0fe400078f20ff */
[----:B------:R-:W-:-:S04]  /*0a70*/  LEA.HI R7, R3, R0, RZ, 0x2 ;  /* 0x0000000003077211 */ /* 0x000fc800078f10ff */
[----:B------:R-:W-:Y:S02]  /*0a80*/  LOP3.LUT R11, R7, 0xfffffffc, RZ, 0xc0, !PT ;  /* 0xfffffffc070b7812 */ /* 0x000fe400078ec0ff */
[----:B------:R-:W-:-:S03]  /*0a90*/  SHF.R.S32.HI R7, RZ, 0x4, R4 ;  /* 0x00000004ff077819 */ /* 0x000fc60000011404 */
[----:B------:R-:W-:Y:S01]  /*0aa0*/  IMAD.IADD R12, R0, 0x1, -R11 ;  /* 0x00000001000c7824 */ /* 0x000fe200078e0a0b */
[----:B--2---:R-:W-:Y:S02]  /*0ab0*/  R2UR UR6, R2 ;  /* 0x00000000020672ca */ /* 0x004fe400000e0000 */
[----:B------:R-:W-:-:S04]  /*0ac0*/  LEA.HI R2, R3, R0, RZ, 0x7 ;  /* 0x0000000003027211 */ /* 0x000fc800078f38ff */
[----:B------:R-:W-:-:S05]  /*0ad0*/  LOP3.LUT R5, R2, 0xffffff80, RZ, 0xc0, !PT ;  /* 0xffffff8002057812 */ /* 0x000fca00078ec0ff */
[----:B------:R-:W-:Y:S01]  /*0ae0*/  IMAD.IADD R16, R0, 0x1, -R5 ;  /* 0x0000000100107824 */ /* 0x000fe200078e0a05 */
[----:B------:R-:W-:Y:S01]  /*0af0*/  LEA.HI R5, R3, R0, RZ, 0x5 ;  /* 0x0000000003057211 */ /* 0x000fe200078f28ff */
[----:B------:R-:W-:Y:S01]  /*0b00*/  ULOP3.LUT UR6, UR6, 0x1, URZ, 0xfc, !UPT ;  /* 0x0000000106067892 */ /* 0x000fe2000f8efc3f */
[C---:B------:R-:W-:Y:S02]  /*0b10*/  LOP3.LUT R3, R4.reuse, 0x3fffff0, RZ, 0xc0, !PT ;  /* 0x03fffff004037812 */ /* 0x040fe400078ec0ff */
[----:B------:R-:W-:Y:S01]  /*0b20*/  SHF.R.S32.HI R8, RZ, 0x1f, R16 ;  /* 0x0000001fff087819 */ /* 0x000fe20000011410 */
[----:B------:R-:W-:Y:S01]  /*0b30*/  IMAD.SHL.U32 R6, R5, 0x20, RZ ;  /* 0x0000002005067824 */ /* 0x000fe200078e00ff */
[----:B------:R-:W-:Y:S01]  /*0b40*/  LEA.HI R4, R4, R7, RZ, 0x1 ;  /* 0x0000000704047211 */ /* 0x000fe200078f08ff */
[----:B------:R-:W-:Y:S01]  /*0b50*/  IMAD.IADD R5, R0, 0x1, -R3 ;  /* 0x0000000100057824 */ /* 0x000fe200078e0a03 */
[CC--:B------:R-:W-:Y:S01]  /*0b60*/  LEA.HI R9, R8.reuse, R16.reuse, RZ, 0x2 ;  /* 0x0000001008097211 */ /* 0x0c0fe200078f10ff */
[----:B------:R-:W-:Y:S01]  /*0b70*/  STL [R1+0x20], R16 ;  /* 0x0000201001007387 */ /* 0x000fe20000100800 */
[----:B------:R-:W-:-:S02]  /*0b80*/  LEA.HI R8, R8, R16, RZ, 0x5 ;  /* 0x0000001008087211 */ /* 0x000fc400078f28ff */
[--C-:B------:R-:W-:Y:S02]  /*0b90*/  SHF.R.S32.HI R10, RZ, 0x2, R9.reuse ;  /* 0x00000002ff0a7819 */ /* 0x100fe40000011409 */
[----:B------:R-:W-:Y:S02]  /*0ba0*/  SHF.R.S32.HI R3, RZ, 0x1f, R9 ;  /* 0x0000001fff037819 */ /* 0x000fe40000011409 */
[----:B------:R-:W-:Y:S02]  /*0bb0*/  LOP3.LUT R6, R6, 0xfffffc00, RZ, 0xc0, !PT ;  /* 0xfffffc0006067812 */ /* 0x000fe400078ec0ff */
[----:B------:R-:W-:Y:S02]  /*0bc0*/  LEA.HI R0, R3, R10, RZ, 0x3 ;  /* 0x0000000a03007211 */ /* 0x000fe400078f18ff */
[----:B------:R-:W-:Y:S01]  /*0bd0*/  SHF.R.S32.HI R3, RZ, 0x7, R2 ;  /* 0x00000007ff037819 */ /* 0x000fe20000011402 */
[----:B------:R-:W-:Y:S01]  /*0be0*/  IMAD R5, R5, 0x40, R6 ;  /* 0x0000004005057824 */ /* 0x000fe200078e0206 */
[----:B------:R-:W-:Y:S01]  /*0bf0*/  LOP3.LUT R11, R0, 0xfffffff8, RZ, 0xc0, !PT ;  /* 0xfffffff8000b7812 */ /* 0x000fe200078ec0ff */
[----:B------:R-:W-:Y:S01]  /*0c00*/  IMAD.MOV.U32 R6, RZ, RZ, R14 ;  /* 0x000000ffff067224 */ /* 0x000fe200078e000e */
[----:B------:R-:W-:-:S02]  /*0c10*/  LEA.HI R2, R2, R3, RZ, 0x1 ;  /* 0x0000000302027211 */ /* 0x000fc400078f08ff */
[----:B------:R-:W-:Y:S01]  /*0c20*/  LOP3.LUT R4, R4, 0x1ffffffe, RZ, 0xc0, !PT ;  /* 0x1ffffffe04047812 */ /* 0x000fe200078ec0ff */
[----:B------:R-:W-:Y:S01]  /*0c30*/  IMAD.IADD R11, R10, 0x1, -R11 ;  /* 0x000000010a0b7824 */ /* 0x000fe200078e0a0b */
[----:B------:R-:W-:Y:S02]  /*0c40*/  LOP3.LUT R2, R2, 0x3fffffe, RZ, 0xc0, !PT ;  /* 0x03fffffe02027812 */ /* 0x000fe400078ec0ff */
[----:B------:R-:W-:Y:S01]  /*0c50*/  SHF.R.S32.HI R8, RZ, 0x5, R8 ;  /* 0x00000005ff087819 */ /* 0x000fe20000011408 */
[----:B------:R-:W-:Y:S01]  /*0c60*/  IMAD.IADD R4, R7, 0x1, -R4 ;  /* 0x0000000107047824 */ /* 0x000fe200078e0a04 */
[----:B------:R-:W-:Y:S01]  /*0c70*/  LEA.HI R0, R12, R12, RZ, 0x1 ;  /* 0x0000000c0c007211 */ /* 0x000fe200078f08ff */
[----:B------:R-:W-:Y:S01]  /*0c80*/  IMAD.IADD R2, R3, 0x1, -R2 ;  /* 0x0000000103027824 */ /* 0x000fe200078e0a02 */
[----:B------:R-:W-:Y:S01]  /*0c90*/  LOP3.LUT R9, R9, 0x7ffffffc, RZ, 0xc0, !PT ;  /* 0x7ffffffc09097812 */ /* 0x000fe200078ec0ff */
[----:B------:R-:W-:Y:S01]  /*0ca0*/  IMAD R11, R8, 0x10, R11 ;  /* 0x00000010080b7824 */ /* 0x000fe200078e020b */
[----:B------:R-:W-:Y:S01]  /*0cb0*/  LOP3.LUT R3, R0, 0x1ffffffe, RZ, 0xc0, !PT ;  /* 0x1ffffffe00037812 */ /* 0x000fe200078ec0ff */
[----:B------:R-:W-:-:S02]  /*0cc0*/  IMAD R4, R4, 0x8, R5 ;  /* 0x0000000804047824 */ /* 0x000fc400078e0205 */
[----:B------:R-:W-:Y:S02]  /*0cd0*/  IMAD R0, R2, 0x40, R11 ;  /* 0x0000004002007824 */ /* 0x000fe400078e020b */
[----:B------:R-:W-:Y:S01]  /*0ce0*/  IMAD.IADD R3, R12, 0x1, -R3 ;  /* 0x000000010c037824 */ /* 0x000fe200078e0a03 */
[----:B------:R-:W-:Y:S01]  /*0cf0*/  STL [R1+0x30], R4 ;  /* 0x0000300401007387 */ /* 0x000fe20000100800 */
[----:B------:R-:W-:Y:S01]  /*0d00*/  IMAD.U32 R2, RZ, RZ, UR6 ;  /* 0x00000006ff027e24 */ /* 0x000fe2000f8e00ff */
[----:B------:R-:W-:Y:S01]  /*0d10*/  UMOV UR6, URZ ;  /* 0x0000003f00067c82 */ /* 0x000fe20008000000 */
[----:B------:R-:W-:Y:S01]  /*0d20*/  IMAD.IADD R9, R16, 0x1, -R9 ;  /* 0x0000000110097824 */ /* 0x000fe200078e0a09 */
[----:B------:R0:W-:Y:S03]  /*0d30*/  STL [R1+0x28], R0 ;  /* 0x0000280001007387 */ /* 0x0001e60000100800 */
[----:B------:R-:W-:Y:S01]  /*0d40*/  IMAD.SHL.U32 R23, R9, 0x2, RZ ;  /* 0x0000000209177824 */ /* 0x000fe200078e00ff */
[----:B------:R1:W-:Y:S03]  /*0d50*/  STL [R1+0x34], R2 ;  /* 0x0000340201007387 */ /* 0x0003e60000100800 */
[----:B------:R-:W-:-:S02]  /*0d60*/  VIADD R10, R23, 0x8 ;  /* 0x00000008170a7836 */ /* 0x000fc40000000000 */
[----:B------:R-:W-:Y:S02]  /*0d70*/  VIADD R8, R23, 0x10 ;  /* 0x0000001017087836 */ /* 0x000fe40000000000 */
        /* <DEDUP_REMOVED lines=8> */
[C---:B-1----:R-:W-:Y:S01]  /*0e00*/  VIADD R2, R23.reuse, 0x30 ;  /* 0x0000003017027836 */ /* 0x042fe20000000000 */
[----:B------:R-:W-:Y:S01]  /*0e10*/  SHF.R.S32.HI R8, RZ, 0x1f, R5 ;  /* 0x0000001fff087819 */ /* 0x000fe20000011405 */
[C---:B------:R-:W-:Y:S01]  /*0e20*/  VIADD R229, R23.reuse, 0x38 ;  /* 0x0000003817e57836 */ /* 0x040fe20000000000 */
[----:B------:R-:W-:Y:S01]  /*0e30*/  SHF.R.S32.HI R7, RZ, 0x1f, R4 ;  /* 0x0000001fff077819 */ /* 0x000fe20000011404 */
[C---:B------:R-:W-:Y:S01]  /*0e40*/  VIADD R228, R23.reuse, 0x40 ;  /* 0x0000004017e47836 */ /* 0x040fe20000000000 */
[----:B------:R-:W-:Y:S01]  /*0e50*/  SHF.R.S32.HI R5, RZ, 0x1f, R2 ;  /* 0x0000001fff057819 */ /* 0x000fe20000011402 */
[C---:B------:R-:W-:Y:S01]  /*0e60*/  VIADD R227, R23.reuse, 0x48 ;  /* 0x0000004817e37836 */ /* 0x040fe20000000000 */
[----:B------:R-:W-:Y:S01]  /*0e70*/  SHF.R.S32.HI R4, RZ, 0x1f, R229 ;  /* 0x0000001fff047819 */ /* 0x000fe200000114e5 */
[----:B0-----:R-:W-:Y:S01]  /*0e80*/  IMAD.U32 R0, RZ, RZ, UR6 ;  /* 0x00000006ff007e24 */ /* 0x001fe2000f8e00ff */
        /* <DEDUP_REMOVED lines=38> */
.L_x_1186:
[----:B------:R-:W-:Y:S01]  /*10f0*/  ULDC.64 UR6, c[0x0][0xd88] ;  /* 0x0003620000067ab9 */ /* 0x000fe20000000a00 */
[----:B01----:R-:W0:Y:S01]  /*1100*/  LDC.64 R4, c[0x0][0x418] ;  /* 0x00010600ff047b82 */ /* 0x003e220000000a00 */
[----:B------:R-:W-:-:S06]  /*1110*/  UIMAD.WIDE UR6, UR5, 0x4, UR6 ;  /* 0x00000004050678a5 */ /* 0x000fcc000f8e0206 */
[----:B------:R-:W-:Y:S01]  /*1120*/  IMAD.U32 R200, RZ, RZ, UR6 ;  /* 0x00000006ffc87e24 */ /* 0x000fe2000f8e00ff */
[----:B------:R-:W1:Y:S01]  /*1130*/  LDC R0, c[0x0][0x424] ;  /* 0x00010900ff007b82 */ /* 0x000e620000000800 */
[----:B------:R-:W-:Y:S01]  /*1140*/  IMAD.U32 R201, RZ, RZ, UR7 ;  /* 0x00000007ffc97e24 */ /* 0x000fe2000f8e00ff */
[----:B------:R-:W-:-:S04]  /*1150*/  ULDC.64 UR6, c[0x0][0xb20] ;  /* 0x0002c80000067ab9 */ /* 0x000fc80000000a00 */
[----:B--2---:R-:W2:Y:S01]  /*1160*/  LDG.E R200, desc[UR36][R200.64] ;  /* 0x00000024c8c87981 */ /* 0x004ea2000c1e1900 */
[----:B------:R-:W-:Y:S01]  /*1170*/  ISETP.NE.U32.AND P0, PT, RZ, UR6, PT ;  /* 0x00000006ff007c0c */ /* 0x000fe2000bf05070 */
[----:B---34-:R-:W3:Y:S01]  /*1180*/  LDC R9, c[0x0][0x2f0] ;  /* 0x0000bc00ff097b82 */ /* 0x018ee20000000800 */
[----:B------:R-:W-:Y:S02]  /*1190*/  IMAD.MOV.U32 R7, RZ, RZ, RZ ;  /* 0x000000ffff077224 */ /* 0x000fe400078e00ff */
[----:B------:R-:W-:Y:S02]  /*11a0*/  ISETP.NE.AND.EX P0, PT, RZ, UR7, PT, P0 ;  /* 0x00000007ff007c0c */ /* 0x000fe4000bf05300 */
[----:B--2---:R-:W-:-:S11]  /*11b0*/  SHF.R.S32.HI R8, RZ, 0x1f, R200 ;  /* 0x0000001fff087819 */ /* 0x004fd600000114c8 */
[C---:B------:R-:W-:Y:S01]  /*11c0*/  @P0 LEA R2, P1, R200.reuse, UR6, 0x2 ;  /* 0x00000006c8020c11 */ /* 0x040fe2000f8210ff */
[----:B------:R2:W-:Y:S03]  /*11d0*/  STL [R1+0x14], R8 ;  /* 0x0000140801007387 */ /* 0x0005e60000100800 */
[----:B------:R-:W-:Y:S01]  /*11e0*/  @P0 LEA.HI.X R3, R200, UR7, R8, 0x2, P1 ;  /* 0x00000007c8030c11 */ /* 0x000fe200088f1408 */
[----:B------:R-:W-:Y:S02]  /*11f0*/  ULDC.64 UR6, c[0x0][0xb18] ;  /* 0x0002c60000067ab9 */ /* 0x000fe40000000a00 */
[----:B------:R-:W-:Y:S02]  /*1200*/  ISETP.NE.U32.AND P1, PT, RZ, UR6, PT ;  /* 0x00000006ff007c0c */ /* 0x000fe4000bf25070 */
[----:B------:R2:W5:Y:S01]  /*1210*/  @P0 LDG.E R7, desc[UR36][R2.64] ;  /* 0x0000002402070981 */ /* 0x000562000c1e1900 */
[----:B0-----:R-:W-:-:S02]  /*1220*/  ISETP.NE.U32.AND P0, PT, R4, RZ, PT ;  /* 0x000000ff0400720c */ /* 0x001fc40003f05070 */
[----:B------:R-:W-:Y:S02]  /*1230*/  ISETP.NE.AND.EX P1, PT, RZ, UR7, PT, P1 ;  /* 0x00000007ff007c0c */ /* 0x000fe4000bf25310 */
[----:B------:R-:W-:-:S04]  /*1240*/  ISETP.NE.AND.EX P0, PT, R5, RZ, PT, P0 ;  /* 0x000000ff0500720c */ /* 0x000fc80003f05300 */
[----:B-1----:R-:W-:-:S05]  /*1250*/  SEL R0, R0, 0x1, P0 ;  /* 0x0000000100007807 */ /* 0x002fca0000000000 */
[----:B---3--:R-:W-:Y:S02]  /*1260*/  IMAD R152, R0, R9, RZ ;  /* 0x0000000900987224 */ /* 0x008fe400078e02ff */
[----:B------:R-:W-:-:S04]  /*1270*/  @P1 LEA R4, P0, R200, UR6, 0x2 ;  /* 0x00000006c8041c11 */ /* 0x000fc8000f8010ff */
[----:B------:R-:W-:-:S05]  /*1280*/  @P1 LEA.HI.X R5, R200, UR7, R8, 0x2, P0 ;  /* 0x00000007c8051c11 */ /* 0x000fca00080f1408 */
[----:B------:R2:W5:Y:S01]  /*1290*/  @P1 LDG.E R152, desc[UR36][R4.64] ;  /* 0x0000002404981981 */ /* 0x000562000c1e1900 */
[----:B------:R-:W-:-:S05]  /*12a0*/  IMAD.U32 R0, RZ, RZ, UR4 ;  /* 0x00000004ff007e24 */ /* 0x000fca000f8e00ff */
[----:B------:R2:W-:Y:S01]  /*12b0*/  STL [R1+0x18], R0 ;  /* 0x0000180001007387 */ /* 0x0005e20000100800 */
[----:B------:R-:W-:Y:S05]  /*12c0*/  @P1 BRA `(.L_x_1136) ;  /* 0x0000000000241947 */ /* 0x000fea0003800000 */
[----:B------:R-:W-:Y:S02]  /*12d0*/  ULDC.64 UR4, c[0x0][0xb00] ;  /* 0x0002c00000047ab9 */ /* 0x000fe40000000a00 */
[----:B------:R-:W-:-:S04]  /*12e0*/  ISETP.NE.U32.AND P0, PT, RZ, UR4, PT ;  /* 0x00000004ff007c0c */ /* 0x000fc8000bf05070 */
[----:B------:R-:W-:-:S13]  /*12f0*/  ISETP.NE.AND.EX P0, PT, RZ, UR5, PT, P0 ;  /* 0x00000005ff007c0c */ /* 0x000fda000bf05300 */
[----:B------:R-:W-:Y:S05]  /*1300*/  @!P0 BRA `(.L_x_1136) ;  /* 0x0000000000148947 */ /* 0x000fea0003800000 */
[----:B--2---:R-:W0:Y:S02]  /*1310*/  LDC.64 R2, c[0x0][0xb00] ;  /* 0x0002c000ff027b82 */ /* 0x004e240000000a00 */
[----:B0-----:R-:W-:-:S05]  /*1320*/  IMAD.WIDE R2, R200, 0x4, R2 ;  /* 0x00000004c8027825 */ /* 0x001fca00078e0202 */
[----:B-----5:R-:W2:Y:S04]  /*1330*/  LDG.E R152, desc[UR36][R2.64] ;  /* 0x0000002402987981 */ /* 0x020ea8000c1e1900 */
[----:B------:R-:W2:Y:S02]  /*1340*/  LDG.E R5, desc[UR36][R2.64+0x4] ;  /* 0x0000042402057981 */ /* 0x000ea4000c1e1900 */
[----:B--2---:R-:W-:-:S07]  /*1350*/  IMAD.IADD R152, R5, 0x1, -R152 ;  /* 0x0000000105987824 */ /* 0x004fce00078e0a98 */
.L_x_1136:
[----:B-----5:R-:W-:Y:S01]  /*1360*/  IMAD.IADD R152, R152, 0x1, -R7 ;  /* 0x0000000198987824 */ /* 0x020fe200078e0a07 */
[----:B--2---:R-:W-:-:S03]  /*1370*/  LOP3.LUT R2, R6, 0xff000000, RZ, 0xc0, !PT ;  /* 0xff00000006027812 */ /* 0x004fc600078ec0ff */
[C---:B------:R-:W-:Y:S01]  /*1380*/  VIADD R0, R152.reuse, 0x5f ;  /* 0x0000005f98007836 */ /* 0x040fe20000000000 */
[----:B------:R-:W-:Y:S02]  /*1390*/  SHF.R.U32.HI R3, RZ, 0x8, R2 ;  /* 0x00000008ff037819 */ /* 0x000fe40000011602 */
[----:B------:R-:W-:Y:S01]  /*13a0*/  ISETP.GE.AND P0, PT, R152, 0x1, PT ;  /* 0x000000019800780c */ /* 0x000fe20003f06270 */
[----:B------:R-:W-:Y:S01]  /*13b0*/  IMAD.HI R4, R0, 0x2aaaaaab, RZ ;  /* 0x2aaaaaab00047827 */ /* 0x000fe200078e02ff */
[----:B------:R-:W-:-:S04]  /*13c0*/  LOP3.LUT R0, R6, 0xff0000, RZ, 0xc0, !PT ;  /* 0x00ff000006007812 */ /* 0x000fc800078ec0ff */
[----:B------:R-:W-:Y:S01]  /*13d0*/  LEA.HI R0, R0, R3, RZ, 0x10 ;  /* 0x0000000300007211 */ /* 0x000fe200078f80ff */
[----:B------:R-:W-:Y:S01]  /*13e0*/  IMAD.MOV.U32 R3, RZ, RZ, RZ ;  /* 0x000000ffff037224 */ /* 0x000fe200078e00ff */
[----:B------:R-:W-:Y:S02]  /*13f0*/  SHF.R.U32.HI R5, RZ, 0x1f, R4 ;  /* 0x0000001fff057819 */ /* 0x000fe40000011604 */
[----:B------:R-:W-:Y:S02]  /*1400*/  LOP3.LUT R11, R0, 0xff, RZ, 0xc0, !PT ;  /* 0x000000ff000b7812 */ /* 0x000fe400078ec0ff */
[----:B------:R-:W-:Y:S02]  /*1410*/  LEA.HI.SX32 R164, R4, R5, 0x1c ;  /* 0x0000000504a47211 */ /* 0x000fe400078fe2ff */
[----:B------:R-:W-:Y:S01]  /*1420*/  SHF.R.U32.HI R202, RZ, 0x10, R0 ;  /* 0x00000010ffca7819 */ /* 0x000fe20000011600 */
[----:B------:R0:W-:Y:S01]  /*1430*/  STL [R1+0x10], R11 ;  /* 0x0000100b01007387 */ /* 0x0001e20000100800 */
[----:B------:R-:W-:Y:S05]  /*1440*/  @!P0 BRA `(.L_x_1137) ;  /* 0x0000000000748947 */ /* 0x000fea0003800000 */
[----:B------:R-:W1:Y:S01]  /*1450*/  LDC R3, c[0x0][0xae8] ;  /* 0x0002ba00ff037b82 */ /* 0x000e620000000800 */
[----:B------:R-:W-:-:S04]  /*1460*/  ISETP.NE.AND P0, PT, R202, RZ, PT ;  /* 0x000000ffca00720c */ /* 0x000fc80003f05270 */
[----:B-1----:R-:W-:-:S04]  /*1470*/  SEL R9, R202, R3, P0 ;  /* 0x00000003ca097207 */ /* 0x002fc80000000000 */
[-C--:B------:R-:W-:Y:S02]  /*1480*/  IABS R5, R9.reuse ;  /* 0x0000000900057213 */ /* 0x080fe40000000000 */
[----:B------:R-:W-:Y:S02]  /*1490*/  IADD3 R0, R164, -0x1, R9 ;  /* 0xffffffffa4007810 */ /* 0x000fe40007ffe009 */
[----:B------:R-:W1:Y:S01]  /*14a0*/  I2F.RP R4, R5 ;  /* 0x0000000500047306 */ /* 0x000e620000209400 */
[----:B------:R-:W-:-:S05]  /*14b0*/  IABS R10, R9 ;  /* 0x00000009000a7213 */ /* 0x000fca0000000000 */
[----:B------:R-:W-:Y:S02]  /*14c0*/  IMAD.MOV R10, RZ, RZ, -R10 ;  /* 0x000000ffff0a7224 */ /* 0x000fe400078e0a0a */
[----:B-1----:R-:W1:Y:S02]  /*14d0*/  MUFU.RCP R4, R4 ;  /* 0x0000000400047308 */ /* 0x002e640000001000 */
[----:B-1----:R-:W-:Y:S01]  /*14e0*/  VIADD R2, R4, 0xffffffe ;  /* 0x0ffffffe04027836 */ /* 0x002fe20000000000 */
[----:B------:R-:W-:Y:S02]  /*14f0*/  IABS R4, R0 ;  /* 0x0000000000047213 */ /* 0x000fe40000000000 */
[----:B------:R-:W-:-:S03]  /*1500*/  LOP3.LUT R0, R0, R9, RZ, 0x3c, !PT ;  /* 0x0000000900007212 */ /* 0x000fc600078e3cff */
[----:B------:R1:W2:Y:S01]  /*1510*/  F2I.FTZ.U32.TRUNC.NTZ R3, R2 ;  /* 0x0000000200037305 */ /* 0x0002a2000021f000 */
[----:B------:R-:W-:Y:S01]  /*1520*/  ISETP.GE.AND P2, PT, R0, RZ, PT ;  /* 0x000000ff0000720c */ /* 0x000fe20003f46270 */
[----:B-1----:R-:W-:Y:S02]  /*1530*/  IMAD.MOV.U32 R2, RZ, RZ, RZ ;  /* 0x000000ffff027224 */ /* 0x002fe400078e00ff */
[----:B--2---:R-:W-:-:S04]  /*1540*/  IMAD.MOV R8, RZ, RZ, -R3 ;  /* 0x000000ffff087224 */ /* 0x004fc800078e0a03 */
[----:B------:R-:W-:-:S04]  /*1550*/  IMAD R7, R8, R5, RZ ;  /* 0x0000000508077224 */ /* 0x000fc800078e02ff */
[----:B------:R-:W-:-:S04]  /*1560*/  IMAD.HI.U32 R3, R3, R7, R2 ;  /* 0x0000000703037227 */ /* 0x000fc800078e0002 */
[----:B------:R-:W-:Y:S02]  /*1570*/  IMAD.MOV.U32 R2, RZ, RZ, R10 ;  /* 0x000000ffff027224 */ /* 0x000fe400078e000a */
        /* <DEDUP_REMOVED lines=10> */
.L_x_1137:
[-C--:B------:R-:W-:Y:S01]  /*1620*/  IMAD R22, R11, R3.reuse, RZ ;  /* 0x000000030b167224 */ /* 0x080fe200078e02ff */
[----:B------:R-:W-:Y:S01]  /*1630*/  LOP3.LUT R201, R6, 0xffff, RZ, 0xc0, !PT ;  /* 0x0000ffff06c97812 */ /* 0x000fe200078ec0ff */
[----:B------:R-:W-:Y:S01]  /*1640*/  IMAD.MOV.U32 R0, RZ, RZ, RZ ;  /* 0x000000ffff007224 */ /* 0x000fe200078e00ff */
[----:B------:R-:W-:Y:S02]  /*1650*/  PLOP3.LUT P0, PT, PT, PT, PT, 0x80, 0x0 ;  /* 0x000000000000781c */ /* 0x000fe40003f0f070 */
[----:B------:R-:W-:Y:S02]  /*1660*/  CS2R R150, SRZ ;  /* 0x0000000000967805 */ /* 0x000fe4000001ff00 */
[----:B------:R-:W-:Y:S01]  /*1670*/  VIADDMNMX R164, R22, R3, R164, PT ;  /* 0x0000000316a47246 */ /* 0x000fe200038001a4 */
[----:B------:R-:W-:Y:S01]  /*1680*/  IMAD.MOV.U32 R3, RZ, RZ, RZ ;  /* 0x000000ffff037224 */ /* 0x000fe200078e00ff */
[----:B------:R-:W-:Y:S02]  /*1690*/  CS2R R148, SRZ ;  /* 0x0000000000947805 */ /* 0x000fe4000001ff00 */
[----:B------:R-:W-:-:S02]  /*16a0*/  CS2R R146, SRZ ;  /* 0x0000000000927805 */ /* 0x000fc4000001ff00 */
[----:B------:R-:W-:Y:S02]  /*16b0*/  ISETP.GT.AND P1, PT, R164, R22, PT ;  /* 0x00000016a400720c */ /* 0x000fe40003f24270 */
        /* <DEDUP_REMOVED lines=62> */
[----:B------:R-:W1:Y:S01]  /*1aa0*/  S2R R0, SR_TID.X ;  /* 0x0000000000007919 */ /* 0x000e620000002100 */
[----:B------:R-:W2:Y:S01]  /*1ab0*/  S2UR UR6, SR_CgaCtaId ;  /* 0x00000000000679c3 */ /* 0x000ea20000008800 */
[----:B------:R-:W-:Y:S02]  /*1ac0*/  UMOV UR5, 0x400 ;  /* 0x0000040000057882 */ /* 0x000fe40000000000 */
[----:B--2---:R-:W-:-:S04]  /*1ad0*/  ULEA UR5, UR6, UR5, 0x18 ;  /* 0x0000000506057291 */ /* 0x004fc8000f8ec03f */
[----:B------:R-:W-:Y:S01]  /*1ae0*/  UIADD3 UR5, UR5, 0x18400, URZ ;  /* 0x0001840005057890 */ /* 0x000fe2000fffe03f */
[----:B-1----:R-:W-:-:S03]  /*1af0*/  VIADD R0, R0, 0xffffff80 ;  /* 0xffffff8000007836 */ /* 0x002fc60000000000 */
[----:B------:R-:W-:Y:S02]  /*1b00*/  ULOP3.LUT UP0, URZ, UR5, 0x1bf, URZ, 0xc0, !UPT ;  /* 0x000001bf053f7892 */ /* 0x000fe4000f80c03f */
[----:B------:R-:W-:-:S04]  /*1b10*/  SHF.R.S32.HI R3, RZ, 0x1f, R0 ;  /* 0x0000001fff037819 */ /* 0x000fc80000011400 */
[----:B------:R-:W-:Y:S02]  /*1b20*/  PLOP3.LUT P0, PT, PT, PT, UP0, 0x80, 0x0 ;  /* 0x000000000000781c */ /* 0x000fe40003f0f008 */
[----:B------:R-:W-:-:S04]  /*1b30*/  LEA.HI R3, R3, R0, RZ, 0x7 ;  /* 0x0000000003037211 */ /* 0x000fc800078f38ff */
[----:B------:R-:W-:-:S06]  /*1b40*/  SHF.R.S32.HI R3, RZ, 0x7, R3 ;  /* 0x00000007ff037819 */ /* 0x000fcc0000011403 */
[----:B------:R-:W1:Y:S02]  /*1b50*/  SHFL.IDX PT, R3, R3, RZ, 0x1f ;  /* 0x00001fff03037589 */ /* 0x000e6400000e0000 */
[----:B-1----:R-:W-:-:S13]  /*1b60*/  R2UR UR40, R3 ;  /* 0x00000000032872ca */ /* 0x002fda00000e0000 */
        /* <DEDUP_REMOVED lines=11> */
[----:B------:R1:W2:Y:S01]  /*1c20*/  LDC.64 R2, c[0x4][R0] ;  /* 0x0100000000027b82 */ /* 0x0002a20000000a00 */
[----:B------:R-:W-:Y:S01]  /*1c30*/  IMAD.U32 R5, RZ, RZ, UR5 ;  /* 0x00000005ff057e24 */ /* 0x000fe2000f8e00ff */
[----:B------:R-:W-:Y:S01]  /*1c40*/  ULDC.64 UR4, c[0x4][0xa0] ;  /* 0x0100280000047ab9 */ /* 0x000fe20000000a00 */
[----:B------:R-:W-:Y:S02]  /*1c50*/  IMAD.U32 R10, RZ, RZ, UR6 ;  /* 0x00000006ff0a7e24 */ /* 0x000fe4000f8e00ff */
[----:B------:R-:W-:Y:S02]  /*1c60*/  IMAD.U32 R6, RZ, RZ, UR4 ;  /* 0x00000004ff067e24 */ /* 0x000fe4000f8e00ff */
[----:B------:R-:W-:-:S02]  /*1c70*/  IMAD.U32 R7, RZ, RZ, UR5 ;  /* 0x00000005ff077e24 */ /* 0x000fc4000f8e00ff */
[----:B0-----:R-:W-:Y:S02]  /*1c80*/  IMAD.U32 R11, RZ, RZ, UR7 ;  /* 0x00000007ff0b7e24 */ /* 0x001fe4000f8e00ff */
[----:B------:R-:W-:Y:S02]  /*1c90*/  IMAD.MOV.U32 R8, RZ, RZ, 0x70 ;  /* 0x00000070ff087424 */ /* 0x000fe400078e00ff */
[----:B------:R-:W-:Y:S02]  /*1ca0*/  IMAD.MOV.U32 R12, RZ, RZ, 0x1 ;  /* 0x00000001ff0c7424 */ /* 0x000fe400078e00ff */
[----:B-1----:R-:W-:-:S07]  /*1cb0*/  IMAD.MOV.U32 R13, RZ, RZ, RZ ;  /* 0x000000ffff0d7224 */ /* 0x002fce00078e00ff */
[----:B------:R-:W-:-:S07]  /*1cc0*/  LEPC R20, `(.L_x_1139) ;  /* 0x000000001014794e */ /* 0x000fce0000000000 */
[----:B--2---:R-:W-:Y:S05]  /*1cd0*/  CALL.ABS.NOINC R2 ;  /* 0x0000000002007343 */ /* 0x004fea0003c00000 */
.L_x_1139:
[----:B------:R-:W2:Y:S01]  /*1ce0*/  LDL R2, [R1+0x1c] ;  /* 0x00001c0001027983 */ /* 0x000ea20000100800 */
[----:B------:R-:W-:Y:S01]  /*1cf0*/  MOV R0, 0x400 ;  /* 0x0000040000007802 */ /* 0x000fe20000000f00 */
[----:B------:R-:W1:Y:S01]  /*1d00*/  S2R R3, SR_CgaCtaId ;  /* 0x0000000000037919 */ /* 0x000e620000008800 */
[----:B------:R-:W3:Y:S02]  /*1d10*/  S2R R16, SR_TID.X ;  /* 0x0000000000107919 */ /* 0x000ee40000002100 */
[----:B-1----:R-:W-:Y:S02]  /*1d20*/  LEA R3, R3, R0, 0x18 ;  /* 0x0000000003037211 */ /* 0x002fe400078ec0ff */
[----:B---3--:R-:W-:-:S05]  /*1d30*/  SHF.R.U32.HI R16, RZ, 0x7, R16 ;  /* 0x00000007ff107819 */ /* 0x008fca0000011610 */
[----:B------:R-:W-:Y:S01]  /*1d40*/  VIADD R72, R16, 0x8 ;  /* 0x0000000810487836 */ /* 0x000fe20000000000 */
[----:B--2---:R-:W-:-:S13]  /*1d50*/  R2UR UR5, R2 ;  /* 0x00000000020572ca */ /* 0x004fda00000e0000 */
[----:B------:R-:W-:-:S04]  /*1d60*/  ULEA.HI UR4, UR5, UR5, URZ, 0x1 ;  /* 0x0000000505047291 */ /* 0x000fc8000f8f083f */
[----:B------:R-:W-:-:S04]  /*1d70*/  ULOP3.LUT UR4, UR4, 0xfffffffe, URZ, 0xc0, !UPT ;  /* 0xfffffffe04047892 */ /* 0x000fc8000f8ec03f */
[----:B------:R-:W-:-:S06]  /*1d80*/  UIADD3 UR4, UR5, -UR4, URZ ;  /* 0x8000000405047290 */ /* 0x000fcc000fffe03f */
[----:B------:R-:W-:-:S05]  /*1d90*/  IMAD.U32 R2, RZ, RZ, UR4 ;  /* 0x00000004ff027e24 */ /* 0x000fca000f8e00ff */
[----:B------:R-:W-:-:S04]  /*1da0*/  SHF.L.U32 R0, R2, 0x1f, RZ ;  /* 0x0000001f02007819 */ /* 0x000fc800000006ff */
[----:B------:R-:W1:Y:S02]  /*1db0*/  SYNCS.PHASECHK.TRANS64.TRYWAIT P0, [R3+URZ+0x32400], R0 ;  /* 0x03240000030075a7 */ /* 0x000e64000800017f */
[----:B-1----:R-:W-:Y:S05]  /*1dc0*/  @!P0 BRA `(.L_x_1140) ;  /* 0x0000010800dc8947 */ /* 0x002fea0003800000 */
.L_x_1275:
[----:B------:R-:W2:Y:S01]  /*1dd0*/  LDL R2, [R1+0x34] ;  /* 0x0000340001027983 */ /* 0x000ea20000100800 */
[----:B------:R-:W-:Y:S05]  /*1de0*/  WARPSYNC.ALL ;  /* 0x0000000000007948 */ /* 0x000fea0003800000 */
[----:B------:R3:W-:Y:S01]  /*1df0*/  BAR.SYNC.DEFER_BLOCKING R72, 0x100 ;  /* 0x000400480000751d */ /* 0x0007e20000010000 */
[----:B--2---:R-:W-:-:S13]  /*1e00*/  R2UR UR4, R2 ;  /* 0x00000000020472ca */ /* 0x004fda00000e0000 */
[----:B------:R-:W-:-:S05]  /*1e10*/  IMAD.U32 R2, RZ, RZ, UR4 ;  /* 0x00000004ff027e24 */ /* 0x000fca000f8e00ff */
[----:B------:R-:W-:-:S13]  /*1e20*/  ISETP.NE.AND P0, PT, R2, 0x3, PT ;  /* 0x000000030200780c */ /* 0x000fda0003f05270 */
[----:B---3--:R-:W-:Y:S05]  /*1e30*/  @!P0 BRA `(.L_x_1141) ;  /* 0x0000000000048947 */ /* 0x008fea0003800000 */
[----:B------:R-:W-:Y:S01]  /*1e40*/  BPT.TRAP 0x1 ;  /* 0x000000040000795c */ /* 0x000fe20000300000 */
.L_x_1141:
[----:B------:R-:W-:Y:S01]  /*1e50*/  R2UR UR6, R3 ;  /* 0x00000000030672ca */ /* 0x000fe200000e0000 */
[----:B------:R-:W-:-:S05]  /*1e60*/  IMAD.U32 R2, RZ, RZ, UR39 ;  /* 0x00000027ff027e24 */ /* 0x000fca000f8e00ff */
[----:B------:R-:W-:-:S07]  /*1e70*/  SHF.L.U32 R2, R2, 0x1f, RZ ;  /* 0x0000001f02027819 */ /* 0x000fce00000006ff */
[----:B------:R-:W-:-:S09]  /*1e80*/  ULEA UR6, UR38, UR6, 0x3 ;  /* 0x0000000626067291 */ /* 0x000fd2000f8e183f */
[----:B------:R2:W3:Y:S01]  /*1e90*/  SYNCS.PHASECHK.TRANS64.TRYWAIT P1, [UR6+0x32430], R2 ;  /* 0x03243002ff0075a7 */ /* 0x0004e20008020146 */
[----:B------:R-:W-:Y:S05]  /*1ea0*/  @!P0 BRA `(.L_x_1142) ;  /* 0x0000000000048947 */ /* 0x000fea0003800000 */
[----:B------:R-:W-:Y:S01]  /*1eb0*/  BPT.TRAP 0x1 ;  /* 0x000000040000795c */ /* 0x000fe20000300000 */
.L_x_1142:
[----:B---3--:R-:W-:Y:S05]  /*1ec0*/  @P1 BRA `(.L_x_1143) ;  /* 0x0000000000081947 */ /* 0x008fea0003800000 */
[----:B------:R-:W3:Y:S02]  /*1ed0*/  SYNCS.PHASECHK.TRANS64.TRYWAIT P1, [UR6+0x32430], R2 ;  /* 0x03243002ff0075a7 */ /* 0x000ee40008020146 */
[----:B---3--:R-:W-:Y:S05]  /*1ee0*/  @!P1 BRA `(.L_x_1144) ;  /* 0x0000010800a89947 */ /* 0x008fea0003800000 */
.L_x_1143:
[----:B------:R-:W-:Y:S01]  /*1ef0*/  R2UR UR4, R3 ;  /* 0x00000000030472ca */ /* 0x000fe200000e0000 */
[----:B------:R-:W-:Y:S01]  /*1f00*/  ULOP3.LUT UR41, UR41, 0x10000, URZ, 0xfc, !UPT ;  /* 0x0001000029297892 */ /* 0x000fe2000f8efc3f */
[----:B------:R-:W-:Y:S01]  /*1f10*/  WARPGROUP.ARRIVE ;  /* 0x00000000000079c5 */ /* 0x000fe20000000000 */
[----:B------:R-:W-:Y:S01]  /*1f20*/  UMOV UR9, 0x40000040 ;  /* 0x4000004000097882 */ /* 0x000fe20000000000 */
[----:B------:R-:W-:Y:S01]  /*1f30*/  UMOV UR11, 0x40000040 ;  /* 0x40000040000b7882 */ /* 0x000fe20000000000 */
[----:B------:R-:W-:Y:S01]  /*1f40*/  UIADD3 UR5, UR41, 0x2, URZ ;  /* 0x0000000229057890 */ /* 0x000fe2000fffe03f */
[----:B------:R-:W-:Y:S02]  /*1f50*/  IMAD.U32 R19, RZ, RZ, UR9 ;  /* 0x00000009ff137e24 */ /* 0x000fe4000f8e00ff */
[----:B------:R-:W-:Y:S02]  /*1f60*/  UMOV UR8, UR41 ;  /* 0x0000002900087c82 */ /* 0x000fe40008000000 */
[----:B------:R-:W-:-:S03]  /*1f70*/  IMAD.U32 R18, RZ, RZ, UR8 ;  /* 0x00000008ff127e24 */ /* 0x000fc6000f8e00ff */
[----:B------:R-:W-:-:S04]  /*1f80*/  UIADD3 UR4, UR4, 0x1c400, URZ ;  /* 0x0001c40004047890 */ /* 0x000fc8000fffe03f */
[----:B------:R-:W-:-:S04]  /*1f90*/  USHF.R.U32.HI UR4, URZ, 0x4, UR4 ;  /* 0x000000043f047899 */ /* 0x000fc80008011604 */
[----:B------:R-:W-:-:S04]  /*1fa0*/  ULOP3.LUT UR4, UR4, 0x3fff, URZ, 0xc0, !UPT ;  /* 0x00003fff04047892 */ /* 0x000fc8000f8ec03f */
[----:B------:R-:W-:-:S04]  /*1fb0*/  ULOP3.LUT UR61, UR4, 0x10000, URZ, 0xfc, !UPT ;  /* 0x00010000043d7892 */ /* 0x000fc8000f8efc3f */
[----:B------:R-:W-:-:S04]  /*1fc0*/  UIMAD UR4, UR38, 0x300, UR61 ;  /* 0x00000300260478a4 */ /* 0x000fc8000f8e023d */
[----:B------:R-:W-:-:S03]  /*1fd0*/  UIADD3 UR7, UR4, 0x2, URZ ;  /* 0x0000000204077890 */ /* 0x000fc6000fffe03f */
[----:B------:R-:W-:Y:S02]  /*1fe0*/  UMOV UR10, UR4 ;  /* 0x00000004000a7c82 */ /* 0x000fe40008000000 */
[----:B------:R-:W-:Y:S01]  /*1ff0*/  HGMMA.64x96x16.F32 R24, gdesc[UR8], RZ, !UPT, gsb0 ;  /* 0x01600000081879f0 */ /* 0x000fe2000c0008ff */
[----:B------:R-:W-:Y:S01]  /*2000*/  UMOV UR8, UR5 ;  /* 0x0000000500087c82 */ /* 0x000fe20008000000 */
[----:B------:R-:W-:Y:S01]  /*2010*/  UMOV UR9, 0x40000040 ;  /* 0x4000004000097882 */ /* 0x000fe20000000000 */
[----:B------:R-:W-:Y:S01]  /*2020*/  UMOV UR10, UR7 ;  /* 0x00000007000a7c82 */ /* 0x000fe20008000000 */
[----:B------:R-:W-:Y:S01]  /*2030*/  UMOV UR11, 0x40000040 ;  /* 0x40000040000b7882 */ /* 0x000fe20000000000 */
[----:B------:R-:W-:Y:S01]  /*2040*/  UIADD3 UR5, UR41, 0x4, URZ ;  /* 0x0000000429057890 */ /* 0x000fe2000fffe03f */
[----:B------:R-:W-:Y:S01]  /*2050*/  IMAD.U32 R16, RZ, RZ, UR8 ;  /* 0x00000008ff107e24 */ /* 0x000fe2000f8e00ff */
[----:B------:R-:W-:Y:S01]  /*2060*/  UIADD3 UR7, UR4, 0x4, URZ ;  /* 0x0000000404077890 */ /* 0x000fe2000fffe03f */
[----:B------:R-:W-:Y:S01]  /*2070*/  IMAD.U32 R17, RZ, RZ, UR9 ;  /* 0x00000009ff117e24 */ /* 0x000fe2000f8e00ff */
[----:B------:R-:W-:Y:S01]  /*2080*/  UIADD3 UR4, UR4, 0x6, URZ ;  /* 0x0000000604047890 */ /* 0x000fe2000fffe03f */
[----:B------:R-:W-:-:S02]  /*2090*/  WARPGROUP.DEPBAR.LE gsb0, 0x0 ;  /* 0x00008000000079c5 */ /* 0x000fc40000010000 */
[----:B------:R-:W-:-:S06]  /*20a0*/  WARPGROUP.ARRIVE ;  /* 0x00000000000079c5 */ /* 0x000fcc0000000000 */
[----:B------:R-:W-:Y:S01]  /*20b0*/  HGMMA.64x96x16.F32 R24, gdesc[UR8], R24, gsb0 ;  /* 0x01600000081879f0 */ /* 0x000fe20008000818 */
[----:B------:R-:W-:Y:S01]  /*20c0*/  UMOV UR8, UR5 ;  /* 0x0000000500087c82 */ /* 0x000fe20008000000 */
[----:B------:R-:W-:Y:S01]  /*20d0*/  UMOV UR9, 0x40000040 ;  /* 0x4000004000097882 */ /* 0x000fe20000000000 */
[----:B------:R-:W-:Y:S01]  /*20e0*/  UMOV UR10, UR7 ;  /* 0x00000007000a7c82 */ /* 0x000fe20008000000 */
[----:B------:R-:W-:Y:S01]  /*20f0*/  UMOV UR11, 0x40000040 ;  /* 0x40000040000b7882 */ /* 0x000fe20000000000 */
[----:B------:R-:W-:Y:S01]  /*2100*/  UIADD3 UR5, UR41, 0x6, URZ ;  /* 0x0000000629057890 */ /* 0x000fe2000fffe03f */
[----:B------:R-:W-:Y:S02]  /*2110*/  IMAD.U32 R14, RZ, RZ, UR8 ;  /* 0x00000008ff0e7e24 */ /* 0x000fe4000f8e00ff */
[----:B------:R-:W-:Y:S01]  /*2120*/  IMAD.U32 R15, RZ, RZ, UR9 ;  /* 0x00000009ff0f7e24 */ /* 0x000fe2000f8e00ff */
[----:B------:R-:W-:Y:S02]  /*2130*/  WARPGROUP.DEPBAR.LE gsb0, 0x0 ;  /* 0x00008000000079c5 */ /* 0x000fe40000010000 */
[----:B------:R-:W-:-:S06]  /*2140*/  WARPGROUP.ARRIVE ;  /* 0x00000000000079c5 */ /* 0x000fcc0000000000 */
[----:B------:R-:W-:Y:S01]  /*2150*/  HGMMA.64x96x16.F32 R24, gdesc[UR8], R24, gsb0 ;  /* 0x01600000081879f0 */ /* 0x000fe20008000818 */
[----:B------:R-:W-:Y:S01]  /*2160*/  UMOV UR8, UR5 ;  /* 0x0000000500087c82 */ /* 0x000fe20008000000 */
[----:B------:R-:W-:Y:S01]  /*2170*/  UMOV UR9, 0x40000040 ;  /* 0x4000004000097882 */ /* 0x000fe20000000000 */
[----:B------:R-:W-:Y:S01]  /*2180*/  UMOV UR10, UR4 ;  /* 0x00000004000a7c82 */ /* 0x000fe20008000000 */
[----:B------:R-:W-:Y:S01]  /*2190*/  UMOV UR11, 0x40000040 ;  /* 0x40000040000b7882 */ /* 0x000fe20000000000 */
[----:B------:R-:W-:Y:S02]  /*21a0*/  IMAD.U32 R12, RZ, RZ, UR8 ;  /* 0x00000008ff0c7e24 */ /* 0x000fe4000f8e00ff */
[----:B------:R-:W-:Y:S01]  /*21b0*/  IMAD.U32 R13, RZ, RZ, UR9 ;  /* 0x00000009ff0d7e24 */ /* 0x000fe2000f8e00ff */
[----:B------:R-:W-:Y:S02]  /*21c0*/  WARPGROUP.DEPBAR.LE gsb0, 0x0 ;  /* 0x00008000000079c5 */ /* 0x000fe40000010000 */
[----:B------:R-:W-:-:S06]  /*21d0*/  WARPGROUP.ARRIVE ;  /* 0x00000000000079c5 */ /* 0x000fcc0000000000 */
[----:B------:R-:W-:Y:S03]  /*21e0*/  HGMMA.64x96x16.F32 R24, gdesc[UR8], R24, gsb0 ;  /* 0x01600000081879f0 */ /* 0x000fe60008000818 */
[----:B------:R-:W-:Y:S02]  /*21f0*/  WARPGROUP.DEPBAR.LE gsb0, 0x0 ;  /* 0x00008000000079c5 */ /* 0x000fe40000010000 */
[----:B------:R-:W4:Y:S02]  /*2200*/  SYNCS.PHASECHK.TRANS64.TRYWAIT P1, [R3+URZ+0x32410], R0 ;  /* 0x03241000030075a7 */ /* 0x000f24000802017f */
[----:B----4-:R-:W-:Y:S05]  /*2210*/  @!P1 BRA `(.L_x_1145) ;  /* 0x0000010400f49947 */ /* 0x010fea0003800000 */
.L_x_1276:
[----:B------:R-:W-:Y:S05]  /*2220*/  @!P0 BRA `(.L_x_1146) ;  /* 0x0000000000048947 */ /* 0x000fea0003800000 */
[----:B------:R-:W-:Y:S01]  /*2230*/  BPT.TRAP 0x1 ;  /* 0x000000040000795c */ /* 0x000fe20000300000 */
.L_x_1146:
[----:B------:R0:W0:Y:S01]  /*2240*/  SYNCS.PHASECHK.TRANS64.TRYWAIT P1, [UR6+0x32450], R2 ;  /* 0x03245002ff0075a7 */ /* 0x0000220008020146 */
[----:B------:R-:W-:Y:S05]  /*2250*/  @!P0 BRA `(.L_x_1147) ;  /* 0x0000000000048947 */ /* 0x000fea0003800000 */
[----:B------:R-:W-:Y:S01]  /*2260*/  BPT.TRAP 0x1 ;  /* 0x000000040000795c */ /* 0x000fe20000300000 */
.L_x_1147:
[----:B0-----:R-:W-:Y:S05]  /*2270*/  @P1 BRA `(.L_x_1148) ;  /* 0x0000000000081947 */ /* 0x001fea0003800000 */
[----:B------:R-:W0:Y:S02]  /*2280*/  SYNCS.PHASECHK.TRANS64.TRYWAIT P1, [UR6+0x32450], R2 ;  /* 0x03245002ff0075a7 */ /* 0x000e240008020146 */
[----:B0-----:R-:W-:Y:S05]  /*2290*/  @!P1 BRA `(.L_x_1149) ;  /* 0x0000010400e89947 */ /* 0x001fea0003800000 */
.L_x_1148:
[----:B------:R-:W-:Y:S01]  /*22a0*/  R2UR UR5, R3 ;  /* 0x00000000030572ca */ /* 0x000fe200000e0000 */
[----:B------:R-:W-:Y:S01]  /*22b0*/  WARPGROUP.ARRIVE ;  /* 0x00000000000079c5 */ /* 0x000fe20000000000 */
[----:B------:R-:W-:Y:S01]  /*22c0*/  UMOV UR11, 0x40000040 ;  /* 0x40000040000b7882 */ /* 0x000fe20000000000 */
[----:B------:R-:W-:Y:S01]  /*22d0*/  UMOV UR9, 0x40000040 ;  /* 0x4000004000097882 */ /* 0x000fe20000000000 */
[----:B------:R-:W-:Y:S01]  /*22e0*/  UMOV UR13, 0x40000040 ;  /* 0x40000040000d7882 */ /* 0x000fe20000000000 */
[----:B------:R-:W-:Y:S01]  /*22f0*/  IMAD.U32 R11, RZ, RZ, UR9 ;  /* 0x00000009ff0b7e24 */ /* 0x000fe2000f8e00ff */
[----:B------:R-:W-:Y:S01]  /*2300*/  UMOV UR15, 0x40000040 ;  /* 0x40000040000f7882 */ /* 0x000fe20000000000 */
[----:B------:R-:W-:Y:S01]  /*2310*/  IMAD.U32 R9, RZ, RZ, UR13 ;  /* 0x0000000dff097e24 */ /* 0x000fe2000f8e00ff */
[----:B------:R-:W-:Y:S01]  /*2320*/  UMOV UR57, 0x40000040 ;  /* 0x4000004000397882 */ /* 0x000fe20000000000 */
[----:B------:R-:W-:Y:S01]  /*2330*/  UMOV UR59, 0x40000040 ;  /* 0x40000040003b7882 */ /* 0x000fe20000000000 */
[----:B------:R-:W-:Y:S01]  /*2340*/  UMOV UR17, 0x40000040 ;  /* 0x4000004000117882 */ /* 0x000fe20000000000 */
[----:B------:R-:W-:Y:S01]  /*2350*/  UMOV UR19, 0x40000040 ;  /* 0x4000004000137882 */ /* 0x000fe20000000000 */
[----:B------:R-:W-:Y:S01]  /*2360*/  UMOV UR21, 0x40000040 ;  /* 0x4000004000157882 */ /* 0x000fe20000000000 */
[----:B------:R-:W-:Y:S01]  /*2370*/  UIADD3 UR4, UR5, 0x400, URZ ;  /* 0x0000040005047890 */ /* 0x000fe2000fffe03f */
[----:B-1--4-:R-:W1:Y:S01]  /*2380*/  S2R R0, SR_TID.X ;  /* 0x0000000000007919 */ /* 0x012e620000002100 */
[----:B------:R-:W-:-:S02]  /*2390*/  ULEA UR40, UR40, UR5, 0xd ;  /* 0x0000000528287291 */ /* 0x000fc4000f8e683f */
[----:B------:R-:W-:Y:S02]  /*23a0*/  USHF.R.U32.HI UR4, URZ, 0x4, UR4 ;  /* 0x000000043f047899 */ /* 0x000fe40008011604 */
[----:B------:R-:W-:Y:S02]  /*23b0*/  UIADD3 UR40, UR40, 0x22400, URZ ;  /* 0x0002240028287890 */ /* 0x000fe4000fffe03f */
[----:B------:R-:W-:Y:S02]  /*23c0*/  ULOP3.LUT UR7, UR4, 0x3fff, URZ, 0xc0, !UPT ;  /* 0x00003fff04077892 */ /* 0x000fe4000f8ec03f */
[----:B------:R-:W-:Y:S02]  /*23d0*/  USHF.R.U32.HI UR40, URZ, 0x4, UR40 ;  /* 0x000000043f287899 */ /* 0x000fe40008011628 */
[----:B------:R-:W-:Y:S02]  /*23e0*/  ULOP3.LUT UR60, UR7, 0x10000, URZ, 0xfc, !UPT ;  /* 0x00010000073c7892 */ /* 0x000fe4000f8efc3f */
[----:B------:R-:W-:-:S02]  /*23f0*/  ULOP3.LUT UR4, UR40, 0x3fff, URZ, 0xc0, !UPT ;  /* 0x00003fff28047892 */ /* 0x000fc4000f8ec03f */
[----:B------:R-:W-:Y:S02]  /*2400*/  UIMAD UR5, UR38, 0xc00, UR60 ;  /* 0x00000c00260578a4 */ /* 0x000fe4000f8e023c */
[----:B------:R-:W-:Y:S02]  /*2410*/  ULOP3.LUT UR4, UR4, 0x10000, URZ, 0xfc, !UPT ;  /* 0x0001000004047892 */ /* 0x000fe4000f8efc3f */
[----:B------:R-:W-:Y:S02]  /*2420*/  UIADD3 UR58, UR5, 0x302, URZ ;  /* 0x00000302053a7890 */ /* 0x000fe4000fffe03f */
[----:B------:R-:W-:Y:S01]  /*2430*/  UIADD3 UR56, UR4, 0x402, URZ ;  /* 0x0000040204387890 */ /* 0x000fe2000fffe03f */
[----:B------:R-:W-:Y:S02]  /*2440*/  UMOV UR10, UR5 ;  /* 0x00000005000a7c82 */ /* 0x000fe40008000000 */
[----:B------:R-:W-:Y:S01]  /*2450*/  UMOV UR8, UR4 ;  /* 0x0000000400087c82 */ /* 0x000fe20008000000 */
[----:B------:R-:W-:Y:S01]  /*2460*/  UIADD3 UR16, UR4, 0x800, URZ ;  /* 0x0000080004107890 */ /* 0x000fe2000fffe03f */
[----:B------:R-:W-:Y:S01]  /*2470*/  HGMMA.64x96x16.F32 R24, gdesc[UR8], R24, gsb0 ;  /* 0x01600000081879f0 */ /* 0x000fe20008000818 */
[----:B------:R-:W-:Y:S01]  /*2480*/  IMAD.U32 R10, RZ, RZ, UR8 ;  /* 0x00000008ff0a7e24 */ /* 0x000fe2000f8e00ff */
[----:B------:R-:W-:-:S02]  /*2490*/  UIADD3 UR8, UR4, 0x2, URZ ;  /* 0x0000000204087890 */ /* 0x000fc4000fffe03f */
[----:B------:R-:W-:Y:S02]  /*24a0*/  UIADD3 UR9, UR5, 0x2, URZ ;  /* 0x0000000205097890 */ /* 0x000fe4000fffe03f */
[----:B------:R-:W-:Y:S01]  /*24b0*/  UIADD3 UR10, UR5, 0x304, URZ ;  /* 0x00000304050a7890 */ /* 0x000fe2000fffe03f */
[----:B-1----:R-:W-:Y:S01]  /*24c0*/  SHF.R.U32.HI R0, RZ, 0x7, R0 ;  /* 0x00000007ff007819 */ /* 0x002fe20000011600 */
[----:B------:R-:W-:Y:S01]  /*24d0*/  UMOV UR11, 0x40000040 ;  /* 0x40000040000b7882 */ /* 0x000fe20000000000 */
[----:B------:R-:W-:Y:S01]  /*24e0*/  UMOV UR12, UR8 ;  /* 0x00000008000c7c82 */ /* 0x000fe20008000000 */
[----:B------:R-:W-:Y:S01]  /*24f0*/  UIADD3 UR8, UR4, 0x4, URZ ;  /* 0x0000000404087890 */ /* 0x000fe2000fffe03f */
[----:B------:R-:W-:Y:S01]  /*2500*/  IMAD.U32 R8, RZ, RZ, UR12 ;  /* 0x0000000cff087e24 */ /* 0x000fe2000f8e00ff */
[----:B------:R-:W-:Y:S01]  /*2510*/  UMOV UR14, UR9 ;  /* 0x00000009000e7c82 */ /* 0x000fe20008000000 */
[----:B------:R-:W-:Y:S01]  /*2520*/  UIADD3 UR9, UR5, 0x4, URZ ;  /* 0x0000000405097890 */ /* 0x000fe2000fffe03f */
[----:B------:R-:W-:Y:S01]  /*2530*/  IADD3 R0, -R0, 0xb, RZ ;  /* 0x0000000b00007810 */ /* 0x000fe20007ffe1ff */
[----:B------:R-:W-:-:S02]  /*2540*/  UIADD3 UR18, UR5, 0x600, URZ ;  /* 0x0000060005127890 */ /* 0x000fc4000fffe03f */
[----:B------:R-:W-:Y:S02]  /*2550*/  UIADD3 UR20, UR4, 0x802, URZ ;  /* 0x0000080204147890 */ /* 0x000fe4000fffe03f */
[----:B------:R-:W-:Y:S01]  /*2560*/  UIADD3 UR22, UR5, 0x602, URZ ;  /* 0x0000060205167890 */ /* 0x000fe2000fffe03f */
        /* <DEDUP_REMOVED lines=25> */
[----:B------:R-:W-:Y:S02]  /*2700*/  WARPGROUP.DEPBAR.LE gsb0, 0x0 ;  /* 0x00008000000079c5 */ /* 0x000fe40000010000 */
[----:B------:R-:W-:-:S06]  /*2710*/  WARPGROUP.ARRIVE ;  /* 0x00000000000079c5 */ /* 0x000fcc0000000000 */
[----:B------:R-:W-:Y:S01]  /*2720*/  HGMMA.64x96x16.F32 R24, gdesc[UR12], R24, gsb0 ;  /* 0x016000000c1879f0 */ /* 0x000fe20008000818 */
[----:B------:R-:W-:Y:S01]  /*2730*/  UMOV UR12, UR8 ;  /* 0x00000008000c7c82 */ /* 0x000fe20008000000 */
[----:B------:R-:W-:Y:S01]  /*2740*/  UMOV UR13, 0x40000040 ;  /* 0x40000040000d7882 */ /* 0x000fe20000000000 */
[----:B------:R-:W-:Y:S01]  /*2750*/  UMOV UR14, UR9 ;  /* 0x00000009000e7c82 */ /* 0x000fe20008000000 */
[----:B------:R-:W-:Y:S01]  /*2760*/  UMOV UR15, 0x40000040 ;  /* 0x40000040000f7882 */ /* 0x000fe20000000000 */
[----:B------:R-:W-:Y:S01]  /*2770*/  UIADD3 UR8, UR4, 0x6, URZ ;  /* 0x0000000604087890 */ /* 0x000fe2000fffe03f */
[----:B------:R-:W-:Y:S01]  /*2780*/  MOV R6, UR12 ;  /* 0x0000000c00067c02 */ /* 0x000fe20008000f00 */
[----:B------:R-:W-:Y:S01]  /*2790*/  UIADD3 UR9, UR5, 0x6, URZ ;  /* 0x0000000605097890 */ /* 0x000fe2000fffe03f */
        /* <DEDUP_REMOVED lines=9> */
[----:B------:R-:W-:Y:S01]  /*2830*/  IMAD.U32 R4, RZ, RZ, UR12 ;  /* 0x0000000cff047e24 */ /* 0x000fe2000f8e00ff */
[----:B------:R-:W-:Y:S01]  /*2840*/  UIADD3 UR9, UR5, 0x300, URZ ;  /* 0x0000030005097890 */ /* 0x000fe2000fffe03f */
[----:B0--3--:R-:W-:Y:S01]  /*2850*/  IMAD.U32 R5, RZ, RZ, UR13 ;  /* 0x0000000dff057e24 */ /* 0x009fe2000f8e00ff */
        /* <DEDUP_REMOVED lines=8> */
[----:B--2---:R-:W-:Y:S01]  /*28e0*/  IMAD.U32 R2, RZ, RZ, UR12 ;  /* 0x0000000cff027e24 */ /* 0x004fe2000f8e00ff */
[----:B------:R-:W-:Y:S01]  /*28f0*/  UMOV UR9, 0x40000040 ;  /* 0x4000004000097882 */ /* 0x000fe20000000000 */
[----:B------:R-:W-:Y:S01]  /*2900*/  IMAD.U32 R3, RZ, RZ, UR13 ;  /* 0x0000000dff037e24 */ /* 0x000fe2000f8e00ff */
[----:B------:R-:W-:Y:S02]  /*2910*/  WARPGROUP.DEPBAR.LE gsb0, 0x0 ;  /* 0x00008000000079c5 */ /* 0x000fe40000010000 */
[----:B------:R-:W-:-:S06]  /*2920*/  WARPGROUP.ARRIVE ;  /* 0x00000000000079c5 */ /* 0x000fcc0000000000 */
[----:B------:R-:W-:Y:S01]  /*2930*/  HGMMA.64x96x16.F32 R24, gdesc[UR12], R24, gsb0 ;  /* 0x016000000c1879f0 */ /* 0x000fe20008000818 */
        /* <DEDUP_REMOVED lines=41> */
.L_x_1150:
[----:B------:R-:W-:Y:S01]  /*2bd0*/  ULDC UR4, c[0x0][0xad0] ;  /* 0x0002b40000047ab9 */ /* 0x000fe20000000800 */
[----:B------:R-:W-:Y:S02]  /*2be0*/  IMAD R152, R164, -0x60, R152 ;  /* 0xffffffa0a4987824 */ /* 0x000fe400078e0298 */
        /* <DEDUP_REMOVED lines=9> */
[----:B------:R-:W-:Y:S01]  /*2c80*/  IADD3 R152, -R23, 0x60, R152 ;  /* 0x0000006017987810 */ /* 0x000fe20007ffe198 */
[----:B------:R-:W-:Y:S01]  /*2c90*/  FMUL.FTZ R32, R32, UR4 ;  /* 0x0000000420207c20 */ /* 0x000fe20008410000 */
[----:B------:R-:W-:Y:S01]  /*2ca0*/  FMUL.FTZ R34, R34, UR4 ;  /* 0x0000000422227c20 */ /* 0x000fe20008410000 */
[----:B------:R-:W-:Y:S01]  /*2cb0*/  FMUL.FTZ R35, R35, UR4 ;  /* 0x0000000423237c20 */ /* 0x000fe20008410000 */
[C---:B------:R-:W-:Y:S01]  /*2cc0*/  ISETP.GT.AND P1, PT, R152.reuse, RZ, PT ;  /* 0x000000ff9800720c */ /* 0x040fe20003f24270 */
[----:B------:R-:W2:Y:S01]  /*2cd0*/  MUFU.TANH R27, R27 ;  /* 0x0000001b001b7308 */ /* 0x000ea20000002400 */
[----:B------:R-:W-:Y:S01]  /*2ce0*/  FMUL.FTZ R33, R33, UR4 ;  /* 0x0000000421217c20 */ /* 0x000fe20008410000 */
[----:B------:R-:W-:Y:S01]  /*2cf0*/  ISETP.GT.AND P6, PT, R152, 0x1, PT ;  /* 0x000000019800780c */ /* 0x000fe20003fc4270 */
[----:B------:R-:W-:Y:S01]  /*2d00*/  FMUL.FTZ R36, R36, UR4 ;  /* 0x0000000424247c20 */ /* 0x000fe20008410000 */
[----:B------:R-:W-:Y:S01]  /*2d10*/  FMUL.FTZ R38, R38, UR4 ;  /* 0x0000000426267c20 */ /* 0x000fe20008410000 */
[----:B------:R-:W-:Y:S01]  /*2d20*/  FMUL.FTZ R39, R39, UR4 ;  /* 0x0000000427277c20 */ /* 0x000fe20008410000 */
[C---:B------:R-:W-:Y:S01]  /*2d30*/  ISETP.GT.AND P2, PT, R152.reuse, 0x8, PT ;  /* 0x000000089800780c */ /* 0x040fe20003f44270 */
[----:B------:R-:W-:Y:S01]  /*2d40*/  FMUL.FTZ R37, R37, UR4 ;  /* 0x0000000425257c20 */ /* 0x000fe20008410000 */
[----:B------:R1:W3:Y:S01]  /*2d50*/  MUFU.TANH R20, R24 ;  /* 0x0000001800147308 */ /* 0x0002e20000002400 */
[----:B------:R-:W-:Y:S01]  /*2d60*/  ISETP.GT.AND P3, PT, R152, 0x9, PT ;  /* 0x000000099800780c */ /* 0x000fe20003f64270 */
[----:B------:R-:W-:Y:S01]  /*2d70*/  FMUL.FTZ R40, R40, UR4 ;  /* 0x0000000428287c20 */ /* 0x000fe20008410000 */
[----:B------:R-:W-:Y:S01]  /*2d80*/  FMUL.FTZ R42, R42, UR4 ;  /* 0x000000042a2a7c20 */ /* 0x000fe20008410000 */
[----:B------:R-:W-:Y:S01]  /*2d90*/  FMUL.FTZ R43, R43, UR4 ;  /* 0x000000042b2b7c20 */ /* 0x000fe20008410000 */
[C---:B------:R-:W-:Y:S01]  /*2da0*/  ISETP.GT.AND P5, PT, R152.reuse, 0x10, PT ;  /* 0x000000109800780c */ /* 0x040fe20003fa4270 */
[----:B------:R-:W-:Y:S01]  /*2db0*/  FMUL.FTZ R41, R41, UR4 ;  /* 0x0000000429297c20 */ /* 0x000fe20008410000 */
[----:B------:R-:W-:Y:S01]  /*2dc0*/  ISETP.GT.AND P4, PT, R152, 0x11, PT ;  /* 0x000000119800780c */ /* 0x000fe20003f84270 */
[----:B------:R3:W4:Y:S01]  /*2dd0*/  MUFU.TANH R21, R25 ;  /* 0x0000001900157308 */ /* 0x0007220000002400 */
[----:B-1----:R-:W-:Y:S01]  /*2de0*/  FSEL R24, R26, -INF , P1 ;  /* 0xff8000001a187808 */ /* 0x002fe20000800000 */
[----:B------:R-:W-:Y:S01]  /*2df0*/  FMUL.FTZ R44, R44, UR4 ;  /* 0x000000042c2c7c20 */ /* 0x000fe20008410000 */
[----:B--2---:R-:W-:Y:S01]  /*2e00*/  FSEL R26, R27, -INF , P6 ;  /* 0xff8000001b1a7808 */ /* 0x004fe20003000000 */
[----:B------:R-:W-:Y:S01]  /*2e10*/  FMUL.FTZ R45, R45, UR4 ;  /* 0x000000042d2d7c20 */ /* 0x000fe20008410000 */
[----:B------:R-:W-:Y:S01]  /*2e20*/  FMUL.FTZ R48, R48, UR4 ;  /* 0x0000000430307c20 */ /* 0x000fe20008410000 */
[----:B------:R-:W-:Y:S01]  /*2e30*/  FMUL.FTZ R49, R49, UR4 ;  /* 0x0000000431317c20 */ /* 0x000fe20008410000 */
[----:B------:R-:W-:Y:S01]  /*2e40*/  FMUL.FTZ R46, R46, UR4 ;  /* 0x000000042e2e7c20 */ /* 0x000fe20008410000 */
[----:B------:R-:W-:Y:S01]  /*2e50*/  MUFU.TANH R73, R28 ;  /* 0x0000001c00497308 */ /* 0x000fe20000002400 */
[----:B---3--:R-:W-:Y:S01]  /*2e60*/  FSEL R25, R20, -INF , P1 ;  /* 0xff80000014197808 */ /* 0x008fe20000800000 */
[----:B------:R-:W-:Y:S01]  /*2e70*/  FMUL.FTZ R52, R52, UR4 ;  /* 0x0000000434347c20 */ /* 0x000fe20008410000 */
[----:B------:R-:W-:Y:S01]  /*2e80*/  ISETP.GT.AND P1, PT, R152, 0x18, PT ;  /* 0x000000189800780c */ /* 0x000fe20003f24270 */
[----:B------:R-:W-:Y:S01]  /*2e90*/  FMUL.FTZ R47, R47, UR4 ;  /* 0x000000042f2f7c20 */ /* 0x000fe20008410000 */
[----:B------:R-:W-:Y:S01]  /*2ea0*/  FMUL.FTZ R53, R53, UR4 ;  /* 0x0000000435357c20 */ /* 0x000fe20008410000 */
[----:B------:R-:W-:Y:S01]  /*2eb0*/  FMUL.FTZ R50, R50, UR4 ;  /* 0x0000000432327c20 */ /* 0x000fe20008410000 */
[----:B------:R-:W-:Y:S01]  /*2ec0*/  FMUL.FTZ R56, R56, UR4 ;  /* 0x0000000438387c20 */ /* 0x000fe20008410000 */
[----:B------:R-:W1:Y:S01]  /*2ed0*/  MUFU.TANH R30, R30 ;  /* 0x0000001e001e7308 */ /* 0x000e620000002400 */
[----:B----4-:R-:W-:Y:S01]  /*2ee0*/  FSEL R27, R21, -INF , P6 ;  /* 0xff800000151b7808 */ /* 0x010fe20003000000 */
[----:B------:R-:W-:Y:S01]  /*2ef0*/  FMUL.FTZ R51, R51, UR4 ;  /* 0x0000000433337c20 */ /* 0x000fe20008410000 */
[----:B------:R-:W-:Y:S01]  /*2f00*/  FMUL.FTZ R57, R57, UR4 ;  /* 0x0000000439397c20 */ /* 0x000fe20008410000 */
[----:B------:R-:W-:Y:S01]  /*2f10*/  FMUL.FTZ R54, R54, UR4 ;  /* 0x0000000436367c20 */ /* 0x000fe20008410000 */
[----:B------:R-:W-:Y:S01]  /*2f20*/  FMNMX.FTZ R20, R25, R27, !PT ;  /* 0x0000001b19147209 */ /* 0x000fe20007810000 */
        /* <DEDUP_REMOVED lines=8> */
[----:B------:R-:W-:Y:S01]  /*2fb0*/  ISETP.GT.AND P6, PT, R152, 0x50, PT ;  /* 0x000000509800780c */ /* 0x000fe20003fc4270 */
[----:B------:R-:W-:Y:S01]  /*2fc0*/  FMUL.FTZ R59, R59, UR4 ;  /* 0x000000043b3b7c20 */ /* 0x000fe20008410000 */
[----:B------:R3:W4:Y:S01]  /*2fd0*/  MUFU.TANH R74, R29 ;  /* 0x0000001d004a7308 */ /* 0x0007220000002400 */
[----:B-1----:R-:W-:Y:S01]  /*2fe0*/  FSEL R28, R30, -INF , P2 ;  /* 0xff8000001e1c7808 */ /* 0x002fe20001000000 */
[----:B------:R-:W-:Y:S01]  /*2ff0*/  FMUL.FTZ R62, R62, UR4 ;  /* 0x000000043e3e7c20 */ /* 0x000fe20008410000 */
[----:B------:R-:W-:Y:S01]  /*3000*/  FMUL.FTZ R63, R63, UR4 ;  /* 0x000000043f3f7c20 */ /* 0x000fe20008410000 */
[----:B------:R-:W-:Y:S01]  /*3010*/  FMUL.FTZ R66, R66, UR4 ;  /* 0x0000000442427c20 */ /* 0x000fe20008410000 */
[----:B------:R-:W-:Y:S01]  /*3020*/  FMUL.FTZ R67, R67, UR4 ;  /* 0x0000000443437c20 */ /* 0x000fe20008410000 */
[----:B------:R-:W-:Y:S01]  /*3030*/  FMUL.FTZ R69, R69, UR4 ;  /* 0x0000000445457c20 */ /* 0x000fe20008410000 */
[----:B------:R-:W-:Y:S01]  /*3040*/  FMUL.FTZ R70, R70, UR4 ;  /* 0x0000000446467c20 */ /* 0x000fe20008410000 */
[----:B------:R-:W-:Y:S01]  /*3050*/  MUFU.TANH R75, R32 ;  /* 0x00000020004b7308 */ /* 0x000fe20000002400 */
[----:B---3--:R-:W-:Y:S01]  /*3060*/  FSEL R29, R73, -INF , P2 ;  /* 0xff800000491d7808 */ /* 0x008fe20001000000 */
[----:B------:R-:W-:Y:S01]  /*3070*/  FMUL.FTZ R71, R71, UR4 ;  /* 0x0000000447477c20 */ /* 0x000fe20008410000 */
[----:B--2---:R-:W-:Y:S01]  /*3080*/  FSEL R30, R31, -INF , P3 ;  /* 0xff8000001f1e7808 */ /* 0x004fe20001800000 */
[----:B------:R-:W-:Y:S01]  /*3090*/  ULDC UR10, c[0x0][0xa80] ;  /* 0x0002a000000a7ab9 */ /* 0x000fe20000000800 */
[----:B------:R-:W-:Y:S01]  /*30a0*/  FMNMX.FTZ R20, R29, R20, !PT ;  /* 0x000000141d147209 */ /* 0x000fe20007810000 */
[----:B------:R-:W1:Y:S01]  /*30b0*/  S2UR UR5, SR_CgaCtaId ;  /* 0x00000000000579c3 */ /* 0x000e620000008800 */
[----:B------:R-:W-:Y:S01]  /*30c0*/  ISETP.GT.AND P2, PT, R152, 0x19, PT ;  /* 0x000000199800780c */ /* 0x000fe20003f44270 */
[----:B------:R-:W2:Y:S01]  /*30d0*/  MUFU.TANH R34, R34 ;  /* 0x0000002200227308 */ /* 0x000ea20000002400 */
[----:B----4-:R-:W-:Y:S01]  /*30e0*/  FSEL R31, R74, -INF , P3 ;  /* 0xff8000004a1f7808 */ /* 0x010fe20001800000 */
[----:B------:R-:W-:Y:S01]  /*30f0*/  UIADD3 UR4, UR6, 0x32440, URZ ;  /* 0x0003244006047890 */ /* 0x000fe2000fffe03f */
[----:B------:R-:W-:Y:S01]  /*3100*/  ISETP.GT.AND P3, PT, R152, 0x20, PT ;  /* 0x000000209800780c */ /* 0x000fe20003f64270 */
[----:B------:R-:W-:Y:S01]  /*3110*/  ULOP3.LUT UR7, UR7, 0x3000000, URZ, 0xfc, !UPT ;  /* 0x0300000007077892 */ /* 0x000fe2000f8efc3f */
[----:B------:R-:W-:Y:S01]  /*3120*/  FMNMX.FTZ R20, R31, R20, !PT ;  /* 0x000000141f147209 */ /* 0x000fe20007810000 */
[----:B------:R-:W-:Y:S01]  /*3130*/  UMOV UR15, 0x40000040 ;  /* 0x40000040000f7882 */ /* 0x000fe20000000000 */
[----:B------:R-:W-:Y:S01]  /*3140*/  UMOV UR19, 0x40000040 ;  /* 0x4000004000137882 */ /* 0x000fe20000000000 */
[----:B------:R-:W3:Y:S01]  /*3150*/  MUFU.TANH R35, R35 ;  /* 0x0000002300237308 */ /* 0x000ee20000002400 */
[----:B------:R-:W-:-:S04]  /*3160*/  UIMAD UR14, UR38, 0xc00, UR7 ;  /* 0x00000c00260e78a4 */ /* 0x000fc8000f8e0207 */
[----:B------:R-:W-:-:S03]  /*3170*/  UIADD3 UR18, UR14, 0x80, URZ ;  /* 0x000000800e127890 */ /* 0x000fc6000fffe03f */
[----:B------:R4:W5:Y:S01]  /*3180*/  MUFU.TANH R76, R33 ;  /* 0x00000021004c7308 */ /* 0x0009620000002400 */
[----:B--2---:R-:W-:Y:S01]  /*3190*/  FSEL R32, R34, -INF , P5 ;  /* 0xff80000022207808 */ /* 0x004fe20002800000 */
[----:B-1----:R-:W-:-:S06]  /*31a0*/  UPRMT UR4, UR5, 0x654, UR4 ;  /* 0x0000065405047896 */ /* 0x002fcc0008000004 */
[----:B------:R-:W-:Y:S01]  /*31b0*/  MUFU.TANH R77, R36 ;  /* 0x00000024004d7308 */ /* 0x000fe20000002400 */
[----:B----4-:R-:W-:Y:S02]  /*31c0*/  FSEL R33, R75, -INF , P5 ;  /* 0xff8000004b217808 */ /* 0x010fe40002800000 */
[----:B---3--:R-:W-:Y:S02]  /*31d0*/  FSEL R34, R35, -INF , P4 ;  /* 0xff80000023227808 */ /* 0x008fe40002000000 */
[----:B------:R-:W-:Y:S02]  /*31e0*/  FMNMX.FTZ R20, R33, R20, !PT ;  /* 0x0000001421147209 */ /* 0x000fe40007810000 */
[----:B------:R-:W-:Y:S01]  /*31f0*/  ISETP.GT.AND P5, PT, R152, 0x21, PT ;  /* 0x000000219800780c */ /* 0x000fe20003fa4270 */
[----:B------:R-:W1:Y:S01]  /*3200*/  MUFU.TANH R38, R38 ;  /* 0x0000002600267308 */ /* 0x000e620000002400 */
[----:B-----5:R-:W-:Y:S01]  /*3210*/  FSEL R35, R76, -INF , P4 ;  /* 0xff8000004c237808 */ /* 0x020fe20002000000 */
[----:B------:R-:W-:Y:S01]  /*3220*/  SYNCS.ARRIVE.TRANS64.RED.A1T0 RZ, [UR4], RZ ;  /* 0x000000ffffff79a7 */ /* 0x000fe20008100404 */
[----:B------:R-:W-:Y:S01]  /*3230*/  ISETP.GT.AND P4, PT, R152, 0x28, PT ;  /* 0x000000289800780c */ /* 0x000fe20003f84270 */
[----:B------:R-:W-:Y:S01]  /*3240*/  UIADD3 UR4, UR14, 0x100, URZ ;  /* 0x000001000e047890 */ /* 0x000fe2000fffe03f */
[----:B------:R-:W-:-:S03]  /*3250*/  FMNMX.FTZ R20, R35, R20, !PT ;  /* 0x0000001423147209 */ /* 0x000fc60007810000 */
[----:B------:R-:W2:Y:S08]  /*3260*/  MUFU.TANH R39, R39 ;  /* 0x0000002700277308 */ /* 0x000eb00000002400 */
[----:B------:R3:W4:Y:S01]  /*3270*/  MUFU.TANH R78, R37 ;  /* 0x00000025004e7308 */ /* 0x0007220000002400 */
[----:B-1----:R-:W-:-:S07]  /*3280*/  FSEL R36, R38, -INF , P1 ;  /* 0xff80000026247808 */ /* 0x002fce0000800000 */
[----:B------:R-:W-:Y:S01]  /*3290*/  MUFU.TANH R79, R40 ;  /* 0x00000028004f7308 */ /* 0x000fe20000002400 */
[----:B---3--:R-:W-:Y:S02]  /*32a0*/  FSEL R37, R77, -INF , P1 ;  /* 0xff8000004d257808 */ /* 0x008fe40000800000 */
[----:B--2---:R-:W-:Y:S02]  /*32b0*/  FSEL R38, R39, -INF , P2 ;  /* 0xff80000027267808 */ /* 0x004fe40001000000 */
[----:B------:R-:W-:Y:S02]  /*32c0*/  FMNMX.FTZ R20, R37, R20, !PT ;  /* 0x0000001425147209 */ /* 0x000fe40007810000 */
[----:B------:R-:W-:Y:S01]  /*32d0*/  ISETP.GT.AND P1, PT, R152, 0x29, PT ;  /* 0x000000299800780c */ /* 0x000fe20003f24270 */
[----:B------:R-:W1:Y:S01]  /*32e0*/  MUFU.TANH R42, R42 ;  /* 0x0000002a002a7308 */ /* 0x000e620000002400 */
[----:B----4-:R-:W-:Y:S02]  /*32f0*/  FSEL R39, R78, -INF , P2 ;  /* 0xff8000004e277808 */ /* 0x010fe40001000000 */
[----:B------:R-:W-:-:S02]  /*3300*/  ISETP.GT.AND P2, PT, R152, 0x30, PT ;  /* 0x000000309800780c */ /* 0x000fc40003f44270 */
        /* <DEDUP_REMOVED lines=14> */
[----:B------:R-:W3:Y:S01]  /*33f0*/  MUFU.TANH R49, R49 ;  /* 0x0000003100317308 */ /* 0x000ee20000002400 */
[----:B-1----:R-:W-:-:S07]  /*3400*/  FSEL R45, R45, -INF , P1 ;  /* 0xff8000002d2d7808 */ /* 0x002fce0000800000 */
[----:B------:R-:W1:Y:S01]  /*3410*/  MUFU.TANH R46, R46 ;  /* 0x0000002e002e7308 */ /* 0x000e620000002400 */
[----:B--2---:R-:W-:-:S07]  /*3420*/  FSEL R182, R48, -INF , P2 ;  /* 0xff80000030b67808 */ /* 0x004fce0001000000 */
[----:B------:R2:W4:Y:S01]  /*3430*/  MUFU.TANH R163, R47 ;  /* 0x0000002f00a37308 */ /* 0x0005220000002400 */
[----:B---3--:R-:W-:-:S07]  /*3440*/  FSEL R181, R49, -INF , P3 ;  /* 0xff80000031b57808 */ /* 0x008fce0001800000 */
[----:B------:R-:W3:Y:S01]  /*3450*/  MUFU.TANH R52, R52 ;  /* 0x0000003400347308 */ /* 0x000ee20000002400 */
[----:B--2---:R-:W-:Y:S02]  /*3460*/  FSEL R47, R44, -INF , P4 ;  /* 0xff8000002c2f7808 */ /* 0x004fe40002000000 */
[----:B-1----:R-:W-:Y:S02]  /*3470*/  FSEL R183, R46, -INF , P4 ;  /* 0xff8000002eb77808 */ /* 0x002fe40002000000 */
[----:B------:R-:W-:Y:S02]  /*3480*/  FMNMX.FTZ R20, R47, R20, !PT ;  /* 0x000000142f147209 */ /* 0x000fe40007810000 */
[----:B------:R-:W-:Y:S01]  /*3490*/  ISETP.GT.AND P4, PT, R152, 0x39, PT ;  /* 0x000000399800780c */ /* 0x000fe20003f84270 */
[----:B------:R-:W1:Y:S01]  /*34a0*/  MUFU.TANH R53, R53 ;  /* 0x0000003500357308 */ /* 0x000e620000002400 */
        /* <DEDUP_REMOVED lines=9> */
[----:B-1----:R-:W-:Y:S02]  /*3540*/  FSEL R180, R53, -INF , P4 ;  /* 0xff80000035b47808 */ /* 0x002fe40002000000 */
[----:B------:R-:W-:Y:S02]  /*3550*/  FMNMX.FTZ R21, R24, R26, !PT ;  /* 0x0000001a18157209 */ /* 0x000fe40007810000 */
[----:B------:R-:W-:Y:S02]  /*3560*/  FMNMX.FTZ R49, R180, R49, !PT ;  /* 0x00000031b4317209 */ /* 0x000fe40007810000 */
[----:B------:R-:W-:Y:S01]  /*3570*/  FMNMX.FTZ R21, R28, R21, !PT ;  /* 0x000000151c157209 */ /* 0x000fe20007810000 */
[----:B------:R-:W1:Y:S01]  /*3580*/  MUFU.TANH R51, R51 ;  /* 0x0000003300337308 */ /* 0x000e620000002400 */
[----:B--2---:R-:W-:-:S02]  /*3590*/  FSEL R177, R50, -INF , P2 ;  /* 0xff80000032b17808 */ /* 0x004fc40001000000 */
[----:B------:R-:W-:Y:S02]  /*35a0*/  ISETP.GT.AND P2, PT, R152, 0x41, PT ;  /* 0x000000419800780c */ /* 0x000fe40003f44270 */
[----:B------:R-:W-:-:S03]  /*35b0*/  FMNMX.FTZ R21, R30, R21, !PT ;  /* 0x000000151e157209 */ /* 0x000fc60007810000 */
[----:B------:R-:W2:Y:S01]  /*35c0*/  MUFU.TANH R57, R57 ;  /* 0x0000003900397308 */ /* 0x000ea20000002400 */
[----:B---3--:R-:W-:Y:S02]  /*35d0*/  FSEL R172, R56, -INF , P1 ;  /* 0xff80000038ac7808 */ /* 0x008fe40000800000 */
[----:B------:R-:W-:Y:S02]  /*35e0*/  FMNMX.FTZ R21, R32, R21, !PT ;  /* 0x0000001520157209 */ /* 0x000fe40007810000 */
[----:B------:R-:W-:-:S03]  /*35f0*/  FMNMX.FTZ R49, R172, R49, !PT ;  /* 0x00000031ac317209 */ /* 0x000fc60007810000 */
[----:B------:R-:W3:Y:S01]  /*3600*/  MUFU.TANH R54, R54 ;  /* 0x0000003600367308 */ /* 0x000ee20000002400 */
[----:B-1----:R-:W-:Y:S02]  /*3610*/  FSEL R175, R51, -INF , P3 ;  /* 0xff80000033af7808 */ /* 0x002fe40001800000 */
[----:B------:R-:W-:-:S05]  /*3620*/  ISETP.GT.AND P3, PT, R152, 0x48, PT ;  /* 0x000000489800780c */ /* 0x000fca0003f64270 */
[----:B------:R-:W1:Y:S01]  /*3630*/  MUFU.TANH R60, R60 ;  /* 0x0000003c003c7308 */ /* 0x000e620000002400 */
[----:B--2---:R-:W-:-:S04]  /*3640*/  FSEL R20, R57, -INF , P2 ;  /* 0xff80000039147808 */ /* 0x004fc80001000000 */
[----:B------:R-:W-:-:S03]  /*3650*/  FMNMX.FTZ R49, R20, R49, !PT ;  /* 0x0000003114317209 */ /* 0x000fc60007810000 */
[----:B------:R-:W2:Y:S01]  /*3660*/  MUFU.TANH R61, R61 ;  /* 0x0000003d003d7308 */ /* 0x000ea20000002400 */
[----:B---3--:R-:W-:Y:S02]  /*3670*/  FSEL R179, R54, -INF , P5 ;  /* 0xff80000036b37808 */ /* 0x008fe40002800000 */
[----:B------:R-:W-:-:S05]  /*3680*/  ISETP.GT.AND P5, PT, R152, 0x49, PT ;  /* 0x000000499800780c */ /* 0x000fca0003fa4270 */
[----:B------:R-:W3:Y:S01]  /*3690*/  MUFU.TANH R55, R55 ;  /* 0x0000003700377308 */ /* 0x000ee20000002400 */
[----:B-1----:R-:W-:-:S04]  /*36a0*/  FSEL R170, R60, -INF , P3 ;  /* 0xff8000003caa7808 */ /* 0x002fc80001800000 */
[----:B------:R-:W-:Y:S02]  /*36b0*/  FMNMX.FTZ R44, R170, R49, !PT ;  /* 0x00000031aa2c7209 */ /* 0x000fe40007810000 */
[----:B------:R-:W-:Y:S01]  /*36c0*/  FMNMX.FTZ R49, R34, R21, !PT ;  /* 0x0000001522317209 */ /* 0x000fe20007810000 */
[----:B------:R-:W1:Y:S01]  /*36d0*/  MUFU.TANH R64, R64 ;  /* 0x0000004000407308 */ /* 0x000e620000002400 */
[----:B--2---:R-:W-:Y:S02]  /*36e0*/  FSEL R167, R61, -INF , P5 ;  /* 0xff8000003da77808 */ /* 0x004fe40002800000 */
[----:B------:R-:W-:Y:S02]  /*36f0*/  FMNMX.FTZ R49, R36, R49, !PT ;  /* 0x0000003124317209 */ /* 0x000fe40007810000 */
[----:B------:R-:W-:Y:S02]  /*3700*/  FMNMX.FTZ R51, R167, R44, !PT ;  /* 0x0000002ca7337209 */ /* 0x000fe40007810000 */
[----:B------:R-:W-:Y:S01]  /*3710*/  FMNMX.FTZ R49, R38, R49, !PT ;  /* 0x0000003126317209 */ /* 0x000fe20007810000 */
[----:B------:R-:W2:Y:S01]  /*3720*/  MUFU.TANH R58, R58 ;  /* 0x0000003a003a7308 */ /* 0x000ea20000002400 */
[----:B---3--:R-:W-:-:S02]  /*3730*/  FSEL R178, R55, -INF , P4 ;  /* 0xff80000037b27808 */ /* 0x008fc40002000000 */
[----:B------:R-:W-:Y:S02]  /*3740*/  ISETP.GT.AND P4, PT, R152, 0x51, PT ;  /* 0x000000519800780c */ /* 0x000fe40003f84270 */
[----:B------:R-:W-:-:S03]  /*3750*/  FMNMX.FTZ R49, R40, R49, !PT ;  /* 0x0000003128317209 */ /* 0x000fc60007810000 */
[----:B------:R-:W3:Y:S01]  /*3760*/  MUFU.TANH R65, R65 ;  /* 0x0000004100417308 */ /* 0x000ee20000002400 */
[----:B-1----:R-:W-:-:S04]  /*3770*/  FSEL R168, R64, -INF , P6 ;  /* 0xff80000040a87808 */ /* 0x002fc80003000000 */
[----:B------:R-:W-:-:S03]  /*3780*/  FMNMX.FTZ R44, R168, R51, !PT ;  /* 0x00000033a82c7209 */ /* 0x000fc60007810000 */
[----:B------:R-:W1:Y:S01]  /*3790*/  MUFU.TANH R68, R68 ;  /* 0x0000004400447308 */ /* 0x000e620000002400 */
[----:B--2---:R-:W-:Y:S02]  /*37a0*/  FSEL R166, R58, -INF , P1 ;  /* 0xff8000003aa67808 */ /* 0x004fe40000800000 */
[----:B------:R-:W-:-:S05]  /*37b0*/  ISETP.GT.AND P1, PT, R152, 0x58, PT ;  /* 0x000000589800780c */ /* 0x000fca0003f24270 */
[----:B------:R-:W2:Y:S01]  /*37c0*/  MUFU.TANH R59, R59 ;  /* 0x0000003b003b7308 */ /* 0x000ea20000002400 */
[----:B---3--:R-:W-:-:S04]  /*37d0*/  FSEL R21, R65, -INF , P4 ;  /* 0xff80000041157808 */ /* 0x008fc80002000000 */
[----:B------:R-:W-:-:S03]  /*37e0*/  FMNMX.FTZ R44, R21, R44, !PT ;  /* 0x0000002c152c7209 */ /* 0x000fc60007810000 */
[----:B------:R-:W3:Y:S01]  /*37f0*/  MUFU.TANH R62, R62 ;  /* 0x0000003e003e7308 */ /* 0x000ee20000002400 */
[----:B-1----:R-:W-:-:S04]  /*3800*/  FSEL R173, R68, -INF , P1 ;  /* 0xff80000044ad7808 */ /* 0x002fc80000800000 */
[----:B------:R-:W-:Y:S02]  /*3810*/  FMNMX.FTZ R51, R173, R44, !PT ;  /* 0x0000002cad337209 */ /* 0x000fe40007810000 */
[----:B------:R-:W-:Y:S01]  /*3820*/  FMNMX.FTZ R44, R42, R49, !PT ;  /* 0x000000312a2c7209 */ /* 0x000fe20007810000 */
[----:B------:R-:W1:Y:S01]  /*3830*/  MUFU.TANH R63, R63 ;  /* 0x0000003f003f7308 */ /* 0x000e620000002400 */
[----:B--2---:R-:W-:Y:S02]  /*3840*/  FSEL R169, R59, -INF , P2 ;  /* 0xff8000003ba97808 */ /* 0x004fe40001000000 */
[----:B------:R-:W-:Y:S02]  /*3850*/  FMNMX.FTZ R44, R183, R44, !PT ;  /* 0x0000002cb72c7209 */ /* 0x000fe40007810000 */
[----:B------:R-:W-:Y:S02]  /*3860*/  ISETP.GT.AND P2, PT, R152, 0x59, PT ;  /* 0x000000599800780c */ /* 0x000fe40003f44270 */
[----:B------:R-:W-:Y:S01]  /*3870*/  FMNMX.FTZ R44, R163, R44, !PT ;  /* 0x0000002ca32c7209 */ /* 0x000fe20007810000 */
[----:B------:R-:W2:Y:S01]  /*3880*/  MUFU.TANH R66, R66 ;  /* 0x0000004200427308 */ /* 0x000ea20000002400 */
[----:B---3--:R-:W-:-:S02]  /*3890*/  FSEL R184, R62, -INF , P3 ;  /* 0xff8000003eb87808 */ /* 0x008fc40001800000 */
[----:B------:R-:W-:-:S04]  /*38a0*/  FMNMX.FTZ R44, R177, R44, !PT ;  /* 0x0000002cb12c7209 */ /* 0x000fc80007810000 */
[----:B------:R-:W-:Y:S01]  /*38b0*/  FMNMX.FTZ R44, R175, R44, !PT ;  /* 0x0000002caf2c7209 */ /* 0x000fe20007810000 */
[----:B------:R-:W3:Y:S01]  /*38c0*/  MUFU.TANH R67, R67 ;  /* 0x0000004300437308 */ /* 0x000ee20000002400 */
[----:B-1----:R-:W-:Y:S02]  /*38d0*/  FSEL R185, R63, -INF , P5 ;  /* 0xff8000003fb97808 */ /* 0x002fe40002800000 */
[----:B------:R-:W-:-:S04]  /*38e0*/  FMNMX.FTZ R49, R179, R44, !PT ;  /* 0x0000002cb3317209 */ /* 0x000fc80007810000 */
[----:B------:R-:W-:Y:S01]  /*38f0*/  FMNMX.FTZ R49, R178, R49, !PT ;  /* 0x00000031b2317209 */ /* 0x000fe20007810000 */
[----:B------:R-:W1:Y:S01]  /*3900*/  MUFU.TANH R69, R69 ;  /* 0x0000004500457308 */ /* 0x000e620000002400 */
[----:B--2---:R-:W-:Y:S02]  /*3910*/  FSEL R186, R66, -INF , P6 ;  /* 0xff80000042ba7808 */ /* 0x004fe40003000000 */
[----:B------:R-:W-:-:S04]  /*3920*/  FMNMX.FTZ R44, R166, R49, !PT ;  /* 0x00000031a62c7209 */ /* 0x000fc80007810000 */
[----:B------:R-:W-:Y:S01]  /*3930*/  FMNMX.FTZ R49, R169, R44, !PT ;  /* 0x0000002ca9317209 */ /* 0x000fe20007810000 */
        /* <DEDUP_REMOVED lines=8> */
[----:B------:R-:W-:Y:S02]  /*39c0*/  FMNMX.FTZ R49, R187, R44, !PT ;  /* 0x0000002cbb317209 */ /* 0x000fe40007810000 */
[----:B--2---:R-:W-:Y:S01]  /*39d0*/  FSEL R188, R70, -INF , P1 ;  /* 0xff80000046bc7808 */ /* 0x004fe20000800000 */
[----:B------:R-:W1:Y:S03]  /*39e0*/  SHFL.BFLY PT, R46, R51, 0x2, 0x1f ;  /* 0x0c401f00332e7f89 */ /* 0x000e6600000e0000 */
[----:B------:R-:W-:-:S02]  /*39f0*/  FMNMX.FTZ R44, R188, R49, !PT ;  /* 0x00000031bc2c7209 */ /* 0x000fc40007810000 */
[----:B---3--:R-:W-:-:S04]  /*3a00*/  FSEL R189, R71, -INF , P2 ;  /* 0xff80000047bd7808 */ /* 0x008fc80001000000 */
        /* <DEDUP_REMOVED lines=50> */
[----:B------:R2:W4:Y:S01]  /*3d30*/  MUFU.EX2 R153, R26 ;  /* 0x0000001a00997308 */ /* 0x0005220000000800 */
[--C-:B------:R-:W-:Y:S01]  /*3d40*/  FFMA.FTZ R188, R188, UR10, -R191.reuse ;  /* 0x0000000abcbc7c23 */ /* 0x100fe200080108bf */
[----:B------:R-:W-:Y:S01]  /*3d50*/  FFMA.FTZ R189, R189, UR10, -R191 ;  /* 0x0000000abdbd7c23 */ /* 0x000fe200080108bf */
[----:B------:R-:W-:-:S05]  /*3d60*/  FFMA.FTZ R168, R168, UR10, -R190 ;  /* 0x0000000aa8a87c23 */ /* 0x000fca00080108be */
[----:B------:R3:W-:Y:S01]  /*3d70*/  MUFU.EX2 R154, R31 ;  /* 0x0000001f009a7308 */ /* 0x0007e20000000800 */
[----:B--2---:R-:W-:Y:S01]  /*3d80*/  FADD.FTZ R26, R25, R152 ;  /* 0x00000098191a7221 */ /* 0x004fe20000010000 */
[----:B------:R-:W-:-:S06]  /*3d90*/  F2FP.F16.F32.PACK_AB R152, R152, R25 ;  /* 0x000000199898723e */ /* 0x000fcc00000000ff */
[----:B------:R-:W2:Y:S01]  /*3da0*/  MUFU.EX2 R28, R28 ;  /* 0x0000001c001c7308 */ /* 0x000ea20000000800 */
[----:B---3--:R-:W-:Y:S01]  /*3db0*/  FADD.FTZ R31, R29, R26 ;  /* 0x0000001a1d1f7221 */ /* 0x008fe20000010000 */
[----:B----4-:R-:W-:Y:S01]  /*3dc0*/  FADD.FTZ R27, R24, R153 ;  /* 0x00000099181b7221 */ /* 0x010fe20000010000 */
[----:B------:R-:W-:-:S05]  /*3dd0*/  F2FP.F16.F32.PACK_AB R153, R153, R24 ;  /* 0x000000189999723e */ /* 0x000fca00000000ff */
[----:B------:R-:W3:Y:S08]  /*3de0*/  MUFU.EX2 R33, R33 ;  /* 0x0000002100217308 */ /* 0x000ef00000000800 */
[----:B------:R4:W5:Y:S01]  /*3df0*/  MUFU.EX2 R155, R30 ;  /* 0x0000001e009b7308 */ /* 0x0009620000000800 */
[----:B--2---:R-:W-:-:S07]  /*3e00*/  FADD.FTZ R26, R28, R27 ;  /* 0x0000001b1c1a7221 */ /* 0x004fce0000010000 */
[----:B------:R-:W2:Y:S01]  /*3e10*/  MUFU.EX2 R156, R35 ;  /* 0x00000023009c7308 */ /* 0x000ea20000000800 */
[C---:B----4-:R-:W-:Y:S01]  /*3e20*/  FADD.FTZ R30, R154.reuse, R31 ;  /* 0x0000001f9a1e7221 */ /* 0x050fe20000010000 */
[----:B------:R-:W-:-:S03]  /*3e30*/  F2FP.F16.F32.PACK_AB R154, R154, R29 ;  /* 0x0000001d9a9a723e */ /* 0x000fc600000000ff */
[----:B---3--:R-:W-:-:S03]  /*3e40*/  FADD.FTZ R27, R33, R30 ;  /* 0x0000001e211b7221 */ /* 0x008fc60000010000 */
[----:B------:R-:W3:Y:S01]  /*3e50*/  MUFU.EX2 R32, R32 ;  /* 0x0000002000207308 */ /* 0x000ee20000000800 */
[C---:B-----5:R-:W-:Y:S01]  /*3e60*/  FADD.FTZ R25, R155.reuse, R26 ;  /* 0x0000001a9b197221 */ /* 0x060fe20000010000 */
[----:B------:R-:W-:-:S06]  /*3e70*/  F2FP.F16.F32.PACK_AB R155, R155, R28 ;  /* 0x0000001c9b9b723e */ /* 0x000fcc00000000ff */
[----:B------:R-:W4:Y:S01]  /*3e80*/  MUFU.EX2 R37, R37 ;  /* 0x0000002500257308 */ /* 0x000f220000000800 */
[C---:B--2---:R-:W-:Y:S01]  /*3e90*/  FADD.FTZ R26, R156.reuse, R27 ;  /* 0x0000001b9c1a7221 */ /* 0x044fe20000010000 */
[----:B------:R-:W-:-:S06]  /*3ea0*/  F2FP.F16.F32.PACK_AB R156, R156, R33 ;  /* 0x000000219c9c723e */ /* 0x000fcc00000000ff */
[----:B------:R-:W2:Y:S01]  /*3eb0*/  MUFU.EX2 R157, R34 ;  /* 0x00000022009d7308 */ /* 0x000ea20000000800 */
[----:B---3--:R-:W-:-:S07]  /*3ec0*/  FADD.FTZ R24, R32, R25 ;  /* 0x0000001920187221 */ /* 0x008fce0000010000 */
[----:B------:R-:W3:Y:S01]  /*3ed0*/  MUFU.EX2 R158, R39 ;  /* 0x00000027009e7308 */ /* 0x000ee20000000800 */
[----:B----4-:R-:W-:-:S07]  /*3ee0*/  FADD.FTZ R27, R37, R26 ;  /* 0x0000001a251b7221 */ /* 0x010fce0000010000 */
[----:B------:R-:W4:Y:S01]  /*3ef0*/  MUFU.EX2 R36, R36 ;  /* 0x0000002400247308 */ /* 0x000f220000000800 */
[C---:B--2---:R-:W-:Y:S01]  /*3f00*/  FADD.FTZ R25, R157.reuse, R24 ;  /* 0x000000189d197221 */ /* 0x044fe20000010000 */
[----:B------:R-:W-:-:S06]  /*3f10*/  F2FP.F16.F32.PACK_AB R157, R157, R32 ;  /* 0x000000209d9d723e */ /* 0x000fcc00000000ff */
[----:B------:R-:W2:Y:S01]  /*3f20*/  MUFU.EX2 R41, R41 ;  /* 0x0000002900297308 */ /* 0x000ea20000000800 */
[C---:B---3--:R-:W-:Y:S01]  /*3f30*/  FADD.FTZ R26, R158.reuse, R27 ;  /* 0x0000001b9e1a7221 */ /* 0x048fe20000010000 */
[----:B------:R-:W-:-:S06]  /*3f40*/  F2FP.F16.F32.PACK_AB R158, R158, R37 ;  /* 0x000000259e9e723e */ /* 0x000fcc00000000ff */
[----:B------:R-:W3:Y:S01]  /*3f50*/  MUFU.EX2 R159, R38 ;  /* 0x00000026009f7308 */ /* 0x000ee20000000800 */
[----:B----4-:R-:W-:-:S07]  /*3f60*/  FADD.FTZ R24, R36, R25 ;  /* 0x0000001924187221 */ /* 0x010fce0000010000 */
[----:B------:R-:W4:Y:S01]  /*3f70*/  MUFU.EX2 R160, R43 ;  /* 0x0000002b00a07308 */ /* 0x000f220000000800 */
[----:B--2---:R-:W-:-:S07]  /*3f80*/  FADD.FTZ R27, R41, R26 ;  /* 0x0000001a291b7221 */ /* 0x004fce0000010000 */
[----:B------:R-:W2:Y:S01]  /*3f90*/  MUFU.EX2 R40, R40 ;  /* 0x0000002800287308 */ /* 0x000ea20000000800 */
[C---:B---3--:R-:W-:Y:S01]  /*3fa0*/  FADD.FTZ R25, R159.reuse, R24 ;  /* 0x000000189f197221 */ /* 0x048fe20000010000 */
[----:B------:R-:W-:-:S06]  /*3fb0*/  F2FP.F16.F32.PACK_AB R159, R159, R36 ;  /* 0x000000249f9f723e */ /* 0x000fcc00000000ff */
[----:B------:R-:W3:Y:S01]  /*3fc0*/  MUFU.EX2 R47, R47 ;  /* 0x0000002f002f7308 */ /* 0x000ee20000000800 */
[C---:B----4-:R-:W-:Y:S01]  /*3fd0*/  FADD.FTZ R26, R160.reuse, R27 ;  /* 0x0000001ba01a7221 */ /* 0x050fe20000010000 */
[----:B------:R-:W-:-:S06]  /*3fe0*/  F2FP.F16.F32.PACK_AB R160, R160, R41 ;  /* 0x00000029a0a0723e */ /* 0x000fcc00000000ff */
[----:B------:R-:W4:Y:S01]  /*3ff0*/  MUFU.EX2 R161, R42 ;  /* 0x0000002a00a17308 */ /* 0x000f220000000800 */
[----:B--2---:R-:W-:-:S07]  /*4000*/  FADD.FTZ R24, R40, R25 ;  /* 0x0000001928187221 */ /* 0x004fce0000010000 */
[----:B------:R-:W2:Y:S01]  /*4010*/  MUFU.EX2 R162, R45 ;  /* 0x0000002d00a27308 */ /* 0x000ea20000000800 */
[----:B---3--:R-:W-:-:S07]  /*4020*/  FADD.FTZ R25, R47, R26 ;  /* 0x0000001a2f197221 */ /* 0x008fce0000010000 */
[----:B------:R-:W-:Y:S01]  /*4030*/  MUFU.EX2 R20, R20 ;  /* 0x0000001400147308 */ /* 0x000fe20000000800 */
[C---:B----4-:R-:W-:Y:S01]  /*4040*/  FADD.FTZ R193, R161.reuse, R24 ;  /* 0x00000018a1c17221 */ /* 0x050fe20000010000 */
[----:B------:R-:W-:-:S06]  /*4050*/  F2FP.F16.F32.PACK_AB R161, R161, R40 ;  /* 0x00000028a1a1723e */ /* 0x000fcc00000000ff */
[----:B------:R-:W-:Y:S01]  /*4060*/  MUFU.EX2 R166, R166 ;  /* 0x000000a600a67308 */ /* 0x000fe20000000800 */
[C---:B--2---:R-:W-:Y:S01]  /*4070*/  FADD.FTZ R192, R162.reuse, R25 ;  /* 0x00000019a2c07221 */ /* 0x044fe20000010000 */
[----:B------:R-:W-:Y:S02]  /*4080*/  F2FP.F16.F32.PACK_AB R162, R162, R47 ;  /* 0x0000002fa2a2723e */ /* 0x000fe400000000ff */
[----:B-1----:R-:W-:-:S04]  /*4090*/  WARPGROUP.ARRIVE ;  /* 0x00000000000079c5 */ /* 0x002fc80000000000 */
[----:B------:R-:W-:Y:S02]  /*40a0*/  MUFU.EX2 R21, R21 ;  /* 0x0000001500157308 */ /* 0x000fe40000000800 */
[----:B------:R-:W-:Y:S01]  /*40b0*/  HGMMA.64x256x16.F32 R24, R152, gdesc[UR12].tnspB, RZ, !UPT, gsb0 ;  /* 0x43e0000c98187df0 */ /* 0x000fe2000c0008ff */
[----:B------:R-:W-:-:S05]  /*40c0*/  UMOV UR15, 0x40000040 ;  /* 0x40000040000f7882 */ /* 0x000fca0000000000 */
[----:B------:R-:W-:Y:S08]  /*40d0*/  MUFU.EX2 R173, R173 ;  /* 0x000000ad00ad7308 */ /* 0x000ff00000000800 */
[----:B------:R-:W-:Y:S08]  /*40e0*/  MUFU.EX2 R174, R174 ;  /* 0x000000ae00ae7308 */ /* 0x000ff00000000800 */
[----:B------:R-:W-:Y:S08]  /*40f0*/  MUFU.EX2 R186, R186 ;  /* 0x000000ba00ba7308 */ /* 0x000ff00000000800 */
[----:B------:R-:W-:Y:S08]  /*4100*/  MUFU.EX2 R187, R187 ;  /* 0x000000bb00bb7308 */ /* 0x000ff00000000800 */
[----:B------:R-:W-:Y:S08]  /*4110*/  MUFU.EX2 R188, R188 ;  /* 0x000000bc00bc7308 */ /* 0x000ff00000000800 */
[----:B------:R-:W-:Y:S01]  /*4120*/  MUFU.EX2 R189, R189 ;  /* 0x000000bd00bd7308 */ /* 0x000fe20000000800 */
[----:B------:R-:W-:-:S02]  /*4130*/  WARPGROUP.DEPBAR.LE gsb0, 0x0 ;  /* 0x00008000000079c5 */ /* 0x000fc40000010000 */
[----:B------:R-:W-:Y:S01]  /*4140*/  WARPGROUP.ARRIVE ;  /* 0x00000000000079c5 */ /* 0x000fe20000000000 */
[----:B------:R-:W-:Y:S01]  /*4150*/  FFMA.FTZ R152, R163, UR10, -R191 ;  /* 0x0000000aa3987c23 */ /* 0x000fe200080108bf */
[----:B------:R-:W-:-:S03]  /*4160*/  FFMA.FTZ R153, R182, UR10, -R190 ;  /* 0x0000000ab6997c23 */ /* 0x000fc600080108be */
[----:B------:R-:W1:Y:S01]  /*4170*/  MUFU.EX2 R163, R183 ;  /* 0x000000b700a37308 */ /* 0x000e620000000800 */
[----:B------:R-:W-:Y:S01]  /*4180*/  FFMA.FTZ R154, R181, UR10, -R190 ;  /* 0x0000000ab59a7c23 */ /* 0x000fe200080108be */
[----:B------:R-:W-:Y:S01]  /*4190*/  FFMA.FTZ R155, R177, UR10, -R191 ;  /* 0x0000000ab19b7c23 */ /* 0x000fe200080108bf */
[----:B------:R-:W-:Y:S01]  /*41a0*/  HGMMA.64x256x16.F32 R24, R156, gdesc[UR16].tnspB, R24, gsb0 ;  /* 0x43e000109c187df0 */ /* 0x000fe20008000818 */
[----:B------:R-:W-:Y:S01]  /*41b0*/  UMOV UR18, UR4 ;  /* 0x0000000400127c82 */ /* 0x000fe20008000000 */
[----:B------:R-:W-:Y:S01]  /*41c0*/  UMOV UR19, 0x40000040 ;  /* 0x4000004000137882 */ /* 0x000fe20000000000 */
[----:B------:R-:W-:Y:S02]  /*41d0*/  UIADD3 UR4, UR14, 0x180, URZ ;  /* 0x000001800e047890 */ /* 0x000fe4000fffe03f */
[----:B------:R-:W2:Y:S08]  /*41e0*/  MUFU.EX2 R152, R152 ;  /* 0x0000009800987308 */ /* 0x000eb00000000800 */
[----:B------:R-:W-:Y:S01]  /*41f0*/  MUFU.EX2 R153, R153 ;  /* 0x0000009900997308 */ /* 0x000fe20000000800 */
[----:B-1----:R-:W-:-:S07]  /*4200*/  FADD.FTZ R193, R163, R193 ;  /* 0x000000c1a3c17221 */ /* 0x002fce0000010000 */
[----:B------:R-:W1:Y:S01]  /*4210*/  MUFU.EX2 R154, R154 ;  /* 0x0000009a009a7308 */ /* 0x000e620000000800 */
[C---:B--2---:R-:W-:Y:S01]  /*4220*/  F2FP.F16.F32.PACK_AB R163, R152.reuse, R163 ;  /* 0x000000a398a3723e */ /* 0x044fe200000000ff */
[----:B------:R-:W-:-:S06]  /*4230*/  FADD.FTZ R193, R152, R193 ;  /* 0x000000c198c17221 */ /* 0x000fcc0000010000 */
[----:B------:R-:W2:Y:S01]  /*4240*/  MUFU.EX2 R155, R155 ;  /* 0x0000009b009b7308 */ /* 0x000ea20000000800 */
[----:B-1----:R-:W-:Y:S01]  /*4250*/  F2FP.F16.F32.PACK_AB R152, R154, R153 ;  /* 0x000000999a98723e */ /* 0x002fe200000000ff */
[----:B--2---:R-:W-:Y:S01]  /*4260*/  FADD.FTZ R193, R155, R193 ;  /* 0x000000c19bc17221 */ /* 0x004fe20000010000 */
[----:B------:R-:W-:Y:S02]  /*4270*/  WARPGROUP.DEPBAR.LE gsb0, 0x0 ;  /* 0x00008000000079c5 */ /* 0x000fe40000010000 */
[----:B------:R-:W-:Y:S01]  /*4280*/  WARPGROUP.ARRIVE ;  /* 0x00000000000079c5 */ /* 0x000fe20000000000 */
[--C-:B------:R-:W-:Y:S01]  /*4290*/  FFMA.FTZ R158, R175, UR10, -R191.reuse ;  /* 0x0000000aaf9e7c23 */ /* 0x100fe200080108bf */
[--C-:B------:R-:W-:Y:S01]  /*42a0*/  FFMA.FTZ R156, R176, UR10, -R190.reuse ;  /* 0x0000000ab09c7c23 */ /* 0x100fe200080108be */
[----:B------:R-:W-:Y:S01]  /*42b0*/  FFMA.FTZ R157, R180, UR10, -R190 ;  /* 0x0000000ab49d7c23 */ /* 0x000fe200080108be */
[----:B------:R-:W-:Y:S02]  /*42c0*/  FFMA.FTZ R159, R179, UR10, -R191 ;  /* 0x0000000ab39f7c23 */ /* 0x000fe400080108bf */
[----:B------:R-:W-:Y:S01]  /*42d0*/  HGMMA.64x256x16.F32 R24, R160, gdesc[UR16].tnspB, R24, gsb0 ;  /* 0x43e00010a0187df0 */ /* 0x000fe20008000818 */
[----:B------:R-:W1:Y:S01]  /*42e0*/  MUFU.EX2 R158, R158 ;  /* 0x0000009e009e7308 */ /* 0x000e620000000800 */
[----:B------:R-:W-:Y:S01]  /*42f0*/  UMOV UR18, UR4 ;  /* 0x0000000400127c82 */ /* 0x000fe20008000000 */
[----:B------:R-:W-:Y:S01]  /*4300*/  UMOV UR19, 0x40000040 ;  /* 0x4000004000137882 */ /* 0x000fe20000000000 */
[----:B------:R-:W-:-:S02]  /*4310*/  UIADD3 UR4, UR14, 0x200, URZ ;  /* 0x000002000e047890 */ /* 0x000fc4000fffe03f */
[----:B------:R-:W-:-:S03]  /*4320*/  UIADD3 UR14, UR14, 0x280, URZ ;  /* 0x000002800e0e7890 */ /* 0x000fc6000fffe03f */
[----:B------:R-:W-:Y:S08]  /*4330*/  MUFU.EX2 R156, R156 ;  /* 0x0000009c009c7308 */ /* 0x000ff00000000800 */
[----:B------:R-:W-:Y:S01]  /*4340*/  MUFU.EX2 R157, R157 ;  /* 0x0000009d009d7308 */ /* 0x000fe20000000800 */
[----:B-1----:R-:W-:-:S07]  /*4350*/  FADD.FTZ R193, R158, R193 ;  /* 0x000000c19ec17221 */ /* 0x002fce0000010000 */
[----:B------:R-:W1:Y:S02]  /*4360*/  MUFU.EX2 R159, R159 ;  /* 0x0000009f009f7308 */ /* 0x000e640000000800 */
[----:B-1----:R-:W-:Y:S01]  /*4370*/  FADD.FTZ R193, R159, R193 ;  /* 0x000000c19fc17221 */ /* 0x002fe20000010000 */
[----:B------:R-:W-:Y:S02]  /*4380*/  WARPGROUP.DEPBAR.LE gsb0, 0x0 ;  /* 0x00008000000079c5 */ /* 0x000fe40000010000 */
[----:B------:R-:W-:Y:S01]  /*4390*/  FFMA.FTZ R160, R178, UR10, -R191 ;  /* 0x0000000ab2a07c23 */ /* 0x000fe200080108bf */
[----:B------:R-:W-:Y:S01]  /*43a0*/  FADD.FTZ R161, R153, R192 ;  /* 0x000000c099a17221 */ /* 0x000fe20000010000 */
[----:B------:R-:W-:Y:S01]  /*43b0*/  F2FP.F16.F32.PACK_AB R153, R158, R155 ;  /* 0x0000009b9e99723e */ /* 0x000fe200000000ff */
[--C-:B------:R-:W-:Y:S01]  /*43c0*/  FFMA.FTZ R163, R167, UR10, -R190.reuse ;  /* 0x0000000aa7a37c23 */ /* 0x100fe200080108be */
[----:B------:R-:W-:Y:S01]  /*43d0*/  FFMA.FTZ R162, R170, UR10, -R190 ;  /* 0x0000000aaaa27c23 */ /* 0x000fe200080108be */
[----:B------:R-:W-:Y:S01]  /*43e0*/  FADD.FTZ R161, R154, R161 ;  /* 0x000000a19aa17221 */ /* 0x000fe20000010000 */
[----:B------:R-:W1:Y:S01]  /*43f0*/  MUFU.EX2 R160, R160 ;  /* 0x000000a000a07308 */ /* 0x000e620000000800 */
[----:B------:R-:W-:Y:S01]  /*4400*/  F2FP.F16.F32.PACK_AB R154, R157, R156 ;  /* 0x0000009c9d9a723e */ /* 0x000fe200000000ff */
[----:B------:R-:W-:Y:S01]  /*4410*/  FFMA.FTZ R167, R169, UR10, -R191 ;  /* 0x0000000aa9a77c23 */ /* 0x000fe200080108bf */
[----:B------:R-:W-:Y:S01]  /*4420*/  FADD.FTZ R161, R156, R161 ;  /* 0x000000a19ca17221 */ /* 0x000fe20000010000 */
[----:B------:R-:W-:-:S03]  /*4430*/  FFMA.FTZ R156, R185, UR10, -R191 ;  /* 0x0000000ab99c7c23 */ /* 0x000fc600080108bf */
[----:B------:R-:W-:Y:S01]  /*4440*/  FADD.FTZ R161, R157, R161 ;  /* 0x000000a19da17221 */ /* 0x000fe20000010000 */
[----:B------:R-:W-:Y:S08]  /*4450*/  MUFU.EX2 R162, R162 ;  /* 0x000000a200a27308 */ /* 0x000ff00000000800 */
[----:B------:R-:W-:Y:S01]  /*4460*/  MUFU.EX2 R163, R163 ;  /* 0x000000a300a37308 */ /* 0x000fe20000000800 */
[C---:B-1----:R-:W-:Y:S01]  /*4470*/  F2FP.F16.F32.PACK_AB R155, R160.reuse, R159 ;  /* 0x0000009fa09b723e */ /* 0x042fe200000000ff */
[----:B------:R-:W-:-:S03]  /*4480*/  FADD.FTZ R193, R160, R193 ;  /* 0x000000c1a0c17221 */ /* 0x000fc60000010000 */
[----:B------:R-:W-:Y:S01]  /*4490*/  WARPGROUP.ARRIVE ;  /* 0x00000000000079c5 */ /* 0x000fe20000000000 */
[----:B------:R-:W-:Y:S02]  /*44a0*/  FADD.FTZ R193, R166, R193 ;  /* 0x000000c1a6c17221 */ /* 0x000fe40000010000 */
[----:B------:R-:W1:Y:S03]  /*44b0*/  MUFU.EX2 R167, R167 ;  /* 0x000000a700a77308 */ /* 0x000e660000000800 */
[----:B------:R-:W-:Y:S01]  /*44c0*/  HGMMA.64x256x16.F32 R24, R152, gdesc[UR16].tnspB, R24, gsb0 ;  /* 0x43e0001098187df0 */ /* 0x000fe20008000818 */
[----:B------:R-:W-:Y:S01]  /*44d0*/  UMOV UR18, UR4 ;  /* 0x0000000400127c82 */ /* 0x000fe20008000000 */
[----:B------:R-:W-:-:S03]  /*44e0*/  UMOV UR19, 0x40000040 ;  /* 0x4000004000137882 */ /* 0x000fc60000000000 */
[----:B------:R-:W2:Y:S08]  /*44f0*/  MUFU.EX2 R158, R184 ;  /* 0x000000b8009e7308 */ /* 0x000eb00000000800 */
[----:B------:R-:W3:Y:S01]  /*4500*/  MUFU.EX2 R156, R156 ;  /* 0x0000009c009c7308 */ /* 0x000ee20000000800 */
[----:B-1----:R-:W-:-:S04]  /*4510*/  FADD.FTZ R193, R167, R193 ;  /* 0x000000c1a7c17221 */ /* 0x002fc80000010000 */
[----:B--2---:R-:W-:Y:S01]  /*4520*/  FADD.FTZ R193, R158, R193 ;  /* 0x000000c19ec17221 */ /* 0x004fe20000010000 */
[----:B------:R-:W-:Y:S02]  /*4530*/  WARPGROUP.DEPBAR.LE gsb0, 0x0 ;  /* 0x00008000000079c5 */ /* 0x000fe40000010000 */
[----:B------:R-:W-:Y:S01]  /*4540*/  FFMA.FTZ R152, R172, UR10, -R190 ;  /* 0x0000000aac987c23 */ /* 0x000fe200080108be */
[----:B------:R-:W-:Y:S02]  /*4550*/  F2FP.F16.F32.PACK_AB R153, R167, R166 ;  /* 0x000000a6a799723e */ /* 0x000fe400000000ff */
[----:B------:R-:W-:Y:S02]  /*4560*/  F2FP.F16.F32.PACK_AB R154, R163, R162 ;  /* 0x000000a2a39a723e */ /* 0x000fe400000000ff */
[C---:B---3--:R-:W-:Y:S01]  /*4570*/  F2FP.F16.F32.PACK_AB R155, R156.reuse, R158 ;  /* 0x0000009e9c9b723e */ /* 0x048fe200000000ff */
[----:B------:R-:W1:Y:S01]  /*4580*/  MUFU.EX2 R152, R152 ;  /* 0x0000009800987308 */ /* 0x000e620000000800 */
[----:B------:R-:W-:-:S04]  /*4590*/  FADD.FTZ R156, R156, R193 ;  /* 0x000000c19c9c7221 */ /* 0x000fc80000010000 */
[----:B------:R-:W-:Y:S01]  /*45a0*/  FADD.FTZ R156, R186, R156 ;  /* 0x0000009cba9c7221 */ /* 0x000fe20000010000 */
[----:B-1----:R-:W-:Y:S01]  /*45b0*/  FADD.FTZ R161, R152, R161 ;  /* 0x000000a198a17221 */ /* 0x002fe20000010000 */
[----:B------:R-:W-:-:S03]  /*45c0*/  F2FP.F16.F32.PACK_AB R152, R20, R152 ;  /* 0x000000981498723e */ /* 0x000fc600000000ff */
[----:B------:R-:W-:Y:S01]  /*45d0*/  FADD.FTZ R161, R20, R161 ;  /* 0x000000a114a17221 */ /* 0x000fe20000010000 */
[----:B------:R-:W-:-:S03]  /*45e0*/  WARPGROUP.ARRIVE ;  /* 0x00000000000079c5 */ /* 0x000fc60000000000 */
[----:B------:R-:W-:-:S03]  /*45f0*/  FADD.FTZ R161, R162, R161 ;  /* 0x000000a1a2a17221 */ /* 0x000fc60000010000 */
[----:B------:R-:W-:Y:S01]  /*4600*/  HGMMA.64x256x16.F32 R24, R152, gdesc[UR16].tnspB, R24, gsb0 ;  /* 0x43e0001098187df0 */ /* 0x000fe20008000818 */
[----:B------:R-:W-:Y:S02]  /*4610*/  FADD.FTZ R20, R163, R161 ;  /* 0x000000a1a3147221 */ /* 0x000fe40000010000 */
[----:B------:R-:W-:Y:S02]  /*4620*/  WARPGROUP.DEPBAR.LE gsb0, 0x0 ;  /* 0x00008000000079c5 */ /* 0x000fe40000010000 */
[----:B------:R-:W1:Y:S01]  /*4630*/  MUFU.EX2 R152, R168 ;  /* 0x000000a800987308 */ /* 0x000e620000000800 */
[C---:B------:R-:W-:Y:S01]  /*4640*/  F2FP.F16.F32.PACK_AB R153, R187.reuse, R186 ;  /* 0x000000babb99723e */ /* 0x040fe200000000ff */
[----:B------:R-:W-:Y:S01]  /*4650*/  FADD.FTZ R187, R187, R156 ;  /* 0x0000009cbbbb7221 */ /* 0x000fe20000010000 */
[----:B------:R-:W-:Y:S02]  /*4660*/  F2FP.F16.F32.PACK_AB R154, R174, R173 ;  /* 0x000000adae9a723e */ /* 0x000fe400000000ff */
[----:B------:R-:W-:Y:S01]  /*4670*/  F2FP.F16.F32.PACK_AB R155, R189, R188 ;  /* 0x000000bcbd9b723e */ /* 0x000fe200000000ff */
[----:B------:R-:W-:-:S04]  /*4680*/  FADD.FTZ R188, R188, R187 ;  /* 0x000000bbbcbc7221 */ /* 0x000fc80000010000 */
[----:B------:R-:W-:Y:S01]  /*4690*/  FADD.FTZ R208, R189, R188 ;  /* 0x000000bcbdd07221 */ /* 0x000fe20000010000 */
[----:B-1----:R-:W-:Y:S01]  /*46a0*/  FADD.FTZ R20, R152, R20 ;  /* 0x0000001498147221 */ /* 0x002fe20000010000 */
[----:B------:R-:W-:-:S03]  /*46b0*/  F2FP.F16.F32.PACK_AB R152, R21, R152 ;  /* 0x000000981598723e */ /* 0x000fc600000000ff */
[----:B------:R-:W-:Y:S01]  /*46c0*/  FADD.FTZ R20, R21, R20 ;  /* 0x0000001415147221 */ /* 0x000fe20000010000 */
[----:B------:R-:W-:-:S03]  /*46d0*/  WARPGROUP.ARRIVE ;  /* 0x00000000000079c5 */ /* 0x000fc60000000000 */
[----:B------:R-:W-:-:S04]  /*46e0*/  FADD.FTZ R173, R173, R20 ;  /* 0x00000014adad7221 */ /* 0x000fc80000010000 */
[----:B------:R-:W-:Y:S01]  /*46f0*/  HGMMA.64x256x16.F32 R24, R152, gdesc[UR12].tnspB, R24, gsb0 ;  /* 0x43e0000c98187df0 */ /* 0x000fe20008000818 */
[----:B------:R-:W-:Y:S02]  /*4700*/  FADD.FTZ R20, R174, R173 ;  /* 0x000000adae147221 */ /* 0x000fe40000010000 */
[----:B------:R-:W-:Y:S02]  /*4710*/  WARPGROUP.DEPBAR.LE gsb0, 0x0 ;  /* 0x00008000000079c5 */ /* 0x000fe40000010000 */
[----:B------:R-:W-:Y:S05]  /*4720*/  @!P0 BRA `(.L_x_1151) ;  /* 0x0000000000048947 */ /* 0x000fea0003800000 */
[----:B------:R-:W-:Y:S01]  /*4730*/  BPT.TRAP 0x1 ;  /* 0x000000040000795c */ /* 0x000fe20000300000 */
.L_x_1151:
[----:B------:R-:W1:Y:S01]  /*4740*/  S2UR UR4, SR_CgaCtaId ;  /* 0x00000000000479c3 */ /* 0x000e620000008800 */
[----:B------:R-:W-:Y:S01]  /*4750*/  VIADD R21, R164, 0xfffffffe ;  /* 0xfffffffea4157836 */ /* 0x000fe20000000000 */
[----:B------:R-:W-:-:S04]  /*4760*/  UIADD3 UR6, UR6, 0x32460, URZ ;  /* 0x0003246006067890 */ /* 0x000fc8000fffe03f */
[----:B------:R-:W-:Y:S01]  /*4770*/  ISETP.GE.AND P1, PT, R21, R22, PT ;  /* 0x000000161500720c */ /* 0x000fe20003f26270 */
[----:B-1----:R-:W-:-:S09]  /*4780*/  UPRMT UR6, UR4, 0x654, UR6 ;  /* 0x0000065404067896 */ /* 0x002fd20008000006 */
[----:B------:R-:W-:Y:S03]  /*4790*/  SYNCS.ARRIVE.TRANS64.RED.A1T0 RZ, [UR6], RZ ;  /* 0x000000ffffff79a7 */ /* 0x000fe60008100406 */
[----:B------:R-:W-:Y:S05]  /*47a0*/  @!P1 BRA `(.L_x_1152) ;  /* 0x0000002800709947 */ /* 0x000fea0003800000 */
[----:B------:R-:W-:Y:S01]  /*47b0*/  R2UR UR4, R21 ;  /* 0x00000000150472ca */ /* 0x000fe200000e0000 */
[----:B------:R-:W-:Y:S02]  /*47c0*/  IMAD.MOV.U32 R21, RZ, RZ, R171 ;  /* 0x000000ffff157224 */ /* 0x000fe400078e00ab */
[----:B------:R-:W-:-:S12]  /*47d0*/  IMAD.MOV.U32 R209, RZ, RZ, R165 ;  /* 0x000000ffffd17224 */ /* 0x000fd800078e00a5 */
.L_x_1163:
[----:B------:R-:W-:Y:S01]  /*47e0*/  UIADD3 UR38, UR38, 0x1, URZ ;  /* 0x0000000126267890 */ /* 0x000fe2000fffe03f */
[----:B------:R-:W-:Y:S01]  /*47f0*/  UMOV UR5, UR4 ;  /* 0x0000000400057c82 */ /* 0x000fe20008000000 */
[----:B------:R-:W-:Y:S01]  /*4800*/  UIADD3 UR4, UR4, -0x1, URZ ;  /* 0xffffffff04047890 */ /* 0x000fe2000fffe03f */
[----:B------:R-:W-:Y:S01]  /*4810*/  ISETP.LT.AND P1, PT, R22, UR5, PT ;  /* 0x0000000516007c0c */ /* 0x000fe2000bf21270 */
[----:B------:R-:W-:-:S04]  /*4820*/  UISETP.NE.AND UP0, UPT, UR38, 0x2, UPT ;  /* 0x000000022600788c */ /* 0x000fc8000bf05270 */
[----:B------:R-:W-:Y:S02]  /*4830*/  USEL UR6, URZ, 0x1, UP0 ;  /* 0x000000013f067887 */ /* 0x000fe40008000000 */
[----:B------:R-:W-:Y:S02]  /*4840*/  USEL UR38, UR38, URZ, UP0 ;  /* 0x0000003f26267287 */ /* 0x000fe40008000000 */
[----:B------:R-:W-:Y:S01]  /*4850*/  ULOP3.LUT UR39, UR39, UR6, URZ, 0x3c, !UPT ;  /* 0x0000000627277292 */ /* 0x000fe2000f8e3c3f */
[----:B------:R-:W-:Y:S11]  /*4860*/  @!P0 BRA `(.L_x_1153) ;  /* 0x0000000000048947 */ /* 0x000ff60003800000 */
[----:B------:R-:W-:Y:S01]  /*4870*/  BPT.TRAP 0x1 ;  /* 0x000000040000795c */ /* 0x000fe20000300000 */
.L_x_1153:
[----:B------:R-:W1:Y:S01]  /*4880*/  S2UR UR54, SR_CgaCtaId ;  /* 0x00000000003679c3 */ /* 0x000e620000008800 */
[----:B------:R-:W-:Y:S01]  /*4890*/  UMOV UR5, 0x400 ;  /* 0x0000040000057882 */ /* 0x000fe20000000000 */
[----:B0-----:R-:W-:-:S05]  /*48a0*/  IMAD.U32 R0, RZ, RZ, UR39 ;  /* 0x00000027ff007e24 */ /* 0x001fca000f8e00ff */
[----:B------:R-:W-:Y:S01]  /*48b0*/  SHF.L.U32 R0, R0, 0x1f, RZ ;  /* 0x0000001f00007819 */ /* 0x000fe200000006ff */
[----:B-1----:R-:W-:-:S04]  /*48c0*/  ULEA UR5, UR54, UR5, 0x18 ;  /* 0x0000000536057291 */ /* 0x002fc8000f8ec03f */
[----:B------:R-:W-:-:S09]  /*48d0*/  ULEA UR5, UR38, UR5, 0x3 ;  /* 0x0000000526057291 */ /* 0x000fd2000f8e183f */
[----:B------:R0:W1:Y:S01]  /*48e0*/  SYNCS.PHASECHK.TRANS64.TRYWAIT P2, [UR5+0x32430], R0 ;  /* 0x03243000ff0075a7 */ /* 0x0000620008040145 */
[----:B------:R-:W-:Y:S05]  /*48f0*/  @!P0 BRA `(.L_x_1154) ;  /* 0x0000000000048947 */ /* 0x000fea0003800000 */
[----:B------:R-:W-:Y:S01]  /*4900*/  BPT.TRAP 0x1 ;  /* 0x000000040000795c */ /* 0x000fe20000300000 */
.L_x_1154:
[----:B-1----:R-:W-:Y:S05]  /*4910*/  @P2 BRA `(.L_x_1155) ;  /* 0x0000000000082947 */ /* 0x002fea0003800000 */
[----:B------:R-:W1:Y:S02]  /*4920*/  SYNCS.PHASECHK.TRANS64.TRYWAIT P2, [UR5+0x32430], R0 ;  /* 0x03243000ff0075a7 */ /* 0x000e640008040145 */
[----:B-1----:R-:W-:Y:S05]  /*4930*/  @!P2 BRA `(.L_x_1156) ;  /* 0x000000e00058a947 */ /* 0x002fea0003800000 */
.L_x_1155:
[----:B------:R-:W-:Y:S01]  /*4940*/  R2UR UR48, R18 ;  /* 0x00000000123072ca */ /* 0x000fe200000e0000 */
[----:B------:R-:W-:Y:S01]  /*4950*/  UIMAD UR6, UR38, 0x300, UR61 ;  /* 0x00000300260678a4 */ /* 0x000fe2000f8e023d */
[----:B------:R-:W-:Y:S01]  /*4960*/  R2UR UR49, R19 ;  /* 0x00000000133172ca */ /* 0x000fe200000e0000 */
[----:B-1----:R-:W-:Y:S01]  /*4970*/  WARPGROUP.ARRIVE ;  /* 0x00000000000079c5 */ /* 0x002fe20000000000 */
[----:B------:R-:W-:-:S04]  /*4980*/  UMOV UR51, 0x40000040 ;  /* 0x4000004000337882 */ /* 0x000fc80000000000 */
[----:B------:R-:W-:-:S07]  /*4990*/  UMOV UR50, UR6 ;  /* 0x0000000600327c82 */ /* 0x000fce0008000000 */
[----:B------:R-:W-:Y:S01]  /*49a0*/  HGMMA.64x96x16.F32 R152, gdesc[UR48], RZ, !UPT, gsb0 ;  /* 0x01600000309879f0 */ /* 0x000fe2000c0008ff */
[----:B------:R-:W-:Y:S01]  /*49b0*/  R2UR UR48, R16 ;  /* 0x00000000103072ca */ /* 0x000fe200000e0000 */
[----:B------:R-:W-:Y:S01]  /*49c0*/  UIADD3 UR50, UR6, 0x2, URZ ;  /* 0x0000000206327890 */ /* 0x000fe2000fffe03f */
[----:B------:R-:W-:Y:S01]  /*49d0*/  R2UR UR49, R17 ;  /* 0x00000000113172ca */ /* 0x000fe200000e0000 */
[----:B------:R-:W-:Y:S01]  /*49e0*/  UMOV UR51, 0x40000040 ;  /* 0x4000004000337882 */ /* 0x000fe20000000000 */
[----:B------:R-:W-:Y:S02]  /*49f0*/  WARPGROUP.DEPBAR.LE gsb0, 0x0 ;  /* 0x00008000000079c5 */ /* 0x000fe40000010000 */
[----:B------:R-:W-:-:S09]  /*4a00*/  WARPGROUP.ARRIVE ;  /* 0x00000000000079c5 */ /* 0x000fd20000000000 */
[----:B------:R-:W-:Y:S01]  /*4a10*/  HGMMA.64x96x16.F32 R152, gdesc[UR48], R152, gsb0 ;  /* 0x01600000309879f0 */ /* 0x000fe20008000898 */
        /* <DEDUP_REMOVED lines=13> */
[----:B------:R-:W-:Y:S03]  /*4af0*/  HGMMA.64x96x16.F32 R152, gdesc[UR48], R152, gsb0 ;  /* 0x01600000309879f0 */ /* 0x000fe60008000898 */
[----:B------:R-:W-:Y:S02]  /*4b00*/  WARPGROUP.DEPBAR.LE gsb0, 0x0 ;  /* 0x00008000000079c5 */ /* 0x000fe40000010000 */
[----:B------:R-:W-:Y:S05]  /*4b10*/  @!P0 BRA `(.L_x_1157) ;  /* 0x0000000000048947 */ /* 0x000fea0003800000 */
[----:B------:R-:W-:Y:S01]  /*4b20*/  BPT.TRAP 0x1 ;  /* 0x000000040000795c */ /* 0x000fe20000300000 */
.L_x_1157:
[----:B------:R1:W2:Y:S01]  /*4b30*/  SYNCS.PHASECHK.TRANS64.TRYWAIT P2, [UR5+0x32450], R0 ;  /* 0x03245000ff0075a7 */ /* 0x0002a20008040145 */
[----:B------:R-:W-:Y:S05]  /*4b40*/  @!P0 BRA `(.L_x_1158) ;  /* 0x0000000000048947 */ /* 0x000fea0003800000 */
[----:B------:R-:W-:Y:S01]  /*4b50*/  BPT.TRAP 0x1 ;  /* 0x000000040000795c */ /* 0x000fe20000300000 */
.L_x_1158:
[----:B--2---:R-:W-:Y:S05]  /*4b60*/  @P2 BRA `(.L_x_1159) ;  /* 0x0000000000082947 */ /* 0x004fea0003800000 */
[----:B------:R-:W2:Y:S02]  /*4b70*/  SYNCS.PHASECHK.TRANS64.TRYWAIT P2, [UR5+0x32450], R0 ;  /* 0x03245000ff0075a7 */ /* 0x000ea40008040145 */
[----:B--2---:R-:W-:Y:S05]  /*4b80*/  @!P2 BRA `(.L_x_1160) ;  /* 0x000000dc00dca947 */ /* 0x004fea0003800000 */
.L_x_1159:
[----:B------:R-:W-:Y:S01]  /*4b90*/  R2UR UR48, R10 ;  /* 0x000000000a3072ca */ /* 0x000fe200000e0000 */
[----:B------:R-:W-:Y:S01]  /*4ba0*/  UIMAD UR6, UR38, 0xc00, UR60 ;  /* 0x00000c00260678a4 */ /* 0x000fe2000f8e023c */
[----:B------:R-:W-:Y:S01]  /*4bb0*/  R2UR UR49, R11 ;  /* 0x000000000b3172ca */ /* 0x000fe200000e0000 */
[----:B------:R-:W-:Y:S01]  /*4bc0*/  WARPGROUP.ARRIVE ;  /* 0x00000000000079c5 */ /* 0x000fe20000000000 */
[----:B------:R-:W-:Y:S01]  /*4bd0*/  UMOV UR51, 0x40000040 ;  /* 0x4000004000337882 */ /* 0x000fe20000000000 */
[----:B------:R-:W-:-:S04]  /*4be0*/  UIADD3 UR10, UR6, 0x304, URZ ;  /* 0x00000304060a7890 */ /* 0x000fc8000fffe03f */
[----:B--2---:R-:W2:Y:S01]  /*4bf0*/  S2R R210, SR_TID.X ;  /* 0x0000000000d27919 */ /* 0x004ea20000002100 */
[----:B------:R-:W-:Y:S01]  /*4c00*/  UMOV UR11, 0x40000040 ;  /* 0x40000040000b7882 */ /* 0x000fe20000000000 */
[----:B------:R-:W-:Y:S01]  /*4c10*/  UMOV UR50, UR6 ;  /* 0x0000000600327c82 */ /* 0x000fe20008000000 */
[----:B------:R-:W-:Y:S01]  /*4c20*/  UIADD3 UR14, UR6, 0x306, URZ ;  /* 0x00000306060e7890 */ /* 0x000fe2000fffe03f */
[----:B------:R-:W-:Y:S01]  /*4c30*/  UMOV UR15, 0x40000040 ;  /* 0x40000040000f7882 */ /* 0x000fe20000000000 */
[----:B------:R-:W-:Y:S01]  /*4c40*/  UIADD3 UR18, UR6, 0x600, URZ ;  /* 0x0000060006127890 */ /* 0x000fe2000fffe03f */
[----:B------:R-:W-:Y:S01]  /*4c50*/  UMOV UR19, 0x40000040 ;  /* 0x4000004000137882 */ /* 0x000fe20000000000 */
[----:B------:R-:W-:Y:S01]  /*4c60*/  HGMMA.64x96x16.F32 R152, gdesc[UR48], R152, gsb0 ;  /* 0x01600000309879f0 */ /* 0x000fe20008000898 */
[----:B------:R-:W-:Y:S01]  /*4c70*/  R2UR UR48, R8 ;  /* 0x00000000083072ca */ /* 0x000fe200000e0000 */
[----:B------:R-:W-:Y:S01]  /*4c80*/  UIADD3 UR50, UR6, 0x2, URZ ;  /* 0x0000000206327890 */ /* 0x000fe2000fffe03f */
[----:B------:R-:W-:Y:S01]  /*4c90*/  R2UR UR49, R9 ;  /* 0x00000000093172ca */ /* 0x000fe200000e0000 */
        /* <DEDUP_REMOVED lines=13> */
[----:B--2---:R-:W-:-:S04]  /*4d70*/  SHF.R.U32.HI R210, RZ, 0x7, R210 ;  /* 0x00000007ffd27819 */ /* 0x004fc800000116d2 */
[----:B01----:R-:W-:Y:S01]  /*4d80*/  IADD3 R0, -R210, 0xb, RZ ;  /* 0x0000000bd2007810 */ /* 0x003fe20007ffe1ff */
        /* <DEDUP_REMOVED lines=69> */
.L_x_1161:
[----:B------:R-:W-:Y:S01]  /*51e0*/  ULDC UR6, c[0x0][0xad0] ;  /* 0x0002b40000067ab9 */ /* 0x000fe20000000800 */
[----:B------:R-:W-:Y:S01]  /*51f0*/  ULDC UR10, c[0x0][0xa80] ;  /* 0x0002a000000a7ab9 */ /* 0x000fe20000000800 */
        /* <DEDUP_REMOVED lines=42> */
[----:B------:R-:W-:-:S04]  /*54a0*/  UMOV UR15, 0x40000040 ;  /* 0x40000040000f7882 */ /* 0x000fc80000000000 */
        /* <DEDUP_REMOVED lines=38> */
[----:B------:R-:W-:Y:S01]  /*5710*/  MUFU.TANH R196, R196 ;  /* 0x000000c400c47308 */ /* 0x000fe20000002400 */
[----:B--2---:R-:W-:-:S07]  /*5720*/  FMNMX.FTZ R165, R211, R165, !PT ;  /* 0x000000a5d3a57209 */ /* 0x004fce0007810000 */
[----:B------:R-:W-:Y:S01]  /*5730*/  MUFU.TANH R155, R155 ;  /* 0x0000009b009b7308 */ /* 0x000fe20000002400 */
[----:B---3--:R-:W-:-:S05]  /*5740*/  FMNMX.FTZ R165, R197, R165, !PT ;  /* 0x000000a5c5a57209 */ /* 0x008fca0007810000 */
[----:B------:R-:W1:Y:S02]  /*5750*/  SHFL.BFLY PT, R214, R165, 0x2, 0x1f ;  /* 0x0c401f00a5d67f89 */ /* 0x000e6400000e0000 */
[----:B------:R-:W-:Y:S08]  /*5760*/  MUFU.TANH R158, R158 ;  /* 0x0000009e009e7308 */ /* 0x000ff00000002400 */
[----:B------:R-:W-:Y:S08]  /*5770*/  MUFU.TANH R159, R159 ;  /* 0x0000009f009f7308 */ /* 0x000ff00000002400 */
[----:B------:R-:W-:Y:S01]  /*5780*/  MUFU.TANH R162, R162 ;  /* 0x000000a200a27308 */ /* 0x000fe20000002400 */
[----:B-1----:R-:W-:-:S07]  /*5790*/  FMNMX.FTZ R165, R165, R214, !PT ;  /* 0x000000d6a5a57209 */ /* 0x002fce0007810000 */
[----:B------:R-:W-:Y:S01]  /*57a0*/  MUFU.TANH R163, R163 ;  /* 0x000000a300a37308 */ /* 0x000fe20000002400 */
[----:B------:R-:W1:Y:S07]  /*57b0*/  SHFL.BFLY PT, R154, R165, 0x1, 0x1f ;  /* 0x0c201f00a59a7f89 */ /* 0x000e6e00000e0000 */
[----:B------:R-:W-:Y:S08]  /*57c0*/  MUFU.TANH R166, R166 ;  /* 0x000000a600a67308 */ /* 0x000ff00000002400 */
[----:B------:R-:W-:Y:S08]  /*57d0*/  MUFU.TANH R167, R167 ;  /* 0x000000a700a77308 */ /* 0x000ff00000002400 */
[----:B------:R-:W-:Y:S01]  /*57e0*/  MUFU.TANH R170, R170 ;  /* 0x000000aa00aa7308 */ /* 0x000fe20000002400 */
[----:B-1----:R-:W-:-:S05]  /*57f0*/  FMNMX.FTZ R165, R165, R154, !PT ;  /* 0x0000009aa5a57209 */ /* 0x002fca0007810000 */
        /* <DEDUP_REMOVED lines=30> */
[-C--:B-1----:R-:W-:Y:S01]  /*59e0*/  FMUL.FTZ R24, R24, R209.reuse ;  /* 0x000000d118187220 */ /* 0x082fe20000410000 */
[----:B------:R1:W3:Y:S01]  /*59f0*/  MUFU.EX2 R154, R153 ;  /* 0x00000099009a7308 */ /* 0x0002e20000000800 */
[-C--:B------:R-:W-:Y:S01]  /*5a00*/  FMUL.FTZ R25, R25, R209.reuse ;  /* 0x000000d119197220 */ /* 0x080fe20000410000 */
[-C--:B------:R-:W-:Y:S01]  /*5a10*/  FMUL.FTZ R28, R28, R209.reuse ;  /* 0x000000d11c1c7220 */ /* 0x080fe20000410000 */
[----:B--2---:R-:W-:Y:S01]  /*5a20*/  FFMA.FTZ R20, R209, R20, R152 ;  /* 0x00000014d1147223 */ /* 0x004fe20000010098 */
[-C--:B------:R-:W-:Y:S01]  /*5a30*/  FMUL.FTZ R29, R29, R209.reuse ;  /* 0x000000d11d1d7220 */ /* 0x080fe20000410000 */
[-C--:B------:R-:W-:Y:S01]  /*5a40*/  FMUL.FTZ R32, R32, R209.reuse ;  /* 0x000000d120207220 */ /* 0x080fe20000410000 */
[-C--:B------:R-:W-:Y:S01]  /*5a50*/  FMUL.FTZ R33, R33, R209.reuse ;  /* 0x000000d121217220 */ /* 0x080fe20000410000 */
[-C--:B------:R-:W-:Y:S01]  /*5a60*/  FMUL.FTZ R36, R36, R209.reuse ;  /* 0x000000d124247220 */ /* 0x080fe20000410000 */
[-C--:B------:R-:W-:Y:S01]  /*5a70*/  FMUL.FTZ R37, R37, R209.reuse ;  /* 0x000000d125257220 */ /* 0x080fe20000410000 */
[----:B-1----:R-:W-:Y:S01]  /*5a80*/  FMUL.FTZ R153, R171, UR6 ;  /* 0x00000006ab997c20 */ /* 0x002fe20008410000 */
[-C--:B------:R-:W-:Y:S01]  /*5a90*/  FMUL.FTZ R40, R40, R209.reuse ;  /* 0x000000d128287220 */ /* 0x080fe20000410000 */
[----:B------:R1:W-:Y:S01]  /*5aa0*/  MUFU.EX2 R171, R157 ;  /* 0x0000009d00ab7308 */ /* 0x0003e20000000800 */
[-C--:B------:R-:W-:Y:S01]  /*5ab0*/  FMUL.FTZ R41, R41, R209.reuse ;  /* 0x000000d129297220 */ /* 0x080fe20000410000 */
[-C--:B------:R-:W-:Y:S01]  /*5ac0*/  FMUL.FTZ R44, R44, R209.reuse ;  /* 0x000000d12c2c7220 */ /* 0x080fe20000410000 */
[-C--:B------:R-:W-:Y:S01]  /*5ad0*/  FMUL.FTZ R45, R45, R209.reuse ;  /* 0x000000d12d2d7220 */ /* 0x080fe20000410000 */
[-C--:B------:R-:W-:Y:S01]  /*5ae0*/  FMUL.FTZ R48, R48, R209.reuse ;  /* 0x000000d130307220 */ /* 0x080fe20000410000 */
[-C--:B------:R-:W-:Y:S01]  /*5af0*/  FMUL.FTZ R49, R49, R209.reuse ;  /* 0x000000d131317220 */ /* 0x080fe20000410000 */
[C---:B---3--:R-:W-:Y:S01]  /*5b00*/  FADD.FTZ R20, R154.reuse, R20 ;  /* 0x000000149a147221 */ /* 0x048fe20000010000 */
[----:B------:R-:W-:Y:S01]  /*5b10*/  F2FP.F16.F32.PACK_AB R152, R154, R152 ;  /* 0x000000989a98723e */ /* 0x000fe200000000ff */
[----:B------:R-:W-:Y:S01]  /*5b20*/  MUFU.TANH R153, R153 ;  /* 0x0000009900997308 */ /* 0x000fe20000002400 */
[----:B-1----:R-:W-:Y:S01]  /*5b30*/  FMUL.FTZ R157, R178, UR6 ;  /* 0x00000006b29d7c20 */ /* 0x002fe20008410000 */
[----:B------:R-:W-:Y:S01]  /*5b40*/  FMUL.FTZ R178, R182, UR6 ;  /* 0x00000006b6b27c20 */ /* 0x000fe20008410000 */
[----:B------:R-:W-:Y:S01]  /*5b50*/  FMUL.FTZ R182, R186, UR6 ;  /* 0x00000006bab67c20 */ /* 0x000fe20008410000 */
[----:B------:R-:W-:Y:S01]  /*5b60*/  FMUL.FTZ R186, R190, UR6 ;  /* 0x00000006beba7c20 */ /* 0x000fe20008410000 */
[----:B------:R-:W-:Y:S01]  /*5b70*/  FMUL.FTZ R190, R194, UR6 ;  /* 0x00000006c2be7c20 */ /* 0x000fe20008410000 */
[----:B------:R-:W-:Y:S01]  /*5b80*/  FMUL.FTZ R194, R198, UR6 ;  /* 0x00000006c6c27c20 */ /* 0x000fe20008410000 */
[-C--:B------:R-:W-:Y:S01]  /*5b90*/  FMUL.FTZ R52, R52, R209.reuse ;  /* 0x000000d134347220 */ /* 0x080fe20000410000 */
[----:B------:R1:W2:Y:S01]  /*5ba0*/  MUFU.EX2 R154, R156 ;  /* 0x0000009c009a7308 */ /* 0x0002a20000000800 */
[-C--:B------:R-:W-:Y:S01]  /*5bb0*/  FMUL.FTZ R53, R53, R209.reuse ;  /* 0x000000d135357220 */ /* 0x080fe20000410000 */
[-C--:B------:R-:W-:Y:S01]  /*5bc0*/  FMUL.FTZ R56, R56, R209.reuse ;  /* 0x000000d138387220 */ /* 0x080fe20000410000 */
[-C--:B------:R-:W-:Y:S01]  /*5bd0*/  FMUL.FTZ R57, R57, R209.reuse ;  /* 0x000000d139397220 */ /* 0x080fe20000410000 */
[-C--:B------:R-:W-:Y:S01]  /*5be0*/  FMUL.FTZ R60, R60, R209.reuse ;  /* 0x000000d13c3c7220 */ /* 0x080fe20000410000 */
[-C--:B------:R-:W-:Y:S01]  /*5bf0*/  FMUL.FTZ R61, R61, R209.reuse ;  /* 0x000000d13d3d7220 */ /* 0x080fe20000410000 */
[-C--:B------:R-:W-:Y:S01]  /*5c00*/  FMUL.FTZ R64, R64, R209.reuse ;  /* 0x000000d140407220 */ /* 0x080fe20000410000 */
[-C--:B------:R-:W-:Y:S01]  /*5c10*/  FMUL.FTZ R65, R65, R209.reuse ;  /* 0x000000d141417220 */ /* 0x080fe20000410000 */
[----:B------:R-:W-:Y:S01]  /*5c20*/  MUFU.TANH R157, R157 ;  /* 0x0000009d009d7308 */ /* 0x000fe20000002400 */
[----:B-1----:R-:W-:Y:S01]  /*5c30*/  FMUL.FTZ R156, R175, UR6 ;  /* 0x00000006af9c7c20 */ /* 0x002fe20008410000 */
[----:B------:R-:W-:Y:S01]  /*5c40*/  FMUL.FTZ R175, R179, UR6 ;  /* 0x00000006b3af7c20 */ /* 0x000fe20008410000 */
[----:B------:R-:W-:Y:S01]  /*5c50*/  FMUL.FTZ R179, R183, UR6 ;  /* 0x00000006b7b37c20 */ /* 0x000fe20008410000 */
[----:B------:R-:W-:Y:S01]  /*5c60*/  FMUL.FTZ R183, R187, UR6 ;  /* 0x00000006bbb77c20 */ /* 0x000fe20008410000 */
[----:B------:R-:W-:Y:S01]  /*5c70*/  FMUL.FTZ R187, R191, UR6 ;  /* 0x00000006bfbb7c20 */ /* 0x000fe20008410000 */
[----:B------:R-:W-:Y:S01]  /*5c80*/  FMUL.FTZ R191, R195, UR6 ;  /* 0x00000006c3bf7c20 */ /* 0x000fe20008410000 */
[----:B------:R-:W-:Y:S01]  /*5c90*/  FMUL.FTZ R195, R199, UR6 ;  /* 0x00000006c7c37c20 */ /* 0x000fe20008410000 */
[----:B------:R-:W1:Y:S01]  /*5ca0*/  MUFU.TANH R156, R156 ;  /* 0x0000009c009c7308 */ /* 0x000e620000002400 */
[----:B--2---:R-:W-:Y:S01]  /*5cb0*/  FADD.FTZ R20, R154, R20 ;  /* 0x000000149a147221 */ /* 0x004fe20000010000 */
[C---:B------:R-:W-:Y:S01]  /*5cc0*/  F2FP.F16.F32.PACK_AB R154, R171.reuse, R154 ;  /* 0x0000009aab9a723e */ /* 0x040fe200000000ff */
[----:B------:R-:W-:Y:S01]  /*5cd0*/  UIADD3 UR6, UR5, 0x32440, URZ ;  /* 0x0003244005067890 */ /* 0x000fe2000fffe03f */
[----:B------:R-:W-:Y:S01]  /*5ce0*/  FMUL.FTZ R68, R68, R209 ;  /* 0x000000d144447220 */ /* 0x000fe20000410000 */
[----:B------:R-:W-:Y:S01]  /*5cf0*/  FADD.FTZ R20, R171, R20 ;  /* 0x00000014ab147221 */ /* 0x000fe20000010000 */
[----:B------:R-:W-:Y:S01]  /*5d00*/  FMNMX.FTZ R171, R196, R21, !PT ;  /* 0x00000015c4ab7209 */ /* 0x000fe20007810000 */
[----:B------:R-:W-:Y:S01]  /*5d10*/  UPRMT UR11, UR54, 0x654, UR6 ;  /* 0x00000654360b7896 */ /* 0x000fe20008000006 */
[----:B------:R-:W2:Y:S01]  /*5d20*/  MUFU.TANH R175, R175 ;  /* 0x000000af00af7308 */ /* 0x000ea20000002400 */
[----:B------:R-:W-:Y:S01]  /*5d30*/  FMUL.FTZ R69, R69, R209 ;  /* 0x000000d145457220 */ /* 0x000fe20000410000 */
[----:B------:R-:W-:Y:S01]  /*5d40*/  FMNMX.FTZ R171, R155, R171, !PT ;  /* 0x000000ab9bab7209 */ /* 0x000fe20007810000 */
[-C--:B------:R-:W-:Y:S01]  /*5d50*/  FMUL.FTZ R72, R72, R209.reuse ;  /* 0x000000d148487220 */ /* 0x080fe20000410000 */
[-C--:B------:R-:W-:Y:S01]  /*5d60*/  FMUL.FTZ R73, R73, R209.reuse ;  /* 0x000000d149497220 */ /* 0x080fe20000410000 */
[----:B------:R-:W-:Y:S01]  /*5d70*/  FMUL.FTZ R76, R76, R209 ;  /* 0x000000d14c4c7220 */ /* 0x000fe20000410000 */
[----:B------:R-:W-:Y:S01]  /*5d80*/  FMNMX.FTZ R171, R158, R171, !PT ;  /* 0x000000ab9eab7209 */ /* 0x000fe20007810000 */
[----:B------:R-:W-:Y:S01]  /*5d90*/  FMUL.FTZ R77, R77, R209 ;  /* 0x000000d14d4d7220 */ /* 0x000fe20000410000 */
[----:B------:R-:W3:Y:S01]  /*5da0*/  MUFU.TANH R178, R178 ;  /* 0x000000b200b27308 */ /* 0x000ee20000002400 */
[----:B------:R-:W-:Y:S01]  /*5db0*/  SYNCS.ARRIVE.TRANS64.RED.A1T0 RZ, [UR11], RZ ;  /* 0x000000ffffff79a7 */ /* 0x000fe2000810040b */
[----:B------:R-:W-:Y:S01]  /*5dc0*/  FMNMX.FTZ R171, R159, R171, !PT ;  /* 0x000000ab9fab7209 */ /* 0x000fe20007810000 */
[-C--:B------:R-:W-:Y:S01]  /*5dd0*/  FMUL.FTZ R80, R80, R209.reuse ;  /* 0x000000d150507220 */ /* 0x080fe20000410000 */
[-C--:B------:R-:W-:Y:S01]  /*5de0*/  FMUL.FTZ R81, R81, R209.reuse ;  /* 0x000000d151517220 */ /* 0x080fe20000410000 */
[----:B------:R-:W-:Y:S01]  /*5df0*/  FMUL.FTZ R84, R84, R209 ;  /* 0x000000d154547220 */ /* 0x000fe20000410000 */
[----:B------:R-:W-:Y:S01]  /*5e00*/  FMNMX.FTZ R171, R162, R171, !PT ;  /* 0x000000aba2ab7209 */ /* 0x000fe20007810000 */
[-C--:B------:R-:W-:Y:S01]  /*5e10*/  FMUL.FTZ R85, R85, R209.reuse ;  /* 0x000000d155557220 */ /* 0x080fe20000410000 */
[----:B------:R-:W4:Y:S01]  /*5e20*/  MUFU.TANH R179, R179 ;  /* 0x000000b300b37308 */ /* 0x000f220000002400 */
[----:B------:R-:W-:Y:S01]  /*5e30*/  FMUL.FTZ R88, R88, R209 ;  /* 0x000000d158587220 */ /* 0x000fe20000410000 */
[----:B------:R-:W-:Y:S01]  /*5e40*/  FMNMX.FTZ R171, R163, R171, !PT ;  /* 0x000000aba3ab7209 */ /* 0x000fe20007810000 */
[-C--:B------:R-:W-:Y:S01]  /*5e50*/  FMUL.FTZ R89, R89, R209.reuse ;  /* 0x000000d159597220 */ /* 0x080fe20000410000 */
[-C--:B------:R-:W-:Y:S01]  /*5e60*/  FMUL.FTZ R92, R92, R209.reuse ;  /* 0x000000d15c5c7220 */ /* 0x080fe20000410000 */
[----:B------:R-:W-:Y:S01]  /*5e70*/  FMUL.FTZ R93, R93, R209 ;  /* 0x000000d15d5d7220 */ /* 0x000fe20000410000 */
[----:B------:R-:W-:Y:S01]  /*5e80*/  FMNMX.FTZ R171, R166, R171, !PT ;  /* 0x000000aba6ab7209 */ /* 0x000fe20007810000 */
[-C--:B------:R-:W-:Y:S01]  /*5e90*/  FMUL.FTZ R96, R96, R209.reuse ;  /* 0x000000d160607220 */ /* 0x080fe20000410000 */
[----:B------:R-:W5:Y:S01]  /*5ea0*/  MUFU.TANH R182, R182 ;  /* 0x000000b600b67308 */ /* 0x000f620000002400 */
[----:B------:R-:W-:Y:S01]  /*5eb0*/  FMUL.FTZ R97, R97, R209 ;  /* 0x000000d161617220 */ /* 0x000fe20000410000 */
[----:B------:R-:W-:Y:S01]  /*5ec0*/  FMNMX.FTZ R171, R167, R171, !PT ;  /* 0x000000aba7ab7209 */ /* 0x000fe20007810000 */
[-C--:B------:R-:W-:Y:S01]  /*5ed0*/  FMUL.FTZ R100, R100, R209.reuse ;  /* 0x000000d164647220 */ /* 0x080fe20000410000 */
[-C--:B------:R-:W-:Y:S01]  /*5ee0*/  FMUL.FTZ R101, R101, R209.reuse ;  /* 0x000000d165657220 */ /* 0x080fe20000410000 */
[----:B------:R-:W-:Y:S01]  /*5ef0*/  FMUL.FTZ R104, R104, R209 ;  /* 0x000000d168687220 */ /* 0x000fe20000410000 */
[----:B------:R-:W-:Y:S01]  /*5f00*/  FMNMX.FTZ R171, R170, R171, !PT ;  /* 0x000000abaaab7209 */ /* 0x000fe20007810000 */
[-C--:B------:R-:W-:Y:S01]  /*5f10*/  FMUL.FTZ R105, R105, R209.reuse ;  /* 0x000000d169697220 */ /* 0x080fe20000410000 */
[----:B------:R-:W0:Y:S01]  /*5f20*/  MUFU.TANH R183, R183 ;  /* 0x000000b700b77308 */ /* 0x000e220000002400 */
        /* <DEDUP_REMOVED lines=9> */
[----:B-1----:R-:W-:Y:S01]  /*5fc0*/  FMNMX.FTZ R171, R156, R171, !PT ;  /* 0x000000ab9cab7209 */ /* 0x002fe20007810000 */
[-C--:B------:R-:W-:Y:S01]  /*5fd0*/  FMUL.FTZ R120, R120, R209.reuse ;  /* 0x000000d178787220 */ /* 0x080fe20000410000 */
[-C--:B------:R-:W-:Y:S01]  /*5fe0*/  FMUL.FTZ R121, R121, R209.reuse ;  /* 0x000000d179797220 */ /* 0x080fe20000410000 */
[----:B------:R-:W-:Y:S01]  /*5ff0*/  FMUL.FTZ R124, R124, R209 ;  /* 0x000000d17c7c7220 */ /* 0x000fe20000410000 */
[----:B------:R-:W-:Y:S01]  /*6000*/  FMNMX.FTZ R171, R157, R171, !PT ;  /* 0x000000ab9dab7209 */ /* 0x000fe20007810000 */
[-C--:B------:R-:W-:Y:S01]  /*6010*/  FMUL.FTZ R125, R125, R209.reuse ;  /* 0x000000d17d7d7220 */ /* 0x080fe20000410000 */
[----:B------:R-:W1:Y:S01]  /*6020*/  MUFU.TANH R187, R187 ;  /* 0x000000bb00bb7308 */ /* 0x000e620000002400 */
[----:B------:R-:W-:Y:S01]  /*6030*/  FMUL.FTZ R128, R128, R209 ;  /* 0x000000d180807220 */ /* 0x000fe20000410000 */
[----:B--2---:R-:W-:Y:S01]  /*6040*/  FMNMX.FTZ R171, R175, R171, !PT ;  /* 0x000000abafab7209 */ /* 0x004fe20007810000 */
[-C--:B------:R-:W-:Y:S01]  /*6050*/  FMUL.FTZ R129, R129, R209.reuse ;  /* 0x000000d181817220 */ /* 0x080fe20000410000 */
[-C--:B------:R-:W-:Y:S01]  /*6060*/  FMUL.FTZ R132, R132, R209.reuse ;  /* 0x000000d184847220 */ /* 0x080fe20000410000 */
[----:B------:R-:W-:Y:S01]  /*6070*/  FMUL.FTZ R133, R133, R209 ;  /* 0x000000d185857220 */ /* 0x000fe20000410000 */
[----:B---3--:R-:W-:Y:S01]  /*6080*/  FMNMX.FTZ R171, R178, R171, !PT ;  /* 0x000000abb2ab7209 */ /* 0x008fe20007810000 */
[-C--:B------:R-:W-:Y:S01]  /*6090*/  FMUL.FTZ R136, R136, R209.reuse ;  /* 0x000000d188887220 */ /* 0x080fe20000410000 */
[----:B------:R-:W2:Y:S01]  /*60a0*/  MUFU.TANH R190, R190 ;  /* 0x000000be00be7308 */ /* 0x000ea20000002400 */
[----:B------:R-:W-:Y:S01]  /*60b0*/  FMUL.FTZ R137, R137, R209 ;  /* 0x000000d189897220 */ /* 0x000fe20000410000 */
[----:B----4-:R-:W-:Y:S01]  /*60c0*/  FMNMX.FTZ R171, R179, R171, !PT ;  /* 0x000000abb3ab7209 */ /* 0x010fe20007810000 */
[-C--:B------:R-:W-:Y:S01]  /*60d0*/  FMUL.FTZ R140, R140, R209.reuse ;  /* 0x000000d18c8c7220 */ /* 0x080fe20000410000 */
[-C--:B------:R-:W-:Y:S01]  /*60e0*/  FMUL.FTZ R141, R141, R209.reuse ;  /* 0x000000d18d8d7220 */ /* 0x080fe20000410000 */
[----:B------:R-:W-:Y:S01]  /*60f0*/  FMUL.FTZ R144, R144, R209 ;  /* 0x000000d190907220 */ /* 0x000fe20000410000 */
[----:B-----5:R-:W-:Y:S01]  /*6100*/  FMNMX.FTZ R171, R182, R171, !PT ;  /* 0x000000abb6ab7209 */ /* 0x020fe20007810000 */
[-C--:B------:R-:W-:Y:S01]  /*6110*/  FMUL.FTZ R145, R145, R209.reuse ;  /* 0x000000d191917220 */ /* 0x080fe20000410000 */
[----:B------:R-:W3:Y:S01]  /*6120*/  MUFU.TANH R191, R191 ;  /* 0x000000bf00bf7308 */ /* 0x000ee20000002400 */
[----:B------:R-:W-:Y:S01]  /*6130*/  FMUL.FTZ R148, R148, R209 ;  /* 0x000000d194947220 */ /* 0x000fe20000410000 */
[----:B0-----:R-:W-:Y:S01]  /*6140*/  FMNMX.FTZ R171, R183, R171, !PT ;  /* 0x000000abb7ab7209 */ /* 0x001fe20007810000 */
[----:B------:R-:W-:Y:S01]  /*6150*/  FMUL.FTZ R149, R149, R209 ;  /* 0x000000d195957220 */ /* 0x000fe20000410000 */
[----:B------:R-:W-:-:S02]  /*6160*/  UIMAD UR6, UR38, 0xc00, UR7 ;  /* 0x00000c00260678a4 */ /* 0x000fc4000f8e0207 */
[----:B------:R-:W-:Y:S02]  /*6170*/  FMNMX.FTZ R171, R186, R171, !PT ;  /* 0x000000abbaab7209 */ /* 0x000fe40007810000 */
[----:B------:R-:W0:Y:S02]  /*6180*/  MUFU.TANH R194, R194 ;  /* 0x000000c200c27308 */ /* 0x000e240000002400 */
[----:B-1----:R-:W-:Y:S01]  /*6190*/  FMNMX.FTZ R171, R187, R171, !PT ;  /* 0x000000abbbab7209 */ /* 0x002fe20007810000 */
[----:B------:R-:W-:-:S03]  /*61a0*/  UMOV UR14, UR6 ;  /* 0x00000006000e7c82 */ /* 0x000fc60008000000 */
[----:B--2---:R-:W-:Y:S02]  /*61b0*/  FMNMX.FTZ R171, R190, R171, !PT ;  /* 0x000000abbeab7209 */ /* 0x004fe40007810000 */
[----:B------:R-:W1:Y:S02]  /*61c0*/  MUFU.TANH R195, R195 ;  /* 0x000000c300c37308 */ /* 0x000e640000002400 */
[----:B---3--:R-:W-:-:S06]  /*61d0*/  FMNMX.FTZ R171, R191, R171, !PT ;  /* 0x000000abbfab7209 */ /* 0x008fcc0007810000 */
[----:B------:R-:W-:Y:S01]  /*61e0*/  MUFU.EX2 R161, R161 ;  /* 0x000000a100a17308 */ /* 0x000fe20000000800 */
[----:B0-----:R-:W-:-:S07]  /*61f0*/  FMNMX.FTZ R171, R194, R171, !PT ;  /* 0x000000abc2ab7209 */ /* 0x001fce0007810000 */
[----:B------:R-:W-:Y:S01]  /*6200*/  MUFU.EX2 R210, R210 ;  /* 0x000000d200d27308 */ /* 0x000fe20000000800 */
[----:B-1----:R-:W-:-:S05]  /*6210*/  FMNMX.FTZ R171, R195, R171, !PT ;  /* 0x000000abc3ab7209 */ /* 0x002fca0007810000 */
[----:B------:R-:W0:Y:S02]  /*6220*/  SHFL.BFLY PT, R198, R171, 0x2, 0x1f ;  /* 0x0c401f00abc67f89 */ /* 0x000e2400000e0000 */
[----:B------:R-:W-:Y:S08]  /*6230*/  MUFU.EX2 R169, R169 ;  /* 0x000000a900a97308 */ /* 0x000ff00000000800 */
[----:B------:R-:W-:Y:S08]  /*6240*/  MUFU.EX2 R173, R173 ;  /* 0x000000ad00ad7308 */ /* 0x000ff00000000800 */
[----:B------:R-:W-:Y:S01]  /*6250*/  MUFU.EX2 R177, R177 ;  /* 0x000000b100b17308 */ /* 0x000fe20000000800 */
[----:B0-----:R-:W-:-:S07]  /*6260*/  FMNMX.FTZ R171, R171, R198, !PT ;  /* 0x000000c6abab7209 */ /* 0x001fce0007810000 */
[----:B------:R-:W-:Y:S01]  /*6270*/  MUFU.EX2 R181, R181 ;  /* 0x000000b500b57308 */ /* 0x000fe20000000800 */
[----:B------:R-:W0:Y:S07]  /*6280*/  SHFL.BFLY PT, R198, R171, 0x1, 0x1f ;  /* 0x0c201f00abc67f89 */ /* 0x000e2e00000e0000 */
[----:B------:R-:W-:Y:S08]  /*6290*/  MUFU.EX2 R185, R185 ;  /* 0x000000b900b97308 */ /* 0x000ff00000000800 */
[----:B------:R-:W-:Y:S08]  /*62a0*/  MUFU.EX2 R189, R189 ;  /* 0x000000bd00bd7308 */ /* 0x000ff00000000800 */
[----:B------:R-:W-:Y:S01]  /*62b0*/  MUFU.EX2 R193, R193 ;  /* 0x000000c100c17308 */ /* 0x000fe20000000800 */
[----:B0-----:R-:W-:-:S05]  /*62c0*/  FMNMX.FTZ R171, R171, R198, !PT ;  /* 0x000000c6abab7209 */ /* 0x001fca0007810000 */
[C---:B------:R-:W-:Y:S01]  /*62d0*/  FADD.FTZ R198, -R171.reuse, R21 ;  /* 0x00000015abc67221 */ /* 0x040fe20000010100 */
[----:B------:R-:W-:Y:S01]  /*62e0*/  FMUL.FTZ R21, R171, UR10 ;  /* 0x0000000aab157c20 */ /* 0x000fe20008410000 */
[----:B------:R-:W-:Y:S02]  /*62f0*/  MUFU.EX2 R197, R197 ;  /* 0x000000c500c57308 */ /* 0x000fe40000000800 */
[----:B------:R-:W-:Y:S01]  /*6300*/  FMUL.FTZ R198, R198, UR10 ;  /* 0x0000000ac6c67c20 */ /* 0x000fe20008410000 */
[--C-:B------:R-:W-:Y:S01]  /*6310*/  FFMA.FTZ R215, R156, UR10, -R21.reuse ;  /* 0x0000000a9cd77c23 */ /* 0x100fe20008010815 */
[--C-:B------:R-:W-:Y:S01]  /*6320*/  FFMA.FTZ R196, R196, UR10, -R21.reuse ;  /* 0x0000000ac4c47c23 */ /* 0x100fe20008010815 */
[----:B------:R-:W0:Y:S01]  /*6330*/  S2R R156, SR_TID.X ;  /* 0x00000000009c7919 */ /* 0x000e220000002100 */
        /* <DEDUP_REMOVED lines=24> */
[----:B------:R-:W-:Y:S01]  /*64c0*/  FFMA.FTZ R21, R195, UR10, -R21 ;  /* 0x0000000ac3157c23 */ /* 0x000fe20008010815 */
[-C--:B-1----:R-:W-:Y:S01]  /*64d0*/  FMUL.FTZ R26, R26, R198.reuse ;  /* 0x000000c61a1a7220 */ /* 0x082fe20000410000 */
[----:B------:R-:W-:Y:S01]  /*64e0*/  FMUL.FTZ R27, R27, R198 ;  /* 0x000000c61b1b7220 */ /* 0x000fe20000410000 */
[----:B------:R-:W-:Y:S01]  /*64f0*/  MUFU.EX2 R195, R159 ;  /* 0x0000009f00c37308 */ /* 0x000fe20000000800 */
[----:B--2---:R-:W-:Y:S01]  /*6500*/  FFMA.FTZ R196, R198, R208, R153 ;  /* 0x000000d0c6c47223 */ /* 0x004fe20000010099 */
[-C--:B------:R-:W-:Y:S01]  /*6510*/  FMUL.FTZ R30, R30, R198.reuse ;  /* 0x000000c61e1e7220 */ /* 0x080fe20000410000 */
[-C--:B------:R-:W-:Y:S01]  /*6520*/  FMUL.FTZ R31, R31, R198.reuse ;  /* 0x000000c61f1f7220 */ /* 0x080fe20000410000 */
[----:B0-----:R-:W-:Y:S01]  /*6530*/  SHF.R.U32.HI R156, RZ, 0x7, R156 ;  /* 0x00000007ff9c7819 */ /* 0x001fe2000001169c */
[-C--:B------:R-:W-:Y:S01]  /*6540*/  FMUL.FTZ R34, R34, R198.reuse ;  /* 0x000000c622227220 */ /* 0x080fe20000410000 */
[-C--:B------:R-:W-:Y:S01]  /*6550*/  FMUL.FTZ R35, R35, R198.reuse ;  /* 0x000000c623237220 */ /* 0x080fe20000410000 */
[-C--:B------:R-:W-:Y:S01]  /*6560*/  FMUL.FTZ R38, R38, R198.reuse ;  /* 0x000000c626267220 */ /* 0x080fe20000410000 */
[----:B------:R-:W-:Y:S01]  /*6570*/  FMUL.FTZ R39, R39, R198 ;  /* 0x000000c627277220 */ /* 0x000fe20000410000 */
[----:B------:R-:W-:-:S02]  /*6580*/  VIADD R156, R156, 0x8 ;  /* 0x000000089c9c7836 */ /* 0x000fc40000000000 */
[C---:B---3--:R-:W-:Y:S01]  /*6590*/  FADD.FTZ R196, R155.reuse, R196 ;  /* 0x000000c49bc47221 */ /* 0x048fe20000010000 */
[----:B------:R-:W-:Y:S01]  /*65a0*/  F2FP.F16.F32.PACK_AB R153, R155, R153 ;  /* 0x000000999b99723e */ /* 0x000fe200000000ff */
[-C--:B------:R-:W-:Y:S01]  /*65b0*/  FMUL.FTZ R42, R42, R198.reuse ;  /* 0x000000c62a2a7220 */ /* 0x080fe20000410000 */
[----:B------:R-:W0:Y:S01]  /*65c0*/  MUFU.EX2 R155, R158 ;  /* 0x0000009e009b7308 */ /* 0x000e220000000800 */
[----:B------:R1:W-:Y:S01]  /*65d0*/  BAR.SYNC.DEFER_BLOCKING R156, 0x100 ;  /* 0x0004009c0000751d */ /* 0x0003e20000010000 */
        /* <DEDUP_REMOVED lines=55> */
[----:B0-----:R-:W-:Y:S01]  /*6950*/  FADD.FTZ R196, R155, R196 ;  /* 0x000000c49bc47221 */ /* 0x001fe20000010000 */
[C---:B------:R-:W-:Y:S01]  /*6960*/  F2FP.F16.F32.PACK_AB R155, R195.reuse, R155 ;  /* 0x0000009bc39b723e */ /* 0x040fe200000000ff */
[----:B-1----:R-:W0:Y:S02]  /*6970*/  MUFU.EX2 R156, R160 ;  /* 0x000000a0009c7308 */ /* 0x002e240000000800 */
[----:B------:R-:W-:Y:S01]  /*6980*/  FADD.FTZ R196, R195, R196 ;  /* 0x000000c4c3c47221 */ /* 0x000fe20000010000 */
[----:B------:R-:W-:-:S05]  /*6990*/  WARPGROUP.ARRIVE ;  /* 0x00000000000079c5 */ /* 0x000fca0000000000 */
[----:B------:R-:W1:Y:S01]  /*69a0*/  MUFU.EX2 R158, R164 ;  /* 0x000000a4009e7308 */ /* 0x000e620000000800 */
[----:B------:R-:W-:Y:S01]  /*69b0*/  HGMMA.64x256x16.F32 R24, R152, gdesc[UR12].tnspB, R24, gsb0 ;  /* 0x43e0000c98187df0 */ /* 0x000fe20008000818 */
[----:B------:R-:W-:Y:S01]  /*69c0*/  UIADD3 UR14, UR6, 0x80, URZ ;  /* 0x00000080060e7890 */ /* 0x000fe2000fffe03f */
[----:B------:R-:W-:-:S05]  /*69d0*/  UMOV UR15, 0x40000040 ;  /* 0x40000040000f7882 */ /* 0x000fca0000000000 */
[----:B------:R-:W2:Y:S01]  /*69e0*/  MUFU.EX2 R164, R162 ;  /* 0x000000a200a47308 */ /* 0x000ea20000000800 */
[----:B0-----:R-:W-:Y:S01]  /*69f0*/  FADD.FTZ R20, R156, R20 ;  /* 0x000000149c147221 */ /* 0x001fe20000010000 */
[----:B------:R-:W-:-:S03]  /*6a00*/  F2FP.F16.F32.PACK_AB R156, R161, R156 ;  /* 0x0000009ca19c723e */ /* 0x000fc600000000ff */
[----:B------:R-:W-:-:S03]  /*6a10*/  FADD.FTZ R20, R161, R20 ;  /* 0x00000014a1147221 */ /* 0x000fc60000010000 */
[----:B------:R-:W0:Y:S01]  /*6a20*/  MUFU.EX2 R198, R163 ;  /* 0x000000a300c67308 */ /* 0x000e220000000800 */
[----:B-1----:R-:W-:Y:S01]  /*6a30*/  FADD.FTZ R20, R158, R20 ;  /* 0x000000149e147221 */ /* 0x002fe20000010000 */
[----:B------:R-:W-:-:S03]  /*6a40*/  F2FP.F16.F32.PACK_AB R158, R210, R158 ;  /* 0x0000009ed29e723e */ /* 0x000fc600000000ff */
[----:B------:R-:W-:-:S03]  /*6a50*/  FADD.FTZ R20, R210, R20 ;  /* 0x00000014d2147221 */ /* 0x000fc60000010000 */
[----:B------:R-:W1:Y:S01]  /*6a60*/  MUFU.EX2 R199, R199 ;  /* 0x000000c700c77308 */ /* 0x000e620000000800 */
[----:B--2---:R-:W-:-:S07]  /*6a70*/  FADD.FTZ R196, R164, R196 ;  /* 0x000000c4a4c47221 */ /* 0x004fce0000010000 */
[----:B------:R-:W2:Y:S01]  /*6a80*/  MUFU.EX2 R214, R214 ;  /* 0x000000d600d67308 */ /* 0x000ea20000000800 */
[C---:B0-----:R-:W-:Y:S01]  /*6a90*/  F2FP.F16.F32.PACK_AB R157, R198.reuse, R164 ;  /* 0x000000a4c69d723e */ /* 0x041fe200000000ff */
[----:B------:R-:W-:-:S06]  /*6aa0*/  FADD.FTZ R196, R198, R196 ;  /* 0x000000c4c6c47221 */ /* 0x000fcc0000010000 */
[----:B------:R-:W0:Y:S01]  /*6ab0*/  MUFU.EX2 R160, R168 ;  /* 0x000000a800a07308 */ /* 0x000e220000000800 */
[----:B-1----:R-:W-:-:S07]  /*6ac0*/  FADD.FTZ R196, R199, R196 ;  /* 0x000000c4c7c47221 */ /* 0x002fce0000010000 */
[----:B------:R-:W1:Y:S01]  /*6ad0*/  MUFU.EX2 R162, R172 ;  /* 0x000000ac00a27308 */ /* 0x000e620000000800 */
[C---:B--2---:R-:W-:Y:S01]  /*6ae0*/  F2FP.F16.F32.PACK_AB R159, R214.reuse, R199 ;  /* 0x000000c7d69f723e */ /* 0x044fe200000000ff */
[----:B------:R-:W-:-:S06]  /*6af0*/  FADD.FTZ R196, R214, R196 ;  /* 0x000000c4d6c47221 */ /* 0x000fcc0000010000 */
        /* <DEDUP_REMOVED lines=19> */
[----:B0-----:R-:W-:-:S07]  /*6c30*/  FADD.FTZ R196, R166, R196 ;  /* 0x000000c4a6c47221 */ /* 0x001fce0000010000 */
[----:B------:R-:W0:Y:S01]  /*6c40*/  MUFU.EX2 R179, R179 ;  /* 0x000000b300b37308 */ /* 0x000e220000000800 */
[----:B-1----:R-:W-:-:S07]  /*6c50*/  FADD.FTZ R196, R175, R196 ;  /* 0x000000c4afc47221 */ /* 0x002fce0000010000 */
[----:B------:R-:W-:Y:S01]  /*6c60*/  MUFU.EX2 R182, R182 ;  /* 0x000000b600b67308 */ /* 0x000fe20000000800 */
[----:B--2---:R-:W-:-:S07]  /*6c70*/  FADD.FTZ R196, R178, R196 ;  /* 0x000000c4b2c47221 */ /* 0x004fce0000010000 */
[----:B------:R-:W-:Y:S08]  /*6c80*/  MUFU.EX2 R183, R183 ;  /* 0x000000b700b77308 */ /* 0x000ff00000000800 */
[----:B------:R-:W-:Y:S08]  /*6c90*/  MUFU.EX2 R186, R186 ;  /* 0x000000ba00ba7308 */ /* 0x000ff00000000800 */
[----:B------:R-:W-:Y:S08]  /*6ca0*/  MUFU.EX2 R187, R187 ;  /* 0x000000bb00bb7308 */ /* 0x000ff00000000800 */
[----:B------:R-:W-:Y:S08]  /*6cb0*/  MUFU.EX2 R190, R190 ;  /* 0x000000be00be7308 */ /* 0x000ff00000000800 */
[----:B------:R-:W-:Y:S08]  /*6cc0*/  MUFU.EX2 R191, R191 ;  /* 0x000000bf00bf7308 */ /* 0x000ff00000000800 */
[----:B------:R-:W-:Y:S08]  /*6cd0*/  MUFU.EX2 R194, R194 ;  /* 0x000000c200c27308 */ /* 0x000ff00000000800 */
[----:B------:R-:W-:Y:S01]  /*6ce0*/  MUFU.EX2 R21, R21 ;  /* 0x0000001500157308 */ /* 0x000fe20000000800 */
[----:B------:R-:W-:-:S02]  /*6cf0*/  WARPGROUP.DEPBAR.LE gsb0, 0x0 ;  /* 0x00008000000079c5 */ /* 0x000fc40000010000 */
[----:B------:R-:W-:-:S05]  /*6d00*/  WARPGROUP.ARRIVE ;  /* 0x00000000000079c5 */ /* 0x000fca0000000000 */
[----:B------:R-:W1:Y:S01]  /*6d10*/  MUFU.EX2 R152, R176 ;  /* 0x000000b000987308 */ /* 0x000e620000000800 */
[----:B------:R-:W-:Y:S02]  /*6d20*/  F2FP.F16.F32.PACK_AB R153, R175, R166 ;  /* 0x000000a6af99723e */ /* 0x000fe400000000ff */
[C---:B0-----:R-:W-:Y:S01]  /*6d30*/  F2FP.F16.F32.PACK_AB R155, R179.reuse, R178 ;  /* 0x000000b2b39b723e */ /* 0x041fe200000000ff */
[----:B------:R-:W-:Y:S01]  /*6d40*/  FADD.FTZ R179, R179, R196 ;  /* 0x000000c4b3b37221 */ /* 0x000fe20000010000 */
[----:B------:R-:W-:Y:S01]  /*6d50*/  HGMMA.64x256x16.F32 R24, R156, gdesc[UR12].tnspB, R24, gsb0 ;  /* 0x43e0000c9c187df0 */ /* 0x000fe20008000818 */
[----:B------:R-:W-:Y:S01]  /*6d60*/  UIADD3 UR14, UR6, 0x100, URZ ;  /* 0x00000100060e7890 */ /* 0x000fe2000fffe03f */
[----:B------:R-:W-:Y:S01]  /*6d70*/  UMOV UR15, 0x40000040 ;  /* 0x40000040000f7882 */ /* 0x000fe20000000000 */
[----:B------:R-:W0:Y:S01]  /*6d80*/  MUFU.EX2 R154, R180 ;  /* 0x000000b4009a7308 */ /* 0x000e220000000800 */
[----:B-1----:R-:W-:Y:S01]  /*6d90*/  FADD.FTZ R20, R152, R20 ;  /* 0x0000001498147221 */ /* 0x002fe20000010000 */
[----:B------:R-:W-:-:S03]  /*6da0*/  F2FP.F16.F32.PACK_AB R152, R177, R152 ;  /* 0x00000098b198723e */ /* 0x000fc600000000ff */
[----:B------:R-:W-:-:S04]  /*6db0*/  FADD.FTZ R20, R177, R20 ;  /* 0x00000014b1147221 */ /* 0x000fc80000010000 */
[----:B0-----:R-:W-:Y:S01]  /*6dc0*/  FADD.FTZ R20, R154, R20 ;  /* 0x000000149a147221 */ /* 0x001fe20000010000 */
[----:B------:R-:W-:-:S03]  /*6dd0*/  F2FP.F16.F32.PACK_AB R154, R181, R154 ;  /* 0x0000009ab59a723e */ /* 0x000fc600000000ff */
[----:B------:R-:W-:Y:S01]  /*6de0*/  FADD.FTZ R20, R181, R20 ;  /* 0x00000014b5147221 */ /* 0x000fe20000010000 */
[----:B------:R-:W-:Y:S02]  /*6df0*/  WARPGROUP.DEPBAR.LE gsb0, 0x0 ;  /* 0x00008000000079c5 */ /* 0x000fe40000010000 */
[----:B------:R-:W-:-:S09]  /*6e00*/  WARPGROUP.ARRIVE ;  /* 0x00000000000079c5 */ /* 0x000fd20000000000 */
        /* <DEDUP_REMOVED lines=10> */
[----:B------:R-:W0:Y:S01]  /*6eb0*/  MUFU.EX2 R152, R184 ;  /* 0x000000b800987308 */ /* 0x000e220000000800 */
[----:B------:R-:W-:Y:S01]  /*6ec0*/  F2FP.F16.F32.PACK_AB R153, R183, R182 ;  /* 0x000000b6b799723e */ /* 0x000fe200000000ff */
[----:B------:R-:W-:Y:S01]  /*6ed0*/  FADD.FTZ R182, R182, R179 ;  /* 0x000000b3b6b67221 */ /* 0x000fe20000010000 */
[----:B------:R-:W-:-:S03]  /*6ee0*/  F2FP.F16.F32.PACK_AB R155, R187, R186 ;  /* 0x000000babb9b723e */ /* 0x000fc600000000ff */
[----:B------:R-:W-:Y:S02]  /*6ef0*/  FADD.FTZ R183, R183, R182 ;  /* 0x000000b6b7b77221 */ /* 0x000fe40000010000 */
[----:B------:R-:W1:Y:S02]  /*6f00*/  MUFU.EX2 R154, R188 ;  /* 0x000000bc009a7308 */ /* 0x000e640000000800 */
[----:B------:R-:W-:-:S04]  /*6f10*/  FADD.FTZ R186, R186, R183 ;  /* 0x000000b7baba7221 */ /* 0x000fc80000010000 */
[----:B------:R-:W-:Y:S01]  /*6f20*/  FADD.FTZ R187, R187, R186 ;  /* 0x000000babbbb7221 */ /* 0x000fe20000010000 */
[----:B0-----:R-:W-:Y:S01]  /*6f30*/  FADD.FTZ R20, R152, R20 ;  /* 0x0000001498147221 */ /* 0x001fe20000010000 */
[----:B------:R-:W-:-:S03]  /*6f40*/  F2FP.F16.F32.PACK_AB R152, R185, R152 ;  /* 0x00000098b998723e */ /* 0x000fc600000000ff */
[----:B------:R-:W-:-:S04]  /*6f50*/  FADD.FTZ R20, R185, R20 ;  /* 0x00000014b9147221 */ /* 0x000fc80000010000 */
[----:B-1----:R-:W-:Y:S01]  /*6f60*/  FADD.FTZ R20, R154, R20 ;  /* 0x000000149a147221 */ /* 0x002fe20000010000 */
[----:B------:R-:W-:-:S03]  /*6f70*/  F2FP.F16.F32.PACK_AB R154, R189, R154 ;  /* 0x0000009abd9a723e */ /* 0x000fc600000000ff */
[----:B------:R-:W-:Y:S01]  /*6f80*/  FADD.FTZ R20, R189, R20 ;  /* 0x00000014bd147221 */ /* 0x000fe20000010000 */
[----:B------:R-:W-:-:S06]  /*6f90*/  WARPGROUP.ARRIVE ;  /* 0x00000000000079c5 */ /* 0x000fcc0000000000 */
        /* <DEDUP_REMOVED lines=19> */
[----:B------:R-:W-:Y:S03]  /*70d0*/  HGMMA.64x256x16.F32 R24, R152, gdesc[UR12].tnspB, R24, gsb0 ;  /* 0x43e0000c98187df0 */ /* 0x000fe60008000818 */
[----:B------:R-:W-:Y:S02]  /*70e0*/  WARPGROUP.DEPBAR.LE gsb0, 0x0 ;  /* 0x00008000000079c5 */ /* 0x000fe40000010000 */
[----:B------:R-:W-:Y:S05]  /*70f0*/  @!P0 BRA `(.L_x_1162) ;  /* 0x0000000000048947 */ /* 0x000fea0003800000 */
[----:B------:R-:W-:Y:S01]  /*7100*/  BPT.TRAP 0x1 ;  /* 0x000000040000795c */ /* 0x000fe20000300000 */
.L_x_1162:
[----:B------:R-:W-:Y:S01]  /*7110*/  UIADD3 UR5, UR5, 0x32460, URZ ;  /* 0x0003246005057890 */ /* 0x000fe2000fffe03f */
[----:B------:R-:W-:Y:S02]  /*7120*/  IMAD.MOV.U32 R21, RZ, RZ, R171 ;  /* 0x000000ffff157224 */ /* 0x000fe400078e00ab */
[----:B------:R-:W-:Y:S01]  /*7130*/  IMAD.MOV.U32 R209, RZ, RZ, R165 ;  /* 0x000000ffffd17224 */ /* 0x000fe200078e00a5 */
[----:B------:R-:W-:-:S09]  /*7140*/  UPRMT UR5, UR54, 0x654, UR5 ;  /* 0x0000065436057896 */ /* 0x000fd20008000005 */
[----:B------:R-:W-:Y:S01]  /*7150*/  SYNCS.ARRIVE.TRANS64.RED.A1T0 RZ, [UR5], RZ ;  /* 0x000000ffffff79a7 */ /* 0x000fe20008100405 */
[----:B------:R-:W-:Y:S05]  /*7160*/  @P1 BRA `(.L_x_1163) ;  /* 0xffffffd4009c1947 */ /* 0x000fea000383ffff */
.L_x_1152:
[----:B------:R-:W2:Y:S01]  /*7170*/  LDL.LU R152, [R1+0x1c] ;  /* 0x00001c0001987983 */ /* 0x000ea20000300800 */
[----:B------:R-:W-:Y:S01]  /*7180*/  UIADD3 UR38, UR38, 0x1, URZ ;  /* 0x0000000126267890 */ /* 0x000fe2000fffe03f */
[----:B------:R0:W-:Y:S06]  /*7190*/  BAR.ARV R0, 0x100 ;  /* 0x000400000000751d */ /* 0x0001ec0000002000 */
[----:B------:R-:W-:Y:S02]  /*71a0*/  UISETP.NE.AND UP0, UPT, UR38, 0x2, UPT ;  /* 0x000000022600788c */ /* 0x000fe4000bf05270 */
[----:B------:R-:W-:Y:S06]  /*71b0*/  BAR.ARV 0x8, 0x180 ;  /* 0x0206000000007b1d */ /* 0x000fec0000002000 */
[----:B------:R-:W-:Y:S01]  /*71c0*/  PLOP3.LUT P0, PT, PT, PT, PT, 0x8, 0x0 ;  /* 0x000000000000781c */ /* 0x000fe20003f0e170 */
[----:B------:R-:W-:Y:S01]  /*71d0*/  USEL UR38, UR38, URZ, UP0 ;  /* 0x0000003f26267287 */ /* 0x000fe20008000000 */
[----:B------:R-:W1:Y:S04]  /*71e0*/  SHFL.BFLY PT, R3, R20, 0x2, 0x1f ;  /* 0x0c401f0014037f89 */ /* 0x000e6800000e0000 */
[----:B------:R-:W3:Y:S01]  /*71f0*/  SHFL.BFLY PT, R5, R208, 0x2, 0x1f ;  /* 0x0c401f00d0057f89 */ /* 0x000ee200000e0000 */
[----:B-1----:R-:W-:Y:S01]  /*7200*/  FADD.FTZ R6, R3, R20 ;  /* 0x0000001403067221 */ /* 0x002fe20000010000 */
[----:B---3--:R-:W-:-:S04]  /*7210*/  FADD.FTZ R7, R5, R208 ;  /* 0x000000d005077221 */ /* 0x008fc80000010000 */
[----:B------:R-:W1:Y:S01]  /*7220*/  SHFL.BFLY PT, R3, R6, 0x1, 0x1f ;  /* 0x0c201f0006037f89 */ /* 0x000e6200000e0000 */
[----:B------:R-:W-:-:S03]  /*7230*/  IMAD.MOV.U32 R5, RZ, RZ, RZ ;  /* 0x000000ffff057224 */ /* 0x000fc600078e00ff */
[----:B------:R-:W3:Y:S01]  /*7240*/  SHFL.BFLY PT, R2, R7, 0x1, 0x1f ;  /* 0x0c201f0007027f89 */ /* 0x000ee200000e0000 */
[----:B-1----:R-:W-:Y:S01]  /*7250*/  FADD.FTZ R8, R6, R3 ;  /* 0x0000000306087221 */ /* 0x002fe20000010000 */
[----:B------:R-:W-:Y:S02]  /*7260*/  IMAD.U32 R6, RZ, RZ, UR10 ;  /* 0x0000000aff067e24 */ /* 0x000fe4000f8e00ff */
[----:B---3--:R-:W-:Y:S02]  /*7270*/  FADD.FTZ R3, R7, R2 ;  /* 0x0000000207037221 */ /* 0x008fe40000010000 */
[----:B------:R-:W-:Y:S01]  /*7280*/  FSETP.NE.FTZ.AND P1, PT, R8, RZ, PT ;  /* 0x000000ff0800720b */ /* 0x000fe20003f35000 */
[----:B------:R-:W-:Y:S02]  /*7290*/  IMAD.MOV.U32 R2, RZ, RZ, RZ ;  /* 0x000000ffff027224 */ /* 0x000fe400078e00ff */
[----:B------:R-:W-:-:S10]  /*72a0*/  FSETP.NE.FTZ.AND P2, PT, R3, RZ, PT ;  /* 0x000000ff0300720b */ /* 0x000fd40003f55000 */
[----:B------:R-:W1:Y:S01]  /*72b0*/  @P1 MUFU.RCP R5, R8 ;  /* 0x0000000800051308 */ /* 0x000e620000001000 */
[----:B------:R-:W-:-:S07]  /*72c0*/  @P1 FMUL.FTZ R6, R6, 0.69314718246459960938 ;  /* 0x3f31721806061820 */ /* 0x000fce0000410000 */
[----:B------:R-:W3:Y:S08]  /*72d0*/  @P1 MUFU.LG2 R4, R8 ;  /* 0x0000000800041308 */ /* 0x000ef00000000c00 */
[----:B------:R-:W4:Y:S01]  /*72e0*/  @P2 MUFU.LG2 R7, R3 ;  /* 0x0000000300072308 */ /* 0x000f220000000c00 */
[-C--:B-1----:R-:W-:Y:S01]  /*72f0*/  FMUL.FTZ R24, R24, R5.reuse ;  /* 0x0000000518187220 */ /* 0x082fe20000410000 */
[-C--:B------:R-:W-:Y:S01]  /*7300*/  FMUL.FTZ R25, R25, R5.reuse ;  /* 0x0000000519197220 */ /* 0x080fe20000410000 */
[-C--:B------:R-:W-:Y:S01]  /*7310*/  FMUL.FTZ R28, R28, R5.reuse ;  /* 0x000000051c1c7220 */ /* 0x080fe20000410000 */
[-C--:B------:R-:W-:Y:S01]  /*7320*/  FMUL.FTZ R29, R29, R5.reuse ;  /* 0x000000051d1d7220 */ /* 0x080fe20000410000 */
[-C--:B------:R-:W-:Y:S01]  /*7330*/  FMUL.FTZ R32, R32, R5.reuse ;  /* 0x0000000520207220 */ /* 0x080fe20000410000 */
[-C--:B------:R-:W-:Y:S01]  /*7340*/  FMUL.FTZ R33, R33, R5.reuse ;  /* 0x0000000521217220 */ /* 0x080fe20000410000 */
[-C--:B------:R-:W-:Y:S01]  /*7350*/  FMUL.FTZ R36, R36, R5.reuse ;  /* 0x0000000524247220 */ /* 0x080fe20000410000 */
[----:B------:R1:W5:Y:S01]  /*7360*/  @P2 MUFU.RCP R2, R3 ;  /* 0x0000000300022308 */ /* 0x0003620000001000 */
        /* <DEDUP_REMOVED lines=58> */
[----:B---3--:R-:W-:Y:S01]  /*7710*/  @P1 FMUL.FTZ R4, R4, 0.69314718246459960938 ;  /* 0x3f31721804041820 */ /* 0x008fe20000410000 */
[----:B----4-:R-:W-:Y:S01]  /*7720*/  @P2 FMUL.FTZ R7, R7, 0.69314718246459960938 ;  /* 0x3f31721807072820 */ /* 0x010fe20000410000 */
[----:B-1----:R-:W-:Y:S02]  /*7730*/  IMAD.MOV.U32 R3, RZ, RZ, -0x800000 ;  /* 0xff800000ff037424 */ /* 0x002fe400078e00ff */
[----:B------:R-:W-:Y:S01]  /*7740*/  @P2 FMUL.FTZ R5, R5, 0.69314718246459960938 ;  /* 0x3f31721805052820 */ /* 0x000fe20000410000 */
[-C--:B-----5:R-:W-:Y:S01]  /*7750*/  FMUL.FTZ R26, R26, R2.reuse ;  /* 0x000000021a1a7220 */ /* 0x0a0fe20000410000 */
        /* <DEDUP_REMOVED lines=64> */
[----:B--2---:R-:W-:-:S13]  /*7b60*/  R2UR UR4, R152 ;  /* 0x00000000980472ca */ /* 0x004fda00000e0000 */
[----:B------:R-:W-:-:S06]  /*7b70*/  UIADD3 UR4, UR4, 0x1, URZ ;  /* 0x0000000104047890 */ /* 0x000fcc000fffe03f */
[----:B0-----:R-:W-:Y:S01]  /*7b80*/  IMAD.U32 R0, RZ, RZ, UR4 ;  /* 0x00000004ff007e24 */ /* 0x001fe2000f8e00ff */
[----:B------:R-:W-:-:S04]  /*7b90*/  USEL UR4, URZ, 0x1, UP0 ;  /* 0x000000013f047887 */ /* 0x000fc80008000000 */
[----:B------:R0:W-:Y:S01]  /*7ba0*/  STL [R1+0x1c], R0 ;  /* 0x00001c0001007387 */ /* 0x0001e20000100800 */
[----:B------:R-:W-:Y:S01]  /*7bb0*/  ULOP3.LUT UR39, UR39, UR4, URZ, 0x3c, !UPT ;  /* 0x0000000427277292 */ /* 0x000fe2000f8e3c3f */
[----:B0-----:R-:W-:Y:S02]  /*7bc0*/  IMAD.MOV.U32 R0, RZ, RZ, -0x800000 ;  /* 0xff800000ff007424 */ /* 0x001fe400078e00ff */
[----:B------:R-:W-:-:S09]  /*7bd0*/  @P2 FFMA.FTZ R0, R5, R171, R7 ;  /* 0x000000ab05002223 */ /* 0x000fd20000010007 */
.L_x_1138:
[----:B------:R-:W1:Y:S08]  /*7be0*/  S2UR UR5, SR_CgaCtaId ;  /* 0x00000000000579c3 */ /* 0x000e700000008800 */
[----:B------:R-:W-:Y:S06]  /*7bf0*/  BAR.SYNC.DEFER_BLOCKING 0x5, 0x180 ;  /* 0x0146000000007b1d */ /* 0x000fec0000010000 */
[----:B------:R-:W-:Y:S01]  /*7c00*/  UMOV UR4, 0x400 ;  /* 0x0000040000047882 */ /* 0x000fe20000000000 */
[----:B------:R-:W-:Y:S01]  /*7c10*/  BSSY B0, `(.L_x_1164) ;  /* 0x0000480000007945 */ /* 0x000fe20003800000 */
[----:B-1----:R-:W-:-:S09]  /*7c20*/  ULEA UR9, UR5, UR4, 0x18 ;  /* 0x0000000405097291 */ /* 0x002fd2000f8ec03f */
[----:B------:R-:W1:Y:S02]  /*7c30*/  LDS.128 R4, [UR9+0x324d0] ;  /* 0x0324d009ff047984 */ /* 0x000e640008000c00 */
[----:B-1----:R-:W-:Y:S02]  /*7c40*/  R2UR UR4, R5 ;  /* 0x00000000050472ca */ /* 0x002fe400000e0000 */
[----:B------:R-:W-:Y:S01]  /*7c50*/  R2UR UR5, R7 ;  /* 0x00000000070572ca */ /* 0x000fe200000e0000 */
[----:B------:R-:W-:Y:S06]  /*7c60*/  BAR.ARV 0x4, 0x180 ;  /* 0x0106000000007b1d */ /* 0x000fec0000002000 */
[----:B------:R-:W-:Y:S08]  /*7c70*/  @P0 BRA `(.L_x_1165) ;  /* 0x0000003800280947 */ /* 0x000ff00003800000 */
[----:B------:R-:W2:Y:S04]  /*7c80*/  LDL R2, [R1+0x30] ;  /* 0x0000300001027983 */ /* 0x000ea80000100800 */
[----:B------:R-:W3:Y:S01]  /*7c90*/  LDL R163, [R1+0x18] ;  /* 0x0000180001a37983 */ /* 0x000ee20000100800 */
[----:B------:R-:W1:Y:S01]  /*7ca0*/  S2UR UR8, SR_SWINHI ;  /* 0x00000000000879c3 */ /* 0x000e620000002f00 */
[----:B------:R-:W-:Y:S01]  /*7cb0*/  IMAD.MOV.U32 R152, RZ, RZ, 0x2 ;  /* 0x00000002ff987424 */ /* 0x000fe200078e00ff */
[----:B------:R-:W-:Y:S01]  /*7cc0*/  F2FP.F16.F32.PACK_AB R10, R29, R28 ;  /* 0x0000001c1d0a723e */ /* 0x000fe200000000ff */
[----:B------:R-:W4:Y:S01]  /*7cd0*/  LDL.LU R165, [R1+0x14] ;  /* 0x0000140001a57983 */ /* 0x000f220000300800 */
[----:B0-----:R-:W-:Y:S01]  /*7ce0*/  F2FP.F16.F32.PACK_AB R11, R31, R30 ;  /* 0x0000001e1f0b723e */ /* 0x001fe200000000ff */
[----:B------:R-:W-:Y:S01]  /*7cf0*/  ULDC.64 UR10, c[0x0][0xd08] ;  /* 0x00034200000a7ab9 */ /* 0x000fe20000000a00 */
[----:B------:R-:W-:Y:S01]  /*7d00*/  F2FP.F16.F32.PACK_AB R14, R37, R36 ;  /* 0x00000024250e723e */ /* 0x000fe200000000ff */
[----:B------:R-:W5:Y:S01]  /*7d10*/  LDL R164, [R1+0x2c] ;  /* 0x00002c0001a47983 */ /* 0x000f620000100800 */
[----:B------:R-:W-:-:S03]  /*7d20*/  F2FP.F16.F32.PACK_AB R15, R39, R38 ;  /* 0x00000026270f723e */ /* 0x000fc600000000ff */
[----:B------:R-:W5:Y:S01]  /*7d30*/  LDL R162, [R1+0x10] ;  /* 0x0000100001a27983 */ /* 0x000f620000100800 */
[----:B------:R-:W-:Y:S01]  /*7d40*/  UMOV UR6, UR9 ;  /* 0x0000000900067c82 */ /* 0x000fe20008000000 */
[----:B-1----:R-:W-:Y:S01]  /*7d50*/  UMOV UR7, UR8 ;  /* 0x0000000800077c82 */ /* 0x002fe20008000000 */
[----:B------:R-:W-:Y:S01]  /*7d60*/  BAR.SYNC.DEFER_BLOCKING 0x1, 0x100 ;  /* 0x0044000000007b1d */ /* 0x000fe20000010000 */
[----:B--2---:R-:W-:Y:S01]  /*7d70*/  IMAD.WIDE R152, R2, R152, UR6 ;  /* 0x0000000602987e25 */ /* 0x004fe2000f8e0298 */
[----:B---3--:R-:W-:Y:S02]  /*7d80*/  R2UR UR12, R163 ;  /* 0x00000000a30c72ca */ /* 0x008fe400000e0000 */
[C---:B------:R-:W-:Y:S02]  /*7d90*/  IADD3 R13, P4, R152.reuse, 0x20, RZ ;  /* 0x00000020980d7810 */ /* 0x040fe40007f9e0ff */
[C---:B------:R-:W-:Y:S02]  /*7da0*/  LOP3.LUT R9, R152.reuse, 0x380, RZ, 0xc0, !PT ;  /* 0x0000038098097812 */ /* 0x040fe400078ec0ff */
[----:B------:R-:W-:-:S02]  /*7db0*/  IADD3 R5, P0, R152, 0xc060, RZ ;  /* 0x0000c06098057810 */ /* 0x000fc40007f1e0ff */
[----:B------:R-:W-:Y:S02]  /*7dc0*/  LOP3.LUT R12, R13, 0x380, RZ, 0xc0, !PT ;  /* 0x000003800d0c7812 */ /* 0x000fe400078ec0ff */
[----:B------:R-:W-:Y:S02]  /*7dd0*/  IADD3 R17, P3, R152, 0x40, RZ ;  /* 0x0000004098117810 */ /* 0x000fe40007f7e0ff */
[----:B------:R-:W-:Y:S02]  /*7de0*/  SHF.R.U64 R9, R9, 0x3, RZ ;  /* 0x0000000309097819 */ /* 0x000fe400000012ff */
[----:B------:R-:W-:Y:S02]  /*7df0*/  LOP3.LUT R4, R5, 0x380, RZ, 0xc0, !PT ;  /* 0x0000038005047812 */ /* 0x000fe400078ec0ff */
[----:B------:R-:W-:Y:S02]  /*7e00*/  SHF.R.U64 R12, R12, 0x3, RZ ;  /* 0x000000030c0c7819 */ /* 0x000fe400000012ff */
[----:B------:R-:W-:-:S02]  /*7e10*/  LOP3.LUT R16, R17, 0x380, RZ, 0xc0, !PT ;  /* 0x0000038011107812 */ /* 0x000fc400078ec0ff */
[----:B------:R-:W-:Y:S01]  /*7e20*/  LOP3.LUT R8, R9, R152, RZ, 0x3c, !PT ;  /* 0x0000009809087212 */ /* 0x000fe200078e3cff */
[--C-:B------:R-:W-:Y:S01]  /*7e30*/  IMAD.MOV.U32 R9, RZ, RZ, R153.reuse ;  /* 0x000000ffff097224 */ /* 0x100fe200078e0099 */
[----:B------:R-:W-:Y:S02]  /*7e40*/  SHF.R.U64 R4, R4, 0x3, RZ ;  /* 0x0000000304047819 */ /* 0x000fe400000012ff */
[----:B------:R-:W-:Y:S02]  /*7e50*/  IADD3 R157, P5, R152, 0x60, RZ ;  /* 0x00000060989d7810 */ /* 0x000fe40007fbe0ff */
[----:B------:R-:W-:Y:S01]  /*7e60*/  LOP3.LUT R12, R12, R13, RZ, 0x3c, !PT ;  /* 0x0000000d0c0c7212 */ /* 0x000fe200078e3cff */
[----:B------:R-:W-:Y:S01]  /*7e70*/  IMAD.X R13, RZ, RZ, R153, P4 ;  /* 0x000000ffff0d7224 */ /* 0x000fe200020e0699 */
[----:B------:R-:W-:Y:S02]  /*7e80*/  SHF.R.U64 R16, R16, 0x3, RZ ;  /* 0x0000000310107819 */ /* 0x000fe400000012ff */
[----:B------:R-:W-:-:S02]  /*7e90*/  LOP3.LUT R4, R4, R5, RZ, 0x3c, !PT ;  /* 0x0000000504047212 */ /* 0x000fc400078e3cff */
[----:B------:R-:W-:Y:S02]  /*7ea0*/  LOP3.LUT R156, R157, 0x380, RZ, 0xc0, !PT ;  /* 0x000003809d9c7812 */ /* 0x000fe400078ec0ff */
[----:B------:R-:W-:Y:S02]  /*7eb0*/  MOV R5, R8 ;  /* 0x0000000800057202 */ /* 0x000fe40000000f00 */
[----:B------:R-:W-:Y:S02]  /*7ec0*/  F2FP.F16.F32.PACK_AB R8, R25, R24 ;  /* 0x000000181908723e */ /* 0x000fe400000000ff */
[----:B------:R-:W-:Y:S02]  /*7ed0*/  F2FP.F16.F32.PACK_AB R9, R27, R26 ;  /* 0x0000001a1b09723e */ /* 0x000fe400000000ff */
[----:B------:R-:W-:Y:S01]  /*7ee0*/  LOP3.LUT R16, R16, R17, RZ, 0x3c, !PT ;  /* 0x0000001110107212 */ /* 0x000fe200078e3cff */
[----:B------:R-:W-:Y:S01]  /*7ef0*/  IMAD.X R17, RZ, RZ, R153, P3 ;  /* 0x000000ffff117224 */ /* 0x000fe200018e0699 */
[----:B------:R-:W-:-:S02]  /*7f00*/  MOV R2, R12 ;  /* 0x0000000c00027202 */ /* 0x000fc40000000f00 */
[----:B------:R-:W-:Y:S02]  /*7f10*/  SHF.R.U64 R156, R156, 0x3, RZ ;  /* 0x000000039c9c7819 */ /* 0x000fe400000012ff */
[----:B------:R-:W-:Y:S02]  /*7f20*/  F2FP.F16.F32.PACK_AB R12, R33, R32 ;  /* 0x00000020210c723e */ /* 0x000fe400000000ff */
[----:B------:R-:W-:Y:S02]  /*7f30*/  F2FP.F16.F32.PACK_AB R13, R35, R34 ;  /* 0x00000022230d723e */ /* 0x000fe400000000ff */
[C---:B------:R-:W-:Y:S01]  /*7f40*/  IADD3 R19, P4, R152.reuse, 0x4000, RZ ;  /* 0x0000400098137810 */ /* 0x040fe20007f9e0ff */
[----:B------:R0:W-:Y:S01]  /*7f50*/  STSM.16.M88.4 [R5], R8 ;  /* 0x0000000805007844 */ /* 0x0001e20000000200 */
[----:B------:R-:W-:Y:S02]  /*7f60*/  IADD3 R7, P3, R152, 0x8020, RZ ;  /* 0x0000802098077810 */ /* 0x000fe40007f7e0ff */
[----:B------:R-:W-:Y:S01]  /*7f70*/  LOP3.LUT R156, R156, R157, RZ, 0x3c, !PT ;  /* 0x0000009d9c9c7212 */ /* 0x000fe200078e3cff */
[----:B------:R1:W-:Y:S01]  /*7f80*/  STSM.16.M88.4 [R2], R12 ;  /* 0x0000000c02007844 */ /* 0x0003e20000000200 */
[----:B------:R-:W-:Y:S01]  /*7f90*/  MOV R17, R16 ;  /* 0x0000001000117202 */ /* 0x000fe20000000f00 */
[----:B------:R-:W-:Y:S01]  /*7fa0*/  IMAD.X R157, RZ, RZ, R153, P5 ;  /* 0x000000ffff9d7224 */ /* 0x000fe200028e0699 */
[----:B------:R-:W-:-:S02]  /*7fb0*/  LOP3.LUT R18, R19, 0x380, RZ, 0xc0, !PT ;  /* 0x0000038013127812 */ /* 0x000fc400078ec0ff */
[----:B------:R-:W-:Y:S02]  /*7fc0*/  LOP3.LUT R16, R7, 0x380, RZ, 0xc0, !PT ;  /* 0x0000038007107812 */ /* 0x000fe400078ec0ff */
[----:B------:R-:W-:Y:S02]  /*7fd0*/  SHF.R.U64 R18, R18, 0x3, RZ ;  /* 0x0000000312127819 */ /* 0x000fe400000012ff */
[----:B0-----:R-:W-:Y:S02]  /*7fe0*/  F2FP.F16.F32.PACK_AB R8, R41, R40 ;  /* 0x000000282908723e */ /* 0x001fe400000000ff */
[----:B------:R-:W-:Y:S02]  /*7ff0*/  F2FP.F16.F32.PACK_AB R9, R43, R42 ;  /* 0x0000002a2b09723e */ /* 0x000fe400000000ff */
[----:B------:R-:W-:Y:S02]  /*8000*/  F2FP.F16.F32.PACK_AB R10, R45, R44 ;  /* 0x0000002c2d0a723e */ /* 0x000fe400000000ff */
[----:B------:R-:W-:-:S02]  /*8010*/  F2FP.F16.F32.PACK_AB R11, R47, R46 ;  /* 0x0000002e2f0b723e */ /* 0x000fc400000000ff */
[----:B-1----:R-:W-:-:S03]  /*8020*/  IADD3 R2, P5, R152, 0x4020, RZ ;  /* 0x0000402098027810 */ /* 0x002fc60007fbe0ff */
[----:B------:R0:W-:Y:S01]  /*8030*/  STSM.16.M88.4 [R17], R8 ;  /* 0x0000000811007844 */ /* 0x0001e20000000200 */
[----:B------:R-:W-:Y:S02]  /*8040*/  SHF.R.U64 R16, R16, 0x3, RZ ;  /* 0x0000000310107819 */ /* 0x000fe400000012ff */
[----:B------:R-:W-:Y:S01]  /*8050*/  LOP3.LUT R18, R18, R19, RZ, 0x3c, !PT ;  /* 0x0000001312127212 */ /* 0x000fe200078e3cff */
[----:B------:R-:W-:Y:S01]  /*8060*/  IMAD.X R19, RZ, RZ, R153, P4 ;  /* 0x000000ffff137224 */ /* 0x000fe200020e0699 */
[----:B------:R-:W-:Y:S02]  /*8070*/  LOP3.LUT R16, R16, R7, RZ, 0x3c, !PT ;  /* 0x0000000710107212 */ /* 0x000fe400078e3cff */
[----:B------:R-:W-:Y:S02]  /*8080*/  IADD3 R5, P4, R152, 0x4040, RZ ;  /* 0x0000404098057810 */ /* 0x000fe40007f9e0ff */
[----:B------:R-:W-:Y:S02]  /*8090*/  MOV R7, R156 ;  /* 0x0000009c00077202 */ /* 0x000fe40000000f00 */
[----:B0-----:R-:W-:-:S02]  /*80a0*/  LOP3.LUT R9, R2, 0x380, RZ, 0xc0, !PT ;  /* 0x0000038002097812 */ /* 0x001fc400078ec0ff */
[----:B------:R-:W-:Y:S02]  /*80b0*/  F2FP.F16.F32.PACK_AB R12, R49, R48 ;  /* 0x00000030310c723e */ /* 0x000fe400000000ff */
[----:B------:R-:W-:Y:S02]  /*80c0*/  SHF.R.U64 R9, R9, 0x3, RZ ;  /* 0x0000000309097819 */ /* 0x000fe400000012ff */
[----:B------:R-:W-:Y:S02]  /*80d0*/  F2FP.F16.F32.PACK_AB R13, R51, R50 ;  /* 0x00000032330d723e */ /* 0x000fe400000000ff */
[----:B------:R-:W-:Y:S02]  /*80e0*/  F2FP.F16.F32.PACK_AB R14, R53, R52 ;  /* 0x00000034350e723e */ /* 0x000fe400000000ff */
[----:B------:R-:W-:Y:S02]  /*80f0*/  F2FP.F16.F32.PACK_AB R15, R55, R54 ;  /* 0x00000036370f723e */ /* 0x000fe400000000ff */
[----:B------:R-:W-:-:S02]  /*8100*/  LOP3.LUT R160, R9, R2, RZ, 0x3c, !PT ;  /* 0x0000000209a07212 */ /* 0x000fc400078e3cff */
[----:B------:R-:W-:Y:S01]  /*8110*/  LOP3.LUT R2, R5, 0x380, RZ, 0xc0, !PT ;  /* 0x0000038005027812 */ /* 0x000fe200078ec0ff */
[--C-:B------:R-:W-:Y:S01]  /*8120*/  IMAD.X R161, RZ, RZ, R153.reuse, P5 ;  /* 0x000000ffffa17224 */ /* 0x100fe200028e0699 */
[----:B------:R0:W-:Y:S01]  /*8130*/  STSM.16.M88.4 [R7], R12 ;  /* 0x0000000c07007844 */ /* 0x0001e20000000200 */
[C---:B------:R-:W-:Y:S02]  /*8140*/  IADD3 R158, P5, R152.reuse, 0x4060, RZ ;  /* 0x00004060989e7810 */ /* 0x040fe40007fbe0ff */
[----:B------:R-:W-:Y:S01]  /*8150*/  IADD3 R157, P6, R152, 0x8000, RZ ;  /* 0x00008000989d7810 */ /* 0x000fe20007fde0ff */
[----:B------:R-:W-:Y:S01]  /*8160*/  IMAD.X R17, RZ, RZ, R153, P3 ;  /* 0x000000ffff117224 */ /* 0x000fe200018e0699 */
[----:B------:R-:W-:Y:S02]  /*8170*/  LOP3.LUT R159, R158, 0x380, RZ, 0xc0, !PT ;  /* 0x000003809e9f7812 */ /* 0x000fe400078ec0ff */
[----:B------:R-:W-:Y:S02]  /*8180*/  LOP3.LUT R156, R157, 0x380, RZ, 0xc0, !PT ;  /* 0x000003809d9c7812 */ /* 0x000fe400078ec0ff */
[----:B------:R-:W-:-:S02]  /*8190*/  IADD3 R155, P1, R152, 0x8040, RZ ;  /* 0x00008040989b7810 */ /* 0x000fc40007f3e0ff */
[----:B0-----:R-:W-:Y:S02]  /*81a0*/  MOV R7, R18 ;  /* 0x0000001200077202 */ /* 0x001fe40000000f00 */
[----:B------:R-:W-:Y:S01]  /*81b0*/  SHF.R.U64 R18, R2, 0x3, RZ ;  /* 0x0000000302127819 */ /* 0x000fe200000012ff */
[----:B------:R-:W-:-:S03]  /*81c0*/  IMAD.X R19, RZ, RZ, R153, P4 ;  /* 0x000000ffff137224 */ /* 0x000fc600020e0699 */
[----:B------:R-:W-:Y:S02]  /*81d0*/  LOP3.LUT R18, R18, R5, RZ, 0x3c, !PT ;  /* 0x0000000512127212 */ /* 0x000fe400078e3cff */
[----:B------:R-:W-:Y:S02]  /*81e0*/  SHF.R.U64 R159, R159, 0x3, RZ ;  /* 0x000000039f9f7819 */ /* 0x000fe400000012ff */
[----:B------:R-:W-:Y:S02]  /*81f0*/  F2FP.F16.F32.PACK_AB R8, R57, R56 ;  /* 0x000000383908723e */ /* 0x000fe400000000ff */
[----:B------:R-:W-:Y:S02]  /*8200*/  F2FP.F16.F32.PACK_AB R9, R59, R58 ;  /* 0x0000003a3b09723e */ /* 0x000fe400000000ff */
[----:B------:R-:W-:Y:S02]  /*8210*/  F2FP.F16.F32.PACK_AB R10, R61, R60 ;  /* 0x0000003c3d0a723e */ /* 0x000fe400000000ff */
[----:B------:R-:W-:-:S02]  /*8220*/  F2FP.F16.F32.PACK_AB R11, R63, R62 ;  /* 0x0000003e3f0b723e */ /* 0x000fc400000000ff */
[----:B------:R-:W-:Y:S02]  /*8230*/  MOV R160, R160 ;  /* 0x000000a000a07202 */ /* 0x000fe40000000f00 */
[----:B------:R-:W-:Y:S02]  /*8240*/  F2FP.F16.F32.PACK_AB R12, R65, R64 ;  /* 0x00000040410c723e */ /* 0x000fe400000000ff */
[----:B------:R-:W-:Y:S02]  /*8250*/  F2FP.F16.F32.PACK_AB R13, R67, R66 ;  /* 0x00000042430d723e */ /* 0x000fe400000000ff */
[----:B------:R-:W-:Y:S02]  /*8260*/  F2FP.F16.F32.PACK_AB R14, R69, R68 ;  /* 0x00000044450e723e */ /* 0x000fe400000000ff */
[----:B------:R-:W-:Y:S02]  /*8270*/  F2FP.F16.F32.PACK_AB R15, R71, R70 ;  /* 0x00000046470f723e */ /* 0x000fe400000000ff */
[----:B------:R-:W-:-:S02]  /*8280*/  MOV R2, R16 ;  /* 0x0000001000027202 */ /* 0x000fc40000000f00 */
[----:B------:R-:W-:Y:S02]  /*8290*/  MOV R5, R18 ;  /* 0x0000001200057202 */ /* 0x000fe40000000f00 */
[----:B------:R-:W-:Y:S02]  /*82a0*/  SHF.R.U64 R156, R156, 0x3, RZ ;  /* 0x000000039c9c7819 */ /* 0x000fe400000012ff */
[----:B------:R-:W-:Y:S02]  /*82b0*/  F2FP.F16.F32.PACK_AB R16, R73, R72 ;  /* 0x000000484910723e */ /* 0x000fe400000000ff */
[----:B------:R-:W-:Y:S02]  /*82c0*/  F2FP.F16.F32.PACK_AB R17, R75, R74 ;  /* 0x0000004a4b11723e */ /* 0x000fe400000000ff */
[----:B------:R-:W-:Y:S02]  /*82d0*/  F2FP.F16.F32.PACK_AB R18, R77, R76 ;  /* 0x0000004c4d12723e */ /* 0x000fe400000000ff */
[----:B------:R-:W-:-:S02]  /*82e0*/  F2FP.F16.F32.PACK_AB R19, R79, R78 ;  /* 0x0000004e4f13723e */ /* 0x000fc400000000ff */
[----:B------:R-:W-:Y:S01]  /*82f0*/  LOP3.LUT R154, R155, 0x380, RZ, 0xc0, !PT ;  /* 0x000003809b9a7812 */ /* 0x000fe200078ec0ff */
[----:B------:R0:W-:Y:S01]  /*8300*/  STSM.16.M88.4 [R7], R8 ;  /* 0x0000000807007844 */ /* 0x0001e20000000200 */
[----:B------:R-:W-:Y:S01]  /*8310*/  LOP3.LUT R158, R159, R158, RZ, 0x3c, !PT ;  /* 0x0000009e9f9e7212 */ /* 0x000fe200078e3cff */
[--C-:B------:R-:W-:Y:S01]  /*8320*/  IMAD.X R159, RZ, RZ, R153.reuse, P5 ;  /* 0x000000ffff9f7224 */ /* 0x100fe200028e0699 */
[----:B------:R-:W-:Y:S01]  /*8330*/  IADD3 R22, P4, R152, 0x8060, RZ ;  /* 0x0000806098167810 */ /* 0x000fe20007f9e0ff */
[----:B------:R1:W-:Y:S01]  /*8340*/  STSM.16.M88.4 [R160], R12 ;  /* 0x0000000ca0007844 */ /* 0x0003e20000000200 */
[----:B------:R-:W-:Y:S01]  /*8350*/  LOP3.LUT R156, R156, R157, RZ, 0x3c, !PT ;  /* 0x0000009d9c9c7212 */ /* 0x000fe200078e3cff */
[----:B------:R-:W-:Y:S01]  /*8360*/  IMAD.X R157, RZ, RZ, R153, P6 ;  /* 0x000000ffff9d7224 */ /* 0x000fe200030e0699 */
[----:B------:R-:W-:Y:S01]  /*8370*/  SHF.R.U64 R154, R154, 0x3, RZ ;  /* 0x000000039a9a7819 */ /* 0x000fe200000012ff */
[----:B------:R2:W-:Y:S01]  /*8380*/  STSM.16.M88.4 [R5], R16 ;  /* 0x0000001005007844 */ /* 0x0005e20000000200 */
[----:B------:R-:W-:-:S02]  /*8390*/  IADD3 R21, P2, R152, 0xc040, RZ ;  /* 0x0000c04098157810 */ /* 0x000fc40007f5e0ff */
[----:B------:R-:W-:Y:S02]  /*83a0*/  MOV R158, R158 ;  /* 0x0000009e009e7202 */ /* 0x000fe40000000f00 */
[----:B------:R-:W-:Y:S01]  /*83b0*/  LOP3.LUT R154, R154, R155, RZ, 0x3c, !PT ;  /* 0x0000009b9a9a7212 */ /* 0x000fe200078e3cff */
[----:B------:R-:W-:Y:S01]  /*83c0*/  IMAD.X R155, RZ, RZ, R153, P1 ;  /* 0x000000ffff9b7224 */ /* 0x000fe200008e0699 */
[----:B0-----:R-:W-:Y:S02]  /*83d0*/  F2FP.F16.F32.PACK_AB R8, R81, R80 ;  /* 0x000000505108723e */ /* 0x001fe400000000ff */
[----:B------:R-:W-:Y:S02]  /*83e0*/  F2FP.F16.F32.PACK_AB R9, R83, R82 ;  /* 0x000000525309723e */ /* 0x000fe400000000ff */
[----:B-1----:R-:W-:Y:S02]  /*83f0*/  IADD3 R160, P3, R152, 0xc020, RZ ;  /* 0x0000c02098a07810 */ /* 0x002fe40007f7e0ff */
[----:B------:R-:W-:-:S02]  /*8400*/  F2FP.F16.F32.PACK_AB R10, R85, R84 ;  /* 0x00000054550a723e */ /* 0x000fc400000000ff */
[----:B--2---:R-:W-:Y:S02]  /*8410*/  LOP3.LUT R5, R22, 0x380, RZ, 0xc0, !PT ;  /* 0x0000038016057812 */ /* 0x004fe400078ec0ff */
[----:B------:R-:W-:Y:S02]  /*8420*/  F2FP.F16.F32.PACK_AB R11, R87, R86 ;  /* 0x00000056570b723e */ /* 0x000fe400000000ff */
[----:B------:R-:W-:Y:S02]  /*8430*/  MOV R156, R156 ;  /* 0x0000009c009c7202 */ /* 0x000fe40000000f00 */
[----:B------:R-:W-:Y:S02]  /*8440*/  SHF.R.U64 R5, R5, 0x3, RZ ;  /* 0x0000000305057819 */ /* 0x000fe400000012ff */
[----:B------:R-:W-:Y:S02]  /*8450*/  LOP3.LUT R7, R160, 0x380, RZ, 0xc0, !PT ;  /* 0x00000380a0077812 */ /* 0x000fe400078ec0ff */
[----:B------:R-:W-:Y:S01]  /*8460*/  IADD3 R157, P1, R152, 0xc000, RZ ;  /* 0x0000c000989d7810 */ /* 0x000fe20007f3e0ff */
[----:B------:R0:W-:Y:S01]  /*8470*/  STSM.16.M88.4 [R158], R8 ;  /* 0x000000089e007844 */ /* 0x0001e20000000200 */
[----:B------:R-:W-:-:S02]  /*8480*/  LOP3.LUT R20, R21, 0x380, RZ, 0xc0, !PT ;  /* 0x0000038015147812 */ /* 0x000fc400078ec0ff */
[----:B------:R-:W-:Y:S02]  /*8490*/  SHF.R.U64 R7, R7, 0x3, RZ ;  /* 0x0000000307077819 */ /* 0x000fe400000012ff */
[----:B------:R-:W-:Y:S02]  /*84a0*/  SHF.R.U64 R20, R20, 0x3, RZ ;  /* 0x0000000314147819 */ /* 0x000fe400000012ff */
[----:B------:R-:W-:Y:S02]  /*84b0*/  F2FP.F16.F32.PACK_AB R12, R89, R88 ;  /* 0x00000058590c723e */ /* 0x000fe400000000ff */
[----:B------:R-:W-:Y:S02]  /*84c0*/  F2FP.F16.F32.PACK_AB R13, R91, R90 ;  /* 0x0000005a5b0d723e */ /* 0x000fe400000000ff */
[----:B------:R-:W-:Y:S02]  /*84d0*/  F2FP.F16.F32.PACK_AB R14, R93, R92 ;  /* 0x0000005c5d0e723e */ /* 0x000fe400000000ff */
[----:B0-----:R-:W-:-:S02]  /*84e0*/  LOP3.LUT R10, R5, R22, RZ, 0x3c, !PT ;  /* 0x00000016050a7212 */ /* 0x001fc400078e3cff */
[----:B------:R-:W-:Y:S02]  /*84f0*/  LOP3.LUT R22, R157, 0x380, RZ, 0xc0, !PT ;  /* 0x000003809d167812 */ /* 0x000fe400078ec0ff */
[----:B------:R-:W-:Y:S02]  /*8500*/  F2FP.F16.F32.PACK_AB R15, R95, R94 ;  /* 0x0000005e5f0f723e */ /* 0x000fe400000000ff */
[----:B------:R-:W-:Y:S02]  /*8510*/  LOP3.LUT R8, R7, R160, RZ, 0x3c, !PT ;  /* 0x000000a007087212 */ /* 0x000fe400078e3cff */
[----:B------:R-:W-:Y:S01]  /*8520*/  SHF.R.U64 R22, R22, 0x3, RZ ;  /* 0x0000000316167819 */ /* 0x000fe200000012ff */
[--C-:B------:R-:W-:Y:S01]  /*8530*/  IMAD.X R5, RZ, RZ, R153.reuse, P0 ;  /* 0x000000ffff057224 */ /* 0x100fe200000e0699 */
[----:B------:R-:W-:Y:S01]  /*8540*/  LOP3.LUT R20, R20, R21, RZ, 0x3c, !PT ;  /* 0x0000001514147212 */ /* 0x000fe200078e3cff */
[--C-:B------:R-:W-:Y:S01]  /*8550*/  IMAD.X R11, RZ, RZ, R153.reuse, P4 ;  /* 0x000000ffff0b7224 */ /* 0x100fe200020e0699 */
[----:B------:R-:W-:Y:S01]  /*8560*/  F2FP.F16.F32.PACK_AB R16, R97, R96 ;  /* 0x000000606110723e */ /* 0x000fe200000000ff */
[--C-:B------:R-:W-:Y:S01]  /*8570*/  IMAD.X R21, RZ, RZ, R153.reuse, P2 ;  /* 0x000000ffff157224 */ /* 0x100fe200010e0699 */
[----:B------:R-:W-:Y:S01]  /*8580*/  F2FP.F16.F32.PACK_AB R17, R99, R98 ;  /* 0x000000626311723e */ /* 0x000fe200000000ff */
[----:B------:R-:W-:Y:S01]  /*8590*/  IMAD.X R9, RZ, RZ, R153, P3 ;  /* 0x000000ffff097224 */ /* 0x000fe200018e0699 */
[----:B------:R-:W-:-:S02]  /*85a0*/  F2FP.F16.F32.PACK_AB R18, R101, R100 ;  /* 0x000000646512723e */ /* 0x000fc400000000ff */
[----:B------:R-:W-:Y:S02]  /*85b0*/  F2FP.F16.F32.PACK_AB R19, R103, R102 ;  /* 0x000000666713723e */ /* 0x000fe400000000ff */
[----:B------:R-:W-:Y:S01]  /*85c0*/  MOV R7, R154 ;  /* 0x0000009a00077202 */ /* 0x000fe20000000f00 */
[----:B------:R-:W-:Y:S01]  /*85d0*/  IMAD.X R155, RZ, RZ, R153, P1 ;  /* 0x000000ffff9b7224 */ /* 0x000fe200008e0699 */
[----:B------:R-:W-:Y:S01]  /*85e0*/  LOP3.LUT R154, R22, R157, RZ, 0x3c, !PT ;  /* 0x0000009d169a7212 */ /* 0x000fe200078e3cff */
[----:B------:R-:W0:Y:S01]  /*85f0*/  LDC.64 R152, c[0x0][0xd00] ;  /* 0x00034000ff987b82 */ /* 0x000e220000000a00 */
[----:B------:R1:W-:Y:S01]  /*8600*/  STSM.16.M88.4 [R156], R12 ;  /* 0x0000000c9c007844 */ /* 0x0003e20000000200 */
[----:B------:R-:W-:-:S03]  /*8610*/  MOV R22, R10 ;  /* 0x0000000a00167202 */ /* 0x000fc60000000f00 */
[----:B------:R2:W-:Y:S01]  /*8620*/  STSM.16.M88.4 [R2], R16 ;  /* 0x0000001002007844 */ /* 0x0005e20000000200 */
[----:B------:R-:W-:Y:S02]  /*8630*/  MOV R154, R154 ;  /* 0x0000009a009a7202 */ /* 0x000fe40000000f00 */
[----:B------:R-:W-:Y:S02]  /*8640*/  F2FP.F16.F32.PACK_AB R10, R125, R124 ;  /* 0x0000007c7d0a723e */ /* 0x000fe400000000ff */
[----:B------:R-:W-:Y:S02]  /*8650*/  F2FP.F16.F32.PACK_AB R11, R127, R126 ;  /* 0x0000007e7f0b723e */ /* 0x000fe400000000ff */
[----:B-1----:R-:W-:Y:S02]  /*8660*/  F2FP.F16.F32.PACK_AB R12, R105, R104 ;  /* 0x00000068690c723e */ /* 0x002fe400000000ff */
[----:B------:R-:W-:Y:S02]  /*8670*/  F2FP.F16.F32.PACK_AB R13, R107, R106 ;  /* 0x0000006a6b0d723e */ /* 0x000fe400000000ff */
[----:B------:R-:W-:-:S02]  /*8680*/  F2FP.F16.F32.PACK_AB R14, R109, R108 ;  /* 0x0000006c6d0e723e */ /* 0x000fc400000000ff */
[----:B------:R-:W-:Y:S02]  /*8690*/  F2FP.F16.F32.PACK_AB R15, R111, R110 ;  /* 0x0000006e6f0f723e */ /* 0x000fe400000000ff */
[----:B--2---:R-:W-:Y:S02]  /*86a0*/  F2FP.F16.F32.PACK_AB R16, R113, R112 ;  /* 0x000000707110723e */ /* 0x004fe400000000ff */
[----:B------:R-:W-:Y:S02]  /*86b0*/  F2FP.F16.F32.PACK_AB R17, R115, R114 ;  /* 0x000000727311723e */ /* 0x000fe400000000ff */
[----:B------:R-:W-:Y:S02]  /*86c0*/  F2FP.F16.F32.PACK_AB R18, R117, R116 ;  /* 0x000000747512723e */ /* 0x000fe400000000ff */
[----:B------:R-:W-:Y:S02]  /*86d0*/  F2FP.F16.F32.PACK_AB R19, R119, R118 ;  /* 0x000000767713723e */ /* 0x000fe400000000ff */
[----:B------:R-:W-:-:S02]  /*86e0*/  MOV R2, R8 ;  /* 0x0000000800027202 */ /* 0x000fc40000000f00 */
[----:B------:R-:W-:Y:S02]  /*86f0*/  F2FP.F16.F32.PACK_AB R8, R121, R120 ;  /* 0x000000787908723e */ /* 0x000fe400000000ff */
[----:B------:R-:W-:Y:S01]  /*8700*/  F2FP.F16.F32.PACK_AB R9, R123, R122 ;  /* 0x0000007a7b09723e */ /* 0x000fe200000000ff */
[----:B------:R1:W-:Y:S01]  /*8710*/  STSM.16.M88.4 [R7], R12 ;  /* 0x0000000c07007844 */ /* 0x0003e20000000200 */
[----:B------:R-:W-:-:S03]  /*8720*/  MOV R21, R20 ;  /* 0x0000001400157202 */ /* 0x000fc60000000f00 */
[----:B------:R2:W-:Y:S04]  /*8730*/  STSM.16.M88.4 [R22], R16 ;  /* 0x0000001016007844 */ /* 0x0005e80000000200 */
[----:B------:R3:W-:Y:S01]  /*8740*/  STSM.16.M88.4 [R154], R8 ;  /* 0x000000089a007844 */ /* 0x0007e20000000200 */
[----:B-1----:R-:W-:Y:S02]  /*8750*/  F2FP.F16.F32.PACK_AB R12, R129, R128 ;  /* 0x00000080810c723e */ /* 0x002fe400000000ff */
[----:B------:R-:W-:Y:S02]  /*8760*/  F2FP.F16.F32.PACK_AB R13, R131, R130 ;  /* 0x00000082830d723e */ /* 0x000fe400000000ff */
[----:B------:R-:W-:Y:S02]  /*8770*/  F2FP.F16.F32.PACK_AB R14, R133, R132 ;  /* 0x00000084850e723e */ /* 0x000fe400000000ff */
[----:B------:R-:W-:-:S02]  /*8780*/  F2FP.F16.F32.PACK_AB R15, R135, R134 ;  /* 0x00000086870f723e */ /* 0x000fc400000000ff */
[----:B--2---:R-:W-:Y:S02]  /*8790*/  F2FP.F16.F32.PACK_AB R16, R137, R136 ;  /* 0x000000888910723e */ /* 0x004fe400000000ff */
[----:B------:R-:W-:Y:S02]  /*87a0*/  F2FP.F16.F32.PACK_AB R17, R139, R138 ;  /* 0x0000008a8b11723e */ /* 0x000fe400000000ff */
[----:B------:R-:W-:Y:S02]  /*87b0*/  F2FP.F16.F32.PACK_AB R18, R141, R140 ;  /* 0x0000008c8d12723e */ /* 0x000fe400000000ff */
[----:B------:R-:W-:Y:S02]  /*87c0*/  F2FP.F16.F32.PACK_AB R19, R143, R142 ;  /* 0x0000008e8f13723e */ /* 0x000fe400000000ff */
[----:B------:R-:W-:Y:S02]  /*87d0*/  MOV R7, R4 ;  /* 0x0000000400077202 */ /* 0x000fe40000000f00 */
[----:B---3--:R-:W-:-:S02]  /*87e0*/  F2FP.F16.F32.PACK_AB R8, R145, R144 ;  /* 0x000000909108723e */ /* 0x008fc400000000ff */
[----:B------:R-:W-:Y:S02]  /*87f0*/  F2FP.F16.F32.PACK_AB R9, R147, R146 ;  /* 0x000000929309723e */ /* 0x000fe400000000ff */
[----:B------:R-:W-:Y:S02]  /*8800*/  F2FP.F16.F32.PACK_AB R10, R149, R148 ;  /* 0x00000094950a723e */ /* 0x000fe400000000ff */
[----:B------:R-:W-:Y:S01]  /*8810*/  F2FP.F16.F32.PACK_AB R11, R151, R150 ;  /* 0x00000096970b723e */ /* 0x000fe200000000ff */
[----:B------:R1:W-:Y:S04]  /*8820*/  STSM.16.M88.4 [R2], R12 ;  /* 0x0000000c02007844 */ /* 0x0003e80000000200 */
[----:B------:R-:W-:Y:S04]  /*8830*/  STSM.16.M88.4 [R21], R16 ;  /* 0x0000001015007844 */ /* 0x000fe80000000200 */
[----:B------:R2:W-:Y:S01]  /*8840*/  STSM.16.M88.4 [R7], R8 ;  /* 0x0000000807007844 */ /* 0x0005e20000000200 */
[----:B0-----:R-:W-:Y:S01]  /*8850*/  ISETP.NE.U32.AND P0, PT, R152, RZ, PT ;  /* 0x000000ff9800720c */ /* 0x001fe20003f05070 */
[----:B------:R-:W-:-:S03]  /*8860*/  IMAD.SHL.U32 R155, R200, 0x4, RZ ;  /* 0x00000004c89b7824 */ /* 0x000fc600078e00ff */
[----:B------:R-:W-:Y:S02]  /*8870*/  ISETP.NE.AND.EX P0, PT, R153, RZ, PT, P0 ;  /* 0x000000ff9900720c */ /* 0x000fe40003f05300 */
[----:B----4-:R-:W-:Y:S01]  /*8880*/  SHF.L.U64.HI R20, R200, 0x2, R165 ;  /* 0x00000002c8147819 */ /* 0x010fe200000102a5 */
[----:B-1----:R-:W0:Y:S08]  /*8890*/  LDC R13, c[0x0][0xbd4] ;  /* 0x0002f500ff0d7b82 */ /* 0x002e300000000800 */
[----:B------:R-:W-:Y:S01]  /*88a0*/  BAR.SYNC.DEFER_BLOCKING 0x1, 0x100 ;  /* 0x0044000000007b1d */ /* 0x000fe20000010000 */
[----:B------:R-:W-:Y:S01]  /*88b0*/  IADD3 R4, P1, R155, R152, RZ ;  /* 0x000000989b047210 */ /* 0x000fe20007f3e0ff */
[----:B------:R-:W-:-:S04]  /*88c0*/  IMAD.MOV.U32 R2, RZ, RZ, RZ ;  /* 0x000000ffff027224 */ /* 0x000fc800078e00ff */
[----:B------:R-:W-:Y:S01]  /*88d0*/  IMAD.X R5, R20, 0x1, R153, P1 ;  /* 0x0000000114057824 */ /* 0x000fe200008e0699 */
[----:B------:R-:W-:Y:S01]  /*88e0*/  ISETP.NE.U32.AND P1, PT, RZ, UR10, PT ;  /* 0x0000000aff007c0c */ /* 0x000fe2000bf25070 */
[----:B------:R-:W1:Y:S03]  /*88f0*/  LDC.64 R14, c[0x0][0xca8] ;  /* 0x00032a00ff0e7b82 */ /* 0x000e660000000a00 */
[----:B------:R-:W-:Y:S01]  /*8900*/  ISETP.NE.AND.EX P1, PT, RZ, UR11, PT, P1 ;  /* 0x0000000bff007c0c */ /* 0x000fe2000bf25310 */
[----:B------:R-:W3:-:S12]  /*8910*/  @P0 LDG.E R2, desc[UR36][R4.64] ;  /* 0x0000002404020981 */ /* 0x000ed8000c1e1900 */
[----:B--2---:R-:W-:-:S04]  /*8920*/  @P1 IADD3 R8, P2, R155, UR10, RZ ;  /* 0x0000000a9b081c10 */ /* 0x004fc8000ff5e0ff */
[----:B------:R-:W-:Y:S01]  /*8930*/  @P1 IADD3.X R9, R20, UR11, RZ, P2, !PT ;  /* 0x0000000b14091c10 */ /* 0x000fe200097fe4ff */
[----:B------:R-:W-:Y:S01]  /*8940*/  IMAD.MOV.U32 R21, RZ, RZ, 0xab8 ;  /* 0x00000ab8ff157424 */ /* 0x000fe200078e00ff */
[----:B------:R-:W-:-:S03]  /*8950*/  ULDC UR11, c[0x0][0xce8] ;  /* 0x00033a00000b7ab9 */ /* 0x000fc60000000800 */
[----:B------:R2:W4:Y:S01]  /*8960*/  @P1 LDG.E R20, desc[UR36][R8.64] ;  /* 0x0000002408141981 */ /* 0x000522000c1e1900 */
[----:B------:R-:W-:-:S04]  /*8970*/  ISETP.NE.AND P2, PT, R202, RZ, PT ;  /* 0x000000ffca00720c */ /* 0x000fc80003f45270 */
[----:B0-----:R-:W-:-:S04]  /*8980*/  SEL R13, R202, R13, P2 ;  /* 0x0000000dca0d7207 */ /* 0x001fc80001000000 */
[----:B------:R-:W-:-:S04]  /*8990*/  ISETP.GT.AND P3, PT, R13, 0x1, PT ;  /* 0x000000010d00780c */ /* 0x000fc80003f64270 */
[----:B------:R-:W-:-:S04]  /*89a0*/  SEL R21, R21, 0xa78, P3 ;  /* 0x00000a7815157807 */ /* 0x000fc80001800000 */
[----:B------:R-:W0:Y:S01]  /*89b0*/  LDC.64 R10, c[0x0][R21+0x220] ;  /* 0x00008800150a7b82 */ /* 0x000e220000000a00 */
[----:B------:R-:W-:-:S07]  /*89c0*/  ISETP.NE.U32.AND P2, PT, R152, RZ, PT ;  /* 0x000000ff9800720c */ /* 0x000fce0003f45070 */
[----:B--2---:R-:W2:Y:S01]  /*89d0*/  LDC.64 R8, c[0x0][R21+0x218] ;  /* 0x0000860015087b82 */ /* 0x004ea20000000a00 */
[----:B------:R-:W-:Y:S01]  /*89e0*/  ISETP.NE.AND.EX P2, PT, R153, RZ, PT, P2 ;  /* 0x000000ff9900720c */ /* 0x000fe20003f45320 */
[----:B------:R-:W-:-:S03]  /*89f0*/  UISETP.NE.AND UP0, UPT, UR11, 0x1, UPT ;  /* 0x000000010b00788c */ /* 0x000fc6000bf05270 */
[----:B------:R-:W-:-:S03]  /*8a00*/  SEL R200, R200, RZ, !P2 ;  /* 0x000000ffc8c87207 */ /* 0x000fc60005000000 */
[----:B------:R-:W3:Y:S01]  /*8a10*/  LDC.64 R12, c[0x0][R21+0x228] ;  /* 0x00008a00150c7b82 */ /* 0x000ee20000000a00 */
[----:B------:R-:W-:Y:S02]  /*8a20*/  PLOP3.LUT P4, PT, PT, PT, UP0, 0x80, 0x0 ;  /* 0x000000000000781c */ /* 0x000fe40003f8f008 */
[----:B------:R-:W-:Y:S01]  /*8a30*/  SEL R7, R165, RZ, !P2 ;  /* 0x000000ffa5077207 */ /* 0x000fe20005000000 */
[----:B------:R-:W-:Y:S01]  /*8a40*/  IMAD.U32 R18, RZ, RZ, UR12 ;  /* 0x0000000cff127e24 */ /* 0x000fe2000f8e00ff */
[----:B------:R-:W-:Y:S01]  /*8a50*/  @UP0 ULDC UR8, c[0x0][0xcec] ;  /* 0x00033b0000080ab9 */ /* 0x000fe20000000800 */
[-C--:B0-----:R-:W-:Y:S02]  /*8a60*/  IMAD R11, R11, R200.reuse, RZ ;  /* 0x000000c80b0b7224 */ /* 0x081fe400078e02ff */
[----:B-1----:R-:W0:Y:S01]  /*8a70*/  @!P3 LDC R14, c[0x0][0xc50] ;  /* 0x00031400ff0ebb82 */ /* 0x002e220000000800 */
[----:B------:R-:W-:-:S04]  /*8a80*/  IMAD.WIDE.U32 R16, R10, R200, RZ ;  /* 0x000000c80a107225 */ /* 0x000fc800078e00ff */
[----:B------:R-:W-:Y:S02]  /*8a90*/  IMAD R19, R10, R7, R11 ;  /* 0x000000070a137224 */ /* 0x000fe400078e020b */
[-C--:B--2---:R-:W-:Y:S01]  /*8aa0*/  IMAD.WIDE.U32 R10, R8, R201.reuse, RZ ;  /* 0x000000c9080a7225 */ /* 0x084fe200078e00ff */
[----:B------:R-:W1:Y:S03]  /*8ab0*/  @!P3 LDC R15, c[0x0][0xc54] ;  /* 0x00031500ff0fbb82 */ /* 0x000e660000000800 */
[----:B------:R-:W-:Y:S02]  /*8ac0*/  IMAD R7, R9, R201, RZ ;  /* 0x000000c909077224 */ /* 0x000fe400078e02ff */
[----:B-----5:R-:W-:-:S03]  /*8ad0*/  IMAD R18, R18, 0x80, R164 ;  /* 0x0000008012127824 */ /* 0x020fc600078e02a4 */
[----:B------:R2:W5:Y:S01]  /*8ae0*/  LDC.64 R8, c[0x0][R21+0x210] ;  /* 0x0000840015087b82 */ /* 0x0005620000000a00 */
[----:B------:R-:W-:Y:S01]  /*8af0*/  IMAD.IADD R22, R17, 0x1, R19 ;  /* 0x0000000111167824 */ /* 0x000fe200078e0213 */
[----:B------:R-:W-:Y:S01]  /*8b00*/  SEL R17, R162, RZ, P3 ;  /* 0x000000ffa2117207 */ /* 0x000fe20001800000 */
[----:B------:R-:W-:Y:S01]  /*8b10*/  IMAD.MOV.U32 R19, RZ, RZ, R18 ;  /* 0x000000ffff137224 */ /* 0x000fe200078e0012 */
[----:B---3--:R-:W-:Y:S01]  /*8b20*/  IADD3 R16, P2, P5, R16, R10, R2 ;  /* 0x0000000a10107210 */ /* 0x008fe20007d5e002 */
[----:B------:R-:W-:Y:S01]  /*8b30*/  @P4 IMAD.HI.U32 R10, R18, UR8, RZ ;  /* 0x00000008120a4c27 */ /* 0x000fe2000f8e00ff */
[----:B------:R-:W-:-:S04]  /*8b40*/  @UP0 ULDC UR8, c[0x0][0xcf0] ;  /* 0x00033c0000080ab9 */ /* 0x000fc80000000800 */
[----:B------:R-:W-:Y:S01]  /*8b50*/  @P4 SHF.R.U32.HI R19, RZ, UR8, R10 ;  /* 0x00000008ff134c19 */ /* 0x000fe2000801160a */
[----:B------:R-:W-:Y:S01]  /*8b60*/  IMAD.IADD R10, R11, 0x1, R7 ;  /* 0x000000010b0a7824 */ /* 0x000fe200078e0207 */
[----:B------:R-:W-:Y:S01]  /*8b70*/  SHF.R.S32.HI R7, RZ, 0x1f, R2 ;  /* 0x0000001fff077819 */ /* 0x000fe20000011402 */
[-C--:B------:R-:W-:Y:S02]  /*8b80*/  IMAD R11, R13, R17.reuse, RZ ;  /* 0x000000110d0b7224 */ /* 0x080fe400078e02ff */
[----:B------:R-:W-:Y:S01]  /*8b90*/  IMAD.WIDE.U32 R12, R12, R17, RZ ;  /* 0x000000110c0c7225 */ /* 0x000fe200078e00ff */
[----:B------:R-:W-:-:S03]  /*8ba0*/  IADD3.X R17, R22, R10, R7, P2, P5 ;  /* 0x0000000a16117210 */ /* 0x000fc600017ea407 */
[----:B--2---:R-:W-:Y:S01]  /*8bb0*/  IMAD.MOV R21, RZ, RZ, -R19 ;  /* 0x000000ffff157224 */ /* 0x004fe200078e0a13 */
[----:B------:R-:W-:Y:S01]  /*8bc0*/  IADD3 R12, P2, P5, R19, R16, R12 ;  /* 0x00000010130c7210 */ /* 0x000fe20007d5e00c */
[----:B------:R-:W-:Y:S01]  /*8bd0*/  IMAD.IADD R13, R13, 0x1, R11 ;  /* 0x000000010d0d7824 */ /* 0x000fe200078e020b */
[----:B------:R-:W-:Y:S01]  /*8be0*/  SHF.R.S32.HI R10, RZ, 0x1f, R19 ;  /* 0x0000001fff0a7819 */ /* 0x000fe20000011413 */
[----:B------:R-:W-:-:S03]  /*8bf0*/  IMAD R11, R21, UR11, R18 ;  /* 0x0000000b150b7c24 */ /* 0x000fc6000f8e0212 */
[----:B------:R-:W-:Y:S01]  /*8c00*/  IADD3.X R13, R10, R17, R13, P2, P5 ;  /* 0x000000110a0d7210 */ /* 0x000fe200017ea40d */
[-C--:B-----5:R-:W-:Y:S01]  /*8c10*/  IMAD R9, R9, R11.reuse, RZ ;  /* 0x0000000b09097224 */ /* 0x0a0fe200078e02ff */
[----:B------:R-:W-:Y:S01]  /*8c20*/  SHF.R.S32.HI R17, RZ, 0x1f, R11 ;  /* 0x0000001fff117819 */ /* 0x000fe2000001140b */
[----:B------:R-:W-:-:S04]  /*8c30*/  IMAD.WIDE.U32 R12, R8, R11, R12 ;  /* 0x0000000b080c7225 */ /* 0x000fc800078e000c */
[----:B------:R-:W-:Y:S01]  /*8c40*/  IMAD R9, R8, R17, R9 ;  /* 0x0000001108097224 */ /* 0x000fe200078e0209 */
[----:B0-----:R-:W-:Y:S01]  /*8c50*/  LEA R14, P2, R12, R14, 0x2 ;  /* 0x0000000e0c0e7211 */ /* 0x001fe200078410ff */
[----:B------:R-:W-:Y:S02]  /*8c60*/  ULDC UR8, c[0x0][0xb88] ;  /* 0x0002e20000087ab9 */ /* 0x000fe40000000800 */
[----:B------:R-:W-:Y:S01]  /*8c70*/  IMAD.IADD R8, R13, 0x1, R9 ;  /* 0x000000010d087824 */ /* 0x000fe200078e0209 */
[----:B----4-:R-:W-:-:S04]  /*8c80*/  @P1 R2UR UR8, R20 ;  /* 0x00000000140812ca */ /* 0x010fc800000e0000 */
[----:B-1----:R-:W-:Y:S01]  /*8c90*/  LEA.HI.X R15, R12, R15, R8, 0x2, P2 ;  /* 0x0000000f0c0f7211 */ /* 0x002fe200010f1408 */
[----:B------:R-:W-:Y:S10]  /*8ca0*/  @P1 BRA `(.L_x_1166) ;  /* 0x0000000000181947 */ /* 0x000ff40003800000 */
[----:B------:R-:W-:Y:S05]  /*8cb0*/  @!P0 BRA `(.L_x_1166) ;  /* 0x0000000000148947 */ /* 0x000fea0003800000 */
[----:B------:R-:W2:Y:S04]  /*8cc0*/  LDG.E R9, desc[UR36][R4.64] ;  /* 0x0000002404097981 */ /* 0x000ea8000c1e1900 */
[----:B------:R-:W3:Y:S01]  /*8cd0*/  LDG.E R8, desc[UR36][R4.64+0x4] ;  /* 0x0000042404087981 */ /* 0x000ee2000c1e1900 */
[----:B--2---:R-:W-:Y:S02]  /*8ce0*/  R2UR UR10, R9 ;  /* 0x00000000090a72ca */ /* 0x004fe400000e0000 */
[----:B---3--:R-:W-:-:S13]  /*8cf0*/  R2UR UR8, R8 ;  /* 0x00000000080872ca */ /* 0x008fda00000e0000 */
[----:B------:R-:W-:-:S12]  /*8d00*/  UIADD3 UR8, -UR10, UR8, URZ ;  /* 0x000000080a087290 */ /* 0x000fd8000fffe13f */
.L_x_1166:
[----:B------:R-:W2:Y:S04]  /*8d10*/  LDL R12, [R1+0x28] ;  /* 0x00002800010c7983 */ /* 0x000ea80000100800 */
[----:B------:R-:W3:Y:S01]  /*8d20*/  LDL R10, [R1+0x20] ;  /* 0x00002000010a7983 */ /* 0x000ee20000100800 */
[----:B------:R-:W-:Y:S01]  /*8d30*/  R2UR UR10, R163 ;  /* 0x00000000a30a72ca */ /* 0x000fe200000e0000 */
[----:B------:R-:W-:Y:S02]  /*8d40*/  UIMAD UR8, UR8, UR11, URZ ;  /* 0x0000000b080872a4 */ /* 0x000fe4000f8e023f */
[----:B------:R-:W-:Y:S04]  /*8d50*/  SHFL.IDX PT, R4, R14, RZ, 0x1c1f ;  /* 0x001c1fff0e047589 */ /* 0x000fe800000e0000 */
[----:B------:R-:W0:Y:S04]  /*8d60*/  SHFL.IDX PT, R5, R15, RZ, 0x1c1f ;  /* 0x001c1fff0f057589 */ /* 0x000e2800000e0000 */
[----:B------:R-:W-:Y:S02]  /*8d70*/  SHFL.IDX PT, R8, R14, 0x1, 0x1c1f ;  /* 0x003c1f000e087f89 */ /* 0x000fe400000e0000 */
[----:B------:R-:W-:-:S02]  /*8d80*/  IMAD.U32 R11, RZ, RZ, UR10 ;  /* 0x0000000aff0b7e24 */ /* 0x000fc4000f8e00ff */
[----:B------:R-:W1:Y:S02]  /*8d90*/  SHFL.IDX PT, R9, R15, 0x1, 0x1c1f ;  /* 0x003c1f000f097f89 */ /* 0x000e6400000e0000 */
[----:B--2---:R-:W-:Y:S01]  /*8da0*/  IMAD R11, R11, 0x80, R12 ;  /* 0x000000800b0b7824 */ /* 0x004fe200078e020c */
[----:B---3--:R-:W-:-:S03]  /*8db0*/  LOP3.LUT P0, RZ, R10, 0x3, RZ, 0xc0, !PT ;  /* 0x000000030aff7812 */ /* 0x008fc6000780c0ff */
[C---:B------:R-:W-:Y:S01]  /*8dc0*/  VIADD R10, R11.reuse, 0x8 ;  /* 0x000000080b0a7836 */ /* 0x040fe20000000000 */
[C---:B------:R-:W-:Y:S02]  /*8dd0*/  ISETP.GE.AND P2, PT, R11.reuse, UR8, PT ;  /* 0x000000080b007c0c */ /* 0x040fe4000bf46270 */
[----:B------:R-:W-:Y:S02]  /*8de0*/  ISETP.GE.OR P1, PT, R11, UR8, P0 ;  /* 0x000000080b007c0c */ /* 0x000fe40008726670 */
[----:B------:R-:W-:-:S11]  /*8df0*/  ISETP.GE.OR P0, PT, R10, UR8, P0 ;  /* 0x000000080a007c0c */ /* 0x000fd60008706670 */
[----:B0-----:R0:W-:Y:S04]  /*8e00*/  @!P1 ST.E desc[UR36][R4.64], R3 ;  /* 0x0000000304009985 */ /* 0x0011e8000c101924 */
[----:B-1----:R0:W-:Y:S01]  /*8e10*/  @!P0 ST.E desc[UR36][R8.64], R0 ;  /* 0x0000000008008985 */ /* 0x0021e2000c101924 */
[----:B------:R-:W-:Y:S01]  /*8e20*/  ISETP.GE.AND P0, PT, R10, UR8, PT ;  /* 0x000000080a007c0c */ /* 0x000fe2000bf06270 */
[----:B------:R-:W-:-:S12]  /*8e30*/  @P3 BRA `(.L_x_1167) ;  /* 0x0000001000083947 */ /* 0x000fd80003800000 */
[----:B0-----:R-:W0:Y:S01]  /*8e40*/  S2R R0, SR_TID.X ;  /* 0x0000000000007919 */ /* 0x001e220000002100 */
[----:B------:R-:W-:Y:S01]  /*8e50*/  R2UR UR12, R163 ;  /* 0x00000000a30c72ca */ /* 0x000fe200000e0000 */
[----:B------:R-:W-:Y:S01]  /*8e60*/  @UP0 ULDC UR10, c[0x0][0xcec] ;  /* 0x00033b00000a0ab9 */ /* 0x000fe20000000800 */
[----:B0-----:R-:W-:-:S05]  /*8e70*/  VIADD R0, R0, 0xffffff80 ;  /* 0xffffff8000007836 */ /* 0x001fca0000000000 */
[----:B------:R-:W-:-:S04]  /*8e80*/  SHF.R.S32.HI R3, RZ, 0x1f, R0 ;  /* 0x0000001fff037819 */ /* 0x000fc80000011400 */
[----:B------:R-:W-:-:S04]  /*8e90*/  LEA.HI R3, R3, R0, RZ, 0x3 ;  /* 0x0000000003037211 */ /* 0x000fc800078f18ff */
[----:B------:R-:W-:Y:S02]  /*8ea0*/  LOP3.LUT R5, R3, 0xfffffff8, RZ, 0xc0, !PT ;  /* 0xfffffff803057812 */ /* 0x000fe400078ec0ff */
[----:B------:R-:W-:-:S03]  /*8eb0*/  SHF.R.S32.HI R3, RZ, 0x3, R3 ;  /* 0x00000003ff037819 */ /* 0x000fc60000011403 */
[----:B------:R-:W-:Y:S02]  /*8ec0*/  IMAD.IADD R20, R0, 0x1, -R5 ;  /* 0x0000000100147824 */ /* 0x000fe400078e0a05 */
[----:B------:R-:W-:Y:S02]  /*8ed0*/  IMAD.MOV.U32 R5, RZ, RZ, 0x2 ;  /* 0x00000002ff057424 */ /* 0x000fe400078e00ff */
[----:B------:R-:W-:-:S04]  /*8ee0*/  IMAD.SHL.U32 R0, R20, 0x8, RZ ;  /* 0x0000000814007824 */ /* 0x000fc800078e00ff */
[----:B------:R-:W-:-:S04]  /*8ef0*/  IMAD R4, R3, 0x40, R0 ;  /* 0x0000004003047824 */ /* 0x000fc800078e0200 */
[----:B------:R-:W-:Y:S01]  /*8f00*/  IMAD.WIDE R4, R4, R5, UR6 ;  /* 0x0000000604047e25 */ /* 0x000fe2000f8e0205 */
[----:B------:R-:W-:Y:S02]  /*8f10*/  ULDC.64 UR6, c[0x0][0xba0] ;  /* 0x0002e80000067ab9 */ /* 0x000fe40000000a00 */
[C---:B------:R-:W-:Y:S02]  /*8f20*/  IADD3 R25, P1, R4.reuse, 0x3000, RZ ;  /* 0x0000300004197810 */ /* 0x040fe40007f3e0ff */
[C---:B------:R-:W-:Y:S02]  /*8f30*/  IADD3 R13, P3, R4.reuse, 0x1000, RZ ;  /* 0x00001000040d7810 */ /* 0x040fe40007f7e0ff */
[----:B------:R-:W-:Y:S02]  /*8f40*/  IADD3 R17, P2, R4, 0x2000, RZ ;  /* 0x0000200004117810 */ /* 0x000fe40007f5e0ff */
[----:B------:R-:W-:Y:S02]  /*8f50*/  LOP3.LUT R24, R25, 0x380, RZ, 0xc0, !PT ;  /* 0x0000038019187812 */ /* 0x000fe400078ec0ff */
[----:B------:R-:W-:-:S02]  /*8f60*/  LOP3.LUT R12, R13, 0x380, RZ, 0xc0, !PT ;  /* 0x000003800d0c7812 */ /* 0x000fc400078ec0ff */
[----:B------:R-:W-:Y:S02]  /*8f70*/  LOP3.LUT R16, R17, 0x380, RZ, 0xc0, !PT ;  /* 0x0000038011107812 */ /* 0x000fe400078ec0ff */
[----:B------:R-:W-:Y:S02]  /*8f80*/  SHF.R.U64 R24, R24, 0x3, RZ ;  /* 0x0000000318187819 */ /* 0x000fe400000012ff */
[----:B------:R-:W-:Y:S02]  /*8f90*/  SHF.R.U64 R12, R12, 0x3, RZ ;  /* 0x000000030c0c7819 */ /* 0x000fe400000012ff */
[----:B------:R-:W-:Y:S02]  /*8fa0*/  SHF.R.U64 R16, R16, 0x3, RZ ;  /* 0x0000000310107819 */ /* 0x000fe400000012ff */
[----:B------:R-:W-:Y:S01]  /*8fb0*/  LOP3.LUT R24, R24, R25, RZ, 0x3c, !PT ;  /* 0x0000001918187212 */ /* 0x000fe200078e3cff */
[--C-:B------:R-:W-:Y:S01]  /*8fc0*/  IMAD.X R25, RZ, RZ, R5.reuse, P1 ;  /* 0x000000ffff197224 */ /* 0x100fe200008e0605 */
[----:B------:R-:W-:Y:S01]  /*8fd0*/  LOP3.LUT R12, R12, R13, RZ, 0x3c, !PT ;  /* 0x0000000d0c0c7212 */ /* 0x000fe200078e3cff */
[--C-:B------:R-:W-:Y:S01]  /*8fe0*/  IMAD.X R13, RZ, RZ, R5.reuse, P3 ;  /* 0x000000ffff0d7224 */ /* 0x100fe200018e0605 */
[----:B------:R-:W-:Y:S01]  /*8ff0*/  LOP3.LUT R16, R16, R17, RZ, 0x3c, !PT ;  /* 0x0000001110107212 */ /* 0x000fe200078e3cff */
[----:B------:R-:W-:Y:S01]  /*9000*/  IMAD.X R17, RZ, RZ, R5, P2 ;  /* 0x000000ffff117224 */ /* 0x000fe200010e0605 */
[----:B------:R-:W-:-:S02]  /*9010*/  IADD3 R49, P1, R4, 0x9000, RZ ;  /* 0x0000900004317810 */ /* 0x000fc40007f3e0ff */
[C---:B------:R-:W-:Y:S02]  /*9020*/  IADD3 R29, P0, R4.reuse, 0x4000, RZ ;  /* 0x00004000041d7810 */ /* 0x040fe40007f1e0ff */
[C---:B------:R-:W-:Y:S02]  /*9030*/  IADD3 R33, P6, R4.reuse, 0x5000, RZ ;  /* 0x0000500004217810 */ /* 0x040fe40007fde0ff */
[C---:B------:R-:W-:Y:S02]  /*9040*/  IADD3 R37, P5, R4.reuse, 0x6000, RZ ;  /* 0x0000600004257810 */ /* 0x040fe40007fbe0ff */
[C---:B------:R-:W-:Y:S01]  /*9050*/  LOP3.LUT R11, R4.reuse, 0x380, RZ, 0xc0, !PT ;  /* 0x00000380040b7812 */ /* 0x040fe200078ec0ff */
[----:B------:R-:W-:Y:S01]  /*9060*/  IMAD R7, R7, UR6, RZ ;  /* 0x0000000607077c24 */ /* 0x000fe2000f8e02ff */
[C---:B------:R-:W-:Y:S01]  /*9070*/  IADD3 R41, P3, R4.reuse, 0x7000, RZ ;  /* 0x0000700004297810 */ /* 0x040fe20007f7e0ff */
[----:B------:R-:W-:Y:S01]  /*9080*/  IMAD.U32 R77, RZ, RZ, UR12 ;  /* 0x0000000cff4d7e24 */ /* 0x000fe2000f8e00ff */
[----:B------:R-:W-:-:S02]  /*9090*/  IADD3 R45, P2, R4, 0x8000, RZ ;  /* 0x00008000042d7810 */ /* 0x000fc40007f5e0ff */
[----:B------:R-:W-:Y:S01]  /*90a0*/  SHF.R.S32.HI R21, RZ, 0x1f, R200 ;  /* 0x0000001fff157819 */ /* 0x000fe200000114c8 */
[----:B------:R-:W-:Y:S01]  /*90b0*/  IMAD.U32 R78, RZ, RZ, UR12 ;  /* 0x0000000cff4e7e24 */ /* 0x000fe2000f8e00ff */
[----:B------:R-:W-:Y:S01]  /*90c0*/  LOP3.LUT R48, R49, 0x380, RZ, 0xc0, !PT ;  /* 0x0000038031307812 */ /* 0x000fe200078ec0ff */
[----:B------:R-:W5:Y:S01]  /*90d0*/  LD.E.128 R12, desc[UR36][R12.64] ;  /* 0x000000240c0c7980 */ /* 0x000f62000c101d00 */
[----:B------:R-:W-:Y:S02]  /*90e0*/  LOP3.LUT R28, R29, 0x380, RZ, 0xc0, !PT ;  /* 0x000003801d1c7812 */ /* 0x000fe400078ec0ff */
[----:B------:R-:W-:Y:S01]  /*90f0*/  LOP3.LUT R32, R33, 0x380, RZ, 0xc0, !PT ;  /* 0x0000038021207812 */ /* 0x000fe200078ec0ff */
[----:B------:R-:W5:Y:S01]  /*9100*/  LD.E.128 R16, desc[UR36][R16.64] ;  /* 0x0000002410107980 */ /* 0x000f62000c101d00 */
[----:B------:R-:W-:Y:S02]  /*9110*/  LOP3.LUT R36, R37, 0x380, RZ, 0xc0, !PT ;  /* 0x0000038025247812 */ /* 0x000fe400078ec0ff */
[----:B------:R-:W-:Y:S01]  /*9120*/  LOP3.LUT R40, R41, 0x380, RZ, 0xc0, !PT ;  /* 0x0000038029287812 */ /* 0x000fe200078ec0ff */
[----:B------:R-:W5:Y:S01]  /*9130*/  LD.E.128 R24, desc[UR36][R24.64] ;  /* 0x0000002418187980 */ /* 0x000f62000c101d00 */
[----:B------:R-:W-:-:S02]  /*9140*/  LOP3.LUT R44, R45, 0x380, RZ, 0xc0, !PT ;  /* 0x000003802d2c7812 */ /* 0x000fc400078ec0ff */
[----:B------:R-:W-:Y:S02]  /*9150*/  SHF.R.U64 R48, R48, 0x3, RZ ;  /* 0x0000000330307819 */ /* 0x000fe400000012ff */
[----:B------:R-:W-:Y:S02]  /*9160*/  SHF.R.U64 R28, R28, 0x3, RZ ;  /* 0x000000031c1c7819 */ /* 0x000fe400000012ff */
[----:B------:R-:W-:Y:S02]  /*9170*/  SHF.R.U64 R32, R32, 0x3, RZ ;  /* 0x0000000320207819 */ /* 0x000fe400000012ff */
[----:B------:R-:W-:Y:S02]  /*9180*/  SHF.R.U64 R36, R36, 0x3, RZ ;  /* 0x0000000324247819 */ /* 0x000fe400000012ff */
[----:B------:R-:W-:Y:S02]  /*9190*/  SHF.R.U64 R40, R40, 0x3, RZ ;  /* 0x0000000328287819 */ /* 0x000fe400000012ff */
[----:B------:R-:W-:-:S02]  /*91a0*/  SHF.R.U64 R44, R44, 0x3, RZ ;  /* 0x000000032c2c7819 */ /* 0x000fc400000012ff */
        /* <DEDUP_REMOVED lines=12> */
[----:B------:R-:W-:-:S02]  /*9270*/  IADD3 R9, P1, R4, 0xf000, RZ ;  /* 0x0000f00004097810 */ /* 0x000fc40007f3e0ff */
[----:B------:R-:W-:Y:S01]  /*9280*/  SHF.R.U64 R11, R11, 0x3, RZ ;  /* 0x000000030b0b7819 */ /* 0x000fe200000012ff */
[----:B------:R-:W-:Y:S01]  /*9290*/  IMAD R7, R2, UR7, R7 ;  /* 0x0000000702077c24 */ /* 0x000fe2000f8e0207 */
[C---:B------:R-:W-:Y:S01]  /*92a0*/  IADD3 R53, P0, R4.reuse, 0xa000, RZ ;  /* 0x0000a00004357810 */ /* 0x040fe20007f1e0ff */
[----:B------:R-:W-:Y:S01]  /*92b0*/  IMAD.X R73, RZ, RZ, R5, P1 ;  /* 0x000000ffff497224 */ /* 0x000fe200008e0605 */
[C---:B------:R-:W-:Y:S01]  /*92c0*/  IADD3 R57, P6, R4.reuse, 0xb000, RZ ;  /* 0x0000b00004397810 */ /* 0x040fe20007fde0ff */
[----:B------:R-:W5:Y:S01]  /*92d0*/  LD.E.128 R28, desc[UR36][R28.64] ;  /* 0x000000241c1c7980 */ /* 0x000f62000c101d00 */
[C---:B------:R-:W-:Y:S02]  /*92e0*/  IADD3 R61, P5, R4.reuse, 0xc000, RZ ;  /* 0x0000c000043d7810 */ /* 0x040fe40007fbe0ff */
[C---:B------:R-:W-:Y:S01]  /*92f0*/  IADD3 R65, P3, R4.reuse, 0xd000, RZ ;  /* 0x0000d00004417810 */ /* 0x040fe20007f7e0ff */
[----:B------:R-:W5:Y:S01]  /*9300*/  LD.E.128 R32, desc[UR36][R32.64] ;  /* 0x0000002420207980 */ /* 0x000f62000c101d00 */
[----:B------:R-:W-:-:S02]  /*9310*/  IADD3 R69, P2, R4, 0xe000, RZ ;  /* 0x0000e00004457810 */ /* 0x000fc40007f5e0ff */
        /* <DEDUP_REMOVED lines=9> */
[----:B------:R-:W-:Y:S01]  /*93b0*/  SHF.R.U64 R8, R8, 0x3, RZ ;  /* 0x0000000308087819 */ /* 0x000fe200000012ff */
[----:B------:R-:W5:Y:S01]  /*93c0*/  LD.E.128 R48, desc[UR36][R48.64] ;  /* 0x0000002430307980 */ /* 0x000f62000c101d00 */
[----:B------:R-:W-:Y:S02]  /*93d0*/  SHF.R.U64 R52, R52, 0x3, RZ ;  /* 0x0000000334347819 */ /* 0x000fe400000012ff */
[----:B------:R-:W-:Y:S02]  /*93e0*/  SHF.R.U64 R56, R56, 0x3, RZ ;  /* 0x0000000338387819 */ /* 0x000fe400000012ff */
[----:B------:R-:W-:Y:S02]  /*93f0*/  SHF.R.U64 R60, R60, 0x3, RZ ;  /* 0x000000033c3c7819 */ /* 0x000fe400000012ff */
[----:B------:R-:W-:Y:S02]  /*9400*/  SHF.R.U64 R64, R64, 0x3, RZ ;  /* 0x0000000340407819 */ /* 0x000fe400000012ff */
[----:B------:R-:W-:-:S02]  /*9410*/  SHF.R.U64 R68, R68, 0x3, RZ ;  /* 0x0000000344447819 */ /* 0x000fc400000012ff */
[----:B------:R-:W-:Y:S02]  /*9420*/  LOP3.LUT R4, R11, R4, RZ, 0x3c, !PT ;  /* 0x000000040b047212 */ /* 0x000fe400078e3cff */
        /* <DEDUP_REMOVED lines=10> */
[----:B------:R-:W-:Y:S01]  /*94d0*/  LOP3.LUT R72, R8, R9, RZ, 0x3c, !PT ;  /* 0x0000000908487212 */ /* 0x000fe200078e3cff */
[----:B------:R-:W5:Y:S04]  /*94e0*/  LD.E.128 R52, desc[UR36][R52.64] ;  /* 0x0000002434347980 */ /* 0x000f68000c101d00 */
[----:B------:R0:W5:Y:S01]  /*94f0*/  LD.E.128 R8, desc[UR36][R4.64] ;  /* 0x0000002404087980 */ /* 0x000162000c101d00 */
[----:B------:R-:W-:-:S03]  /*9500*/  IMAD R78, R78, 0x80, R3 ;  /* 0x000000804e4e7824 */ /* 0x000fc600078e0203 */
[----:B------:R-:W5:Y:S04]  /*9510*/  LD.E.128 R56, desc[UR36][R56.64] ;  /* 0x0000002438387980 */ /* 0x000f68000c101d00 */
[----:B------:R-:W5:Y:S01]  /*9520*/  LD.E.128 R60, desc[UR36][R60.64] ;  /* 0x000000243c3c7980 */ /* 0x000f62000c101d00 */
[----:B0-----:R-:W-:Y:S01]  /*9530*/  IMAD.WIDE.U32 R4, R2, UR6, RZ ;  /* 0x0000000602047c25 */ /* 0x001fe2000f8e00ff */
[----:B------:R-:W-:Y:S02]  /*9540*/  ULDC.64 UR6, c[0x0][0xbe8] ;  /* 0x0002fa0000067ab9 */ /* 0x000fe40000000a00 */
[----:B------:R-:W5:Y:S01]  /*9550*/  LD.E.128 R64, desc[UR36][R64.64] ;  /* 0x0000002440407980 */ /* 0x000f62000c101d00 */
[----:B------:R-:W-:Y:S02]  /*9560*/  IMAD R2, R20, 0x20, R3 ;  /* 0x0000002014027824 */ /* 0x000fe400078e0203 */
[----:B------:R-:W-:Y:S01]  /*9570*/  IMAD.IADD R5, R5, 0x1, R7 ;  /* 0x0000000105057824 */ /* 0x000fe200078e0207 */
[----:B------:R-:W5:Y:S01]  /*9580*/  LD.E.128 R68, desc[UR36][R68.64] ;  /* 0x0000002444447980 */ /* 0x000f62000c101d00 */
[----:B------:R-:W-:-:S02]  /*9590*/  IMAD R77, R77, 0x80, R2 ;  /* 0x000000804d4d7824 */ /* 0x000fc400078e0202 */
[----:B------:R-:W-:Y:S01]  /*95a0*/  IMAD.WIDE.U32 R4, R201, UR6, R4 ;  /* 0x00000006c9047c25 */ /* 0x000fe2000f8e0004 */
[----:B------:R-:W5:Y:S03]  /*95b0*/  LD.E.128 R72, desc[UR36][R72.64] ;  /* 0x0000002448487980 */ /* 0x000f66000c101d00 */
[----:B------:R-:W-:Y:S01]  /*95c0*/  @P4 IMAD.HI.U32 R2, R77, UR10, RZ ;  /* 0x0000000a4d024c27 */ /* 0x000fe2000f8e00ff */
[----:B------:R-:W-:Y:S01]  /*95d0*/  @UP0 ULDC UR10, c[0x0][0xcf0] ;  /* 0x00033c00000a0ab9 */ /* 0x000fe20000000800 */
[----:B------:R-:W-:Y:S01]  /*95e0*/  @!PT LDS RZ, [RZ] ;  /* 0x00000000fffff984 */ /* 0x000fe20000000800 */
[----:B------:R-:W-:Y:S01]  /*95f0*/  @!PT LDS RZ, [RZ] ;  /* 0x00000000fffff984 */ /* 0x000fe20000000800 */
[----:B------:R-:W-:Y:S01]  /*9600*/  @!PT LDS RZ, [RZ] ;  /* 0x00000000fffff984 */ /* 0x000fe20000000800 */
[----:B------:R-:W-:Y:S01]  /*9610*/  @!PT LDS RZ, [RZ] ;  /* 0x00000000fffff984 */ /* 0x000fe20000000800 */
[----:B------:R0:W-:Y:S06]  /*9620*/  MEMBAR.ALL.CTA ;  /* 0x0000000000007992 */ /* 0x0001ec0000008000 */
[----:B0-----:R-:W0:Y:S01]  /*9630*/  FENCE.VIEW.ASYNC.S ;  /* 0x00000000000073c6 */ /* 0x001e220000000000 */
[----:B------:R-:W-:Y:S01]  /*9640*/  IMAD R5, R201, UR7, R5 ;  /* 0x00000007c9057c24 */ /* 0x000fe2000f8e0205 */
[----:B------:R-:W-:Y:S01]  /*9650*/  ULDC.64 UR6, c[0x0][0xbf0] ;  /* 0x0002fc0000067ab9 */ /* 0x000fe20000000a00 */
[----:B------:R-:W-:Y:S01]  /*9660*/  IMAD.MOV.U32 R7, RZ, RZ, R77 ;  /* 0x000000ffff077224 */ /* 0x000fe200078e004d */
[----:B------:R-:W-:Y:S01]  /*9670*/  @P4 SHF.R.U32.HI R7, RZ, UR10, R2 ;  /* 0x0000000aff074c19 */ /* 0x000fe20008011602 */
[----:B------:R-:W-:-:S03]  /*9680*/  IMAD R21, R21, UR6, RZ ;  /* 0x0000000615157c24 */ /* 0x000fc6000f8e02ff */
[----:B------:R-:W-:Y:S01]  /*9690*/  SHF.R.S32.HI R2, RZ, 0x1f, R7 ;  /* 0x0000001fff027819 */ /* 0x000fe20000011407 */
[C---:B------:R-:W-:Y:S02]  /*96a0*/  IMAD R21, R200.reuse, UR7, R21 ;  /* 0x00000007c8157c24 */ /* 0x040fe4000f8e0215 */
[----:B------:R-:W-:Y:S01]  /*96b0*/  IMAD.WIDE.U32 R200, R200, UR6, R4 ;  /* 0x00000006c8c87c25 */ /* 0x000fe2000f8e0004 */
[----:B------:R-:W-:-:S03]  /*96c0*/  ULDC.64 UR6, c[0x0][0xbe0] ;  /* 0x0002f80000067ab9 */ /* 0x000fc60000000a00 */
[----:B------:R-:W-:Y:S02]  /*96d0*/  IMAD.MOV R4, RZ, RZ, -R7 ;  /* 0x000000ffff047224 */ /* 0x000fe400078e0a07 */
[----:B------:R-:W-:Y:S02]  /*96e0*/  IMAD.IADD R201, R201, 0x1, R21 ;  /* 0x00000001c9c97824 */ /* 0x000fe400078e0215 */
[----:B------:R-:W-:Y:S02]  /*96f0*/  IMAD R2, R2, UR6, RZ ;  /* 0x0000000602027c24 */ /* 0x000fe4000f8e02ff */
[----:B------:R-:W-:Y:S02]  /*9700*/  IMAD R21, R4, UR11, R77 ;  /* 0x0000000b04157c24 */ /* 0x000fe4000f8e024d */
[----:B------:R-:W-:-:S04]  /*9710*/  IMAD.WIDE.U32 R4, R7, UR6, R200 ;  /* 0x0000000607047c25 */ /* 0x000fc8000f8e00c8 */
[----:B------:R-:W-:Y:S01]  /*9720*/  IMAD R7, R7, UR7, R2 ;  /* 0x0000000707077c24 */ /* 0x000fe2000f8e0202 */
[----:B------:R-:W-:Y:S01]  /*9730*/  SHF.R.S32.HI R2, RZ, 0x1f, R21 ;  /* 0x0000001fff027819 */ /* 0x000fe20000011415 */
[----:B------:R-:W-:Y:S02]  /*9740*/  ULDC.64 UR6, c[0x0][0xbd8] ;  /* 0x0002f60000067ab9 */ /* 0x000fe40000000a00 */
[----:B------:R-:W-:Y:S02]  /*9750*/  IMAD.IADD R5, R5, 0x1, R7 ;  /* 0x0000000105057824 */ /* 0x000fe400078e0207 */
[----:B------:R-:W-:-:S04]  /*9760*/  IMAD R2, R2, UR6, RZ ;  /* 0x0000000602027c24 */ /* 0x000fc8000f8e02ff */
[C---:B------:R-:W-:Y:S02]  /*9770*/  IMAD R7, R21.reuse, UR7, R2 ;  /* 0x0000000715077c24 */ /* 0x040fe4000f8e0202 */
[----:B------:R-:W-:Y:S01]  /*9780*/  IMAD.WIDE.U32 R2, R21, UR6, R4 ;  /* 0x0000000615027c25 */ /* 0x000fe2000f8e0004 */
[----:B------:R-:W-:-:S03]  /*9790*/  ULDC.64 UR6, c[0x0][0xb80] ;  /* 0x0002e00000067ab9 */ /* 0x000fc60000000a00 */
[----:B------:R-:W-:Y:S01]  /*97a0*/  IMAD.IADD R3, R3, 0x1, R7 ;  /* 0x0000000103037824 */ /* 0x000fe200078e0207 */
[----:B------:R-:W-:Y:S01]  /*97b0*/  LEA R7, P2, R2, UR6, 0x1 ;  /* 0x0000000602077c11 */ /* 0x000fe2000f8408ff */
[----:B------:R-:W-:-:S03]  /*97c0*/  UIADD3 UR6, UR9, 0x32420, URZ ;  /* 0x0003242009067890 */ /* 0x000fc6000fffe03f */
[----:B------:R-:W-:Y:S02]  /*97d0*/  LEA.HI.X R22, R2, UR7, R3, 0x1, P2 ;  /* 0x0000000702167c11 */ /* 0x000fe400090f0c03 */
[C---:B------:R-:W-:Y:S01]  /*97e0*/  ISETP.GE.AND P2, PT, R78.reuse, UR8, PT ;  /* 0x000000084e007c0c */ /* 0x040fe2000bf46270 */
[----:B------:R-:W-:Y:S01]  /*97f0*/  UPRMT UR6, URZ, 0x654, UR6 ;  /* 0x000006543f067896 */ /* 0x000fe20008000006 */
[----:B------:R-:W-:Y:S01]  /*9800*/  VIADD R4, R78, 0x20 ;  /* 0x000000204e047836 */ /* 0x000fe20000000000 */
[----:B------:R-:W-:Y:S01]  /*9810*/  IADD3 R80, R0, 0x40, RZ ;  /* 0x0000004000507810 */ /* 0x000fe20007ffe0ff */
[----:B------:R-:W-:Y:S02]  /*9820*/  VIADD R5, R78, 0x40 ;  /* 0x000000404e057836 */ /* 0x000fe40000000000 */
[C---:B------:R-:W-:Y:S02]  /*9830*/  VIADD R82, R0.reuse, 0x80 ;  /* 0x0000008000527836 */ /* 0x040fe40000000000 */
[----:B------:R-:W-:Y:S01]  /*9840*/  VIADD R84, R0, 0xc0 ;  /* 0x000000c000547836 */ /* 0x000fe20000000000 */
[----:B0-----:R0:W1:Y:S01]  /*9850*/  SHFL.IDX PT, R79, R7, RZ, 0x181f ;  /* 0x00181fff074f7589 */ /* 0x00106200000e0000 */
[----:B------:R-:W-:Y:S01]  /*9860*/  SYNCS.ARRIVE.TRANS64.RED.A1T0 RZ, [UR6], RZ ;  /* 0x000000ffffff79a7 */ /* 0x000fe20008100406 */
[----:B------:R-:W-:Y:S02]  /*9870*/  BSSY B1, `(.L_x_1168) ;  /* 0x000001a000017945 */ /* 0x000fe40003800000 */
[----:B------:R0:W2:Y:S01]  /*9880*/  SHFL.IDX PT, R77, R22, RZ, 0x181f ;  /* 0x00181fff164d7589 */ /* 0x0000a200000e0000 */
[----:B------:R-:W-:-:S02]  /*9890*/  ISETP.GE.AND P1, PT, R4, UR8, PT ;  /* 0x0000000804007c0c */ /* 0x000fc4000bf26270 */
[----:B------:R-:W-:Y:S02]  /*98a0*/  ISETP.GE.AND P0, PT, R5, UR8, PT ;  /* 0x0000000805007c0c */ /* 0x000fe4000bf06270 */
[----:B------:R-:W-:Y:S02]  /*98b0*/  SHF.R.S32.HI R86, RZ, 0x1f, R0 ;  /* 0x0000001fff567819 */ /* 0x000fe40000011400 */
        /* <DEDUP_REMOVED lines=21> */
.L_x_1169:
[----:B------:R-:W-:Y:S05]  /*9a10*/  BSYNC B1 ;  /* 0x0000000000017941 */ /* 0x000fea0003800000 */
.L_x_1168:
        /* <DEDUP_REMOVED lines=21> */
.L_x_1171:
[----:B------:R-:W-:Y:S05]  /*9b70*/  BSYNC B1 ;  /* 0x0000000000017941 */ /* 0x000fea0003800000 */
.L_x_1170:
        /* <DEDUP_REMOVED lines=16> */
[----:B----4-:R-:W-:-:S02]  /*9c80*/  @!P1 LEA.HI.X R9, R82, R11, R83, 0x1, P4 ;  /* 0x0000000b52099211 */ /* 0x010fc400020f0c53 */
[----:B------:R-:W-:Y:S01]  /*9c90*/  @!P0 LEA.HI.X R11, R84, R11, R85, 0x1, P6 ;  /* 0x0000000b540b8211 */ /* 0x000fe200030f0c55 */
[----:B------:R0:W-:Y:S04]  /*9ca0*/  @!P2 ST.E.128 desc[UR36][R4.64], R36 ;  /* 0x000000240400a985 */ /* 0x0001e8000c101d24 */
[----:B------:R0:W-:Y:S04]  /*9cb0*/  @!P1 ST.E.128 desc[UR36][R8.64], R52 ;  /* 0x0000003408009985 */ /* 0x0001e8000c101d24 */
[----:B------:R0:W-:Y:S02]  /*9cc0*/  @!P0 ST.E.128 desc[UR36][R10.64], R68 ;  /* 0x000000440a008985 */ /* 0x0001e4000c101d24 */
.L_x_1173:
[----:B------:R-:W-:Y:S05]  /*9cd0*/  BSYNC B1 ;  /* 0x0000000000017941 */ /* 0x000fea0003800000 */
.L_x_1172:
[----:B0-----:R-:W-:Y:S01]  /*9ce0*/  VIADD R2, R78, 0x60 ;  /* 0x000000604e027836 */ /* 0x001fe20000000000 */
[----:B------:R0:W0:Y:S04]  /*9cf0*/  SHFL.IDX PT, R11, R22, 0x3, 0x181f ;  /* 0x00781f00160b7f89 */ /* 0x00002800000e0000 */
[----:B------:R-:W-:Y:S01]  /*9d00*/  ISETP.GE.AND P0, PT, R2, UR8, PT ;  /* 0x0000000802007c0c */ /* 0x000fe2000bf06270 */
[----:B---3--:R-:W3:-:S12]  /*9d10*/  SHFL.IDX PT, R7, R7, 0x3, 0x181f ;  /* 0x00781f0007077f89 */ /* 0x008ed800000e0000 */
[----:B------:R-:W-:Y:S05]  /*9d20*/  @P0 BRA `(.L_x_1174) ;  /* 0x0000002400b80947 */ /* 0x000fea0003800000 */
[----:B------:R-:W-:Y:S02]  /*9d30*/  ULDC UR6, c[0x0][0xbc8] ;  /* 0x0002f20000067ab9 */ /* 0x000fe40000000800 */
[----:B------:R-:W-:Y:S02]  /*9d40*/  ISETP.GE.AND P3, PT, R0, UR6, PT ;  /* 0x0000000600007c0c */ /* 0x000fe4000bf66270 */
[----:B------:R-:W-:Y:S02]  /*9d50*/  ISETP.GE.AND P4, PT, R80, UR6, PT ;  /* 0x0000000650007c0c */ /* 0x000fe4000bf86270 */
[----:B------:R-:W-:-:S09]  /*9d60*/  ISETP.GE.AND P5, PT, R82, UR6, PT ;  /* 0x0000000652007c0c */ /* 0x000fd2000bfa6270 */
[-C--:B---3--:R-:W-:Y:S02]  /*9d70*/  @!P3 LEA R2, P0, R0, R7.reuse, 0x1 ;  /* 0x000000070002b211 */ /* 0x088fe400078008ff */
[-C--:B------:R-:W-:Y:S02]  /*9d80*/  @!P4 LEA R4, P1, R80, R7.reuse, 0x1 ;  /* 0x000000075004c211 */ /* 0x080fe400078208ff */
[----:B------:R-:W-:Y:S02]  /*9d90*/  @!P5 LEA R8, P2, R82, R7, 0x1 ;  /* 0x000000075208d211 */ /* 0x000fe400078408ff */
[-C--:B0-----:R-:W-:Y:S02]  /*9da0*/  @!P3 LEA.HI.X R3, R0, R11.reuse, R86, 0x1, P0 ;  /* 0x0000000b0003b211 */ /* 0x081fe400000f0c56 */
[-C--:B------:R-:W-:Y:S02]  /*9db0*/  @!P4 LEA.HI.X R5, R80, R11.reuse, R81, 0x1, P1 ;  /* 0x0000000b5005c211 */ /* 0x080fe400008f0c51 */
[----:B----4-:R-:W-:Y:S01]  /*9dc0*/  @!P5 LEA.HI.X R9, R82, R11, R83, 0x1, P2 ;  /* 0x0000000b5209d211 */ /* 0x010fe200010f0c53 */
[----:B------:R0:W-:Y:S01]  /*9dd0*/  @!P3 ST.E.128 desc[UR36][R2.64], R24 ;  /* 0x000000180200b985 */ /* 0x0001e2000c101d24 */
[----:B------:R-:W-:-:S03]  /*9de0*/  ISETP.GE.AND P0, PT, R84, UR6, PT ;  /* 0x0000000654007c0c */ /* 0x000fc6000bf06270 */
[----:B------:R0:W-:Y:S04]  /*9df0*/  @!P4 ST.E.128 desc[UR36][R4.64], R40 ;  /* 0x000000280400c985 */ /* 0x0001e8000c101d24 */
[----:B------:R0:W-:Y:S06]  /*9e00*/  @!P5 ST.E.128 desc[UR36][R8.64], R56 ;  /* 0x000000380800d985 */ /* 0x0001ec000c101d24 */
[----:B------:R-:W-:Y:S05]  /*9e10*/  @P0 BRA `(.L_x_1174) ;  /* 0x00000024007c0947 */ /* 0x000fea0003800000 */
[----:B0-----:R-:W-:-:S04]  /*9e20*/  LEA R2, P0, R84, R7, 0x1 ;  /* 0x0000000754027211 */ /* 0x001fc800078008ff */
[----:B------:R-:W-:-:S05]  /*9e30*/  LEA.HI.X R3, R84, R11, R85, 0x1, P0 ;  /* 0x0000000b54037211 */ /* 0x000fca00000f0c55 */
[----:B------:R0:W-:Y:S01]  /*9e40*/  ST.E.128 desc[UR36][R2.64], R72 ;  /* 0x0000004802007985 */ /* 0x0001e2000c101d24 */
[----:B------:R-:W-:Y:S05]  /*9e50*/  BRA `(.L_x_1174) ;  /* 0x00000024006c7947 */ /* 0x000fea0003800000 */
.L_x_1167:
[----:B------:R-:W-:Y:S01]  /*9e60*/  ULDC.64 UR6, c[0x0][0xc08] ;  /* 0x0003020000067ab9 */ /* 0x000fe20000000a00 */
[----:B0-----:R-:W-:Y:S01]  /*9e70*/  SHF.R.S32.HI R3, RZ, 0x1f, R200 ;  /* 0x0000001fff037819 */ /* 0x001fe200000114c8 */
[----:B------:R-:W-:Y:S01]  /*9e80*/  IMAD R7, R7, UR6, RZ ;  /* 0x0000000607077c24 */ /* 0x000fe2000f8e02ff */
[----:B------:R-:W-:Y:S01]  /*9e90*/  ULDC.64 UR12, c[0x0][0xc40] ;  /* 0x00031000000c7ab9 */ /* 0x000fe20000000a00 */
[C---:B------:R-:W-:Y:S01]  /*9ea0*/  IMAD.WIDE.U32 R4, R2.reuse, UR6, RZ ;  /* 0x0000000602047c25 */ /* 0x040fe2000f8e00ff */
[----:B------:R-:W-:Y:S01]  /*9eb0*/  UIADD3 UR9, UR9, 0x32420, URZ ;  /* 0x0003242009097890 */ /* 0x000fe2000fffe03f */
[----:B------:R-:W-:Y:S01]  /*9ec0*/  BSSY B1, `(.L_x_1175) ;  /* 0x00000d7000017945 */ /* 0x000fe20003800000 */
[----:B------:R-:W-:Y:S01]  /*9ed0*/  SHF.R.S32.HI R20, RZ, 0x1f, R205 ;  /* 0x0000001fff147819 */ /* 0x000fe200000114cd */
[----:B------:R-:W-:Y:S01]  /*9ee0*/  IMAD R7, R2, UR7, R7 ;  /* 0x0000000702077c24 */ /* 0x000fe2000f8e0207 */
[----:B------:R-:W-:Y:S01]  /*9ef0*/  ULDC.64 UR6, c[0x0][0xc38] ;  /* 0x00030e0000067ab9 */ /* 0x000fe20000000a00 */
[----:B------:R-:W-:Y:S01]  /*9f00*/  IMAD R3, R3, UR12, RZ ;  /* 0x0000000c03037c24 */ /* 0x000fe2000f8e02ff */
[----:B------:R-:W-:Y:S01]  /*9f10*/  UPRMT UR9, URZ, 0x654, UR9 ;  /* 0x000006543f097896 */ /* 0x000fe20008000009 */
[----:B------:R-:W-:Y:S01]  /*9f20*/  IMAD.IADD R5, R5, 0x1, R7 ;  /* 0x0000000105057824 */ /* 0x000fe200078e0207 */
[----:B------:R-:W-:Y:S01]  /*9f30*/  SHF.R.S32.HI R22, RZ, 0x1f, R206 ;  /* 0x0000001fff167819 */ /* 0x000fe200000114ce */
[----:B------:R-:W-:Y:S01]  /*9f40*/  IMAD R7, R200, UR13, R3 ;  /* 0x0000000dc8077c24 */ /* 0x000fe2000f8e0203 */
[----:B------:R-:W-:Y:S01]  /*9f50*/  SHF.R.S32.HI R152, RZ, 0x1f, R207 ;  /* 0x0000001fff987819 */ /* 0x000fe200000114cf */
[----:B------:R-:W-:Y:S01]  /*9f60*/  IMAD.WIDE.U32 R4, R201, UR6, R4 ;  /* 0x00000006c9047c25 */ /* 0x000fe2000f8e0004 */
[----:B------:R-:W-:Y:S01]  /*9f70*/  @UP0 ULDC UR6, c[0x0][0xcec] ;  /* 0x00033b0000060ab9 */ /* 0x000fe20000000800 */
[----:B------:R-:W-:-:S02]  /*9f80*/  SHF.R.S32.HI R153, RZ, 0x1f, R212 ;  /* 0x0000001fff997819 */ /* 0x000fc400000114d4 */
[----:B------:R-:W-:Y:S01]  /*9f90*/  IMAD R5, R201, UR7, R5 ;  /* 0x00000007c9057c24 */ /* 0x000fe2000f8e0205 */
[----:B------:R-:W-:Y:S01]  /*9fa0*/  SYNCS.ARRIVE.TRANS64.RED.A1T0 RZ, [UR9], RZ ;  /* 0x000000ffffff79a7 */ /* 0x000fe20008100409 */
[----:B------:R-:W-:Y:S01]  /*9fb0*/  @P4 IMAD.HI.U32 R0, R18, UR6, RZ ;  /* 0x0000000612004c27 */ /* 0x000fe2000f8e00ff */
[----:B------:R-:W-:Y:S01]  /*9fc0*/  @UP0 ULDC UR6, c[0x0][0xcf0] ;  /* 0x00033c0000060ab9 */ /* 0x000fe20000000800 */
[----:B------:R-:W-:Y:S02]  /*9fd0*/  SHF.R.S32.HI R154, RZ, 0x1f, R213 ;  /* 0x0000001fff9a7819 */ /* 0x000fe400000114d5 */
[----:B------:R-:W-:Y:S01]  /*9fe0*/  IMAD.WIDE.U32 R4, R200, UR12, R4 ;  /* 0x0000000cc8047c25 */ /* 0x000fe2000f8e0004 */
[----:B------:R-:W-:Y:S01]  /*9ff0*/  ULDC.64 UR12, c[0x0][0xc30] ;  /* 0x00030c00000c7ab9 */ /* 0x000fe20000000a00 */
[----:B------:R-:W-:Y:S02]  /*a000*/  SHF.R.S32.HI R155, RZ, 0x1f, R216 ;  /* 0x0000001fff9b7819 */ /* 0x000fe400000114d8 */
[----:B------:R-:W-:Y:S01]  /*a010*/  IMAD.MOV.U32 R3, RZ, RZ, R18 ;  /* 0x000000ffff037224 */ /* 0x000fe200078e0012 */
[----:B------:R-:W-:Y:S01]  /*a020*/  @P4 SHF.R.U32.HI R3, RZ, UR6, R0 ;  /* 0x00000006ff034c19 */ /* 0x000fe20008011600 */
[----:B------:R-:W-:Y:S01]  /*a030*/  IMAD.IADD R5, R5, 0x1, R7 ;  /* 0x0000000105057824 */ /* 0x000fe200078e0207 */
[----:B------:R-:W-:Y:S01]  /*a040*/  ULDC.64 UR6, c[0x0][0xc48] ;  /* 0x0003120000067ab9 */ /* 0x000fe20000000a00 */
[----:B------:R-:W-:Y:S01]  /*a050*/  VIADD R170, R23, 0x30 ;  /* 0x0000003017aa7836 */ /* 0x000fe20000000000 */
[--C-:B------:R-:W-:Y:S01]  /*a060*/  SHF.R.S32.HI R0, RZ, 0x1f, R3.reuse ;  /* 0x0000001fff007819 */ /* 0x100fe20000011403 */
[----:B------:R-:W-:Y:S01]  /*a070*/  IMAD.MOV R7, RZ, RZ, -R3 ;  /* 0x000000ffff077224 */ /* 0x000fe200078e0a03 */
[----:B------:R-:W-:Y:S01]  /*a080*/  SHF.R.S32.HI R156, RZ, 0x1f, R217 ;  /* 0x0000001fff9c7819 */ /* 0x000fe200000114d9 */
[----:B------:R-:W-:Y:S01]  /*a090*/  IMAD.WIDE.U32 R4, R162, UR6, R4 ;  /* 0x00000006a2047c25 */ /* 0x000fe2000f8e0004 */
[----:B------:R-:W-:-:S02]  /*a0a0*/  SHF.R.S32.HI R157, RZ, 0x1f, R218 ;  /* 0x0000001fff9d7819 */ /* 0x000fc400000114da */
[----:B------:R-:W-:Y:S01]  /*a0b0*/  SHF.R.S32.HI R158, RZ, 0x1f, R219 ;  /* 0x0000001fff9e7819 */ /* 0x000fe200000114db */
[----:B------:R-:W-:Y:S01]  /*a0c0*/  IMAD R7, R7, UR11, R18 ;  /* 0x0000000b07077c24 */ /* 0x000fe2000f8e0212 */
[----:B------:R-:W-:Y:S01]  /*a0d0*/  SHF.R.S32.HI R18, RZ, 0x1f, R204 ;  /* 0x0000001fff127819 */ /* 0x000fe200000114cc */
[----:B------:R-:W-:Y:S01]  /*a0e0*/  IMAD R0, R0, UR12, RZ ;  /* 0x0000000c00007c24 */ /* 0x000fe2000f8e02ff */
[----:B------:R-:W-:Y:S01]  /*a0f0*/  SHF.R.S32.HI R159, RZ, 0x1f, R220 ;  /* 0x0000001fff9f7819 */ /* 0x000fe200000114dc */
[----:B------:R-:W-:Y:S01]  /*a100*/  IMAD R5, R162, UR7, R5 ;  /* 0x00000007a2057c24 */ /* 0x000fe2000f8e0205 */
[----:B------:R-:W-:Y:S01]  /*a110*/  ULDC.64 UR6, c[0x0][0xc28] ;  /* 0x00030a0000067ab9 */ /* 0x000fe20000000a00 */
[C---:B------:R-:W-:Y:S01]  /*a120*/  IMAD R9, R3.reuse, UR13, R0 ;  /* 0x0000000d03097c24 */ /* 0x040fe2000f8e0200 */
[----:B------:R-:W-:Y:S01]  /*a130*/  SHF.R.S32.HI R0, RZ, 0x1f, R7 ;  /* 0x0000001fff007819 */ /* 0x000fe20000011407 */
[----:B------:R-:W-:Y:S01]  /*a140*/  IMAD.WIDE.U32 R4, R3, UR12, R4 ;  /* 0x0000000c03047c25 */ /* 0x000fe2000f8e0004 */
[----:B------:R-:W-:-:S02]  /*a150*/  SHF.R.S32.HI R160, RZ, 0x1f, R221 ;  /* 0x0000001fffa07819 */ /* 0x000fc400000114dd */
[----:B------:R-:W-:Y:S01]  /*a160*/  SHF.R.S32.HI R161, RZ, 0x1f, R222 ;  /* 0x0000001fffa17819 */ /* 0x000fe200000114de */
[----:B------:R-:W-:Y:S01]  /*a170*/  IMAD R0, R0, UR6, RZ ;  /* 0x0000000600007c24 */ /* 0x000fe2000f8e02ff */
[----:B------:R-:W-:Y:S01]  /*a180*/  SHF.R.S32.HI R162, RZ, 0x1f, R223 ;  /* 0x0000001fffa27819 */ /* 0x000fe200000114df */
[----:B------:R-:W-:Y:S01]  /*a190*/  IMAD.IADD R5, R5, 0x1, R9 ;  /* 0x0000000105057824 */ /* 0x000fe200078e0209 */
[----:B------:R-:W-:Y:S01]  /*a1a0*/  SHF.R.S32.HI R163, RZ, 0x1f, R224 ;  /* 0x0000001fffa37819 */ /* 0x000fe200000114e0 */
[C---:B------:R-:W-:Y:S01]  /*a1b0*/  IMAD R3, R7.reuse, UR7, R0 ;  /* 0x0000000707037c24 */ /* 0x040fe2000f8e0200 */
[----:B------:R-:W-:Y:S01]  /*a1c0*/  SHF.R.S32.HI R164, RZ, 0x1f, R225 ;  /* 0x0000001fffa47819 */ /* 0x000fe200000114e1 */
[----:B------:R-:W-:Y:S01]  /*a1d0*/  IMAD.WIDE.U32 R4, R7, UR6, R4 ;  /* 0x0000000607047c25 */ /* 0x000fe2000f8e0004 */
[----:B------:R-:W-:Y:S01]  /*a1e0*/  ULDC.64 UR6, c[0x0][0xc00] ;  /* 0x0003000000067ab9 */ /* 0x000fe20000000a00 */
[----:B------:R-:W-:Y:S02]  /*a1f0*/  SHF.R.S32.HI R165, RZ, 0x1f, R226 ;  /* 0x0000001fffa57819 */ /* 0x000fe400000114e2 */
[----:B------:R-:W-:Y:S01]  /*a200*/  IMAD.IADD R7, R5, 0x1, R3 ;  /* 0x0000000105077824 */ /* 0x000fe200078e0203 */
[C---:B------:R-:W-:Y:S01]  /*a210*/  LEA R0, P1, R4.reuse, UR6, 0x2 ;  /* 0x0000000604007c11 */ /* 0x040fe2000f8210ff */
[C---:B------:R-:W-:Y:S01]  /*a220*/  VIADD R171, R23.reuse, 0x28 ;  /* 0x0000002817ab7836 */ /* 0x040fe20000000000 */
[----:B------:R-:W-:Y:S01]  /*a230*/  SHF.R.S32.HI R166, RZ, 0x1f, R227 ;  /* 0x0000001fffa67819 */ /* 0x000fe200000114e3 */
[C---:B------:R-:W-:Y:S01]  /*a240*/  VIADD R173, R23.reuse, 0x20 ;  /* 0x0000002017ad7836 */ /* 0x040fe20000000000 */
[----:B------:R-:W-:Y:S01]  /*a250*/  LEA.HI.X R7, R4, UR7, R7, 0x2, P1 ;  /* 0x0000000704077c11 */ /* 0x000fe200088f1407 */
[C---:B------:R-:W-:Y:S01]  /*a260*/  VIADD R175, R23.reuse, 0x18 ;  /* 0x0000001817af7836 */ /* 0x040fe20000000000 */
[----:B------:R0:W1:Y:S01]  /*a270*/  SHFL.IDX PT, R2, R0, RZ, 0x1c1f ;  /* 0x001c1fff00027589 */ /* 0x00006200000e0000 */
[C---:B------:R-:W-:Y:S01]  /*a280*/  VIADD R177, R23.reuse, 0x10 ;  /* 0x0000001017b17836 */ /* 0x040fe20000000000 */
[----:B------:R-:W-:Y:S01]  /*a290*/  SHF.R.S32.HI R167, RZ, 0x1f, R228 ;  /* 0x0000001fffa77819 */ /* 0x000fe200000114e4 */
[C---:B------:R-:W-:Y:S01]  /*a2a0*/  VIADD R179, R23.reuse, 0x8 ;  /* 0x0000000817b37836 */ /* 0x040fe20000000000 */
[----:B------:R0:W2:Y:S01]  /*a2b0*/  SHFL.IDX PT, R3, R7, RZ, 0x1c1f ;  /* 0x001c1fff07037589 */ /* 0x0000a200000e0000 */
        /* <DEDUP_REMOVED lines=12> */
[----:B------:R-:W-:Y:S01]  /*a380*/  SHF.R.S32.HI R179, RZ, 0x1f, R179 ;  /* 0x0000001fffb37819 */ /* 0x000fe200000114b3 */
[----:B0-----:R-:W-:Y:S06]  /*a390*/  @P2 BRA `(.L_x_1176) ;  /* 0x0000000800242947 */ /* 0x001fec0003800000 */
[----:B------:R-:W-:Y:S01]  /*a3a0*/  ULDC UR6, c[0x0][0xbc8] ;  /* 0x0002f20000067ab9 */ /* 0x000fe20000000800 */
[C---:B------:R-:W-:Y:S01]  /*a3b0*/  VIADD R17, R23.reuse, 0xe0 ;  /* 0x000000e017117836 */ /* 0x040fe20000000000 */
[----:B------:R-:W-:Y:S01]  /*a3c0*/  ISETP.GE.AND P2, PT, R178, UR6, PT ;  /* 0x00000006b2007c0c */ /* 0x000fe2000bf46270 */
[C---:B------:R-:W-:Y:S01]  /*a3d0*/  VIADD R21, R23.reuse, 0xf0 ;  /* 0x000000f017157836 */ /* 0x040fe20000000000 */
[C---:B------:R-:W-:Y:S01]  /*a3e0*/  ISETP.GE.AND P3, PT, R23.reuse, UR6, PT ;  /* 0x0000000617007c0c */ /* 0x040fe2000bf66270 */
[----:B------:R-:W-:Y:S01]  /*a3f0*/  VIADD R19, R23, 0xf8 ;  /* 0x000000f817137836 */ /* 0x000fe20000000000 */
[----:B------:R-:W-:Y:S02]  /*a400*/  ISETP.GE.AND P1, PT, R176, UR6, PT ;  /* 0x00000006b0007c0c */ /* 0x000fe4000bf26270 */
[----:B------:R-:W-:-:S07]  /*a410*/  ISETP.GE.AND P4, PT, R174, UR6, PT ;  /* 0x00000006ae007c0c */ /* 0x000fce000bf86270 */
[C---:B-1----:R-:W-:Y:S02]  /*a420*/  @!P2 LEA R8, P5, R178.reuse, R2, 0x2 ;  /* 0x00000002b208a211 */ /* 0x042fe400078a10ff */
[----:B--2---:R-:W-:Y:S02]  /*a430*/  @!P3 IMAD.WIDE R4, R23, 0x4, R2 ;  /* 0x000000041704b825 */ /* 0x004fe400078e0202 */
[----:B------:R-:W-:-:S03]  /*a440*/  @!P2 LEA.HI.X R9, R178, R3, R179, 0x2, P5 ;  /* 0x00000003b209a211 */ /* 0x000fc600028f14b3 */
[----:B------:R0:W-:Y:S01]  /*a450*/  @!P3 ST.E.64 desc[UR36][R4.64], R24 ;  /* 0x000000180400b985 */ /* 0x0001e2000c101b24 */
[----:B------:R-:W-:-:S03]  /*a460*/  ISETP.GE.AND P3, PT, R172, UR6, PT ;  /* 0x00000006ac007c0c */ /* 0x000fc6000bf66270 */
[----:B------:R1:W-:Y:S01]  /*a470*/  @!P2 ST.E.64 desc[UR36][R8.64], R28 ;  /* 0x0000001c0800a985 */ /* 0x0003e2000c101b24 */
[----:B------:R-:W-:Y:S02]  /*a480*/  ISETP.GE.AND P2, PT, R16, UR6, PT ;  /* 0x0000000610007c0c */ /* 0x000fe4000bf46270 */
[----:B0-----:R-:W-:Y:S01]  /*a490*/  @!P1 LEA R4, P6, R176, R2, 0x2 ;  /* 0x00000002b0049211 */ /* 0x001fe200078c10ff */
[----:B------:R-:W-:-:S03]  /*a4a0*/  VIADD R25, R23, 0xe8 ;  /* 0x000000e817197836 */ /* 0x000fc60000000000 */
[----:B------:R-:W-:Y:S02]  /*a4b0*/  @!P1 LEA.HI.X R5, R176, R3, R177, 0x2, P6 ;  /* 0x00000003b0059211 */ /* 0x000fe400030f14b1 */
[----:B-1----:R-:W-:-:S03]  /*a4c0*/  @!P4 LEA R8, P5, R174, R2, 0x2 ;  /* 0x00000002ae08c211 */ /* 0x002fc600078a10ff */
[----:B------:R0:W-:Y:S01]  /*a4d0*/  @!P1 ST.E.64 desc[UR36][R4.64], R32 ;  /* 0x0000002004009985 */ /* 0x0001e2000c101b24 */
[----:B------:R-:W-:Y:S02]  /*a4e0*/  @!P4 LEA.HI.X R9, R174, R3, R175, 0x2, P5 ;  /* 0x00000003ae09c211 */ /* 0x000fe400028f14af */
[----:B------:R-:W-:-:S03]  /*a4f0*/  ISETP.GE.AND P1, PT, R169, UR6, PT ;  /* 0x00000006a9007c0c */ /* 0x000fc6000bf26270 */
[----:B------:R1:W-:Y:S01]  /*a500*/  @!P4 ST.E.64 desc[UR36][R8.64], R36 ;  /* 0x000000240800c985 */ /* 0x0003e2000c101b24 */
[----:B------:R-:W-:Y:S02]  /*a510*/  ISETP.GE.AND P4, PT, R229, UR6, PT ;  /* 0x00000006e5007c0c */ /* 0x000fe4000bf86270 */
[----:B0-----:R-:W-:-:S04]  /*a520*/  @!P3 LEA R4, P6, R172, R2, 0x2 ;  /* 0x00000002ac04b211 */ /* 0x001fc800078c10ff */
        /* <DEDUP_REMOVED lines=51> */
[-C--:B------:R-:W-:Y:S02]  /*a860*/  @!P2 LEA.HI.X R9, R219, R3.reuse, R158, 0x2, P5 ;  /* 0x00000003db09a211 */ /* 0x080fe400028f149e */
[----:B------:R-:W-:Y:S02]  /*a870*/  ISETP.GE.AND P3, PT, R216, UR6, PT ;  /* 0x00000006d8007c0c */ /* 0x000fe4000bf66270 */
[-C--:B------:R-:W-:Y:S01]  /*a880*/  @!P4 LEA R10, P5, R217, R2.reuse, 0x2 ;  /* 0x00000002d90ac211 */ /* 0x080fe200078a10ff */
[----:B------:R1:W-:Y:S01]  /*a890*/  @!P2 ST.E.64 desc[UR36][R8.64], R92 ;  /* 0x0000005c0800a985 */ /* 0x0003e2000c101b24 */
[----:B------:R-:W-:Y:S02]  /*a8a0*/  ISETP.GE.AND P2, PT, R213, UR6, PT ;  /* 0x00000006d5007c0c */ /* 0x000fe4000bf46270 */
[----:B------:R-:W-:Y:S02]  /*a8b0*/  @!P4 LEA.HI.X R11, R217, R3, R156, 0x2, P5 ;  /* 0x00000003d90bc211 */ /* 0x000fe400028f149c */
[----:B0-----:R-:W-:-:S04]  /*a8c0*/  @!P1 LEA R4, P6, R218, R2, 0x2 ;  /* 0x00000002da049211 */ /* 0x001fc800078c10ff */
        /* <DEDUP_REMOVED lines=13> */
[----:B-1----:R-:W-:-:S03]  /*a9a0*/  @!P1 LEA R8, P6, R212, R2, 0x2 ;  /* 0x00000002d4089211 */ /* 0x002fc600078c10ff */
[CC--:B0-----:R-:W-:Y:S02]  /*a9b0*/  @!P4 LEA R4, P5, R207.reuse, R2.reuse, 0x2 ;  /* 0x00000002cf04c211 */ /* 0x0c1fe400078a10ff */
[-C--:B------:R-:W-:Y:S02]  /*a9c0*/  @!P1 LEA.HI.X R9, R212, R3.reuse, R153, 0x2, P6 ;  /* 0x00000003d4099211 */ /* 0x080fe400030f1499 */
[-C--:B------:R-:W-:Y:S02]  /*a9d0*/  @!P4 LEA.HI.X R5, R207, R3.reuse, R152, 0x2, P5 ;  /* 0x00000003cf05c211 */ /* 0x080fe400028f1498 */
[-C--:B--2---:R-:W-:Y:S01]  /*a9e0*/  @!P3 LEA R10, P6, R206, R2.reuse, 0x2 ;  /* 0x00000002ce0ab211 */ /* 0x084fe200078c10ff */
[----:B------:R0:W-:Y:S01]  /*a9f0*/  @!P1 ST.E.64 desc[UR36][R8.64], R112 ;  /* 0x0000007008009985 */ /* 0x0001e2000c101b24 */
[----:B------:R-:W-:Y:S02]  /*aa00*/  ISETP.GE.AND P1, PT, R204, UR6, PT ;  /* 0x00000006cc007c0c */ /* 0x000fe4000bf26270 */
[----:B------:R-:W-:Y:S01]  /*aa10*/  @!P3 LEA.HI.X R11, R206, R3, R22, 0x2, P6 ;  /* 0x00000003ce0bb211 */ /* 0x000fe200030f1416 */
[----:B------:R1:W-:Y:S01]  /*aa20*/  @!P4 ST.E.64 desc[UR36][R4.64], R116 ;  /* 0x000000740400c985 */ /* 0x0003e2000c101b24 */
[----:B---3--:R-:W-:-:S03]  /*aa30*/  @!P2 LEA R12, P4, R205, R2, 0x2 ;  /* 0x00000002cd0ca211 */ /* 0x008fc600078810ff */
[----:B------:R2:W-:Y:S01]  /*aa40*/  @!P3 ST.E.64 desc[UR36][R10.64], R120 ;  /* 0x000000780a00b985 */ /* 0x0005e2000c101b24 */
[-C--:B------:R-:W-:Y:S02]  /*aa50*/  @!P2 LEA.HI.X R13, R205, R3.reuse, R20, 0x2, P4 ;  /* 0x00000003cd0da211 */ /* 0x080fe400020f1414 */
[----:B------:R-:W-:Y:S02]  /*aa60*/  ISETP.GE.AND P4, PT, R203, UR6, PT ;  /* 0x00000006cb007c0c */ /* 0x000fe4000bf86270 */
[----:B------:R-:W-:Y:S01]  /*aa70*/  ISETP.GE.AND P3, PT, R17, UR6, PT ;  /* 0x0000000611007c0c */ /* 0x000fe2000bf66270 */
[----:B------:R3:W-:Y:S01]  /*aa80*/  @!P2 ST.E.64 desc[UR36][R12.64], R124 ;  /* 0x0000007c0c00a985 */ /* 0x0007e2000c101b24 */
[C---:B----4-:R-:W-:Y:S02]  /*aa90*/  @!P1 LEA R14, P5, R204.reuse, R2, 0x2 ;  /* 0x00000002cc0e9211 */ /* 0x050fe400078a10ff */
[----:B------:R-:W-:Y:S02]  /*aaa0*/  ISETP.GE.AND P2, PT, R25, UR6, PT ;  /* 0x0000000619007c0c */ /* 0x000fe4000bf46270 */
[----:B------:R-:W-:-:S02]  /*aab0*/  @!P1 LEA.HI.X R15, R204, R3, R18, 0x2, P5 ;  /* 0x00000003cc0f9211 */ /* 0x000fc400028f1412 */
[----:B0-----:R-:W-:Y:S02]  /*aac0*/  SHF.R.S32.HI R9, RZ, 0x1f, R203 ;  /* 0x0000001fff097819 */ /* 0x001fe400000114cb */
[----:B-1----:R-:W-:Y:S01]  /*aad0*/  SHF.R.S32.HI R5, RZ, 0x1f, R17 ;  /* 0x0000001fff057819 */ /* 0x002fe20000011411 */
[----:B------:R0:W-:Y:S01]  /*aae0*/  @!P1 ST.E.64 desc[UR36][R14.64], R128 ;  /* 0x000000800e009985 */ /* 0x0001e2000c101b24 */
[----:B------:R-:W-:Y:S02]  /*aaf0*/  ISETP.GE.AND P1, PT, R21, UR6, PT ;  /* 0x0000000615007c0c */ /* 0x000fe4000bf26270 */
[-C--:B------:R-:W-:Y:S02]  /*ab00*/  @!P4 LEA R8, P5, R203, R2.reuse, 0x2 ;  /* 0x00000002cb08c211 */ /* 0x080fe400078a10ff */
[----:B------:R-:W-:Y:S02]  /*ab10*/  @!P3 LEA R4, P6, R17, R2, 0x2 ;  /* 0x000000021104b211 */ /* 0x000fe400078c10ff */
[----:B------:R-:W-:-:S02]  /*ab20*/  @!P4 LEA.HI.X R9, R203, R3, R9, 0x2, P5 ;  /* 0x00000003cb09c211 */ /* 0x000fc400028f1409 */
[----:B------:R-:W-:Y:S02]  /*ab30*/  ISETP.GE.AND P5, PT, R19, UR6, PT ;  /* 0x0000000613007c0c */ /* 0x000fe4000bfa6270 */
[-C--:B------:R-:W-:Y:S01]  /*ab40*/  @!P3 LEA.HI.X R5, R17, R3.reuse, R5, 0x2, P6 ;  /* 0x000000031105b211 */ /* 0x080fe200030f1405 */
[----:B------:R4:W-:Y:S01]  /*ab50*/  @!P4 ST.E.64 desc[UR36][R8.64], R132 ;  /* 0x000000840800c985 */ /* 0x0009e2000c101b24 */
[----:B--2---:R-:W-:Y:S02]  /*ab60*/  SHF.R.S32.HI R11, RZ, 0x1f, R25 ;  /* 0x0000001fff0b7819 */ /* 0x004fe40000011419 */
[C---:B------:R-:W-:Y:S01]  /*ab70*/  @!P2 LEA R10, P6, R25.reuse, R2, 0x2 ;  /* 0x00000002190aa211 */ /* 0x040fe200078c10ff */
[----:B------:R4:W-:Y:S01]  /*ab80*/  @!P3 ST.E.64 desc[UR36][R4.64], R136 ;  /* 0x000000880400b985 */ /* 0x0009e2000c101b24 */
[----:B---3--:R-:W-:Y:S02]  /*ab90*/  SHF.R.S32.HI R13, RZ, 0x1f, R21 ;  /* 0x0000001fff0d7819 */ /* 0x008fe40000011415 */
[----:B------:R-:W-:-:S02]  /*aba0*/  @!P2 LEA.HI.X R11, R25, R3, R11, 0x2, P6 ;  /* 0x00000003190ba211 */ /* 0x000fc400030f140b */
[CC--:B------:R-:W-:Y:S02]  /*abb0*/  @!P1 LEA R12, P6, R21.reuse, R2.reuse, 0x2 ;  /* 0x00000002150c9211 */ /* 0x0c0fe400078c10ff */
[----:B0-----:R-:W-:Y:S01]  /*abc0*/  SHF.R.S32.HI R14, RZ, 0x1f, R19 ;  /* 0x0000001fff0e7819 */ /* 0x001fe20000011413 */
[----:B------:R4:W-:Y:S01]  /*abd0*/  @!P2 ST.E.64 desc[UR36][R10.64], R140 ;  /* 0x0000008c0a00a985 */ /* 0x0009e2000c101b24 */
[----:B------:R-:W-:Y:S02]  /*abe0*/  @!P1 LEA.HI.X R13, R21, R3, R13, 0x2, P6 ;  /* 0x00000003150d9211 */ /* 0x000fe400030f140d */
[----:B------:R-:W-:-:S03]  /*abf0*/  @!P5 LEA R2, P6, R19, R2, 0x2 ;  /* 0x000000021302d211 */ /* 0x000fc600078c10ff */
[----:B------:R4:W-:Y:S01]  /*ac00*/  @!P1 ST.E.64 desc[UR36][R12.64], R144 ;  /* 0x000000900c009985 */ /* 0x0009e2000c101b24 */
[----:B------:R-:W-:-:S05]  /*ac10*/  @!P5 LEA.HI.X R3, R19, R3, R14, 0x2, P6 ;  /* 0x000000031303d211 */ /* 0x000fca00030f140e */
[----:B------:R4:W-:Y:S04]  /*ac20*/  @!P5 ST.E.64 desc[UR36][R2.64], R148 ;  /* 0x000000940200d985 */ /* 0x0009e8000c101b24 */
.L_x_1176:
[----:B------:R-:W-:Y:S05]  /*ac30*/  BSYNC B1 ;  /* 0x0000000000017941 */ /* 0x000fea0003800000 */
.L_x_1175:
[----:B--2-4-:R0:W2:Y:S04]  /*ac40*/  SHFL.IDX PT, R3, R7, 0x1, 0x1c1f ;  /* 0x003c1f0007037f89 */ /* 0x0140a800000e0000 */
[----:B-1----:R0:W1:Y:S01]  /*ac50*/  SHFL.IDX PT, R2, R0, 0x1, 0x1c1f ;  /* 0x003c1f0000027f89 */ /* 0x00206200000e0000 */
[----:B------:R-:W-:Y:S05]  /*ac60*/  @P0 BRA `(.L_x_1174) ;  /* 0x0000001400e80947 */ /* 0x000fea0003800000 */
[----:B------:R-:W-:Y:S01]  /*ac70*/  ULDC UR6, c[0x0][0xbc8] ;  /* 0x0002f20000067ab9 */ /* 0x000fe20000000800 */
[C---:B------:R-:W-:Y:S01]  /*ac80*/  VIADD R19, R23.reuse, 0xe0 ;  /* 0x000000e017137836 */ /* 0x040fe20000000000 */
[----:B------:R-:W-:Y:S01]  /*ac90*/  ISETP.GE.AND P5, PT, R178, UR6, PT ;  /* 0x00000006b2007c0c */ /* 0x000fe2000bfa6270 */
[C---:B0-----:R-:W-:Y:S01]  /*aca0*/  VIADD R7, R23.reuse, 0xe8 ;  /* 0x000000e817077836 */ /* 0x041fe20000000000 */
[----:B------:R-:W-:Y:S02]  /*acb0*/  ISETP.GE.AND P4, PT, R23, UR6, PT ;  /* 0x0000000617007c0c */ /* 0x000fe4000bf86270 */
[----:B------:R-:W-:Y:S02]  /*acc0*/  ISETP.GE.AND P2, PT, R176, UR6, PT ;  /* 0x00000006b0007c0c */ /* 0x000fe4000bf46270 */
[----:B------:R-:W-:Y:S02]  /*acd0*/  ISETP.GE.AND P1, PT, R174, UR6, PT ;  /* 0x00000006ae007c0c */ /* 0x000fe4000bf26270 */
[----:B------:R-:W-:-:S02]  /*ace0*/  ISETP.GE.AND P0, PT, R172, UR6, PT ;  /* 0x00000006ac007c0c */ /* 0x000fc4000bf06270 */
[----:B------:R-:W-:-:S03]  /*acf0*/  SHF.R.S32.HI R0, RZ, 0x1f, R203 ;  /* 0x0000001fff007819 */ /* 0x000fc600000114cb */
[CC--:B-1----:R-:W-:Y:S02]  /*ad00*/  @!P5 LEA R8, P3, R178.reuse, R2.reuse, 0x2 ;  /* 0x00000002b208d211 */ /* 0x0c2fe400078610ff */
[----:B--2---:R-:W-:Y:S02]  /*ad10*/  @!P4 IMAD.WIDE R4, R23, 0x4, R2 ;  /* 0x000000041704c825 */ /* 0x004fe400078e0202 */
[-C--:B------:R-:W-:Y:S02]  /*ad20*/  @!P5 LEA.HI.X R9, R178, R3.reuse, R179, 0x2, P3 ;  /* 0x00000003b209d211 */ /* 0x080fe400018f14b3 */
[-C--:B------:R-:W-:Y:S01]  /*ad30*/  @!P2 LEA R10, P6, R176, R2.reuse, 0x2 ;  /* 0x00000002b00aa211 */ /* 0x080fe200078c10ff */
[----:B------:R0:W-:Y:S01]  /*ad40*/  @!P4 ST.E.64 desc[UR36][R4.64], R26 ;  /* 0x0000001a0400c985 */ /* 0x0001e2000c101b24 */
[----:B------:R-:W-:Y:S02]  /*ad50*/  ISETP.GE.AND P3, PT, R16, UR6, PT ;  /* 0x0000000610007c0c */ /* 0x000fe4000bf66270 */
[----:B------:R-:W-:Y:S01]  /*ad60*/  @!P2 LEA.HI.X R11, R176, R3, R177, 0x2, P6 ;  /* 0x00000003b00ba211 */ /* 0x000fe200030f14b1 */
[----:B------:R1:W-:Y:S01]  /*ad70*/  @!P5 ST.E.64 desc[UR36][R8.64], R30 ;  /* 0x0000001e0800d985 */ /* 0x0003e2000c101b24 */
[----:B------:R-:W-:-:S02]  /*ad80*/  @!P1 LEA R12, P5, R174, R2, 0x2 ;  /* 0x00000002ae0c9211 */ /* 0x000fc400078a10ff */
[----:B------:R-:W-:Y:S01]  /*ad90*/  ISETP.GE.AND P4, PT, R169, UR6, PT ;  /* 0x00000006a9007c0c */ /* 0x000fe2000bf86270 */
[----:B------:R2:W-:Y:S01]  /*ada0*/  @!P2 ST.E.64 desc[UR36][R10.64], R34 ;  /* 0x000000220a00a985 */ /* 0x0005e2000c101b24 */
[-C--:B------:R-:W-:Y:S02]  /*adb0*/  @!P0 LEA R14, P6, R172, R2.reuse, 0x2 ;  /* 0x00000002ac0e8211 */ /* 0x080fe400078c10ff */
        /* <DEDUP_REMOVED lines=8> */
[-C--:B-1----:R-:W-:Y:S02]  /*ae40*/  @!P4 LEA R8, P2, R169, R2.reuse, 0x2 ;  /* 0x00000002a908c211 */ /* 0x082fe400078410ff */
        /* <DEDUP_REMOVED lines=38> */
[----:B------:R-:W-:Y:S02]  /*b0b0*/  @!P0 LEA.HI.X R11, R222, R3, R161, 0x2, P6 ;  /* 0x00000003de0b8211 */ /* 0x000fe400030f14a1 */
[----:B-1----:R-:W-:-:S03]  /*b0c0*/  @!P2 LEA R14, P6, R220, R2, 0x2 ;  /* 0x00000002dc0ea211 */ /* 0x002fc600078c10ff */
[----:B------:R1:W-:Y:S01]  /*b0d0*/  @!P0 ST.E.64 desc[UR36][R10.64], R82 ;  /* 0x000000520a008985 */ /* 0x0003e2000c101b24 */
[-C--:B------:R-:W-:Y:S02]  /*b0e0*/  @!P2 LEA.HI.X R15, R220, R3.reuse, R159, 0x2, P6 ;  /* 0x00000003dc0fa211 */ /* 0x080fe400030f149f */
[-C--:B--2---:R-:W-:Y:S01]  /*b0f0*/  @!P4 LEA R8, P0, R218, R2.reuse, 0x2 ;  /* 0x00000002da08c211 */ /* 0x084fe200078010ff */
[----:B------:R2:W-:Y:S01]  /*b100*/  @!P1 ST.E.64 desc[UR36][R12.64], R86 ;  /* 0x000000560c009985 */ /* 0x0005e2000c101b24 */
[-C--:B------:R-:W-:Y:S02]  /*b110*/  @!P5 LEA R4, P1, R219, R2.reuse, 0x2 ;  /* 0x00000002db04d211 */ /* 0x080fe400078210ff */
[----:B0-----:R-:W-:Y:S01]  /*b120*/  @!P3 LEA R16, P6, R217, R2, 0x2 ;  /* 0x00000002d910b211 */ /* 0x001fe200078c10ff */
[----:B------:R0:W-:Y:S01]  /*b130*/  @!P2 ST.E.64 desc[UR36][R14.64], R90 ;  /* 0x0000005a0e00a985 */ /* 0x0001e2000c101b24 */
[----:B------:R-:W-:Y:S02]  /*b140*/  ISETP.GE.AND P2, PT, R216, UR6, PT ;  /* 0x00000006d8007c0c */ /* 0x000fe4000bf46270 */
[----:B------:R-:W-:-:S02]  /*b150*/  @!P5 LEA.HI.X R5, R219, R3, R158, 0x2, P1 ;  /* 0x00000003db05d211 */ /* 0x000fc400008f149e */
[----:B------:R-:W-:Y:S02]  /*b160*/  ISETP.GE.AND P1, PT, R213, UR6, PT ;  /* 0x00000006d5007c0c */ /* 0x000fe4000bf26270 */
[-C--:B------:R-:W-:Y:S01]  /*b170*/  @!P4 LEA.HI.X R9, R218, R3.reuse, R157, 0x2, P0 ;  /* 0x00000003da09c211 */ /* 0x080fe200000f149d */
[----:B------:R-:W-:Y:S01]  /*b180*/  @!P5 ST.E.64 desc[UR36][R4.64], R94 ;  /* 0x0000005e0400d985 */ /* 0x000fe2000c101b24 */
[----:B------:R-:W-:Y:S02]  /*b190*/  @!P3 LEA.HI.X R17, R217, R3, R156, 0x2, P6 ;  /* 0x00000003d911b211 */ /* 0x000fe400030f149c */
[----:B------:R-:W-:Y:S01]  /*b1a0*/  ISETP.GE.AND P0, PT, R212, UR6, PT ;  /* 0x00000006d4007c0c */ /* 0x000fe2000bf06270 */
[----:B------:R3:W-:Y:S01]  /*b1b0*/  @!P4 ST.E.64 desc[UR36][R8.64], R98 ;  /* 0x000000620800c985 */ /* 0x0007e2000c101b24 */
[----:B------:R-:W-:Y:S02]  /*b1c0*/  ISETP.GE.AND P4, PT, R206, UR6, PT ;  /* 0x00000006ce007c0c */ /* 0x000fe4000bf86270 */
[----:B-1----:R-:W-:Y:S01]  /*b1d0*/  @!P2 LEA R10, P6, R216, R2, 0x2 ;  /* 0x00000002d80aa211 */ /* 0x002fe200078c10ff */
[----:B------:R1:W-:Y:S01]  /*b1e0*/  @!P3 ST.E.64 desc[UR36][R16.64], R102 ;  /* 0x000000661000b985 */ /* 0x0003e2000c101b24 */
[----:B------:R-:W-:-:S02]  /*b1f0*/  ISETP.GE.AND P3, PT, R207, UR6, PT ;  /* 0x00000006cf007c0c */ /* 0x000fc4000bf66270 */
[CC--:B--2---:R-:W-:Y:S02]  /*b200*/  @!P1 LEA R12, P5, R213.reuse, R2.reuse, 0x2 ;  /* 0x00000002d50c9211 */ /* 0x0c4fe400078a10ff */
[-C--:B------:R-:W-:Y:S02]  /*b210*/  @!P2 LEA.HI.X R11, R216, R3.reuse, R155, 0x2, P6 ;  /* 0x00000003d80ba211 */ /* 0x080fe400030f149b */
        /* <DEDUP_REMOVED lines=21> */
[----:B-1----:R-:W-:Y:S02]  /*b370*/  @!P0 LEA R14, P5, R203, R2, 0x2 ;  /* 0x00000002cb0e8211 */ /* 0x002fe400078a10ff */
[-C--:B------:R-:W-:Y:S01]  /*b380*/  @!P1 LEA.HI.X R13, R204, R3.reuse, R18, 0x2, P6 ;  /* 0x00000003cc0d9211 */ /* 0x080fe200030f1412 */
[----:B------:R0:W-:Y:S01]  /*b390*/  @!P2 ST.E.64 desc[UR36][R10.64], R126 ;  /* 0x0000007e0a00a985 */ /* 0x0001e2000c101b24 */
[----:B------:R-:W-:Y:S02]  /*b3a0*/  ISETP.GE.AND P6, PT, R17, UR6, PT ;  /* 0x0000000611007c0c */ /* 0x000fe4000bfc6270 */
[----:B------:R-:W-:Y:S01]  /*b3b0*/  @!P0 LEA.HI.X R15, R203, R3, R0, 0x2, P5 ;  /* 0x00000003cb0f8211 */ /* 0x000fe200028f1400 */
[----:B------:R0:W-:Y:S01]  /*b3c0*/  @!P1 ST.E.64 desc[UR36][R12.64], R130 ;  /* 0x000000820c009985 */ /* 0x0001e2000c101b24 */
[----:B---3--:R-:W-:-:S02]  /*b3d0*/  SHF.R.S32.HI R5, RZ, 0x1f, R19 ;  /* 0x0000001fff057819 */ /* 0x008fc40000011413 */
[CC--:B------:R-:W-:Y:S01]  /*b3e0*/  @!P4 LEA R4, P5, R19.reuse, R2.reuse, 0x2 ;  /* 0x000000021304c211 */ /* 0x0c0fe200078a10ff */
[----:B------:R0:W-:Y:S01]  /*b3f0*/  @!P0 ST.E.64 desc[UR36][R14.64], R134 ;  /* 0x000000860e008985 */ /* 0x0001e2000c101b24 */
[----:B------:R-:W-:Y:S02]  /*b400*/  SHF.R.S32.HI R0, RZ, 0x1f, R7 ;  /* 0x0000001fff007819 */ /* 0x000fe40000011407 */
[----:B------:R-:W-:Y:S02]  /*b410*/  @!P4 LEA.HI.X R5, R19, R3, R5, 0x2, P5 ;  /* 0x000000031305c211 */ /* 0x000fe400028f1405 */
[----:B----4-:R-:W-:-:S03]  /*b420*/  @!P3 LEA R8, P5, R7, R2, 0x2 ;  /* 0x000000020708b211 */ /* 0x010fc600078a10ff */
[----:B------:R0:W-:Y:S01]  /*b430*/  @!P4 ST.E.64 desc[UR36][R4.64], R138 ;  /* 0x0000008a0400c985 */ /* 0x0001e2000c101b24 */
[-C--:B------:R-:W-:Y:S01]  /*b440*/  @!P3 LEA.HI.X R9, R7, R3.reuse, R0, 0x2, P5 ;  /* 0x000000030709b211 */ /* 0x080fe200028f1400 */
[----:B------:R-:W-:Y:S01]  /*b450*/  VIADD R7, R23, 0xf8 ;  /* 0x000000f817077836 */ /* 0x000fe20000000000 */
[----:B------:R-:W-:Y:S02]  /*b460*/  SHF.R.S32.HI R0, RZ, 0x1f, R17 ;  /* 0x0000001fff007819 */ /* 0x000fe40000011411 */
[----:B------:R-:W-:Y:S01]  /*b470*/  @!P6 LEA R16, P5, R17, R2, 0x2 ;  /* 0x000000021110e211 */ /* 0x000fe200078a10ff */
[----:B------:R0:W-:Y:S01]  /*b480*/  @!P3 ST.E.64 desc[UR36][R8.64], R142 ;  /* 0x0000008e0800b985 */ /* 0x0001e2000c101b24 */
[----:B------:R-:W-:Y:S02]  /*b490*/  ISETP.GE.AND P0, PT, R7, UR6, PT ;  /* 0x0000000607007c0c */ /* 0x000fe4000bf06270 */
[----:B------:R-:W-:-:S05]  /*b4a0*/  @!P6 LEA.HI.X R17, R17, R3, R0, 0x2, P5 ;  /* 0x000000031111e211 */ /* 0x000fca00028f1400 */
[----:B------:R0:W-:Y:S06]  /*b4b0*/  @!P6 ST.E.64 desc[UR36][R16.64], R146 ;  /* 0x000000921000e985 */ /* 0x0001ec000c101b24 */
[----:B------:R-:W-:Y:S05]  /*b4c0*/  @P0 BRA `(.L_x_1174) ;  /* 0x0000000c00d00947 */ /* 0x000fea0003800000 */
[----:B------:R-:W-:Y:S02]  /*b4d0*/  LEA R2, P0, R7, R2, 0x2 ;  /* 0x0000000207027211 */ /* 0x000fe400078010ff */
[----:B------:R-:W-:-:S04]  /*b4e0*/  SHF.R.S32.HI R0, RZ, 0x1f, R7 ;  /* 0x0000001fff007819 */ /* 0x000fc80000011407 */
[----:B------:R-:W-:-:S05]  /*b4f0*/  LEA.HI.X R3, R7, R3, R0, 0x2, P0 ;  /* 0x0000000307037211 */ /* 0x000fca00000f1400 */
[----:B------:R1:W-:Y:S01]  /*b500*/  ST.E.64 desc[UR36][R2.64], R150 ;  /* 0x0000009602007985 */ /* 0x0003e2000c101b24 */
[----:B------:R-:W-:Y:S05]  /*b510*/  BRA `(.L_x_1174) ;  /* 0x0000000c00bc7947 */ /* 0x000fea0003800000 */
.L_x_1165:
[----:B------:R-:W1:Y:S01]  /*b520*/  LDC.64 R4, c[0x0][0xd00] ;  /* 0x00034000ff047b82 */ /* 0x000e620000000a00 */
[----:B------:R-:W-:Y:S01]  /*b530*/  ULDC.64 UR6, c[0x0][0xd08] ;  /* 0x0003420000067ab9 */ /* 0x000fe20000000a00 */
[----:B------:R-:W-:Y:S01]  /*b540*/  IMAD.MOV.U32 R7, RZ, RZ, RZ ;  /* 0x000000ffff077224 */ /* 0x000fe200078e00ff */
[----:B------:R-:W-:-:S04]  /*b550*/  ISETP.NE.U32.AND P0, PT, RZ, UR6, PT ;  /* 0x00000006ff007c0c */ /* 0x000fc8000bf05070 */
[----:B------:R-:W-:Y:S01]  /*b560*/  ISETP.NE.AND.EX P1, PT, RZ, UR7, PT, P0 ;  /* 0x00000007ff007c0c */ /* 0x000fe2000bf25300 */
[----:B------:R-:W2:Y:S01]  /*b570*/  LDC.64 R2, c[0x0][0xd00] ;  /* 0x00034000ff027b82 */ /* 0x000ea20000000a00 */
[----:B-1----:R-:W-:-:S04]  /*b580*/  ISETP.NE.U32.AND P0, PT, R4, RZ, PT ;  /* 0x000000ff0400720c */ /* 0x002fc80003f05070 */
[----:B------:R-:W-:-:S07]  /*b590*/  ISETP.NE.AND.EX P0, PT, R5, RZ, PT, P0 ;  /* 0x000000ff0500720c */ /* 0x000fce0003f05300 */
[----:B------:R-:W1:Y:S01]  /*b5a0*/  @P1 LDC.64 R4, c[0x0][0xd08] ;  /* 0x00034200ff041b82 */ /* 0x000e620000000a00 */
[----:B------:R-:W-:Y:S01]  /*b5b0*/  ULDC UR6, c[0x0][0xb88] ;  /* 0x0002e20000067ab9 */ /* 0x000fe20000000800 */
[----:B--2---:R-:W-:-:S04]  /*b5c0*/  IMAD.WIDE R8, R200, 0x4, R2 ;  /* 0x00000004c8087825 */ /* 0x004fc800078e0202 */
[----:B------:R-:W-:Y:S01]  /*b5d0*/  IMAD.U32 R0, RZ, RZ, UR6 ;  /* 0x00000006ff007e24 */ /* 0x000fe2000f8e00ff */
[----:B------:R2:W5:Y:S01]  /*b5e0*/  @P0 LDG.E R7, desc[UR36][R8.64] ;  /* 0x0000002408070981 */ /* 0x000562000c1e1900 */
[----:B-1----:R-:W-:-:S05]  /*b5f0*/  @P1 IMAD.WIDE R2, R200, 0x4, R4 ;  /* 0x00000004c8021825 */ /* 0x002fca00078e0204 */
[----:B------:R2:W5:Y:S01]  /*b600*/  @P1 LDG.E R0, desc[UR36][R2.64] ;  /* 0x0000002402001981 */ /* 0x000562000c1e1900 */
[----:B------:R-:W-:Y:S01]  /*b610*/  ISETP.NE.AND P2, PT, R202, RZ, PT ;  /* 0x000000ffca00720c */ /* 0x000fe20003f45270 */
[----:B------:R-:W1:-:S12]  /*b620*/  S2R R4, SR_TID.X ;  /* 0x0000000000047919 */ /* 0x000e580000002100 */
[----:B------:R-:W3:Y:S01]  /*b630*/  @!P2 LDC R202, c[0x0][0xbd4] ;  /* 0x0002f500ffcaab82 */ /* 0x000ee20000000800 */
[----:B-1----:R-:W-:Y:S01]  /*b640*/  VIADD R26, R4, 0xffffff80 ;  /* 0xffffff80041a7836 */ /* 0x002fe20000000000 */
[----:B---3--:R-:W-:-:S04]  /*b650*/  ISETP.GT.AND P2, PT, R202, 0x1, PT ;  /* 0x00000001ca00780c */ /* 0x008fc80003f44270 */
[----:B------:R-:W-:Y:S01]  /*b660*/  ISETP.GT.AND P3, PT, R26, 0x7f, PT ;  /* 0x0000007f1a00780c */ /* 0x000fe20003f64270 */
[----:B--2---:R-:W-:-:S12]  /*b670*/  @P1 BRA `(.L_x_1177) ;  /* 0x0000000000101947 */ /* 0x004fd80003800000 */
[----:B------:R-:W-:Y:S05]  /*b680*/  @!P0 BRA `(.L_x_1177) ;  /* 0x00000000000c8947 */ /* 0x000fea0003800000 */
[----:B------:R-:W2:Y:S04]  /*b690*/  LDG.E R3, desc[UR36][R8.64] ;  /* 0x0000002408037981 */ /* 0x000ea8000c1e1900 */
[----:B-----5:R-:W2:Y:S02]  /*b6a0*/  LDG.E R0, desc[UR36][R8.64+0x4] ;  /* 0x0000042408007981 */ /* 0x020ea4000c1e1900 */
[----:B--2---:R-:W-:-:S07]  /*b6b0*/  IMAD.IADD R0, R0, 0x1, -R3 ;  /* 0x0000000100007824 */ /* 0x004fce00078e0a03 */
.L_x_1177:
[----:B------:R-:W2:Y:S01]  /*b6c0*/  LDL.LU R2, [R1+0x14] ;  /* 0x0000140001027983 */ /* 0x000ea20000300800 */
[----:B------:R-:W-:Y:S01]  /*b6d0*/  BSSY B1, `(.L_x_1178) ;  /* 0x000003b000017945 */ /* 0x000fe20003800000 */
[----:B------:R-:W-:Y:S02]  /*b6e0*/  SEL R21, R200, RZ, !P0 ;  /* 0x000000ffc8157207 */ /* 0x000fe40004000000 */
[----:B-----5:R-:W-:Y:S02]  /*b6f0*/  SHF.R.S32.HI R18, RZ, 0x1f, R7 ;  /* 0x0000001fff127819 */ /* 0x020fe40000011407 */
[----:B--2---:R-:W-:Y:S01]  /*b700*/  SEL R20, R2, RZ, !P0 ;  /* 0x000000ff02147207 */ /* 0x004fe20004000000 */
[----:B------:R-:W-:Y:S06]  /*b710*/  @P3 BRA `(.L_x_1179) ;  /* 0x0000000000d83947 */ /* 0x000fec0003800000 */
[----:B------:R-:W2:Y:S01]  /*b720*/  LDL R2, [R1+0x18] ;  /* 0x0000180001027983 */ /* 0x000ea20000100800 */
[----:B------:R-:W1:Y:S01]  /*b730*/  LDC R27, c[0x0][0xce8] ;  /* 0x00033a00ff1b7b82 */ /* 0x000e620000000800 */
[----:B--2---:R-:W-:Y:S02]  /*b740*/  R2UR UR6, R2 ;  /* 0x00000000020672ca */ /* 0x004fe400000e0000 */
[----:B------:R-:W2:Y:S11]  /*b750*/  S2R R2, SR_TID.X ;  /* 0x0000000000027919 */ /* 0x000eb60000002100 */
[----:B------:R-:W-:-:S04]  /*b760*/  IMAD.U32 R3, RZ, RZ, UR6 ;  /* 0x00000006ff037e24 */ /* 0x000fc8000f8e00ff */
[----:B--2---:R-:W-:Y:S02]  /*b770*/  IMAD R2, R3, 0x80, R2 ;  /* 0x0000008003027824 */ /* 0x004fe400078e0202 */
[----:B-1----:R-:W-:Y:S02]  /*b780*/  IMAD R3, R0, R27, RZ ;  /* 0x0000001b00037224 */ /* 0x002fe400078e02ff */
[----:B------:R-:W-:-:S05]  /*b790*/  VIADD R22, R2, 0xffffff80 ;  /* 0xffffff8002167836 */ /* 0x000fca0000000000 */
[----:B------:R-:W-:-:S13]  /*b7a0*/  ISETP.GE.AND P0, PT, R22, R3, PT ;  /* 0x000000031600720c */ /* 0x000fda0003f06270 */
[----:B------:R-:W-:Y:S05]  /*b7b0*/  @P0 BRA `(.L_x_1179) ;  /* 0x0000000000b00947 */ /* 0x000fea0003800000 */
[----:B------:R-:W2:Y:S01]  /*b7c0*/  LDL.LU R28, [R1+0x10] ;  /* 0x00001000011c7983 */ /* 0x000ea20000300800 */
[----:B------:R-:W-:Y:S01]  /*b7d0*/  ISETP.NE.AND P1, PT, R27, 0x1, PT ;  /* 0x000000011b00780c */ /* 0x000fe20003f25270 */
[----:B------:R-:W-:Y:S01]  /*b7e0*/  IMAD.MOV.U32 R16, RZ, RZ, 0xab8 ;  /* 0x00000ab8ff107424 */ /* 0x000fe200078e00ff */
[----:B------:R-:W-:Y:S01]  /*b7f0*/  ISETP.GT.AND P0, PT, R202, 0x1, PT ;  /* 0x00000001ca00780c */ /* 0x000fe20003f04270 */
[----:B------:R-:W1:Y:S01]  /*b800*/  LDC.64 R24, c[0x0][0xca8] ;  /* 0x00032a00ff187b82 */ /* 0x000e620000000a00 */
[----:B------:R-:W-:Y:S02]  /*b810*/  IMAD.MOV.U32 R15, RZ, RZ, R22 ;  /* 0x000000ffff0f7224 */ /* 0x000fe400078e0016 */
[----:B------:R-:W-:-:S05]  /*b820*/  SEL R16, R16, 0xa78, P0 ;  /* 0x00000a7810107807 */ /* 0x000fca0000000000 */
[----:B------:R-:W3:Y:S08]  /*b830*/  LDC.64 R4, c[0x0][R16+0x220] ;  /* 0x0000880010047b82 */ /* 0x000ef00000000a00 */
[----:B------:R-:W4:Y:S08]  /*b840*/  @P1 LDC R13, c[0x0][0xcec] ;  /* 0x00033b00ff0d1b82 */ /* 0x000f300000000800 */
[----:B------:R-:W5:Y:S08]  /*b850*/  LDC.64 R2, c[0x0][R16+0x218] ;  /* 0x0000860010027b82 */ /* 0x000f700000000a00 */
[----:B------:R-:W1:Y:S01]  /*b860*/  @P1 LDC R19, c[0x0][0xcf0] ;  /* 0x00033c00ff131b82 */ /* 0x000e620000000800 */
[----:B---3--:R-:W-:-:S07]  /*b870*/  IMAD R5, R5, R21, RZ ;  /* 0x0000001505057224 */ /* 0x008fce00078e02ff */
[----:B------:R-:W3:Y:S01]  /*b880*/  LDC.64 R8, c[0x0][R16+0x228] ;  /* 0x00008a0010087b82 */ /* 0x000ee20000000a00 */
[----:B----4-:R-:W-:-:S04]  /*b890*/  @P1 IMAD.HI.U32 R14, R22, R13, RZ ;  /* 0x0000000d160e1227 */ /* 0x010fc800078e00ff */
[----:B------:R-:W-:-:S03]  /*b8a0*/  IMAD.WIDE.U32 R12, R4, R21, RZ ;  /* 0x00000015040c7225 */ /* 0x000fc600078e00ff */
[----:B0-----:R-:W0:Y:S01]  /*b8b0*/  LDC.64 R10, c[0x0][R16+0x210] ;  /* 0x00008400100a7b82 */ /* 0x001e220000000a00 */
[-C--:B-----5:R-:W-:Y:S02]  /*b8c0*/  IMAD R17, R3, R201.reuse, RZ ;  /* 0x000000c903117224 */ /* 0x0a0fe400078e02ff */
[----:B------:R-:W-:-:S04]  /*b8d0*/  IMAD.WIDE.U32 R2, R2, R201, RZ ;  /* 0x000000c902027225 */ /* 0x000fc800078e00ff */
[----:B------:R-:W-:Y:S01]  /*b8e0*/  IMAD.IADD R17, R3, 0x1, R17 ;  /* 0x0000000103117824 */ /* 0x000fe200078e0211 */
[----:B-1----:R-:W-:Y:S01]  /*b8f0*/  @P1 SHF.R.U32.HI R15, RZ, R19, R14 ;  /* 0x00000013ff0f1219 */ /* 0x002fe2000001160e */
[----:B------:R-:W-:Y:S01]  /*b900*/  IMAD R19, R4, R20, R5 ;  /* 0x0000001404137224 */ /* 0x000fe200078e0205 */
[----:B------:R-:W1:Y:S01]  /*b910*/  @!P0 LDC R24, c[0x0][0xc50] ;  /* 0x00031400ff188b82 */ /* 0x000e620000000800 */
[----:B------:R-:W-:Y:S02]  /*b920*/  IADD3 R4, P1, P3, R12, R2, R7 ;  /* 0x000000020c047210 */ /* 0x000fe40007b3e007 */
[----:B------:R-:W-:Y:S02]  /*b930*/  IMAD.IADD R19, R13, 0x1, R19 ;  /* 0x000000010d137824 */ /* 0x000fe400078e0213 */
[----:B------:R-:W-:-:S03]  /*b940*/  IMAD.MOV R12, RZ, RZ, -R15 ;  /* 0x000000ffff0c7224 */ /* 0x000fc600078e0a0f */
[----:B------:R-:W4:Y:S01]  /*b950*/  @!P0 LDC R25, c[0x0][0xc54] ;  /* 0x00031500ff198b82 */ /* 0x000f220000000800 */
[----:B--2---:R-:W-:-:S05]  /*b960*/  SEL R5, R28, RZ, P0 ;  /* 0x000000ff1c057207 */ /* 0x004fca0000000000 */
[----:B---3--:R-:W-:Y:S01]  /*b970*/  IMAD.WIDE.U32 R2, R8, R5, RZ ;  /* 0x0000000508027225 */ /* 0x008fe200078e00ff */
[----:B------:R-:W-:-:S03]  /*b980*/  IADD3.X R8, R19, R17, R18, P1, P3 ;  /* 0x0000001113087210 */ /* 0x000fc60000fe6412 */
[----:B------:R-:W-:Y:S01]  /*b990*/  IMAD R9, R9, R5, RZ ;  /* 0x0000000509097224 */ /* 0x000fe200078e02ff */
[----:B------:R-:W-:Y:S01]  /*b9a0*/  IADD3 R2, P0, P1, R15, R4, R2 ;  /* 0x000000040f027210 */ /* 0x000fe2000791e002 */
[----:B------:R-:W-:Y:S01]  /*b9b0*/  IMAD R5, R27, R12, R22 ;  /* 0x0000000c1b057224 */ /* 0x000fe200078e0216 */
[----:B------:R-:W-:Y:S01]  /*b9c0*/  SHF.R.S32.HI R15, RZ, 0x1f, R15 ;  /* 0x0000001fff0f7819 */ /* 0x000fe2000001140f */
[----:B------:R-:W-:Y:S02]  /*b9d0*/  IMAD.IADD R9, R3, 0x1, R9 ;  /* 0x0000000103097824 */ /* 0x000fe400078e0209 */
[----:B0-----:R-:W-:-:S03]  /*b9e0*/  IMAD R4, R11, R5, RZ ;  /* 0x000000050b047224 */ /* 0x001fc600078e02ff */
[----:B------:R-:W-:Y:S02]  /*b9f0*/  IADD3.X R3, R15, R8, R9, P0, P1 ;  /* 0x000000080f037210 */ /* 0x000fe400007e2409 */
[----:B------:R-:W-:Y:S01]  /*ba00*/  SHF.R.S32.HI R9, RZ, 0x1f, R5 ;  /* 0x0000001fff097819 */ /* 0x000fe20000011405 */
[----:B------:R-:W-:-:S04]  /*ba10*/  IMAD.WIDE.U32 R2, R10, R5, R2 ;  /* 0x000000050a027225 */ /* 0x000fc800078e0002 */
[----:B------:R-:W-:Y:S01]  /*ba20*/  IMAD R9, R10, R9, R4 ;  /* 0x000000090a097224 */ /* 0x000fe200078e0204 */
[----:B-1----:R-:W-:-:S03]  /*ba30*/  LEA R4, P0, R2, R24, 0x2 ;  /* 0x0000001802047211 */ /* 0x002fc600078010ff */
[----:B------:R-:W-:-:S05]  /*ba40*/  IMAD.IADD R3, R3, 0x1, R9 ;  /* 0x0000000103037824 */ /* 0x000fca00078e0209 */
[----:B----4-:R-:W-:Y:S01]  /*ba50*/  LEA.HI.X R5, R2, R25, R3, 0x2, P0 ;  /* 0x0000001902057211 */ /* 0x010fe200000f1403 */
[----:B------:R-:W-:-:S05]  /*ba60*/  IMAD.MOV.U32 R3, RZ, RZ, -0x800000 ;  /* 0xff800000ff037424 */ /* 0x000fca00078e00ff */
[----:B------:R1:W-:Y:S02]  /*ba70*/  STG.E desc[UR36][R4.64], R3 ;  /* 0x0000000304007986 */ /* 0x0003e4000c101924 */
.L_x_1179:
[----:B------:R-:W-:Y:S05]  /*ba80*/  BSYNC B1 ;  /* 0x0000000000017941 */ /* 0x000fea0003800000 */
.L_x_1178:
[----:B------:R-:W-:Y:S05]  /*ba90*/  @P2 BRA `(.L_x_1174) ;  /* 0x00000008005c2947 */ /* 0x000fea0003800000 */
[----:B------:R-:W2:Y:S01]  /*baa0*/  LDL.LU R2, [R1+0x18] ;  /* 0x0000180001027983 */ /* 0x000ea20000300800 */
[----:B0-----:R-:W0:Y:S01]  /*bab0*/  LDC R11, c[0x0][0xce8] ;  /* 0x00033a00ff0b7b82 */ /* 0x001e220000000800 */
[----:B-1----:R-:W-:Y:S01]  /*bac0*/  SHF.R.S32.HI R3, RZ, 0x1f, R26 ;  /* 0x0000001fff037819 */ /* 0x002fe2000001141a */
[----:B------:R-:W-:Y:S01]  /*bad0*/  ULDC.64 UR6, c[0x0][0xba0] ;  /* 0x0002e80000067ab9 */ /* 0x000fe20000000a00 */
[----:B------:R-:W-:Y:S02]  /*bae0*/  BSSY B1, `(.L_x_1180) ;  /* 0x0000050000017945 */ /* 0x000fe40003800000 */
[----:B------:R-:W-:-:S04]  /*baf0*/  LEA.HI R4, R3, R26, RZ, 0x3 ;  /* 0x0000001a03047211 */ /* 0x000fc800078f18ff */
[----:B------:R-:W-:Y:S02]  /*bb00*/  LOP3.LUT R9, R4, 0xfffffff8, RZ, 0xc0, !PT ;  /* 0xfffffff804097812 */ /* 0x000fe400078ec0ff */
[----:B------:R-:W-:-:S03]  /*bb10*/  SHF.R.S32.HI R15, RZ, 0x3, R4 ;  /* 0x00000003ff0f7819 */ /* 0x000fc60000011404 */
[----:B------:R-:W-:-:S04]  /*bb20*/  IMAD.IADD R26, R26, 0x1, -R9 ;  /* 0x000000011a1a7824 */ /* 0x000fc800078e0a09 */
[----:B------:R-:W-:Y:S01]  /*bb30*/  IMAD R4, R26, 0x20, R15 ;  /* 0x000000201a047824 */ /* 0x000fe200078e020f */
[----:B0-----:R-:W-:-:S13]  /*bb40*/  ISETP.NE.AND P0, PT, R11, 0x1, PT ;  /* 0x000000010b00780c */ /* 0x001fda0003f05270 */
[----:B------:R-:W0:Y:S08]  /*bb50*/  @P0 LDC R8, c[0x0][0xcec] ;  /* 0x00033b00ff080b82 */ /* 0x000e300000000800 */
[----:B------:R-:W1:Y:S01]  /*bb60*/  @P0 LDC R13, c[0x0][0xcf0] ;  /* 0x00033c00ff0d0b82 */ /* 0x000e620000000800 */
[----:B--2---:R-:W-:Y:S01]  /*bb70*/  R2UR UR8, R2 ;  /* 0x00000000020872ca */ /* 0x004fe200000e0000 */
[----:B------:R-:W-:-:S04]  /*bb80*/  IMAD R2, R18, UR6, RZ ;  /* 0x0000000612027c24 */ /* 0x000fc8000f8e02ff */
[C---:B------:R-:W-:Y:S02]  /*bb90*/  IMAD R5, R7.reuse, UR7, R2 ;  /* 0x0000000707057c24 */ /* 0x040fe4000f8e0202 */
[----:B------:R-:W-:Y:S01]  /*bba0*/  IMAD.WIDE.U32 R2, R7, UR6, RZ ;  /* 0x0000000607027c25 */ /* 0x000fe2000f8e00ff */
[----:B------:R-:W-:-:S03]  /*bbb0*/  ULDC.64 UR6, c[0x0][0xbe8] ;  /* 0x0002fa0000067ab9 */ /* 0x000fc60000000a00 */
[----:B------:R-:W-:Y:S02]  /*bbc0*/  IMAD.IADD R3, R3, 0x1, R5 ;  /* 0x0000000103037824 */ /* 0x000fe400078e0205 */
[----:B------:R-:W-:Y:S02]  /*bbd0*/  IMAD.U32 R9, RZ, RZ, UR8 ;  /* 0x00000008ff097e24 */ /* 0x000fe4000f8e00ff */
[----:B------:R-:W-:-:S04]  /*bbe0*/  IMAD.WIDE.U32 R2, R201, UR6, R2 ;  /* 0x00000006c9027c25 */ /* 0x000fc8000f8e0002 */
[----:B------:R-:W-:Y:S02]  /*bbf0*/  IMAD R9, R9, 0x80, R4 ;  /* 0x0000008009097824 */ /* 0x000fe400078e0204 */
[----:B------:R-:W-:Y:S01]  /*bc00*/  IMAD R3, R201, UR7, R3 ;  /* 0x00000007c9037c24 */ /* 0x000fe2000f8e0203 */
[----:B------:R-:W-:Y:S01]  /*bc10*/  ULDC.64 UR6, c[0x0][0xbf0] ;  /* 0x0002fc0000067ab9 */ /* 0x000fe20000000a00 */
[----:B0-----:R-:W-:-:S04]  /*bc20*/  @P0 IMAD.HI.U32 R4, R9, R8, RZ ;  /* 0x0000000809040227 */ /* 0x001fc800078e00ff */
[----:B------:R-:W-:Y:S01]  /*bc30*/  IMAD.MOV.U32 R5, RZ, RZ, R9 ;  /* 0x000000ffff057224 */ /* 0x000fe200078e0009 */
[----:B-1----:R-:W-:Y:S01]  /*bc40*/  @P0 SHF.R.U32.HI R5, RZ, R13, R4 ;  /* 0x0000000dff050219 */ /* 0x002fe20000011604 */
[----:B------:R-:W-:Y:S02]  /*bc50*/  IMAD R7, R20, UR6, RZ ;  /* 0x0000000614077c24 */ /* 0x000fe4000f8e02ff */
[----:B------:R-:W-:Y:S01]  /*bc60*/  IMAD.WIDE.U32 R2, R21, UR6, R2 ;  /* 0x0000000615027c25 */ /* 0x000fe2000f8e0002 */
[----:B------:R-:W-:-:S03]  /*bc70*/  SHF.R.S32.HI R4, RZ, 0x1f, R5 ;  /* 0x0000001fff047819 */ /* 0x000fc60000011405 */
[----:B------:R-:W-:Y:S01]  /*bc80*/  IMAD R7, R21, UR7, R7 ;  /* 0x0000000715077c24 */ /* 0x000fe2000f8e0207 */
[----:B------:R-:W-:Y:S01]  /*bc90*/  ULDC.64 UR6, c[0x0][0xbe0] ;  /* 0x0002f80000067ab9 */ /* 0x000fe20000000a00 */
[----:B------:R-:W-:Y:S02]  /*bca0*/  IMAD.MOV R8, RZ, RZ, -R5 ;  /* 0x000000ffff087224 */ /* 0x000fe400078e0a05 */
[----:B------:R-:W-:Y:S02]  /*bcb0*/  IMAD.IADD R3, R3, 0x1, R7 ;  /* 0x0000000103037824 */ /* 0x000fe400078e0207 */
[----:B------:R-:W-:Y:S02]  /*bcc0*/  IMAD R7, R11, R8, R9 ;  /* 0x000000080b077224 */ /* 0x000fe400078e0209 */
[----:B------:R-:W-:Y:S02]  /*bcd0*/  IMAD R4, R4, UR6, RZ ;  /* 0x0000000604047c24 */ /* 0x000fe4000f8e02ff */
[----:B------:R-:W-:-:S04]  /*bce0*/  IMAD.WIDE.U32 R2, R5, UR6, R2 ;  /* 0x0000000605027c25 */ /* 0x000fc8000f8e0002 */
[----:B------:R-:W-:Y:S01]  /*bcf0*/  IMAD R9, R5, UR7, R4 ;  /* 0x0000000705097c24 */ /* 0x000fe2000f8e0204 */
[----:B------:R-:W-:Y:S01]  /*bd00*/  SHF.R.S32.HI R4, RZ, 0x1f, R7 ;  /* 0x0000001fff047819 */ /* 0x000fe20000011407 */
[----:B------:R-:W-:Y:S01]  /*bd10*/  ULDC.64 UR6, c[0x0][0xbd8] ;  /* 0x0002f60000067ab9 */ /* 0x000fe20000000a00 */
[----:B------:R-:W-:Y:S02]  /*bd20*/  IMAD.U32 R8, RZ, RZ, UR8 ;  /* 0x00000008ff087e24 */ /* 0x000fe4000f8e00ff */
[----:B------:R-:W-:Y:S02]  /*bd30*/  IMAD.IADD R3, R3, 0x1, R9 ;  /* 0x0000000103037824 */ /* 0x000fe400078e0209 */
[----:B------:R-:W-:Y:S02]  /*bd40*/  IMAD R4, R4, UR6, RZ ;  /* 0x0000000604047c24 */ /* 0x000fe4000f8e02ff */
[----:B------:R-:W-:Y:S02]  /*bd50*/  IMAD R8, R8, 0x80, R15 ;  /* 0x0000008008087824 */ /* 0x000fe400078e020f */
[----:B------:R-:W-:-:S02]  /*bd60*/  IMAD R5, R7, UR7, R4 ;  /* 0x0000000707057c24 */ /* 0x000fc4000f8e0204 */
[----:B------:R-:W-:Y:S01]  /*bd70*/  IMAD.WIDE.U32 R2, R7, UR6, R2 ;  /* 0x0000000607027c25 */ /* 0x000fe2000f8e0002 */
[----:B------:R-:W-:-:S03]  /*bd80*/  ULDC.64 UR6, c[0x0][0xb80] ;  /* 0x0002e00000067ab9 */ /* 0x000fc60000000a00 */
[----:B------:R-:W-:Y:S02]  /*bd90*/  IMAD R11, R0, R11, RZ ;  /* 0x0000000b000b7224 */ /* 0x000fe400078e02ff */
[----:B------:R-:W-:Y:S02]  /*bda0*/  VIADD R4, R8, 0x40 ;  /* 0x0000004008047836 */ /* 0x000fe40000000000 */
[----:B------:R-:W-:Y:S01]  /*bdb0*/  IMAD.IADD R3, R3, 0x1, R5 ;  /* 0x0000000103037824 */ /* 0x000fe200078e0205 */
[----:B------:R-:W-:Y:S01]  /*bdc0*/  LEA R5, P2, R2, UR6, 0x1 ;  /* 0x0000000602057c11 */ /* 0x000fe2000f8408ff */
[----:B------:R-:W-:Y:S01]  /*bdd0*/  VIADD R0, R8, 0x20 ;  /* 0x0000002008007836 */ /* 0x000fe20000000000 */
[-C--:B------:R-:W-:Y:S01]  /*bde0*/  ISETP.GE.AND P0, PT, R4, R11.reuse, PT ;  /* 0x0000000b0400720c */ /* 0x080fe20003f06270 */
[----:B------:R-:W-:Y:S01]  /*bdf0*/  IMAD.SHL.U32 R7, R26, 0x8, RZ ;  /* 0x000000081a077824 */ /* 0x000fe200078e00ff */
[----:B------:R-:W-:Y:S02]  /*be00*/  LEA.HI.X R4, R2, UR7, R3, 0x1, P2 ;  /* 0x0000000702047c11 */ /* 0x000fe400090f0c03 */
[-C--:B------:R-:W-:Y:S01]  /*be10*/  ISETP.GE.AND P2, PT, R8, R11.reuse, PT ;  /* 0x0000000b0800720c */ /* 0x080fe20003f46270 */
[C---:B------:R-:W-:Y:S01]  /*be20*/  VIADD R9, R7.reuse, 0x80 ;  /* 0x0000008007097836 */ /* 0x040fe20000000000 */
[----:B------:R-:W-:Y:S01]  /*be30*/  ISETP.GE.AND P1, PT, R0, R11, PT ;  /* 0x0000000b0000720c */ /* 0x000fe20003f26270 */
[C---:B------:R-:W-:Y:S01]  /*be40*/  VIADD R13, R7.reuse, 0x40 ;  /* 0x00000040070d7836 */ /* 0x040fe20000000000 */
[----:B------:R0:W1:Y:S01]  /*be50*/  SHFL.IDX PT, R2, R5, RZ, 0x181f ;  /* 0x00181fff05027589 */ /* 0x00006200000e0000 */
[----:B------:R-:W-:Y:S01]  /*be60*/  VIADD R15, R7, 0xc0 ;  /* 0x000000c0070f7836 */ /* 0x000fe20000000000 */
[----:B------:R-:W-:-:S02]  /*be70*/  SHF.R.S32.HI R16, RZ, 0x1f, R7 ;  /* 0x0000001fff107819 */ /* 0x000fc40000011407 */
[----:B------:R0:W2:Y:S01]  /*be80*/  SHFL.IDX PT, R0, R4, RZ, 0x181f ;  /* 0x00181fff04007589 */ /* 0x0000a200000e0000 */
[----:B------:R-:W-:Y:S02]  /*be90*/  SHF.R.S32.HI R10, RZ, 0x1f, R9 ;  /* 0x0000001fff0a7819 */ /* 0x000fe40000011409 */
[----:B------:R-:W-:Y:S02]  /*bea0*/  SHF.R.S32.HI R12, RZ, 0x1f, R13 ;  /* 0x0000001fff0c7819 */ /* 0x000fe4000001140d */
        /* <DEDUP_REMOVED lines=19> */
.L_x_1181:
[----:B------:R-:W-:Y:S05]  /*bfe0*/  BSYNC B1 ;  /* 0x0000000000017941 */ /* 0x000fea0003800000 */
.L_x_1180:
        /* <DEDUP_REMOVED lines=21> */
.L_x_1183:
[----:B------:R-:W-:Y:S05]  /*c140*/  BSYNC B1 ;  /* 0x0000000000017941 */ /* 0x000fea0003800000 */
.L_x_1182:
        /* <DEDUP_REMOVED lines=21> */
.L_x_1185:
[----:B------:R-:W-:Y:S05]  /*c2a0*/  BSYNC B1 ;  /* 0x0000000000017941 */ /* 0x000fea0003800000 */
.L_x_1184:
        /* <DEDUP_REMOVED lines=11> */
[----:B0-----:R-:W-:Y:S02]  /*c360*/  @!P3 LEA.HI.X R19, R7, R4, R16, 0x1, P4 ;  /* 0x000000040713b211 */ /* 0x001fe400020f0c10 */
        /* <DEDUP_REMOVED lines=10> */
.L_x_1174:
[----:B------:R-:W-:Y:S05]  /*c410*/  BSYNC B0 ;  /* 0x0000000000007941 */ /* 0x000fea0003800000 */
.L_x_1164:
[----:B------:R-:W-:Y:S02]  /*c420*/  ULDC UR6, c[0x0][0xd3c] ;  /* 0x00034f0000067ab9 */ /* 0x000fe40000000800 */
[----:B------:R-:W-:-:S06]  /*c430*/  UISETP.GE.AND UP0, UPT, UR5, UR6, UPT ;  /* 0x000000060500728c */ /* 0x000fcc000bf06270 */
[----:B------:R-:W-:-:S13]  /*c440*/  PLOP3.LUT P0, PT, PT, PT, UP0, 0x80, 0x0 ;  /* 0x000000000000781c */ /* 0x000fda0003f0f008 */
[----:B------:R-:W-:Y:S05]  /*c450*/  @!P0 BRA `(.L_x_1186) ;  /* 0xffffff4c00248947 */ /* 0x000fea000383ffff */
[----:B------:R-:W-:Y:S05]  /*c460*/  EXIT ;  /* 0x000000000000794d */ /* 0x000fea0003800000 */
.L_x_1134:
[----:B------:R-:W-:-:S08]  /*c470*/  NOP ;  /* 0x0000000000007918 */ /* 0x000fd00000000000 */
[----:B0-----:R-:W0:-:S00]  /*c480*/  USETMAXREG.DEALLOC.CTAPOOL 0x28 ;  /* 0x00000028000079c8 */ /* 0x001e0000080e0500 */
        /* <DEDUP_REMOVED lines=14> */
.L_x_1187:
        /* <DEDUP_REMOVED lines=43> */
.L_x_1191:
        /* <DEDUP_REMOVED lines=35> */
.L_x_1189:
[----:B------:R-:W-:Y:S01]  /*ca50*/  IMAD.IADD R11, R8, 0x1, -R3 ;  /* 0x00000001080b7824 */ /* 0x000fe200078e0a03 */
[----:B------:R-:W-:-:S03]  /*ca60*/  MOV R16, RZ ;  /* 0x000000ff00107202 */ /* 0x000fc60000000f00 */
        /* <DEDUP_REMOVED lines=16> */
.L_x_1192:
[----:B-1----:R-:W-:Y:S01]  /*cb70*/  IMAD R16, R16, UR5, R11 ;  /* 0x0000000510107c24 */ /* 0x002fe2000f8e020b */
[----:B0-----:R-:W-:Y:S01]  /*cb80*/  IABS R5, R9 ;  /* 0x0000000900057213 */ /* 0x001fe20000000000 */
[----:B------:R-:W-:Y:S01]  /*cb90*/  IMAD.MOV.U32 R11, RZ, RZ, R12 ;  /* 0x000000ffff0b7224 */ /* 0x000fe200078e000c */
[----:B------:R-:W-:Y:S01]  /*cba0*/  IABS R12, R6 ;  /* 0x00000006000c7213 */ /* 0x000fe20000000000 */
[----:B------:R-:W-:Y:S01]  /*cbb0*/  IMAD.MOV.U32 R2, RZ, RZ, RZ ;  /* 0x000000ffff027224 */ /* 0x000fe200078e00ff */
[----:B------:R-:W-:Y:S01]  /*cbc0*/  IADD3 R17, -R16, UR6, RZ ;  /* 0x0000000610117c10 */ /* 0x000fe2000fffe1ff */
[----:B------:R-:W-:Y:S01]  /*cbd0*/  IMAD R11, R11, R4, RZ ;  /* 0x000000040b0b7224 */ /* 0x000fe200078e02ff */
[----:B------:R-:W0:Y:S01]  /*cbe0*/  I2F.RP R8, R5 ;  /* 0x0000000500087306 */ /* 0x000e220000209400 */
[----:B------:R-:W-:Y:S01]  /*cbf0*/  IMAD.MOV R12, RZ, RZ, -R12 ;  /* 0x000000ffff0c7224 */ /* 0x000fe200078e0a0c */
        /* <DEDUP_REMOVED lines=21> */
[----:B------:R-:W-:Y:S01]  /*cd50*/  @!P2 IMAD.MOV R8, RZ, RZ, -R8 ;  /* 0x000000ffff08a224 */ /* 0x000fe200078e0a08 */
[----:B------:R-:W-:Y:S01]  /*cd60*/  @!P1 LOP3.LUT R8, RZ, R6, RZ, 0x33, !PT ;  /* 0x00000006ff089212 */ /* 0x000fe200078e33ff */
[----:B------:R-:W-:Y:S02]  /*cd70*/  IMAD R11, R2, R5, RZ ;  /* 0x00000005020b7224 */ /* 0x000fe400078e02ff */
[----:B------:R-:W-:Y:S01]  /*cd80*/  IMAD.MOV.U32 R2, RZ, RZ, RZ ;  /* 0x000000ffff027224 */ /* 0x000fe200078e00ff */
[----:B------:R-:W-:Y:S01]  /*cd90*/  IABS R4, R8 ;  /* 0x0000000800047213 */ /* 0x000fe20000000000 */
[----:B------:R-:W-:-:S02]  /*cda0*/  IMAD.MOV R10, RZ, RZ, -R10 ;  /* 0x000000ffff0a7224 */ /* 0x000fc400078e0a0a */
        /* <DEDUP_REMOVED lines=16> */
[----:B------:R-:W-:-:S05]  /*ceb0*/  @!P1 LOP3.LUT R2, RZ, R9, RZ, 0x33, !PT ;  /* 0x00000009ff029212 */ /* 0x000fca00078e33ff */
[----:B------:R-:W-:-:S04]  /*cec0*/  IMAD.MOV R18, RZ, RZ, -R2 ;  /* 0x000000ffff127224 */ /* 0x000fc800078e0a02 */
[C---:B------:R-:W-:Y:S02]  /*ced0*/  IMAD R18, R9.reuse, R18, R8 ;  /* 0x0000001209127224 */ /* 0x040fe400078e0208 */
[----:B------:R-:W-:-:S04]  /*cee0*/  IMAD R9, R9, 0x1000000, R2 ;  /* 0x0100000009097824 */ /* 0x000fc800078e0202 */
[----:B------:R-:W-:Y:S01]  /*cef0*/  IMAD R18, R18, 0x10000, R9 ;  /* 0x0001000012127824 */ /* 0x000fe200078e0209 */
[----:B------:R-:W-:Y:S06]  /*cf00*/  BRA `(.L_x_1193) ;  /* 0x0000000000147947 */ /* 0x000fec0003800000 */
.L_x_1190:
[----:B------:R-:W-:Y:S01]  /*cf10*/  ULDC UR4, c[0x0][0xd3c] ;  /* 0x00034f0000047ab9 */ /* 0x000fe20000000800 */
[----:B------:R-:W-:Y:S02]  /*cf20*/  IMAD.MOV.U32 R17, RZ, RZ, RZ ;  /* 0x000000ffff117224 */ /* 0x000fe400078e00ff */
[----:B------:R-:W-:Y:S02]  /*cf30*/  IMAD.U32 R16, RZ, RZ, UR6 ;  /* 0x00000006ff107e24 */ /* 0x000fe4000f8e00ff */
[----:B------:R-:W-:Y:S02]  /*cf40*/  IMAD.MOV.U32 R18, RZ, RZ, RZ ;  /* 0x000000ffff127224 */ /* 0x000fe400078e00ff */
[----:B------:R-:W-:-:S07]  /*cf50*/  IMAD.U32 R19, RZ, RZ, UR4 ;  /* 0x00000004ff137e24 */ /* 0x000fce000f8e00ff */
.L_x_1193:
[----:B------:R-:W-:-:S13]  /*cf60*/  ISETP.NE.AND P0, PT, R7, RZ, PT ;  /* 0x000000ff0700720c */ /* 0x000fda0003f05270 */
[----:B------:R-:W0:Y:S01]  /*cf70*/  @!P0 S2R R3, SR_CgaCtaId ;  /* 0x0000000000038919 */ /* 0x000e220000008800 */
[----:B------:R-:W-:-:S04]  /*cf80*/  @!P0 MOV R2, 0x400 ;  /* 0x0000040000028802 */ /* 0x000fc80000000f00 */
[----:B0-----:R-:W-:-:S05]  /*cf90*/  @!P0 LEA R2, R3, R2, 0x18 ;  /* 0x0000000203028211 */ /* 0x001fca00078ec0ff */
[----:B------:R1:W-:Y:S01]  /*cfa0*/  @!P0 STS.128 [R2+0x324d0], R16 ;  /* 0x0324d01002008388 */ /* 0x0003e20000000c00 */
[----:B------:R-:W-:Y:S06]  /*cfb0*/  BAR.ARV 0x5, 0x180 ;  /* 0x0146000000007b1d */ /* 0x000fec0000002000 */
.L_x_1188:
[----:B------:R2:W-:Y:S01]  /*cfc0*/  STL [R1+0x18], RZ ;  /* 0x000018ff01007387 */ /* 0x0005e20000100800 */
[----:B------:R-:W-:Y:S01]  /*cfd0*/  ULDC UR4, c[0x0][0xd3c] ;  /* 0x00034f0000047ab9 */ /* 0x000fe20000000800 */
[----:B------:R-:W-:Y:S01]  /*cfe0*/  IMAD.MOV.U32 R27, RZ, RZ, 0x1 ;  /* 0x00000001ff1b7424 */ /* 0x000fe200078e00ff */
[----:B0-----:R-:W-:Y:S01]  /*cff0*/  ISETP.GE.AND P0, PT, R19, UR4, PT ;  /* 0x0000000413007c0c */ /* 0x001fe2000bf06270 */
[----:B------:R-:W-:-:S12]  /*d000*/  IMAD.MOV.U32 R24, RZ, RZ, RZ ;  /* 0x000000ffff187224 */ /* 0x000fd800078e00ff */
[----:B--2---:R-:W-:Y:S05]  /*d010*/  @P0 BRA `(.L_x_1194) ;  /* 0x0000005400580947 */ /* 0x004fea0003800000 */
[----:B-1----:R-:W2:Y:S01]  /*d020*/  LDL R2, [R1+0x38] ;  /* 0x0000380001027983 */ /* 0x002ea20000100800 */
[----:B------:R-:W0:Y:S01]  /*d030*/  S2UR UR5, SR_CgaCtaId ;  /* 0x00000000000579c3 */ /* 0x000e220000008800 */
[----:B------:R-:W-:Y:S01]  /*d040*/  LOP3.LUT R4, R0, 0x7f, RZ, 0xc0, !PT ;  /* 0x0000007f00047812 */ /* 0x000fe200078ec0ff */
[----:B------:R-:W-:Y:S01]  /*d050*/  BSSY B8, `(.L_x_1194) ;  /* 0x0000552000087945 */ /* 0x000fe20003800000 */
[----:B------:R1:W-:Y:S01]  /*d060*/  STL [R1+0x18], RZ ;  /* 0x000018ff01007387 */ /* 0x0003e20000100800 */
[----:B------:R-:W-:Y:S01]  /*d070*/  IMAD.MOV.U32 R27, RZ, RZ, 0x1 ;  /* 0x00000001ff1b7424 */ /* 0x000fe200078e00ff */
[----:B------:R-:W-:Y:S01]  /*d080*/  SHF.R.U32.HI R5, RZ, 0x3, R4 ;  /* 0x00000003ff057819 */ /* 0x000fe20000011604 */
[----:B------:R-:W-:Y:S01]  /*d090*/  IMAD.MOV.U32 R24, RZ, RZ, RZ ;  /* 0x000000ffff187224 */ /* 0x000fe200078e00ff */
[----:B------:R-:W-:Y:S01]  /*d0a0*/  ULDC UR39, c[0x0][0xc] ;  /* 0x0000030000277ab9 */ /* 0x000fe20000000800 */
[----:B--2---:R-:W-:Y:S01]  /*d0b0*/  R2UR UR4, R2 ;  /* 0x00000000020472ca */ /* 0x004fe200000e0000 */
[----:B------:R-:W-:-:S05]  /*d0c0*/  IMAD.SHL.U32 R2, R0, 0x8, RZ ;  /* 0x0000000800027824 */ /* 0x000fca00078e00ff */
[C---:B------:R-:W-:Y:S02]  /*d0d0*/  LOP3.LUT R3, R2.reuse, 0x1f8, RZ, 0xc0, !PT ;  /* 0x000001f802037812 */ /* 0x040fe400078ec0ff */
[----:B------:R-:W-:Y:S02]  /*d0e0*/  LOP3.LUT R4, R2, 0x38, RZ, 0xc0, !PT ;  /* 0x0000003802047812 */ /* 0x000fe400078ec0ff */
[----:B------:R-:W-:Y:S01]  /*d0f0*/  LOP3.LUT R3, R3, 0x38, R0, 0x78, !PT ;  /* 0x0000003803037812 */ /* 0x000fe200078e7800 */
[----:B------:R-:W-:Y:S02]  /*d100*/  IMAD.SHL.U32 R0, R0, 0x10, RZ ;  /* 0x0000001000007824 */ /* 0x000fe400078e00ff */
[----:B------:R-:W-:Y:S01]  /*d110*/  ULOP3.LUT UR38, UR4, 0x2, URZ, 0xfc, !UPT ;  /* 0x0000000204267892 */ /* 0x000fe2000f8efc3f */
[----:B------:R-:W-:Y:S02]  /*d120*/  LOP3.LUT R29, R3, 0x200, R2, 0xf8, !PT ;  /* 0x00000200031d7812 */ /* 0x000fe400078ef802 */
[----:B------:R-:W-:Y:S01]  /*d130*/  UMOV UR4, 0x400 ;  /* 0x0000040000047882 */ /* 0x000fe20000000000 */
[----:B------:R-:W-:Y:S01]  /*d140*/  LOP3.LUT R0, R5, 0x70, R0, 0xf8, !PT ;  /* 0x0000007005007812 */ /* 0x000fe200078ef800 */
[----:B0-----:R-:W-:Y:S01]  /*d150*/  ULEA UR4, UR5, UR4, 0x18 ;  /* 0x0000000405047291 */ /* 0x001fe2000f8ec03f */
[----:B------:R-:W-:-:S02]  /*d160*/  LOP3.LUT R3, R4, 0x40, RZ, 0xfc, !PT ;  /* 0x0000004004037812 */ /* 0x000fc400078efcff */
[C---:B------:R-:W-:Y:S02]  /*d170*/  LOP3.LUT R2, R4.reuse, 0x80, RZ, 0xfc, !PT ;  /* 0x0000008004027812 */ /* 0x040fe400078efcff */
[----:B------:R-:W-:Y:S01]  /*d180*/  LOP3.LUT R0, R4, 0xc0, RZ, 0xfc, !PT ;  /* 0x000000c004007812 */ /* 0x000fe200078efcff */
[----:B------:R-:W-:-:S04]  /*d190*/  IMAD.U32 R22, RZ, RZ, UR4 ;  /* 0x00000004ff167e24 */ /* 0x000fc8000f8e00ff */
[----:B-1----:R-:W-:-:S07]  /*d1a0*/  IMAD R26, R29, 0x2, R22 ;  /* 0x000000021d1a7824 */ /* 0x002fce00078e0216 */
.L_x_1261:
[----:B0-----:R-:W0:Y:S02]  /*d1b0*/  LDC.64 R34, c[0x0][0xd88] ;  /* 0x00036200ff227b82 */ /* 0x001e240000000a00 */
[----:B0-----:R-:W-:-:S06]  /*d1c0*/  IMAD.WIDE R34, R19, 0x4, R34 ;  /* 0x0000000413227825 */ /* 0x001fcc00078e0222 */
[----:B--2---:R0:W2:Y:S01]  /*d1d0*/  LDG.E R34, desc[UR36][R34.64] ;  /* 0x0000002422227981 */ /* 0x0040a2000c1e1900 */
[----:B------:R-:W-:Y:S05]  /*d1e0*/  YIELD ;  /* 0x0000000000007946 */ /* 0x000fea0003800000 */
[----:B------:R-:W-:Y:S01]  /*d1f0*/  ULDC.64 UR4, c[0x0][0xb20] ;  /* 0x0002c80000047ab9 */ /* 0x000fe20000000a00 */
[----:B------:R-:W-:Y:S01]  /*d200*/  IMAD.MOV.U32 R32, RZ, RZ, RZ ;  /* 0x000000ffff207224 */ /* 0x000fe200078e00ff */
[----:B------:R-:W-:Y:S01]  /*d210*/  ISETP.NE.U32.AND P0, PT, RZ, UR4, PT ;  /* 0x00000004ff007c0c */ /* 0x000fe2000bf05070 */
[----:B------:R-:W-:-:S03]  /*d220*/  ULDC.64 UR6, c[0x0][0xb10] ;  /* 0x0002c40000067ab9 */ /* 0x000fc60000000a00 */
[----:B------:R-:W-:Y:S01]  /*d230*/  ISETP.NE.AND.EX P0, PT, RZ, UR5, PT, P0 ;  /* 0x00000005ff007c0c */ /* 0x000fe2000bf05300 */
[----:B0-----:R-:W-:Y:S01]  /*d240*/  IMAD.MOV.U32 R35, RZ, RZ, RZ ;  /* 0x000000ffff237224 */ /* 0x001fe200078e00ff */
        /* <DEDUP_REMOVED lines=29> */
[----:B----4-:R-:W-:Y:S05]  /*d420*/  @P0 BRA `(.L_x_1195) ;  /* 0x0000000000200947 */ /* 0x010fea0003800000 */
        /* <DEDUP_REMOVED lines=8> */
.L_x_1195:
        /* <DEDUP_REMOVED lines=9> */
.L_x_1196:
        /* <DEDUP_REMOVED lines=9> */
.L_x_1197:
        /* <DEDUP_REMOVED lines=21> */
[----:B------:R-:W-:Y:S02]  /*d720*/  ISETP.GE.AND P2, PT, R2, RZ, PT ;  /* 0x000000ff0200720c */ /* 0x000fe40003f46270 */
[----:B0-----:R-:W0:Y:S02]  /*d730*/  MUFU.RCP R8, R8 ;  /* 0x0000000800087308 */ /* 0x001e240000001000 */
[----:B0-----:R-:W-:-:S06]  /*d740*/  VIADD R3, R8, 0xffffffe ;  /* 0x0ffffffe08037836 */ /* 0x001fcc0000000000 */
[----:B------:R-:W0:Y:S02]  /*d750*/  F2I.FTZ.U32.TRUNC.NTZ R3, R3 ;  /* 0x0000000300037305 */ /* 0x000e24000021f000 */
[----:B0-----:R-:W-:-:S04]  /*d760*/  IMAD.MOV R2, RZ, RZ, -R3 ;  /* 0x000000ffff027224 */ /* 0x001fc800078e0a03 */
[----:B------:R-:W-:Y:S02]  /*d770*/  IMAD R7, R2, R6, RZ ;  /* 0x0000000602077224 */ /* 0x000fe400078e02ff */
[----:B------:R-:W-:-:S04]  /*d780*/  IMAD.MOV.U32 R2, RZ, RZ, RZ ;  /* 0x000000ffff027224 */ /* 0x000fc800078e00ff */
        /* <DEDUP_REMOVED lines=15> */
.L_x_1199:
[----:B------:R-:W-:Y:S05]  /*d880*/  BSYNC B0 ;  /* 0x0000000000007941 */ /* 0x000fea0003800000 */
.L_x_1198:
        /* <DEDUP_REMOVED lines=23> */
.L_x_1201:
        /* <DEDUP_REMOVED lines=20> */
.L_x_1204:
[----:B------:R-:W-:Y:S05]  /*db40*/  BSYNC B6 ;  /* 0x0000000000067941 */ /* 0x000fea0003800000 */
.L_x_1203:
        /* <DEDUP_REMOVED lines=20> */
.L_x_1207:
[----:B------:R0:W1:Y:S01]  /*dc90*/  LDC.64 R2, c[0x4][R36] ;  /* 0x0100000024027b82 */ /* 0x0000620000000a00 */
[----:B------:R-:W-:Y:S01]  /*dca0*/  ULDC.64 UR6, c[0x4][0x98] ;  /* 0x0100260000067ab9 */ /* 0x000fe20000000a00 */
[----:B------:R-:W-:Y:S01]  /*dcb0*/  ULDC.64 UR8, c[0x4][0xa0] ;  /* 0x0100280000087ab9 */ /* 0x000fe20000000a00 */
[----:B------:R-:W-:Y:S01]  /*dcc0*/  ULDC.64 UR4, c[0x4][0x18] ;  /* 0x0100060000047ab9 */ /* 0x000fe20000000a00 */
[----:B------:R-:W-:Y:S01]  /*dcd0*/  IMAD.U32 R4, RZ, RZ, UR6 ;  /* 0x00000006ff047e24 */ /* 0x000fe2000f8e00ff */
[----:B------:R-:W-:Y:S01]  /*dce0*/  MOV R11, UR5 ;  /* 0x00000005000b7c02 */ /* 0x000fe20008000f00 */
        /* <DEDUP_REMOVED lines=9> */
.L_x_1206:
[----:B------:R-:W-:Y:S05]  /*dd80*/  BSYNC B6 ;  /* 0x0000000000067941 */ /* 0x000fea0003800000 */
.L_x_1205:
[----:B------:R-:W2:Y:S01]  /*dd90*/  LDL R21, [R1+0xc] ;  /* 0x00000c0001157983 */ /* 0x000ea20000100800 */
[----:B------:R-:W-:Y:S01]  /*dda0*/  ULDC.64 UR4, c[0x0][0xaf0] ;  /* 0x0002bc0000047ab9 */ /* 0x000fe20000000a00 */
[----:B------:R-:W0:Y:S01]  /*ddb0*/  LDC R8, c[0x0][0x430] ;  /* 0x00010c00ff087b82 */ /* 0x000e220000000800 */
[----:B------:R-:W-:Y:S01]  /*ddc0*/  ISETP.NE.U32.AND P0, PT, RZ, UR4, PT ;  /* 0x00000004ff007c0c */ /* 0x000fe2000bf05070 */
[----:B------:R-:W1:Y:S03]  /*ddd0*/  S2R R20, SR_TID.X ;  /* 0x0000000000147919 */ /* 0x000e660000002100 */
[----:B------:R-:W-:-:S13]  /*dde0*/  ISETP.NE.AND.EX P0, PT, RZ, UR5, PT, P0 ;  /* 0x00000005ff007c0c */ /* 0x000fda000bf05300 */
[----:B------:R-:W-:Y:S01]  /*ddf0*/  @P0 IADD3 R2, P1, R31, UR4, RZ ;  /* 0x000000041f020c10 */ /* 0x000fe2000ff3e0ff */
[----:B------:R-:W-:-:S03]  /*de00*/  ULDC UR4, c[0x0][0x320] ;  /* 0x0000c80000047ab9 */ /* 0x000fc60000000800 */
[----:B------:R-:W-:-:S05]  /*de10*/  @P0 IADD3.X R3, R33, UR5, RZ, P1, !PT ;  /* 0x0000000521030c10 */ /* 0x000fca0008ffe4ff */
[----:B------:R3:W4:Y:S01]  /*de20*/  @P0 LDG.E R28, desc[UR36][R2.64] ;  /* 0x00000024021c0981 */ /* 0x000722000c1e1900 */
[----:B-1----:R-:W-:-:S04]  /*de30*/  LOP3.LUT R20, R20, 0x7f, RZ, 0xc0, !PT ;  /* 0x0000007f14147812 */ /* 0x002fc800078ec0ff */
[----:B------:R-:W-:Y:S02]  /*de40*/  SHF.R.U32.HI R0, RZ, 0x3, R20 ;  /* 0x00000003ff007819 */ /* 0x000fe40000011614 */
[----:B------:R-:W1:Y:S01]  /*de50*/  S2R R20, SR_TID.X ;  /* 0x0000000000147919 */ /* 0x000e620000002100 */
[----:B0-----:R-:W-:-:S13]  /*de60*/  ISETP.NE.AND P2, PT, R8, 0x1, PT ;  /* 0x000000010800780c */ /* 0x001fda0003f45270 */
[----:B------:R-:W0:Y:S08]  /*de70*/  @P2 LDC R6, c[0x0][0x434] ;  /* 0x00010d00ff062b82 */ /* 0x000e300000000800 */
[----:B---3--:R-:W3:Y:S01]  /*de80*/  @P2 LDC R2, c[0x0][0x438] ;  /* 0x00010e00ff022b82 */ /* 0x008ee20000000800 */
[----:B-1----:R-:W-:-:S05]  /*de90*/  IMAD.SHL.U32 R20, R20, 0x10, RZ ;  /* 0x0000001014147824 */ /* 0x002fca00078e00ff */
[----:B------:R-:W-:Y:S02]  /*dea0*/  LOP3.LUT R20, R0, 0x70, R20, 0xf8, !PT ;  /* 0x0000007000147812 */ /* 0x000fe400078ef814 */
[----:B------:R-:W-:-:S04]  /*deb0*/  LOP3.LUT R23, R23, 0xffff7fff, RZ, 0xc0, !PT ;  /* 0xffff7fff17177812 */ /* 0x000fc800078ec0ff */
[----:B------:R-:W-:-:S04]  /*dec0*/  @P2 LOP3.LUT R23, R23, 0x8000, RZ, 0xfc, !PT ;  /* 0x0000800017172812 */ /* 0x000fc800078efcff */
[----:B------:R-:W-:Y:S01]  /*ded0*/  LOP3.LUT R23, R23, 0xffffffef, RZ, 0xc0, !PT ;  /* 0xffffffef17177812 */ /* 0x000fe200078ec0ff */
[----:B------:R-:W-:Y:S01]  /*dee0*/  IMAD.MOV.U32 R36, RZ, RZ, RZ ;  /* 0x000000ffff247224 */ /* 0x000fe200078e00ff */
[----:B------:R-:W-:Y:S01]  /*def0*/  UMOV UR5, 0xffffffff ;  /* 0xffffffff00057882 */ /* 0x000fe20000000000 */
[----:B------:R-:W-:Y:S01]  /*df00*/  LOP3.LUT R18, R18, 0xffff, RZ, 0xc0, !PT ;  /* 0x0000ffff12127812 */ /* 0x000fe200078ec0ff */
[----:B--2---:R-:W-:-:S04]  /*df10*/  VIADD R0, R21, 0xffffffff ;  /* 0xffffffff15007836 */ /* 0x004fc80000000000 */
[----:B------:R-:W-:-:S05]  /*df20*/  IMAD R37, R0, 0x60, R20 ;  /* 0x0000006000257824 */ /* 0x000fca00078e0214 */
[----:B------:R-:W-:-:S04]  /*df30*/  ISETP.GE.AND P0, PT, R37, R25, PT ;  /* 0x000000192500720c */ /* 0x000fc80003f06270 */
[----:B------:R-:W-:Y:S01]  /*df40*/  ISETP.GT.U32.OR P0, PT, R20, 0x5f, P0 ;  /* 0x0000005f1400780c */ /* 0x000fe20000704470 */
[----:B------:R-:W1:Y:S01]  /*df50*/  S2R R21, SR_TID.X ;  /* 0x0000000000157919 */ /* 0x000e620000002100 */
[----:B------:R-:W-:-:S11]  /*df60*/  IMAD.IADD R37, R37, 0x1, R32 ;  /* 0x0000000125257824 */ /* 0x000fd600078e0220 */
[----:B------:R-:W2:Y:S01]  /*df70*/  @!P0 LDC.64 R4, c[0x0][0x428] ;  /* 0x00010a00ff048b82 */ /* 0x000ea20000000a00 */
[----:B0-----:R-:W-:Y:S01]  /*df80*/  @P2 IMAD.HI.U32 R3, R37, R6, RZ ;  /* 0x0000000625032227 */ /* 0x001fe200078e00ff */
[----:B----4-:R-:W-:-:S03]  /*df90*/  SHF.R.S32.HI R33, RZ, 0x1f, R28 ;  /* 0x0000001fff217819 */ /* 0x010fc6000001141c */
[----:B------:R-:W-:Y:S01]  /*dfa0*/  IMAD.MOV.U32 R6, RZ, RZ, R37 ;  /* 0x000000ffff067224 */ /* 0x000fe200078e0025 */
[----:B---3--:R-:W-:-:S04]  /*dfb0*/  @P2 SHF.R.U32.HI R6, RZ, R2, R3 ;  /* 0x00000002ff062219 */ /* 0x008fc80000011603 */
[--C-:B------:R-:W-:Y:S01]  /*dfc0*/  @!P0 SHF.R.S32.HI R3, RZ, 0x1f, R6.reuse ;  /* 0x0000001fff038819 */ /* 0x100fe20000011406 */
[----:B------:R-:W-:Y:S02]  /*dfd0*/  @!P0 IMAD.MOV.U32 R2, RZ, RZ, R6 ;  /* 0x000000ffff028224 */ /* 0x000fe400078e0006 */
[-C--:B--2---:R-:W-:Y:S02]  /*dfe0*/  @!P0 IMAD R7, R33, R4.reuse, RZ ;  /* 0x0000000421078224 */ /* 0x084fe400078e02ff */
[----:B------:R-:W-:-:S04]  /*dff0*/  @!P0 IMAD.WIDE.U32 R2, R28, R4, R2 ;  /* 0x000000041c028225 */ /* 0x000fc800078e0002 */
[----:B------:R-:W-:Y:S02]  /*e000*/  @!P0 IMAD R7, R28, R5, R7 ;  /* 0x000000051c078224 */ /* 0x000fe400078e0207 */
[----:B------:R-:W0:Y:S01]  /*e010*/  @!P0 LDC.64 R4, c[0x0][0x418] ;  /* 0x00010600ff048b82 */ /* 0x000e220000000a00 */
[----:B-1----:R-:W-:-:S05]  /*e020*/  IMAD.SHL.U32 R21, R21, 0x8, RZ ;  /* 0x0000000815157824 */ /* 0x002fca00078e00ff */
[----:B------:R-:W-:-:S04]  /*e030*/  LOP3.LUT R21, R21, 0x38, RZ, 0xc0, !PT ;  /* 0x0000003815157812 */ /* 0x000fc800078ec0ff */
[----:B------:R-:W-:-:S04]  /*e040*/  LOP3.LUT R10, R21, 0x40, RZ, 0xfc, !PT ;  /* 0x00000040150a7812 */ /* 0x000fc800078efcff */
[----:B------:R-:W-:Y:S01]  /*e050*/  ISETP.GE.AND P3, PT, R10, UR4, PT ;  /* 0x000000040a007c0c */ /* 0x000fe2000bf66270 */
[----:B------:R-:W-:Y:S01]  /*e060*/  @!P0 IMAD.IADD R7, R3, 0x1, R7 ;  /* 0x0000000103078824 */ /* 0x000fe200078e0207 */
[----:B------:R-:W-:Y:S02]  /*e070*/  LOP3.LUT R9, R21, 0x80, RZ, 0xfc, !PT ;  /* 0x0000008015097812 */ /* 0x000fe400078efcff */
[----:B0-----:R-:W-:-:S04]  /*e080*/  @!P0 LEA R4, P1, R2, R4, 0x2 ;  /* 0x0000000402048211 */ /* 0x001fc800078210ff */
[----:B------:R-:W-:Y:S02]  /*e090*/  @!P0 LEA.HI.X R5, R2, R5, R7, 0x2, P1 ;  /* 0x0000000502058211 */ /* 0x000fe400008f1407 */
[----:B------:R-:W-:-:S03]  /*e0a0*/  ISETP.GE.AND P1, PT, R9, UR4, PT ;  /* 0x0000000409007c0c */ /* 0x000fc6000bf26270 */
[----:B------:R-:W-:Y:S01]  /*e0b0*/  @P3 LOP3.LUT R23, R23, 0x10, RZ, 0xfc, !PT ;  /* 0x0000001017173812 */ /* 0x000fe200078efcff */
[----:B------:R-:W-:Y:S01]  /*e0c0*/  IMAD.MOV R2, RZ, RZ, -R6 ;  /* 0x000000ffff027224 */ /* 0x000fe200078e0a06 */
[----:B------:R-:W-:Y:S01]  /*e0d0*/  ISETP.GE.AND P2, PT, R21, UR4, PT ;  /* 0x0000000415007c0c */ /* 0x000fe2000bf46270 */
[----:B------:R0:W5:Y:S01]  /*e0e0*/  @!P0 LDG.E R36, desc[UR36][R4.64] ;  /* 0x0000002404248981 */ /* 0x000162000c1e1900 */
[----:B------:R-:W-:Y:S01]  /*e0f0*/  LOP3.LUT R23, R23, 0xfffffffe, RZ, 0xc0, !PT ;  /* 0xfffffffe17177812 */ /* 0x000fe200078ec0ff */
[----:B------:R-:W-:Y:S01]  /*e100*/  IMAD R37, R8, R2, R37 ;  /* 0x0000000208257224 */ /* 0x000fe200078e0225 */
[----:B------:R-:W-:Y:S02]  /*e110*/  LOP3.LUT R8, R21, 0xc0, RZ, 0xfc, !PT ;  /* 0x000000c015087812 */ /* 0x000fe400078efcff */
[----:B------:R-:W-:Y:S02]  /*e120*/  LOP3.LUT R23, R23, 0xfffffff7, RZ, 0xc0, !PT ;  /* 0xfffffff717177812 */ /* 0x000fe400078ec0ff */
[----:B------:R-:W-:-:S02]  /*e130*/  ISETP.GE.AND P0, PT, R8, UR4, PT ;  /* 0x0000000408007c0c */ /* 0x000fc4000bf06270 */
[----:B------:R-:W-:-:S04]  /*e140*/  @P1 LOP3.LUT R23, R23, 0x8, RZ, 0xfc, !PT ;  /* 0x0000000817171812 */ /* 0x000fc800078efcff */
[----:B------:R-:W-:-:S04]  /*e150*/  @P2 LOP3.LUT R23, R23, 0x1, RZ, 0xfc, !PT ;  /* 0x0000000117172812 */ /* 0x000fc800078efcff */
[----:B------:R-:W-:Y:S01]  /*e160*/  LOP3.LUT R23, R23, 0xfffffffb, RZ, 0xc0, !PT ;  /* 0xfffffffb17177812 */ /* 0x000fe200078ec0ff */
[----:B------:R-:W-:-:S03]  /*e170*/  IMAD.U32 R2, RZ, RZ, UR38 ;  /* 0x00000026ff027e24 */ /* 0x000fc6000f8e00ff */
[----:B------:R-:W-:Y:S01]  /*e180*/  @P0 LOP3.LUT R23, R23, 0x4, RZ, 0xfc, !PT ;  /* 0x0000000417170812 */ /* 0x000fe200078efcff */
[----:B0-----:R-:W-:Y:S06]  /*e190*/  BRA.DIV UR5, `(.L_x_1208) ;  /* 0x0000004a05707947 */ /* 0x001fec000b800000 */
.L_x_1279:
[----:B------:R-:W-:Y:S02]  /*e1a0*/  SEL R3, RZ, 0x1, P2 ;  /* 0x00000001ff037807 */ /* 0x000fe40001000000 */
[----:B------:R-:W-:Y:S02]  /*e1b0*/  ISETP.NE.AND P0, PT, R2, 0x3, PT ;  /* 0x000000030200780c */ /* 0x000fe40003f05270 */
[----:B------:R-:W-:Y:S01]  /*e1c0*/  ISETP.GT.U32.AND P1, PT, R20, 0x5f, PT ;  /* 0x0000005f1400780c */ /* 0x000fe20003f24070 */
[----:B------:R0:W-:Y:S01]  /*e1d0*/  STL [R1+0x24], R3 ;  /* 0x0000240301007387 */ /* 0x0001e20000100800 */
[----:B------:R-:W-:-:S09]  /*e1e0*/  LOP3.LUT R23, R23, 0xfffffbff, RZ, 0xc0, !PT ;  /* 0xfffffbff17177812 */ /* 0x000fd200078ec0ff */
[----:B------:R-:W-:-:S04]  /*e1f0*/  @P0 LOP3.LUT R23, R23, 0x400, RZ, 0xfc, !PT ;  /* 0x0000040017170812 */ /* 0x000fc800078efcff */
[----:B------:R-:W-:-:S04]  /*e200*/  LOP3.LUT R23, R23, 0xffffffdf, RZ, 0xc0, !PT ;  /* 0xffffffdf17177812 */ /* 0x000fc800078ec0ff */
[----:B------:R-:W-:Y:S01]  /*e210*/  @P1 LOP3.LUT R23, R23, 0x20, RZ, 0xfc, !PT ;  /* 0x0000002017171812 */ /* 0x000fe200078efcff */
[----:B0-----:R-:W-:Y:S06]  /*e220*/  @!P0 BRA `(.L_x_1209) ;  /* 0x0000000000048947 */ /* 0x001fec0003800000 */
[----:B------:R-:W-:Y:S01]  /*e230*/  BPT.TRAP 0x1 ;  /* 0x000000040000795c */ /* 0x000fe20000300000 */
.L_x_1209:
[----:B------:R-:W-:Y:S01]  /*e240*/  IMAD R31, R0, -0x60, R25 ;  /* 0xffffffa0001f7824 */ /* 0x000fe200078e0219 */
[----:B------:R-:W-:Y:S01]  /*e250*/  SHF.L.U32 R0, R27, 0x1f, RZ ;  /* 0x0000001f1b007819 */ /* 0x000fe200000006ff */
[----:B------:R-:W-:Y:S01]  /*e260*/  IMAD R25, R24, 0x8, R22 ;  /* 0x0000000818197824 */ /* 0x000fe200078e0216 */
[----:B------:R-:W-:Y:S03]  /*e270*/  BSSY B0, `(.L_x_1210) ;  /* 0x0000003000007945 */ /* 0x000fe60003800000 */
[----:B------:R-:W0:Y:S02]  /*e280*/  SYNCS.PHASECHK.TRANS64.TRYWAIT P0, [R25+URZ+0x32440], R0 ;  /* 0x03244000190075a7 */ /* 0x000e24000800017f */
[----:B0-----:R-:W-:Y:S05]  /*e290*/  @!P0 BRA `(.L_x_1211) ;  /* 0x0000004800648947 */ /* 0x001fea0003800000 */
.L_x_1280:
[----:B------:R-:W-:Y:S05]  /*e2a0*/  BSYNC B0 ;  /* 0x0000000000007941 */ /* 0x000fea0003800000 */
.L_x_1210:
        /* <DEDUP_REMOVED lines=87> */
.L_x_1294:
        /* <DEDUP_REMOVED lines=10> */
.L_x_1213:
        /* <DEDUP_REMOVED lines=10> */
.L_x_1214:
[----:B------:R1:W5:Y:S01]  /*e960*/  LDL.LU R0, [R1] ;  /* 0x0000000001007983 */ /* 0x0003620000300800 */
[----:B------:R-:W-:Y:S01]  /*e970*/  LOP3.LUT P0, RZ, R23, 0x40, RZ, 0xc0, !PT ;  /* 0x0000004017ff7812 */ /* 0x000fe2000780c0ff */
[----:B------:R1:W-:-:S12]  /*e980*/  SYNCS.ARRIVE.TRANS64.A1T0 RZ, [R25+URZ+0x32430], RZ ;  /* 0x032430ff19ff79a7 */ /* 0x0003d8000810003f */
[----:B------:R-:W-:Y:S05]  /*e990*/  WARPSYNC.ALL ;  /* 0x0000000000007948 */ /* 0x000fea0003800000 */
[----:B------:R-:W-:Y:S01]  /*e9a0*/  SEL R34, R34, RZ, !P0 ;  /* 0x000000ff22227207 */ /* 0x000fe20004000000 */
[----:B------:R-:W-:Y:S01]  /*e9b0*/  BSSY B6, `(.L_x_1215) ;  /* 0x0000019000067945 */ /* 0x000fe20003800000 */
[----:B------:R-:W-:Y:S01]  /*e9c0*/  BAR.SYNC.DEFER_BLOCKING 0x8, 0x180 ;  /* 0x0206000000007b1d */ /* 0x000fe20000010000 */
[----:B-----5:R-:W-:-:S05]  /*e9d0*/  SEL R0, R0, RZ, !P0 ;  /* 0x000000ff00007207 */ /* 0x020fca0004000000 */
[----:B------:R2:W-:Y:S02]  /*e9e0*/  STL [R1+0x8], R0 ;  /* 0x0000080001007387 */ /* 0x0005e40000100800 */
[----:B--2---:R-:W-:-:S05]  /*e9f0*/  VIADD R0, R22, 0x18400 ;  /* 0x0001840016007836 */ /* 0x004fca0000000000 */
[----:B------:R-:W-:Y:S02]  /*ea00*/  LOP3.LUT P0, RZ, R0, 0x3ff, RZ, 0xc0, !PT ;  /* 0x000003ff00ff7812 */ /* 0x000fe4000780c0ff */
[----:B------:R-:W-:-:S05]  /*ea10*/  SHF.R.S32.HI R0, RZ, 0x1f, R35 ;  /* 0x0000001fff007819 */ /* 0x000fca0000011423 */
[----:B------:R2:W-:Y:S06]  /*ea20*/  STL [R1], R0 ;  /* 0x0000000001007387 */ /* 0x0005ec0000100800 */
[----:B------:R-:W-:Y:S05]  /*ea30*/  @!P0 BRA `(.L_x_1216) ;  /* 0x0000000000408947 */ /* 0x000fea0003800000 */
[----:B0-----:R-:W-:Y:S01]  /*ea40*/  MOV R2, 0x0 ;  /* 0x0000000000027802 */ /* 0x001fe20000000f00 */
        /* <DEDUP_REMOVED lines=14> */
[----:B012---:R-:W-:Y:S05]  /*eb30*/  CALL.ABS.NOINC R2 ;  /* 0x0000000002007343 */ /* 0x007fea0003c00000 */
.L_x_1216:
[----:B------:R-:W-:Y:S05]  /*eb40*/  BSYNC B6 ;  /* 0x0000000000067941 */ /* 0x000fea0003800000 */
.L_x_1215:
[----:B------:R-:W3:Y:S01]  /*eb50*/  LDL R21, [R1] ;  /* 0x0000000001157983 */ /* 0x000ee20000100800 */
[----:B------:R-:W4:Y:S03]  /*eb60*/  LDC R7, c[0x0][0x448] ;  /* 0x00011200ff077b82 */ /* 0x000f260000000800 */
[----:B------:R-:W5:Y:S01]  /*eb70*/  LDL R20, [R1+0x8] ;  /* 0x0000080001147983 */ /* 0x000f620000100800 */
[----:B------:R-:W-:Y:S01]  /*eb80*/  IMAD.SHL.U32 R4, R17, 0x80, RZ ;  /* 0x0000008011047824 */ /* 0x000fe200078e00ff */
[----:B------:R-:W-:Y:S01]  /*eb90*/  ULDC.64 UR4, c[0x0][0x298] ;  /* 0x0000a60000047ab9 */ /* 0x000fe20000000a00 */
[----:B------:R-:W-:Y:S01]  /*eba0*/  LOP3.LUT R23, R23, 0xfffeffff, RZ, 0xc0, !PT ;  /* 0xfffeffff17177812 */ /* 0x000fe200078ec0ff */
[----:B0-----:R-:W0:Y:S01]  /*ebb0*/  S2R R2, SR_TID.X ;  /* 0x0000000000027919 */ /* 0x001e220000002100 */
[----:B------:R-:W1:Y:S01]  /*ebc0*/  S2R R3, SR_TID.X ;  /* 0x0000000000037919 */ /* 0x000e620000002100 */
[----:B----4-:R-:W-:-:S13]  /*ebd0*/  ISETP.NE.AND P0, PT, R7, 0x1, PT ;  /* 0x000000010700780c */ /* 0x010fda0003f05270 */
[----:B--2---:R-:W2:Y:S01]  /*ebe0*/  @P0 LDC R0, c[0x0][0x44c] ;  /* 0x00011300ff000b82 */ /* 0x004ea20000000800 */
[----:B------:R-:W-:Y:S02]  /*ebf0*/  @P0 LOP3.LUT R23, R23, 0x10000, RZ, 0xfc, !PT ;  /* 0x0001000017170812 */ /* 0x000fe400078efcff */
[----:B0-----:R-:W-:Y:S01]  /*ec00*/  LOP3.LUT R2, R2, 0x7f, RZ, 0xc0, !PT ;  /* 0x0000007f02027812 */ /* 0x001fe200078ec0ff */
[----:B-1----:R-:W-:-:S03]  /*ec10*/  IMAD.SHL.U32 R3, R3, 0x10, RZ ;  /* 0x0000001003037824 */ /* 0x002fc600078e00ff */
[----:B------:R-:W-:-:S04]  /*ec20*/  SHF.R.U32.HI R2, RZ, 0x3, R2 ;  /* 0x00000003ff027819 */ /* 0x000fc80000011602 */
[----:B------:R-:W-:Y:S02]  /*ec30*/  LOP3.LUT R3, R2, 0x70, R3, 0xf8, !PT ;  /* 0x0000007002037812 */ /* 0x000fe400078ef803 */
[----:B------:R-:W0:Y:S02]  /*ec40*/  @P0 LDC R2, c[0x0][0x450] ;  /* 0x00011400ff020b82 */ /* 0x000e240000000800 */
[----:B------:R-:W-:-:S05]  /*ec50*/  LOP3.LUT R17, R3, R4, RZ, 0xfc, !PT ;  /* 0x0000000403117212 */ /* 0x000fca00078efcff */
[----:B--2---:R-:W-:-:S04]  /*ec60*/  @P0 IMAD.HI.U32 R3, R17, R0, RZ ;  /* 0x0000000011030227 */ /* 0x004fc800078e00ff */
[----:B------:R-:W-:Y:S01]  /*ec70*/  IMAD.MOV.U32 R0, RZ, RZ, R17 ;  /* 0x000000ffff007224 */ /* 0x000fe200078e0011 */
[----:B0-----:R-:W-:Y:S01]  /*ec80*/  @P0 SHF.R.U32.HI R0, RZ, R2, R3 ;  /* 0x00000002ff000219 */ /* 0x001fe20000011603 */
[----:B------:R-:W-:-:S04]  /*ec90*/  IMAD.WIDE.U32 R2, R35, UR4, RZ ;  /* 0x0000000423027c25 */ /* 0x000fc8000f8e00ff */
[----:B---3--:R-:W-:Y:S02]  /*eca0*/  IMAD R5, R21, UR4, RZ ;  /* 0x0000000415057c24 */ /* 0x008fe4000f8e02ff */
[----:B------:R-:W0:Y:S02]  /*ecb0*/  S2R R21, SR_TID.X ;  /* 0x0000000000157919 */ /* 0x000e240000002100 */
[----:B------:R-:W-:Y:S01]  /*ecc0*/  IMAD R5, R35, UR5, R5 ;  /* 0x0000000523057c24 */ /* 0x000fe2000f8e0205 */
[----:B------:R-:W-:-:S03]  /*ecd0*/  ULDC.64 UR4, c[0x0][0x2d8] ;  /* 0x0000b60000047ab9 */ /* 0x000fc60000000a00 */
[----:B------:R-:W-:Y:S02]  /*ece0*/  IMAD.IADD R3, R3, 0x1, R5 ;  /* 0x0000000103037824 */ /* 0x000fe400078e0205 */
[----:B------:R-:W-:-:S04]  /*ecf0*/  IMAD.WIDE.U32 R2, R18, UR4, R2 ;  /* 0x0000000412027c25 */ /* 0x000fc8000f8e0002 */
[----:B------:R-:W-:Y:S01]  /*ed00*/  IMAD R3, R18, UR5, R3 ;  /* 0x0000000512037c24 */ /* 0x000fe2000f8e0203 */
[----:B------:R-:W-:Y:S02]  /*ed10*/  ULDC.64 UR4, c[0x0][0x2e0] ;  /* 0x0000b80000047ab9 */ /* 0x000fe40000000a00 */
[----:B-----5:R-:W-:Y:S02]  /*ed20*/  IMAD R5, R20, UR4, RZ ;  /* 0x0000000414057c24 */ /* 0x020fe4000f8e02ff */
[C---:B------:R-:W-:Y:S01]  /*ed30*/  IMAD.WIDE.U32 R2, R34.reuse, UR4, R2 ;  /* 0x0000000422027c25 */ /* 0x040fe2000f8e0002 */
[----:B------:R-:W1:Y:S03]  /*ed40*/  S2R R20, SR_TID.X ;  /* 0x0000000000147919 */ /* 0x000e660000002100 */
[----:B------:R-:W-:Y:S01]  /*ed50*/  IMAD R5, R34, UR5, R5 ;  /* 0x0000000522057c24 */ /* 0x000fe2000f8e0205 */
[----:B------:R-:W-:-:S03]  /*ed60*/  ULDC.64 UR4, c[0x0][0x2d0] ;  /* 0x0000b40000047ab9 */ /* 0x000fc60000000a00 */
[----:B------:R-:W-:Y:S01]  /*ed70*/  IMAD.IADD R3, R3, 0x1, R5 ;  /* 0x0000000103037824 */ /* 0x000fe200078e0205 */
[----:B------:R-:W-:Y:S01]  /*ed80*/  SHF.R.S32.HI R5, RZ, 0x1f, R0 ;  /* 0x0000001fff057819 */ /* 0x000fe20000011400 */
[----:B------:R-:W-:Y:S01]  /*ed90*/  IMAD.WIDE.U32 R2, R0, UR4, R2 ;  /* 0x0000000400027c25 */ /* 0x000fe2000f8e0002 */
[----:B0-----:R-:W-:-:S03]  /*eda0*/  LOP3.LUT R21, R21, 0x7f, RZ, 0xc0, !PT ;  /* 0x0000007f15157812 */ /* 0x001fc600078ec0ff */
[----:B------:R-:W-:Y:S01]  /*edb0*/  IMAD R5, R5, UR4, RZ ;  /* 0x0000000405057c24 */ /* 0x000fe2000f8e02ff */
[----:B------:R-:W-:-:S03]  /*edc0*/  SHF.R.U32.HI R21, RZ, 0x3, R21 ;  /* 0x00000003ff157819 */ /* 0x000fc60000011615 */
[----:B------:R-:W-:Y:S01]  /*edd0*/  IMAD R5, R0, UR5, R5 ;  /* 0x0000000500057c24 */ /* 0x000fe2000f8e0205 */
[----:B------:R-:W-:Y:S01]  /*ede0*/  ULDC.64 UR4, c[0x0][0x2c8] ;  /* 0x0000b20000047ab9 */ /* 0x000fe20000000a00 */
[----:B------:R-:W-:Y:S02]  /*edf0*/  IMAD.MOV R0, RZ, RZ, -R0 ;  /* 0x000000ffff007224 */ /* 0x000fe400078e0a00 */
[----:B------:R-:W-:Y:S02]  /*ee00*/  IMAD.IADD R3, R3, 0x1, R5 ;  /* 0x0000000103037824 */ /* 0x000fe400078e0205 */
[----:B------:R-:W-:-:S04]  /*ee10*/  IMAD R0, R7, R0, R17 ;  /* 0x0000000007007224 */ /* 0x000fc800078e0211 */
[----:B------:R-:W-:Y:S01]  /*ee20*/  IMAD.WIDE.U32 R2, R0, UR4, R2 ;  /* 0x0000000400027c25 */ /* 0x000fe2000f8e0002 */
[----:B------:R-:W-:-:S03]  /*ee30*/  SHF.R.S32.HI R5, RZ, 0x1f, R0 ;  /* 0x0000001fff057819 */ /* 0x000fc60000011400 */
[----:B-1----:R-:W-:Y:S02]  /*ee40*/  IMAD.SHL.U32 R20, R20, 0x8, RZ ;  /* 0x0000000814147824 */ /* 0x002fe400078e00ff */
[----:B------:R-:W-:-:S03]  /*ee50*/  IMAD R5, R5, UR4, RZ ;  /* 0x0000000405057c24 */ /* 0x000fc6000f8e02ff */
[----:B------:R-:W-:Y:S01]  /*ee60*/  LOP3.LUT R20, R20, 0x38, RZ, 0xc0, !PT ;  /* 0x0000003814147812 */ /* 0x000fe200078ec0ff */
[----:B------:R-:W-:Y:S01]  /*ee70*/  IMAD R5, R0, UR5, R5 ;  /* 0x0000000500057c24 */ /* 0x000fe2000f8e0205 */
[----:B------:R-:W-:Y:S02]  /*ee80*/  ULDC.64 UR4, c[0x0][0x280] ;  /* 0x0000a00000047ab9 */ /* 0x000fe40000000a00 */
[----:B------:R-:W-:Y:S01]  /*ee90*/  LEA R0, P0, R2, UR4, 0x1 ;  /* 0x0000000402007c11 */ /* 0x000fe2000f8008ff */
[----:B------:R-:W-:Y:S01]  /*eea0*/  IMAD.IADD R5, R3, 0x1, R5 ;  /* 0x0000000103057824 */ /* 0x000fe200078e0205 */
[----:B------:R-:W-:-:S04]  /*eeb0*/  ULDC UR4, c[0x0][0x2b8] ;  /* 0x0000ae0000047ab9 */ /* 0x000fc80000000800 */
[----:B------:R-:W-:Y:S01]  /*eec0*/  LEA.HI.X R5, R2, UR5, R5, 0x1, P0 ;  /* 0x0000000502057c11 */ /* 0x000fe200080f0c05 */
[----:B------:R-:W-:Y:S01]  /*eed0*/  UMOV UR5, 0xffffffff ;  /* 0xffffffff00057882 */ /* 0x000fe20000000000 */
[----:B------:R-:W-:Y:S02]  /*eee0*/  ISETP.GE.AND P0, PT, R20, UR4, PT ;  /* 0x0000000414007c0c */ /* 0x000fe4000bf06270 */
[----:B------:R-:W-:Y:S11]  /*eef0*/  BRA.DIV UR5, `(.L_x_1217) ;  /* 0x0000004605607947 */ /* 0x000ff6000b800000 */
[----:B------:R-:W2:Y:S01]  /*ef00*/  LDL.LU R2, [R1+0x4] ;  /* 0x0000040001027983 */ /* 0x000ea20000300800 */
[----:B------:R-:W2:Y:S03]  /*ef10*/  LDC R3, c[0x0][0x448] ;  /* 0x00011200ff037b82 */ /* 0x000ea60000000800 */
[----:B------:R-:W0:Y:S01]  /*ef20*/  SHFL.IDX PT, R10, R0, RZ, 0x181f ;  /* 0x00181fff000a7589 */ /* 0x000e2200000e0000 */
[----:B------:R-:W-:-:S03]  /*ef30*/  IMAD.IADD R4, R21, 0x1, R4 ;  /* 0x0000000115047824 */ /* 0x000fc600078e0204 */
[----:B------:R-:W-:Y:S01]  /*ef40*/  SHFL.IDX PT, R7, R0, 0x1, 0x181f ;  /* 0x00381f0000077f89 */ /* 0x000fe200000e0000 */
[----:B------:R-:W-:-:S03]  /*ef50*/  VIADD R8, R4, 0x10 ;  /* 0x0000001004087836 */ /* 0x000fc60000000000 */
[----:B------:R-:W-:Y:S04]  /*ef60*/  SHFL.IDX PT, R11, R0, 0x2, 0x181f ;  /* 0x00581f00000b7f89 */ /* 0x000fe800000e0000 */
[----:B------:R-:W-:Y:S01]  /*ef70*/  SHFL.IDX PT, R12, R0, 0x3, 0x181f ;  /* 0x00781f00000c7f89 */ /* 0x000fe200000e0000 */
[----:B------:R-:W-:Y:S01]  /*ef80*/  LOP3.LUT R23, R23, 0xffffdfff, RZ, 0xc0, !PT ;  /* 0xffffdfff17177812 */ /* 0x000fe200078ec0ff */
[----:B--2---:R-:W-:Y:S02]  /*ef90*/  IMAD R6, R2, R3, RZ ;  /* 0x0000000302067224 */ /* 0x004fe400078e02ff */
[----:B------:R-:W1:Y:S03]  /*efa0*/  SHFL.IDX PT, R3, R5, RZ, 0x181f ;  /* 0x00181fff05037589 */ /* 0x000e6600000e0000 */
[-C--:B------:R-:W-:Y:S01]  /*efb0*/  ISETP.GE.AND P6, PT, R4, R6.reuse, PT ;  /* 0x000000060400720c */ /* 0x080fe20003fc6270 */
[----:B------:R-:W2:Y:S01]  /*efc0*/  SHFL.IDX PT, R2, R5, 0x1, 0x181f ;  /* 0x00381f0005027f89 */ /* 0x000ea200000e0000 */
[----:B------:R-:W-:-:S11]  /*efd0*/  ISETP.GE.AND P5, PT, R8, R6, PT ;  /* 0x000000060800720c */ /* 0x000fd60003fa6270 */
[----:B0-----:R-:W-:-:S05]  /*efe0*/  @!P6 LEA R10, P1, R20, R10, 0x1 ;  /* 0x0000000a140ae211 */ /* 0x001fca00078208ff */
[----:B-1----:R-:W-:Y:S01]  /*eff0*/  @!P6 IMAD.X R3, RZ, RZ, R3, P1 ;  /* 0x000000ffff03e224 */ /* 0x002fe200008e0603 */
[----:B------:R-:W-:Y:S01]  /*f000*/  @!P5 LEA R7, P1, R20, R7, 0x1 ;  /* 0x000000071407d211 */ /* 0x000fe200078208ff */
[----:B------:R-:W-:-:S04]  /*f010*/  VIADD R8, R4, 0x20 ;  /* 0x0000002004087836 */ /* 0x000fc80000000000 */
[----:B--2---:R-:W-:Y:S02]  /*f020*/  @!P5 IMAD.X R9, RZ, RZ, R2, P1 ;  /* 0x000000ffff09d224 */ /* 0x004fe400008e0602 */
[----:B------:R-:W0:Y:S01]  /*f030*/  SHFL.IDX PT, R2, R5, 0x2, 0x181f ;  /* 0x00581f0005027f89 */ /* 0x000e2200000e0000 */
[----:B------:R-:W-:-:S13]  /*f040*/  ISETP.GE.AND P3, PT, R8, R6, PT ;  /* 0x000000060800720c */ /* 0x000fda0003f66270 */
[----:B------:R-:W-:-:S05]  /*f050*/  @!P3 LEA R11, P1, R20, R11, 0x1 ;  /* 0x0000000b140bb211 */ /* 0x000fca00078208ff */
[----:B0-----:R-:W-:Y:S02]  /*f060*/  @!P3 IMAD.X R8, RZ, RZ, R2, P1 ;  /* 0x000000ffff08b224 */ /* 0x001fe400008e0602 */
[----:B------:R-:W-:-:S05]  /*f070*/  VIADD R2, R4, 0x30 ;  /* 0x0000003004027836 */ /* 0x000fca0000000000 */
[----:B------:R-:W-:Y:S01]  /*f080*/  ISETP.GE.AND P2, PT, R2, R6, PT ;  /* 0x000000060200720c */ /* 0x000fe20003f46270 */
[----:B------:R-:W-:-:S05]  /*f090*/  VIADD R2, R4, 0x40 ;  /* 0x0000004004027836 */ /* 0x000fca0000000000 */
[----:B------:R-:W-:Y:S02]  /*f0a0*/  ISETP.GE.AND P4, PT, R2, R6, PT ;  /* 0x000000060200720c */ /* 0x000fe40003f86270 */
[----:B------:R-:W0:Y:S05]  /*f0b0*/  SHFL.IDX PT, R2, R5, 0x3, 0x181f ;  /* 0x00781f0005027f89 */ /* 0x000e2a00000e0000 */
[----:B------:R-:W-:Y:S02]  /*f0c0*/  @!P2 LEA R14, P1, R20, R12, 0x1 ;  /* 0x0000000c140ea211 */ /* 0x000fe400078208ff */
[----:B------:R-:W1:Y:S03]  /*f0d0*/  SHFL.IDX PT, R12, R0, 0x4, 0x181f ;  /* 0x00981f00000c7f89 */ /* 0x000e6600000e0000 */
[----:B0-----:R-:W-:-:S02]  /*f0e0*/  @!P2 IMAD.X R13, RZ, RZ, R2, P1 ;  /* 0x000000ffff0da224 */ /* 0x001fc400008e0602 */
[----:B------:R-:W0:Y:S01]  /*f0f0*/  SHFL.IDX PT, R2, R5, 0x4, 0x181f ;  /* 0x00981f0005027f89 */ /* 0x000e2200000e0000 */
[----:B-1----:R-:W-:Y:S02]  /*f100*/  @!P4 LEA R15, P1, R20, R12, 0x1 ;  /* 0x0000000c140fc211 */ /* 0x002fe400078208ff */
[----:B------:R-:W-:-:S04]  /*f110*/  @P6 LOP3.LUT R23, R23, 0x2000, RZ, 0xfc, !PT ;  /* 0x0000200017176812 */ /* 0x000fc800078efcff */
[----:B------:R-:W-:Y:S01]  /*f120*/  LOP3.LUT R23, R23, 0xffffefff, RZ, 0xc0, !PT ;  /* 0xffffefff17177812 */ /* 0x000fe200078ec0ff */
[----:B0-----:R-:W-:Y:S02]  /*f130*/  @!P4 IMAD.X R12, RZ, RZ, R2, P1 ;  /* 0x000000ffff0cc224 */ /* 0x001fe400008e0602 */
[----:B------:R-:W-:-:S05]  /*f140*/  @!P6 IMAD.MOV.U32 R2, RZ, RZ, R10 ;  /* 0x000000ffff02e224 */ /* 0x000fca00078e000a */
[----:B------:R0:W-:Y:S01]  /*f150*/  @!P6 LDGSTS.E.BYPASS.LTC128B.128 [R26+0x18400], desc[UR36][R2.64], !P0 ;  /* 0x18400000021aefae */ /* 0x0001e2000c101d64 */
[----:B------:R-:W-:Y:S01]  /*f160*/  @P5 LOP3.LUT R23, R23, 0x1000, RZ, 0xfc, !PT ;  /* 0x0000100017175812 */ /* 0x000fe200078efcff */
[----:B0-----:R-:W-:Y:S02]  /*f170*/  @!P5 IMAD.MOV.U32 R2, RZ, RZ, R7 ;  /* 0x000000ffff02d224 */ /* 0x001fe400078e0007 */
[----:B------:R-:W-:-:S05]  /*f180*/  @!P5 IMAD.MOV.U32 R3, RZ, RZ, R9 ;  /* 0x000000ffff03d224 */ /* 0x000fca00078e0009 */
[----:B------:R0:W-:Y:S01]  /*f190*/  @!P5 LDGSTS.E.BYPASS.LTC128B.128 [R26+0x18c00], desc[UR36][R2.64], !P0 ;  /* 0x18c00000021adfae */ /* 0x0001e2000c101d64 */
[----:B------:R-:W-:-:S03]  /*f1a0*/  LOP3.LUT R23, R23, 0xfffff7ff, RZ, 0xc0, !PT ;  /* 0xfffff7ff17177812 */ /* 0x000fc600078ec0ff */
[----:B------:R-:W1:Y:S01]  /*f1b0*/  SHFL.IDX PT, R9, R0, 0x5, 0x181f ;  /* 0x00b81f0000097f89 */ /* 0x000e6200000e0000 */
[----:B0-----:R-:W-:Y:S02]  /*f1c0*/  @!P3 IMAD.MOV.U32 R2, RZ, RZ, R11 ;  /* 0x000000ffff02b224 */ /* 0x001fe400078e000b */
[----:B------:R-:W-:-:S05]  /*f1d0*/  @!P3 IMAD.MOV.U32 R3, RZ, RZ, R8 ;  /* 0x000000ffff03b224 */ /* 0x000fca00078e0008 */
[----:B------:R0:W-:Y:S01]  /*f1e0*/  @!P3 LDGSTS.E.BYPASS.LTC128B.128 [R26+0x19400], desc[UR36][R2.64], !P0 ;  /* 0x19400000021abfae */ /* 0x0001e2000c101d64 */
[----:B------:R-:W-:-:S03]  /*f1f0*/  @P3 LOP3.LUT R23, R23, 0x800, RZ, 0xfc, !PT ;  /* 0x0000080017173812 */ /* 0x000fc600078efcff */
[----:B------:R-:W2:Y:S01]  /*f200*/  SHFL.IDX PT, R8, R5, 0x5, 0x181f ;  /* 0x00b81f0005087f89 */ /* 0x000ea200000e0000 */
[----:B0-----:R-:W-:-:S03]  /*f210*/  VIADD R2, R4, 0x50 ;  /* 0x0000005004027836 */ /* 0x001fc60000000000 */
[----:B------:R-:W0:Y:S01]  /*f220*/  SHFL.IDX PT, R7, R0, 0x6, 0x181f ;  /* 0x00d81f0000077f89 */ /* 0x000e2200000e0000 */
[----:B------:R-:W-:Y:S01]  /*f230*/  @!P2 IMAD.MOV.U32 R3, RZ, RZ, R13 ;  /* 0x000000ffff03a224 */ /* 0x000fe200078e000d */
[----:B------:R-:W-:Y:S01]  /*f240*/  ISETP.GE.AND P3, PT, R2, R6, PT ;  /* 0x000000060200720c */ /* 0x000fe20003f66270 */
[----:B------:R-:W-:Y:S01]  /*f250*/  @!P2 IMAD.MOV.U32 R2, RZ, RZ, R14 ;  /* 0x000000ffff02a224 */ /* 0x000fe200078e000e */
[----:B------:R-:W-:-:S04]  /*f260*/  LOP3.LUT R23, R23, 0xfffffdff, RZ, 0xc0, !PT ;  /* 0xfffffdff17177812 */ /* 0x000fc800078ec0ff */
[----:B------:R3:W-:Y:S01]  /*f270*/  @!P2 LDGSTS.E.BYPASS.LTC128B.128 [R26+0x19c00], desc[UR36][R2.64], !P0 ;  /* 0x19c00000021aafae */ /* 0x0007e2000c101d64 */
[----:B------:R-:W-:-:S03]  /*f280*/  @P2 LOP3.LUT R23, R23, 0x200, RZ, 0xfc, !PT ;  /* 0x0000020017172812 */ /* 0x000fc600078efcff */
[----:B---3--:R-:W3:Y:S01]  /*f290*/  SHFL.IDX PT, R2, R5, 0x6, 0x181f ;  /* 0x00d81f0005027f89 */ /* 0x008ee200000e0000 */
[----:B------:R-:W-:-:S05]  /*f2a0*/  VIADD R3, R4, 0x60 ;  /* 0x0000006004037836 */ /* 0x000fca0000000000 */
[----:B------:R-:W-:Y:S02]  /*f2b0*/  ISETP.GE.AND P2, PT, R3, R6, PT ;  /* 0x000000060300720c */ /* 0x000fe40003f46270 */
[----:B-1----:R-:W-:-:S05]  /*f2c0*/  @!P3 LEA R9, P1, R20, R9, 0x1 ;  /* 0x000000091409b211 */ /* 0x002fca00078208ff */
[----:B--2---:R-:W-:-:S06]  /*f2d0*/  @!P3 IMAD.X R8, RZ, RZ, R8, P1 ;  /* 0x000000ffff08b224 */ /* 0x004fcc00008e0608 */
[----:B0-----:R-:W-:Y:S01]  /*f2e0*/  @!P2 LEA R7, P1, R20, R7, 0x1 ;  /* 0x000000071407a211 */ /* 0x001fe200078208ff */
[----:B------:R-:W-:-:S04]  /*f2f0*/  @!P4 IMAD.MOV.U32 R3, RZ, RZ, R12 ;  /* 0x000000ffff03c224 */ /* 0x000fc800078e000c */
[----:B---3--:R-:W-:Y:S02]  /*f300*/  @!P2 IMAD.X R10, RZ, RZ, R2, P1 ;  /* 0x000000ffff0aa224 */ /* 0x008fe400008e0602 */
[----:B------:R-:W-:-:S05]  /*f310*/  @!P4 IMAD.MOV.U32 R2, RZ, RZ, R15 ;  /* 0x000000ffff02c224 */ /* 0x000fca00078e000f */
[----:B------:R0:W-:Y:S01]  /*f320*/  @!P4 LDGSTS.E.BYPASS.LTC128B.128 [R26+0x1a400], desc[UR36][R2.64], !P0 ;  /* 0x1a400000021acfae */ /* 0x0001e2000c101d64 */
[----:B------:R-:W-:Y:S01]  /*f330*/  LOP3.LUT R23, R23, 0xfffffeff, RZ, 0xc0, !PT ;  /* 0xfffffeff17177812 */ /* 0x000fe200078ec0ff */
[----:B0-----:R-:W-:Y:S02]  /*f340*/  @!P3 IMAD.MOV.U32 R2, RZ, RZ, R9 ;  /* 0x000000ffff02b224 */ /* 0x001fe400078e0009 */
[----:B------:R-:W-:-:S05]  /*f350*/  @!P3 IMAD.MOV.U32 R3, RZ, RZ, R8 ;  /* 0x000000ffff03b224 */ /* 0x000fca00078e0008 */
[----:B------:R0:W-:Y:S04]  /*f360*/  @!P3 LDGSTS.E.BYPASS.LTC128B.128 [R26+0x1ac00], desc[UR36][R2.64], !P0 ;  /* 0x1ac00000021abfae */ /* 0x0001e8000c101d64 */
[----:B------:R-:W1:Y:S01]  /*f370*/  SHFL.IDX PT, R5, R5, 0x7, 0x181f ;  /* 0x00f81f0005057f89 */ /* 0x000e6200000e0000 */
[----:B0-----:R-:W-:Y:S02]  /*f380*/  @!P2 IMAD.MOV.U32 R2, RZ, RZ, R7 ;  /* 0x000000ffff02a224 */ /* 0x001fe400078e0007 */
[----:B------:R-:W-:Y:S01]  /*f390*/  @!P2 IMAD.MOV.U32 R3, RZ, RZ, R10 ;  /* 0x000000ffff03a224 */ /* 0x000fe200078e000a */
[----:B------:R-:W0:Y:S04]  /*f3a0*/  SHFL.IDX PT, R0, R0, 0x7, 0x181f ;  /* 0x00f81f0000007f89 */ /* 0x000e2800000e0000 */
[----:B------:R2:W-:Y:S01]  /*f3b0*/  @!P2 LDGSTS.E.BYPASS.LTC128B.128 [R26+0x1b400], desc[UR36][R2.64], !P0 ;  /* 0x1b400000021aafae */ /* 0x0005e2000c101d64 */
[----:B------:R-:W-:-:S04]  /*f3c0*/  @P4 LOP3.LUT R23, R23, 0x100, RZ, 0xfc, !PT ;  /* 0x0000010017174812 */ /* 0x000fc800078efcff */
[----:B------:R-:W-:-:S04]  /*f3d0*/  LOP3.LUT R23, R23, 0xffffff7f, RZ, 0xc0, !PT ;  /* 0xffffff7f17177812 */ /* 0x000fc800078ec0ff */
[----:B------:R-:W-:-:S04]  /*f3e0*/  @P3 LOP3.LUT R23, R23, 0x80, RZ, 0xfc, !PT ;  /* 0x0000008017173812 */ /* 0x000fc800078efcff */
[----:B------:R-:W-:-:S04]  /*f3f0*/  LOP3.LUT R23, R23, 0xffffffbf, RZ, 0xc0, !PT ;  /* 0xffffffbf17177812 */ /* 0x000fc800078ec0ff */
[----:B-12---:R-:W-:-:S07]  /*f400*/  @P2 LOP3.LUT R23, R23, 0x40, RZ, 0xfc, !PT ;  /* 0x0000004017172812 */ /* 0x006fce00078efcff */
.L_x_1311:
[----:B------:R-:W-:Y:S01]  /*f410*/  VIADD R4, R4, 0x70 ;  /* 0x0000007004047836 */ /* 0x000fe20000000000 */
[----:B------:R-:W-:-:S04]  /*f420*/  LOP3.LUT R23, R23, 0xffffbfff, RZ, 0xc0, !PT ;  /* 0xffffbfff17177812 */ /* 0x000fc800078ec0ff */
[----:B------:R-:W-:-:S13]  /*f430*/  ISETP.GE.AND P2, PT, R4, R6, PT ;  /* 0x000000060400720c */ /* 0x000fda0003f46270 */
[----:B0-----:R-:W-:Y:S02]  /*f440*/  @!P2 LEA R2, P1, R20, R0, 0x1 ;  /* 0x000000001402a211 */ /* 0x001fe400078208ff */
[----:B------:R-:W-:-:S03]  /*f450*/  @P2 LOP3.LUT R23, R23, 0x4000, RZ, 0xfc, !PT ;  /* 0x0000400017172812 */ /* 0x000fc600078efcff */
[----:B------:R-:W-:-:S05]  /*f460*/  @!P2 IMAD.X R3, RZ, RZ, R5, P1 ;  /* 0x000000ffff03a224 */ /* 0x000fca00008e0605 */
[----:B------:R-:W-:Y:S01]  /*f470*/  @!PT LDS RZ, [RZ] ;  /* 0x00000000fffff984 */ /* 0x000fe20000000800 */
[----:B------:R-:W-:Y:S01]  /*f480*/  @!PT LDS RZ, [RZ] ;  /* 0x00000000fffff984 */ /* 0x000fe20000000800 */
[----:B------:R-:W-:Y:S01]  /*f490*/  @!PT LDS RZ, [RZ] ;  /* 0x00000000fffff984 */ /* 0x000fe20000000800 */
[----:B------:R0:W-:Y:S01]  /*f4a0*/  @!P2 LDGSTS.E.BYPASS.LTC128B.128 [R26+0x1bc00], desc[UR36][R2.64], !P0 ;  /* 0x1bc00000021aafae */ /* 0x0001e2000c101d64 */
[----:B------:R-:W-:Y:S01]  /*f4b0*/  PLOP3.LUT P0, PT, PT, PT, PT, 0x80, 0x0 ;  /* 0x000000000000781c */ /* 0x000fe20003f0f070 */
[----:B------:R-:W-:-:S12]  /*f4c0*/  NOP ;  /* 0x0000000000007918 */ /* 0x000fd80000000000 */
.L_x_1218:
[----:B------:R-:W-:Y:S02]  /*f4d0*/  PLOP3.LUT P1, PT, P1, P0, PT, 0xa2, 0x0 ;  /* 0x000000000000781c */ /* 0x000fe40000f21472 */
[----:B------:R-:W-:-:S08]  /*f4e0*/  @P0 R2UR P1, UR4, R22 ;  /* 0x00000000160402ca */ /* 0x000fd00000020000 */
[----:B------:R-:W-:-:S05]  /*f4f0*/  @P0 PLOP3.LUT P0, PT, P1, PT, PT, 0x80, 0x0 ;  /* 0x000000000000081c */ /* 0x000fca0000f0f070 */
[----:B------:R-:W-:Y:S01]  /*f500*/  @!P1 SYNCS.ARRIVE.TRANS64.RED.A0T1 RZ, [UR4+0x32400], RZ ;  /* 0x032400ffffff99a7 */ /* 0x000fe20008200404 */
[----:B------:R-:W-:Y:S07]  /*f510*/  @!P1 ARRIVES.LDGSTSBAR.64.TRANSCNT [UR4+0x32400] ;  /* 0x03240000ff0099b0 */ /* 0x000fee0008000a84 */
[----:B------:R-:W-:Y:S05]  /*f520*/  @P0 BRA.U.ANY `(.L_x_1218) ;  /* 0xfffffffd00e80947 */ /* 0x000fea000393ffff */
[----:B------:R-:W-:Y:S01]  /*f530*/  NOP ;  /* 0x0000000000007918 */ /* 0x000fe20000000000 */
[----:B------:R-:W-:Y:S01]  /*f540*/  VIADD R0, R22, 0x22400 ;  /* 0x0002240016007836 */ /* 0x000fe20000000000 */
[----:B------:R1:W-:Y:S01]  /*f550*/  SYNCS.ARRIVE.TRANS64.A1T0 RZ, [R22+URZ+0x32400], RZ ;  /* 0x032400ff16ff79a7 */ /* 0x0003e2000810003f */
[----:B------:R-:W-:Y:S03]  /*f560*/  BSSY B6, `(.L_x_1219) ;  /* 0x0000013000067945 */ /* 0x000fe60003800000 */
[----:B------:R-:W-:-:S13]  /*f570*/  LOP3.LUT P0, RZ, R0, 0x3ff, RZ, 0xc0, !PT ;  /* 0x000003ff00ff7812 */ /* 0x000fda000780c0ff */
[----:B-1----:R-:W-:Y:S05]  /*f580*/  @!P0 BRA `(.L_x_1220) ;  /* 0x0000000000408947 */ /* 0x002fea0003800000 */
[----:B0-----:R-:W-:Y:S01]  /*f590*/  MOV R2, 0x0 ;  /* 0x0000000000027802 */ /* 0x001fe20000000f00 */
[----:B------:R-:W-:Y:S01]  /*f5a0*/  ULDC.64 UR6, c[0x4][0x98] ;  /* 0x0100260000067ab9 */ /* 0x000fe20000000a00 */
[----:B------:R-:W-:Y:S01]  /*f5b0*/  ULDC.64 UR8, c[0x4][0xa0] ;  /* 0x0100280000087ab9 */ /* 0x000fe20000000a00 */
[----:B------:R-:W-:Y:S01]  /*f5c0*/  ULDC.64 UR4, c[0x4][0x28] ;  /* 0x01000a0000047ab9 */ /* 0x000fe20000000a00 */
[----:B------:R-:W-:Y:S01]  /*f5d0*/  IMAD.U32 R4, RZ, RZ, UR6 ;  /* 0x00000006ff047e24 */ /* 0x000fe2000f8e00ff */
[----:B------:R-:W-:Y:S01]  /*f5e0*/  MOV R10, UR4 ;  /* 0x00000004000a7c02 */ /* 0x000fe20008000f00 */
        /* <DEDUP_REMOVED lines=10> */
.L_x_1220:
[----:B------:R-:W-:Y:S05]  /*f690*/  BSYNC B6 ;  /* 0x0000000000067941 */ /* 0x000fea0003800000 */
.L_x_1219:
[----:B------:R-:W2:Y:S01]  /*f6a0*/  LDL.LU R21, [R1] ;  /* 0x0000000001157983 */ /* 0x000ea20000300800 */
[----:B0-----:R-:W0:Y:S01]  /*f6b0*/  LDC R2, c[0x0][0x448] ;  /* 0x00011200ff027b82 */ /* 0x001e220000000800 */
[----:B------:R-:W-:Y:S02]  /*f6c0*/  ULDC.64 UR4, c[0x0][0x398] ;  /* 0x0000e60000047ab9 */ /* 0x000fe40000000a00 */
[----:B------:R-:W3:Y:S01]  /*f6d0*/  LDL.LU R20, [R1+0x8] ;  /* 0x0000080001147983 */ /* 0x000ee20000300800 */
[----:B0-----:R-:W-:-:S13]  /*f6e0*/  ISETP.NE.AND P6, PT, R2, 0x1, PT ;  /* 0x000000010200780c */ /* 0x001fda0003fc5270 */
[----:B------:R-:W0:Y:S08]  /*f6f0*/  @P6 LDC R3, c[0x0][0x44c] ;  /* 0x00011300ff036b82 */ /* 0x000e300000000800 */
[----:B------:R-:W1:Y:S01]  /*f700*/  @P6 LDC R2, c[0x0][0x450] ;  /* 0x00011400ff026b82 */ /* 0x000e620000000800 */
[----:B------:R-:W-:Y:S02]  /*f710*/  IMAD.MOV.U32 R0, RZ, RZ, R17 ;  /* 0x000000ffff007224 */ /* 0x000fe400078e0011 */
[----:B0-----:R-:W-:-:S05]  /*f720*/  @P6 IMAD.HI.U32 R3, R17, R3, RZ ;  /* 0x0000000311036227 */ /* 0x001fca00078e00ff */
[----:B-1----:R-:W-:Y:S01]  /*f730*/  @P6 SHF.R.U32.HI R0, RZ, R2, R3 ;  /* 0x00000002ff006219 */ /* 0x002fe20000011603 */
[----:B------:R-:W-:Y:S01]  /*f740*/  IMAD.WIDE.U32 R2, R35, UR4, RZ ;  /* 0x0000000423027c25 */ /* 0x000fe2000f8e00ff */
[----:B------:R-:W0:Y:S02]  /*f750*/  S2R R8, SR_TID.X ;  /* 0x0000000000087919 */ /* 0x000e240000002100 */
[----:B------:R-:W-:Y:S01]  /*f760*/  SHF.R.S32.HI R5, RZ, 0x1f, R0 ;  /* 0x0000001fff057819 */ /* 0x000fe20000011400 */
[----:B0-----:R-:W-:-:S05]  /*f770*/  IMAD.SHL.U32 R8, R8, 0x8, RZ ;  /* 0x0000000808087824 */ /* 0x001fca00078e00ff */
[----:B------:R-:W-:Y:S01]  /*f780*/  LOP3.LUT R8, R8, 0x38, RZ, 0xc0, !PT ;  /* 0x0000003808087812 */ /* 0x000fe200078ec0ff */
[----:B--2---:R-:W-:-:S04]  /*f790*/  IMAD R4, R21, UR4, RZ ;  /* 0x0000000415047c24 */ /* 0x004fc8000f8e02ff */
[----:B------:R-:W-:Y:S01]  /*f7a0*/  IMAD R4, R35, UR5, R4 ;  /* 0x0000000523047c24 */ /* 0x000fe2000f8e0204 */
[----:B------:R-:W-:-:S03]  /*f7b0*/  ULDC.64 UR4, c[0x0][0x3d8] ;  /* 0x0000f60000047ab9 */ /* 0x000fc60000000a00 */
[----:B------:R-:W-:Y:S02]  /*f7c0*/  IMAD.IADD R3, R3, 0x1, R4 ;  /* 0x0000000103037824 */ /* 0x000fe400078e0204 */
[----:B------:R-:W-:-:S04]  /*f7d0*/  IMAD.WIDE.U32 R2, R18, UR4, R2 ;  /* 0x0000000412027c25 */ /* 0x000fc8000f8e0002 */
[----:B------:R-:W-:Y:S01]  /*f7e0*/  IMAD R3, R18, UR5, R3 ;  /* 0x0000000512037c24 */ /* 0x000fe2000f8e0203 */
[----:B------:R-:W-:Y:S02]  /*f7f0*/  ULDC.64 UR4, c[0x0][0x3e0] ;  /* 0x0000f80000047ab9 */ /* 0x000fe40000000a00 */
[----:B---3--:R-:W-:Y:S02]  /*f800*/  IMAD R4, R20, UR4, RZ ;  /* 0x0000000414047c24 */ /* 0x008fe4000f8e02ff */
[----:B------:R-:W0:Y:S01]  /*f810*/  S2R R20, SR_TID.X ;  /* 0x0000000000147919 */ /* 0x000e220000002100 */
[----:B------:R-:W-:Y:S01]  /*f820*/  IMAD.WIDE.U32 R2, R34, UR4, R2 ;  /* 0x0000000422027c25 */ /* 0x000fe2000f8e0002 */
[----:B------:R-:W-:-:S03]  /*f830*/  ULDC UR4, c[0x0][0x448] ;  /* 0x0001120000047ab9 */ /* 0x000fc60000000800 */
[----:B------:R-:W-:-:S04]  /*f840*/  IMAD R4, R34, UR5, R4 ;  /* 0x0000000522047c24 */ /* 0x000fc8000f8e0204 */
[----:B------:R-:W-:Y:S02]  /*f850*/  IMAD.IADD R3, R3, 0x1, R4 ;  /* 0x0000000103037824 */ /* 0x000fe400078e0204 */
[----:B------:R-:W-:-:S04]  /*f860*/  IMAD.MOV R4, RZ, RZ, -R0 ;  /* 0x000000ffff047224 */ /* 0x000fc800078e0a00 */
[----:B------:R-:W-:Y:S01]  /*f870*/  IMAD R4, R4, UR4, R17 ;  /* 0x0000000404047c24 */ /* 0x000fe2000f8e0211 */
[----:B------:R-:W-:Y:S02]  /*f880*/  ULDC.64 UR4, c[0x0][0x3d0] ;  /* 0x0000f40000047ab9 */ /* 0x000fe40000000a00 */
[----:B------:R-:W-:Y:S02]  /*f890*/  IMAD R5, R5, UR4, RZ ;  /* 0x0000000405057c24 */ /* 0x000fe4000f8e02ff */
[----:B------:R-:W-:-:S04]  /*f8a0*/  IMAD.WIDE.U32 R2, R0, UR4, R2 ;  /* 0x0000000400027c25 */ /* 0x000fc8000f8e0002 */
[----:B------:R-:W-:Y:S01]  /*f8b0*/  IMAD R5, R0, UR5, R5 ;  /* 0x0000000500057c24 */ /* 0x000fe2000f8e0205 */
[----:B------:R-:W-:Y:S01]  /*f8c0*/  SHF.R.S32.HI R0, RZ, 0x1f, R4 ;  /* 0x0000001fff007819 */ /* 0x000fe20000011404 */
[----:B------:R-:W-:Y:S02]  /*f8d0*/  ULDC.64 UR4, c[0x0][0x3c8] ;  /* 0x0000f20000047ab9 */ /* 0x000fe40000000a00 */
[----:B------:R-:W-:Y:S02]  /*f8e0*/  IMAD.IADD R3, R3, 0x1, R5 ;  /* 0x0000000103037824 */ /* 0x000fe400078e0205 */
[----:B------:R-:W-:Y:S02]  /*f8f0*/  IMAD R0, R0, UR4, RZ ;  /* 0x0000000400007c24 */ /* 0x000fe4000f8e02ff */
[----:B0-----:R-:W-:Y:S02]  /*f900*/  IMAD.SHL.U32 R20, R20, 0x8, RZ ;  /* 0x0000000814147824 */ /* 0x001fe400078e00ff */
[----:B------:R-:W-:-:S02]  /*f910*/  IMAD R0, R4, UR5, R0 ;  /* 0x0000000504007c24 */ /* 0x000fc4000f8e0200 */
[----:B------:R-:W-:Y:S01]  /*f920*/  IMAD.WIDE.U32 R2, R4, UR4, R2 ;  /* 0x0000000404027c25 */ /* 0x000fe2000f8e0002 */
[----:B------:R-:W-:Y:S01]  /*f930*/  ULDC.64 UR4, c[0x0][0x390] ;  /* 0x0000e40000047ab9 */ /* 0x000fe20000000a00 */
[----:B------:R-:W-:Y:S02]  /*f940*/  LOP3.LUT R20, R20, 0x38, RZ, 0xc0, !PT ;  /* 0x0000003814147812 */ /* 0x000fe400078ec0ff */
[----:B------:R-:W-:Y:S01]  /*f950*/  IMAD.IADD R3, R3, 0x1, R0 ;  /* 0x0000000103037824 */ /* 0x000fe200078e0200 */
[----:B------:R-:W-:Y:S01]  /*f960*/  LEA R0, P0, R2, UR4, 0x1 ;  /* 0x0000000402007c11 */ /* 0x000fe2000f8008ff */
[----:B------:R-:W-:Y:S01]  /*f970*/  ULDC UR4, c[0x0][0x3b8] ;  /* 0x0000ee0000047ab9 */ /* 0x000fe20000000800 */
[C---:B------:R-:W-:Y:S02]  /*f980*/  LOP3.LUT R9, R20.reuse, 0x40, RZ, 0xfc, !PT ;  /* 0x0000004014097812 */ /* 0x040fe400078efcff */
[C---:B------:R-:W-:Y:S02]  /*f990*/  LOP3.LUT R7, R20.reuse, 0x80, RZ, 0xfc, !PT ;  /* 0x0000008014077812 */ /* 0x040fe400078efcff */
[----:B------:R-:W-:-:S02]  /*f9a0*/  LOP3.LUT R6, R20, 0xc0, RZ, 0xfc, !PT ;  /* 0x000000c014067812 */ /* 0x000fc400078efcff */
[----:B------:R-:W-:Y:S01]  /*f9b0*/  LEA.HI.X R4, R2, UR5, R3, 0x1, P0 ;  /* 0x0000000502047c11 */ /* 0x000fe200080f0c03 */
[----:B------:R-:W-:Y:S01]  /*f9c0*/  UMOV UR5, 0xffffffff ;  /* 0xffffffff00057882 */ /* 0x000fe20000000000 */
[----:B------:R-:W-:Y:S02]  /*f9d0*/  ISETP.GE.AND P4, PT, R8, UR4, PT ;  /* 0x0000000408007c0c */ /* 0x000fe4000bf86270 */
[----:B------:R-:W-:Y:S02]  /*f9e0*/  ISETP.GE.AND P3, PT, R9, UR4, PT ;  /* 0x0000000409007c0c */ /* 0x000fe4000bf66270 */
[----:B------:R-:W-:Y:S02]  /*f9f0*/  ISETP.GE.AND P2, PT, R7, UR4, PT ;  /* 0x0000000407007c0c */ /* 0x000fe4000bf46270 */
[----:B------:R-:W-:Y:S01]  /*fa00*/  ISETP.GE.AND P1, PT, R6, UR4, PT ;  /* 0x0000000406007c0c */ /* 0x000fe2000bf26270 */
[----:B------:R-:W-:-:S12]  /*fa10*/  BRA.DIV UR5, `(.L_x_1221) ;  /* 0x0000004605607947 */ /* 0x000fd8000b800000 */
[----:B------:R-:W0:Y:S01]  /*fa20*/  SHFL.IDX PT, R14, R0, RZ, 0x181f ;  /* 0x00181fff000e7589 */ /* 0x000e2200000e0000 */
[C---:B------:R-:W-:Y:S02]  /*fa30*/  LOP3.LUT P6, RZ, R23.reuse, 0x2000, RZ, 0xc0, !PT ;  /* 0x0000200017ff7812 */ /* 0x040fe400078cc0ff */
[----:B------:R-:W-:Y:S01]  /*fa40*/  LOP3.LUT P5, RZ, R23, 0x1000, RZ, 0xc0, !PT ;  /* 0x0000100017ff7812 */ /* 0x000fe200078ac0ff */
[----:B------:R-:W1:Y:S10]  /*fa50*/  SHFL.IDX PT, R2, R4, RZ, 0x181f ;  /* 0x00181fff04027589 */ /* 0x000e7400000e0000 */
[----:B0-----:R-:W-:-:S02]  /*fa60*/  @!P6 LEA R5, P0, R8, R14, 0x1 ;  /* 0x0000000e0805e211 */ /* 0x001fc400078008ff */
[----:B------:R-:W0:Y:S03]  /*fa70*/  SHFL.IDX PT, R14, R0, 0x1, 0x181f ;  /* 0x00381f00000e7f89 */ /* 0x000e2600000e0000 */
[----:B-1----:R-:W-:Y:S02]  /*fa80*/  @!P6 IMAD.X R3, RZ, RZ, R2, P0 ;  /* 0x000000ffff03e224 */ /* 0x002fe400000e0602 */
[----:B------:R-:W-:Y:S02]  /*fa90*/  @!P6 IMAD.MOV.U32 R2, RZ, RZ, R5 ;  /* 0x000000ffff02e224 */ /* 0x000fe400078e0005 */
[----:B------:R-:W1:Y:S04]  /*faa0*/  SHFL.IDX PT, R5, R4, 0x1, 0x181f ;  /* 0x00381f0004057f89 */ /* 0x000e6800000e0000 */
[----:B------:R-:W-:Y:S04]  /*fab0*/  @!P6 LDGSTS.E.BYPASS.LTC128B.128 [R26+0x22400], desc[UR36][R2.64], !P4 ;  /* 0x22400000021aefae */ /* 0x000fe8000e101d64 */
[----:B------:R-:W-:Y:S04]  /*fac0*/  @!P6 LDGSTS.E.BYPASS.LTC128B.128 [R26+0x26400], desc[UR36][R2.64+0x80], !P3 ;  /* 0x26400080021aefae */ /* 0x000fe8000d901d64 */
[----:B------:R-:W-:Y:S04]  /*fad0*/  @!P6 LDGSTS.E.BYPASS.LTC128B.128 [R26+0x2a400], desc[UR36][R2.64+0x100], !P2 ;  /* 0x2a400100021aefae */ /* 0x000fe8000d101d64 */
[----:B------:R2:W-:Y:S01]  /*fae0*/  @!P6 LDGSTS.E.BYPASS.LTC128B.128 [R26+0x2e400], desc[UR36][R2.64+0x180], !P1 ;  /* 0x2e400180021aefae */ /* 0x0005e2000c901d64 */
[----:B0-----:R-:W-:-:S02]  /*faf0*/  @!P5 LEA R6, P0, R8, R14, 0x1 ;  /* 0x0000000e0806d211 */ /* 0x001fc400078008ff */
[C---:B------:R-:W-:Y:S01]  /*fb00*/  LOP3.LUT P6, RZ, R23.reuse, 0x80, RZ, 0xc0, !PT ;  /* 0x0000008017ff7812 */ /* 0x040fe200078cc0ff */
[----:B------:R-:W0:Y:S01]  /*fb10*/  SHFL.IDX PT, R14, R0, 0x2, 0x181f ;  /* 0x00581f00000e7f89 */ /* 0x000e2200000e0000 */
[----:B------:R-:W-:Y:S01]  /*fb20*/  LOP3.LUT R23, R23, 0xfff7ffff, RZ, 0xc0, !PT ;  /* 0xfff7ffff17177812 */ /* 0x000fe200078ec0ff */
[----:B-1----:R-:W-:Y:S02]  /*fb30*/  @!P5 IMAD.X R7, RZ, RZ, R5, P0 ;  /* 0x000000ffff07d224 */ /* 0x002fe400000e0605 */
[----:B------:R-:W1:Y:S01]  /*fb40*/  SHFL.IDX PT, R5, R4, 0x2, 0x181f ;  /* 0x00581f0004057f89 */ /* 0x000e6200000e0000 */
[----:B--2---:R-:W-:Y:S02]  /*fb50*/  @!P5 IMAD.MOV.U32 R2, RZ, RZ, R6 ;  /* 0x000000ffff02d224 */ /* 0x004fe400078e0006 */
[----:B------:R-:W-:-:S05]  /*fb60*/  @!P5 IMAD.MOV.U32 R3, RZ, RZ, R7 ;  /* 0x000000ffff03d224 */ /* 0x000fca00078e0007 */
[----:B------:R-:W-:Y:S01]  /*fb70*/  @P6 LOP3.LUT R23, R23, 0x80000, RZ, 0xfc, !PT ;  /* 0x0008000017176812 */ /* 0x000fe200078efcff */
[----:B------:R-:W-:Y:S03]  /*fb80*/  @!P5 LDGSTS.E.BYPASS.LTC128B.128 [R26+0x22c00], desc[UR36][R2.64], !P4 ;  /* 0x22c00000021adfae */ /* 0x000fe6000e101d64 */
[C---:B------:R-:W-:Y:S01]  /*fb90*/  LOP3.LUT P6, RZ, R23.reuse, 0x200, RZ, 0xc0, !PT ;  /* 0x0000020017ff7812 */ /* 0x040fe200078cc0ff */
[----:B------:R-:W-:Y:S04]  /*fba0*/  @!P5 LDGSTS.E.BYPASS.LTC128B.128 [R26+0x26c00], desc[UR36][R2.64+0x80], !P3 ;  /* 0x26c00080021adfae */ /* 0x000fe8000d901d64 */
[----:B------:R-:W-:Y:S04]  /*fbb0*/  @!P5 LDGSTS.E.BYPASS.LTC128B.128 [R26+0x2ac00], desc[UR36][R2.64+0x100], !P2 ;  /* 0x2ac00100021adfae */ /* 0x000fe8000d101d64 */
[----:B------:R2:W-:Y:S01]  /*fbc0*/  @!P5 LDGSTS.E.BYPASS.LTC128B.128 [R26+0x2ec00], desc[UR36][R2.64+0x180], !P1 ;  /* 0x2ec00180021adfae */ /* 0x0005e2000c901d64 */
[----:B------:R-:W-:-:S02]  /*fbd0*/  LOP3.LUT P5, RZ, R23, 0x40, RZ, 0xc0, !PT ;  /* 0x0000004017ff7812 */ /* 0x000fc400078ac0ff */
[----:B------:R-:W-:-:S11]  /*fbe0*/  LOP3.LUT R23, R23, 0xfffbffff, RZ, 0xc0, !PT ;  /* 0xfffbffff17177812 */ /* 0x000fd600078ec0ff */
[----:B------:R-:W-:-:S04]  /*fbf0*/  @P5 LOP3.LUT R23, R23, 0x40000, RZ, 0xfc, !PT ;  /* 0x0004000017175812 */ /* 0x000fc800078efcff */
[C---:B------:R-:W-:Y:S02]  /*fc00*/  LOP3.LUT P5, RZ, R23.reuse, 0x100, RZ, 0xc0, !PT ;  /* 0x0000010017ff7812 */ /* 0x040fe400078ac0ff */
[----:B------:R-:W-:-:S11]  /*fc10*/  LOP3.LUT R23, R23, 0xffefffff, RZ, 0xc0, !PT ;  /* 0xffefffff17177812 */ /* 0x000fd600078ec0ff */
[----:B------:R-:W-:-:S04]  /*fc20*/  @P5 LOP3.LUT R23, R23, 0x100000, RZ, 0xfc, !PT ;  /* 0x0010000017175812 */ /* 0x000fc800078efcff */
[----:B------:R-:W-:-:S13]  /*fc30*/  LOP3.LUT P5, RZ, R23, 0x800, RZ, 0xc0, !PT ;  /* 0x0000080017ff7812 */ /* 0x000fda00078ac0ff */
[----:B0-----:R-:W-:Y:S02]  /*fc40*/  @!P5 LEA R6, P0, R8, R14, 0x1 ;  /* 0x0000000e0806d211 */ /* 0x001fe400078008ff */
[----:B------:R-:W0:Y:S03]  /*fc50*/  SHFL.IDX PT, R14, R0, 0x3, 0x181f ;  /* 0x00781f00000e7f89 */ /* 0x000e2600000e0000 */
[----:B-1----:R-:W-:Y:S02]  /*fc60*/  @!P5 IMAD.X R7, RZ, RZ, R5, P0 ;  /* 0x000000ffff07d224 */ /* 0x002fe400000e0605 */
[----:B------:R-:W1:Y:S01]  /*fc70*/  SHFL.IDX PT, R5, R4, 0x3, 0x181f ;  /* 0x00781f0004057f89 */ /* 0x000e6200000e0000 */
[----:B--2---:R-:W-:Y:S02]  /*fc80*/  @!P5 IMAD.MOV.U32 R2, RZ, RZ, R6 ;  /* 0x000000ffff02d224 */ /* 0x004fe400078e0006 */
[----:B------:R-:W-:-:S05]  /*fc90*/  @!P5 IMAD.MOV.U32 R3, RZ, RZ, R7 ;  /* 0x000000ffff03d224 */ /* 0x000fca00078e0007 */
[----:B------:R-:W-:Y:S04]  /*fca0*/  @!P5 LDGSTS.E.BYPASS.LTC128B.128 [R26+0x23400], desc[UR36][R2.64], !P4 ;  /* 0x23400000021adfae */ /* 0x000fe8000e101d64 */
[----:B------:R-:W-:Y:S04]  /*fcb0*/  @!P5 LDGSTS.E.BYPASS.LTC128B.128 [R26+0x27400], desc[UR36][R2.64+0x80], !P3 ;  /* 0x27400080021adfae */ /* 0x000fe8000d901d64 */
[----:B------:R-:W-:Y:S01]  /*fcc0*/  @!P5 LDGSTS.E.BYPASS.LTC128B.128 [R26+0x2b400], desc[UR36][R2.64+0x100], !P2 ;  /* 0x2b400100021adfae */ /* 0x000fe2000d101d64 */
[----:B0-----:R-:W-:-:S03]  /*fcd0*/  @!P6 LEA R6, P0, R8, R14, 0x1 ;  /* 0x0000000e0806e211 */ /* 0x001fc600078008ff */
[----:B------:R0:W-:Y:S01]  /*fce0*/  @!P5 LDGSTS.E.BYPASS.LTC128B.128 [R26+0x2f400], desc[UR36][R2.64+0x180], !P1 ;  /* 0x2f400180021adfae */ /* 0x0001e2000c901d64 */
[----:B------:R-:W-:-:S03]  /*fcf0*/  LOP3.LUT P5, RZ, R23, 0x100000, RZ, 0xc0, !PT ;  /* 0x0010000017ff7812 */ /* 0x000fc600078ac0ff */
[----:B------:R-:W2:Y:S01]  /*fd00*/  SHFL.IDX PT, R14, R0, 0x4, 0x181f ;  /* 0x00981f00000e7f89 */ /* 0x000ea200000e0000 */
[----:B-1----:R-:W-:-:S03]  /*fd10*/  @!P6 IMAD.X R7, RZ, RZ, R5, P0 ;  /* 0x000000ffff07e224 */ /* 0x002fc600000e0605 */
[----:B------:R-:W1:Y:S01]  /*fd20*/  SHFL.IDX PT, R5, R4, 0x4, 0x181f ;  /* 0x00981f0004057f89 */ /* 0x000e6200000e0000 */
[----:B0-----:R-:W-:Y:S02]  /*fd30*/  @!P6 IMAD.MOV.U32 R2, RZ, RZ, R6 ;  /* 0x000000ffff02e224 */ /* 0x001fe400078e0006 */
[----:B------:R-:W-:-:S05]  /*fd40*/  @!P6 IMAD.MOV.U32 R3, RZ, RZ, R7 ;  /* 0x000000ffff03e224 */ /* 0x000fca00078e0007 */
[----:B------:R-:W-:Y:S04]  /*fd50*/  @!P6 LDGSTS.E.BYPASS.LTC128B.128 [R26+0x23c00], desc[UR36][R2.64], !P4 ;  /* 0x23c00000021aefae */ /* 0x000fe8000e101d64 */
[----:B------:R-:W-:Y:S04]  /*fd60*/  @!P6 LDGSTS.E.BYPASS.LTC128B.128 [R26+0x27c00], desc[UR36][R2.64+0x80], !P3 ;  /* 0x27c00080021aefae */ /* 0x000fe8000d901d64 */
[----:B------:R-:W-:Y:S01]  /*fd70*/  @!P6 LDGSTS.E.BYPASS.LTC128B.128 [R26+0x2bc00], desc[UR36][R2.64+0x100], !P2 ;  /* 0x2bc00100021aefae */ /* 0x000fe2000d101d64 */
[----:B--2---:R-:W-:-:S03]  /*fd80*/  @!P5 LEA R6, P0, R8, R14, 0x1 ;  /* 0x0000000e0806d211 */ /* 0x004fc600078008ff */
[----:B------:R-:W0:Y:S02]  /*fd90*/  SHFL.IDX PT, R14, R0, 0x5, 0x181f ;  /* 0x00b81f00000e7f89 */ /* 0x000e2400000e0000 */
[----:B-1----:R-:W-:Y:S02]  /*fda0*/  @!P5 IMAD.X R7, RZ, RZ, R5, P0 ;  /* 0x000000ffff07d224 */ /* 0x002fe400000e0605 */
[----:B------:R-:W1:Y:S04]  /*fdb0*/  SHFL.IDX PT, R5, R4, 0x5, 0x181f ;  /* 0x00b81f0004057f89 */ /* 0x000e6800000e0000 */
[----:B------:R2:W-:Y:S01]  /*fdc0*/  @!P6 LDGSTS.E.BYPASS.LTC128B.128 [R26+0x2fc00], desc[UR36][R2.64+0x180], !P1 ;  /* 0x2fc00180021aefae */ /* 0x0005e2000c901d64 */
[----:B------:R-:W-:Y:S01]  /*fdd0*/  LOP3.LUT P6, RZ, R23, 0x80000, RZ, 0xc0, !PT ;  /* 0x0008000017ff7812 */ /* 0x000fe200078cc0ff */
[----:B--2---:R-:W-:-:S02]  /*fde0*/  @!P5 IMAD.MOV.U32 R2, RZ, RZ, R6 ;  /* 0x000000ffff02d224 */ /* 0x004fc400078e0006 */
[----:B------:R-:W-:-:S10]  /*fdf0*/  @!P5 IMAD.MOV.U32 R3, RZ, RZ, R7 ;  /* 0x000000ffff03d224 */ /* 0x000fd400078e0007 */
[----:B0-----:R-:W-:Y:S02]  /*fe00*/  @!P6 LEA R6, P0, R8, R14, 0x1 ;  /* 0x0000000e0806e211 */ /* 0x001fe400078008ff */
[----:B------:R-:W0:Y:S03]  /*fe10*/  SHFL.IDX PT, R14, R0, 0x6, 0x181f ;  /* 0x00d81f00000e7f89 */ /* 0x000e2600000e0000 */
[----:B-1----:R-:W-:Y:S01]  /*fe20*/  @!P6 IMAD.X R7, RZ, RZ, R5, P0 ;  /* 0x000000ffff07e224 */ /* 0x002fe200000e0605 */
[----:B------:R-:W-:Y:S04]  /*fe30*/  @!P5 LDGSTS.E.BYPASS.LTC128B.128 [R26+0x24400], desc[UR36][R2.64], !P4 ;  /* 0x24400000021adfae */ /* 0x000fe8000e101d64 */
[----:B------:R-:W1:Y:S04]  /*fe40*/  SHFL.IDX PT, R5, R4, 0x6, 0x181f ;  /* 0x00d81f0004057f89 */ /* 0x000e6800000e0000 */
[----:B------:R-:W-:Y:S04]  /*fe50*/  @!P5 LDGSTS.E.BYPASS.LTC128B.128 [R26+0x28400], desc[UR36][R2.64+0x80], !P3 ;  /* 0x28400080021adfae */ /* 0x000fe8000d901d64 */
[----:B------:R-:W-:Y:S04]  /*fe60*/  @!P5 LDGSTS.E.BYPASS.LTC128B.128 [R26+0x2c400], desc[UR36][R2.64+0x100], !P2 ;  /* 0x2c400100021adfae */ /* 0x000fe8000d101d64 */
[----:B------:R2:W-:Y:S01]  /*fe70*/  @!P5 LDGSTS.E.BYPASS.LTC128B.128 [R26+0x30400], desc[UR36][R2.64+0x180], !P1 ;  /* 0x30400180021adfae */ /* 0x0005e2000c901d64 */
[----:B------:R-:W-:Y:S01]  /*fe80*/  LOP3.LUT P5, RZ, R23, 0x40000, RZ, 0xc0, !PT ;  /* 0x0004000017ff7812 */ /* 0x000fe200078ac0ff */
[----:B--2---:R-:W-:-:S02]  /*fe90*/  @!P6 IMAD.MOV.U32 R2, RZ, RZ, R6 ;  /* 0x000000ffff02e224 */ /* 0x004fc400078e0006 */
[----:B------:R-:W-:-:S10]  /*fea0*/  @!P6 IMAD.MOV.U32 R3, RZ, RZ, R7 ;  /* 0x000000ffff03e224 */ /* 0x000fd400078e0007 */
[----:B0-----:R-:W-:Y:S02]  /*feb0*/  @!P5 LEA R6, P0, R8, R14, 0x1 ;  /* 0x0000000e0806d211 */ /* 0x001fe400078008ff */
[----:B------:R0:W2:Y:S03]  /*fec0*/  SHFL.IDX PT, R14, R0, 0x7, 0x181f ;  /* 0x00f81f00000e7f89 */ /* 0x0000a600000e0000 */
[----:B-1----:R-:W-:Y:S01]  /*fed0*/  @!P5 IMAD.X R7, RZ, RZ, R5, P0 ;  /* 0x000000ffff07d224 */ /* 0x002fe200000e0605 */
[----:B------:R-:W-:Y:S04]  /*fee0*/  @!P6 LDGSTS.E.BYPASS.LTC128B.128 [R26+0x24c00], desc[UR36][R2.64], !P4 ;  /* 0x24c00000021aefae */ /* 0x000fe8000e101d64 */
[----:B------:R-:W-:Y:S04]  /*fef0*/  @!P6 LDGSTS.E.BYPASS.LTC128B.128 [R26+0x28c00], desc[UR36][R2.64+0x80], !P3 ;  /* 0x28c00080021aefae */ /* 0x000fe8000d901d64 */
[----:B------:R-:W-:Y:S04]  /*ff00*/  @!P6 LDGSTS.E.BYPASS.LTC128B.128 [R26+0x2cc00], desc[UR36][R2.64+0x100], !P2 ;  /* 0x2cc00100021aefae */ /* 0x000fe8000d101d64 */
[----:B------:R1:W-:Y:S04]  /*ff10*/  @!P6 LDGSTS.E.BYPASS.LTC128B.128 [R26+0x30c00], desc[UR36][R2.64+0x180], !P1 ;  /* 0x30c00180021aefae */ /* 0x0003e8000c901d64 */
[----:B------:R0:W3:Y:S01]  /*ff20*/  SHFL.IDX PT, R5, R4, 0x7, 0x181f ;  /* 0x00f81f0004057f89 */ /* 0x0000e200000e0000 */
[----:B-1----:R-:W-:-:S02]  /*ff30*/  @!P5 IMAD.MOV.U32 R2, RZ, RZ, R6 ;  /* 0x000000ffff02d224 */ /* 0x002fc400078e0006 */
[----:B------:R-:W-:-:S05]  /*ff40*/  @!P5 IMAD.MOV.U32 R3, RZ, RZ, R7 ;  /* 0x000000ffff03d224 */ /* 0x000fca00078e0007 */
[----:B------:R0:W-:Y:S04]  /*ff50*/  @!P5 LDGSTS.E.BYPASS.LTC128B.128 [R26+0x25400], desc[UR36][R2.64], !P4 ;  /* 0x25400000021adfae */ /* 0x0001e8000e101d64 */
[----:B------:R0:W-:Y:S04]  /*ff60*/  @!P5 LDGSTS.E.BYPASS.LTC128B.128 [R26+0x29400], desc[UR36][R2.64+0x80], !P3 ;  /* 0x29400080021adfae */ /* 0x0001e8000d901d64 */
[----:B------:R0:W-:Y:S04]  /*ff70*/  @!P5 LDGSTS.E.BYPASS.LTC128B.128 [R26+0x2d400], desc[UR36][R2.64+0x100], !P2 ;  /* 0x2d400100021adfae */ /* 0x0001e8000d101d64 */
[----:B--23--:R0:W-:Y:S02]  /*ff80*/  @!P5 LDGSTS.E.BYPASS.LTC128B.128 [R26+0x31400], desc[UR36][R2.64+0x180], !P1 ;  /* 0x31400180021adfae */ /* 0x00c1e4000c901d64 */
.L_x_1329:
[----:B------:R-:W-:Y:S01]  /*ff90*/  LOP3.LUT P0, RZ, R23, 0x4000, RZ, 0xc0, !PT ;  /* 0x0000400017ff7812 */ /* 0x000fe2000780c0ff */
[----:B------:R-:W-:-:S12]  /*ffa0*/  BSSY B0, `(.L_x_1222) ;  /* 0x000000b000007945 */ /* 0x000fd80003800000 */
[----:B------:R-:W-:Y:S05]  /*ffb0*/  @P0 BRA `(.L_x_1223) ;  /* 0x0000000000240947 */ /* 0x000fea0003800000 */
[----:B0-----:R-:W-:-:S05]  /*ffc0*/  LEA R2, P0, R8, R14, 0x1 ;  /* 0x0000000e08027211 */ /* 0x001fca00078008ff */
[----:B------:R-:W-:-:S05]  /*ffd0*/  IMAD.X R3, RZ, RZ, R5, P0 ;  /* 0x000000ffff037224 */ /* 0x000fca00000e0605 */
[----:B------:R-:W-:Y:S01]  /*ffe0*/  @!PT LDS RZ, [RZ] ;  /* 0x00000000fffff984 */ /* 0x000fe20000000800 */
[----:B------:R-:W-:Y:S01]  /*fff0*/  @!PT LDS RZ, [RZ] ;  /* 0x00000000fffff984 */ /* 0x000fe20000000800 */
[----:B------:R-:W-:Y:S01]  /*10000*/  @!PT LDS RZ, [RZ] ;  /* 0x00000000fffff984 */ /* 0x000fe20000000800 */
[----:B------:R1:W-:Y:S04]  /*10010*/  LDGSTS.E.BYPASS.LTC128B.128 [R26+0x25c00], desc[UR36][R2.64], !P4 ;  /* 0x25c00000021a7fae */ /* 0x0003e8000e101d64 */
[----:B------:R1:W-:Y:S04]  /*10020*/  LDGSTS.E.BYPASS.LTC128B.128 [R26+0x29c00], desc[UR36][R2.64+0x80], !P3 ;  /* 0x29c00080021a7fae */ /* 0x0003e8000d901d64 */
[----:B------:R1:W-:Y:S04]  /*10030*/  LDGSTS.E.BYPASS.LTC128B.128 [R26+0x2dc00], desc[UR36][R2.64+0x100], !P2 ;  /* 0x2dc00100021a7fae */ /* 0x0003e8000d101d64 */
[----:B------:R1:W-:Y:S02]  /*10040*/  LDGSTS.E.BYPASS.LTC128B.128 [R26+0x31c00], desc[UR36][R2.64+0x180], !P1 ;  /* 0x31c00180021a7fae */ /* 0x0003e4000c901d64 */
.L_x_1223:
[----:B------:R-:W-:Y:S05]  /*10050*/  BSYNC B0 ;  /* 0x0000000000007941 */ /* 0x000fea0003800000 */
.L_x_1222:
[----:B------:R-:W-:Y:S01]  /*10060*/  NOP ;  /* 0x0000000000007918 */ /* 0x000fe20000000000 */
[----:B------:R-:W-:-:S13]  /*10070*/  PLOP3.LUT P0, PT, PT, PT, PT, 0x80, 0x0 ;  /* 0x000000000000781c */ /* 0x000fda0003f0f070 */
.L_x_1224:
[----:B------:R-:W-:Y:S02]  /*10080*/  PLOP3.LUT P1, PT, P1, P0, PT, 0xa2, 0x0 ;  /* 0x000000000000781c */ /* 0x000fe40000f21472 */
[----:B------:R-:W-:-:S08]  /*10090*/  @P0 R2UR P1, UR4, R22 ;  /* 0x00000000160402ca */ /* 0x000fd00000020000 */
[----:B------:R-:W-:-:S05]  /*100a0*/  @P0 PLOP3.LUT P0, PT, P1, PT, PT, 0x80, 0x0 ;  /* 0x000000000000081c */ /* 0x000fca0000f0f070 */
[----:B------:R-:W-:Y:S01]  /*100b0*/  @!P1 SYNCS.ARRIVE.TRANS64.RED.A0T1 RZ, [UR4+0x32410], RZ ;  /* 0x032410ffffff99a7 */ /* 0x000fe20008200404 */
[----:B------:R-:W-:Y:S07]  /*100c0*/  @!P1 ARRIVES.LDGSTSBAR.64.TRANSCNT [UR4+0x32410] ;  /* 0x03241000ff0099b0 */ /* 0x000fee0008000a84 */
[----:B------:R-:W-:Y:S05]  /*100d0*/  @P0 BRA.U.ANY `(.L_x_1224) ;  /* 0xfffffffd00e80947 */ /* 0x000fea000393ffff */
[----:B01----:R-:W2:Y:S02]  /*100e0*/  LDL.LU R2, [R1+0x18] ;  /* 0x0000180001027983 */ /* 0x003ea40000300800 */
        /* <DEDUP_REMOVED lines=11> */
.L_x_1330:
[----:B------:R-:W-:Y:S05]  /*101a0*/  BSYNC B0 ;  /* 0x0000000000007941 */ /* 0x000fea0003800000 */
.L_x_1225:
[----:B------:R-:W-:-:S13]  /*101b0*/  LOP3.LUT P0, RZ, R23, 0x400, RZ, 0xc0, !PT ;  /* 0x0000040017ff7812 */ /* 0x000fda000780c0ff */
[----:B------:R-:W-:Y:S05]  /*101c0*/  @!P0 BRA `(.L_x_1227) ;  /* 0x0000000000048947 */ /* 0x000fea0003800000 */
[----:B------:R-:W-:Y:S01]  /*101d0*/  BPT.TRAP 0x1 ;  /* 0x000000040000795c */ /* 0x000fe20000300000 */
.L_x_1227:
[----:B------:R-:W-:Y:S01]  /*101e0*/  SHF.L.U32 R0, R27, 0x1f, RZ ;  /* 0x0000001f1b007819 */ /* 0x000fe200000006ff */
[----:B------:R-:W-:Y:S03]  /*101f0*/  BSSY B0, `(.L_x_1228) ;  /* 0x0000003000007945 */ /* 0x000fe60003800000 */
[----:B------:R-:W1:Y:S02]  /*10200*/  SYNCS.PHASECHK.TRANS64.TRYWAIT P0, [R25+URZ+0x32460], R0 ;  /* 0x03246000190075a7 */ /* 0x000e64000800017f */
[----:B-1----:R-:W-:Y:S05]  /*10210*/  @!P0 BRA `(.L_x_1229) ;  /* 0x0000004800208947 */ /* 0x002fea0003800000 */
.L_x_1331:
[----:B------:R-:W-:Y:S05]  /*10220*/  BSYNC B0 ;  /* 0x0000000000007941 */ /* 0x000fea0003800000 */
.L_x_1228:
[----:B------:R-:W1:Y:S01]  /*10230*/  LDL.LU R2, [R1+0x10] ;  /* 0x0000100001027983 */ /* 0x000e620000300800 */
[----:B------:R-:W-:Y:S01]  /*10240*/  ULDC.64 UR4, c[0x0][0x328] ;  /* 0x0000ca0000047ab9 */ /* 0x000fe20000000a00 */
[----:B------:R-:W-:Y:S02]  /*10250*/  ULDC.64 UR6, c[0x0][0x318] ;  /* 0x0000c60000067ab9 */ /* 0x000fe40000000a00 */
[----:B------:R-:W2:Y:S04]  /*10260*/  LDL.LU R6, [R1+0x14] ;  /* 0x0000140001067983 */ /* 0x000ea80000300800 */
[----:B------:R-:W3:Y:S01]  /*10270*/  LDL.LU R4, [R1+0x24] ;  /* 0x0000240001047983 */ /* 0x000ee20000300800 */
[C---:B------:R-:W-:Y:S02]  /*10280*/  LOP3.LUT P3, RZ, R23.reuse, 0x10, RZ, 0xc0, !PT ;  /* 0x0000001017ff7812 */ /* 0x040fe4000786c0ff */
[----:B------:R-:W-:-:S02]  /*10290*/  LOP3.LUT P2, RZ, R23, 0x8, RZ, 0xc0, !PT ;  /* 0x0000000817ff7812 */ /* 0x000fc4000784c0ff */
[C---:B------:R-:W-:Y:S02]  /*102a0*/  LOP3.LUT P1, RZ, R23.reuse, 0x4, RZ, 0xc0, !PT ;  /* 0x0000000417ff7812 */ /* 0x040fe4000782c0ff */
[----:B------:R-:W-:Y:S02]  /*102b0*/  LOP3.LUT P4, RZ, R23, 0x1, RZ, 0xc0, !PT ;  /* 0x0000000117ff7812 */ /* 0x000fe4000788c0ff */
[----:B------:R-:W-:Y:S01]  /*102c0*/  SEL R7, RZ, 0x8, P1 ;  /* 0x00000008ff077807 */ /* 0x000fe20000800000 */
[----:B-1----:R-:W-:Y:S02]  /*102d0*/  IMAD R0, R2, UR4, RZ ;  /* 0x0000000402007c24 */ /* 0x002fe4000f8e02ff */
[----:B0-----:R-:W-:-:S04]  /*102e0*/  IMAD.WIDE.U32 R2, R37, UR4, RZ ;  /* 0x0000000425027c25 */ /* 0x001fc8000f8e00ff */
[----:B------:R-:W-:Y:S01]  /*102f0*/  IMAD R5, R37, UR5, R0 ;  /* 0x0000000525057c24 */ /* 0x000fe2000f8e0200 */
[----:B------:R-:W-:Y:S01]  /*10300*/  ULDC.64 UR4, c[0x0][0x338] ;  /* 0x0000ce0000047ab9 */ /* 0x000fe20000000a00 */
[----:B------:R-:W-:Y:S02]  /*10310*/  SEL R0, RZ, 0x2, P3 ;  /* 0x00000002ff007807 */ /* 0x000fe40001800000 */
[----:B------:R-:W-:Y:S02]  /*10320*/  IMAD.IADD R3, R3, 0x1, R5 ;  /* 0x0000000103037824 */ /* 0x000fe400078e0205 */
[----:B--2---:R-:W-:Y:S02]  /*10330*/  IMAD R5, R6, UR4, RZ ;  /* 0x0000000406057c24 */ /* 0x004fe4000f8e02ff */
        /* <DEDUP_REMOVED lines=8> */
[----:B------:R-:W-:Y:S02]  /*103c0*/  LEA.HI.X R6, R2, UR7, R3, 0x1, P0 ;  /* 0x0000000702067c11 */ /* 0x000fe400080f0c03 */
[----:B------:R-:W-:-:S04]  /*103d0*/  SEL R3, RZ, 0x4, P2 ;  /* 0x00000004ff037807 */ /* 0x000fc80001000000 */
[----:B---3--:R-:W-:Y:S01]  /*103e0*/  IADD3 R0, R3, R0, R4 ;  /* 0x0000000003007210 */ /* 0x008fe20007ffe004 */
[----:B------:R-:W-:-:S04]  /*103f0*/  IMAD R4, R24, 0x6000, R29 ;  /* 0x0000600018047824 */ /* 0x000fc800078e021d */
[----:B------:R-:W-:Y:S01]  /*10400*/  IMAD.IADD R7, R0, 0x1, R7 ;  /* 0x0000000100077824 */ /* 0x000fe200078e0207 */
[----:B------:R-:W-:Y:S06]  /*10410*/  BRA.DIV UR4, `(.L_x_1230) ;  /* 0x0000004604b47947 */ /* 0x000fec000b800000 */
[----:B------:R-:W0:Y:S01]  /*10420*/  S2R R2, SR_TID.X ;  /* 0x0000000000027919 */ /* 0x000e220000002100 */
[----:B------:R-:W-:Y:S01]  /*10430*/  IMAD R4, R4, 0x2, R22 ;  /* 0x0000000204047824 */ /* 0x000fe200078e0216 */
[C---:B------:R-:W-:Y:S01]  /*10440*/  LOP3.LUT P2, RZ, R7.reuse, 0x2, RZ, 0xc0, !PT ;  /* 0x0000000207ff7812 */ /* 0x040fe2000784c0ff */
[----:B------:R-:W1:Y:S01]  /*10450*/  SHFL.IDX PT, R14, R5, RZ, 0x181f ;  /* 0x00181fff050e7589 */ /* 0x000e6200000e0000 */
[----:B------:R-:W-:-:S03]  /*10460*/  LOP3.LUT P1, RZ, R7, 0x4, RZ, 0xc0, !PT ;  /* 0x0000000407ff7812 */ /* 0x000fc6000782c0ff */
        /* <DEDUP_REMOVED lines=65> */
.L_x_1345:
        /* <DEDUP_REMOVED lines=15> */
.L_x_1231:
        /* <DEDUP_REMOVED lines=10> */
.L_x_1232:
[----:B0-----:R-:W2:Y:S01]  /*10a10*/  LDL.LU R2, [R1+0xc] ;  /* 0x00000c0001027983 */ /* 0x001ea20000300800 */
[----:B------:R0:W-:Y:S01]  /*10a20*/  SYNCS.ARRIVE.TRANS64.A1T0 RZ, [R25+URZ+0x32450], RZ ;  /* 0x032450ff19ff79a7 */ /* 0x0001e2000810003f */
[----:B------:R-:W-:Y:S01]  /*10a30*/  BSSY B0, `(.L_x_1233) ;  /* 0x00000d9000007945 */ /* 0x000fe20003800000 */
[----:B--2---:R-:W-:-:S05]  /*10a40*/  VIADD R21, R2, 0xfffffffe ;  /* 0xfffffffe02157836 */ /* 0x004fca0000000000 */
[----:B------:R-:W-:-:S13]  /*10a50*/  ISETP.GE.AND P0, PT, R21, R30, PT ;  /* 0x0000001e1500720c */ /* 0x000fda0003f06270 */
[----:B0-----:R-:W-:Y:S05]  /*10a60*/  @!P0 BRA `(.L_x_1234) ;  /* 0x0000000c00548947 */ /* 0x001fea0003800000 */
.L_x_1247:
[----:B0-----:R-:W0:Y:S01]  /*10a70*/  S2R R2, SR_TID.X ;  /* 0x0000000000027919 */ /* 0x001e220000002100 */
[----:B-1----:R-:W1:Y:S01]  /*10a80*/  LDC R3, c[0x0][0x430] ;  /* 0x00010c00ff037b82 */ /* 0x002e620000000800 */
[----:B------:R-:W-:Y:S01]  /*10a90*/  IMAD R8, R21, 0x60, R32 ;  /* 0x0000006015087824 */ /* 0x000fe200078e0220 */
[----:B------:R-:W-:Y:S01]  /*10aa0*/  LOP3.LUT P1, RZ, R23, 0x400, RZ, 0xc0, !PT ;  /* 0x0000040017ff7812 */ /* 0x000fe2000782c0ff */
[----:B------:R-:W-:Y:S01]  /*10ab0*/  VIADD R24, R24, 0x1 ;  /* 0x0000000118187836 */ /* 0x000fe20000000000 */
[----:B-1----:R-:W-:Y:S02]  /*10ac0*/  ISETP.NE.AND P0, PT, R3, 0x1, PT ;  /* 0x000000010300780c */ /* 0x002fe40003f05270 */
[----:B0-----:R-:W-:-:S04]  /*10ad0*/  LOP3.LUT R2, R2, 0x7f, RZ, 0xc0, !PT ;  /* 0x0000007f02027812 */ /* 0x001fc800078ec0ff */
[----:B------:R-:W-:Y:S02]  /*10ae0*/  SHF.R.U32.HI R4, RZ, 0x3, R2 ;  /* 0x00000003ff047819 */ /* 0x000fe40000011602 */
[----:B------:R-:W0:Y:S05]  /*10af0*/  S2R R2, SR_TID.X ;  /* 0x0000000000027919 */ /* 0x000e2a0000002100 */
[----:B------:R-:W1:Y:S08]  /*10b00*/  @P0 LDC R3, c[0x0][0x434] ;  /* 0x00010d00ff030b82 */ /* 0x000e700000000800 */
[----:B--2---:R-:W2:Y:S01]  /*10b10*/  @P0 LDC R7, c[0x0][0x438] ;  /* 0x00010e00ff070b82 */ /* 0x004ea20000000800 */
        /* <DEDUP_REMOVED lines=15> */
[----:B-1----:R-:W-:Y:S01]  /*10c10*/  @!P2 LEA R6, P0, R2, R6, 0x2 ;  /* 0x000000060206a211 */ /* 0x002fe200078010ff */
[----:B------:R-:W-:-:S03]  /*10c20*/  IMAD.MOV.U32 R4, RZ, RZ, RZ ;  /* 0x000000ffff047224 */ /* 0x000fc600078e00ff */
[----:B------:R-:W-:Y:S01]  /*10c30*/  @!P2 LEA.HI.X R7, R2, R7, R3, 0x2, P0 ;  /* 0x000000070207a211 */ /* 0x000fe200000f1403 */
[----:B------:R-:W-:Y:S01]  /*10c40*/  IMAD.MOV R5, RZ, RZ, -R9 ;  /* 0x000000ffff057224 */ /* 0x000fe200078e0a09 */
[C---:B------:R-:W-:Y:S01]  /*10c50*/  ISETP.NE.AND P0, PT, R24.reuse, 0x2, PT ;  /* 0x000000021800780c */ /* 0x040fe20003f05270 */
[----:B------:R-:W-:Y:S05]  /*10c60*/  YIELD ;  /* 0x0000000000007946 */ /* 0x000fea0003800000 */
[----:B------:R-:W-:Y:S01]  /*10c70*/  ULDC UR4, c[0x0][0x430] ;  /* 0x00010c0000047ab9 */ /* 0x000fe20000000800 */
[----:B------:R-:W-:Y:S01]  /*10c80*/  IMAD.MOV.U32 R3, RZ, RZ, R21 ;  /* 0x000000ffff037224 */ /* 0x000fe200078e0015 */
[----:B------:R-:W-:Y:S01]  /*10c90*/  SEL R2, RZ, 0x1, P0 ;  /* 0x00000001ff027807 */ /* 0x000fe20000000000 */
[----:B------:R-:W-:Y:S01]  /*10ca0*/  IMAD R5, R5, UR4, R8 ;  /* 0x0000000405057c24 */ /* 0x000fe2000f8e0208 */
[----:B------:R0:W5:Y:S01]  /*10cb0*/  @!P2 LDG.E R4, desc[UR36][R6.64] ;  /* 0x000000240604a981 */ /* 0x000162000c1e1900 */
[----:B------:R-:W-:Y:S01]  /*10cc0*/  SEL R24, R24, RZ, P0 ;  /* 0x000000ff18187207 */ /* 0x000fe20000000000 */
[----:B------:R-:W-:Y:S01]  /*10cd0*/  VIADD R21, R21, 0xffffffff ;  /* 0xffffffff15157836 */ /* 0x000fe20000000000 */
[----:B------:R-:W-:-:S02]  /*10ce0*/  LOP3.LUT R27, R27, R2, RZ, 0x3c, !PT ;  /* 0x000000021b1b7212 */ /* 0x000fc400078e3cff */
[----:B------:R-:W-:Y:S01]  /*10cf0*/  ISETP.GT.AND P2, PT, R3, R30, PT ;  /* 0x0000001e0300720c */ /* 0x000fe20003f44270 */
[----:B------:R-:W-:-:S12]  /*10d00*/  @!P1 BRA `(.L_x_1235) ;  /* 0x0000000000049947 */ /* 0x000fd80003800000 */
[----:B------:R-:W-:Y:S01]  /*10d10*/  BPT.TRAP 0x1 ;  /* 0x000000040000795c */ /* 0x000fe20000300000 */
.L_x_1235:
[----:B------:R-:W-:Y:S01]  /*10d20*/  IMAD R10, R24, 0x8, R22 ;  /* 0x00000008180a7824 */ /* 0x000fe200078e0216 */
[----:B------:R-:W-:Y:S01]  /*10d30*/  SHF.L.U32 R20, R27, 0x1f, RZ ;  /* 0x0000001f1b147819 */ /* 0x000fe200000006ff */
[----:B------:R-:W-:Y:S01]  /*10d40*/  BSSY B1, `(.L_x_1236) ;  /* 0x0000004000017945 */ /* 0x000fe20003800000 */
[----:B------:R-:W-:Y:S02]  /*10d50*/  SHF.R.S32.HI R9, RZ, 0x1f, R5 ;  /* 0x0000001fff097819 */ /* 0x000fe40000011405 */
[----:B------:R-:W1:Y:S02]  /*10d60*/  SYNCS.PHASECHK.TRANS64.TRYWAIT P0, [R10+URZ+0x32440], R20 ;  /* 0x032440140a0075a7 */ /* 0x000e64000800017f */
[----:B-1----:R-:W-:Y:S05]  /*10d70*/  @!P0 BRA `(.L_x_1237) ;  /* 0x00000044009c8947 */ /* 0x002fea0003800000 */
.L_x_1346:
[----:B------:R-:W-:Y:S05]  /*10d80*/  BSYNC B1 ;  /* 0x0000000000017941 */ /* 0x000fea0003800000 */
.L_x_1236:
[----:B------:R-:W-:Y:S01]  /*10d90*/  ULDC.64 UR4, c[0x0][0x300] ;  /* 0x0000c00000047ab9 */ /* 0x000fe20000000a00 */
[----:B-----5:R-:W-:Y:S01]  /*10da0*/  SHF.R.S32.HI R17, RZ, 0x1f, R4 ;  /* 0x0000001fff117819 */ /* 0x020fe20000011404 */
[----:B------:R-:W-:Y:S01]  /*10db0*/  IMAD R2, R9, UR4, RZ ;  /* 0x0000000409027c24 */ /* 0x000fe2000f8e02ff */
[----:B------:R-:W-:Y:S01]  /*10dc0*/  ULDC.64 UR6, c[0x0][0x2e8] ;  /* 0x0000ba0000067ab9 */ /* 0x000fe20000000a00 */
[----:B------:R-:W-:Y:S02]  /*10dd0*/  LOP3.LUT P1, RZ, R23, 0x2, RZ, 0xc0, !PT ;  /* 0x0000000217ff7812 */ /* 0x000fe4000782c0ff */
[C---:B0-----:R-:W-:Y:S02]  /*10de0*/  IMAD R7, R5.reuse, UR5, R2 ;  /* 0x0000000505077c24 */ /* 0x041fe4000f8e0202 */
        /* <DEDUP_REMOVED lines=18> */
[----:B------:R-:W-:Y:S01]  /*10f10*/  SHFL.IDX PT, R14, R6, 0x5, 0x181f ;  /* 0x00b81f00060e7f89 */ /* 0x000fe200000e0000 */
[----:B0-----:R-:W-:-:S05]  /*10f20*/  IADD3 R2, P0, R2, R0, RZ ;  /* 0x0000000002027210 */ /* 0x001fca0007f1e0ff */
[----:B--2---:R-:W-:-:S05]  /*10f30*/  IMAD.X R3, RZ, RZ, R3, P0 ;  /* 0x000000ffff037224 */ /* 0x004fca00000e0603 */
[----:B------:R0:W-:Y:S04]  /*10f40*/  LDGSTS.E.BYPASS.LTC128B.128 [R7+0x1c400], desc[UR36][R2.64], !P1 ;  /* 0x1c40000002077fae */ /* 0x0001e8000c901d64 */
[----:B0-----:R-:W0:Y:S04]  /*10f50*/  SHFL.IDX PT, R2, R6, 0x1, 0x181f ;  /* 0x00381f0006027f89 */ /* 0x001e2800000e0000 */
[----:B------:R-:W2:Y:S01]  /*10f60*/  SHFL.IDX PT, R3, R8, 0x1, 0x181f ;  /* 0x00381f0008037f89 */ /* 0x000ea200000e0000 */
        /* <DEDUP_REMOVED lines=14> */
[----:B------:R-:W2:Y:S04]  /*11050*/  SHFL.IDX PT, R3, R8, 0x4, 0x181f ;  /* 0x00981f0008037f89 */ /* 0x000ea800000e0000 */
[----:B------:R-:W3:Y:S01]  /*11060*/  SHFL.IDX PT, R8, R8, 0x5, 0x181f ;  /* 0x00b81f0008087f89 */ /* 0x000ee200000e0000 */
[----:B0-----:R-:W-:-:S05]  /*11070*/  IADD3 R2, P0, R2, R0, RZ ;  /* 0x0000000002027210 */ /* 0x001fca0007f1e0ff */
[----:B--2---:R-:W-:-:S05]  /*11080*/  IMAD.X R3, RZ, RZ, R3, P0 ;  /* 0x000000ffff037224 */ /* 0x004fca00000e0603 */
[----:B---3--:R0:W-:Y:S03]  /*11090*/  LDGSTS.E.BYPASS.LTC128B.128 [R7+0x1e400], desc[UR36][R2.64], !P1 ;  /* 0x1e40000002077fae */ /* 0x0081e6000c901d64 */
.L_x_1360:
[----:B0-----:R-:W-:-:S05]  /*110a0*/  IADD3 R2, P0, R14, R0, RZ ;  /* 0x000000000e027210 */ /* 0x001fca0007f1e0ff */
[----:B------:R-:W-:Y:S01]  /*110b0*/  IMAD.X R3, RZ, RZ, R8, P0 ;  /* 0x000000ffff037224 */ /* 0x000fe200000e0608 */
[----:B------:R-:W-:-:S04]  /*110c0*/  PLOP3.LUT P0, PT, PT, PT, PT, 0x80, 0x0 ;  /* 0x000000000000781c */ /* 0x000fc80003f0f070 */
[----:B------:R-:W-:Y:S01]  /*110d0*/  @!PT LDS RZ, [RZ] ;  /* 0x00000000fffff984 */ /* 0x000fe20000000800 */
[----:B------:R-:W-:Y:S01]  /*110e0*/  @!PT LDS RZ, [RZ] ;  /* 0x00000000fffff984 */ /* 0x000fe20000000800 */
[----:B------:R-:W-:Y:S01]  /*110f0*/  @!PT LDS RZ, [RZ] ;  /* 0x00000000fffff984 */ /* 0x000fe20000000800 */
[----:B------:R0:W-:Y:S01]  /*11100*/  LDGSTS.E.BYPASS.LTC128B.128 [R7+0x1ec00], desc[UR36][R2.64], !P1 ;  /* 0x1ec0000002077fae */ /* 0x0001e2000c901d64 */
[----:B------:R-:W-:-:S08]  /*11110*/  NOP ;  /* 0x0000000000007918 */ /* 0x000fd00000000000 */
.L_x_1239:
        /* <DEDUP_REMOVED lines=10> */
.L_x_1240:
[----:B------:R2:W-:Y:S01]  /*111c0*/  SYNCS.ARRIVE.TRANS64.A1T0 RZ, [R10+URZ+0x32430], RZ ;  /* 0x032430ff0aff79a7 */ /* 0x0005e2000810003f */
[----:B------:R-:W-:Y:S05]  /*111d0*/  @!P3 BRA `(.L_x_1241) ;  /* 0x000000000004b947 */ /* 0x000fea0003800000 */
[----:B------:R-:W-:Y:S01]  /*111e0*/  BPT.TRAP 0x1 ;  /* 0x000000040000795c */ /* 0x000fe20000300000 */
.L_x_1241:
[----:B------:R-:W3:Y:S01]  /*111f0*/  SYNCS.PHASECHK.TRANS64.TRYWAIT P0, [R10+URZ+0x32460], R20 ;  /* 0x032460140a0075a7 */ /* 0x000ee2000800017f */
[----:B------:R-:W-:Y:S04]  /*11200*/  BSSY B1, `(.L_x_1242) ;  /* 0x0000002000017945 */ /* 0x000fe80003800000 */
[----:B---3--:R-:W-:Y:S05]  /*11210*/  @!P0 BRA `(.L_x_1243) ;  /* 0x0000004800288947 */ /* 0x008fea0003800000 */
.L_x_1361:
[----:B------:R-:W-:Y:S05]  /*11220*/  BSYNC B1 ;  /* 0x0000000000017941 */ /* 0x000fea0003800000 */
.L_x_1242:
[----:B------:R-:W-:Y:S01]  /*11230*/  ULDC.64 UR4, c[0x0][0x328] ;  /* 0x0000ca0000047ab9 */ /* 0x000fe20000000a00 */
[----:B------:R-:W-:Y:S01]  /*11240*/  ULDC.64 UR6, c[0x0][0x318] ;  /* 0x0000c60000067ab9 */ /* 0x000fe20000000a00 */
[----:B0-----:R-:W-:Y:S01]  /*11250*/  IMAD R2, R9, UR4, RZ ;  /* 0x0000000409027c24 */ /* 0x001fe2000f8e02ff */
[C---:B------:R-:W-:Y:S01]  /*11260*/  LOP3.LUT P5, RZ, R23.reuse, 0x1, RZ, 0xc0, !PT ;  /* 0x0000000117ff7812 */ /* 0x040fe200078ac0ff */
[----:B-1-3--:R-:W-:Y:S01]  /*11270*/  IMAD R20, R24, 0x6000, R29 ;  /* 0x0000600018147824 */ /* 0x00afe200078e021d */
        /* <DEDUP_REMOVED lines=20> */
[----:B------:R-:W1:Y:S04]  /*113c0*/  SHFL.IDX PT, R3, R25, RZ, 0x181f ;  /* 0x00181fff19037589 */ /* 0x000e6800000e0000 */
[----:B------:R-:W-:Y:S04]  /*113d0*/  SHFL.IDX PT, R4, R25, 0x1, 0x181f ;  /* 0x00381f0019047f89 */ /* 0x000fe800000e0000 */
[----:B------:R-:W-:Y:S04]  /*113e0*/  SHFL.IDX PT, R8, R17, 0x2, 0x181f ;  /* 0x00581f0011087f89 */ /* 0x000fe800000e0000 */
[----:B------:R-:W-:Y:S01]  /*113f0*/  SHFL.IDX PT, R5, R25, 0x3, 0x181f ;  /* 0x00781f0019057f89 */ /* 0x000fe200000e0000 */
[----:B0-----:R-:W-:-:S03]  /*11400*/  IADD3 R2, P0, R14, R0, RZ ;  /* 0x000000000e027210 */ /* 0x001fc60007f1e0ff */
[----:B------:R-:W0:Y:S02]  /*11410*/  SHFL.IDX PT, R14, R17, 0x1, 0x181f ;  /* 0x00381f00110e7f89 */ /* 0x000e2400000e0000 */
[----:B-1----:R-:W-:-:S05]  /*11420*/  IMAD.X R3, RZ, RZ, R3, P0 ;  /* 0x000000ffff037224 */ /* 0x002fca00000e0603 */
        /* <DEDUP_REMOVED lines=9> */
[----:B-1----:R-:W-:Y:S04]  /*114c0*/  SHFL.IDX PT, R3, R25, 0x4, 0x181f ;  /* 0x00981f0019037f89 */ /* 0x002fe800000e0000 */
        /* <DEDUP_REMOVED lines=24> */
.L_x_1375:
        /* <DEDUP_REMOVED lines=11> */
.L_x_1245:
        /* <DEDUP_REMOVED lines=10> */
.L_x_1246:
[----:B------:R1:W-:Y:S01]  /*117a0*/  SYNCS.ARRIVE.TRANS64.A1T0 RZ, [R10+URZ+0x32450], RZ ;  /* 0x032450ff0aff79a7 */ /* 0x0003e2000810003f */
[----:B------:R-:W-:Y:S05]  /*117b0*/  @P2 BRA `(.L_x_1247) ;  /* 0xfffffff000ac2947 */ /* 0x000fea000383ffff */
.L_x_1234:
[----:B------:R-:W-:Y:S05]  /*117c0*/  BSYNC B0 ;  /* 0x0000000000007941 */ /* 0x000fea0003800000 */
.L_x_1233:
[----:B0-----:R-:W0:Y:S01]  /*117d0*/  S2R R2, SR_TID.X ;  /* 0x0000000000027919 */ /* 0x001e220000002100 */
[----:B------:R-:W-:Y:S01]  /*117e0*/  VIADD R24, R24, 0x1 ;  /* 0x0000000118187836 */ /* 0x000fe20000000000 */
[----:B------:R-:W-:Y:S04]  /*117f0*/  BSSY B0, `(.L_x_1248) ;  /* 0x0000012000007945 */ /* 0x000fe80003800000 */
[----:B------:R-:W-:-:S04]  /*11800*/  ISETP.NE.AND P0, PT, R24, 0x2, PT ;  /* 0x000000021800780c */ /* 0x000fc80003f05270 */
[----:B------:R-:W-:Y:S02]  /*11810*/  SEL R0, RZ, 0x1, P0 ;  /* 0x00000001ff007807 */ /* 0x000fe40000000000 */
[----:B0-----:R-:W-:-:S04]  /*11820*/  LOP3.LUT R2, R2, 0x7f, RZ, 0xc0, !PT ;  /* 0x0000007f02027812 */ /* 0x001fc800078ec0ff */
[----:B------:R-:W-:-:S13]  /*11830*/  ISETP.NE.AND P1, PT, R2, RZ, PT ;  /* 0x000000ff0200720c */ /* 0x000fda0003f25270 */
[----:B------:R-:W-:Y:S05]  /*11840*/  @P1 BRA `(.L_x_1249) ;  /* 0x0000000000301947 */ /* 0x000fea0003800000 */
[----:B------:R-:W0:Y:S01]  /*11850*/  S2R R5, SR_LANEID ;  /* 0x0000000000057919 */ /* 0x000e220000000000 */
[----:B------:R-:W-:Y:S01]  /*11860*/  VOTEU.ANY UR4, UPT, PT ;  /* 0x0000000000047886 */ /* 0x000fe200038e0100 */
[----:B------:R-:W3:Y:S01]  /*11870*/  LDC.64 R2, c[0x0][0xd60] ;  /* 0x00035800ff027b82 */ /* 0x000ee20000000a00 */
[----:B------:R-:W0:Y:S02]  /*11880*/  FLO.U32 R4, UR4 ;  /* 0x0000000400047d00 */ /* 0x000e2400080e0000 */
[----:B0-----:R-:W-:-:S06]  /*11890*/  ISETP.EQ.U32.AND P1, PT, R4, R5, PT ;  /* 0x000000050400720c */ /* 0x001fcc0003f22070 */
[----:B------:R-:W3:Y:S07]  /*118a0*/  POPC R5, UR4 ;  /* 0x0000000400057d09 */ /* 0x000eee0008000000 */
[----:B---3--:R-:W3:Y:S01]  /*118b0*/  @P1 ATOMG.E.ADD.STRONG.GPU PT, R3, desc[UR36][R2.64], R5 ;  /* 0x00000005020319a8 */ /* 0x008ee200081ee1e4 */
[----:B------:R-:W0:Y:S02]  /*118c0*/  S2R R6, SR_LTMASK ;  /* 0x0000000000067919 */ /* 0x000e240000003900 */
[----:B0-----:R-:W-:-:S04]  /*118d0*/  LOP3.LUT R6, R6, UR4, RZ, 0xc0, !PT ;  /* 0x0000000406067c12 */ /* 0x001fc8000f8ec0ff */
[----:B------:R-:W0:Y:S01]  /*118e0*/  POPC R7, R6 ;  /* 0x0000000600077309 */ /* 0x000e220000000000 */
[----:B---3--:R-:W0:Y:S02]  /*118f0*/  SHFL.IDX PT, R4, R3, R4, 0x1f ;  /* 0x00001f0403047589 */ /* 0x008e2400000e0000 */
[----:B0-----:R-:W-:-:S07]  /*11900*/  IADD3 R16, R4, UR39, R7 ;  /* 0x0000002704107c10 */ /* 0x001fce000fffe007 */
.L_x_1249:
[----:B------:R-:W-:Y:S05]  /*11910*/  BSYNC B0 ;  /* 0x0000000000007941 */ /* 0x000fea0003800000 */
.L_x_1248:
[----:B------:R-:W-:Y:S02]  /*11920*/  SEL R24, R24, RZ, P0 ;  /* 0x000000ff18187207 */ /* 0x000fe40000000000 */
[----:B------:R-:W-:-:S07]  /*11930*/  LOP3.LUT R27, R27, R0, RZ, 0x3c, !PT ;  /* 0x000000001b1b7212 */ /* 0x000fce00078e3cff */
.L_x_1202:
[----:B------:R-:W-:Y:S05]  /*11940*/  BSYNC B7 ;  /* 0x0000000000077941 */ /* 0x000fea0003800000 */
.L_x_1200:
[----:B------:R-:W-:-:S13]  /*11950*/  LOP3.LUT P0, RZ, R23, 0x20000, RZ, 0xc0, !PT ;  /* 0x0002000017ff7812 */ /* 0x000fda000780c0ff */
[----:B------:R-:W-:Y:S05]  /*11960*/  @!P0 BRA `(.L_x_1250) ;  /* 0x0000000000248947 */ /* 0x000fea0003800000 */
[----:B------:R-:W-:Y:S05]  /*11970*/  WARPSYNC.ALL ;  /* 0x0000000000007948 */ /* 0x000fea0003800000 */
[----:B------:R-:W0:Y:S08]  /*11980*/  S2UR UR5, SR_CgaCtaId ;  /* 0x00000000000579c3 */ /* 0x000e300000008800 */
[----:B------:R-:W-:Y:S06]  /*11990*/  BAR.SYNC.DEFER_BLOCKING 0x5, 0x180 ;  /* 0x0146000000007b1d */ /* 0x000fec0000010000 */
[----:B------:R-:W-:-:S02]  /*119a0*/  UMOV UR4, 0x400 ;  /* 0x0000040000047882 */ /* 0x000fc40000000000 */
[----:B0-----:R-:W-:-:S06]  /*119b0*/  ULEA UR4, UR5, UR4, 0x18 ;  /* 0x0000000405047291 */ /* 0x001fcc000f8ec03f */
[----:B------:R-:W-:-:S05]  /*119c0*/  IMAD.U32 R22, RZ, RZ, UR4 ;  /* 0x00000004ff167e24 */ /* 0x000fca000f8e00ff */
[----:B------:R0:W3:Y:S01]  /*119d0*/  LDS.128 R16, [R22+0x324d0] ;  /* 0x0324d00016107984 */ /* 0x0000e20000000c00 */
[----:B------:R-:W-:Y:S06]  /*119e0*/  BAR.ARV 0x4, 0x180 ;  /* 0x0106000000007b1d */ /* 0x000fec0000002000 */
[----:B------:R-:W-:Y:S05]  /*119f0*/  BRA `(.L_x_1251) ;  /* 0x0000000800d07947 */ /* 0x000fea0003800000 */
.L_x_1250:
[----:B------:R-:W0:Y:S01]  /*11a00*/  S2R R9, SR_TID.X ;  /* 0x0000000000097919 */ /* 0x000e220000002100 */
[----:B------:R-:W-:Y:S01]  /*11a10*/  UMOV UR4, 0xffffffff ;  /* 0xffffffff00047882 */ /* 0x000fe20000000000 */
[----:B0-----:R-:W-:-:S04]  /*11a20*/  LOP3.LUT R9, R9, 0x1f, RZ, 0xc0, !PT ;  /* 0x0000001f09097812 */ /* 0x001fc800078ec0ff */
[----:B------:R-:W-:Y:S01]  /*11a30*/  ISETP.NE.AND P0, PT, R9, 0x1f, PT ;  /* 0x0000001f0900780c */ /* 0x000fe20003f05270 */
[----:B------:R-:W-:-:S12]  /*11a40*/  BRA.DIV UR4, `(.L_x_1252) ;  /* 0x0000004604fc7947 */ /* 0x000fd8000b800000 */
[----:B------:R-:W-:Y:S01]  /*11a50*/  IMAD.IADD R7, R19, 0x1, R9 ;  /* 0x0000000113077824 */ /* 0x000fe200078e0209 */
[----:B------:R-:W-:-:S04]  /*11a60*/  ULDC UR4, c[0x0][0xd3c] ;  /* 0x00034f0000047ab9 */ /* 0x000fc80000000800 */
[----:B------:R-:W-:-:S13]  /*11a70*/  ISETP.GE.OR P1, PT, R7, UR4, !P0 ;  /* 0x0000000407007c0c */ /* 0x000fda000c726670 */
[----:B------:R-:W0:Y:S08]  /*11a80*/  @!P1 LDC.64 R2, c[0x0][0xd80] ;  /* 0x00036000ff029b82 */ /* 0x000e300000000a00 */
[----:B------:R-:W3:Y:S01]  /*11a90*/  @!P1 LDC.64 R4, c[0x0][0xd78] ;  /* 0x00035e00ff049b82 */ /* 0x000ee20000000a00 */
[----:B0-----:R-:W-:-:S05]  /*11aa0*/  @!P1 IMAD.WIDE R2, R7, 0x4, R2 ;  /* 0x0000000407029825 */ /* 0x001fca00078e0202 */
[----:B------:R3:W4:Y:S02]  /*11ab0*/  @!P1 LDG.E R6, desc[UR36][R2.64] ;  /* 0x0000002402069981 */ /* 0x000724000c1e1900 */
        /* <DEDUP_REMOVED lines=10> */
[----:B----4-:R-:W-:-:S02]  /*11b60*/  @!P1 IMAD.MOV.U32 R7, RZ, RZ, R6 ;  /* 0x000000ffff079224 */ /* 0x010fc400078e0006 */
[----:B------:R-:W-:Y:S01]  /*11b70*/  IMAD.MOV.U32 R6, RZ, RZ, RZ ;  /* 0x000000ffff067224 */ /* 0x000fe200078e00ff */
[----:B---3--:R-:W-:Y:S02]  /*11b80*/  @!P1 MOV R4, R5 ;  /* 0x0000000500049202 */ /* 0x008fe40000000f00 */
        /* <DEDUP_REMOVED lines=17> */
[----:B------:R0:W3:Y:S02]  /*11ca0*/  SHFL.IDX PT, R14, R2, 0x1f, 0x1f ;  /* 0x03e01f00020e7f89 */ /* 0x0000e400000e0000 */
.L_x_1385:
[----:B------:R-:W-:Y:S02]  /*11cb0*/  ULDC UR4, c[0x0][0xd38] ;  /* 0x00034e0000047ab9 */ /* 0x000fe40000000800 */
[----:B------:R-:W-:-:S04]  /*11cc0*/  IMAD.U32 R5, RZ, RZ, UR4 ;  /* 0x00000004ff057e24 */ /* 0x000fc8000f8e00ff */
[----:B---3--:R-:W-:-:S04]  /*11cd0*/  IMAD R14, R14, R5, RZ ;  /* 0x000000050e0e7224 */ /* 0x008fc800078e02ff */
[----:B------:R-:W-:-:S05]  /*11ce0*/  IMAD.IADD R9, R8, 0x1, R14 ;  /* 0x0000000108097824 */ /* 0x000fca00078e020e */
[----:B------:R-:W-:-:S13]  /*11cf0*/  ISETP.GT.AND P6, PT, R9, R0, PT ;  /* 0x000000000900720c */ /* 0x000fda0003fc4270 */
[----:B------:R-:W-:Y:S05]  /*11d00*/  @P6 BRA `(.L_x_1253) ;  /* 0x0000000000a46947 */ /* 0x000fea0003800000 */
.L_x_1256:
[----:B0-----:R-:W0:Y:S01]  /*11d10*/  LDC R2, c[0x0][0xd3c] ;  /* 0x00034f00ff027b82 */ /* 0x001e220000000800 */
[----:B------:R-:W-:-:S05]  /*11d20*/  VIADD R19, R19, 0x1f ;  /* 0x0000001f13137836 */ /* 0x000fca0000000000 */
[----:B0-----:R-:W-:-:S13]  /*11d30*/  ISETP.GE.AND P6, PT, R19, R2, PT ;  /* 0x000000021300720c */ /* 0x001fda0003fc6270 */
[----:B------:R-:W-:Y:S05]  /*11d40*/  @P6 BRA `(.L_x_1254) ;  /* 0x0000000400b86947 */ /* 0x000fea0003800000 */
[----:B------:R-:W0:Y:S01]  /*11d50*/  S2R R3, SR_TID.X ;  /* 0x0000000000037919 */ /* 0x000e220000002100 */
[----:B------:R-:W-:Y:S01]  /*11d60*/  IMAD.MOV.U32 R7, RZ, RZ, RZ ;  /* 0x000000ffff077224 */ /* 0x000fe200078e00ff */
[----:B0-----:R-:W-:-:S05]  /*11d70*/  LOP3.LUT R3, R3, 0x1f, RZ, 0xc0, !PT ;  /* 0x0000001f03037812 */ /* 0x001fca00078ec0ff */
[----:B------:R-:W-:-:S05]  /*11d80*/  IMAD.IADD R11, R19, 0x1, R3 ;  /* 0x00000001130b7824 */ /* 0x000fca00078e0203 */
[----:B------:R-:W-:-:S13]  /*11d90*/  ISETP.GE.OR P6, PT, R11, R2, !P0 ;  /* 0x000000020b00720c */ /* 0x000fda00047c6670 */
[----:B------:R-:W0:Y:S08]  /*11da0*/  @!P6 LDC.64 R2, c[0x0][0xd80] ;  /* 0x00036000ff02eb82 */ /* 0x000e300000000a00 */
[----:B------:R-:W3:Y:S01]  /*11db0*/  @!P6 LDC.64 R4, c[0x0][0xd78] ;  /* 0x00035e00ff04eb82 */ /* 0x000ee20000000a00 */
[----:B0-----:R-:W-:-:S05]  /*11dc0*/  @!P6 IMAD.WIDE R2, R11, 0x4, R2 ;  /* 0x000000040b02e825 */ /* 0x001fca00078e0202 */
[----:B------:R3:W4:Y:S02]  /*11dd0*/  @!P6 LDG.E R7, desc[UR36][R2.64] ;  /* 0x000000240207e981 */ /* 0x000724000c1e1900 */
[----:B---3--:R-:W-:-:S04]  /*11de0*/  @!P6 IMAD.WIDE R2, R11, 0x4, R4 ;  /* 0x000000040b02e825 */ /* 0x008fc800078e0204 */
[----:B------:R-:W-:-:S06]  /*11df0*/  IMAD.MOV.U32 R4, RZ, RZ, RZ ;  /* 0x000000ffff047224 */ /* 0x000fcc00078e00ff */
[----:B------:R-:W4:Y:S01]  /*11e00*/  @!P6 LDG.E R4, desc[UR36][R2.64] ;  /* 0x000000240204e981 */ /* 0x000f22000c1e1900 */
[----:B------:R-:W-:Y:S01]  /*11e10*/  UMOV UR4, 0xffffffff ;  /* 0xffffffff00047882 */ /* 0x000fe20000000000 */
[----:B----4-:R-:W-:Y:S02]  /*11e20*/  IMAD R13, R4, R7, RZ ;  /* 0x00000007040d7224 */ /* 0x010fe400078e02ff */
[----:B------:R-:W-:Y:S05]  /*11e30*/  BRA.DIV UR4, `(.L_x_1255) ;  /* 0x0000004a043c7947 */ /* 0x000fea000b800000 */
        /* <DEDUP_REMOVED lines=16> */
.L_x_1393:
[----:B------:R-:W-:Y:S02]  /*11f40*/  ULDC UR4, c[0x0][0xd38] ;  /* 0x00034e0000047ab9 */ /* 0x000fe40000000800 */
[----:B------:R-:W-:-:S04]  /*11f50*/  IMAD.U32 R5, RZ, RZ, UR4 ;  /* 0x00000004ff057e24 */ /* 0x000fc8000f8e00ff */
[----:B---3--:R-:W-:-:S04]  /*11f60*/  IMAD R14, R14, R5, RZ ;  /* 0x000000050e0e7224 */ /* 0x008fc800078e02ff */
[----:B------:R-:W-:-:S05]  /*11f70*/  IMAD.IADD R9, R14, 0x1, R9 ;  /* 0x000000010e097824 */ /* 0x000fca00078e0209 */
[----:B------:R-:W-:-:S13]  /*11f80*/  ISETP.GT.AND P6, PT, R9, R0, PT ;  /* 0x000000000900720c */ /* 0x000fda0003fc4270 */
[----:B------:R-:W-:Y:S05]  /*11f90*/  @!P6 BRA `(.L_x_1256) ;  /* 0xfffffffc005ce947 */ /* 0x000fea000383ffff */
.L_x_1253:
        /* <DEDUP_REMOVED lines=9> */
.L_x_1398:
[----:B------:R-:W-:-:S13]  /*12030*/  ISETP.NE.AND P0, PT, R3, RZ, PT ;  /* 0x000000ff0300720c */ /* 0x000fda0003f05270 */
[----:B------:R-:W-:Y:S05]  /*12040*/  @!P0 BRA `(.L_x_1258) ;  /* 0x0000000000108947 */ /* 0x000fea0003800000 */
[----:B------:R-:W-:Y:S01]  /*12050*/  UMOV UR4, 0xffffffff ;  /* 0xffffffff00047882 */ /* 0x000fe20000000000 */
[----:B------:R-:W-:Y:S02]  /*12060*/  VIADD R12, R8, 0xffffffff ;  /* 0xffffffff080c7836 */ /* 0x000fe40000000000 */
[----:B------:R-:W-:Y:S05]  /*12070*/  BRA.DIV UR4, `(.L_x_1259) ;  /* 0x0000004a04c07947 */ /* 0x000fea000b800000 */
[----:B------:R0:W0:Y:S02]  /*12080*/  SHFL.IDX PT, R6, R2, R12, 0x1f ;  /* 0x00001f0c02067589 */ /* 0x00002400000e0000 */
.L_x_1258:
[----:B-12-4-:R-:W-:Y:S01]  /*12090*/  IABS R10, R7 ;  /* 0x00000007000a7213 */ /* 0x016fe20000000000 */
[----:B0-----:R-:W-:Y:S01]  /*120a0*/  IMAD R16, R6, R5, R9 ;  /* 0x0000000506107224 */ /* 0x001fe200078e0209 */
[----:B------:R-:W-:Y:S01]  /*120b0*/  IABS R5, R4 ;  /* 0x0000000400057213 */ /* 0x000fe20000000000 */
[----:B------:R-:W-:Y:S01]  /*120c0*/  IMAD.IADD R19, R8, 0x1, R19 ;  /* 0x0000000108137824 */ /* 0x000fe200078e0213 */
[----:B------:R-:W0:Y:S01]  /*120d0*/  I2F.RP R11, R10 ;  /* 0x0000000a000b7306 */ /* 0x000e220000209400 */
[----:B------:R-:W-:-:S07]  /*120e0*/  IMAD.IADD R0, R0, 0x1, -R16 ;  /* 0x0000000100007824 */ /* 0x000fce00078e0a10 */
[----:B------:R-:W1:Y:S08]  /*120f0*/  I2F.RP R12, R5 ;  /* 0x00000005000c7306 */ /* 0x000e700000209400 */
[----:B0-----:R-:W0:Y:S08]  /*12100*/  MUFU.RCP R11, R11 ;  /* 0x0000000b000b7308 */ /* 0x001e300000001000 */
[----:B-1----:R-:W-:Y:S01]  /*12110*/  MUFU.RCP R12, R12 ;  /* 0x0000000c000c7308 */ /* 0x002fe20000001000 */
[----:B0-----:R-:W-:-:S07]  /*12120*/  VIADD R2, R11, 0xffffffe ;  /* 0x0ffffffe0b027836 */ /* 0x001fce0000000000 */
        /* <DEDUP_REMOVED lines=48> */
.L_x_1254:
[----:B------:R-:W-:Y:S01]  /*12430*/  UMOV UR4, URZ ;  /* 0x0000003f00047c82 */ /* 0x000fe20008000000 */
[----:B------:R-:W-:Y:S01]  /*12440*/  UMOV UR5, URZ ;  /* 0x0000003f00057c82 */ /* 0x000fe20008000000 */
[----:B------:R-:W-:Y:S01]  /*12450*/  ULDC UR6, c[0x0][0xd3c] ;  /* 0x00034f0000067ab9 */ /* 0x000fe20000000800 */
[----:B------:R-:W-:Y:S02]  /*12460*/  IMAD.MOV.U32 R16, RZ, RZ, R0 ;  /* 0x000000ffff107224 */ /* 0x000fe400078e0000 */
[----:B------:R-:W-:Y:S02]  /*12470*/  IMAD.U32 R17, RZ, RZ, UR4 ;  /* 0x00000004ff117e24 */ /* 0x000fe4000f8e00ff */
[----:B------:R-:W-:Y:S02]  /*12480*/  IMAD.U32 R18, RZ, RZ, UR5 ;  /* 0x00000005ff127e24 */ /* 0x000fe4000f8e00ff */
[----:B------:R-:W-:-:S07]  /*12490*/  IMAD.U32 R19, RZ, RZ, UR6 ;  /* 0x00000006ff137e24 */ /* 0x000fce000f8e00ff */
.L_x_1260:
[----:B------:R-:W0:Y:S01]  /*124a0*/  S2R R0, SR_TID.X ;  /* 0x0000000000007919 */ /* 0x000e220000002100 */
[----:B------:R-:W-:Y:S05]  /*124b0*/  WARPSYNC.ALL ;  /* 0x0000000000007948 */ /* 0x000fea0003800000 */
[----:B------:R-:W-:Y:S01]  /*124c0*/  BAR.SYNC.DEFER_BLOCKING 0x4, 0x180 ;  /* 0x0106000000007b1d */ /* 0x000fe20000010000 */
[----:B0-----:R-:W-:-:S04]  /*124d0*/  LOP3.LUT R0, R0, 0x1f, RZ, 0xc0, !PT ;  /* 0x0000001f00007812 */ /* 0x001fc800078ec0ff */
[----:B------:R-:W-:-:S13]  /*124e0*/  ISETP.NE.AND P0, PT, R0, RZ, PT ;  /* 0x000000ff0000720c */ /* 0x000fda0003f05270 */
[----:B------:R-:W0:Y:S01]  /*124f0*/  @!P0 S2R R3, SR_CgaCtaId ;  /* 0x0000000000038919 */ /* 0x000e220000008800 */
[----:B------:R-:W-:-:S04]  /*12500*/  @!P0 MOV R0, 0x400 ;  /* 0x0000040000008802 */ /* 0x000fc80000000f00 */
[----:B0-----:R-:W-:-:S05]  /*12510*/  @!P0 LEA R22, R3, R0, 0x18 ;  /* 0x0000000003168211 */ /* 0x001fca00078ec0ff */
[----:B------:R4:W-:Y:S01]  /*12520*/  @!P0 STS.128 [R22+0x324d0], R16 ;  /* 0x0324d01016008388 */ /* 0x0009e20000000c00 */
[----:B------:R-:W-:Y:S06]  /*12530*/  BAR.ARV 0x5, 0x180 ;  /* 0x0146000000007b1d */ /* 0x000fec0000002000 */
.L_x_1251:
[----:B------:R-:W-:Y:S02]  /*12540*/  ULDC UR4, c[0x0][0xd3c] ;  /* 0x00034f0000047ab9 */ /* 0x000fe40000000800 */
[----:B---3--:R-:W-:-:S13]  /*12550*/  ISETP.GE.AND P0, PT, R19, UR4, PT ;  /* 0x0000000413007c0c */ /* 0x008fda000bf06270 */
[----:B------:R-:W-:Y:S05]  /*12560*/  @!P0 BRA `(.L_x_1261) ;  /* 0xffffffac00108947 */ /* 0x000fea000383ffff */
[----:B------:R-:W-:Y:S05]  /*12570*/  BSYNC B8 ;  /* 0x0000000000087941 */ /* 0x000fea0003800000 */
.L_x_1194:
[----:B------:R-:W3:Y:S01]  /*12580*/  LDL.LU R0, [R1+0x18] ;  /* 0x0000180001007983 */ /* 0x000ee20000300800 */
[----:B------:R-:W-:Y:S01]  /*12590*/  BSSY B0, `(.L_x_1262) ;  /* 0x000000b000007945 */ /* 0x000fe20003800000 */
[----:B------:R-:W5:Y:S01]  /*125a0*/  S2R R5, SR_CgaCtaId ;  /* 0x0000000000057919 */ /* 0x000f620000008800 */
[----:B---3--:R-:W-:-:S05]  /*125b0*/  VIADD R0, R0, 0x1 ;  /* 0x0000000100007836 */ /* 0x008fca0000000000 */
        /* <DEDUP_REMOVED lines=8> */
.L_x_1401:
[----:B------:R-:W-:Y:S05]  /*12640*/  BSYNC B0 ;  /* 0x0000000000007941 */ /* 0x000fea0003800000 */
.L_x_1262:
[----:B------:R-:W-:-:S03]  /*12650*/  UMOV UR4, 0xffffffff ;  /* 0xffffffff00047882 */ /* 0x000fc60000000000 */
[----:B------:R-:W-:Y:S05]  /*12660*/  BRA.DIV UR4, `(.L_x_1264) ;  /* 0x0000004604807947 */ /* 0x000fea000b800000 */
[----:B-1----:R-:W1:Y:S02]  /*12670*/  S2R R0, SR_TID.X ;  /* 0x0000000000007919 */ /* 0x002e640000002100 */
[----:B-1----:R-:W-:-:S04]  /*12680*/  SHF.R.U32.HI R0, RZ, 0x5, R0 ;  /* 0x00000005ff007819 */ /* 0x002fc80000011600 */
[----:B------:R-:W-:-:S05]  /*12690*/  LOP3.LUT R0, R0, 0x3, RZ, 0xc0, !PT ;  /* 0x0000000300007812 */ /* 0x000fca00078ec0ff */
[----:B------:R1:W3:Y:S02]  /*126a0*/  SHFL.IDX PT, R14, R0, RZ, 0x1f ;  /* 0x00001fff000e7589 */ /* 0x0002e400000e0000 */
.L_x_1404:
[----:B---3--:R-:W-:Y:S01]  /*126b0*/  ISETP.NE.AND P0, PT, R14, RZ, PT ;  /* 0x000000ff0e00720c */ /* 0x008fe20003f05270 */
[----:B------:R-:W-:-:S12]  /*126c0*/  BSSY B0, `(.L_x_1265) ;  /* 0x0000026000007945 */ /* 0x000fd80003800000 */
[----:B------:R-:W-:Y:S05]  /*126d0*/  @P0 BRA `(.L_x_1266) ;  /* 0x0000000000900947 */ /* 0x000fea0003800000 */
[----:B------:R-:W-:-:S03]  /*126e0*/  UMOV UR4, 0xffffffff ;  /* 0xffffffff00047882 */ /* 0x000fc60000000000 */
[----:B------:R-:W-:Y:S05]  /*126f0*/  BRA.DIV UR4, `(.L_x_1267) ;  /* 0x0000004604907947 */ /* 0x000fea000b800000 */
[----:B------:R-:W-:-:S13]  /*12700*/  ELECT P6, URZ, PT ;  /* 0x00000000003f782f */ /* 0x000fda00038c0000 */
.L_x_1407:
[----:B------:R-:W-:Y:S05]  /*12710*/  @!P6 BRA `(.L_x_1266) ;  /* 0x000000000080e947 */ /* 0x000fea0003800000 */
[----:B-1----:R-:W3:Y:S02]  /*12720*/  LDL R0, [R1+0x38] ;  /* 0x0000380001007983 */ /* 0x002ee40000100800 */
[----:B---3--:R-:W-:-:S13]  /*12730*/  R2UR UR4, R0 ;  /* 0x00000000000472ca */ /* 0x008fda00000e0000 */
[----:B------:R-:W-:-:S06]  /*12740*/  ULOP3.LUT UR4, UR4, 0x2, URZ, 0xfc, !UPT ;  /* 0x0000000204047892 */ /* 0x000fcc000f8efc3f */
[----:B------:R-:W-:-:S05]  /*12750*/  IMAD.U32 R0, RZ, RZ, UR4 ;  /* 0x00000004ff007e24 */ /* 0x000fca000f8e00ff */
[----:B------:R-:W-:-:S13]  /*12760*/  ISETP.NE.AND P0, PT, R0, 0x3, PT ;  /* 0x000000030000780c */ /* 0x000fda0003f05270 */
[----:B------:R-:W-:Y:S05]  /*12770*/  @!P0 BRA `(.L_x_1268) ;  /* 0x0000000000048947 */ /* 0x000fea0003800000 */
[----:B------:R-:W-:Y:S01]  /*12780*/  BPT.TRAP 0x1 ;  /* 0x000000040000795c */ /* 0x000fe20000300000 */
.L_x_1268:
[C---:B------:R-:W-:Y:S01]  /*12790*/  IMAD R3, R24.reuse, 0x8, R5 ;  /* 0x0000000818037824 */ /* 0x040fe200078e0205 */
[----:B------:R-:W-:Y:S01]  /*127a0*/  SHF.L.U32 R2, R27, 0x1f, RZ ;  /* 0x0000001f1b027819 */ /* 0x000fe200000006ff */
[----:B------:R-:W-:-:S03]  /*127b0*/  VIADD R24, R24, 0x1 ;  /* 0x0000000118187836 */ /* 0x000fc60000000000 */
[----:B------:R-:W1:Y:S02]  /*127c0*/  SYNCS.PHASECHK.TRANS64.TRYWAIT P1, [R3+URZ+0x32440], R2 ;  /* 0x03244002030075a7 */ /* 0x000e64000802017f */
[----:B------:R-:W-:-:S04]  /*127d0*/  ISETP.NE.AND P2, PT, R24, 0x2, PT ;  /* 0x000000021800780c */ /* 0x000fc80003f45270 */
[----:B------:R-:W-:Y:S01]  /*127e0*/  SEL R0, RZ, 0x1, P2 ;  /* 0x00000001ff007807 */ /* 0x000fe20001000000 */
[----:B-1----:R-:W-:Y:S08]  /*127f0*/  @!P1 BRA `(.L_x_1269) ;  /* 0x0000004400709947 */ /* 0x002ff00003800000 */
.L_x_1408:
[----:B------:R-:W-:Y:S02]  /*12800*/  SEL R24, R24, RZ, P2 ;  /* 0x000000ff18187207 */ /* 0x000fe40001000000 */
[----:B------:R-:W-:Y:S01]  /*12810*/  LOP3.LUT R0, R27, R0, RZ, 0x3c, !PT ;  /* 0x000000001b007212 */ /* 0x000fe200078e3cff */
[----:B------:R-:W-:Y:S06]  /*12820*/  @!P0 BRA `(.L_x_1270) ;  /* 0x0000000000048947 */ /* 0x000fec0003800000 */
[----:B------:R-:W-:Y:S01]  /*12830*/  BPT.TRAP 0x1 ;  /* 0x000000040000795c */ /* 0x000fe20000300000 */
.L_x_1270:
[----:B------:R-:W-:Y:S01]  /*12840*/  IMAD R5, R24, 0x8, R5 ;  /* 0x0000000818057824 */ /* 0x000fe200078e0205 */
[----:B------:R-:W-:-:S04]  /*12850*/  SHF.L.U32 R0, R0, 0x1f, RZ ;  /* 0x0000001f00007819 */ /* 0x000fc800000006ff */
[----:B------:R-:W3:Y:S02]  /*12860*/  SYNCS.PHASECHK.TRANS64.TRYWAIT P1, [R5+URZ+0x32440], R0 ;  /* 0x03244000050075a7 */ /* 0x000ee4000802017f */
[----:B---3--:R-:W-:Y:S05]  /*12870*/  @!P1 BRA `(.L_x_1271) ;  /* 0x0000004400649947 */ /* 0x008fea0003800000 */
.L_x_1409:
[----:B------:R-:W-:Y:S05]  /*12880*/  @!P0 BRA `(.L_x_1272) ;  /* 0x0000000000048947 */ /* 0x000fea0003800000 */
[----:B------:R-:W-:Y:S01]  /*12890*/  BPT.TRAP 0x1 ;  /* 0x000000040000795c */ /* 0x000fe20000300000 */
.L_x_1272:
[----:B------:R-:W5:Y:S02]  /*128a0*/  SYNCS.PHASECHK.TRANS64.TRYWAIT P1, [R3+URZ+0x32460], R2 ;  /* 0x03246002030075a7 */ /* 0x000f64000802017f */
[----:B-----5:R-:W-:Y:S05]  /*128b0*/  @!P1 BRA `(.L_x_1273) ;  /* 0x0000004400689947 */ /* 0x020fea0003800000 */
.L_x_1410:
[----:B------:R-:W-:Y:S05]  /*128c0*/  @!P0 BRA `(.L_x_1274) ;  /* 0x0000000000048947 */ /* 0x000fea0003800000 */
[----:B------:R-:W-:Y:S01]  /*128d0*/  BPT.TRAP 0x1 ;  /* 0x000000040000795c */ /* 0x000fe20000300000 */
.L_x_1274:
[----:B------:R0:W0:Y:S02]  /*128e0*/  SYNCS.PHASECHK.TRANS64.TRYWAIT P0, [R5+URZ+0x32460], R0 ;  /* 0x03246000050075a7 */ /* 0x000024000800017f */
[----:B0-----:R-:W-:Y:S05]  /*128f0*/  @!P0 NANOSLEEP.SYNCS 0x989680 ;  /* 0x009896800000895d */ /* 0x001fea0003900000 */
[----:B------:R-:W0:Y:S02]  /*12900*/  @!P0 SYNCS.PHASECHK.TRANS64 P0, [R5+URZ+0x32460], R0 ;  /* 0x03246000050085a7 */ /* 0x000e24000800007f */
[----:B0-----:R-:W-:Y:S05]  /*12910*/  @!P0 BRA `(.L_x_1274) ;  /* 0xfffffffc00f08947 */ /* 0x001fea000383ffff */
.L_x_1266:
[----:B------:R-:W-:Y:S05]  /*12920*/  BSYNC B0 ;  /* 0x0000000000007941 */ /* 0x000fea0003800000 */
.L_x_1265:
[----:B------:R-:W-:Y:S05]  /*12930*/  EXIT ;  /* 0x000000000000794d */ /* 0x000fea0003800000 */
.L_x_1140:
[----:B-1----:R1:W2:Y:S02]  /*12940*/  SYNCS.PHASECHK.TRANS64.TRYWAIT P0, [R3+URZ+0x32400], R0 ;  /* 0x03240000030075a7 */ /* 0x0022a4000800017f */
[----:B--2---:R-:W-:Y:S05]  /*12950*/  @!P0 NANOSLEEP.SYNCS 0x989680 ;  /* 0x009896800000895d */ /* 0x004fea0003900000 */
[----:B------:R-:W2:Y:S02]  /*12960*/  @!P0 SYNCS.PHASECHK.TRANS64 P0, [R3+URZ+0x32400], R0 ;  /* 0x03240000030085a7 */ /* 0x000ea4000800007f */
[----:B--2---:R-:W-:Y:S05]  /*12970*/  @!P0 BRA `(.L_x_1140) ;  /* 0xfffffffc00f08947 */ /* 0x004fea000383ffff */
[----:B------:R-:W-:Y:S05]  /*12980*/  BRA `(.L_x_1275) ;  /* 0xfffffef400107947 */ /* 0x000fea000383ffff */
.L_x_1144:
[----:B---3--:R-:W-:-:S04]  /*12990*/  IMAD.U32 R5, RZ, RZ, UR6 ;  /* 0x00000006ff057e24 */ /* 0x008fc8000f8e00ff */
[----:B------:R3:W4:Y:S03]  /*129a0*/  SYNCS.PHASECHK.TRANS64.TRYWAIT P1, [R5+URZ+0x32430], R2 ;  /* 0x03243002050075a7 */ /* 0x000726000802017f */
[----:B----4-:R-:W-:Y:S05]  /*129b0*/  @!P1 NANOSLEEP.SYNCS 0x989680 ;  /* 0x009896800000995d */ /* 0x010fea0003900000 */
[----:B------:R-:W4:Y:S02]  /*129c0*/  @!P1 SYNCS.PHASECHK.TRANS64 P1, [R5+URZ+0x32430], R2 ;  /* 0x03243002050095a7 */ /* 0x000f24000802007f */
[----:B----4-:R-:W-:Y:S05]  /*129d0*/  @!P1 BRA `(.L_x_1144) ;  /* 0xfffffffc00ec9947 */ /* 0x010fea000383ffff */
[----:B------:R-:W-:Y:S05]  /*129e0*/  BRA `(.L_x_1143) ;  /* 0xfffffef400407947 */ /* 0x000fea000383ffff */
.L_x_1145:
[----:B----4-:R4:W0:Y:S02]  /*129f0*/  SYNCS.PHASECHK.TRANS64.TRYWAIT P1, [R3+URZ+0x32410], R0 ;  /* 0x03241000030075a7 */ /* 0x010824000802017f */
[----:B0-----:R-:W-:Y:S05]  /*12a00*/  @!P1 NANOSLEEP.SYNCS 0x989680 ;  /* 0x009896800000995d */ /* 0x001fea0003900000 */
[----:B------:R-:W0:Y:S02]  /*12a10*/  @!P1 SYNCS.PHASECHK.TRANS64 P1, [R3+URZ+0x32410], R0 ;  /* 0x03241000030095a7 */ /* 0x000e24000802007f */
[----:B0-----:R-:W-:Y:S05]  /*12a20*/  @!P1 BRA `(.L_x_1145) ;  /* 0xfffffffc00f09947 */ /* 0x001fea000383ffff */
[----:B------:R-:W-:Y:S05]  /*12a30*/  BRA `(.L_x_1276) ;  /* 0xfffffef400f87947 */ /* 0x000fea000383ffff */
.L_x_1149:
[----:B0--3--:R-:W-:-:S04]  /*12a40*/  IMAD.U32 R5, RZ, RZ, UR6 ;  /* 0x00000006ff057e24 */ /* 0x009fc8000f8e00ff */
[----:B------:R0:W3:Y:S03]  /*12a50*/  SYNCS.PHASECHK.TRANS64.TRYWAIT P1, [R5+URZ+0x32450], R2 ;  /* 0x03245002050075a7 */ /* 0x0000e6000802017f */
[----:B---3--:R-:W-:Y:S05]  /*12a60*/  @!P1 NANOSLEEP.SYNCS 0x989680 ;  /* 0x009896800000995d */ /* 0x008fea0003900000 */
[----:B------:R-:W3:Y:S02]  /*12a70*/  @!P1 SYNCS.PHASECHK.TRANS64 P1, [R5+URZ+0x32450], R2 ;  /* 0x03245002050095a7 */ /* 0x000ee4000802007f */
[----:B---3--:R-:W-:Y:S05]  /*12a80*/  @!P1 BRA `(.L_x_1149) ;  /* 0xfffffffc00ec9947 */ /* 0x008fea000383ffff */
[----:B------:R-:W-:Y:S05]  /*12a90*/  BRA `(.L_x_1148) ;  /* 0xfffffef800007947 */ /* 0x000fea000383ffff */
.L_x_1156:
[----:B-1----:R-:W-:-:S04]  /*12aa0*/  IMAD.U32 R153, RZ, RZ, UR5 ;  /* 0x00000005ff997e24 */ /* 0x002fc8000f8e00ff */
[----:B------:R1:W2:Y:S03]  /*12ab0*/  SYNCS.PHASECHK.TRANS64.TRYWAIT P2, [R153+URZ+0x32430], R0 ;  /* 0x03243000990075a7 */ /* 0x0002a6000804017f */
[----:B--2---:R-:W-:Y:S05]  /*12ac0*/  @!P2 NANOSLEEP.SYNCS 0x989680 ;  /* 0x009896800000a95d */ /* 0x004fea0003900000 */
[----:B------:R-:W2:Y:S02]  /*12ad0*/  @!P2 SYNCS.PHASECHK.TRANS64 P2, [R153+URZ+0x32430], R0 ;  /* 0x032430009900a5a7 */ /* 0x000ea4000804007f */
[----:B--2---:R-:W-:Y:S05]  /*12ae0*/  @!P2 BRA `(.L_x_1156) ;  /* 0xfffffffc00eca947 */ /* 0x004fea000383ffff */
[----:B------:R-:W-:Y:S05]  /*12af0*/  BRA `(.L_x_1155) ;  /* 0xffffff1c00907947 */ /* 0x000fea000383ffff */
.L_x_1160:
[----:B--2---:R-:W-:-:S04]  /*12b00*/  IMAD.U32 R210, RZ, RZ, UR5 ;  /* 0x00000005ffd27e24 */ /* 0x004fc8000f8e00ff */
[----:B------:R2:W3:Y:S03]  /*12b10*/  SYNCS.PHASECHK.TRANS64.TRYWAIT P2, [R210+URZ+0x32450], R0 ;  /* 0x03245000d20075a7 */ /* 0x0004e6000804017f */
[----:B---3--:R-:W-:Y:S05]  /*12b20*/  @!P2 NANOSLEEP.SYNCS 0x989680 ;  /* 0x009896800000a95d */ /* 0x008fea0003900000 */
[----:B------:R-:W3:Y:S02]  /*12b30*/  @!P2 SYNCS.PHASECHK.TRANS64 P2, [R210+URZ+0x32450], R0 ;  /* 0x03245000d200a5a7 */ /* 0x000ee4000804007f */
[----:B---3--:R-:W-:Y:S05]  /*12b40*/  @!P2 BRA `(.L_x_1160) ;  /* 0xfffffffc00eca947 */ /* 0x008fea000383ffff */
[----:B------:R-:W-:Y:S05]  /*12b50*/  BRA `(.L_x_1159) ;  /* 0xffffff20000c7947 */ /* 0x000fea000383ffff */
.L_x_1208:
        /* <DEDUP_REMOVED lines=11> */
.L_x_1278:
[----:B------:R-:W-:Y:S05]  /*12c10*/  BSYNC B0 ;  /* 0x0000000000007941 */ /* 0x000fea0003800000 */
.L_x_1277:
[----:B------:R-:W-:Y:S05]  /*12c20*/  BRA `(.L_x_1279) ;  /* 0xffffffb4005c7947 */ /* 0x000fea000383ffff */
.L_x_1211:
[----:B0-----:R0:W1:Y:S02]  /*12c30*/  SYNCS.PHASECHK.TRANS64.TRYWAIT P0, [R25+URZ+0x32440], R0 ;  /* 0x03244000190075a7 */ /* 0x001064000800017f */
[----:B-1----:R-:W-:Y:S05]  /*12c40*/  @!P0 NANOSLEEP.SYNCS 0x989680 ;  /* 0x009896800000895d */ /* 0x002fea0003900000 */
[----:B------:R-:W1:Y:S02]  /*12c50*/  @!P0 SYNCS.PHASECHK.TRANS64 P0, [R25+URZ+0x32440], R0 ;  /* 0x03244000190085a7 */ /* 0x000e64000800007f */
[----:B-1----:R-:W-:Y:S05]  /*12c60*/  @!P0 BRA `(.L_x_1211) ;  /* 0xfffffffc00f08947 */ /* 0x002fea000383ffff */
[----:B------:R-:W-:Y:S05]  /*12c70*/  BRA `(.L_x_1280) ;  /* 0xffffffb400887947 */ /* 0x000fea000383ffff */
.L_x_1212:
        /* <DEDUP_REMOVED lines=8> */
.L_x_1282:
[----:B------:R-:W-:Y:S05]  /*12d00*/  BSYNC B0 ;  /* 0x0000000000007941 */ /* 0x000fea0003800000 */
.L_x_1281:
        /* <DEDUP_REMOVED lines=9> */
.L_x_1283:
[----:B------:R-:W-:Y:S02]  /*12da0*/  IMAD.MOV.U32 R13, RZ, RZ, R4 ;  /* 0x000000ffff0d7224 */ /* 0x000fe400078e0004 */
[----:B------:R-:W-:Y:S02]  /*12db0*/  IMAD.MOV.U32 R12, RZ, RZ, 0x1 ;  /* 0x00000001ff0c7424 */ /* 0x000fe400078e00ff */
[----:B------:R-:W-:-:S07]  /*12dc0*/  IMAD.MOV.U32 R3, RZ, RZ, R14 ;  /* 0x000000ffff037224 */ /* 0x000fce00078e000e */
[----:B------:R-:W-:Y:S05]  /*12dd0*/  WARPSYNC.COLLECTIVE R15, `(.L_x_1284) ;  /* 0x000000000f087348 */ /* 0x000fea0003c00000 */
[----:B------:R0:W1:Y:S02]  /*12de0*/  SHFL.IDX P6, R14, R13, R12, R11 ;  /* 0x0000000c0d0e7389 */ /* 0x00006400000c000b */
[----:B01----:R-:W-:Y:S01]  /*12df0*/  ENDCOLLECTIVE ;  /* 0x000000000000791b */ /* 0x003fe20003800000 */
.L_x_1284:
        /* <DEDUP_REMOVED lines=15> */
.L_x_1285:
[----:B------:R-:W-:Y:S02]  /*12ef0*/  @P0 IMAD R6, R5, 0x2, R22 ;  /* 0x0000000205060824 */ /* 0x000fe400078e0216 */
[----:B------:R-:W-:Y:S02]  /*12f00*/  IMAD.MOV.U32 R13, RZ, RZ, R4 ;  /* 0x000000ffff0d7224 */ /* 0x000fe400078e0004 */
[----:B------:R-:W-:Y:S02]  /*12f10*/  IMAD.MOV.U32 R12, RZ, RZ, 0x2 ;  /* 0x00000002ff0c7424 */ /* 0x000fe400078e00ff */
[----:B------:R-:W-:-:S07]  /*12f20*/  IMAD.MOV.U32 R3, RZ, RZ, R14 ;  /* 0x000000ffff037224 */ /* 0x000fce00078e000e */
[----:B------:R-:W-:Y:S05]  /*12f30*/  WARPSYNC.COLLECTIVE R15, `(.L_x_1286) ;  /* 0x000000000f087348 */ /* 0x000fea0003c00000 */
[----:B------:R0:W1:Y:S02]  /*12f40*/  SHFL.IDX P6, R14, R13, R12, R11 ;  /* 0x0000000c0d0e7389 */ /* 0x00006400000c000b */
[----:B01----:R-:W-:Y:S01]  /*12f50*/  ENDCOLLECTIVE ;  /* 0x000000000000791b */ /* 0x003fe20003800000 */
.L_x_1286:
[----:B------:R-:W-:-:S05]  /*12f60*/  @P0 LEA R3, P1, R7, R3, 0x1 ;  /* 0x0000000307030211 */ /* 0x000fca00078208ff */
[----:B------:R-:W-:-:S05]  /*12f70*/  @P0 IMAD.X R2, RZ, RZ, R2, P1 ;  /* 0x000000ffff020224 */ /* 0x000fca00008e0602 */
[----:B------:R-:W-:Y:S02]  /*12f80*/  @P0 LOP3.LUT R3, R3, R2, RZ, 0x3c, !PT ;  /* 0x0000000203030212 */ /* 0x000fe400078e3cff */
[----:B------:R-:W-:Y:S02]  /*12f90*/  MOV R13, R0 ;  /* 0x00000000000d7202 */ /* 0x000fe40000000f00 */
        /* <DEDUP_REMOVED lines=11> */
.L_x_1287:
[----:B------:R-:W-:Y:S02]  /*13050*/  @P0 IMAD R6, R5, 0x2, R22 ;  /* 0x0000000205060824 */ /* 0x000fe400078e0216 */
[----:B------:R-:W-:Y:S02]  /*13060*/  IMAD.MOV.U32 R13, RZ, RZ, R4 ;  /* 0x000000ffff0d7224 */ /* 0x000fe400078e0004 */
[----:B------:R-:W-:Y:S02]  /*13070*/  IMAD.MOV.U32 R12, RZ, RZ, 0x3 ;  /* 0x00000003ff0c7424 */ /* 0x000fe400078e00ff */
[----:B------:R-:W-:-:S07]  /*13080*/  IMAD.MOV.U32 R3, RZ, RZ, R14 ;  /* 0x000000ffff037224 */ /* 0x000fce00078e000e */
[----:B------:R-:W-:Y:S05]  /*13090*/  WARPSYNC.COLLECTIVE R15, `(.L_x_1288) ;  /* 0x000000000f087348 */ /* 0x000fea0003c00000 */
[----:B------:R0:W1:Y:S02]  /*130a0*/  SHFL.IDX P6, R14, R13, R12, R11 ;  /* 0x0000000c0d0e7389 */ /* 0x00006400000c000b */
[----:B01----:R-:W-:Y:S01]  /*130b0*/  ENDCOLLECTIVE ;  /* 0x000000000000791b */ /* 0x003fe20003800000 */
.L_x_1288:
        /* <DEDUP_REMOVED lines=15> */
.L_x_1289:
[----:B------:R-:W-:Y:S02]  /*131b0*/  @P0 IMAD R6, R5, 0x2, R22 ;  /* 0x0000000205060824 */ /* 0x000fe400078e0216 */
[----:B------:R-:W-:Y:S02]  /*131c0*/  IMAD.MOV.U32 R13, RZ, RZ, R4 ;  /* 0x000000ffff0d7224 */ /* 0x000fe400078e0004 */
[----:B------:R-:W-:Y:S02]  /*131d0*/  IMAD.MOV.U32 R12, RZ, RZ, 0x4 ;  /* 0x00000004ff0c7424 */ /* 0x000fe400078e00ff */
[----:B------:R-:W-:-:S07]  /*131e0*/  IMAD.MOV.U32 R3, RZ, RZ, R14 ;  /* 0x000000ffff037224 */ /* 0x000fce00078e000e */
[----:B------:R-:W-:Y:S05]  /*131f0*/  WARPSYNC.COLLECTIVE R15, `(.L_x_1290) ;  /* 0x000000000f087348 */ /* 0x000fea0003c00000 */
[----:B------:R0:W1:Y:S02]  /*13200*/  SHFL.IDX P6, R14, R13, R12, R11 ;  /* 0x0000000c0d0e7389 */ /* 0x00006400000c000b */
[----:B01----:R-:W-:Y:S01]  /*13210*/  ENDCOLLECTIVE ;  /* 0x000000000000791b */ /* 0x003fe20003800000 */
.L_x_1290:
        /* <DEDUP_REMOVED lines=15> */
.L_x_1291:
[----:B------:R-:W-:Y:S02]  /*13310*/  @P0 IMAD R6, R5, 0x2, R22 ;  /* 0x0000000205060824 */ /* 0x000fe400078e0216 */
[----:B------:R-:W-:Y:S02]  /*13320*/  IMAD.MOV.U32 R13, RZ, RZ, R4 ;  /* 0x000000ffff0d7224 */ /* 0x000fe400078e0004 */
[----:B------:R-:W-:Y:S02]  /*13330*/  IMAD.MOV.U32 R12, RZ, RZ, 0x5 ;  /* 0x00000005ff0c7424 */ /* 0x000fe400078e00ff */
[----:B------:R-:W-:-:S07]  /*13340*/  IMAD.MOV.U32 R3, RZ, RZ, R14 ;  /* 0x000000ffff037224 */ /* 0x000fce00078e000e */
[----:B------:R-:W-:Y:S05]  /*13350*/  WARPSYNC.COLLECTIVE R15, `(.L_x_1292) ;  /* 0x000000000f087348 */ /* 0x000fea0003c00000 */
[----:B------:R0:W1:Y:S02]  /*13360*/  SHFL.IDX P6, R14, R13, R12, R11 ;  /* 0x0000000c0d0e7389 */ /* 0x00006400000c000b */
[----:B01----:R-:W-:Y:S01]  /*13370*/  ENDCOLLECTIVE ;  /* 0x000000000000791b */ /* 0x003fe20003800000 */
.L_x_1292:
        /* <DEDUP_REMOVED lines=10> */
.L_x_1293:
[----:B------:R-:W-:Y:S01]  /*13420*/  @!PT LDS RZ, [RZ] ;  /* 0x00000000fffff984 */ /* 0x000fe20000000800 */
[----:B------:R-:W-:Y:S01]  /*13430*/  @!PT LDS RZ, [RZ] ;  /* 0x00000000fffff984 */ /* 0x000fe20000000800 */
[----:B------:R-:W-:Y:S01]  /*13440*/  @!PT LDS RZ, [RZ] ;  /* 0x00000000fffff984 */ /* 0x000fe20000000800 */
[----:B------:R1:W-:Y:S01]  /*13450*/  @P0 LDGSTS.E.BYPASS.LTC128B.128 [R6+0x1e400], desc[UR36][R2.64], !P2 ;  /* 0x1e40000002060fae */ /* 0x0003e2000d101d64 */
[----:B------:R-:W-:Y:S01]  /*13460*/  IMAD.MOV.U32 R0, RZ, RZ, R14 ;  /* 0x000000ffff007224 */ /* 0x000fe200078e000e */
[----:B------:R-:W-:Y:S06]  /*13470*/  BRA `(.L_x_1294) ;  /* 0xffffffb000e87947 */ /* 0x000fec000383ffff */
.L_x_1217:
[----:B------:R0:W5:Y:S01]  /*13480*/  LDL.LU R6, [R1+0x4] ;  /* 0x0000040001067983 */ /* 0x0001620000300800 */
[----:B------:R-:W-:Y:S01]  /*13490*/  IMAD.MOV.U32 R13, RZ, RZ, R5 ;  /* 0x000000ffff0d7224 */ /* 0x000fe200078e0005 */
[----:B------:R-:W-:Y:S01]  /*134a0*/  LOP3.LUT R23, R23, 0xffffdfff, RZ, 0xc0, !PT ;  /* 0xffffdfff17177812 */ /* 0x000fe200078ec0ff */
[----:B------:R-:W-:Y:S02]  /*134b0*/  IMAD.MOV.U32 R12, RZ, RZ, RZ ;  /* 0x000000ffff0c7224 */ /* 0x000fe400078e00ff */
[----:B------:R-:W-:Y:S02]  /*134c0*/  IMAD.MOV.U32 R11, RZ, RZ, 0x181f ;  /* 0x0000181fff0b7424 */ /* 0x000fe400078e00ff */
[----:B------:R-:W-:Y:S02]  /*134d0*/  IMAD.MOV.U32 R15, RZ, RZ, -0x1 ;  /* 0xffffffffff0f7424 */ /* 0x000fe400078e00ff */
[----:B0-----:R-:W-:-:S07]  /*134e0*/  IMAD.IADD R4, R21, 0x1, R4 ;  /* 0x0000000115047824 */ /* 0x001fce00078e0204 */
[----:B-----5:R-:W-:Y:S05]  /*134f0*/  WARPSYNC.COLLECTIVE R15, `(.L_x_1295) ;  /* 0x000000000f087348 */ /* 0x020fea0003c00000 */
[----:B------:R0:W1:Y:S02]  /*13500*/  SHFL.IDX P6, R14, R13, R12, R11 ;  /* 0x0000000c0d0e7389 */ /* 0x00006400000c000b */
[----:B01---5:R-:W-:Y:S01]  /*13510*/  ENDCOLLECTIVE ;  /* 0x000000000000791b */ /* 0x023fe20003800000 */
.L_x_1295:
[----:B------:R-:W-:Y:S02]  /*13520*/  IMAD.MOV.U32 R13, RZ, RZ, R0 ;  /* 0x000000ffff0d7224 */ /* 0x000fe400078e0000 */
[----:B------:R-:W-:-:S07]  /*13530*/  IMAD.MOV.U32 R3, RZ, RZ, R14 ;  /* 0x000000ffff037224 */ /* 0x000fce00078e000e */
[----:B------:R-:W-:Y:S05]  /*13540*/  WARPSYNC.COLLECTIVE R15, `(.L_x_1296) ;  /* 0x000000000f087348 */ /* 0x000fea0003c00000 */
[----:B------:R0:W1:Y:S02]  /*13550*/  SHFL.IDX P6, R14, R13, R12, R11 ;  /* 0x0000000c0d0e7389 */ /* 0x00006400000c000b */
[----:B01----:R-:W-:Y:S01]  /*13560*/  ENDCOLLECTIVE ;  /* 0x000000000000791b */ /* 0x003fe20003800000 */
.L_x_1296:
[----:B------:R-:W-:Y:S02]  /*13570*/  IMAD.MOV.U32 R13, RZ, RZ, R5 ;  /* 0x000000ffff0d7224 */ /* 0x000fe400078e0005 */
[----:B------:R-:W-:Y:S02]  /*13580*/  IMAD.MOV.U32 R12, RZ, RZ, 0x1 ;  /* 0x00000001ff0c7424 */ /* 0x000fe400078e00ff */
[----:B------:R-:W-:-:S07]  /*13590*/  IMAD.MOV.U32 R10, RZ, RZ, R14 ;  /* 0x000000ffff0a7224 */ /* 0x000fce00078e000e */
[----:B------:R-:W-:Y:S05]  /*135a0*/  WARPSYNC.COLLECTIVE R15, `(.L_x_1297) ;  /* 0x000000000f087348 */ /* 0x000fea0003c00000 */
[----:B------:R0:W1:Y:S02]  /*135b0*/  SHFL.IDX P6, R14, R13, R12, R11 ;  /* 0x0000000c0d0e7389 */ /* 0x00006400000c000b */
[----:B01----:R-:W-:Y:S01]  /*135c0*/  ENDCOLLECTIVE ;  /* 0x000000000000791b */ /* 0x003fe20003800000 */
.L_x_1297:
[----:B------:R-:W-:Y:S02]  /*135d0*/  IMAD.MOV.U32 R13, RZ, RZ, R0 ;  /* 0x000000ffff0d7224 */ /* 0x000fe400078e0000 */
[----:B------:R-:W-:-:S05]  /*135e0*/  IMAD R6, R6, R7, RZ ;  /* 0x0000000706067224 */ /* 0x000fca00078e02ff */
[----:B------:R-:W-:-:S13]  /*135f0*/  ISETP.GE.AND P2, PT, R4, R6, PT ;  /* 0x000000060400720c */ /* 0x000fda0003f46270 */
[----:B------:R-:W-:Y:S02]  /*13600*/  @!P2 LEA R10, P1, R20, R10, 0x1 ;  /* 0x0000000a140aa211 */ /* 0x000fe400078208ff */
[----:B------:R-:W-:-:S03]  /*13610*/  @P2 LOP3.LUT R23, R23, 0x2000, RZ, 0xfc, !PT ;  /* 0x0000200017172812 */ /* 0x000fc600078efcff */
[----:B------:R-:W-:Y:S01]  /*13620*/  @!P2 IMAD.X R3, RZ, RZ, R3, P1 ;  /* 0x000000ffff03a224 */ /* 0x000fe200008e0603 */
[----:B------:R-:W-:Y:S01]  /*13630*/  LOP3.LUT R23, R23, 0xffffefff, RZ, 0xc0, !PT ;  /* 0xffffefff17177812 */ /* 0x000fe200078ec0ff */
[----:B------:R-:W-:-:S05]  /*13640*/  @!P2 IMAD.MOV.U32 R2, RZ, RZ, R10 ;  /* 0x000000ffff02a224 */ /* 0x000fca00078e000a */
        /* <DEDUP_REMOVED lines=10> */
.L_x_1298:
[----:B------:R-:W-:Y:S01]  /*136f0*/  @P2 LOP3.LUT R23, R23, 0x1000, RZ, 0xfc, !PT ;  /* 0x0000100017172812 */ /* 0x000fe200078efcff */
[----:B------:R-:W-:-:S03]  /*13700*/  IMAD.MOV.U32 R13, RZ, RZ, R5 ;  /* 0x000000ffff0d7224 */ /* 0x000fc600078e0005 */
[----:B------:R-:W-:Y:S01]  /*13710*/  LOP3.LUT R23, R23, 0xfffff7ff, RZ, 0xc0, !PT ;  /* 0xfffff7ff17177812 */ /* 0x000fe200078ec0ff */
[----:B------:R-:W-:Y:S02]  /*13720*/  IMAD.MOV.U32 R12, RZ, RZ, 0x2 ;  /* 0x00000002ff0c7424 */ /* 0x000fe400078e00ff */
[----:B------:R-:W-:-:S07]  /*13730*/  IMAD.MOV.U32 R7, RZ, RZ, R14 ;  /* 0x000000ffff077224 */ /* 0x000fce00078e000e */
[----:B------:R-:W-:Y:S05]  /*13740*/  WARPSYNC.COLLECTIVE R15, `(.L_x_1299) ;  /* 0x000000000f087348 */ /* 0x000fea0003c00000 */
[----:B------:R0:W1:Y:S02]  /*13750*/  SHFL.IDX P6, R14, R13, R12, R11 ;  /* 0x0000000c0d0e7389 */ /* 0x00006400000c000b */
[----:B01----:R-:W-:Y:S01]  /*13760*/  ENDCOLLECTIVE ;  /* 0x000000000000791b */ /* 0x003fe20003800000 */
.L_x_1299:
        /* <DEDUP_REMOVED lines=15> */
.L_x_1300:
[----:B------:R-:W-:Y:S01]  /*13860*/  @P2 LOP3.LUT R23, R23, 0x800, RZ, 0xfc, !PT ;  /* 0x0000080017172812 */ /* 0x000fe200078efcff */
[----:B------:R-:W-:-:S03]  /*13870*/  IMAD.MOV.U32 R13, RZ, RZ, R5 ;  /* 0x000000ffff0d7224 */ /* 0x000fc600078e0005 */
[----:B------:R-:W-:Y:S01]  /*13880*/  LOP3.LUT R23, R23, 0xfffffdff, RZ, 0xc0, !PT ;  /* 0xfffffdff17177812 */ /* 0x000fe200078ec0ff */
[----:B------:R-:W-:Y:S02]  /*13890*/  IMAD.MOV.U32 R12, RZ, RZ, 0x3 ;  /* 0x00000003ff0c7424 */ /* 0x000fe400078e00ff */
[----:B------:R-:W-:-:S05]  /*138a0*/  IMAD.MOV.U32 R11, RZ, RZ, R14 ;  /* 0x000000ffff0b7224 */ /* 0x000fca00078e000e */
[----:B------:R-:W-:-:S05]  /*138b0*/  @!P2 LEA R11, P1, R20, R11, 0x1 ;  /* 0x0000000b140ba211 */ /* 0x000fca00078208ff */
[----:B------:R-:W-:Y:S02]  /*138c0*/  @!P2 IMAD.X R8, RZ, RZ, R2, P1 ;  /* 0x000000ffff08a224 */ /* 0x000fe400008e0602 */
[----:B------:R-:W-:Y:S02]  /*138d0*/  @!P2 IMAD.MOV.U32 R2, RZ, RZ, R11 ;  /* 0x000000ffff02a224 */ /* 0x000fe400078e000b */
[----:B------:R-:W-:Y:S02]  /*138e0*/  IMAD.MOV.U32 R11, RZ, RZ, 0x181f ;  /* 0x0000181fff0b7424 */ /* 0x000fe400078e00ff */
[----:B------:R-:W-:-:S07]  /*138f0*/  @!P2 IMAD.MOV.U32 R3, RZ, RZ, R8 ;  /* 0x000000ffff03a224 */ /* 0x000fce00078e0008 */
[----:B------:R-:W-:Y:S05]  /*13900*/  WARPSYNC.COLLECTIVE R15, `(.L_x_1301) ;  /* 0x000000000f087348 */ /* 0x000fea0003c00000 */
[----:B------:R0:W1:Y:S02]  /*13910*/  SHFL.IDX P6, R14, R13, R12, R11 ;  /* 0x0000000c0d0e7389 */ /* 0x00006400000c000b */
[----:B01----:R-:W-:Y:S01]  /*13920*/  ENDCOLLECTIVE ;  /* 0x000000000000791b */ /* 0x003fe20003800000 */
.L_x_1301:
[----:B------:R-:W-:Y:S01]  /*13930*/  @!PT LDS RZ, [RZ] ;  /* 0x00000000fffff984 */ /* 0x000fe20000000800 */
[----:B------:R-:W-:Y:S01]  /*13940*/  @!PT LDS RZ, [RZ] ;  /* 0x00000000fffff984 */ /* 0x000fe20000000800 */
[----:B------:R-:W-:Y:S01]  /*13950*/  @!PT LDS RZ, [RZ] ;  /* 0x00000000fffff984 */ /* 0x000fe20000000800 */
[----:B------:R0:W-:Y:S01]  /*13960*/  @!P2 LDGSTS.E.BYPASS.LTC128B.128 [R26+0x19400], desc[UR36][R2.64], !P0 ;  /* 0x19400000021aafae */ /* 0x0001e2000c101d64 */
[----:B------:R-:W-:Y:S02]  /*13970*/  IMAD.MOV.U32 R13, RZ, RZ, R0 ;  /* 0x000000ffff0d7224 */ /* 0x000fe400078e0000 */
[----:B0-----:R-:W-:-:S05]  /*13980*/  VIADD R2, R4, 0x30 ;  /* 0x0000003004027836 */ /* 0x001fca0000000000 */
[----:B------:R-:W-:Y:S01]  /*13990*/  ISETP.GE.AND P2, PT, R2, R6, PT ;  /* 0x000000060200720c */ /* 0x000fe20003f46270 */
[----:B------:R-:W-:-:S12]  /*139a0*/  IMAD.MOV.U32 R2, RZ, RZ, R14 ;  /* 0x000000ffff027224 */ /* 0x000fd800078e000e */
[----:B------:R-:W-:Y:S05]  /*139b0*/  WARPSYNC.COLLECTIVE R15, `(.L_x_1302) ;  /* 0x000000000f087348 */ /* 0x000fea0003c00000 */
[----:B------:R0:W1:Y:S02]  /*139c0*/  SHFL.IDX P6, R14, R13, R12, R11 ;  /* 0x0000000c0d0e7389 */ /* 0x00006400000c000b */
[----:B01----:R-:W-:Y:S01]  /*139d0*/  ENDCOLLECTIVE ;  /* 0x000000000000791b */ /* 0x003fe20003800000 */
.L_x_1302:
[----:B------:R-:W-:-:S04]  /*139e0*/  @P2 LOP3.LUT R23, R23, 0x200, RZ, 0xfc, !PT ;  /* 0x0000020017172812 */ /* 0x000fc800078efcff */
[----:B------:R-:W-:Y:S01]  /*139f0*/  LOP3.LUT R23, R23, 0xfffffeff, RZ, 0xc0, !PT ;  /* 0xfffffeff17177812 */ /* 0x000fe200078ec0ff */
[----:B------:R-:W-:-:S05]  /*13a00*/  IMAD.MOV.U32 R12, RZ, RZ, R14 ;  /* 0x000000ffff0c7224 */ /* 0x000fca00078e000e */
[----:B------:R-:W-:Y:S01]  /*13a10*/  @!P2 LEA R14, P1, R20, R12, 0x1 ;  /* 0x0000000c140ea211 */ /* 0x000fe200078208ff */
[----:B------:R-:W-:-:S04]  /*13a20*/  IMAD.MOV.U32 R12, RZ, RZ, 0x4 ;  /* 0x00000004ff0c7424 */ /* 0x000fc800078e00ff */
[----:B------:R-:W-:Y:S02]  /*13a30*/  @!P2 IMAD.X R13, RZ, RZ, R2, P1 ;  /* 0x000000ffff0da224 */ /* 0x000fe400008e0602 */
[----:B------:R-:W-:Y:S02]  /*13a40*/  @!P2 IMAD.MOV.U32 R2, RZ, RZ, R14 ;  /* 0x000000ffff02a224 */ /* 0x000fe400078e000e */
[----:B------:R-:W-:Y:S02]  /*13a50*/  @!P2 IMAD.MOV.U32 R3, RZ, RZ, R13 ;  /* 0x000000ffff03a224 */ /* 0x000fe400078e000d */
[----:B------:R-:W-:-:S03]  /*13a60*/  IMAD.MOV.U32 R13, RZ, RZ, R5 ;  /* 0x000000ffff0d7224 */ /* 0x000fc600078e0005 */
[----:B------:R-:W-:Y:S01]  /*13a70*/  @!PT LDS RZ, [RZ] ;  /* 0x00000000fffff984 */ /* 0x000fe20000000800 */
[----:B------:R-:W-:Y:S01]  /*13a80*/  @!PT LDS RZ, [RZ] ;  /* 0x00000000fffff984 */ /* 0x000fe20000000800 */
[----:B------:R-:W-:Y:S01]  /*13a90*/  @!PT LDS RZ, [RZ] ;  /* 0x00000000fffff984 */ /* 0x000fe20000000800 */
[----:B------:R0:W-:Y:S04]  /*13aa0*/  @!P2 LDGSTS.E.BYPASS.LTC128B.128 [R26+0x19c00], desc[UR36][R2.64], !P0 ;  /* 0x19c00000021aafae */ /* 0x0001e8000c101d64 */
[----:B0-----:R-:W-:Y:S05]  /*13ab0*/  WARPSYNC.COLLECTIVE R15, `(.L_x_1303) ;  /* 0x000000000f087348 */ /* 0x001fea0003c00000 */
[----:B------:R1:W2:Y:S02]  /*13ac0*/  SHFL.IDX P6, R14, R13, R12, R11 ;  /* 0x0000000c0d0e7389 */ /* 0x0002a400000c000b */
[----:B012---:R-:W-:Y:S01]  /*13ad0*/  ENDCOLLECTIVE ;  /* 0x000000000000791b */ /* 0x007fe20003800000 */
.L_x_1303:
[----:B------:R-:W-:-:S05]  /*13ae0*/  VIADD R2, R4, 0x40 ;  /* 0x0000004004027836 */ /* 0x000fca0000000000 */
[----:B------:R-:W-:Y:S01]  /*13af0*/  ISETP.GE.AND P2, PT, R2, R6, PT ;  /* 0x000000060200720c */ /* 0x000fe20003f46270 */
[----:B------:R-:W-:Y:S02]  /*13b00*/  IMAD.MOV.U32 R13, RZ, RZ, R0 ;  /* 0x000000ffff0d7224 */ /* 0x000fe400078e0000 */
[----:B------:R-:W-:-:S10]  /*13b10*/  IMAD.MOV.U32 R2, RZ, RZ, R14 ;  /* 0x000000ffff027224 */ /* 0x000fd400078e000e */
[----:B------:R-:W-:Y:S05]  /*13b20*/  WARPSYNC.COLLECTIVE R15, `(.L_x_1304) ;  /* 0x000000000f087348 */ /* 0x000fea0003c00000 */
[----:B------:R0:W1:Y:S02]  /*13b30*/  SHFL.IDX P6, R14, R13, R12, R11 ;  /* 0x0000000c0d0e7389 */ /* 0x00006400000c000b */
[----:B01----:R-:W-:Y:S01]  /*13b40*/  ENDCOLLECTIVE ;  /* 0x000000000000791b */ /* 0x003fe20003800000 */
.L_x_1304:
[----:B------:R-:W-:-:S04]  /*13b50*/  @P2 LOP3.LUT R23, R23, 0x100, RZ, 0xfc, !PT ;  /* 0x0000010017172812 */ /* 0x000fc800078efcff */
[----:B------:R-:W-:Y:S01]  /*13b60*/  LOP3.LUT R23, R23, 0xffffff7f, RZ, 0xc0, !PT ;  /* 0xffffff7f17177812 */ /* 0x000fe200078ec0ff */
[----:B------:R-:W-:Y:S02]  /*13b70*/  IMAD.MOV.U32 R13, RZ, RZ, R5 ;  /* 0x000000ffff0d7224 */ /* 0x000fe400078e0005 */
[----:B------:R-:W-:-:S05]  /*13b80*/  IMAD.MOV.U32 R12, RZ, RZ, R14 ;  /* 0x000000ffff0c7224 */ /* 0x000fca00078e000e */
[----:B------:R-:W-:-:S05]  /*13b90*/  @!P2 LEA R15, P1, R20, R12, 0x1 ;  /* 0x0000000c140fa211 */ /* 0x000fca00078208ff */
[----:B------:R-:W-:Y:S02]  /*13ba0*/  @!P2 IMAD.X R12, RZ, RZ, R2, P1 ;  /* 0x000000ffff0ca224 */ /* 0x000fe400008e0602 */
[----:B------:R-:W-:Y:S02]  /*13bb0*/  @!P2 IMAD.MOV.U32 R2, RZ, RZ, R15 ;  /* 0x000000ffff02a224 */ /* 0x000fe400078e000f */
[----:B------:R-:W-:Y:S02]  /*13bc0*/  @!P2 IMAD.MOV.U32 R3, RZ, RZ, R12 ;  /* 0x000000ffff03a224 */ /* 0x000fe400078e000c */
[----:B------:R-:W-:Y:S02]  /*13bd0*/  IMAD.MOV.U32 R12, RZ, RZ, 0x5 ;  /* 0x00000005ff0c7424 */ /* 0x000fe400078e00ff */
[----:B------:R-:W-:Y:S01]  /*13be0*/  IMAD.MOV.U32 R15, RZ, RZ, -0x1 ;  /* 0xffffffffff0f7424 */ /* 0x000fe200078e00ff */
[----:B------:R-:W-:Y:S01]  /*13bf0*/  @!PT LDS RZ, [RZ] ;  /* 0x00000000fffff984 */ /* 0x000fe20000000800 */
[----:B------:R-:W-:Y:S01]  /*13c00*/  @!PT LDS RZ, [RZ] ;  /* 0x00000000fffff984 */ /* 0x000fe20000000800 */
[----:B------:R-:W-:Y:S01]  /*13c10*/  @!PT LDS RZ, [RZ] ;  /* 0x00000000fffff984 */ /* 0x000fe20000000800 */
[----:B------:R0:W-:Y:S06]  /*13c20*/  @!P2 LDGSTS.E.BYPASS.LTC128B.128 [R26+0x1a400], desc[UR36][R2.64], !P0 ;  /* 0x1a400000021aafae */ /* 0x0001ec000c101d64 */
[----:B0-----:R-:W-:Y:S05]  /*13c30*/  WARPSYNC.COLLECTIVE R15, `(.L_x_1305) ;  /* 0x000000000f087348 */ /* 0x001fea0003c00000 */
[----:B------:R1:W2:Y:S02]  /*13c40*/  SHFL.IDX P6, R14, R13, R12, R11 ;  /* 0x0000000c0d0e7389 */ /* 0x0002a400000c000b */
[----:B012---:R-:W-:Y:S01]  /*13c50*/  ENDCOLLECTIVE ;  /* 0x000000000000791b */ /* 0x007fe20003800000 */
.L_x_1305:
[----:B------:R-:W-:-:S05]  /*13c60*/  VIADD R2, R4, 0x50 ;  /* 0x0000005004027836 */ /* 0x000fca0000000000 */
[----:B------:R-:W-:Y:S01]  /*13c70*/  ISETP.GE.AND P2, PT, R2, R6, PT ;  /* 0x000000060200720c */ /* 0x000fe20003f46270 */
[----:B------:R-:W-:Y:S02]  /*13c80*/  IMAD.MOV.U32 R13, RZ, RZ, R0 ;  /* 0x000000ffff0d7224 */ /* 0x000fe400078e0000 */
[----:B------:R-:W-:-:S10]  /*13c90*/  IMAD.MOV.U32 R8, RZ, RZ, R14 ;  /* 0x000000ffff087224 */ /* 0x000fd400078e000e */
[----:B------:R-:W-:Y:S05]  /*13ca0*/  WARPSYNC.COLLECTIVE R15, `(.L_x_1306) ;  /* 0x000000000f087348 */ /* 0x000fea0003c00000 */
[----:B------:R0:W1:Y:S02]  /*13cb0*/  SHFL.IDX P6, R14, R13, R12, R11 ;  /* 0x0000000c0d0e7389 */ /* 0x00006400000c000b */
[----:B01----:R-:W-:Y:S01]  /*13cc0*/  ENDCOLLECTIVE ;  /* 0x000000000000791b */ /* 0x003fe20003800000 */
.L_x_1306:
[----:B------:R-:W-:-:S04]  /*13cd0*/  @P2 LOP3.LUT R23, R23, 0x80, RZ, 0xfc, !PT ;  /* 0x0000008017172812 */ /* 0x000fc800078efcff */
[----:B------:R-:W-:Y:S01]  /*13ce0*/  LOP3.LUT R23, R23, 0xffffffbf, RZ, 0xc0, !PT ;  /* 0xffffffbf17177812 */ /* 0x000fe200078ec0ff */
[----:B------:R-:W-:Y:S02]  /*13cf0*/  IMAD.MOV.U32 R13, RZ, RZ, R5 ;  /* 0x000000ffff0d7224 */ /* 0x000fe400078e0005 */
[----:B------:R-:W-:Y:S02]  /*13d00*/  IMAD.MOV.U32 R12, RZ, RZ, 0x6 ;  /* 0x00000006ff0c7424 */ /* 0x000fe400078e00ff */
[----:B------:R-:W-:-:S07]  /*13d10*/  IMAD.MOV.U32 R9, RZ, RZ, R14 ;  /* 0x000000ffff097224 */ /* 0x000fce00078e000e */
[----:B------:R-:W-:Y:S05]  /*13d20*/  WARPSYNC.COLLECTIVE R15, `(.L_x_1307) ;  /* 0x000000000f087348 */ /* 0x000fea0003c00000 */
[----:B------:R0:W1:Y:S02]  /*13d30*/  SHFL.IDX P6, R14, R13, R12, R11 ;  /* 0x0000000c0d0e7389 */ /* 0x00006400000c000b */
[----:B01----:R-:W-:Y:S01]  /*13d40*/  ENDCOLLECTIVE ;  /* 0x000000000000791b */ /* 0x003fe20003800000 */
.L_x_1307:
        /* <DEDUP_REMOVED lines=9> */
[----:B0-----:R-:W-:-:S07]  /*13de0*/  IMAD.MOV.U32 R2, RZ, RZ, R14 ;  /* 0x000000ffff027224 */ /* 0x001fce00078e000e */
[----:B------:R-:W-:Y:S05]  /*13df0*/  WARPSYNC.COLLECTIVE R15, `(.L_x_1308) ;  /* 0x000000000f087348 */ /* 0x000fea0003c00000 */
[----:B------:R0:W1:Y:S02]  /*13e00*/  SHFL.IDX P6, R14, R13, R12, R11 ;  /* 0x0000000c0d0e7389 */ /* 0x00006400000c000b */
[----:B01----:R-:W-:Y:S01]  /*13e10*/  ENDCOLLECTIVE ;  /* 0x000000000000791b */ /* 0x003fe20003800000 */
.L_x_1308:
[----:B------:R-:W-:-:S05]  /*13e20*/  VIADD R3, R4, 0x60 ;  /* 0x0000006004037836 */ /* 0x000fca0000000000 */
[----:B------:R-:W-:Y:S01]  /*13e30*/  ISETP.GE.AND P2, PT, R3, R6, PT ;  /* 0x000000060300720c */ /* 0x000fe20003f46270 */
[----:B------:R-:W-:Y:S02]  /*13e40*/  IMAD.MOV.U32 R13, RZ, RZ, R5 ;  /* 0x000000ffff0d7224 */ /* 0x000fe400078e0005 */
[----:B------:R-:W-:-:S10]  /*13e50*/  IMAD.MOV.U32 R12, RZ, RZ, 0x7 ;  /* 0x00000007ff0c7424 */ /* 0x000fd400078e00ff */
[----:B------:R-:W-:Y:S02]  /*13e60*/  @P2 LOP3.LUT R23, R23, 0x40, RZ, 0xfc, !PT ;  /* 0x0000004017172812 */ /* 0x000fe400078efcff */
[----:B------:R-:W-:-:S07]  /*13e70*/  MOV R7, R14 ;  /* 0x0000000e00077202 */ /* 0x000fce0000000f00 */
[----:B------:R-:W-:Y:S05]  /*13e80*/  WARPSYNC.COLLECTIVE R15, `(.L_x_1309) ;  /* 0x000000000f087348 */ /* 0x000fea0003c00000 */
[----:B------:R0:W1:Y:S02]  /*13e90*/  SHFL.IDX P6, R14, R13, R12, R11 ;  /* 0x0000000c0d0e7389 */ /* 0x00006400000c000b */
[----:B01----:R-:W-:Y:S01]  /*13ea0*/  ENDCOLLECTIVE ;  /* 0x000000000000791b */ /* 0x003fe20003800000 */
.L_x_1309:
        /* <DEDUP_REMOVED lines=9> */
[----:B------:R-:W-:-:S07]  /*13f40*/  IMAD.MOV.U32 R5, RZ, RZ, R14 ;  /* 0x000000ffff057224 */ /* 0x000fce00078e000e */
[----:B0-----:R-:W-:Y:S05]  /*13f50*/  WARPSYNC.COLLECTIVE R15, `(.L_x_1310) ;  /* 0x000000000f087348 */ /* 0x001fea0003c00000 */
[----:B------:R1:W2:Y:S02]  /*13f60*/  SHFL.IDX P6, R14, R13, R12, R11 ;  /* 0x0000000c0d0e7389 */ /* 0x0002a400000c000b */
[----:B012---:R-:W-:Y:S01]  /*13f70*/  ENDCOLLECTIVE ;  /* 0x000000000000791b */ /* 0x007fe20003800000 */
.L_x_1310:
[----:B------:R-:W-:Y:S01]  /*13f80*/  IMAD.MOV.U32 R0, RZ, RZ, R14 ;  /* 0x000000ffff007224 */ /* 0x000fe200078e000e */
[----:B------:R-:W-:Y:S06]  /*13f90*/  BRA `(.L_x_1311) ;  /* 0xffffffb4001c7947 */ /* 0x000fec000383ffff */
.L_x_1221:
        /* <DEDUP_REMOVED lines=8> */
.L_x_1313:
[----:B------:R-:W-:Y:S05]  /*14020*/  BSYNC B0 ;  /* 0x0000000000007941 */ /* 0x000fea0003800000 */
.L_x_1312:
[----:B------:R-:W-:Y:S01]  /*14030*/  IMAD.MOV.U32 R13, RZ, RZ, R0 ;  /* 0x000000ffff0d7224 */ /* 0x000fe200078e0000 */
[----:B------:R-:W-:Y:S01]  /*14040*/  LOP3.LUT P5, RZ, R23, 0x2000, RZ, 0xc0, !PT ;  /* 0x0000200017ff7812 */ /* 0x000fe200078ac0ff */
[----:B------:R-:W-:Y:S02]  /*14050*/  IMAD.MOV.U32 R12, RZ, RZ, RZ ;  /* 0x000000ffff0c7224 */ /* 0x000fe400078e00ff */
[----:B------:R-:W-:Y:S02]  /*14060*/  IMAD.MOV.U32 R11, RZ, RZ, 0x181f ;  /* 0x0000181fff0b7424 */ /* 0x000fe400078e00ff */
[----:B------:R-:W-:Y:S02]  /*14070*/  IMAD.MOV.U32 R15, RZ, RZ, -0x1 ;  /* 0xffffffffff0f7424 */ /* 0x000fe400078e00ff */
[----:B------:R-:W-:-:S07]  /*14080*/  IMAD.MOV.U32 R2, RZ, RZ, R14 ;  /* 0x000000ffff027224 */ /* 0x000fce00078e000e */
[----:B------:R-:W-:Y:S05]  /*14090*/  WARPSYNC.COLLECTIVE R15, `(.L_x_1314) ;  /* 0x000000000f087348 */ /* 0x000fea0003c00000 */
[----:B------:R0:W1:Y:S02]  /*140a0*/  SHFL.IDX P6, R14, R13, R12, R11 ;  /* 0x0000000c0d0e7389 */ /* 0x00006400000c000b */
[----:B01----:R-:W-:Y:S01]  /*140b0*/  ENDCOLLECTIVE ;  /* 0x000000000000791b */ /* 0x003fe20003800000 */
.L_x_1314:
[----:B------:R-:W-:Y:S02]  /*140c0*/  IMAD.MOV.U32 R13, RZ, RZ, R4 ;  /* 0x000000ffff0d7224 */ /* 0x000fe400078e0004 */
[----:B------:R-:W-:Y:S01]  /*140d0*/  IMAD.MOV.U32 R12, RZ, RZ, 0x1 ;  /* 0x00000001ff0c7424 */ /* 0x000fe200078e00ff */
[----:B------:R-:W-:-:S13]  /*140e0*/  @!P5 LEA R5, P0, R8, R14, 0x1 ;  /* 0x0000000e0805d211 */ /* 0x000fda00078008ff */
[----:B------:R-:W-:Y:S05]  /*140f0*/  WARPSYNC.COLLECTIVE R15, `(.L_x_1315) ;  /* 0x000000000f087348 */ /* 0x000fea0003c00000 */
[----:B------:R0:W1:Y:S02]  /*14100*/  SHFL.IDX P6, R14, R13, R12, R11 ;  /* 0x0000000c0d0e7389 */ /* 0x00006400000c000b */
[----:B01----:R-:W-:Y:S01]  /*14110*/  ENDCOLLECTIVE ;  /* 0x000000000000791b */ /* 0x003fe20003800000 */
.L_x_1315:
[----:B------:R-:W-:Y:S02]  /*14120*/  @!P5 IMAD.X R3, RZ, RZ, R2, P0 ;  /* 0x000000ffff03d224 */ /* 0x000fe400000e0602 */
        /* <DEDUP_REMOVED lines=14> */
.L_x_1316:
[----:B------:R-:W-:Y:S02]  /*14210*/  IMAD.MOV.U32 R13, RZ, RZ, R4 ;  /* 0x000000ffff0d7224 */ /* 0x000fe400078e0004 */
[----:B------:R-:W-:Y:S01]  /*14220*/  IMAD.MOV.U32 R12, RZ, RZ, 0x2 ;  /* 0x00000002ff0c7424 */ /* 0x000fe200078e00ff */
[----:B------:R-:W-:-:S13]  /*14230*/  LOP3.LUT P6, RZ, R23, 0x1000, RZ, 0xc0, !PT ;  /* 0x0000100017ff7812 */ /* 0x000fda00078cc0ff */
[----:B------:R-:W-:-:S05]  /*14240*/  @!P6 LEA R6, P0, R8, R14, 0x1 ;  /* 0x0000000e0806e211 */ /* 0x000fca00078008ff */
[----:B------:R-:W-:Y:S02]  /*14250*/  @!P6 IMAD.X R7, RZ, RZ, R5, P0 ;  /* 0x000000ffff07e224 */ /* 0x000fe400000e0605 */
[----:B------:R-:W-:Y:S02]  /*14260*/  @!P6 IMAD.MOV.U32 R2, RZ, RZ, R6 ;  /* 0x000000ffff02e224 */ /* 0x000fe400078e0006 */
        /* <DEDUP_REMOVED lines=11> */
.L_x_1317:
[----:B------:R-:W-:Y:S02]  /*14320*/  IMAD.MOV.U32 R13, RZ, RZ, R0 ;  /* 0x000000ffff0d7224 */ /* 0x000fe400078e0000 */
[----:B------:R-:W-:-:S07]  /*14330*/  IMAD.MOV.U32 R5, RZ, RZ, R14 ;  /* 0x000000ffff057224 */ /* 0x000fce00078e000e */
[----:B------:R-:W-:Y:S05]  /*14340*/  WARPSYNC.COLLECTIVE R15, `(.L_x_1318) ;  /* 0x000000000f087348 */ /* 0x000fea0003c00000 */
[----:B------:R0:W1:Y:S02]  /*14350*/  SHFL.IDX P6, R14, R13, R12, R11 ;  /* 0x0000000c0d0e7389 */ /* 0x00006400000c000b */
[----:B01----:R-:W-:Y:S01]  /*14360*/  ENDCOLLECTIVE ;  /* 0x000000000000791b */ /* 0x003fe20003800000 */
.L_x_1318:
[----:B------:R-:W-:Y:S02]  /*14370*/  IMAD.MOV.U32 R13, RZ, RZ, R4 ;  /* 0x000000ffff0d7224 */ /* 0x000fe400078e0004 */
[----:B------:R-:W-:Y:S01]  /*14380*/  IMAD.MOV.U32 R12, RZ, RZ, 0x3 ;  /* 0x00000003ff0c7424 */ /* 0x000fe200078e00ff */
[----:B------:R-:W-:-:S13]  /*14390*/  @!P5 LEA R6, P0, R8, R14, 0x1 ;  /* 0x0000000e0806d211 */ /* 0x000fda00078008ff */
[----:B------:R-:W-:Y:S05]  /*143a0*/  WARPSYNC.COLLECTIVE R15, `(.L_x_1319) ;  /* 0x000000000f087348 */ /* 0x000fea0003c00000 */
[----:B------:R0:W1:Y:S02]  /*143b0*/  SHFL.IDX P6, R14, R13, R12, R11 ;  /* 0x0000000c0d0e7389 */ /* 0x00006400000c000b */
[----:B01----:R-:W-:Y:S01]  /*143c0*/  ENDCOLLECTIVE ;  /* 0x000000000000791b */ /* 0x003fe20003800000 */
.L_x_1319:
[----:B------:R-:W-:Y:S02]  /*143d0*/  @!P5 IMAD.X R7, RZ, RZ, R5, P0 ;  /* 0x000000ffff07d224 */ /* 0x000fe400000e0605 */
[----:B------:R-:W-:Y:S02]  /*143e0*/  @!P5 IMAD.MOV.U32 R2, RZ, RZ, R6 ;  /* 0x000000ffff02d224 */ /* 0x000fe400078e0006 */
[----:B------:R-:W-:-:S05]  /*143f0*/  @!P5 IMAD.MOV.U32 R3, RZ, RZ, R7 ;  /* 0x000000ffff03d224 */ /* 0x000fca00078e0007 */
[----:B------:R-:W-:Y:S01]  /*14400*/  @!PT LDS RZ, [RZ] ;  /* 0x00000000fffff984 */ /* 0x000fe20000000800 */
[----:B------:R-:W-:Y:S01]  /*14410*/  @!PT LDS RZ, [RZ] ;  /* 0x00000000fffff984 */ /* 0x000fe20000000800 */
[----:B------:R-:W-:Y:S01]  /*14420*/  @!PT LDS RZ, [RZ] ;  /* 0x00000000fffff984 */ /* 0x000fe20000000800 */
[----:B------:R0:W-:Y:S01]  /*14430*/  @!P5 LDGSTS.E.BYPASS.LTC128B.128 [R26+0x23400], desc[UR36][R2.64], !P4 ;  /* 0x23400000021adfae */ /* 0x0001e2000e101d64 */
[----:B------:R-:W-:-:S03]  /*14440*/  IMAD.MOV.U32 R13, RZ, RZ, R0 ;  /* 0x000000ffff0d7224 */ /* 0x000fc600078e0000 */
[----:B------:R0:W-:Y:S04]  /*14450*/  @!P5 LDGSTS.E.BYPASS.LTC128B.128 [R26+0x27400], desc[UR36][R2.64+0x80], !P3 ;  /* 0x27400080021adfae */ /* 0x0001e8000d901d64 */
[----:B------:R0:W-:Y:S01]  /*14460*/  @!P5 LDGSTS.E.BYPASS.LTC128B.128 [R26+0x2b400], desc[UR36][R2.64+0x100], !P2 ;  /* 0x2b400100021adfae */ /* 0x0001e2000d101d64 */
[----:B------:R-:W-:-:S03]  /*14470*/  IMAD.MOV.U32 R5, RZ, RZ, R14 ;  /* 0x000000ffff057224 */ /* 0x000fc600078e000e */
[----:B------:R0:W-:Y:S01]  /*14480*/  @!P5 LDGSTS.E.BYPASS.LTC128B.128 [R26+0x2f400], desc[UR36][R2.64+0x180], !P1 ;  /* 0x2f400180021adfae */ /* 0x0001e2000c901d64 */
[----:B------:R-:W-:-:S13]  /*14490*/  LOP3.LUT P5, RZ, R23, 0x100, RZ, 0xc0, !PT ;  /* 0x0000010017ff7812 */ /* 0x000fda00078ac0ff */
[----:B0-----:R-:W-:Y:S05]  /*144a0*/  WARPSYNC.COLLECTIVE R15, `(.L_x_1320) ;  /* 0x000000000f087348 */ /* 0x001fea0003c00000 */
[----:B------:R1:W2:Y:S02]  /*144b0*/  SHFL.IDX P6, R14, R13, R12, R11 ;  /* 0x0000000c0d0e7389 */ /* 0x0002a400000c000b */
[----:B012---:R-:W-:Y:S01]  /*144c0*/  ENDCOLLECTIVE ;  /* 0x000000000000791b */ /* 0x007fe20003800000 */
.L_x_1320:
        /* <DEDUP_REMOVED lines=17> */
.L_x_1321:
[----:B------:R-:W-:Y:S02]  /*145e0*/  IMAD.MOV.U32 R13, RZ, RZ, R0 ;  /* 0x000000ffff0d7224 */ /* 0x000fe400078e0000 */
[----:B------:R-:W-:-:S07]  /*145f0*/  IMAD.MOV.U32 R5, RZ, RZ, R14 ;  /* 0x000000ffff057224 */ /* 0x000fce00078e000e */
[----:B------:R-:W-:Y:S05]  /*14600*/  WARPSYNC.COLLECTIVE R15, `(.L_x_1322) ;  /* 0x000000000f087348 */ /* 0x000fea0003c00000 */
[----:B------:R0:W1:Y:S02]  /*14610*/  SHFL.IDX P6, R14, R13, R12, R11 ;  /* 0x0000000c0d0e7389 */ /* 0x00006400000c000b */
[----:B01----:R-:W-:Y:S01]  /*14620*/  ENDCOLLECTIVE ;  /* 0x000000000000791b */ /* 0x003fe20003800000 */
.L_x_1322:
[----:B------:R-:W-:Y:S02]  /*14630*/  IMAD.MOV.U32 R13, RZ, RZ, R4 ;  /* 0x000000ffff0d7224 */ /* 0x000fe400078e0004 */
[----:B------:R-:W-:Y:S01]  /*14640*/  IMAD.MOV.U32 R12, RZ, RZ, 0x5 ;  /* 0x00000005ff0c7424 */ /* 0x000fe200078e00ff */
[----:B------:R-:W-:-:S13]  /*14650*/  @!P5 LEA R6, P0, R8, R14, 0x1 ;  /* 0x0000000e0806d211 */ /* 0x000fda00078008ff */
[----:B------:R-:W-:Y:S05]  /*14660*/  WARPSYNC.COLLECTIVE R15, `(.L_x_1323) ;  /* 0x000000000f087348 */ /* 0x000fea0003c00000 */
[----:B------:R0:W1:Y:S02]  /*14670*/  SHFL.IDX P6, R14, R13, R12, R11 ;  /* 0x0000000c0d0e7389 */ /* 0x00006400000c000b */
[----:B01----:R-:W-:Y:S01]  /*14680*/  ENDCOLLECTIVE ;  /* 0x000000000000791b */ /* 0x003fe20003800000 */
.L_x_1323:
        /* <DEDUP_REMOVED lines=16> */
.L_x_1324:
        /* <DEDUP_REMOVED lines=17> */
.L_x_1325:
[----:B------:R-:W-:Y:S02]  /*148a0*/  IMAD.MOV.U32 R13, RZ, RZ, R0 ;  /* 0x000000ffff0d7224 */ /* 0x000fe400078e0000 */
[----:B------:R-:W-:-:S07]  /*148b0*/  IMAD.MOV.U32 R5, RZ, RZ, R14 ;  /* 0x000000ffff057224 */ /* 0x000fce00078e000e */
[----:B------:R-:W-:Y:S05]  /*148c0*/  WARPSYNC.COLLECTIVE R15, `(.L_x_1326) ;  /* 0x000000000f087348 */ /* 0x000fea0003c00000 */
[----:B------:R0:W1:Y:S02]  /*148d0*/  SHFL.IDX P6, R14, R13, R12, R11 ;  /* 0x0000000c0d0e7389 */ /* 0x00006400000c000b */
[----:B01----:R-:W-:Y:S01]  /*148e0*/  ENDCOLLECTIVE ;  /* 0x000000000000791b */ /* 0x003fe20003800000 */
.L_x_1326:
[----:B------:R-:W-:Y:S02]  /*148f0*/  IMAD.MOV.U32 R13, RZ, RZ, R4 ;  /* 0x000000ffff0d7224 */ /* 0x000fe400078e0004 */
[----:B------:R-:W-:Y:S01]  /*14900*/  IMAD.MOV.U32 R12, RZ, RZ, 0x7 ;  /* 0x00000007ff0c7424 */ /* 0x000fe200078e00ff */
[----:B------:R-:W-:-:S13]  /*14910*/  @!P5 LEA R6, P0, R8, R14, 0x1 ;  /* 0x0000000e0806d211 */ /* 0x000fda00078008ff */
[----:B------:R-:W-:Y:S05]  /*14920*/  WARPSYNC.COLLECTIVE R15, `(.L_x_1327) ;  /* 0x000000000f087348 */ /* 0x000fea0003c00000 */
[----:B------:R0:W1:Y:S02]  /*14930*/  SHFL.IDX P6, R14, R13, R12, R11 ;  /* 0x0000000c0d0e7389 */ /* 0x00006400000c000b */
[----:B01----:R-:W-:Y:S01]  /*14940*/  ENDCOLLECTIVE ;  /* 0x000000000000791b */ /* 0x003fe20003800000 */
.L_x_1327:
        /* <DEDUP_REMOVED lines=11> */
[----:B------:R0:W-:Y:S04]  /*14a00*/  @!P5 LDGSTS.E.BYPASS.LTC128B.128 [R26+0x31400], desc[UR36][R2.64+0x180], !P1 ;  /* 0x31400180021adfae */ /* 0x0001e8000c901d64 */
[----:B0-----:R-:W-:Y:S05]  /*14a10*/  WARPSYNC.COLLECTIVE R15, `(.L_x_1328) ;  /* 0x000000000f087348 */ /* 0x001fea0003c00000 */
[----:B------:R1:W2:Y:S02]  /*14a20*/  SHFL.IDX P6, R14, R13, R12, R11 ;  /* 0x0000000c0d0e7389 */ /* 0x0002a400000c000b */
[----:B012---:R-:W-:Y:S01]  /*14a30*/  ENDCOLLECTIVE ;  /* 0x000000000000791b */ /* 0x007fe20003800000 */
.L_x_1328:
[----:B------:R-:W-:Y:S05]  /*14a40*/  BRA `(.L_x_1329) ;  /* 0xffffffb400507947 */ /* 0x000fea000383ffff */
.L_x_1226:
[----:B0-----:R0:W1:Y:S02]  /*14a50*/  SYNCS.PHASECHK.TRANS64.TRYWAIT P0, [R22+URZ+0x32420], R3 ;  /* 0x03242003160075a7 */ /* 0x001064000800017f */
[----:B-1----:R-:W-:Y:S05]  /*14a60*/  @!P0 NANOSLEEP.SYNCS 0x989680 ;  /* 0x009896800000895d */ /* 0x002fea0003900000 */
[----:B------:R-:W1:Y:S02]  /*14a70*/  @!P0 SYNCS.PHASECHK.TRANS64 P0, [R22+URZ+0x32420], R3 ;  /* 0x03242003160085a7 */ /* 0x000e64000800007f */
[----:B-1----:R-:W-:Y:S05]  /*14a80*/  @!P0 BRA `(.L_x_1226) ;  /* 0xfffffffc00f08947 */ /* 0x002fea000383ffff */
[----:B------:R-:W-:Y:S05]  /*14a90*/  BRA `(.L_x_1330) ;  /* 0xffffffb400c07947 */ /* 0x000fea000383ffff */
.L_x_1229:
[----:B-1----:R1:W2:Y:S02]  /*14aa0*/  SYNCS.PHASECHK.TRANS64.TRYWAIT P0, [R25+URZ+0x32460], R0 ;  /* 0x03246000190075a7 */ /* 0x0022a4000800017f */
[----:B--2---:R-:W-:Y:S05]  /*14ab0*/  @!P0 NANOSLEEP.SYNCS 0x989680 ;  /* 0x009896800000895d */ /* 0x004fea0003900000 */
[----:B------:R-:W2:Y:S02]  /*14ac0*/  @!P0 SYNCS.PHASECHK.TRANS64 P0, [R25+URZ+0x32460], R0 ;  /* 0x03246000190085a7 */ /* 0x000ea4000800007f */
[----:B--2---:R-:W-:Y:S05]  /*14ad0*/  @!P0 BRA `(.L_x_1229) ;  /* 0xfffffffc00f08947 */ /* 0x004fea000383ffff */
[----:B------:R-:W-:Y:S05]  /*14ae0*/  BRA `(.L_x_1331) ;  /* 0xffffffb400cc7947 */ /* 0x000fea000383ffff */
.L_x_1230:
        /* <DEDUP_REMOVED lines=8> */
.L_x_1333:
[----:B------:R-:W-:Y:S05]  /*14b70*/  BSYNC B0 ;  /* 0x0000000000007941 */ /* 0x000fea0003800000 */
.L_x_1332:
        /* <DEDUP_REMOVED lines=13> */
.L_x_1334:
[----:B------:R-:W-:Y:S02]  /*14c50*/  IMAD.MOV.U32 R13, RZ, RZ, R6 ;  /* 0x000000ffff0d7224 */ /* 0x000fe400078e0006 */
[----:B------:R-:W-:Y:S02]  /*14c60*/  IMAD.MOV.U32 R12, RZ, RZ, 0x1 ;  /* 0x00000001ff0c7424 */ /* 0x000fe400078e00ff */
[----:B------:R-:W-:-:S05]  /*14c70*/  IMAD.SHL.U32 R8, R8, 0x8, RZ ;  /* 0x0000000808087824 */ /* 0x000fca00078e00ff */
[----:B------:R-:W-:-:S05]  /*14c80*/  LOP3.LUT R8, R8, 0x38, RZ, 0xc0, !PT ;  /* 0x0000003808087812 */ /* 0x000fca00078ec0ff */
[----:B------:R-:W-:-:S05]  /*14c90*/  IMAD.SHL.U32 R0, R8, 0x2, RZ ;  /* 0x0000000208007824 */ /* 0x000fca00078e00ff */
[----:B------:R-:W-:-:S13]  /*14ca0*/  IADD3 R2, P0, R14, R0, RZ ;  /* 0x000000000e027210 */ /* 0x000fda0007f1e0ff */
[----:B------:R-:W-:Y:S05]  /*14cb0*/  WARPSYNC.COLLECTIVE R15, `(.L_x_1335) ;  /* 0x000000000f087348 */ /* 0x000fea0003c00000 */
[----:B------:R0:W1:Y:S02]  /*14cc0*/  SHFL.IDX P6, R14, R13, R12, R11 ;  /* 0x0000000c0d0e7389 */ /* 0x00006400000c000b */
[----:B01----:R-:W-:Y:S01]  /*14cd0*/  ENDCOLLECTIVE ;  /* 0x000000000000791b */ /* 0x003fe20003800000 */
.L_x_1335:
        /* <DEDUP_REMOVED lines=17> */
.L_x_1336:
[----:B------:R-:W-:Y:S02]  /*14df0*/  IMAD.MOV.U32 R13, RZ, RZ, R6 ;  /* 0x000000ffff0d7224 */ /* 0x000fe400078e0006 */
[----:B------:R-:W-:Y:S01]  /*14e00*/  IMAD.MOV.U32 R12, RZ, RZ, 0x2 ;  /* 0x00000002ff0c7424 */ /* 0x000fe200078e00ff */
[----:B------:R-:W-:-:S13]  /*14e10*/  IADD3 R2, P3, R14, R0, RZ ;  /* 0x000000000e027210 */ /* 0x000fda0007f7e0ff */
[----:B------:R-:W-:Y:S05]  /*14e20*/  WARPSYNC.COLLECTIVE R15, `(.L_x_1337) ;  /* 0x000000000f087348 */ /* 0x000fea0003c00000 */
[----:B------:R0:W1:Y:S02]  /*14e30*/  SHFL.IDX P6, R14, R13, R12, R11 ;  /* 0x0000000c0d0e7389 */ /* 0x00006400000c000b */
[----:B01----:R-:W-:Y:S01]  /*14e40*/  ENDCOLLECTIVE ;  /* 0x000000000000791b */ /* 0x003fe20003800000 */
.L_x_1337:
[----:B------:R-:W-:Y:S02]  /*14e50*/  IADD3.X R3, RZ, R3, RZ, P3, !PT ;  /* 0x00000003ff037210 */ /* 0x000fe40001ffe4ff */
        /* <DEDUP_REMOVED lines=16> */
.L_x_1338:
[----:B------:R-:W-:Y:S02]  /*14f60*/  IMAD.MOV.U32 R13, RZ, RZ, R6 ;  /* 0x000000ffff0d7224 */ /* 0x000fe400078e0006 */
[----:B------:R-:W-:Y:S01]  /*14f70*/  IMAD.MOV.U32 R12, RZ, RZ, 0x3 ;  /* 0x00000003ff0c7424 */ /* 0x000fe200078e00ff */
[----:B------:R-:W-:-:S13]  /*14f80*/  IADD3 R2, P3, R14, R0, RZ ;  /* 0x000000000e027210 */ /* 0x000fda0007f7e0ff */
[----:B------:R-:W-:Y:S05]  /*14f90*/  WARPSYNC.COLLECTIVE R15, `(.L_x_1339) ;  /* 0x000000000f087348 */ /* 0x000fea0003c00000 */
[----:B------:R0:W1:Y:S02]  /*14fa0*/  SHFL.IDX P6, R14, R13, R12, R11 ;  /* 0x0000000c0d0e7389 */ /* 0x00006400000c000b */
[----:B01----:R-:W-:Y:S01]  /*14fb0*/  ENDCOLLECTIVE ;  /* 0x000000000000791b */ /* 0x003fe20003800000 */
.L_x_1339:
        /* <DEDUP_REMOVED lines=17> */
.L_x_1340:
[----:B------:R-:W-:Y:S02]  /*150d0*/  IMAD.MOV.U32 R13, RZ, RZ, R6 ;  /* 0x000000ffff0d7224 */ /* 0x000fe400078e0006 */
[----:B------:R-:W-:Y:S01]  /*150e0*/  IMAD.MOV.U32 R12, RZ, RZ, 0x4 ;  /* 0x00000004ff0c7424 */ /* 0x000fe200078e00ff */
[----:B------:R-:W-:-:S13]  /*150f0*/  IADD3 R2, P3, R14, R0, RZ ;  /* 0x000000000e027210 */ /* 0x000fda0007f7e0ff */
[----:B------:R-:W-:Y:S05]  /*15100*/  WARPSYNC.COLLECTIVE R15, `(.L_x_1341) ;  /* 0x000000000f087348 */ /* 0x000fea0003c00000 */
[----:B------:R0:W1:Y:S02]  /*15110*/  SHFL.IDX P6, R14, R13, R12, R11 ;  /* 0x0000000c0d0e7389 */ /* 0x00006400000c000b */
[----:B01----:R-:W-:Y:S01]  /*15120*/  ENDCOLLECTIVE ;  /* 0x000000000000791b */ /* 0x003fe20003800000 */
.L_x_1341:
        /* <DEDUP_REMOVED lines=17> */
.L_x_1342:
[----:B------:R-:W-:Y:S02]  /*15240*/  IMAD.MOV.U32 R13, RZ, RZ, R6 ;  /* 0x000000ffff0d7224 */ /* 0x000fe400078e0006 */
[----:B------:R-:W-:Y:S01]  /*15250*/  IMAD.MOV.U32 R12, RZ, RZ, 0x5 ;  /* 0x00000005ff0c7424 */ /* 0x000fe200078e00ff */
[----:B------:R-:W-:-:S13]  /*15260*/  IADD3 R2, P3, R14, R0, RZ ;  /* 0x000000000e027210 */ /* 0x000fda0007f7e0ff */
[----:B------:R-:W-:Y:S05]  /*15270*/  WARPSYNC.COLLECTIVE R15, `(.L_x_1343) ;  /* 0x000000000f087348 */ /* 0x000fea0003c00000 */
[----:B------:R0:W1:Y:S02]  /*15280*/  SHFL.IDX P6, R14, R13, R12, R11 ;  /* 0x0000000c0d0e7389 */ /* 0x00006400000c000b */
[----:B01----:R-:W-:Y:S01]  /*15290*/  ENDCOLLECTIVE ;  /* 0x000000000000791b */ /* 0x003fe20003800000 */
.L_x_1343:
        /* <DEDUP_REMOVED lines=12> */
.L_x_1344:
        /* <DEDUP_REMOVED lines=9> */
.L_x_1237:
[----:B-1----:R1:W2:Y:S02]  /*153f0*/  SYNCS.PHASECHK.TRANS64.TRYWAIT P0, [R10+URZ+0x32440], R20 ;  /* 0x032440140a0075a7 */ /* 0x0022a4000800017f */
[----:B--2---:R-:W-:Y:S05]  /*15400*/  @!P0 NANOSLEEP.SYNCS 0x989680 ;  /* 0x009896800000895d */ /* 0x004fea0003900000 */
[----:B------:R-:W2:Y:S02]  /*15410*/  @!P0 SYNCS.PHASECHK.TRANS64 P0, [R10+URZ+0x32440], R20 ;  /* 0x032440140a0085a7 */ /* 0x000ea4000800007f */
[----:B--2---:R-:W-:Y:S05]  /*15420*/  @!P0 BRA `(.L_x_1237) ;  /* 0xfffffffc00f08947 */ /* 0x004fea000383ffff */
[----:B------:R-:W-:Y:S05]  /*15430*/  BRA `(.L_x_1346) ;  /* 0xffffffb800507947 */ /* 0x000fea000383ffff */
.L_x_1238:
        /* <DEDUP_REMOVED lines=8> */
.L_x_1348:
[----:B------:R-:W-:Y:S05]  /*154c0*/  BSYNC B1 ;  /* 0x0000000000017941 */ /* 0x000fea0003800000 */
.L_x_1347:
        /* <DEDUP_REMOVED lines=9> */
.L_x_1349:
[----:B------:R-:W-:Y:S02]  /*15560*/  IMAD.MOV.U32 R13, RZ, RZ, R8 ;  /* 0x000000ffff0d7224 */ /* 0x000fe400078e0008 */
[----:B------:R-:W-:Y:S02]  /*15570*/  IMAD.MOV.U32 R12, RZ, RZ, 0x1 ;  /* 0x00000001ff0c7424 */ /* 0x000fe400078e00ff */
[----:B------:R-:W-:-:S07]  /*15580*/  IMAD.MOV.U32 R2, RZ, RZ, R14 ;  /* 0x000000ffff027224 */ /* 0x000fce00078e000e */
[----:B------:R-:W-:Y:S05]  /*15590*/  WARPSYNC.COLLECTIVE R15, `(.L_x_1350) ;  /* 0x000000000f087348 */ /* 0x000fea0003c00000 */
[----:B------:R0:W1:Y:S02]  /*155a0*/  SHFL.IDX P6, R14, R13, R12, R11 ;  /* 0x0000000c0d0e7389 */ /* 0x00006400000c000b */
[----:B01----:R-:W-:Y:S01]  /*155b0*/  ENDCOLLECTIVE ;  /* 0x000000000000791b */ /* 0x003fe20003800000 */
.L_x_1350:
        /* <DEDUP_REMOVED lines=11> */
.L_x_1351:
[----:B------:R-:W-:Y:S02]  /*15670*/  IMAD.MOV.U32 R13, RZ, RZ, R8 ;  /* 0x000000ffff0d7224 */ /* 0x000fe400078e0008 */
[----:B------:R-:W-:Y:S02]  /*15680*/  IMAD.MOV.U32 R12, RZ, RZ, 0x2 ;  /* 0x00000002ff0c7424 */ /* 0x000fe400078e00ff */
[----:B------:R-:W-:-:S07]  /*15690*/  IMAD.MOV.U32 R2, RZ, RZ, R14 ;  /* 0x000000ffff027224 */ /* 0x000fce00078e000e */
[----:B------:R-:W-:Y:S05]  /*156a0*/  WARPSYNC.COLLECTIVE R15, `(.L_x_1352) ;  /* 0x000000000f087348 */ /* 0x000fea0003c00000 */
[----:B------:R0:W1:Y:S02]  /*156b0*/  SHFL.IDX P6, R14, R13, R12, R11 ;  /* 0x0000000c0d0e7389 */ /* 0x00006400000c000b */
[----:B01----:R-:W-:Y:S01]  /*156c0*/  ENDCOLLECTIVE ;  /* 0x000000000000791b */ /* 0x003fe20003800000 */
.L_x_1352:
        /* <DEDUP_REMOVED lines=11> */
.L_x_1353:
[----:B------:R-:W-:Y:S02]  /*15780*/  IMAD.MOV.U32 R13, RZ, RZ, R8 ;  /* 0x000000ffff0d7224 */ /* 0x000fe400078e0008 */
[----:B------:R-:W-:Y:S02]  /*15790*/  IMAD.MOV.U32 R12, RZ, RZ, 0x3 ;  /* 0x00000003ff0c7424 */ /* 0x000fe400078e00ff */
[----:B------:R-:W-:-:S07]  /*157a0*/  IMAD.MOV.U32 R2, RZ, RZ, R14 ;  /* 0x000000ffff027224 */ /* 0x000fce00078e000e */
[----:B------:R-:W-:Y:S05]  /*157b0*/  WARPSYNC.COLLECTIVE R15, `(.L_x_1354) ;  /* 0x000000000f087348 */ /* 0x000fea0003c00000 */
[----:B------:R0:W1:Y:S02]  /*157c0*/  SHFL.IDX P6, R14, R13, R12, R11 ;  /* 0x0000000c0d0e7389 */ /* 0x00006400000c000b */
[----:B01----:R-:W-:Y:S01]  /*157d0*/  ENDCOLLECTIVE ;  /* 0x000000000000791b */ /* 0x003fe20003800000 */
.L_x_1354:
        /* <DEDUP_REMOVED lines=11> */
.L_x_1355:
[----:B------:R-:W-:Y:S02]  /*15890*/  IMAD.MOV.U32 R13, RZ, RZ, R8 ;  /* 0x000000ffff0d7224 */ /* 0x000fe400078e0008 */
[----:B------:R-:W-:Y:S02]  /*158a0*/  IMAD.MOV.U32 R12, RZ, RZ, 0x4 ;  /* 0x00000004ff0c7424 */ /* 0x000fe400078e00ff */
[----:B------:R-:W-:-:S07]  /*158b0*/  IMAD.MOV.U32 R2, RZ, RZ, R14 ;  /* 0x000000ffff027224 */ /* 0x000fce00078e000e */
[----:B------:R-:W-:Y:S05]  /*158c0*/  WARPSYNC.COLLECTIVE R15, `(.L_x_1356) ;  /* 0x000000000f087348 */ /* 0x000fea0003c00000 */
[----:B------:R0:W1:Y:S02]  /*158d0*/  SHFL.IDX P6, R14, R13, R12, R11 ;  /* 0x0000000c0d0e7389 */ /* 0x00006400000c000b */
[----:B01----:R-:W-:Y:S01]  /*158e0*/  ENDCOLLECTIVE ;  /* 0x000000000000791b */ /* 0x003fe20003800000 */
.L_x_1356:
        /* <DEDUP_REMOVED lines=11> */
.L_x_1357:
[----:B------:R-:W-:Y:S02]  /*159a0*/  IMAD.MOV.U32 R13, RZ, RZ, R8 ;  /* 0x000000ffff0d7224 */ /* 0x000fe400078e0008 */
[----:B------:R-:W-:Y:S02]  /*159b0*/  IMAD.MOV.U32 R12, RZ, RZ, 0x5 ;  /* 0x00000005ff0c7424 */ /* 0x000fe400078e00ff */
[----:B------:R-:W-:-:S07]  /*159c0*/  IMAD.MOV.U32 R2, RZ, RZ, R14 ;  /* 0x000000ffff027224 */ /* 0x000fce00078e000e */
[----:B------:R-:W-:Y:S05]  /*159d0*/  WARPSYNC.COLLECTIVE R15, `(.L_x_1358) ;  /* 0x000000000f087348 */ /* 0x000fea0003c00000 */
[----:B------:R0:W1:Y:S02]  /*159e0*/  SHFL.IDX P6, R14, R13, R12, R11 ;  /* 0x0000000c0d0e7389 */ /* 0x00006400000c000b */
[----:B01----:R-:W-:Y:S01]  /*159f0*/  ENDCOLLECTIVE ;  /* 0x000000000000791b */ /* 0x003fe20003800000 */
.L_x_1358:
        /* <DEDUP_REMOVED lines=11> */
.L_x_1359:
[----:B------:R-:W-:Y:S05]  /*15ab0*/  BRA `(.L_x_1360) ;  /* 0xffffffb400787947 */ /* 0x000fea000383ffff */
.L_x_1243:
[----:B---3--:R3:W4:Y:S02]  /*15ac0*/  SYNCS.PHASECHK.TRANS64.TRYWAIT P0, [R10+URZ+0x32460], R20 ;  /* 0x032460140a0075a7 */ /* 0x008724000800017f */
[----:B----4-:R-:W-:Y:S05]  /*15ad0*/  @!P0 NANOSLEEP.SYNCS 0x989680 ;  /* 0x009896800000895d */ /* 0x010fea0003900000 */
[----:B------:R-:W4:Y:S02]  /*15ae0*/  @!P0 SYNCS.PHASECHK.TRANS64 P0, [R10+URZ+0x32460], R20 ;  /* 0x032460140a0085a7 */ /* 0x000f24000800007f */
[----:B----4-:R-:W-:Y:S05]  /*15af0*/  @!P0 BRA `(.L_x_1243) ;  /* 0xfffffffc00f08947 */ /* 0x010fea000383ffff */
[----:B------:R-:W-:Y:S05]  /*15b00*/  BRA `(.L_x_1361) ;  /* 0xffffffb400c47947 */ /* 0x000fea000383ffff */
.L_x_1244:
[----:B------:R-:W-:Y:S01]  /*15b10*/  BSSY B1, `(.L_x_1362) ;  /* 0x0000008000017945 */ /* 0x000fe20003800000 */
[----:B------:R-:W-:Y:S02]  /*15b20*/  IMAD.MOV.U32 R13, RZ, RZ, R25 ;  /* 0x000000ffff0d7224 */ /* 0x000fe400078e0019 */
[----:B------:R-:W-:Y:S02]  /*15b30*/  IMAD.MOV.U32 R12, RZ, RZ, RZ ;  /* 0x000000ffff0c7224 */ /* 0x000fe400078e00ff */
[----:B------:R-:W-:Y:S02]  /*15b40*/  IMAD.MOV.U32 R11, RZ, RZ, 0x181f ;  /* 0x0000181fff0b7424 */ /* 0x000fe400078e00ff */
[----:B------:R-:W-:-:S07]  /*15b50*/  IMAD.MOV.U32 R15, RZ, RZ, -0x1 ;  /* 0xffffffffff0f7424 */ /* 0x000fce00078e00ff */
[----:B--2---:R-:W-:Y:S05]  /*15b60*/  WARPSYNC.COLLECTIVE R15, `(.L_x_1363) ;  /* 0x000000000f087348 */ /* 0x004fea0003c00000 */
[----:B------:R0:W1:Y:S02]  /*15b70*/  SHFL.IDX P6, R14, R13, R12, R11 ;  /* 0x0000000c0d0e7389 */ /* 0x00006400000c000b */
[----:B012---:R-:W-:Y:S01]  /*15b80*/  ENDCOLLECTIVE ;  /* 0x000000000000791b */ /* 0x007fe20003800000 */
.L_x_1363:
[----:B------:R-:W-:Y:S05]  /*15b90*/  BSYNC B1 ;  /* 0x0000000000017941 */ /* 0x000fea0003800000 */
.L_x_1362:
        /* <DEDUP_REMOVED lines=9> */
.L_x_1364:
[----:B------:R-:W-:Y:S02]  /*15c30*/  IMAD.MOV.U32 R13, RZ, RZ, R25 ;  /* 0x000000ffff0d7224 */ /* 0x000fe400078e0019 */
[----:B------:R-:W-:Y:S01]  /*15c40*/  IMAD.MOV.U32 R12, RZ, RZ, 0x1 ;  /* 0x00000001ff0c7424 */ /* 0x000fe200078e00ff */
[----:B------:R-:W-:-:S13]  /*15c50*/  IADD3 R2, P0, R14, R0, RZ ;  /* 0x000000000e027210 */ /* 0x000fda0007f1e0ff */
[----:B------:R-:W-:Y:S05]  /*15c60*/  WARPSYNC.COLLECTIVE R15, `(.L_x_1365) ;  /* 0x000000000f087348 */ /* 0x000fea0003c00000 */
[----:B------:R0:W1:Y:S02]  /*15c70*/  SHFL.IDX P6, R14, R13, R12, R11 ;  /* 0x0000000c0d0e7389 */ /* 0x00006400000c000b */
[----:B01----:R-:W-:Y:S01]  /*15c80*/  ENDCOLLECTIVE ;  /* 0x000000000000791b */ /* 0x003fe20003800000 */
.L_x_1365:
        /* <DEDUP_REMOVED lines=13> */
.L_x_1366:
[----:B------:R-:W-:Y:S02]  /*15d60*/  IMAD.MOV.U32 R13, RZ, RZ, R25 ;  /* 0x000000ffff0d7224 */ /* 0x000fe400078e0019 */
[----:B------:R-:W-:Y:S01]  /*15d70*/  IMAD.MOV.U32 R12, RZ, RZ, 0x2 ;  /* 0x00000002ff0c7424 */ /* 0x000fe200078e00ff */
[----:B------:R-:W-:-:S13]  /*15d80*/  IADD3 R2, P0, R14, R0, RZ ;  /* 0x000000000e027210 */ /* 0x000fda0007f1e0ff */
[----:B------:R-:W-:Y:S05]  /*15d90*/  WARPSYNC.COLLECTIVE R15, `(.L_x_1367) ;  /* 0x000000000f087348 */ /* 0x000fea0003c00000 */
[----:B------:R0:W1:Y:S02]  /*15da0*/  SHFL.IDX P6, R14, R13, R12, R11 ;  /* 0x0000000c0d0e7389 */ /* 0x00006400000c000b */
[----:B01----:R-:W-:Y:S01]  /*15db0*/  ENDCOLLECTIVE ;  /* 0x000000000000791b */ /* 0x003fe20003800000 */
.L_x_1367:
        /* <DEDUP_REMOVED lines=13> */
.L_x_1368:
[----:B------:R-:W-:Y:S02]  /*15e90*/  IMAD.MOV.U32 R13, RZ, RZ, R25 ;  /* 0x000000ffff0d7224 */ /* 0x000fe400078e0019 */
[----:B------:R-:W-:Y:S02]  /*15ea0*/  IMAD.MOV.U32 R12, RZ, RZ, 0x3 ;  /* 0x00000003ff0c7424 */ /* 0x000fe400078e00ff */
[----:B------:R-:W-:-:S07]  /*15eb0*/  IMAD.MOV.U32 R8, RZ, RZ, R14 ;  /* 0x000000ffff087224 */ /* 0x000fce00078e000e */
[----:B------:R-:W-:Y:S05]  /*15ec0*/  WARPSYNC.COLLECTIVE R15, `(.L_x_1369) ;  /* 0x000000000f087348 */ /* 0x000fea0003c00000 */
[----:B------:R0:W1:Y:S02]  /*15ed0*/  SHFL.IDX P6, R14, R13, R12, R11 ;  /* 0x0000000c0d0e7389 */ /* 0x00006400000c000b */
[----:B01----:R-:W-:Y:S01]  /*15ee0*/  ENDCOLLECTIVE ;  /* 0x000000000000791b */ /* 0x003fe20003800000 */
.L_x_1369:
        /* <DEDUP_REMOVED lines=9> */
[----:B------:R-:W-:-:S03]  /*15f80*/  MOV R5, R14 ;  /* 0x0000000e00057202 */ /* 0x000fc60000000f00 */
[----:B------:R0:W-:Y:S04]  /*15f90*/  LDGSTS.E.BYPASS.LTC128B.128 [R20+0xa400], desc[UR36][R2.64+0x180], !P1 ;  /* 0x0a40018002147fae */ /* 0x0001e8000c901d64 */
[----:B0-----:R-:W-:Y:S05]  /*15fa0*/  WARPSYNC.COLLECTIVE R15, `(.L_x_1370) ;  /* 0x000000000f087348 */ /* 0x001fea0003c00000 */
[----:B------:R1:W2:Y:S02]  /*15fb0*/  SHFL.IDX P6, R14, R13, R12, R11 ;  /* 0x0000000c0d0e7389 */ /* 0x0002a400000c000b */
[----:B012---:R-:W-:Y:S01]  /*15fc0*/  ENDCOLLECTIVE ;  /* 0x000000000000791b */ /* 0x007fe20003800000 */
.L_x_1370:
[----:B------:R-:W-:Y:S02]  /*15fd0*/  IMAD.MOV.U32 R13, RZ, RZ, R25 ;  /* 0x000000ffff0d7224 */ /* 0x000fe400078e0019 */
[----:B------:R-:W-:Y:S01]  /*15fe0*/  IMAD.MOV.U32 R12, RZ, RZ, 0x4 ;  /* 0x00000004ff0c7424 */ /* 0x000fe200078e00ff */
[----:B------:R-:W-:-:S13]  /*15ff0*/  IADD3 R2, P0, R14, R0, RZ ;  /* 0x000000000e027210 */ /* 0x000fda0007f1e0ff */
[----:B------:R-:W-:Y:S05]  /*16000*/  WARPSYNC.COLLECTIVE R15, `(.L_x_1371) ;  /* 0x000000000f087348 */ /* 0x000fea0003c00000 */
[----:B------:R0:W1:Y:S02]  /*16010*/  SHFL.IDX P6, R14, R13, R12, R11 ;  /* 0x0000000c0d0e7389 */ /* 0x00006400000c000b */
[----:B01----:R-:W-:Y:S01]  /*16020*/  ENDCOLLECTIVE ;  /* 0x000000000000791b */ /* 0x003fe20003800000 */
.L_x_1371:
        /* <DEDUP_REMOVED lines=13> */
.L_x_1372:
[----:B------:R-:W-:Y:S02]  /*16100*/  IMAD.MOV.U32 R13, RZ, RZ, R25 ;  /* 0x000000ffff0d7224 */ /* 0x000fe400078e0019 */
[----:B------:R-:W-:Y:S01]  /*16110*/  IMAD.MOV.U32 R12, RZ, RZ, 0x5 ;  /* 0x00000005ff0c7424 */ /* 0x000fe200078e00ff */
[----:B------:R-:W-:-:S13]  /*16120*/  IADD3 R2, P0, R14, R0, RZ ;  /* 0x000000000e027210 */ /* 0x000fda0007f1e0ff */
[----:B------:R-:W-:Y:S05]  /*16130*/  WARPSYNC.COLLECTIVE R15, `(.L_x_1373) ;  /* 0x000000000f087348 */ /* 0x000fea0003c00000 */
[----:B------:R0:W1:Y:S02]  /*16140*/  SHFL.IDX P6, R14, R13, R12, R11 ;  /* 0x0000000c0d0e7389 */ /* 0x00006400000c000b */
[----:B01----:R-:W-:Y:S01]  /*16150*/  ENDCOLLECTIVE ;  /* 0x000000000000791b */ /* 0x003fe20003800000 */
.L_x_1373:
        /* <DEDUP_REMOVED lines=13> */
.L_x_1374:
[----:B------:R-:W-:Y:S05]  /*16230*/  BRA `(.L_x_1375) ;  /* 0xffffffb400047947 */ /* 0x000fea000383ffff */
.L_x_1252:
[----:B------:R-:W-:Y:S01]  /*16240*/  BSSY B0, `(.L_x_1376) ;  /* 0x0000008000007945 */ /* 0x000fe20003800000 */
[----:B------:R-:W-:Y:S02]  /*16250*/  IMAD.MOV.U32 R13, RZ, RZ, R16 ;  /* 0x000000ffff0d7224 */ /* 0x000fe400078e0010 */
[----:B------:R-:W-:Y:S02]  /*16260*/  IMAD.MOV.U32 R12, RZ, RZ, RZ ;  /* 0x000000ffff0c7224 */ /* 0x000fe400078e00ff */
[----:B------:R-:W-:Y:S02]  /*16270*/  IMAD.MOV.U32 R11, RZ, RZ, 0x1f ;  /* 0x0000001fff0b7424 */ /* 0x000fe400078e00ff */
[----:B------:R-:W-:-:S07]  /*16280*/  IMAD.MOV.U32 R15, RZ, RZ, -0x1 ;  /* 0xffffffffff0f7424 */ /* 0x000fce00078e00ff */
[----:B-12---:R-:W-:Y:S05]  /*16290*/  WARPSYNC.COLLECTIVE R15, `(.L_x_1377) ;  /* 0x000000000f087348 */ /* 0x006fea0003c00000 */
[----:B------:R0:W3:Y:S02]  /*162a0*/  SHFL.IDX P6, R14, R13, R12, R11 ;  /* 0x0000000c0d0e7389 */ /* 0x0000e400000c000b */
[----:B0123--:R-:W-:Y:S01]  /*162b0*/  ENDCOLLECTIVE ;  /* 0x000000000000791b */ /* 0x00ffe20003800000 */
.L_x_1377:
[----:B------:R-:W-:Y:S05]  /*162c0*/  BSYNC B0 ;  /* 0x0000000000007941 */ /* 0x000fea0003800000 */
.L_x_1376:
        /* <DEDUP_REMOVED lines=9> */
.L_x_1378:
        /* <DEDUP_REMOVED lines=24> */
.L_x_1379:
[----:B------:R-:W-:Y:S01]  /*164e0*/  IMAD.MOV.U32 R12, RZ, RZ, 0x2 ;  /* 0x00000002ff0c7424 */ /* 0x000fe200078e00ff */
[----:B------:R-:W-:-:S05]  /*164f0*/  SEL R14, R14, RZ, P1 ;  /* 0x000000ff0e0e7207 */ /* 0x000fca0000800000 */
[----:B------:R-:W-:-:S04]  /*16500*/  IMAD.IADD R5, R13, 0x1, R14 ;  /* 0x000000010d057824 */ /* 0x000fc800078e020e */
[----:B------:R-:W-:-:S07]  /*16510*/  IMAD.MOV.U32 R13, RZ, RZ, R5 ;  /* 0x000000ffff0d7224 */ /* 0x000fce00078e0005 */
[----:B------:R-:W-:Y:S05]  /*16520*/  WARPSYNC.COLLECTIVE R15, `(.L_x_1380) ;  /* 0x000000000f087348 */ /* 0x000fea0003c00000 */
[----:B------:R0:W1:Y:S02]  /*16530*/  SHFL.UP P6, R14, R13, R12, R11 ;  /* 0x0400000c0d0e7389 */ /* 0x00006400000c000b */
[----:B01----:R-:W-:Y:S01]  /*16540*/  ENDCOLLECTIVE ;  /* 0x000000000000791b */ /* 0x003fe20003800000 */
.L_x_1380:
[----:B------:R-:W-:Y:S01]  /*16550*/  IMAD.MOV.U32 R12, RZ, RZ, 0x4 ;  /* 0x00000004ff0c7424 */ /* 0x000fe200078e00ff */
[----:B------:R-:W-:-:S05]  /*16560*/  SEL R2, R14, RZ, P2 ;  /* 0x000000ff0e027207 */ /* 0x000fca0001000000 */
[----:B------:R-:W-:-:S04]  /*16570*/  IMAD.IADD R2, R5, 0x1, R2 ;  /* 0x0000000105027824 */ /* 0x000fc800078e0202 */
[----:B------:R-:W-:-:S07]  /*16580*/  IMAD.MOV.U32 R13, RZ, RZ, R2 ;  /* 0x000000ffff0d7224 */ /* 0x000fce00078e0002 */
[----:B------:R-:W-:Y:S05]  /*16590*/  WARPSYNC.COLLECTIVE R15, `(.L_x_1381) ;  /* 0x000000000f087348 */ /* 0x000fea0003c00000 */
[----:B------:R0:W1:Y:S02]  /*165a0*/  SHFL.UP P6, R14, R13, R12, R11 ;  /* 0x0400000c0d0e7389 */ /* 0x00006400000c000b */
[----:B01----:R-:W-:Y:S01]  /*165b0*/  ENDCOLLECTIVE ;  /* 0x000000000000791b */ /* 0x003fe20003800000 */
.L_x_1381:
[----:B------:R-:W-:Y:S01]  /*165c0*/  IMAD.MOV.U32 R12, RZ, RZ, 0x8 ;  /* 0x00000008ff0c7424 */ /* 0x000fe200078e00ff */
[----:B------:R-:W-:-:S05]  /*165d0*/  SEL R3, R14, RZ, P3 ;  /* 0x000000ff0e037207 */ /* 0x000fca0001800000 */
[----:B------:R-:W-:-:S04]  /*165e0*/  IMAD.IADD R3, R2, 0x1, R3 ;  /* 0x0000000102037824 */ /* 0x000fc800078e0203 */
[----:B------:R-:W-:-:S07]  /*165f0*/  IMAD.MOV.U32 R13, RZ, RZ, R3 ;  /* 0x000000ffff0d7224 */ /* 0x000fce00078e0003 */
[----:B------:R-:W-:Y:S05]  /*16600*/  WARPSYNC.COLLECTIVE R15, `(.L_x_1382) ;  /* 0x000000000f087348 */ /* 0x000fea0003c00000 */
[----:B------:R0:W1:Y:S02]  /*16610*/  SHFL.UP P6, R14, R13, R12, R11 ;  /* 0x0400000c0d0e7389 */ /* 0x00006400000c000b */
[----:B01----:R-:W-:Y:S01]  /*16620*/  ENDCOLLECTIVE ;  /* 0x000000000000791b */ /* 0x003fe20003800000 */
.L_x_1382:
[----:B------:R-:W-:Y:S01]  /*16630*/  IMAD.MOV.U32 R12, RZ, RZ, 0x10 ;  /* 0x00000010ff0c7424 */ /* 0x000fe200078e00ff */
[----:B------:R-:W-:-:S05]  /*16640*/  SEL R14, R14, RZ, P4 ;  /* 0x000000ff0e0e7207 */ /* 0x000fca0002000000 */
[----:B------:R-:W-:-:S04]  /*16650*/  IMAD.IADD R5, R3, 0x1, R14 ;  /* 0x0000000103057824 */ /* 0x000fc800078e020e */
[----:B------:R-:W-:-:S07]  /*16660*/  IMAD.MOV.U32 R13, RZ, RZ, R5 ;  /* 0x000000ffff0d7224 */ /* 0x000fce00078e0005 */
[----:B------:R-:W-:Y:S05]  /*16670*/  WARPSYNC.COLLECTIVE R15, `(.L_x_1383) ;  /* 0x000000000f087348 */ /* 0x000fea0003c00000 */
[----:B------:R0:W1:Y:S02]  /*16680*/  SHFL.UP P6, R14, R13, R12, R11 ;  /* 0x0400000c0d0e7389 */ /* 0x00006400000c000b */
[----:B01----:R-:W-:Y:S01]  /*16690*/  ENDCOLLECTIVE ;  /* 0x000000000000791b */ /* 0x003fe20003800000 */
.L_x_1383:
        /* <DEDUP_REMOVED lines=8> */
.L_x_1384:
[----:B------:R-:W-:Y:S05]  /*16720*/  BRA `(.L_x_1385) ;  /* 0xffffffb400607947 */ /* 0x000fea000383ffff */
.L_x_1255:
[----:B------:R-:W-:Y:S01]  /*16730*/  BSSY B0, `(.L_x_1386) ;  /* 0x0000007000007945 */ /* 0x000fe20003800000 */
[----:B------:R-:W-:Y:S02]  /*16740*/  IMAD.MOV.U32 R12, RZ, RZ, 0x1 ;  /* 0x00000001ff0c7424 */ /* 0x000fe400078e00ff */
[----:B------:R-:W-:Y:S02]  /*16750*/  IMAD.MOV.U32 R11, RZ, RZ, RZ ;  /* 0x000000ffff0b7224 */ /* 0x000fe400078e00ff */
[----:B------:R-:W-:-:S07]  /*16760*/  IMAD.MOV.U32 R15, RZ, RZ, -0x1 ;  /* 0xffffffffff0f7424 */ /* 0x000fce00078e00ff */
[----:B-12---:R-:W-:Y:S05]  /*16770*/  WARPSYNC.COLLECTIVE R15, `(.L_x_1387) ;  /* 0x000000000f087348 */ /* 0x006fea0003c00000 */
[----:B------:R0:W3:Y:S02]  /*16780*/  SHFL.UP P6, R14, R13, R12, R11 ;  /* 0x0400000c0d0e7389 */ /* 0x0000e400000c000b */
[----:B0123--:R-:W-:Y:S01]  /*16790*/  ENDCOLLECTIVE ;  /* 0x000000000000791b */ /* 0x00ffe20003800000 */
.L_x_1387:
[----:B------:R-:W-:Y:S05]  /*167a0*/  BSYNC B0 ;  /* 0x0000000000007941 */ /* 0x000fea0003800000 */
.L_x_1386:
        /* <DEDUP_REMOVED lines=8> */
.L_x_1388:
[----:B------:R-:W-:Y:S01]  /*16830*/  IMAD.MOV.U32 R12, RZ, RZ, 0x4 ;  /* 0x00000004ff0c7424 */ /* 0x000fe200078e00ff */
[----:B------:R-:W-:-:S05]  /*16840*/  SEL R2, R14, RZ, P2 ;  /* 0x000000ff0e027207 */ /* 0x000fca0001000000 */
[----:B------:R-:W-:-:S04]  /*16850*/  IMAD.IADD R2, R13, 0x1, R2 ;  /* 0x000000010d027824 */ /* 0x000fc800078e0202 */
[----:B------:R-:W-:-:S07]  /*16860*/  IMAD.MOV.U32 R13, RZ, RZ, R2 ;  /* 0x000000ffff0d7224 */ /* 0x000fce00078e0002 */
[----:B------:R-:W-:Y:S05]  /*16870*/  WARPSYNC.COLLECTIVE R15, `(.L_x_1389) ;  /* 0x000000000f087348 */ /* 0x000fea0003c00000 */
[----:B------:R0:W1:Y:S02]  /*16880*/  SHFL.UP P6, R14, R13, R12, R11 ;  /* 0x0400000c0d0e7389 */ /* 0x00006400000c000b */
[----:B01----:R-:W-:Y:S01]  /*16890*/  ENDCOLLECTIVE ;  /* 0x000000000000791b */ /* 0x003fe20003800000 */
.L_x_1389:
[----:B------:R-:W-:Y:S01]  /*168a0*/  IMAD.MOV.U32 R12, RZ, RZ, 0x8 ;  /* 0x00000008ff0c7424 */ /* 0x000fe200078e00ff */
[----:B------:R-:W-:-:S05]  /*168b0*/  SEL R3, R14, RZ, P3 ;  /* 0x000000ff0e037207 */ /* 0x000fca0001800000 */
[----:B------:R-:W-:-:S04]  /*168c0*/  IMAD.IADD R3, R2, 0x1, R3 ;  /* 0x0000000102037824 */ /* 0x000fc800078e0203 */
[----:B------:R-:W-:-:S07]  /*168d0*/  IMAD.MOV.U32 R13, RZ, RZ, R3 ;  /* 0x000000ffff0d7224 */ /* 0x000fce00078e0003 */
[----:B------:R-:W-:Y:S05]  /*168e0*/  WARPSYNC.COLLECTIVE R15, `(.L_x_1390) ;  /* 0x000000000f087348 */ /* 0x000fea0003c00000 */
[----:B------:R0:W1:Y:S02]  /*168f0*/  SHFL.UP P6, R14, R13, R12, R11 ;  /* 0x0400000c0d0e7389 */ /* 0x00006400000c000b */
[----:B01----:R-:W-:Y:S01]  /*16900*/  ENDCOLLECTIVE ;  /* 0x000000000000791b */ /* 0x003fe20003800000 */
.L_x_1390:
[----:B------:R-:W-:Y:S01]  /*16910*/  IMAD.MOV.U32 R12, RZ, RZ, 0x10 ;  /* 0x00000010ff0c7424 */ /* 0x000fe200078e00ff */
[----:B------:R-:W-:-:S05]  /*16920*/  SEL R14, R14, RZ, P4 ;  /* 0x000000ff0e0e7207 */ /* 0x000fca0002000000 */
[----:B------:R-:W-:-:S04]  /*16930*/  IMAD.IADD R5, R3, 0x1, R14 ;  /* 0x0000000103057824 */ /* 0x000fc800078e020e */
[----:B------:R-:W-:-:S07]  /*16940*/  IMAD.MOV.U32 R13, RZ, RZ, R5 ;  /* 0x000000ffff0d7224 */ /* 0x000fce00078e0005 */
[----:B------:R-:W-:Y:S05]  /*16950*/  WARPSYNC.COLLECTIVE R15, `(.L_x_1391) ;  /* 0x000000000f087348 */ /* 0x000fea0003c00000 */
[----:B------:R0:W1:Y:S02]  /*16960*/  SHFL.UP P6, R14, R13, R12, R11 ;  /* 0x0400000c0d0e7389 */ /* 0x00006400000c000b */
[----:B01----:R-:W-:Y:S01]  /*16970*/  ENDCOLLECTIVE ;  /* 0x000000000000791b */ /* 0x003fe20003800000 */
.L_x_1391:
        /* <DEDUP_REMOVED lines=8> */
.L_x_1392:
[----:B------:R-:W-:Y:S05]  /*16a00*/  BRA `(.L_x_1393) ;  /* 0xffffffb4004c7947 */ /* 0x000fea000383ffff */
.L_x_1257:
[----:B------:R-:W-:Y:S01]  /*16a10*/  BSSY B0, `(.L_x_1394) ;  /* 0x0000006000007945 */ /* 0x000fe20003800000 */
[----:B------:R-:W-:Y:S01]  /*16a20*/  PLOP3.LUT P6, PT, P6, PT, PT, 0x8, 0x0 ;  /* 0x000000000000781c */ /* 0x000fe200037ce170 */
[----:B------:R-:W-:-:S12]  /*16a30*/  IMAD.MOV.U32 R15, RZ, RZ, -0x1 ;  /* 0xffffffffff0f7424 */ /* 0x000fd800078e00ff */
[----:B012---:R-:W-:Y:S05]  /*16a40*/  WARPSYNC.COLLECTIVE R15, `(.L_x_1395) ;  /* 0x000000000f087348 */ /* 0x007fea0003c00000 */
[----:B------:R-:W-:Y:S01]  /*16a50*/  VOTE.ANY R14, PT, P6 ;  /* 0x00000000000e7806 */ /* 0x000fe200030e0100 */
[----:B012---:R-:W-:Y:S06]  /*16a60*/  ENDCOLLECTIVE ;  /* 0x000000000000791b */ /* 0x007fec0003800000 */
.L_x_1395:
[----:B------:R-:W-:Y:S05]  /*16a70*/  BSYNC B0 ;  /* 0x0000000000007941 */ /* 0x000fea0003800000 */
.L_x_1394:
        /* <DEDUP_REMOVED lines=9> */
.L_x_1396:
[----:B------:R-:W-:Y:S02]  /*16b10*/  IMAD.MOV.U32 R13, RZ, RZ, R4 ;  /* 0x000000ffff0d7224 */ /* 0x000fe400078e0004 */
[----:B------:R-:W-:-:S07]  /*16b20*/  IMAD.MOV.U32 R7, RZ, RZ, R14 ;  /* 0x000000ffff077224 */ /* 0x000fce00078e000e */
[----:B------:R-:W-:Y:S05]  /*16b30*/  WARPSYNC.COLLECTIVE R15, `(.L_x_1397) ;  /* 0x000000000f087348 */ /* 0x000fea0003c00000 */
[----:B------:R0:W1:Y:S02]  /*16b40*/  SHFL.IDX P6, R14, R13, R12, R11 ;  /* 0x0000000c0d0e7389 */ /* 0x00006400000c000b */
[----:B01----:R-:W-:Y:S01]  /*16b50*/  ENDCOLLECTIVE ;  /* 0x000000000000791b */ /* 0x003fe20003800000 */
.L_x_1397:
[----:B------:R-:W-:Y:S01]  /*16b60*/  IMAD.MOV.U32 R4, RZ, RZ, R14 ;  /* 0x000000ffff047224 */ /* 0x000fe200078e000e */
[----:B------:R-:W-:Y:S06]  /*16b70*/  BRA `(.L_x_1398) ;  /* 0xffffffb4002c7947 */ /* 0x000fec000383ffff */
.L_x_1259:
[----:B------:R-:W-:Y:S01]  /*16b80*/  BSSY B0, `(.L_x_1399) ;  /* 0x0000007000007945 */ /* 0x000fe20003800000 */
[----:B------:R-:W-:Y:S02]  /*16b90*/  IMAD.MOV.U32 R13, RZ, RZ, R2 ;  /* 0x000000ffff0d7224 */ /* 0x000fe400078e0002 */
[----:B------:R-:W-:Y:S02]  /*16ba0*/  IMAD.MOV.U32 R11, RZ, RZ, 0x1f ;  /* 0x0000001fff0b7424 */ /* 0x000fe400078e00ff */
[----:B------:R-:W-:-:S07]  /*16bb0*/  IMAD.MOV.U32 R15, RZ, RZ, -0x1 ;  /* 0xffffffffff0f7424 */ /* 0x000fce00078e00ff */
[----:B01234-:R-:W-:Y:S05]  /*16bc0*/  WARPSYNC.COLLECTIVE R15, `(.L_x_1400) ;  /* 0x000000000f087348 */ /* 0x01ffea0003c00000 */
[----:B------:R0:W0:Y:S02]  /*16bd0*/  SHFL.IDX P6, R14, R13, R12, R11 ;  /* 0x0000000c0d0e7389 */ /* 0x00002400000c000b */
[----:B01234-:R-:W-:Y:S01]  /*16be0*/  ENDCOLLECTIVE ;  /* 0x000000000000791b */ /* 0x01ffe20003800000 */
.L_x_1400:
[----:B------:R-:W-:Y:S05]  /*16bf0*/  BSYNC B0 ;  /* 0x0000000000007941 */ /* 0x000fea0003800000 */
.L_x_1399:
[----:B------:R-:W-:Y:S01]  /*16c00*/  IMAD.MOV.U32 R6, RZ, RZ, R14 ;  /* 0x000000ffff067224 */ /* 0x000fe200078e000e */
[----:B------:R-:W-:Y:S06]  /*16c10*/  BRA `(.L_x_1258) ;  /* 0xffffffb4001c7947 */ /* 0x000fec000383ffff */
.L_x_1263:
[----:B-1----:R1:W3:Y:S02]  /*16c20*/  SYNCS.PHASECHK.TRANS64.TRYWAIT P0, [R5+URZ+0x32420], R0 ;  /* 0x03242000050075a7 */ /* 0x0022e4000800017f */
[----:B---3--:R-:W-:Y:S05]  /*16c30*/  @!P0 NANOSLEEP.SYNCS 0x989680 ;  /* 0x009896800000895d */ /* 0x008fea0003900000 */
[----:B------:R-:W3:Y:S02]  /*16c40*/  @!P0 SYNCS.PHASECHK.TRANS64 P0, [R5+URZ+0x32420], R0 ;  /* 0x03242000050085a7 */ /* 0x000ee4000800007f */
[----:B---3--:R-:W-:Y:S05]  /*16c50*/  @!P0 BRA `(.L_x_1263) ;  /* 0xfffffffc00f08947 */ /* 0x008fea000383ffff */
[----:B------:R-:W-:Y:S05]  /*16c60*/  BRA `(.L_x_1401) ;  /* 0xffffffb800747947 */ /* 0x000fea000383ffff */
.L_x_1264:
[----:B------:R-:W3:Y:S01]  /*16c70*/  S2R R2, SR_TID.X ;  /* 0x0000000000027919 */ /* 0x000ee20000002100 */
[----:B------:R-:W-:Y:S01]  /*16c80*/  BSSY B0, `(.L_x_1402) ;  /* 0x000000a000007945 */ /* 0x000fe20003800000 */
[----:B------:R-:W-:Y:S02]  /*16c90*/  IMAD.MOV.U32 R12, RZ, RZ, RZ ;  /* 0x000000ffff0c7224 */ /* 0x000fe400078e00ff */
[----:B------:R-:W-:Y:S02]  /*16ca0*/  IMAD.MOV.U32 R11, RZ, RZ, 0x1f ;  /* 0x0000001fff0b7424 */ /* 0x000fe400078e00ff */
[----:B------:R-:W-:Y:S01]  /*16cb0*/  IMAD.MOV.U32 R15, RZ, RZ, -0x1 ;  /* 0xffffffffff0f7424 */ /* 0x000fe200078e00ff */
[----:B---3--:R-:W-:-:S04]  /*16cc0*/  SHF.R.U32.HI R2, RZ, 0x5, R2 ;  /* 0x00000005ff027819 */ /* 0x008fc80000011602 */
[----:B------:R-:W-:-:S05]  /*16cd0*/  LOP3.LUT R2, R2, 0x3, RZ, 0xc0, !PT ;  /* 0x0000000302027812 */ /* 0x000fca00078ec0ff */
[----:B------:R-:W-:-:S07]  /*16ce0*/  IMAD.MOV.U32 R13, RZ, RZ, R2 ;  /* 0x000000ffff0d7224 */ /* 0x000fce00078e0002 */
[----:B012-4-:R-:W-:Y:S05]  /*16cf0*/  WARPSYNC.COLLECTIVE R15, `(.L_x_1403) ;  /* 0x000000000f087348 */ /* 0x017fea0003c00000 */
[----:B------:R3:W0:Y:S02]  /*16d00*/  SHFL.IDX P6, R14, R13, R12, R11 ;  /* 0x0000000c0d0e7389 */ /* 0x00062400000c000b */
[----:B01234-:R-:W-:Y:S01]  /*16d10*/  ENDCOLLECTIVE ;  /* 0x000000000000791b */ /* 0x01ffe20003800000 */
.L_x_1403:
[----:B------:R-:W-:Y:S05]  /*16d20*/  BSYNC B0 ;  /* 0x0000000000007941 */ /* 0x000fea0003800000 */
.L_x_1402:
[----:B------:R-:W-:Y:S05]  /*16d30*/  BRA `(.L_x_1404) ;  /* 0xffffffb8005c7947 */ /* 0x000fea000383ffff */
.L_x_1267:
[----:B------:R-:W-:Y:S01]  /*16d40*/  BSSY B1, `(.L_x_1405) ;  /* 0x0000006000017945 */ /* 0x000fe20003800000 */
[----:B------:R-:W-:-:S07]  /*16d50*/  IMAD.MOV.U32 R15, RZ, RZ, -0x1 ;  /* 0xffffffffff0f7424 */ /* 0x000fce00078e00ff */
[----:B012-4-:R-:W-:Y:S05]  /*16d60*/  WARPSYNC.COLLECTIVE R15, `(.L_x_1406) ;  /* 0x000000000f0c7348 */ /* 0x017fea0003c00000 */
[----:B------:R-:W-:Y:S02]  /*16d70*/  ELECT P6, UR62, PT ;  /* 0x00000000003e782f */ /* 0x000fe400038c0000 */
[----:B------:R-:W-:Y:S01]  /*16d80*/  MOV R14, UR62 ;  /* 0x0000003e000e7c02 */ /* 0x000fe20008000f00 */
[----:B012-4-:R-:W-:Y:S10]  /*16d90*/  ENDCOLLECTIVE ;  /* 0x000000000000791b */ /* 0x017ff40003800000 */
.L_x_1406:
[----:B------:R-:W-:Y:S05]  /*16da0*/  BSYNC B1 ;  /* 0x0000000000017941 */ /* 0x000fea0003800000 */
.L_x_1405:
[----:B------:R-:W-:Y:S05]  /*16db0*/  BRA `(.L_x_1407) ;  /* 0xffffffb800547947 */ /* 0x000fea000383ffff */
.L_x_1269:
[----:B-1----:R1:W3:Y:S02]  /*16dc0*/  SYNCS.PHASECHK.TRANS64.TRYWAIT P1, [R3+URZ+0x32440], R2 ;  /* 0x03244002030075a7 */ /* 0x0022e4000802017f */
[----:B---3--:R-:W-:Y:S05]  /*16dd0*/  @!P1 NANOSLEEP.SYNCS 0x989680 ;  /* 0x009896800000995d */ /* 0x008fea0003900000 */
[----:B------:R-:W3:Y:S02]  /*16de0*/  @!P1 SYNCS.PHASECHK.TRANS64 P1, [R3+URZ+0x32440], R2 ;  /* 0x03244002030095a7 */ /* 0x000ee4000802007f */
[----:B---3--:R-:W-:Y:S05]  /*16df0*/  @!P1 BRA `(.L_x_1269) ;  /* 0xfffffffc00f09947 */ /* 0x008fea000383ffff */
[----:B------:R-:W-:Y:S05]  /*16e00*/  BRA `(.L_x_1408) ;  /* 0xffffffb8007c7947 */ /* 0x000fea000383ffff */
.L_x_1271:
[----:B---3--:R3:W0:Y:S02]  /*16e10*/  SYNCS.PHASECHK.TRANS64.TRYWAIT P1, [R5+URZ+0x32440], R0 ;  /* 0x03244000050075a7 */ /* 0x008624000802017f */
[----:B0-----:R-:W-:Y:S05]  /*16e20*/  @!P1 NANOSLEEP.SYNCS 0x989680 ;  /* 0x009896800000995d */ /* 0x001fea0003900000 */
[----:B------:R-:W0:Y:S02]  /*16e30*/  @!P1 SYNCS.PHASECHK.TRANS64 P1, [R5+URZ+0x32440], R0 ;  /* 0x03244000050095a7 */ /* 0x000e24000802007f */
[----:B0-----:R-:W-:Y:S05]  /*16e40*/  @!P1 BRA `(.L_x_1271) ;  /* 0xfffffffc00f09947 */ /* 0x001fea000383ffff */
[----:B------:R-:W-:Y:S05]  /*16e50*/  BRA `(.L_x_1409) ;  /* 0xffffffb800887947 */ /* 0x000fea000383ffff */
.L_x_1273:
[----:B------:R0:W0:Y:S02]  /*16e60*/  SYNCS.PHASECHK.TRANS64.TRYWAIT P1, [R3+URZ+0x32460], R2 ;  /* 0x03246002030075a7 */ /* 0x000024000802017f */
[----:B0-----:R-:W-:Y:S05]  /*16e70*/  @!P1 NANOSLEEP.SYNCS 0x989680 ;  /* 0x009896800000995d */ /* 0x001fea0003900000 */
[----:B------:R-:W0:Y:S02]  /*16e80*/  @!P1 SYNCS.PHASECHK.TRANS64 P1, [R3+URZ+0x32460], R2 ;  /* 0x03246002030095a7 */ /* 0x000e24000802007f */
[----:B0-----:R-:W-:Y:S05]  /*16e90*/  @!P1 BRA `(.L_x_1273) ;  /* 0xfffffffc00f09947 */ /* 0x001fea000383ffff */
[----:B------:R-:W-:Y:S05]  /*16ea0*/  BRA `(.L_x_1410) ;  /* 0xffffffb800847947 */ /* 0x000fea000383ffff */
.L_x_1411:
        /* <DEDUP_REMOVED lines=13> */
.L_x_6560:


//--------------------- .text._ZN7cutlass13device_kernelIN5flash11enable_sm90INS1_16FlashAttnFwdSm90INS1_25CollectiveMainloopFwdSm90ILi2EN4cute5tupleIJNS5_1CILi1EEES8_S8_EEENS6_IJNS7_ILi128EEENS7_ILi96EEENS7_ILi64EEEEEELi256ENS_6half_tEfNS_4arch4Sm90ELb0ELb0ELb1ELb1ELb1ELb1ELb1ELb1ELb0ELb1ELb1ELb0EEENS1_21CollectiveEpilogueFwdINS6_IJSA_NS7_ILi256EEESB_EEES9_SE_SG_Li256ELb1ELb1ELb1ELb0EEENS1_36VarlenDynamicPersistentTileSchedulerILi128ELi96ELi256ELi128ELb1ELb1ELb1ELb0ELb1ELb1EEEEEEEEEvNT_6ParamsE --------------------------
	.section	.text._ZN7cutlass13device_kernelIN5flash11enable_sm90INS1_16FlashAttnFwdSm90INS1_25CollectiveMainloopFwdSm90ILi2EN4cute5tupleIJNS5_1CILi1EEES8_S8_EEENS6_IJNS7_ILi128EEENS7_ILi96EEENS7_ILi64EEEEEELi256ENS_6half_tEfNS_4arch4Sm90ELb0ELb0ELb1ELb1ELb1ELb1ELb1ELb1ELb0ELb1ELb1ELb0EEENS1_21CollectiveEpilogueFwdINS6_IJSA_NS7_ILi256EEESB_EEES9_SE_SG_Li256ELb1ELb1ELb1ELb0EEENS1_36VarlenDynamicPersistentTileSchedulerILi128ELi96ELi256ELi128ELb1ELb1ELb1ELb0ELb1ELb1EEEEEEEEEvNT_6ParamsE,"ax",@progbits
	.align	128
.text._ZN7cutlass13device_kernelIN5flash11enable_sm90INS1_16FlashAttnFwdSm90INS1_25CollectiveMainloopFwdSm90ILi2EN4cute5tupleIJNS5_1CILi1EEES8_S8_EEENS6_IJNS7_ILi128EEENS7_ILi96EEENS7_ILi64EEEEEELi256ENS_6half_tEfNS_4arch4Sm90ELb0ELb0ELb1ELb1ELb1ELb1ELb1ELb1ELb0ELb1ELb1ELb0EEENS1_21CollectiveEpilogueFwdINS6_IJSA_NS7_ILi256EEESB_EEES9_SE_SG_Li256ELb1ELb1ELb1ELb0EEENS1_36VarlenDynamicPersistentTileSchedulerILi128ELi96ELi256ELi128ELb1ELb1ELb1ELb0ELb1ELb1EEEEEEEEEvNT_6ParamsE:
        .type           _ZN7cutlass13device_kernelIN5flash11enable_sm90INS1_16FlashAttnFwdSm90INS1_25CollectiveMainloopFwdSm90ILi2EN4cute5tupleIJNS5_1CILi1EEES8_S8_EEENS6_IJNS7_ILi128EEENS7_ILi96EEENS7_ILi64EEEEEELi256ENS_6half_tEfNS_4arch4Sm90ELb0ELb0ELb1ELb1ELb1ELb1ELb1ELb1ELb0ELb1ELb1ELb0EEENS1_21CollectiveEpilogueFwdINS6_IJSA_NS7_ILi256EEESB_EEES9_SE_SG_Li256ELb1ELb1ELb1ELb0EEENS1_36VarlenDynamicPersistentTileSchedulerILi128ELi96ELi256ELi128ELb1ELb1ELb1ELb0ELb1ELb1EEEEEEEEEvNT_6ParamsE,@function
        .size           _ZN7cutlass13device_kernelIN5flash11enable_sm90INS1_16FlashAttnFwdSm90INS1_25CollectiveMainloopFwdSm90ILi2EN4cute5tupleIJNS5_1CILi1EEES8_S8_EEENS6_IJNS7_ILi128EEENS7_ILi96EEENS7_ILi64EEEEEELi256ENS_6half_tEfNS_4arch4Sm90ELb0ELb0ELb1ELb1ELb1ELb1ELb1ELb1ELb0ELb1ELb1ELb0EEENS1_21CollectiveEpilogueFwdINS6_IJSA_NS7_ILi256EEESB_EEES9_SE_SG_Li256ELb1ELb1ELb1ELb0EEENS1_36VarlenDynamicPersistentTileSchedulerILi128ELi96ELi256ELi128ELb1ELb1ELb1ELb0ELb1ELb1EEEEEEEEEvNT_6ParamsE,(.L_x_6561 - _ZN7cutlass13device_kernelIN5flash11enable_sm90INS1_16FlashAttnFwdSm90INS1_25CollectiveMainloopFwdSm90ILi2EN4cute5tupleIJNS5_1CILi1EEES8_S8_EEENS6_IJNS7_ILi128EEENS7_ILi96EEENS7_ILi64EEEEEELi256ENS_6half_tEfNS_4arch4Sm90ELb0ELb0ELb1ELb1ELb1ELb1ELb1ELb1ELb0ELb1ELb1ELb0EEENS1_21CollectiveEpilogueFwdINS6_IJSA_NS7_ILi256EEESB_EEES9_SE_SG_Li256ELb1ELb1ELb1ELb0EEENS1_36VarlenDynamicPersistentTileSchedulerILi128ELi96ELi256ELi128ELb1ELb1ELb1ELb0ELb1ELb1EEEEEEEEEvNT_6ParamsE)
        .other          _ZN7cutlass13device_kernelIN5flash11enable_sm90INS1_16FlashAttnFwdSm90INS1_25CollectiveMainloopFwdSm90ILi2EN4cute5tupleIJNS5_1CILi1EEES8_S8_EEENS6_IJNS7_ILi128EEENS7_ILi96EEENS7_ILi64EEEEEELi256ENS_6half_tEfNS_4arch4Sm90ELb0ELb0ELb1ELb1ELb1ELb1ELb1ELb1ELb0ELb1ELb1ELb0EEENS1_21CollectiveEpilogueFwdINS6_IJSA_NS7_ILi256EEESB_EEES9_SE_SG_Li256ELb1ELb1ELb1ELb0EEENS1_36VarlenDynamicPersistentTileSchedulerILi128ELi96ELi256ELi128ELb1ELb1ELb1ELb0ELb1ELb1EEEEEEEEEvNT_6ParamsE,@"STO_CUDA_ENTRY STV_DEFAULT"
_ZN7cutlass13device_kernelIN5flash11enable_sm90INS1_16FlashAttnFwdSm90INS1_25CollectiveMainloopFwdSm90ILi2EN4cute5tupleIJNS5_1CILi1EEES8_S8_EEENS6_IJNS7_ILi128EEENS7_ILi96EEENS7_ILi64EEEEEELi256ENS_6half_tEfNS_4arch4Sm90ELb0ELb0ELb1ELb1ELb1ELb1ELb1ELb1ELb0ELb1ELb1ELb0EEENS1_21CollectiveEpilogueFwdINS6_IJSA_NS7_ILi256EEESB_EEES9_SE_SG_Li256ELb1ELb1ELb1ELb0EEENS1_36VarlenDynamicPersistentTileSchedulerILi128ELi96ELi256ELi128ELb1ELb1ELb1ELb0ELb1ELb1EEEEEEEEEvNT_6ParamsE:
        /* <DEDUP_REMOVED lines=17> */
.L_x_1413:
[----:B------:R-:W-:Y:S05]  /*0110*/  BSYNC B0 ;  /* 0x0000000000007941 */ /* 0x000fea0003800000 */
.L_x_1412:
[----:B------:R-:W-:Y:S01]  /*0120*/  VOTEU.ANY UP0, P0 ;  /* 0x00000000003f7886 */ /* 0x000fe20000000100 */
[----:B------:R-:W0:Y:S01]  /*0130*/  SHFL.IDX PT, R3, R2, RZ, 0x1f ;  /* 0x00001fff02037589 */ /* 0x000e2200000e0000 */
[----:B------:R-:W-:Y:S01]  /*0140*/  UMOV UR4, 0x80 ;  /* 0x0000008000047882 */ /* 0x000fe20000000000 */
[----:B------:R-:W-:Y:S01]  /*0150*/  UMOV UR7, 0x100 ;  /* 0x0000010000077882 */ /* 0x000fe20000000000 */
[----:B------:R-:W-:Y:S01]  /*0160*/  VOTEU.ANY UP1, P0 ;  /* 0x00000000003f7886 */ /* 0x000fe20000020100 */
[----:B------:R-:W1:Y:S01]  /*0170*/  @UP0 S2UR UR8, SR_CgaCtaId ;  /* 0x00000000000809c3 */ /* 0x000e620000008800 */
[----:B------:R-:W-:Y:S01]  /*0180*/  @UP0 UMOV UR6, 0x400 ;  /* 0x0000040000060882 */ /* 0x000fe20000000000 */
[----:B------:R-:W-:-:S04]  /*0190*/  @UP0 UIADD3 UR4, -UR4, 0x100000, URZ ;  /* 0x0010000004040890 */ /* 0x000fc8000fffe13f */
[----:B------:R-:W-:Y:S02]  /*01a0*/  @UP0 USHF.L.U32 UR5, UR4, 0xb, URZ ;  /* 0x0000000b04050899 */ /* 0x000fe4000800063f */
[----:B------:R-:W-:Y:S01]  /*01b0*/  @UP0 USHF.L.U32 UR4, UR4, 0x1, URZ ;  /* 0x0000000104040899 */ /* 0x000fe2000800063f */
[----:B------:R-:W-:Y:S01]  /*01c0*/  SHF.R.U32.HI R4, RZ, 0x7, R0 ;  /* 0x00000007ff047819 */ /* 0x000fe20000011600 */
[----:B------:R-:W-:Y:S01]  /*01d0*/  VOTEU.ANY UP2, P0 ;  /* 0x00000000003f7886 */ /* 0x000fe20000040100 */
[----:B0-----:R-:W-:-:S03]  /*01e0*/  ISETP.NE.AND P1, PT, R3, RZ, PT ;  /* 0x000000ff0300720c */ /* 0x001fc60003f25270 */
[----:B------:R0:W2:Y:S01]  /*01f0*/  SHFL.IDX PT, R3, R4, RZ, 0x1f ;  /* 0x00001fff04037589 */ /* 0x0000a200000e0000 */
[----:B-1----:R-:W-:Y:S02]  /*0200*/  @UP0 ULEA UR8, UR8, UR6, 0x18 ;  /* 0x0000000608080291 */ /* 0x002fe4000f8ec03f */
[----:B------:R-:W-:-:S04]  /*0210*/  @UP0 UIADD3 UR6, -UR7, 0x100000, URZ ;  /* 0x0010000007060890 */ /* 0x000fc8000fffe13f */
[----:B------:R-:W-:Y:S02]  /*0220*/  @UP0 USHF.L.U32 UR7, UR6, 0xb, URZ ;  /* 0x0000000b06070899 */ /* 0x000fe4000800063f */
[----:B------:R-:W-:Y:S01]  /*0230*/  @UP0 USHF.L.U32 UR6, UR6, 0x1, URZ ;  /* 0x0000000106060899 */ /* 0x000fe2000800063f */
[----:B------:R-:W-:Y:S01]  /*0240*/  VOTEU.ANY UP0, P0 ;  /* 0x00000000003f7886 */ /* 0x000fe20000000100 */
[----:B------:R-:W1:Y:S04]  /*0250*/  FENCE.VIEW.ASYNC.S ;  /* 0x00000000000073c6 */ /* 0x000e680000000000 */
[----:B-1----:R0:W1:Y:S01]  /*0260*/  @UP0 SYNCS.EXCH.64 URZ, [UR8+0x32400], UR4 ;  /* 0x03240004083f05b2 */ /* 0x0020620008000100 */
[----:B------:R0:W3:Y:S05]  /*0270*/  @UP1 SYNCS.EXCH.64 URZ, [UR8+0x32410], UR4 ;  /* 0x03241004083f15b2 */ /* 0x0000ea0008000100 */
[----:B------:R0:W4:Y:S02]  /*0280*/  @UP2 SYNCS.EXCH.64 URZ, [UR8+0x32420], UR6 ;  /* 0x03242006083f25b2 */ /* 0x0001240008000100 */
        /* <DEDUP_REMOVED lines=19> */
.L_x_1414:
        /* <DEDUP_REMOVED lines=22> */
.L_x_1415:
        /* <DEDUP_REMOVED lines=18> */
.L_x_1416:
        /* <DEDUP_REMOVED lines=22> */
.L_x_1417:
        /* <DEDUP_REMOVED lines=22> */
.L_x_1418:
[----:B--2---:R-:W-:Y:S01]  /*0900*/  ISETP.NE.AND P0, PT, R3, RZ, PT ;  /* 0x000000ff0300720c */ /* 0x004fe20003f05270 */
[----:B------:R-:W-:Y:S01]  /*0910*/  IMAD.MOV.U32 R3, RZ, RZ, 0x1 ;  /* 0x00000001ff037424 */ /* 0x000fe200078e00ff */
[----:B------:R-:W-:Y:S01]  /*0920*/  NOP ;  /* 0x0000000000007918 */ /* 0x000fe20000000000 */
[----:B------:R-:W-:Y:S01]  /*0930*/  ULDC.64 UR60, c[0x0][0x208] ;  /* 0x00008200003c7ab9 */ /* 0x000fe20000000a00 */
[----:B------:R-:W-:Y:S02]  /*0940*/  BSSY B9, `(.L_x_1419) ;  /* 0x0001c2b000097945 */ /* 0x000fe40003800000 */
[----:B------:R-:W-:-:S05]  /*0950*/  SEL R3, R3, 0x2, !P0 ;  /* 0x0000000203037807 */ /* 0x000fca0004000000 */
[----:B------:R2:W-:Y:S01]  /*0960*/  STL [R1+0x8], R3 ;  /* 0x0000080301007387 */ /* 0x0005e20000100800 */
[----:B01-34-:R-:W-:Y:S06]  /*0970*/  BAR.SYNC.DEFER_BLOCKING 0x0 ;  /* 0x0000000000007b1d */ /* 0x01bfec0000010000 */
[----:B------:R-:W-:Y:S05]  /*0980*/  @!P0 BRA `(.L_x_1420) ;  /* 0x0000014400a88947 */ /* 0x000fea0003800000 */
.L_x_1421:
[----:B------:R-:W-:-:S08]  /*0990*/  NOP ;  /* 0x0000000000007918 */ /* 0x000fd00000000000 */
[----:B------:R-:W0:Y:S02]  /*09a0*/  USETMAXREG.TRY_ALLOC.CTAPOOL UP0, 0xe8 ;  /* 0x000000e8000079c8 */ /* 0x000e240008000600 */
[----:B0-----:R-:W-:-:S13]  /*09b0*/  PLOP3.LUT P0, PT, PT, PT, UP0, 0x80, 0x0 ;  /* 0x000000000000781c */ /* 0x001fda0003f0f008 */
[----:B------:R-:W-:Y:S05]  /*09c0*/  @!P0 BRA `(.L_x_1421) ;  /* 0xfffffffc00f08947 */ /* 0x000fea000383ffff */
[----:B------:R-:W3:Y:S01]  /*09d0*/  LDL.LU R2, [R1] ;  /* 0x0000000001027983 */ /* 0x000ee20000300800 */
[----:B------:R-:W-:Y:S01]  /*09e0*/  SHF.R.U32.HI R4, RZ, 0x7, R0 ;  /* 0x00000007ff047819 */ /* 0x000fe20000011600 */
[----:B------:R-:W-:Y:S01]  /*09f0*/  ULDC UR4, c[0x0][0xd3c] ;  /* 0x00034f0000047ab9 */ /* 0x000fe20000000800 */
[----:B--2---:R-:W0:Y:S01]  /*0a00*/  S2R R3, SR_CgaCtaId ;  /* 0x0000000000037919 */ /* 0x004e220000008800 */
        /* <DEDUP_REMOVED lines=8> */
[----:B---3--:R-:W-:-:S04]  /*0a90*/  LOP3.LUT R2, R2, 0xfffffffb, RZ, 0xc0, !PT ;  /* 0xfffffffb02027812 */ /* 0x008fc800078ec0ff */
[----:B------:R-:W-:-:S05]  /*0aa0*/  @P0 LOP3.LUT R2, R2, 0x4, RZ, 0xfc, !PT ;  /* 0x0000000402020812 */ /* 0x000fca00078efcff */
[----:B------:R1:W-:Y:S01]  /*0ab0*/  STL [R1], R2 ;  /* 0x0000000201007387 */ /* 0x0003e20000100800 */
[----:B0-----:R-:W-:-:S13]  /*0ac0*/  ISETP.GE.AND P0, PT, R51, UR4, PT ;  /* 0x0000000433007c0c */ /* 0x001fda000bf06270 */
[----:B-1----:R-:W-:Y:S05]  /*0ad0*/  @P0 BRA `(.L_x_1422) ;  /* 0x000001c000440947 */ /* 0x002fea0003800000 */
[----:B------:R-:W2:Y:S01]  /*0ae0*/  LDL.LU R14, [R1+0x8] ;  /* 0x00000800010e7983 */ /* 0x000ea20000300800 */
[----:B------:R-:W-:Y:S02]  /*0af0*/  VIADD R0, R0, 0xffffff80 ;  /* 0xffffff8000007836 */ /* 0x000fe40000000000 */
[----:B------:R-:W-:Y:S02]  /*0b00*/  IMAD.MOV.U32 R18, RZ, RZ, RZ ;  /* 0x000000ffff127224 */ /* 0x000fe400078e00ff */
[----:B------:R-:W-:Y:S01]  /*0b10*/  IMAD.MOV.U32 R204, RZ, RZ, RZ ;  /* 0x000000ffffcc7224 */ /* 0x000fe200078e00ff */
[----:B------:R-:W-:Y:S01]  /*0b20*/  SHF.R.S32.HI R3, RZ, 0x1f, R0 ;  /* 0x0000001fff037819 */ /* 0x000fe20000011400 */
[----:B------:R-:W-:Y:S02]  /*0b30*/  IMAD.MOV.U32 R214, RZ, RZ, RZ ;  /* 0x000000ffffd67224 */ /* 0x000fe400078e00ff */
[----:B------:R-:W-:Y:S01]  /*0b40*/  IMAD.MOV.U32 R202, RZ, RZ, RZ ;  /* 0x000000ffffca7224 */ /* 0x000fe200078e00ff */
[----:B------:R-:W-:-:S02]  /*0b50*/  LEA.HI R2, R3, R0, RZ, 0x7 ;  /* 0x0000000003027211 */ /* 0x000fc400078f38ff */
[CC--:B------:R-:W-:Y:S02]  /*0b60*/  LEA.HI R4, R3.reuse, R0.reuse, RZ, 0x4 ;  /* 0x0000000003047211 */ /* 0x0c0fe400078f20ff */
[----:B------:R-:W-:Y:S02]  /*0b70*/  LOP3.LUT R5, R2, 0xffffff80, RZ, 0xc0, !PT ;  /* 0xffffff8002057812 */ /* 0x000fe400078ec0ff */
[----:B------:R-:W-:Y:S02]  /*0b80*/  SHF.R.S32.HI R7, RZ, 0x4, R4 ;  /* 0x00000004ff077819 */ /* 0x000fe40000011404 */
[----:B------:R-:W-:Y:S01]  /*0b90*/  LEA.HI R200, R3, R0, RZ, 0x2 ;  /* 0x0000000003c87211 */ /* 0x000fe200078f10ff */
[----:B------:R-:W-:Y:S01]  /*0ba0*/  IMAD.IADD R13, R0, 0x1, -R5 ;  /* 0x00000001000d7824 */ /* 0x000fe200078e0a05 */
[----:B------:R-:W-:Y:S02]  /*0bb0*/  SHF.R.S32.HI R5, RZ, 0x7, R2 ;  /* 0x00000007ff057819 */ /* 0x000fe40000011402 */
[----:B------:R-:W-:-:S02]  /*0bc0*/  LEA.HI R6, R4, R7, RZ, 0x1 ;  /* 0x0000000704067211 */ /* 0x000fc400078f08ff */
[----:B------:R-:W-:Y:S01]  /*0bd0*/  SHF.R.S32.HI R9, RZ, 0x1f, R13 ;  /* 0x0000001fff097819 */ /* 0x000fe2000001140d */
[----:B------:R-:W-:Y:S01]  /*0be0*/  STL [R1+0x104], R13 ;  /* 0x0001040d01007387 */ /* 0x000fe20000100800 */
[----:B------:R-:W-:Y:S02]  /*0bf0*/  LEA.HI R2, R2, R5, RZ, 0x1 ;  /* 0x0000000502027211 */ /* 0x000fe400078f08ff */
[----:B------:R-:W-:Y:S02]  /*0c00*/  LEA.HI R10, R9, R13, RZ, 0x2 ;  /* 0x0000000d090a7211 */ /* 0x000fe400078f10ff */
[----:B------:R-:W-:Y:S02]  /*0c10*/  LOP3.LUT R2, R2, 0x3fffffe, RZ, 0xc0, !PT ;  /* 0x03fffffe02027812 */ /* 0x000fe400078ec0ff */
[--C-:B------:R-:W-:Y:S02]  /*0c20*/  SHF.R.S32.HI R11, RZ, 0x2, R10.reuse ;  /* 0x00000002ff0b7819 */ /* 0x100fe4000001140a */
[----:B------:R-:W-:-:S02]  /*0c30*/  SHF.R.S32.HI R8, RZ, 0x1f, R10 ;  /* 0x0000001fff087819 */ /* 0x000fc4000001140a */
[----:B------:R-:W-:Y:S02]  /*0c40*/  LOP3.LUT R6, R6, 0x1ffffffe, RZ, 0xc0, !PT ;  /* 0x1ffffffe06067812 */ /* 0x000fe400078ec0ff */
[----:B------:R-:W-:Y:S02]  /*0c50*/  LEA.HI R8, R8, R11, RZ, 0x3 ;  /* 0x0000000b08087211 */ /* 0x000fe400078f18ff */
[----:B------:R-:W-:Y:S01]  /*0c60*/  LEA.HI R9, R9, R13, RZ, 0x5 ;  /* 0x0000000d09097211 */ /* 0x000fe200078f28ff */
[----:B------:R-:W-:Y:S01]  /*0c70*/  IMAD.IADD R6, R7, 0x1, -R6 ;  /* 0x0000000107067824 */ /* 0x000fe200078e0a06 */
[----:B------:R-:W-:Y:S01]  /*0c80*/  LOP3.LUT R12, R8, 0xfffffff8, RZ, 0xc0, !PT ;  /* 0xfffffff8080c7812 */ /* 0x000fe200078ec0ff */
[----:B------:R-:W-:Y:S01]  /*0c90*/  IMAD.IADD R8, R5, 0x1, -R2 ;  /* 0x0000000105087824 */ /* 0x000fe200078e0a02 */
[-C--:B------:R-:W-:Y:S02]  /*0ca0*/  LEA.HI R2, R3, R0.reuse, RZ, 0x5 ;  /* 0x0000000003027211 */ /* 0x080fe400078f28ff */
[----:B------:R-:W-:Y:S01]  /*0cb0*/  LOP3.LUT R5, R4, 0x3fffff0, RZ, 0xc0, !PT ;  /* 0x03fffff004057812 */ /* 0x000fe200078ec0ff */
[----:B------:R-:W-:Y:S01]  /*0cc0*/  IMAD.IADD R12, R11, 0x1, -R12 ;  /* 0x000000010b0c7824 */ /* 0x000fe200078e0a0c */
[----:B------:R-:W-:-:S02]  /*0cd0*/  LEA.HI R3, R3, R0, RZ, 0x3 ;  /* 0x0000000003037211 */ /* 0x000fc400078f18ff */
[----:B------:R-:W-:Y:S01]  /*0ce0*/  SHF.R.S32.HI R15, RZ, 0x5, R2 ;  /* 0x00000005ff0f7819 */ /* 0x000fe20000011402 */
[----:B------:R-:W-:Y:S01]  /*0cf0*/  IMAD.IADD R5, R0, 0x1, -R5 ;  /* 0x0000000100057824 */ /* 0x000fe200078e0a05 */
[----:B------:R-:W-:Y:S02]  /*0d00*/  LOP3.LUT R7, R3, 0xfffffff8, RZ, 0xc0, !PT ;  /* 0xfffffff803077812 */ /* 0x000fe400078ec0ff */
[----:B------:R-:W-:Y:S01]  /*0d10*/  LOP3.LUT R3, R200, 0xfffffffc, RZ, 0xc0, !PT ;  /* 0xfffffffcc8037812 */ /* 0x000fe200078ec0ff */
[----:B------:R-:W-:Y:S01]  /*0d20*/  IMAD R5, R15, 0x10, R5 ;  /* 0x000000100f057824 */ /* 0x000fe200078e0205 */
[----:B------:R-:W-:Y:S01]  /*0d30*/  SHF.R.S32.HI R200, RZ, 0x2, R200 ;  /* 0x00000002ffc87819 */ /* 0x000fe200000114c8 */
[----:B------:R-:W-:Y:S01]  /*0d40*/  IMAD.IADD R7, R0, 0x1, -R7 ;  /* 0x0000000100077824 */ /* 0x000fe200078e0a07 */
[----:B------:R-:W-:Y:S01]  /*0d50*/  SHF.R.S32.HI R9, RZ, 0x5, R9 ;  /* 0x00000005ff097819 */ /* 0x000fe20000011409 */
[----:B------:R-:W-:Y:S01]  /*0d60*/  IMAD R5, R5, 0x8, R6 ;  /* 0x0000000805057824 */ /* 0x000fe200078e0206 */
[----:B------:R-:W-:Y:S01]  /*0d70*/  LOP3.LUT R10, R10, 0x7ffffffc, RZ, 0xc0, !PT ;  /* 0x7ffffffc0a0a7812 */ /* 0x000fe200078ec0ff */
[----:B------:R-:W-:Y:S01]  /*0d80*/  VIADD R6, R200, 0x40 ;  /* 0x00000040c8067836 */ /* 0x000fe20000000000 */
[----:B------:R-:W-:Y:S01]  /*0d90*/  LEA R9, R9, R12, 0x4 ;  /* 0x0000000c09097211 */ /* 0x000fe200078e20ff */
[----:B------:R-:W-:Y:S01]  /*0da0*/  IMAD.IADD R3, R0, 0x1, -R3 ;  /* 0x0000000100037824 */ /* 0x000fe200078e0a03 */
[----:B------:R-:W-:Y:S01]  /*0db0*/  SHF.L.U32 R207, R7, 0x3, RZ ;  /* 0x0000000307cf7819 */ /* 0x000fe200000006ff */
[----:B------:R-:W-:Y:S01]  /*0dc0*/  IMAD.SHL.U32 R2, R6, 0x40, RZ ;  /* 0x0000004006027824 */ /* 0x000fe200078e00ff */
[----:B------:R-:W-:Y:S01]  /*0dd0*/  SHF.R.S32.HI R4, RZ, 0x1f, R6 ;  /* 0x0000001fff047819 */ /* 0x000fe20000011406 */
[C---:B------:R-:W-:Y:S01]  /*0de0*/  IMAD.SHL.U32 R16, R3.reuse, 0x8, RZ ;  /* 0x0000000803107824 */ /* 0x040fe200078e00ff */
[C---:B------:R-:W-:Y:S01]  /*0df0*/  LEA.HI R0, R3.reuse, R3, RZ, 0x1 ;  /* 0x0000000303007211 */ /* 0x040fe200078f08ff */
[----:B------:R-:W-:Y:S01]  /*0e00*/  IMAD.SHL.U32 R22, R3, 0x4, RZ ;  /* 0x0000000403167824 */ /* 0x000fe200078e00ff */
[----:B------:R-:W-:Y:S01]  /*0e10*/  LEA.HI R4, R4, R6, RZ, 0x3 ;  /* 0x0000000604047211 */ /* 0x000fe200078f18ff */
[----:B------:R-:W-:Y:S01]  /*0e20*/  IMAD R8, R8, 0x40, R9 ;  /* 0x0000004008087824 */ /* 0x000fe200078e0209 */
[----:B------:R-:W-:Y:S01]  /*0e30*/  LOP3.LUT R0, R0, 0x1ffffffe, RZ, 0xc0, !PT ;  /* 0x1ffffffe00007812 */ /* 0x000fe200078ec0ff */
[----:B------:R-:W-:Y:S01]  /*0e40*/  STL [R1+0x58], R15 ;  /* 0x0000580f01007387 */ /* 0x000fe20000100800 */
[----:B------:R-:W-:Y:S01]  /*0e50*/  IMAD.IADD R10, R13, 0x1, -R10 ;  /* 0x000000010d0a7824 */ /* 0x000fe200078e0a0a */
[----:B------:R-:W-:Y:S01]  /*0e60*/  SHF.R.S32.HI R6, RZ, 0x1f, R207 ;  /* 0x0000001fff067819 */ /* 0x000fe200000114cf */
[----:B------:R-:W-:Y:S01]  /*0e70*/  IMAD.SHL.U32 R4, R4, 0x40, RZ ;  /* 0x0000004004047824 */ /* 0x000fe200078e00ff */
[----:B------:R-:W-:Y:S01]  /*0e80*/  STL [R1+0x188], R8 ;  /* 0x0001880801007387 */ /* 0x000fe20000100800 */
[----:B------:R-:W-:Y:S01]  /*0e90*/  IMAD.IADD R0, R3, 0x1, -R0 ;  /* 0x0000000103007824 */ /* 0x000fe200078e0a00 */
[----:B------:R-:W-:Y:S01]  /*0ea0*/  LOP3.LUT R3, R2, 0x1c0, RZ, 0xc0, !PT ;  /* 0x000001c002037812 */ /* 0x000fe200078ec0ff */
[----:B------:R-:W-:Y:S01]  /*0eb0*/  IMAD.SHL.U32 R42, R10, 0x2, RZ ;  /* 0x000000020a2a7824 */ /* 0x000fe200078e00ff */
[----:B------:R-:W-:Y:S01]  /*0ec0*/  LOP3.LUT R4, R4, 0xfffffe00, RZ, 0xc0, !PT ;  /* 0xfffffe0004047812 */ /* 0x000fe200078ec0ff */
[----:B------:R-:W-:Y:S01]  /*0ed0*/  STL [R1+0x74], RZ ;  /* 0x000074ff01007387 */ /* 0x000fe20000100800 */
[----:B------:R-:W-:Y:S01]  /*0ee0*/  SHF.R.U32.HI R7, RZ, 0x3, R3 ;  /* 0x00000003ff077819 */ /* 0x000fe20000011603 */
[----:B------:R-:W-:Y:S01]  /*0ef0*/  IMAD.SHL.U32 R5, R5, 0x8, RZ ;  /* 0x0000000805057824 */ /* 0x000fe200078e00ff */
[--C-:B------:R-:W-:Y:S01]  /*0f00*/  LOP3.LUT R3, R3, 0x38, R16.reuse, 0xf8, !PT ;  /* 0x0000003803037812 */ /* 0x100fe200078ef810 */
[----:B------:R0:W-:Y:S01]  /*0f10*/  STL [R1+0x5c], R4 ;  /* 0x00005c0401007387 */ /* 0x0001e20000100800 */
[C---:B------:R-:W-:Y:S01]  /*0f20*/  VIADD R41, R42.reuse, 0x8 ;  /* 0x000000082a297836 */ /* 0x040fe20000000000 */
[C---:B------:R-:W-:Y:S01]  /*0f30*/  IADD3 R32, R42.reuse, 0x50, RZ ;  /* 0x000000502a207810 */ /* 0x040fe20007ffe0ff */
        /* <DEDUP_REMOVED lines=10> */
[----:B------:R-:W-:Y:S01]  /*0fe0*/  VIADD R35, R42, 0x38 ;  /* 0x000000382a237836 */ /* 0x000fe20000000000 */
[----:B------:R-:W-:Y:S01]  /*0ff0*/  LEA R3, R4, R19, 0x1 ;  /* 0x0000001304037211 */ /* 0x000fe200078e08ff */
[C---:B------:R-:W-:Y:S01]  /*1000*/  VIADD R34, R42.reuse, 0x40 ;  /* 0x000000402a227836 */ /* 0x040fe20000000000 */
[----:B------:R-:W-:Y:S01]  /*1010*/  SHF.R.S32.HI R4, RZ, 0x1f, R41 ;  /* 0x0000001fff047819 */ /* 0x000fe20000011429 */
[----:B------:R-:W-:Y:S01]  /*1020*/  VIADD R33, R42, 0x48 ;  /* 0x000000482a217836 */ /* 0x000fe20000000000 */
[----:B------:R-:W-:Y:S01]  /*1030*/  IADD3 R213, R16, 0xc0, RZ ;  /* 0x000000c010d57810 */ /* 0x000fe20007ffe0ff */
[----:B------:R-:W-:Y:S01]  /*1040*/  STL [R1+0x184], R3 ;  /* 0x0001840301007387 */ /* 0x000fe20000100800 */
[C---:B------:R-:W-:Y:S01]  /*1050*/  VIADD R31, R42.reuse, 0x58 ;  /* 0x000000582a1f7836 */ /* 0x040fe20000000000 */
[----:B------:R-:W-:Y:S01]  /*1060*/  SHF.R.S32.HI R17, RZ, 0x1f, R16 ;  /* 0x0000001fff117819 */ /* 0x000fe20000011410 */
[C---:B------:R-:W-:Y:S01]  /*1070*/  VIADD R30, R42.reuse, 0x60 ;  /* 0x000000602a1e7836 */ /* 0x040fe20000000000 */
[----:B------:R-:W-:Y:S01]  /*1080*/  STL [R1+0xfc], R41 ;  /* 0x0000fc2901007387 */ /* 0x000fe20000100800 */
[C---:B------:R-:W-:Y:S01]  /*1090*/  VIADD R29, R42.reuse, 0x68 ;  /* 0x000000682a1d7836 */ /* 0x040fe20000000000 */
[----:B------:R-:W-:Y:S01]  /*10a0*/  SHF.R.S32.HI R222, RZ, 0x1f, R213 ;  /* 0x0000001fffde7819 */ /* 0x000fe200000114d5 */
[C---:B------:R-:W-:Y:S01]  /*10b0*/  VIADD R28, R42.reuse, 0x70 ;  /* 0x000000702a1c7836 */ /* 0x040fe20000000000 */
[----:B------:R0:W-:Y:S01]  /*10c0*/  STL [R1+0xf8], R40 ;  /* 0x0000f82801007387 */ /* 0x0001e20000100800 */
[----:B------:R-:W-:-:S02]  /*10d0*/  VIADD R27, R42, 0x78 ;  /* 0x000000782a1b7836 */ /* 0x000fc40000000000 */
        /* <DEDUP_REMOVED lines=13> */
[----:B------:R-:W-:Y:S01]  /*11b0*/  VIADD R6, R207, 0xc0 ;  /* 0x000000c0cf067836 */ /* 0x000fe20000000000 */
[----:B------:R-:W-:Y:S01]  /*11c0*/  SHF.R.S32.HI R9, RZ, 0x1f, R9 ;  /* 0x0000001fff097819 */ /* 0x000fe20000011409 */
[C---:B------:R-:W-:Y:S01]  /*11d0*/  VIADD R13, R42.reuse, 0xb8 ;  /* 0x000000b82a0d7836 */ /* 0x040fe20000000000 */
[----:B------:R3:W-:Y:S01]  /*11e0*/  STL [R1+0xe4], R35 ;  /* 0x0000e42301007387 */ /* 0x0007e20000100800 */
[C---:B------:R-:W-:Y:S01]  /*11f0*/  VIADD R12, R42.reuse, 0xc0 ;  /* 0x000000c02a0c7836 */ /* 0x040fe20000000000 */
[----:B------:R-:W-:Y:S01]  /*1200*/  SHF.R.S32.HI R6, RZ, 0x1f, R6 ;  /* 0x0000001fff067819 */ /* 0x000fe20000011406 */
[C---:B------:R-:W-:Y:S01]  /*1210*/  VIADD R11, R42.reuse, 0xc8 ;  /* 0x000000c82a0b7836 */ /* 0x040fe20000000000 */
[----:B------:R4:W-:Y:S01]  /*1220*/  STL [R1+0xe0], R34 ;  /* 0x0000e02201007387 */ /* 0x0009e20000100800 */
[C---:B------:R-:W-:Y:S01]  /*1230*/  VIADD R10, R42.reuse, 0xd0 ;  /* 0x000000d02a0a7836 */ /* 0x040fe20000000000 */
[----:B-1----:R-:W-:Y:S01]  /*1240*/  SHF.R.S32.HI R38, RZ, 0x1f, R38 ;  /* 0x0000001fff267819 */ /* 0x002fe20000011426 */
[C---:B------:R-:W-:Y:S01]  /*1250*/  VIADD R9, R42.reuse, 0xd8 ;  /* 0x000000d82a097836 */ /* 0x040fe20000000000 */
[----:B------:R-:W-:Y:S01]  /*1260*/  STL [R1+0xdc], R33 ;  /* 0x0000dc2101007387 */ /* 0x000fe20000100800 */
[C---:B------:R-:W-:Y:S01]  /*1270*/  VIADD R6, R42.reuse, 0xe8 ;  /* 0x000000e82a067836 */ /* 0x040fe20000000000 */
[----:B0-----:R-:W-:Y:S01]  /*1280*/  SHF.R.S32.HI R37, RZ, 0x1f, R37 ;  /* 0x0000001fff257819 */ /* 0x001fe20000011425 */
[C---:B------:R-:W-:Y:S01]  /*1290*/  VIADD R5, R42.reuse, 0xf0 ;  /* 0x000000f02a057836 */ /* 0x040fe20000000000 */
[----:B------:R0:W-:Y:S01]  /*12a0*/  STL [R1+0xd8], R32 ;  /* 0x0000d82001007387 */ /* 0x0001e20000100800 */
[----:B------:R-:W-:Y:S01]  /*12b0*/  VIADD R3, R42, 0xf8 ;  /* 0x000000f82a037836 */ /* 0x000fe20000000000 */
[----:B---3--:R-:W-:Y:S01]  /*12c0*/  SHF.R.S32.HI R35, RZ, 0x1f, R35 ;  /* 0x0000001fff237819 */ /* 0x008fe20000011423 */
[----:B------:R-:W-:Y:S01]  /*12d0*/  IMAD R0, R0, 0x8, R8 ;  /* 0x0000000800007824 */ /* 0x000fe200078e0208 */
[----:B------:R1:W-:Y:S01]  /*12e0*/  STL [R1+0xd4], R31 ;  /* 0x0000d41f01007387 */ /* 0x0003e20000100800 */
[----:B----4-:R-:W-:Y:S01]  /*12f0*/  SHF.R.S32.HI R34, RZ, 0x1f, R34 ;  /* 0x0000001fff227819 */ /* 0x010fe20000011422 */
[----:B------:R-:W-:-:S02]  /*1300*/  VIADD R2, R16, 0x20 ;  /* 0x0000002010027836 */ /* 0x000fc40000000000 */
        /* <DEDUP_REMOVED lines=28> */
[----:B0-----:R-:W-:Y:S02]  /*14d0*/  SHF.R.S32.HI R21, RZ, 0x1f, R21 ;  /* 0x0000001fff157819 */ /* 0x001fe40000011415 */
[----:B-1----:R-:W-:Y:S02]  /*14e0*/  SHF.R.S32.HI R20, RZ, 0x1f, R20 ;  /* 0x0000001fff147819 */ /* 0x002fe40000011414 */
[----:B--2---:R-:W-:Y:S01]  /*14f0*/  LOP3.LUT R206, R14, 0x1, RZ, 0xfc, !PT ;  /* 0x000000010ece7812 */ /* 0x004fe200078efcff */
[----:B------:R-:W-:-:S05]  /*1500*/  VIADD R14, R42, 0xb0 ;  /* 0x000000b02a0e7836 */ /* 0x000fca0000000000 */
[----:B------:R0:W-:Y:S04]  /*1510*/  STL [R1+0xa8], R14 ;  /* 0x0000a80e01007387 */ /* 0x0001e80000100800 */
        /* <DEDUP_REMOVED lines=58> */
.L_x_1578:
        /* <DEDUP_REMOVED lines=41> */
[----:B------:R-:W-:Y:S01]  /*1b50*/  MOV R24, UR5 ;  /* 0x0000000500187c02 */ /* 0x000fe20008000f00 */
        /* <DEDUP_REMOVED lines=11> */
.L_x_1423:
        /* <DEDUP_REMOVED lines=14> */
.L_x_1424:
[----:B------:R-:W-:Y:S05]  /*1cf0*/  @!P0 BRA `(.L_x_1425) ;  /* 0x00000000000c8947 */ /* 0x000fea0003800000 */
[----:B------:R-:W2:Y:S04]  /*1d00*/  LDG.E R0, desc[UR60][R4.64] ;  /* 0x0000003c04007981 */ /* 0x000ea8000c1e1900 */
[----:B------:R-:W2:Y:S02]  /*1d10*/  LDG.E R31, desc[UR60][R4.64+0x4] ;  /* 0x0000043c041f7981 */ /* 0x000ea4000c1e1900 */
[----:B--2---:R-:W-:-:S07]  /*1d20*/  IMAD.IADD R31, R31, 0x1, -R0 ;  /* 0x000000011f1f7824 */ /* 0x004fce00078e0a00 */
.L_x_1425:
        /* <DEDUP_REMOVED lines=9> */
[----:B------:R-:W-:Y:S01]  /*1dc0*/  ISETP.NE.U32.AND P1, PT, RZ, UR4, PT ;  /* 0x00000004ff007c0c */ /* 0x000fe2000bf25070 */
[----:B-----5:R-:W-:-:S03]  /*1dd0*/  IMAD.MOV.U32 R48, RZ, RZ, R31 ;  /* 0x000000ffff307224 */ /* 0x020fc600078e001f */
        /* <DEDUP_REMOVED lines=16> */
[----:B------:R-:W-:Y:S02]  /*1ee0*/  LEA.HI.SX32 R86, R0, R3, 0x1c ;  /* 0x0000000300567211 */ /* 0x000fe400078fe2ff */
[----:B------:R-:W-:Y:S02]  /*1ef0*/  @P3 LOP3.LUT R30, R30, 0x8, RZ, 0xfc, !PT ;  /* 0x000000081e1e3812 */ /* 0x000fe400078efcff */
[----:B------:R-:W-:-:S03]  /*1f00*/  MOV R3, RZ ;  /* 0x000000ff00037202 */ /* 0x000fc60000000f00 */
        /* <DEDUP_REMOVED lines=9> */
[-C--:B------:R-:W-:Y:S02]  /*1fa0*/  IABS R10, R11.reuse ;  /* 0x0000000b000a7213 */ /* 0x080fe40000000000 */
[----:B------:R-:W-:Y:S02]  /*1fb0*/  IABS R8, R0 ;  /* 0x0000000000087213 */ /* 0x000fe40000000000 */
[----:B------:R-:W-:-:S04]  /*1fc0*/  LOP3.LUT R0, R0, R11, RZ, 0x3c, !PT ;  /* 0x0000000b00007212 */ /* 0x000fc800078e3cff */
[----:B------:R-:W-:Y:S01]  /*1fd0*/  ISETP.GE.AND P2, PT, R0, RZ, PT ;  /* 0x000000ff0000720c */ /* 0x000fe20003f46270 */
[----:B-1----:R-:W0:Y:S02]  /*1fe0*/  MUFU.RCP R3, R3 ;  /* 0x0000000300037308 */ /* 0x002e240000001000 */
        /* <DEDUP_REMOVED lines=18> */
.L_x_1427:
[----:B------:R-:W-:Y:S05]  /*2110*/  BSYNC B0 ;  /* 0x0000000000007941 */ /* 0x000fea0003800000 */
.L_x_1426:
[----:B------:R-:W-:-:S05]  /*2120*/  IMAD R0, R12, R3, RZ ;  /* 0x000000030c007224 */ /* 0x000fca00078e02ff */
[C---:B------:R-:W-:Y:S01]  /*2130*/  VIADDMNMX R3, R0.reuse, R3, R86, PT ;  /* 0x0000000300037246 */ /* 0x040fe20003800156 */
[----:B------:R-:W-:-:S04]  /*2140*/  IMAD R0, R0, 0x60, -R9 ;  /* 0x0000006000007824 */ /* 0x000fc800078e0a09 */
[----:B------:R-:W-:Y:S01]  /*2150*/  IMAD R3, R3, 0x60, -R9 ;  /* 0x0000006003037824 */ /* 0x000fe200078e0a09 */
        /* <DEDUP_REMOVED lines=20> */
[----:B0-----:R-:W-:Y:S01]  /*22a0*/  IMAD.U32 R4, RZ, RZ, UR4 ;  /* 0x00000004ff047e24 */ /* 0x001fe2000f8e00ff */
[----:B------:R-:W-:Y:S01]  /*22b0*/  MOV R11, UR7 ;  /* 0x00000007000b7c02 */ /* 0x000fe20008000f00 */
[----:B------:R-:W-:Y:S01]  /*22c0*/  IMAD.U32 R5, RZ, RZ, UR5 ;  /* 0x00000005ff057e24 */ /* 0x000fe2000f8e00ff */
[----:B------:R-:W0:Y:S01]  /*22d0*/  LDC.64 R14, c[0x4][R14] ;  /* 0x010000000e0e7b82 */ /* 0x000e220000000a00 */
[----:B------:R-:W-:Y:S01]  /*22e0*/  ULDC.64 UR4, c[0x4][0xa0] ;  /* 0x0100280000047ab9 */ /* 0x000fe20000000a00 */
        /* <DEDUP_REMOVED lines=8> */
.L_x_1430:
[----:B------:R-:W-:Y:S05]  /*2370*/  BSYNC B6 ;  /* 0x0000000000067941 */ /* 0x000fea0003800000 */
.L_x_1429:
[----:B------:R-:W-:Y:S01]  /*2380*/  VIADD R25, R19, 0x400 ;  /* 0x0000040013197836 */ /* 0x000fe20000000000 */
[----:B------:R-:W-:Y:S04]  /*2390*/  BSSY B6, `(.L_x_1431) ;  /* 0x0000013000067945 */ /* 0x000fe80003800000 */
[----:B------:R-:W-:-:S13]  /*23a0*/  LOP3.LUT P0, RZ, R25, 0x3ff, RZ, 0xc0, !PT ;  /* 0x000003ff19ff7812 */ /* 0x000fda000780c0ff */
[----:B------:R-:W-:Y:S05]  /*23b0*/  @!P0 BRA `(.L_x_1432) ;  /* 0x0000000000408947 */ /* 0x000fea0003800000 */
[----:B------:R-:W-:Y:S01]  /*23c0*/  MOV R14, 0x0 ;  /* 0x00000000000e7802 */ /* 0x000fe20000000f00 */
[----:B------:R-:W-:Y:S01]  /*23d0*/  ULDC.64 UR4, c[0x4][0x98] ;  /* 0x0100260000047ab9 */ /* 0x000fe20000000a00 */
[----:B------:R-:W-:Y:S01]  /*23e0*/  ULDC.64 UR6, c[0x4][0xa0] ;  /* 0x0100280000067ab9 */ /* 0x000fe20000000a00 */
[----:B0-----:R-:W-:Y:S02]  /*23f0*/  IMAD.U32 R4, RZ, RZ, UR4 ;  /* 0x00000004ff047e24 */ /* 0x001fe4000f8e00ff */
[----:B------:R-:W-:Y:S01]  /*2400*/  IMAD.U32 R5, RZ, RZ, UR5 ;  /* 0x00000005ff057e24 */ /* 0x000fe2000f8e00ff */
[----:B------:R-:W0:Y:S01]  /*2410*/  LDC.64 R14, c[0x4][R14] ;  /* 0x010000000e0e7b82 */ /* 0x000e220000000a00 */
[----:B------:R-:W-:Y:S01]  /*2420*/  ULDC.64 UR4, c[0x4][0x18] ;  /* 0x0100060000047ab9 */ /* 0x000fe20000000a00 */
[----:B------:R-:W-:Y:S01]  /*2430*/  IMAD.U32 R6, RZ, RZ, UR6 ;  /* 0x00000006ff067e24 */ /* 0x000fe2000f8e00ff */
[----:B------:R-:W-:Y:S01]  /*2440*/  MOV R10, UR4 ;  /* 0x00000004000a7c02 */ /* 0x000fe20008000f00 */
[----:B------:R-:W-:-:S02]  /*2450*/  IMAD.U32 R7, RZ, RZ, UR7 ;  /* 0x00000007ff077e24 */ /* 0x000fc4000f8e00ff */
[----:B------:R-:W-:Y:S02]  /*2460*/  IMAD.U32 R11, RZ, RZ, UR5 ;  /* 0x00000005ff0b7e24 */ /* 0x000fe4000f8e00ff */
[----:B------:R-:W-:Y:S02]  /*2470*/  IMAD.MOV.U32 R8, RZ, RZ, 0x70 ;  /* 0x00000070ff087424 */ /* 0x000fe400078e00ff */
[----:B------:R-:W-:Y:S02]  /*2480*/  IMAD.MOV.U32 R12, RZ, RZ, 0x1 ;  /* 0x00000001ff0c7424 */ /* 0x000fe400078e00ff */
[----:B------:R-:W-:-:S07]  /*2490*/  IMAD.MOV.U32 R13, RZ, RZ, RZ ;  /* 0x000000ffff0d7224 */ /* 0x000fce00078e00ff */
[----:B------:R-:W-:-:S07]  /*24a0*/  LEPC R20, `(.L_x_1432) ;  /* 0x000000001014794e */ /* 0x000fce0000000000 */
[----:B0----5:R-:W-:Y:S05]  /*24b0*/  CALL.ABS.NOINC R14 ;  /* 0x000000000e007343 */ /* 0x021fea0003c00000 */
.L_x_1432:
[----:B------:R-:W-:Y:S05]  /*24c0*/  BSYNC B6 ;  /* 0x0000000000067941 */ /* 0x000fea0003800000 */
.L_x_1431:
[----:B------:R-:W-:Y:S01]  /*24d0*/  ULDC.64 UR4, c[0x0][0xaf0] ;  /* 0x0002bc0000047ab9 */ /* 0x000fe20000000a00 */
[----:B------:R-:W1:Y:S01]  /*24e0*/  S2R R6, SR_TID.X ;  /* 0x0000000000067919 */ /* 0x000e620000002100 */
[----:B------:R-:W-:Y:S01]  /*24f0*/  ISETP.NE.U32.AND P0, PT, RZ, UR4, PT ;  /* 0x00000004ff007c0c */ /* 0x000fe2000bf05070 */
[----:B------:R-:W-:Y:S01]  /*2500*/  IMAD.MOV.U32 R85, RZ, RZ, R32 ;  /* 0x000000ffff557224 */ /* 0x000fe200078e0020 */
[----:B------:R-:W2:Y:S01]  /*2510*/  LDC R11, c[0x0][0x3f4] ;  /* 0x0000fd00ff0b7b82 */ /* 0x000ea20000000800 */
[----:B------:R-:W3:Y:S01]  /*2520*/  LDL R10, [R1+0x5c] ;  /* 0x00005c00010a7983 */ /* 0x000ee20000100800 */
[----:B------:R-:W-:Y:S01]  /*2530*/  ISETP.NE.AND.EX P0, PT, RZ, UR5, PT, P0 ;  /* 0x00000005ff007c0c */ /* 0x000fe2000bf05300 */
[----:B------:R-:W-:-:S05]  /*2540*/  IMAD.MOV.U32 R29, RZ, RZ, R30 ;  /* 0x000000ffff1d7224 */ /* 0x000fca00078e001e */
[----:B------:R-:W4:Y:S07]  /*2550*/  LDC.64 R50, c[0x0][0x3f8] ;  /* 0x0000fe00ff327b82 */ /* 0x000f2e0000000a00 */
[----:B0-----:R-:W-:Y:S01]  /*2560*/  @P0 IADD3 R4, P1, R34, UR4, RZ ;  /* 0x0000000422040c10 */ /* 0x001fe2000ff3e0ff */
[----:B------:R-:W-:Y:S01]  /*2570*/  ULDC UR4, c[0x0][0x320] ;  /* 0x0000c80000047ab9 */ /* 0x000fe20000000800 */
[----:B------:R-:W0:Y:S02]  /*2580*/  LDC.64 R60, c[0x0][0x408] ;  /* 0x00010200ff3c7b82 */ /* 0x000e240000000a00 */
[----:B------:R-:W-:-:S02]  /*2590*/  @P0 IADD3.X R5, R33, UR5, RZ, P1, !PT ;  /* 0x0000000521050c10 */ /* 0x000fc40008ffe4ff */
[----:B------:R-:W-:-:S03]  /*25a0*/  ISETP.GE.AND P1, PT, R2, UR4, PT ;  /* 0x0000000402007c0c */ /* 0x000fc6000bf26270 */
[----:B------:R1:W3:Y:S01]  /*25b0*/  @P0 LDG.E R85, desc[UR60][R4.64] ;  /* 0x0000003c04550981 */ /* 0x0002e2000c1e1900 */
[----:B------:R-:W-:Y:S02]  /*25c0*/  SEL R3, RZ, 0xffffffff, P1 ;  /* 0xffffffffff037807 */ /* 0x000fe40000800000 */
[----:B------:R-:W-:-:S03]  /*25d0*/  ISETP.GE.AND P0, PT, R16, UR4, PT ;  /* 0x0000000410007c0c */ /* 0x000fc6000bf06270 */
[----:B------:R-:W-:Y:S01]  /*25e0*/  IMAD.SHL.U32 R3, R3, 0x2, RZ ;  /* 0x0000000203037824 */ /* 0x000fe200078e00ff */
[----:B------:R-:W-:Y:S02]  /*25f0*/  SEL R0, RZ, 0x1, P0 ;  /* 0x00000001ff007807 */ /* 0x000fe40000000000 */
[----:B------:R-:W-:Y:S02]  /*2600*/  ISETP.GE.AND P0, PT, R211, UR4, PT ;  /* 0x00000004d3007c0c */ /* 0x000fe4000bf06270 */
[----:B------:R-:W-:Y:S02]  /*2610*/  ISETP.GE.AND P1, PT, R210, UR4, PT ;  /* 0x00000004d2007c0c */ /* 0x000fe4000bf26270 */
[----:B------:R-:W-:Y:S02]  /*2620*/  LOP3.LUT R0, R3, 0x2, R0, 0xe2, !PT ;  /* 0x0000000203007812 */ /* 0x000fe400078ee200 */
[----:B------:R-:W-:Y:S02]  /*2630*/  SEL R3, RZ, 0x4, P0 ;  /* 0x00000004ff037807 */ /* 0x000fe40000000000 */
[----:B-1----:R-:W-:-:S02]  /*2640*/  SEL R4, RZ, 0x8, P1 ;  /* 0x00000008ff047807 */ /* 0x002fc40000800000 */
[----:B------:R-:W-:Y:S02]  /*2650*/  ISETP.GE.AND P0, PT, R209, UR4, PT ;  /* 0x00000004d1007c0c */ /* 0x000fe4000bf06270 */
[----:B------:R-:W-:Y:S01]  /*2660*/  ISETP.GE.AND P1, PT, R208, UR4, PT ;  /* 0x00000004d0007c0c */ /* 0x000fe2000bf26270 */
[----:B------:R-:W-:Y:S01]  /*2670*/  VIADD R6, R6, 0xffffff80 ;  /* 0xffffff8006067836 */ /* 0x000fe20000000000 */
[----:B------:R-:W-:Y:S02]  /*2680*/  LOP3.LUT R0, R4, R0, R3, 0xfe, !PT ;  /* 0x0000000004007212 */ /* 0x000fe400078efe03 */
[----:B------:R-:W-:Y:S02]  /*2690*/  SEL R3, RZ, 0x10, P0 ;  /* 0x00000010ff037807 */ /* 0x000fe40000000000 */
[----:B------:R-:W-:Y:S02]  /*26a0*/  SEL R4, RZ, 0x20, P1 ;  /* 0x00000020ff047807 */ /* 0x000fe40000800000 */
[----:B------:R-:W-:-:S02]  /*26b0*/  ISETP.GE.AND P0, PT, R213, UR4, PT ;  /* 0x00000004d5007c0c */ /* 0x000fc4000bf06270 */
[----:B------:R-:W-:Y:S02]  /*26c0*/  LOP3.LUT R0, R4, R0, R3, 0xfe, !PT ;  /* 0x0000000004007212 */ /* 0x000fe400078efe03 */
[----:B------:R-:W-:Y:S02]  /*26d0*/  SHF.R.S32.HI R3, RZ, 0x1f, R6 ;  /* 0x0000001fff037819 */ /* 0x000fe40000011406 */
[----:B------:R-:W-:Y:S02]  /*26e0*/  ISETP.GE.AND P1, PT, R212, UR4, PT ;  /* 0x00000004d4007c0c */ /* 0x000fe4000bf26270 */
[----:B------:R-:W-:Y:S02]  /*26f0*/  LEA.HI R8, R3, R6, RZ, 0x2 ;  /* 0x0000000603087211 */ /* 0x000fe400078f10ff */
[----:B------:R-:W-:Y:S02]  /*2700*/  SEL R83, RZ, 0x40, P0 ;  /* 0x00000040ff537807 */ /* 0x000fe40000000000 */
[----:B------:R-:W-:-:S02]  /*2710*/  SEL R3, RZ, 0x7fff80, P1 ;  /* 0x007fff80ff037807 */ /* 0x000fc40000800000 */
[----:B--2---:R-:W-:Y:S01]  /*2720*/  ISETP.GE.AND P0, PT, R16, R11, PT ;  /* 0x0000000b1000720c */ /* 0x004fe20003f06270 */
[----:B------:R-:W-:Y:S01]  /*2730*/  IMAD.SHL.U32 R78, R11, 0x2, RZ ;  /* 0x000000020b4e7824 */ /* 0x000fe200078e00ff */
[----:B------:R-:W-:Y:S02]  /*2740*/  LOP3.LUT R83, R3, R0, R83, 0xfe, !PT ;  /* 0x0000000003537212 */ /* 0x000fe400078efe53 */
[----:B------:R-:W-:Y:S02]  /*2750*/  SEL R3, R11, RZ, P0 ;  /* 0x000000ff0b037207 */ /* 0x000fe40000000000 */
[----:B------:R-:W2:Y:S01]  /*2760*/  LDL R11, [R1+0x58] ;  /* 0x00005800010b7983 */ /* 0x000ea20000100800 */
[----:B------:R-:W1:Y:S01]  /*2770*/  S2R R12, SR_TID.X ;  /* 0x00000000000c7919 */ /* 0x000e620000002100 */
[----:B------:R-:W-:Y:S02]  /*2780*/  SHF.R.S32.HI R5, RZ, 0x1f, R200 ;  /* 0x0000001fff057819 */ /* 0x000fe400000114c8 */
[----:B------:R-:W-:-:S02]  /*2790*/  SHF.R.S32.HI R23, RZ, 0x1f, R22 ;  /* 0x0000001fff177819 */ /* 0x000fc40000011416 */
[----:B------:R-:W-:Y:S01]  /*27a0*/  LOP3.LUT R9, R8, 0xfffffffc, RZ, 0xc0, !PT ;  /* 0xfffffffc08097812 */ /* 0x000fe200078ec0ff */
[C---:B----4-:R-:W-:Y:S02]  /*27b0*/  IMAD R4, R5.reuse, R50, RZ ;  /* 0x0000003205047224 */ /* 0x050fe400078e02ff */
[----:B0-----:R-:W-:Y:S02]  /*27c0*/  IMAD R5, R5, R60, RZ ;  /* 0x0000003c05057224 */ /* 0x001fe400078e02ff */
[----:B------:R-:W-:Y:S01]  /*27d0*/  IMAD.IADD R3, R16, 0x1, R3 ;  /* 0x0000000110037824 */ /* 0x000fe200078e0203 */
[----:B------:R-:W-:Y:S01]  /*27e0*/  IADD3 R84, R84, R31, RZ ;  /* 0x0000001f54547210 */ /* 0x000fe20007ffe0ff */
[C---:B------:R-:W-:Y:S02]  /*27f0*/  IMAD R7, R200.reuse, R51, R4 ;  /* 0x00000033c8077224 */ /* 0x040fe400078e0204 */
[----:B------:R-:W-:Y:S01]  /*2800*/  IMAD.WIDE.U32 R20, R200, R50, R22 ;  /* 0x00000032c8147225 */ /* 0x000fe200078e0016 */
[----:B------:R-:W-:-:S03]  /*2810*/  SHF.R.S32.HI R0, RZ, 0x1f, R3 ;  /* 0x0000001fff007819 */ /* 0x000fc60000011403 */
[----:B------:R-:W-:Y:S02]  /*2820*/  IMAD.IADD R75, R6, 0x1, -R9 ;  /* 0x00000001064b7824 */ /* 0x000fe400078e0a09 */
[----:B------:R-:W-:Y:S01]  /*2830*/  IMAD.WIDE.U32 R30, R200, R50, R16 ;  /* 0x00000032c81e7225 */ /* 0x000fe200078e0010 */
[----:B-1----:R-:W-:-:S04]  /*2840*/  SHF.R.U32.HI R12, RZ, 0x7, R12 ;  /* 0x00000007ff0c7819 */ /* 0x002fc8000001160c */
[C---:B------:R-:W-:Y:S01]  /*2850*/  ISETP.NE.AND P6, PT, R12.reuse, 0x1, PT ;  /* 0x000000010c00780c */ /* 0x040fe20003fc5270 */
[----:B------:R-:W-:Y:S01]  /*2860*/  VIADD R87, R12, 0x8 ;  /* 0x000000080c577836 */ /* 0x000fe20000000000 */
[C---:B------:R-:W-:Y:S01]  /*2870*/  IADD3 R12, R200.reuse, 0x40, RZ ;  /* 0x00000040c80c7810 */ /* 0x040fe20007ffe0ff */
[----:B------:R-:W-:Y:S01]  /*2880*/  IMAD R9, R200, R61, R5 ;  /* 0x0000003dc8097224 */ /* 0x000fe200078e0205 */
[----:B-----5:R-:W-:Y:S01]  /*2890*/  SHF.R.S32.HI R5, RZ, 0x1f, R48 ;  /* 0x0000001fff057819 */ /* 0x020fe20000011430 */
[----:B------:R-:W-:Y:S02]  /*28a0*/  IMAD.IADD R21, R21, 0x1, R7 ;  /* 0x0000000115157824 */ /* 0x000fe400078e0207 */
[----:B------:R-:W-:Y:S02]  /*28b0*/  IMAD.SHL.U32 R12, R12, 0x40, RZ ;  /* 0x000000400c0c7824 */ /* 0x000fe400078e00ff */
[----:B------:R-:W-:Y:S01]  /*28c0*/  IMAD.IADD R31, R7, 0x1, R31 ;  /* 0x00000001071f7824 */ /* 0x000fe200078e021f */
[----:B------:R-:W-:-:S02]  /*28d0*/  SHF.R.S32.HI R7, RZ, 0x1f, R8 ;  /* 0x0000001fff077819 */ /* 0x000fc40000011408 */
[----:B------:R-:W-:Y:S01]  /*28e0*/  LEA.HI R3, R0, R3, RZ, 0x3 ;  /* 0x0000000300037211 */ /* 0x000fe200078f18ff */
[----:B------:R-:W-:Y:S01]  /*28f0*/  IMAD R0, R5, R60, RZ ;  /* 0x0000003c05007224 */ /* 0x000fe200078e02ff */
[----:B------:R-:W-:Y:S02]  /*2900*/  LOP3.LUT R12, R12, 0x1c0, RZ, 0xc0, !PT ;  /* 0x000001c00c0c7812 */ /* 0x000fe400078ec0ff */
[----:B------:R-:W-:Y:S01]  /*2910*/  LEA.HI R7, R7, R200, RZ, 0x3 ;  /* 0x000000c807077211 */ /* 0x000fe200078f18ff */
[----:B------:R-:W-:Y:S01]  /*2920*/  IMAD R71, R48, R61, R0 ;  /* 0x0000003d30477224 */ /* 0x000fe200078e0200 */
[----:B------:R-:W-:Y:S01]  /*2930*/  LOP3.LUT R0, R12, 0x38, R3, 0xf8, !PT ;  /* 0x000000380c007812 */ /* 0x000fe200078ef803 */
[----:B------:R-:W-:Y:S01]  /*2940*/  VIADD R12, R200, 0x40 ;  /* 0x00000040c80c7836 */ /* 0x000fe20000000000 */
[----:B------:R-:W-:Y:S01]  /*2950*/  LOP3.LUT R7, R7, 0xfffffff8, RZ, 0xc0, !PT ;  /* 0xfffffff807077812 */ /* 0x000fe200078ec0ff */
[----:B------:R-:W-:Y:S05]  /*2960*/  @!P6 WARPSYNC.ALL ;  /* 0x000000000000e948 */ /* 0x000fea0003800000 */
[----:B------:R-:W-:Y:S01]  /*2970*/  IMAD.SHL.U32 R12, R12, 0x40, RZ ;  /* 0x000000400c0c7824 */ /* 0x000fe200078e00ff */
[----:B------:R-:W-:Y:S01]  /*2980*/  ULDC UR4, c[0x0][0x2f4] ;  /* 0x0000bd0000047ab9 */ /* 0x000fe20000000800 */
[----:B------:R-:W-:Y:S01]  /*2990*/  IMAD.IADD R7, R200, 0x1, -R7 ;  /* 0x00000001c8077824 */ /* 0x000fe200078e0a07 */
[----:B------:R-:W-:Y:S01]  /*29a0*/  ISETP.GE.AND P2, PT, R2, UR4, PT ;  /* 0x0000000402007c0c */ /* 0x000fe2000bf46270 */
[----:B------:R-:W-:Y:S01]  /*29b0*/  IMAD.WIDE.U32 R56, R200, R60, R22 ;  /* 0x0000003cc8387225 */ /* 0x000fe200078e0016 */
[----:B------:R-:W-:-:S03]  /*29c0*/  LOP3.LUT R12, R12, 0x1c0, RZ, 0xc0, !PT ;  /* 0x000001c00c0c7812 */ /* 0x000fc600078ec0ff */
[----:B------:R-:W-:-:S04]  /*29d0*/  IMAD.WIDE.U32 R58, R200, R60, R16 ;  /* 0x0000003cc83a7225 */ /* 0x000fc800078e0010 */
[----:B------:R-:W-:Y:S01]  /*29e0*/  IMAD.SHL.U32 R66, R7, 0x40, RZ ;  /* 0x0000004007427824 */ /* 0x000fe200078e00ff */
[----:B------:R-:W-:Y:S01]  /*29f0*/  SHF.R.U32.HI R12, RZ, 0x3, R12 ;  /* 0x00000003ff0c7819 */ /* 0x000fe2000001160c */
[----:B------:R-:W-:Y:S02]  /*2a00*/  IMAD.IADD R57, R57, 0x1, R9 ;  /* 0x0000000139397824 */ /* 0x000fe400078e0209 */
[----:B------:R-:W-:Y:S01]  /*2a10*/  IMAD.IADD R59, R9, 0x1, R59 ;  /* 0x00000001093b7824 */ /* 0x000fe200078e023b */
[----:B------:R-:W-:Y:S01]  /*2a20*/  LOP3.LUT R66, R66, 0x1c0, RZ, 0xc0, !PT ;  /* 0x000001c042427812 */ /* 0x000fe200078ec0ff */
[----:B------:R-:W-:Y:S01]  /*2a30*/  IMAD R4, R5, R50, RZ ;  /* 0x0000003205047224 */ /* 0x000fe200078e02ff */
[C---:B------:R-:W-:Y:S01]  /*2a40*/  SHF.L.U64.HI R80, R60.reuse, 0x6, R61 ;  /* 0x000000063c507819 */ /* 0x040fe2000001023d */
[----:B------:R-:W-:Y:S01]  /*2a50*/  IMAD R5, R61, 0x60, RZ ;  /* 0x000000603d057824 */ /* 0x000fe200078e02ff */
[----:B------:R-:W-:Y:S01]  /*2a60*/  LOP3.LUT R29, R29, 0xfffffffe, RZ, 0xc0, !PT ;  /* 0xfffffffe1d1d7812 */ /* 0x000fe200078ec0ff */
[----:B------:R-:W-:Y:S01]  /*2a70*/  IMAD.SHL.U32 R79, R60, 0x40, RZ ;  /* 0x000000403c4f7824 */ /* 0x000fe200078e00ff */
[----:B------:R-:W-:Y:S01]  /*2a80*/  LOP3.LUT R0, R0, R12, RZ, 0x3c, !PT ;  /* 0x0000000c00007212 */ /* 0x000fe200078e3cff */
[----:B------:R-:W-:Y:S01]  /*2a90*/  IMAD.WIDE.U32 R56, R48, R60, R56 ;  /* 0x0000003c30387225 */ /* 0x000fe200078e0038 */
[----:B------:R-:W-:-:S03]  /*2aa0*/  SHF.R.U32.HI R63, RZ, 0x3, R66 ;  /* 0x00000003ff3f7819 */ /* 0x000fc60000011642 */
[----:B------:R-:W-:-:S04]  /*2ab0*/  IMAD.WIDE.U32 R58, R48, R60, R58 ;  /* 0x0000003c303a7225 */ /* 0x000fc800078e003a */
[----:B------:R-:W-:Y:S01]  /*2ac0*/  IMAD R73, R48, R51, R4 ;  /* 0x0000003330497224 */ /* 0x000fe200078e0204 */
[----:B------:R-:W-:Y:S01]  /*2ad0*/  LOP3.LUT R4, R66, 0x18, R16, 0xf8, !PT ;  /* 0x0000001842047812 */ /* 0x000fe200078ef810 */
[----:B------:R-:W-:Y:S01]  /*2ae0*/  IMAD.WIDE.U32 R60, R60, 0x60, RZ ;  /* 0x000000603c3c7825 */ /* 0x000fe200078e00ff */
[----:B------:R-:W-:Y:S02]  /*2af0*/  @P2 LOP3.LUT R29, R29, 0x1, RZ, 0xfc, !PT ;  /* 0x000000011d1d2812 */ /* 0x000fe400078efcff */
[----:B------:R-:W-:Y:S01]  /*2b00*/  MOV R64, 0x20 ;  /* 0x0000002000407802 */ /* 0x000fe20000000f00 */
[----:B------:R-:W-:Y:S01]  /*2b10*/  IMAD.IADD R76, R61, 0x1, R5 ;  /* 0x000000013d4c7824 */ /* 0x000fe200078e0205 */
[----:B------:R-:W-:Y:S02]  /*2b20*/  LOP3.LUT P2, RZ, R7, 0x4, RZ, 0xc0, !PT ;  /* 0x0000000407ff7812 */ /* 0x000fe4000784c0ff */
[----:B------:R-:W-:Y:S02]  /*2b30*/  PRMT R5, R83, 0x8880, RZ ;  /* 0x0000888053057816 */ /* 0x000fe400000000ff */
[----:B------:R-:W-:Y:S01]  /*2b40*/  LOP3.LUT R4, R4, R63, RZ, 0x3c, !PT ;  /* 0x0000003f04047212 */ /* 0x000fe200078e3cff */
[----:B------:R-:W-:Y:S01]  /*2b50*/  IMAD R77, R51, 0x60, RZ ;  /* 0x00000060334d7824 */ /* 0x000fe200078e02ff */
[C---:B------:R-:W-:Y:S01]  /*2b60*/  SHF.L.U64.HI R82, R50.reuse, 0x6, R51 ;  /* 0x0000000632527819 */ /* 0x040fe20000010233 */
[----:B------:R-:W-:Y:S01]  /*2b70*/  IMAD.SHL.U32 R81, R50, 0x40, RZ ;  /* 0x0000004032517824 */ /* 0x000fe200078e00ff */
[----:B------:R-:W-:Y:S01]  /*2b80*/  PRMT R5, R5, 0x7710, RZ ;  /* 0x0000771005057816 */ /* 0x000fe200000000ff */
[----:B------:R-:W-:Y:S01]  /*2b90*/  IMAD.WIDE.U32 R20, R48, R50, R20 ;  /* 0x0000003230147225 */ /* 0x000fe200078e0014 */
[----:B------:R-:W-:-:S02]  /*2ba0*/  SEL R64, R64, 0xffffffe0, !P2 ;  /* 0xffffffe040407807 */ /* 0x000fc40005000000 */
[----:B------:R-:W-:Y:S01]  /*2bb0*/  LOP3.LUT R69, R3, 0xfffffff8, RZ, 0xc0, !PT ;  /* 0xfffffff803457812 */ /* 0x000fe200078ec0ff */
[----:B------:R-:W-:Y:S01]  /*2bc0*/  IMAD.WIDE.U32 R30, R48, R50, R30 ;  /* 0x00000032301e7225 */ /* 0x000fe200078e001e */
[----:B------:R0:W-:Y:S03]  /*2bd0*/  STL [R1], R29 ;  /* 0x0000001d01007387 */ /* 0x0001e60000100800 */
[----:B------:R-:W-:Y:S01]  /*2be0*/  IMAD.WIDE.U32 R50, R50, 0x60, RZ ;  /* 0x0000006032327825 */ /* 0x000fe200078e00ff */
[----:B------:R-:W-:Y:S02]  /*2bf0*/  SHF.R.S32.HI R70, RZ, 0x3, R3 ;  /* 0x00000003ff467819 */ /* 0x000fe40000011403 */
[----:B------:R-:W-:Y:S01]  /*2c00*/  LOP3.LUT R62, R5, 0x1, RZ, 0xc0, !PT ;  /* 0x00000001053e7812 */ /* 0x000fe200078ec0ff */
[----:B------:R-:W-:Y:S01]  /*2c10*/  IMAD.IADD R74, R21, 0x1, R73 ;  /* 0x00000001154a7824 */ /* 0x000fe200078e0249 */
[----:B------:R-:W-:Y:S01]  /*2c20*/  LOP3.LUT R9, R5, 0x8, RZ, 0xc0, !PT ;  /* 0x0000000805097812 */ /* 0x000fe200078ec0ff */
[----:B------:R-:W-:Y:S01]  /*2c30*/  IMAD.IADD R72, R57, 0x1, R71 ;  /* 0x0000000139487824 */ /* 0x000fe200078e0247 */
[----:B0-----:R-:W-:Y:S01]  /*2c40*/  LOP3.LUT R29, R5, 0x2, RZ, 0xc0, !PT ;  /* 0x00000002051d7812 */ /* 0x001fe200078ec0ff */
[----:B------:R-:W-:Y:S01]  /*2c50*/  IMAD.IADD R77, R51, 0x1, R77 ;  /* 0x00000001334d7824 */ /* 0x000fe200078e024d */
[----:B------:R-:W-:Y:S01]  /*2c60*/  LOP3.LUT R8, R5, 0x10, RZ, 0xc0, !PT ;  /* 0x0000001005087812 */ /* 0x000fe200078ec0ff */
[----:B------:R-:W-:Y:S01]  /*2c70*/  IMAD R75, R75, 0x40, R200 ;  /* 0x000000404b4b7824 */ /* 0x000fe200078e02c8 */
[----:B------:R-:W-:Y:S01]  /*2c80*/  LOP3.LUT R6, R5, 0x20, RZ, 0xc0, !PT ;  /* 0x0000002005067812 */ /* 0x000fe200078ec0ff */
[----:B------:R-:W-:Y:S01]  /*2c90*/  IMAD.IADD R73, R73, 0x1, R31 ;  /* 0x0000000149497824 */ /* 0x000fe200078e021f */
[----:B------:R-:W-:Y:S01]  /*2ca0*/  @!P6 BAR.SYNC.DEFER_BLOCKING 0x9, 0x100 ;  /* 0x024400000000eb1d */ /* 0x000fe20000010000 */
[----:B------:R-:W-:Y:S01]  /*2cb0*/  IMAD.IADD R71, R71, 0x1, R59 ;  /* 0x0000000147477824 */ /* 0x000fe200078e023b */
[----:B------:R-:W-:-:S02]  /*2cc0*/  ISETP.GE.AND P1, PT, R16, UR4, PT ;  /* 0x0000000410007c0c */ /* 0x000fc4000bf26270 */
[----:B------:R-:W-:Y:S01]  /*2cd0*/  SHF.R.S32.HI R67, RZ, 0x1f, R69 ;  /* 0x0000001fff437819 */ /* 0x000fe20000011445 */
[----:B---3--:R-:W-:Y:S01]  /*2ce0*/  IMAD.IADD R65, R10, 0x1, R0 ;  /* 0x000000010a417824 */ /* 0x008fe200078e0200 */
[----:B------:R-:W-:-:S04]  /*2cf0*/  LOP3.LUT R0, R66, 0x38, R3, 0xf8, !PT ;  /* 0x0000003842007812 */ /* 0x000fc800078ef803 */
[----:B------:R-:W-:Y:S02]  /*2d00*/  LOP3.LUT R0, R0, R63, RZ, 0x3c, !PT ;  /* 0x0000003f00007212 */ /* 0x000fe400078e3cff */
[C---:B------:R-:W-:Y:S02]  /*2d10*/  LOP3.LUT R10, R5.reuse, 0x4, RZ, 0xc0, !PT ;  /* 0x00000004050a7812 */ /* 0x040fe400078ec0ff */
[----:B------:R-:W-:Y:S02]  /*2d20*/  LOP3.LUT R5, R5, 0x40, RZ, 0xc0, !PT ;  /* 0x0000004005057812 */ /* 0x000fe400078ec0ff */
[----:B------:R-:W-:Y:S01]  /*2d30*/  SHF.R.S32.HI R68, RZ, 0x1f, R85 ;  /* 0x0000001fff447819 */ /* 0x000fe20000011455 */
[C---:B--2---:R-:W-:Y:S01]  /*2d40*/  IMAD R7, R11.reuse, 0x200, R4 ;  /* 0x000002000b077824 */ /* 0x044fe200078e0204 */
[----:B------:R-:W-:-:S03]  /*2d50*/  LEA R4, R11, R0, 0x9 ;  /* 0x000000000b047211 */ /* 0x000fc600078e48ff */
[----:B------:R-:W-:-:S07]  /*2d60*/  IMAD.IADD R3, R64, 0x1, R7 ;  /* 0x0000000140037824 */ /* 0x000fce00078e0207 */
.L_x_1486:
[----:B0-2---:R-:W2:Y:S01]  /*2d70*/  LDL.LU R34, [R1] ;  /* 0x0000000001227983 */ /* 0x005ea20000300800 */
[----:B------:R-:W0:Y:S01]  /*2d80*/  LDC R89, c[0x0][0x430] ;  /* 0x00010c00ff597b82 */ /* 0x000e220000000800 */
[----:B------:R-:W-:Y:S02]  /*2d90*/  VIADD R27, R27, 0xffffffff ;  /* 0xffffffff1b1b7836 */ /* 0x000fe40000000000 */
[----:B------:R-:W-:Y:S02]  /*2da0*/  IMAD.MOV.U32 R88, RZ, RZ, RZ ;  /* 0x000000ffff587224 */ /* 0x000fe400078e00ff */
[----:B------:R-:W-:-:S03]  /*2db0*/  IMAD R13, R27, 0x60, R75 ;  /* 0x000000601b0d7824 */ /* 0x000fc600078e024b */
[----:B------:R-:W1:Y:S01]  /*2dc0*/  LDC R95, c[0x0][0x3f4] ;  /* 0x0000fd00ff5f7b82 */ /* 0x000e620000000800 */
[----:B------:R-:W-:Y:S01]  /*2dd0*/  IMAD.IADD R35, R84, 0x1, R13 ;  /* 0x0000000154237824 */ /* 0x000fe200078e020d */
[----:B------:R-:W-:-:S03]  /*2de0*/  ISETP.GE.AND P2, PT, R13, R24, PT ;  /* 0x000000180d00720c */ /* 0x000fc60003f46270 */
[----:B------:R-:W-:Y:S01]  /*2df0*/  IMAD.MOV.U32 R32, RZ, RZ, R35 ;  /* 0x000000ffff207224 */ /* 0x000fe200078e0023 */
[----:B------:R-:W-:Y:S02]  /*2e00*/  ISETP.GT.OR P2, PT, R75, 0x5f, P2 ;  /* 0x0000005f4b00780c */ /* 0x000fe40001744670 */
[----:B0-----:R-:W-:-:S11]  /*2e10*/  ISETP.NE.AND P3, PT, R89, 0x1, PT ;  /* 0x000000015900780c */ /* 0x001fd60003f65270 */
[----:B------:R-:W0:Y:S08]  /*2e20*/  @!P2 LDC.64 R14, c[0x0][0x428] ;  /* 0x00010a00ff0eab82 */ /* 0x000e300000000a00 */
[----:B---3--:R-:W3:Y:S08]  /*2e30*/  @!P2 LDC.64 R12, c[0x0][0x418] ;  /* 0x00010600ff0cab82 */ /* 0x008ef00000000a00 */
[----:B----4-:R-:W4:Y:S08]  /*2e40*/  @P3 LDC R0, c[0x0][0x434] ;  /* 0x00010d00ff003b82 */ /* 0x010f300000000800 */
[----:B------:R-:W1:Y:S01]  /*2e50*/  @P3 LDC R11, c[0x0][0x438] ;  /* 0x00010e00ff0b3b82 */ /* 0x000e620000000800 */
[----:B----4-:R-:W-:-:S05]  /*2e60*/  @P3 IMAD.HI.U32 R0, R35, R0, RZ ;  /* 0x0000000023003227 */ /* 0x010fca00078e00ff */
[----:B-1----:R-:W-:Y:S01]  /*2e70*/  @P3 SHF.R.U32.HI R32, RZ, R11, R0 ;  /* 0x0000000bff203219 */ /* 0x002fe20000011600 */
[----:B0-----:R-:W-:-:S03]  /*2e80*/  @!P2 IMAD R0, R68, R14, RZ ;  /* 0x0000000e4400a224 */ /* 0x001fc600078e02ff */
[----:B------:R-:W-:Y:S01]  /*2e90*/  @!P2 SHF.R.S32.HI R33, RZ, 0x1f, R32 ;  /* 0x0000001fff21a819 */ /* 0x000fe20000011420 */
        /* <DEDUP_REMOVED lines=8> */
[C---:B------:R-:W-:Y:S01]  /*2f20*/  IMAD R15, R18.reuse, 0x1800, R3 ;  /* 0x00001800120f7824 */ /* 0x040fe200078e0203 */
[----:B------:R-:W-:Y:S05]  /*2f30*/  YIELD ;  /* 0x0000000000007946 */ /* 0x000fea0003800000 */
[----:B------:R-:W-:Y:S01]  /*2f40*/  IMAD.MOV R0, RZ, RZ, -R32 ;  /* 0x000000ffff007224 */ /* 0x000fe200078e0a20 */
[----:B------:R-:W-:Y:S01]  /*2f50*/  BSSY B0, `(.L_x_1433) ;  /* 0x00002f2000007945 */ /* 0x000fe20003800000 */
[----:B------:R-:W-:Y:S01]  /*2f60*/  IMAD R11, R18, 0x1800, R7 ;  /* 0x00001800120b7824 */ /* 0x000fe200078e0207 */
[----:B------:R-:W-:Y:S01]  /*2f70*/  LEA R96, R15, R26, 0x1 ;  /* 0x0000001a0f607211 */ /* 0x000fe200078e08ff */
[----:B------:R-:W-:-:S02]  /*2f80*/  IMAD R89, R89, R0, R35 ;  /* 0x0000000059597224 */ /* 0x000fc400078e0223 */
        /* <DEDUP_REMOVED lines=27> */
[----:B------:R-:W-:Y:S01]  /*3140*/  LEA R94, P2, R12, UR4, 0x1 ;  /* 0x000000040c5e7c11 */ /* 0x000fe2000f8408ff */
[----:B------:R-:W-:Y:S01]  /*3150*/  ULDC.U8 UR4, c[0x0][0x410] ;  /* 0x0001040000047ab9 */ /* 0x000fe20000000000 */
[----:B------:R-:W-:Y:S02]  /*3160*/  IMAD.WIDE.U32 R14, R60, R27, RZ ;  /* 0x0000001b3c0e7225 */ /* 0x000fe400078e00ff */
[----:B------:R-:W-:Y:S02]  /*3170*/  LEA.HI.X R97, R12, UR5, R97, 0x1, P2 ;  /* 0x000000050c617c11 */ /* 0x000fe400090f0c61 */
[----:B------:R-:W-:Y:S01]  /*3180*/  ISETP.NE.AND P2, PT, RZ, UR4, PT ;  /* 0x00000004ff007c0c */ /* 0x000fe2000bf45270 */
[----:B------:R-:W-:-:S02]  /*3190*/  IMAD R11, R11, R60, R13 ;  /* 0x0000003c0b0b7224 */ /* 0x000fc400078e020d */
[----:B------:R-:W-:-:S04]  /*31a0*/  IMAD.WIDE.U32 R12, R50, R27, RZ ;  /* 0x0000001b320c7225 */ /* 0x000fc800078e00ff */
[----:B------:R-:W-:Y:S02]  /*31b0*/  IMAD.IADD R93, R13, 0x1, R93 ;  /* 0x000000010d5d7824 */ /* 0x000fe400078e025d */
[----:B------:R-:W-:-:S04]  /*31c0*/  IMAD.IADD R0, R15, 0x1, R11 ;  /* 0x000000010f007824 */ /* 0x000fc800078e020b */
        /* <DEDUP_REMOVED lines=32> */
.L_x_1437:
[----:B------:R-:W-:Y:S05]  /*33d0*/  BSYNC B1 ;  /* 0x0000000000017941 */ /* 0x000fea0003800000 */
.L_x_1436:
[----:B0-----:R-:W-:Y:S01]  /*33e0*/  VIADD R53, R200, 0x40 ;  /* 0x00000040c8357836 */ /* 0x001fe20000000000 */
[----:B------:R-:W-:Y:S01]  /*33f0*/  BSSY B1, `(.L_x_1438) ;  /* 0x0000019000017945 */ /* 0x000fe20003800000 */
[----:B-----5:R-:W-:Y:S01]  /*3400*/  IMAD.MOV.U32 R11, RZ, RZ, R40 ;  /* 0x000000ffff0b7224 */ /* 0x020fe200078e0028 */
[----:B------:R-:W-:Y:S02]  /*3410*/  MOV R52, R41 ;  /* 0x0000002900347202 */ /* 0x000fe40000000f00 */
        /* <DEDUP_REMOVED lines=22> */
.L_x_1439:
[----:B------:R-:W-:Y:S05]  /*3580*/  BSYNC B1 ;  /* 0x0000000000017941 */ /* 0x000fea0003800000 */
.L_x_1438:
[----:B------:R-:W-:Y:S01]  /*3590*/  IMAD.MOV.U32 R0, RZ, RZ, R44 ;  /* 0x000000ffff007224 */ /* 0x000fe200078e002c */
[----:B------:R-:W-:Y:S01]  /*35a0*/  PRMT R105, R52, 0x7610, R105 ;  /* 0x0000761034697816 */ /* 0x000fe20000000069 */
        /* <DEDUP_REMOVED lines=9> */
[----:B------:R-:W-:Y:S01]  /*3640*/  PRMT R100, R100, 0x5410, R0 ;  /* 0x0000541064647816 */ /* 0x000fe20000000000 */
[----:B-----5:R-:W-:-:S02]  /*3650*/  IMAD.MOV.U32 R13, RZ, RZ, R32 ;  /* 0x000000ffff0d7224 */ /* 0x020fc400078e0020 */
[----:B------:R-:W-:Y:S01]  /*3660*/  IMAD.MOV.U32 R0, RZ, RZ, R37 ;  /* 0x000000ffff007224 */ /* 0x000fe200078e0025 */
[----:B------:R-:W-:Y:S01]  /*3670*/  PRMT R107, R12, 0x5410, R11 ;  /* 0x000054100c6b7816 */ /* 0x000fe2000000000b */
[----:B------:R-:W-:Y:S01]  /*3680*/  IMAD.MOV.U32 R12, RZ, RZ, R33 ;  /* 0x000000ffff0c7224 */ /* 0x000fe200078e0021 */
[----:B------:R-:W-:-:S04]  /*3690*/  MOV R11, R36 ;  /* 0x00000024000b7202 */ /* 0x000fc80000000f00 */
[----:B------:R-:W-:Y:S01]  /*36a0*/  PRMT R101, R13, 0x5410, R12 ;  /* 0x000054100d657816 */ /* 0x000fe2000000000c */
[----:B------:R-:W-:Y:S01]  /*36b0*/  IMAD.MOV.U32 R12, RZ, RZ, R38 ;  /* 0x000000ffff0c7224 */ /* 0x000fe200078e0026 */
[----:B------:R-:W-:Y:S01]  /*36c0*/  PRMT R102, R11, 0x5410, R0 ;  /* 0x000054100b667816 */ /* 0x000fe20000000000 */
[----:B------:R-:W-:Y:S02]  /*36d0*/  IMAD.MOV.U32 R0, RZ, RZ, R34 ;  /* 0x000000ffff007224 */ /* 0x000fe400078e0022 */
[----:B------:R-:W-:Y:S02]  /*36e0*/  IMAD.MOV.U32 R11, RZ, RZ, R35 ;  /* 0x000000ffff0b7224 */ /* 0x000fe400078e0023 */
[----:B------:R-:W-:-:S03]  /*36f0*/  IMAD.MOV.U32 R13, RZ, RZ, R39 ;  /* 0x000000ffff0d7224 */ /* 0x000fc600078e0027 */
[----:B------:R-:W-:Y:S02]  /*3700*/  PRMT R103, R0, 0x5410, R11 ;  /* 0x0000541000677816 */ /* 0x000fe4000000000b */
[----:B------:R-:W-:Y:S01]  /*3710*/  PRMT R104, R12, 0x5410, R13 ;  /* 0x000054100c687816 */ /* 0x000fe2000000000d */
[----:B------:R-:W-:Y:S06]  /*3720*/  @!P3 BRA `(.L_x_1440) ;  /* 0x000000000004b947 */ /* 0x000fec0003800000 */
[----:B------:R-:W-:Y:S01]  /*3730*/  BPT.TRAP 0x1 ;  /* 0x000000040000795c */ /* 0x000fe20000300000 */
.L_x_1440:
[----:B------:R-:W-:Y:S01]  /*3740*/  IMAD R0, R18, 0x8, R19 ;  /* 0x0000000812007824 */ /* 0x000fe200078e0213 */
[----:B------:R-:W-:Y:S01]  /*3750*/  SHF.L.U32 R93, R204, 0x1f, RZ ;  /* 0x0000001fcc5d7819 */ /* 0x000fe200000006ff */
[----:B------:R-:W-:Y:S03]  /*3760*/  BSSY B1, `(.L_x_1441) ;  /* 0x0000003000017945 */ /* 0x000fe60003800000 */
[----:B------:R-:W0:Y:S02]  /*3770*/  SYNCS.PHASECHK.TRANS64.TRYWAIT P5, [R0+URZ+0x32490], R93 ;  /* 0x0324905d000075a7 */ /* 0x000e2400080a017f */
[----:B0-----:R-:W-:Y:S05]  /*3780*/  @!P5 BRA `(.L_x_1442) ;  /* 0x000001940020d947 */ /* 0x001fea0003800000 */
.L_x_1705:
[----:B------:R-:W-:Y:S05]  /*3790*/  BSYNC B1 ;  /* 0x0000000000017941 */ /* 0x000fea0003800000 */
.L_x_1441:
[----:B------:R-:W-:-:S03]  /*37a0*/  UMOV UR4, 0xffffffff ;  /* 0xffffffff00047882 */ /* 0x000fc60000000000 */
[----:B------:R-:W-:Y:S05]  /*37b0*/  BRA.DIV UR4, `(.L_x_1443) ;  /* 0x0000019604287947 */ /* 0x000fea000b800000 */
[----:B------:R1:W2:Y:S04]  /*37c0*/  SHFL.IDX PT, R54, R97, RZ, 0x1c1f ;  /* 0x001c1fff61367589 */ /* 0x0002a800000e0000 */
[----:B------:R1:W3:Y:S02]  /*37d0*/  SHFL.IDX PT, R11, R94, RZ, 0x1c1f ;  /* 0x001c1fff5e0b7589 */ /* 0x0002e400000e0000 */
.L_x_1709:
        /* <DEDUP_REMOVED lines=11> */
[----:B0-----:R-:W-:Y:S01]  /*3890*/  IMAD.MOV.U32 R46, RZ, RZ, R13 ;  /* 0x000000ffff2e7224 */ /* 0x001fe200078e000d */
[----:B------:R-:W-:-:S03]  /*38a0*/  SHF.R.U64 R44, R44, 0x10, R45 ;  /* 0x000000102c2c7819 */ /* 0x000fc6000000122d */
[----:B------:R-:W-:Y:S02]  /*38b0*/  HADD2.F32 R99, -RZ, R99.H0_H0 ;  /* 0x20000063ff637230 */ /* 0x000fe40000004100 */
[--C-:B------:R-:W-:Y:S02]  /*38c0*/  HADD2.F32 R13, -RZ, R46.reuse.H1_H1 ;  /* 0x3000002eff0d7230 */ /* 0x100fe40000004100 */
[----:B------:R-:W-:Y:S02]  /*38d0*/  HADD2.F32 R46, -RZ, R46.H0_H0 ;  /* 0x2000002eff2e7230 */ /* 0x000fe40000004100 */
[----:B------:R-:W-:Y:S02]  /*38e0*/  HADD2.F32 R44, -RZ, R44.H0_H0 ;  /* 0x2000002cff2c7230 */ /* 0x000fe40000004100 */
[-C--:B------:R-:W-:Y:S01]  /*38f0*/  FMUL.FTZ R55, R13, R99.reuse ;  /* 0x000000630d377220 */ /* 0x080fe20000410000 */
[----:B------:R-:W-:-:S03]  /*3900*/  FMUL.FTZ R99, R46, R99 ;  /* 0x000000632e637220 */ /* 0x000fc60000410000 */
[-C--:B------:R-:W-:Y:S01]  /*3910*/  FFMA.FTZ R55, R46, R44.reuse, -R55 ;  /* 0x0000002c2e377223 */ /* 0x080fe20000010837 */
[----:B------:R-:W-:Y:S01]  /*3920*/  FFMA.FTZ R99, R13, R44, R99 ;  /* 0x0000002c0d637223 */ /* 0x000fe20000010063 */
[----:B------:R-:W-:Y:S01]  /*3930*/  SHF.R.U32.HI R44, RZ, 0x10, R45 ;  /* 0x00000010ff2c7819 */ /* 0x000fe2000001162d */
[--C-:B------:R-:W-:Y:S01]  /*3940*/  HADD2.F32 R13, -RZ, R15.reuse.H1_H1 ;  /* 0x3000000fff0d7230 */ /* 0x100fe20000004100 */
[----:B------:R-:W-:Y:S01]  /*3950*/  SHF.R.U32.HI R45, RZ, 0x10, R47 ;  /* 0x00000010ff2d7819 */ /* 0x000fe2000001162f */
[----:B------:R-:W-:Y:S01]  /*3960*/  HADD2.F32 R15, -RZ, R15.H0_H0 ;  /* 0x2000000fff0f7230 */ /* 0x000fe20000004100 */
[----:B------:R-:W-:Y:S01]  /*3970*/  F2FP.F16.F32.PACK_AB R55, R99, R55 ;  /* 0x000000376337723e */ /* 0x000fe200000000ff */
[----:B------:R-:W-:Y:S02]  /*3980*/  HADD2.F32 R44, -RZ, R44.H0_H0 ;  /* 0x2000002cff2c7230 */ /* 0x000fe40000004100 */
[----:B------:R-:W-:-:S05]  /*3990*/  HADD2.F32 R45, -RZ, R45.H0_H0 ;  /* 0x2000002dff2d7230 */ /* 0x000fca0000004100 */
[-C--:B------:R-:W-:Y:S01]  /*39a0*/  FMUL.FTZ R46, R13, R45.reuse ;  /* 0x0000002d0d2e7220 */ /* 0x080fe20000410000 */
[----:B------:R-:W-:-:S03]  /*39b0*/  FMUL.FTZ R45, R15, R45 ;  /* 0x0000002d0f2d7220 */ /* 0x000fc60000410000 */
[-C--:B------:R-:W-:Y:S01]  /*39c0*/  FFMA.FTZ R46, R15, R44.reuse, -R46 ;  /* 0x0000002c0f2e7223 */ /* 0x080fe2000001082e */
[----:B------:R-:W-:Y:S01]  /*39d0*/  FFMA.FTZ R45, R13, R44, R45 ;  /* 0x0000002c0d2d7223 */ /* 0x000fe2000001002d */
[--C-:B------:R-:W-:Y:S02]  /*39e0*/  HADD2.F32 R13, -RZ, R12.reuse.H0_H0 ;  /* 0x2000000cff0d7230 */ /* 0x100fe40000004100 */
[----:B------:R-:W-:Y:S02]  /*39f0*/  HADD2.F32 R12, -RZ, R12.H1_H1 ;  /* 0x3000000cff0c7230 */ /* 0x000fe40000004100 */
[--C-:B------:R-:W-:Y:S01]  /*3a00*/  HADD2.F32 R44, -RZ, R100.reuse.H1_H1 ;  /* 0x30000064ff2c7230 */ /* 0x100fe20000004100 */
[----:B------:R-:W-:Y:S01]  /*3a10*/  F2FP.F16.F32.PACK_AB R45, R45, R46 ;  /* 0x0000002e2d2d723e */ /* 0x000fe200000000ff */
[----:B------:R-:W-:Y:S02]  /*3a20*/  HADD2.F32 R15, -RZ, R100.H0_H0 ;  /* 0x20000064ff0f7230 */ /* 0x000fe40000004100 */
[----:B------:R-:W-:-:S02]  /*3a30*/  HADD2.F32 R100, -RZ, R107.H1_H1 ;  /* 0x3000006bff647230 */ /* 0x000fc40000004100 */
        /* <DEDUP_REMOVED lines=8> */
[----:B------:R-:W-:Y:S02]  /*3ac0*/  IMAD.MOV.U32 R13, RZ, RZ, R55 ;  /* 0x000000ffff0d7224 */ /* 0x000fe400078e0037 */
[-C--:B------:R-:W-:Y:S01]  /*3ad0*/  FMUL.FTZ R47, R14, R100.reuse ;  /* 0x000000640e2f7220 */ /* 0x080fe20000410000 */
[----:B------:R-:W-:-:S03]  /*3ae0*/  FMUL.FTZ R100, R44, R100 ;  /* 0x000000642c647220 */ /* 0x000fc60000410000 */
[-C--:B------:R-:W-:Y:S01]  /*3af0*/  FFMA.FTZ R47, R44, R15.reuse, -R47 ;  /* 0x0000000f2c2f7223 */ /* 0x080fe2000001082f */
[----:B------:R-:W-:Y:S01]  /*3b00*/  FFMA.FTZ R100, R14, R15, R100 ;  /* 0x0000000f0e647223 */ /* 0x000fe20000010064 */
[----:B------:R-:W-:-:S04]  /*3b10*/  IMAD.MOV.U32 R15, RZ, RZ, R45 ;  /* 0x000000ffff0f7224 */ /* 0x000fc800078e002d */
[----:B------:R-:W-:-:S04]  /*3b20*/  F2FP.F16.F32.PACK_AB R47, R100, R47 ;  /* 0x0000002f642f723e */ /* 0x000fc800000000ff */
[----:B------:R-:W-:-:S07]  /*3b30*/  MOV R14, R47 ;  /* 0x0000002f000e7202 */ /* 0x000fce0000000f00 */
.L_x_1449:
[----:B------:R-:W-:Y:S05]  /*3b40*/  BSYNC B3 ;  /* 0x0000000000037941 */ /* 0x000fea0003800000 */
.L_x_1448:
[----:B0-----:R4:W-:Y:S02]  /*3b50*/  ST.E.128 desc[UR60][R52.64], R12 ;  /* 0x0000000c34007985 */ /* 0x0019e4000c101d3c */
.L_x_1447:
[----:B------:R-:W-:Y:S05]  /*3b60*/  BSYNC B2 ;  /* 0x0000000000027941 */ /* 0x000fea0003800000 */
.L_x_1446:
        /* <DEDUP_REMOVED lines=11> */
[--C-:B------:R-:W-:Y:S01]  /*3c20*/  SHF.R.U64 R13, R40, 0x10, R41.reuse ;  /* 0x00000010280d7819 */ /* 0x100fe20000001229 */
[----:B------:R-:W-:Y:S01]  /*3c30*/  HADD2.F32 R47, -RZ, R14.H0_H0 ;  /* 0x2000000eff2f7230 */ /* 0x000fe20000004100 */
[----:B------:R-:W-:Y:S01]  /*3c40*/  SHF.R.U32.HI R41, RZ, 0x10, R41 ;  /* 0x00000010ff297819 */ /* 0x000fe20000011629 */
[----:B------:R-:W-:Y:S02]  /*3c50*/  HADD2.F32 R46, -RZ, R46.H0_H0 ;  /* 0x2000002eff2e7230 */ /* 0x000fe40000004100 */
[--C-:B------:R-:W-:Y:S02]  /*3c60*/  HADD2.F32 R11, -RZ, R42.reuse.H1_H1 ;  /* 0x3000002aff0b7230 */ /* 0x100fe40000004100 */
[----:B------:R-:W-:Y:S02]  /*3c70*/  HADD2.F32 R40, -RZ, R42.H0_H0 ;  /* 0x2000002aff287230 */ /* 0x000fe40000004100 */
[----:B------:R-:W-:-:S02]  /*3c80*/  HADD2.F32 R13, -RZ, R13.H0_H0 ;  /* 0x2000000dff0d7230 */ /* 0x000fc40000004100 */
[-C--:B------:R-:W-:Y:S01]  /*3c90*/  FMUL.FTZ R42, R11, R46.reuse ;  /* 0x0000002e0b2a7220 */ /* 0x080fe20000410000 */
[----:B------:R-:W-:-:S03]  /*3ca0*/  FMUL.FTZ R46, R40, R46 ;  /* 0x0000002e282e7220 */ /* 0x000fc60000410000 */
[-C--:B------:R-:W-:Y:S01]  /*3cb0*/  FFMA.FTZ R42, R40, R13.reuse, -R42 ;  /* 0x0000000d282a7223 */ /* 0x080fe2000001082a */
[----:B------:R-:W-:Y:S01]  /*3cc0*/  SHF.R.U32.HI R40, RZ, 0x10, R43 ;  /* 0x00000010ff287819 */ /* 0x000fe2000001162b */
[----:B------:R-:W-:Y:S01]  /*3cd0*/  FFMA.FTZ R11, R11, R13, R46 ;  /* 0x0000000d0b0b7223 */ /* 0x000fe2000001002e */
[--C-:B------:R-:W-:Y:S02]  /*3ce0*/  HADD2.F32 R13, -RZ, R15.reuse.H1_H1 ;  /* 0x3000000fff0d7230 */ /* 0x100fe40000004100 */
[----:B------:R-:W-:Y:S02]  /*3cf0*/  HADD2.F32 R15, -RZ, R15.H0_H0 ;  /* 0x2000000fff0f7230 */ /* 0x000fe40000004100 */
[----:B------:R-:W-:Y:S02]  /*3d00*/  HADD2.F32 R40, -RZ, R40.H0_H0 ;  /* 0x20000028ff287230 */ /* 0x000fe40000004100 */
[----:B------:R-:W-:Y:S02]  /*3d10*/  HADD2.F32 R46, -RZ, R41.H0_H0 ;  /* 0x20000029ff2e7230 */ /* 0x000fe40000004100 */
[----:B------:R-:W-:-:S02]  /*3d20*/  HADD2.F32 R41, -RZ, R12.H0_H0 ;  /* 0x2000000cff297230 */ /* 0x000fc40000004100 */
[-C--:B------:R-:W-:Y:S01]  /*3d30*/  FMUL.FTZ R52, R13, R40.reuse ;  /* 0x000000280d347220 */ /* 0x080fe20000410000 */
[C---:B------:R-:W-:Y:S01]  /*3d40*/  FMUL.FTZ R40, R15.reuse, R40 ;  /* 0x000000280f287220 */ /* 0x040fe20000410000 */
[----:B------:R-:W-:Y:S02]  /*3d50*/  HADD2.F32 R43, -RZ, R14.H1_H1 ;  /* 0x3000000eff2b7230 */ /* 0x000fe40000004100 */
[-C--:B------:R-:W-:Y:S01]  /*3d60*/  FFMA.FTZ R15, R15, R46.reuse, -R52 ;  /* 0x0000002e0f0f7223 */ /* 0x080fe20000010834 */
[----:B------:R-:W-:Y:S01]  /*3d70*/  FFMA.FTZ R40, R13, R46, R40 ;  /* 0x0000002e0d287223 */ /* 0x000fe20000010028 */
[----:B------:R-:W-:Y:S02]  /*3d80*/  HADD2.F32 R52, -RZ, R107.H0_H0 ;  /* 0x2000006bff347230 */ /* 0x000fe40000004100 */
[----:B------:R-:W-:Y:S02]  /*3d90*/  HADD2.F32 R13, -RZ, R12.H1_H1 ;  /* 0x3000000cff0d7230 */ /* 0x000fe40000004100 */
[----:B------:R-:W-:Y:S01]  /*3da0*/  HADD2.F32 R46, -RZ, R106.H0_H0 ;  /* 0x2000006aff2e7230 */ /* 0x000fe20000004100 */
[----:B------:R-:W-:Y:S01]  /*3db0*/  F2FP.F16.F32.PACK_AB R15, R40, R15 ;  /* 0x0000000f280f723e */ /* 0x000fe200000000ff */
[----:B------:R-:W-:-:S02]  /*3dc0*/  HADD2.F32 R14, -RZ, R105.H0_H0 ;  /* 0x20000069ff0e7230 */ /* 0x000fc40000004100 */
[-C--:B------:R-:W-:Y:S01]  /*3dd0*/  FMUL.FTZ R12, R13, R52.reuse ;  /* 0x000000340d0c7220 */ /* 0x080fe20000410000 */
[----:B------:R-:W-:-:S03]  /*3de0*/  FMUL.FTZ R52, R41, R52 ;  /* 0x0000003429347220 */ /* 0x000fc60000410000 */
[-C--:B------:R-:W-:Y:S01]  /*3df0*/  FFMA.FTZ R41, R41, R46.reuse, -R12 ;  /* 0x0000002e29297223 */ /* 0x080fe2000001080c */
[----:B------:R-:W-:Y:S02]  /*3e00*/  HADD2.F32 R12, -RZ, R105.H1_H1 ;  /* 0x30000069ff0c7230 */ /* 0x000fe40000004100 */
[----:B------:R-:W-:Y:S01]  /*3e10*/  FFMA.FTZ R52, R13, R46, R52 ;  /* 0x0000002e0d347223 */ /* 0x000fe20000010034 */
[----:B------:R-:W-:Y:S02]  /*3e20*/  F2FP.F16.F32.PACK_AB R13, R11, R42 ;  /* 0x0000002a0b0d723e */ /* 0x000fe400000000ff */
[-C--:B------:R-:W-:Y:S01]  /*3e30*/  FMUL.FTZ R46, R43, R12.reuse ;  /* 0x0000000c2b2e7220 */ /* 0x080fe20000410000 */
[----:B------:R-:W-:-:S03]  /*3e40*/  FMUL.FTZ R12, R47, R12 ;  /* 0x0000000c2f0c7220 */ /* 0x000fc60000410000 */
[-C--:B------:R-:W-:Y:S01]  /*3e50*/  FFMA.FTZ R46, R47, R14.reuse, -R46 ;  /* 0x0000000e2f2e7223 */ /* 0x080fe2000001082e */
[----:B------:R-:W-:Y:S01]  /*3e60*/  FFMA.FTZ R43, R43, R14, R12 ;  /* 0x0000000e2b2b7223 */ /* 0x000fe2000001000c */
[----:B------:R-:W-:-:S04]  /*3e70*/  F2FP.F16.F32.PACK_AB R12, R52, R41 ;  /* 0x00000029340c723e */ /* 0x000fc800000000ff */
[----:B------:R-:W-:-:S07]  /*3e80*/  F2FP.F16.F32.PACK_AB R14, R43, R46 ;  /* 0x0000002e2b0e723e */ /* 0x000fce00000000ff */
.L_x_1451:
[----:B------:R-:W-:Y:S05]  /*3e90*/  BSYNC B2 ;  /* 0x0000000000027941 */ /* 0x000fea0003800000 */
.L_x_1450:
[----:B0-----:R4:W-:Y:S02]  /*3ea0*/  ST.E.128 desc[UR60][R44.64], R12 ;  /* 0x0000000c2c007985 */ /* 0x0019e4000c101d3c */
.L_x_1445:
[----:B------:R-:W-:Y:S05]  /*3eb0*/  BSYNC B1 ;  /* 0x0000000000017941 */ /* 0x000fea0003800000 */
.L_x_1444:
[----:B------:R-:W-:-:S03]  /*3ec0*/  UMOV UR4, 0xffffffff ;  /* 0xffffffff00047882 */ /* 0x000fc60000000000 */
[----:B------:R-:W-:Y:S05]  /*3ed0*/  BRA.DIV UR4, `(.L_x_1452) ;  /* 0x0000018e04ac7947 */ /* 0x000fea000b800000 */
[----:B-1----:R-:W1:Y:S04]  /*3ee0*/  SHFL.IDX PT, R97, R97, 0x1, 0x1c1f ;  /* 0x003c1f0061617f89 */ /* 0x002e6800000e0000 */
[----:B------:R0:W0:Y:S02]  /*3ef0*/  SHFL.IDX PT, R43, R94, 0x1, 0x1c1f ;  /* 0x003c1f005e2b7f89 */ /* 0x00002400000e0000 */
.L_x_1713:
        /* <DEDUP_REMOVED lines=9> */
[--C-:B---3--:R-:W-:Y:S01]  /*3f90*/  SHF.R.U64 R11, R36, 0x10, R37.reuse ;  /* 0x00000010240b7819 */ /* 0x108fe20000001225 */
[--C-:B--2---:R-:W-:Y:S01]  /*3fa0*/  HADD2.F32 R42, -RZ, R13.reuse.H1_H1 ;  /* 0x3000000dff2a7230 */ /* 0x104fe20000004100 */
[----:B------:R-:W-:Y:S01]  /*3fb0*/  SHF.R.U32.HI R36, RZ, 0x10, R37 ;  /* 0x00000010ff247819 */ /* 0x000fe20000011625 */
[----:B------:R-:W-:Y:S01]  /*3fc0*/  HADD2.F32 R44, -RZ, R13.H0_H0 ;  /* 0x2000000dff2c7230 */ /* 0x000fe20000004100 */
[--C-:B------:R-:W-:Y:S01]  /*3fd0*/  SHF.R.U64 R37, R38, 0x10, R39.reuse ;  /* 0x0000001026257819 */ /* 0x100fe20000001227 */
[--C-:B------:R-:W-:Y:S01]  /*3fe0*/  HADD2.F32 R13, -RZ, R15.reuse.H1_H1 ;  /* 0x3000000fff0d7230 */ /* 0x100fe20000004100 */
        /* <DEDUP_REMOVED lines=8> */
[C---:B------:R-:W-:Y:S01]  /*4070*/  FMUL.FTZ R38, R15.reuse, R38 ;  /* 0x000000260f267220 */ /* 0x040fe20000410000 */
[----:B------:R-:W-:Y:S01]  /*4080*/  FMUL.FTZ R37, R44, R37 ;  /* 0x000000252c257220 */ /* 0x000fe20000410000 */
[----:B------:R-:W-:Y:S02]  /*4090*/  HADD2.F32 R45, -RZ, R102.H1_H1 ;  /* 0x30000066ff2d7230 */ /* 0x000fe40000004100 */
[-C--:B------:R-:W-:Y:S01]  /*40a0*/  FFMA.FTZ R46, R15, R36.reuse, -R46 ;  /* 0x000000240f2e7223 */ /* 0x080fe2000001082e */
[----:B------:R-:W-:Y:S01]  /*40b0*/  FFMA.FTZ R13, R13, R36, R38 ;  /* 0x000000240d0d7223 */ /* 0x000fe20000010026 */
[----:B------:R-:W-:Y:S01]  /*40c0*/  FFMA.FTZ R42, R42, R11, R37 ;  /* 0x0000000b2a2a7223 */ /* 0x000fe20000010025 */
[----:B------:R-:W-:-:S02]  /*40d0*/  HADD2.F32 R38, -RZ, R104.H0_H0 ;  /* 0x20000068ff267230 */ /* 0x000fc40000004100 */
[----:B------:R-:W-:Y:S01]  /*40e0*/  FFMA.FTZ R39, R44, R11, -R39 ;  /* 0x0000000b2c277223 */ /* 0x000fe20000010827 */
[--C-:B------:R-:W-:Y:S01]  /*40f0*/  HADD2.F32 R15, -RZ, R12.reuse.H1_H1 ;  /* 0x3000000cff0f7230 */ /* 0x100fe20000004100 */
[----:B------:R-:W-:Y:S01]  /*4100*/  F2FP.F16.F32.PACK_AB R46, R13, R46 ;  /* 0x0000002e0d2e723e */ /* 0x000fe200000000ff */
[----:B------:R-:W-:Y:S02]  /*4110*/  HADD2.F32 R37, -RZ, R12.H0_H0 ;  /* 0x2000000cff257230 */ /* 0x000fe40000004100 */
[----:B------:R-:W-:Y:S02]  /*4120*/  HADD2.F32 R11, -RZ, R104.H1_H1 ;  /* 0x30000068ff0b7230 */ /* 0x000fe40000004100 */
[-C--:B------:R-:W-:Y:S01]  /*4130*/  FMUL.FTZ R44, R15, R38.reuse ;  /* 0x000000260f2c7220 */ /* 0x080fe20000410000 */
[----:B------:R-:W-:Y:S02]  /*4140*/  HADD2.F32 R12, -RZ, R14.H1_H1 ;  /* 0x3000000eff0c7230 */ /* 0x000fe40000004100 */
[----:B------:R-:W-:Y:S01]  /*4150*/  FMUL.FTZ R38, R37, R38 ;  /* 0x0000002625267220 */ /* 0x000fe20000410000 */
[----:B------:R-:W-:Y:S01]  /*4160*/  HADD2.F32 R36, -RZ, R102.H0_H0 ;  /* 0x20000066ff247230 */ /* 0x000fe20000004100 */
[----:B------:R-:W-:Y:S01]  /*4170*/  F2FP.F16.F32.PACK_AB R39, R42, R39 ;  /* 0x000000272a27723e */ /* 0x000fe200000000ff */
[----:B------:R-:W-:-:S02]  /*4180*/  HADD2.F32 R14, -RZ, R14.H0_H0 ;  /* 0x2000000eff0e7230 */ /* 0x000fc40000004100 */
[-C--:B------:R-:W-:Y:S01]  /*4190*/  FMUL.FTZ R47, R12, R11.reuse ;  /* 0x0000000b0c2f7220 */ /* 0x080fe20000410000 */
[-C--:B------:R-:W-:Y:S01]  /*41a0*/  FFMA.FTZ R44, R37, R36.reuse, -R44 ;  /* 0x00000024252c7223 */ /* 0x080fe2000001082c */
[----:B------:R-:W-:Y:S01]  /*41b0*/  FFMA.FTZ R15, R15, R36, R38 ;  /* 0x000000240f0f7223 */ /* 0x000fe20000010026 */
[C---:B------:R-:W-:Y:S01]  /*41c0*/  FMUL.FTZ R11, R14.reuse, R11 ;  /* 0x0000000b0e0b7220 */ /* 0x040fe20000410000 */
[-C--:B------:R-:W-:Y:S01]  /*41d0*/  FFMA.FTZ R47, R14, R45.reuse, -R47 ;  /* 0x0000002d0e2f7223 */ /* 0x080fe2000001082f */
[----:B------:R-:W-:Y:S02]  /*41e0*/  IMAD.MOV.U32 R13, RZ, RZ, R39 ;  /* 0x000000ffff0d7224 */ /* 0x000fe400078e0027 */
[----:B------:R-:W-:Y:S01]  /*41f0*/  FFMA.FTZ R12, R12, R45, R11 ;  /* 0x0000002d0c0c7223 */ /* 0x000fe2000001000b */
[----:B------:R-:W-:Y:S01]  /*4200*/  F2FP.F16.F32.PACK_AB R38, R15, R44 ;  /* 0x0000002c0f26723e */ /* 0x000fe200000000ff */
[----:B------:R-:W-:-:S03]  /*4210*/  IMAD.MOV.U32 R15, RZ, RZ, R46 ;  /* 0x000000ffff0f7224 */ /* 0x000fc600078e002e */
[----:B------:R-:W-:Y:S01]  /*4220*/  F2FP.F16.F32.PACK_AB R14, R12, R47 ;  /* 0x0000002f0c0e723e */ /* 0x000fe200000000ff */
[----:B------:R-:W-:-:S07]  /*4230*/  IMAD.MOV.U32 R12, RZ, RZ, R38 ;  /* 0x000000ffff0c7224 */ /* 0x000fce00078e0026 */
.L_x_1457:
[----:B------:R-:W-:Y:S05]  /*4240*/  BSYNC B2 ;  /* 0x0000000000027941 */ /* 0x000fea0003800000 */
.L_x_1456:
[----:B--2---:R0:W-:Y:S02]  /*4250*/  ST.E.128 desc[UR60][R40.64], R12 ;  /* 0x0000000c28007985 */ /* 0x0041e4000c101d3c */
.L_x_1455:
[----:B------:R-:W-:Y:S05]  /*4260*/  BSYNC B1 ;  /* 0x0000000000017941 */ /* 0x000fea0003800000 */
.L_x_1454:
[----:B---3--:R-:W3:Y:S02]  /*4270*/  LDL R11, [R1] ;  /* 0x00000000010b7983 */ /* 0x008ee40000100800 */
[----:B---3--:R-:W-:-:S13]  /*4280*/  LOP3.LUT P2, RZ, R11, 0x1, RZ, 0xc0, !PT ;  /* 0x000000010bff7812 */ /* 0x008fda000784c0ff */
[----:B------:R-:W-:Y:S05]  /*4290*/  @P2 BRA `(.L_x_1453) ;  /* 0x0000001800f42947 */ /* 0x000fea0003800000 */
[----:B0---4-:R0:W3:Y:S01]  /*42a0*/  LDS.128 R12, [R96+0x2000] ;  /* 0x00200000600c7984 */ /* 0x0110e20000000c00 */
[C---:B------:R-:W-:Y:S01]  /*42b0*/  LEA R36, P2, R2.reuse, R43, 0x1 ;  /* 0x0000002b02247211 */ /* 0x040fe200078408ff */
[----:B------:R-:W-:Y:S03]  /*42c0*/  BSSY B1, `(.L_x_1458) ;  /* 0x000002e000017945 */ /* 0x000fe60003800000 */
[----:B-1----:R-:W-:Y:S02]  /*42d0*/  LEA.HI.X R37, R2, R97, R203, 0x1, P2 ;  /* 0x0000006102257211 */ /* 0x002fe400010f0ccb */
[----:B------:R-:W-:-:S13]  /*42e0*/  ISETP.GE.AND P2, PT, R205, R95, PT ;  /* 0x0000005fcd00720c */ /* 0x000fda0003f46270 */
[----:B0-----:R-:W-:Y:S05]  /*42f0*/  @P2 BRA `(.L_x_1459) ;  /* 0x0000000000a82947 */ /* 0x001fea0003800000 */
[--C-:B------:R-:W-:Y:S01]  /*4300*/  SHF.R.U64 R38, R32, 0x10, R33.reuse ;  /* 0x0000001020267819 */ /* 0x100fe20000001221 */
[--C-:B---3--:R-:W-:Y:S01]  /*4310*/  HADD2.F32 R11, -RZ, R13.reuse.H0_H0 ;  /* 0x2000000dff0b7230 */ /* 0x108fe20000004100 */
[----:B------:R-:W-:Y:S01]  /*4320*/  SHF.R.U32.HI R32, RZ, 0x10, R33 ;  /* 0x00000010ff207819 */ /* 0x000fe20000011621 */
[----:B------:R-:W-:Y:S01]  /*4330*/  IMAD.MOV.U32 R33, RZ, RZ, R15 ;  /* 0x000000ffff217224 */ /* 0x000fe200078e000f */
[--C-:B------:R-:W-:Y:S01]  /*4340*/  SHF.R.U64 R40, R34, 0x10, R35.reuse ;  /* 0x0000001022287819 */ /* 0x100fe20000001223 */
[----:B------:R-:W-:Y:S01]  /*4350*/  HADD2.F32 R15, -RZ, R13.H1_H1 ;  /* 0x3000000dff0f7230 */ /* 0x000fe20000004100 */
[----:B------:R-:W-:Y:S01]  /*4360*/  SHF.R.U32.HI R35, RZ, 0x10, R35 ;  /* 0x00000010ff237819 */ /* 0x000fe20000011623 */
[----:B------:R-:W-:Y:S02]  /*4370*/  HADD2.F32 R38, -RZ, R38.H0_H0 ;  /* 0x20000026ff267230 */ /* 0x000fe40000004100 */
[----:B------:R-:W-:Y:S02]  /*4380*/  HADD2.F32 R40, -RZ, R40.H0_H0 ;  /* 0x20000028ff287230 */ /* 0x000fe40000004100 */
[----:B------:R-:W-:-:S02]  /*4390*/  HADD2.F32 R35, -RZ, R35.H0_H0 ;  /* 0x20000023ff237230 */ /* 0x000fc40000004100 */
[--C-:B------:R-:W-:Y:S02]  /*43a0*/  HADD2.F32 R34, -RZ, R33.reuse.H1_H1 ;  /* 0x30000021ff227230 */ /* 0x100fe40000004100 */
[----:B------:R-:W-:Y:S02]  /*43b0*/  HADD2.F32 R13, -RZ, R33.H0_H0 ;  /* 0x20000021ff0d7230 */ /* 0x000fe40000004100 */
[----:B------:R-:W-:Y:S02]  /*43c0*/  HADD2.F32 R33, -RZ, R32.H0_H0 ;  /* 0x20000020ff217230 */ /* 0x000fe40000004100 */
[-C--:B------:R-:W-:Y:S01]  /*43d0*/  FMUL.FTZ R32, R15, R40.reuse ;  /* 0x000000280f207220 */ /* 0x080fe20000410000 */
[CC--:B------:R-:W-:Y:S01]  /*43e0*/  FMUL.FTZ R42, R34.reuse, R35.reuse ;  /* 0x00000023222a7220 */ /* 0x0c0fe20000410000 */
[----:B------:R-:W-:Y:S01]  /*43f0*/  FMUL.FTZ R40, R11, R40 ;  /* 0x000000280b287220 */ /* 0x000fe20000410000 */
[----:B------:R-:W-:Y:S01]  /*4400*/  FMUL.FTZ R35, R13, R35 ;  /* 0x000000230d237220 */ /* 0x000fe20000410000 */
[-C--:B------:R-:W-:Y:S01]  /*4410*/  FFMA.FTZ R11, R11, R38.reuse, -R32 ;  /* 0x000000260b0b7223 */ /* 0x080fe20000010820 */
[-C--:B------:R-:W-:Y:S01]  /*4420*/  FFMA.FTZ R13, R13, R33.reuse, -R42 ;  /* 0x000000210d0d7223 */ /* 0x080fe2000001082a */
[----:B------:R-:W-:Y:S01]  /*4430*/  FFMA.FTZ R32, R15, R38, R40 ;  /* 0x000000260f207223 */ /* 0x000fe20000010028 */
[----:B------:R-:W-:Y:S01]  /*4440*/  FFMA.FTZ R34, R34, R33, R35 ;  /* 0x0000002122227223 */ /* 0x000fe20000010023 */
[----:B------:R-:W-:-:S02]  /*4450*/  HADD2.F32 R38, -RZ, R103.H0_H0 ;  /* 0x20000067ff267230 */ /* 0x000fc40000004100 */
[----:B------:R-:W-:Y:S01]  /*4460*/  HADD2.F32 R15, -RZ, R12.H1_H1 ;  /* 0x3000000cff0f7230 */ /* 0x000fe20000004100 */
[----:B------:R-:W-:Y:S01]  /*4470*/  F2FP.F16.F32.PACK_AB R11, R32, R11 ;  /* 0x0000000b200b723e */ /* 0x000fe200000000ff */
[----:B------:R-:W-:Y:S02]  /*4480*/  HADD2.F32 R33, -RZ, R14.H1_H1 ;  /* 0x3000000eff217230 */ /* 0x000fe40000004100 */
[----:B------:R-:W-:Y:S02]  /*4490*/  HADD2.F32 R103, -RZ, R103.H1_H1 ;  /* 0x30000067ff677230 */ /* 0x000fe40000004100 */
[----:B------:R-:W-:Y:S01]  /*44a0*/  FMUL.FTZ R39, R15, R38 ;  /* 0x000000260f277220 */ /* 0x000fe20000410000 */
[----:B------:R-:W-:Y:S02]  /*44b0*/  HADD2.F32 R12, -RZ, R12.H0_H0 ;  /* 0x2000000cff0c7230 */ /* 0x000fe40000004100 */
[----:B------:R-:W-:Y:S02]  /*44c0*/  HADD2.F32 R14, -RZ, R14.H0_H0 ;  /* 0x2000000eff0e7230 */ /* 0x000fe40000004100 */
[----:B------:R-:W-:Y:S01]  /*44d0*/  FMUL.FTZ R41, R33, R103 ;  /* 0x0000006721297220 */ /* 0x000fe20000410000 */
[----:B------:R-:W-:-:S02]  /*44e0*/  HADD2.F32 R35, -RZ, R101.H0_H0 ;  /* 0x20000065ff237230 */ /* 0x000fc40000004100 */
[----:B------:R-:W-:Y:S01]  /*44f0*/  FMUL.FTZ R38, R12, R38 ;  /* 0x000000260c267220 */ /* 0x000fe20000410000 */
[----:B------:R-:W-:Y:S02]  /*4500*/  HADD2.F32 R101, -RZ, R101.H1_H1 ;  /* 0x30000065ff657230 */ /* 0x000fe40000004100 */
[----:B------:R-:W-:Y:S01]  /*4510*/  FMUL.FTZ R40, R14, R103 ;  /* 0x000000670e287220 */ /* 0x000fe20000410000 */
[-C--:B------:R-:W-:Y:S01]  /*4520*/  FFMA.FTZ R39, R12, R35.reuse, -R39 ;  /* 0x000000230c277223 */ /* 0x080fe20000010827 */
[----:B------:R-:W-:Y:S01]  /*4530*/  FFMA.FTZ R38, R15, R35, R38 ;  /* 0x000000230f267223 */ /* 0x000fe20000010026 */
[-C--:B------:R-:W-:Y:S01]  /*4540*/  FFMA.FTZ R41, R14, R101.reuse, -R41 ;  /* 0x000000650e297223 */ /* 0x080fe20000010829 */
[----:B------:R-:W-:Y:S01]  /*4550*/  FFMA.FTZ R40, R33, R101, R40 ;  /* 0x0000006521287223 */ /* 0x000fe20000010028 */
[----:B------:R-:W-:Y:S01]  /*4560*/  F2FP.F16.F32.PACK_AB R15, R34, R13 ;  /* 0x0000000d220f723e */ /* 0x000fe200000000ff */
[----:B------:R-:W-:Y:S01]  /*4570*/  IMAD.MOV.U32 R13, RZ, RZ, R11 ;  /* 0x000000ffff0d7224 */ /* 0x000fe200078e000b */
[----:B------:R-:W-:-:S02]  /*4580*/  F2FP.F16.F32.PACK_AB R12, R38, R39 ;  /* 0x00000027260c723e */ /* 0x000fc400000000ff */
[----:B------:R-:W-:-:S07]  /*4590*/  F2FP.F16.F32.PACK_AB R14, R40, R41 ;  /* 0x00000029280e723e */ /* 0x000fce00000000ff */
.L_x_1459:
[----:B------:R-:W-:Y:S05]  /*45a0*/  BSYNC B1 ;  /* 0x0000000000017941 */ /* 0x000fea0003800000 */
.L_x_1458:
[----:B---3--:R0:W-:Y:S01]  /*45b0*/  ST.E.128 desc[UR60][R36.64], R12 ;  /* 0x0000000c24007985 */ /* 0x0081e2000c101d3c */
[----:B------:R-:W-:Y:S05]  /*45c0*/  BRA `(.L_x_1453) ;  /* 0x0000001800287947 */ /* 0x000fea0003800000 */
.L_x_1435:
[----:B------:R-:W-:Y:S01]  /*45d0*/  VIADD R11, R200, 0x40 ;  /* 0x00000040c80b7836 */ /* 0x000fe20000000000 */
[----:B------:R-:W-:Y:S02]  /*45e0*/  CS2R R38, SRZ ;  /* 0x0000000000267805 */ /* 0x000fe4000001ff00 */
[----:B------:R-:W-:Y:S02]  /*45f0*/  CS2R R36, SRZ ;  /* 0x0000000000247805 */ /* 0x000fe4000001ff00 */
[----:B------:R-:W-:-:S04]  /*4600*/  ISETP.GE.AND P2, PT, R11, R92, PT ;  /* 0x0000005c0b00720c */ /* 0x000fc80003f46270 */
[----:B------:R-:W-:-:S13]  /*4610*/  ISETP.GE.OR P2, PT, R16, R95, P2 ;  /* 0x0000005f1000720c */ /* 0x000fda0001746670 */
[----:B------:R-:W-:-:S04]  /*4620*/  @!P2 IADD3 R33, P3, P4, R30, R12, R81 ;  /* 0x0000000c1e21a210 */ /* 0x000fc80007c7e051 */
[----:B------:R-:W-:Y:S02]  /*4630*/  @!P2 IADD3.X R32, R73, R93, R82, P3, P4 ;  /* 0x0000005d4920a210 */ /* 0x000fe40001fe8452 */
[----:B------:R-:W-:-:S04]  /*4640*/  @!P2 IADD3 R11, P3, P4, R58, R14, R79 ;  /* 0x0000000e3a0ba210 */ /* 0x000fc80007c7e04f */
[----:B------:R-:W-:Y:S02]  /*4650*/  @!P2 IADD3.X R42, R71, R0, R80, P3, P4 ;  /* 0x00000000472aa210 */ /* 0x000fe40001fe8450 */
[----:B------:R-:W-:-:S04]  /*4660*/  ISETP.GE.AND P3, PT, R200, R92, PT ;  /* 0x0000005cc800720c */ /* 0x000fc80003f66270 */
[----:B------:R-:W-:-:S13]  /*4670*/  ISETP.GE.OR P3, PT, R16, R95, P3 ;  /* 0x0000005f1000720c */ /* 0x000fda0001f66670 */
[----:B------:R-:W-:Y:S01]  /*4680*/  @!P3 IADD3 R15, P4, R30, R12, RZ ;  /* 0x0000000c1e0fb210 */ /* 0x000fe20007f9e0ff */
[----:B------:R-:W0:Y:S03]  /*4690*/  @!P3 LDC.64 R40, c[0x0][0x400] ;  /* 0x00010000ff28bb82 */ /* 0x000e260000000a00 */
[----:B------:R-:W-:-:S05]  /*46a0*/  @!P3 IADD3.X R34, R93, R73, RZ, P4, !PT ;  /* 0x000000495d22b210 */ /* 0x000fca00027fe4ff */
[----:B------:R-:W1:Y:S02]  /*46b0*/  @!P3 LDC.64 R12, c[0x0][0x3e8] ;  /* 0x0000fa00ff0cbb82 */ /* 0x000e640000000a00 */
[----:B-1----:R-:W-:-:S04]  /*46c0*/  @!P3 LEA R12, P4, R15, R12, 0x1 ;  /* 0x0000000c0f0cb211 */ /* 0x002fc800078808ff */
[----:B------:R-:W-:Y:S02]  /*46d0*/  @!P3 LEA.HI.X R13, R15, R13, R34, 0x1, P4 ;  /* 0x0000000d0f0db211 */ /* 0x000fe400020f0c22 */
[----:B------:R-:W-:Y:S02]  /*46e0*/  CS2R R34, SRZ ;  /* 0x0000000000227805 */ /* 0x000fe4000001ff00 */
[----:B------:R-:W-:-:S05]  /*46f0*/  @!P3 IADD3 R14, P4, R58, R14, RZ ;  /* 0x0000000e3a0eb210 */ /* 0x000fca0007f9e0ff */
[----:B------:R-:W-:Y:S01]  /*4700*/  @!P3 IMAD.X R0, R0, 0x1, R71, P4 ;  /* 0x000000010000b824 */ /* 0x000fe200020e0647 */
[----:B0-----:R-:W-:-:S04]  /*4710*/  @!P3 LEA R40, P4, R14, R40, 0x1 ;  /* 0x000000280e28b211 */ /* 0x001fc800078808ff */
[----:B------:R-:W-:Y:S02]  /*4720*/  @!P3 LEA.HI.X R41, R14, R41, R0, 0x1, P4 ;  /* 0x000000290e29b211 */ /* 0x000fe400020f0c00 */
[----:B------:R-:W0:Y:S03]  /*4730*/  @!P2 LDC.64 R14, c[0x0][0x3e8] ;  /* 0x0000fa00ff0eab82 */ /* 0x000e260000000a00 */
[----:B------:R-:W2:Y:S01]  /*4740*/  @!P3 LDG.E.128 R36, desc[UR60][R40.64] ;  /* 0x0000003c2824b981 */ /* 0x000ea2000c1e1d00 */
[----:B0-----:R-:W-:-:S04]  /*4750*/  @!P2 LEA R14, P4, R33, R14, 0x1 ;  /* 0x0000000e210ea211 */ /* 0x001fc800078808ff */
[----:B------:R-:W-:Y:S02]  /*4760*/  @!P2 LEA.HI.X R15, R33, R15, R32, 0x1, P4 ;  /* 0x0000000f210fa211 */ /* 0x000fe400020f0c20 */
[----:B------:R-:W-:-:S06]  /*4770*/  CS2R R32, SRZ ;  /* 0x0000000000207805 */ /* 0x000fcc000001ff00 */
[----:B------:R0:W3:Y:S02]  /*4780*/  @!P3 LDG.E.128 R32, desc[UR60][R12.64] ;  /* 0x0000003c0c20b981 */ /* 0x0000e4000c1e1d00 */
[----:B0-----:R-:W0:Y:S01]  /*4790*/  @!P2 LDC.64 R12, c[0x0][0x400] ;  /* 0x00010000ff0cab82 */ /* 0x001e220000000a00 */
[----:B------:R-:W-:Y:S02]  /*47a0*/  CS2R R40, SRZ ;  /* 0x0000000000287805 */ /* 0x000fe4000001ff00 */
[----:B------:R-:W-:Y:S02]  /*47b0*/  CS2R R46, SRZ ;  /* 0x00000000002e7805 */ /* 0x000fe4000001ff00 */
[----:B------:R-:W-:Y:S02]  /*47c0*/  CS2R R44, SRZ ;  /* 0x00000000002c7805 */ /* 0x000fe4000001ff00 */
[----:B0-----:R-:W-:-:S04]  /*47d0*/  @!P2 LEA R12, P3, R11, R12, 0x1 ;  /* 0x0000000c0b0ca211 */ /* 0x001fc800078608ff */
[----:B------:R-:W-:Y:S02]  /*47e0*/  @!P2 LEA.HI.X R13, R11, R13, R42, 0x1, P3 ;  /* 0x0000000d0b0da211 */ /* 0x000fe400018f0c2a */
[----:B------:R-:W-:-:S03]  /*47f0*/  CS2R R42, SRZ ;  /* 0x00000000002a7805 */ /* 0x000fc6000001ff00 */
[----:B------:R2:W4:Y:S04]  /*4800*/  @!P2 LDG.E.128 R44, desc[UR60][R12.64] ;  /* 0x0000003c0c2ca981 */ /* 0x000528000c1e1d00 */
[----:B------:R-:W5:Y:S01]  /*4810*/  @!P2 LDG.E.128 R40, desc[UR60][R14.64] ;  /* 0x0000003c0e28a981 */ /* 0x000f62000c1e1d00 */
[----:B------:R-:W-:Y:S02]  /*4820*/  ISETP.NE.AND P3, PT, R206, 0x3, PT ;  /* 0x00000003ce00780c */ /* 0x000fe40003f65270 */
[----:B------:R-:W-:Y:S01]  /*4830*/  ISETP.GE.AND P2, PT, R16, R95, PT ;  /* 0x0000005f1000720c */ /* 0x000fe20003f46270 */
[----:B--2---:R-:W-:Y:S02]  /*4840*/  IMAD.MOV.U32 R12, RZ, RZ, R39 ;  /* 0x000000ffff0c7224 */ /* 0x004fe400078e0027 */
[----:B------:R-:W-:-:S02]  /*4850*/  IMAD.MOV.U32 R13, RZ, RZ, R36 ;  /* 0x000000ffff0d7224 */ /* 0x000fc400078e0024 */
[----:B---3--:R-:W-:Y:S02]  /*4860*/  IMAD.MOV.U32 R11, RZ, RZ, R35 ;  /* 0x000000ffff0b7224 */ /* 0x008fe400078e0023 */
[----:B------:R-:W-:Y:S02]  /*4870*/  IMAD.MOV.U32 R0, RZ, RZ, R34 ;  /* 0x000000ffff007224 */ /* 0x000fe400078e0022 */
[----:B------:R-:W-:Y:S01]  /*4880*/  IMAD.MOV.U32 R52, RZ, RZ, R32 ;  /* 0x000000ffff347224 */ /* 0x000fe200078e0020 */
[----:B------:R-:W-:Y:S01]  /*4890*/  PRMT R105, R11, 0x7610, R105 ;  /* 0x000076100b697816 */ /* 0x000fe20000000069 */
[----:B------:R-:W-:Y:S01]  /*48a0*/  IMAD.MOV.U32 R11, RZ, RZ, R38 ;  /* 0x000000ffff0b7224 */ /* 0x000fe200078e0026 */
[----:B------:R-:W-:Y:S02]  /*48b0*/  PRMT R110, R0, 0x7610, R110 ;  /* 0x00007610006e7816 */ /* 0x000fe4000000006e */
[----:B------:R-:W-:Y:S02]  /*48c0*/  PRMT R111, R52, 0x7610, R111 ;  /* 0x00007610346f7816 */ /* 0x000fe4000000006f */
[----:B------:R-:W-:-:S02]  /*48d0*/  MOV R0, R37 ;  /* 0x0000002500007202 */ /* 0x000fc40000000f00 */
[----:B------:R-:W-:Y:S02]  /*48e0*/  PRMT R110, R110, 0x5410, R11 ;  /* 0x000054106e6e7816 */ /* 0x000fe4000000000b */
[----:B------:R-:W-:Y:S02]  /*48f0*/  PRMT R105, R105, 0x5410, R12 ;  /* 0x0000541069697816 */ /* 0x000fe4000000000c */
[----:B------:R-:W-:Y:S02]  /*4900*/  PRMT R111, R111, 0x5410, R13 ;  /* 0x000054106f6f7816 */ /* 0x000fe4000000000d */
[----:B------:R-:W-:Y:S01]  /*4910*/  PRMT R103, R0, 0x7610, R103 ;  /* 0x0000761000677816 */ /* 0x000fe20000000067 */
[----:B------:R-:W-:-:S05]  /*4920*/  IMAD.MOV.U32 R53, RZ, RZ, R33 ;  /* 0x000000ffff357224 */ /* 0x000fca00078e0021 */
[----:B------:R-:W-:Y:S01]  /*4930*/  PRMT R104, R53, 0x7610, R104 ;  /* 0x0000761035687816 */ /* 0x000fe20000000068 */
[----:B-----5:R-:W-:Y:S02]  /*4940*/  IMAD.MOV.U32 R13, RZ, RZ, R42 ;  /* 0x000000ffff0d7224 */ /* 0x020fe400078e002a */
[----:B------:R-:W-:Y:S02]  /*4950*/  IMAD.MOV.U32 R12, RZ, RZ, R43 ;  /* 0x000000ffff0c7224 */ /* 0x000fe400078e002b */
[----:B------:R-:W-:Y:S02]  /*4960*/  IMAD.MOV.U32 R11, RZ, RZ, R40 ;  /* 0x000000ffff0b7224 */ /* 0x000fe400078e0028 */
[----:B------:R-:W-:Y:S01]  /*4970*/  IMAD.MOV.U32 R0, RZ, RZ, R41 ;  /* 0x000000ffff007224 */ /* 0x000fe200078e0029 */
[----:B------:R-:W-:Y:S01]  /*4980*/  PRMT R106, R13, 0x5410, R12 ;  /* 0x000054100d6a7816 */ /* 0x000fe2000000000c */
[----:B----4-:R-:W-:Y:S02]  /*4990*/  IMAD.MOV.U32 R13, RZ, RZ, R46 ;  /* 0x000000ffff0d7224 */ /* 0x010fe400078e002e */
[----:B------:R-:W-:Y:S01]  /*49a0*/  IMAD.MOV.U32 R12, RZ, RZ, R47 ;  /* 0x000000ffff0c7224 */ /* 0x000fe200078e002f */
[----:B------:R-:W-:Y:S01]  /*49b0*/  PRMT R107, R11, 0x5410, R0 ;  /* 0x000054100b6b7816 */ /* 0x000fe20000000000 */
[----:B------:R-:W-:-:S02]  /*49c0*/  IMAD.MOV.U32 R11, RZ, RZ, R44 ;  /* 0x000000ffff0b7224 */ /* 0x000fc400078e002c */
[----:B------:R-:W-:Y:S01]  /*49d0*/  IMAD.MOV.U32 R0, RZ, RZ, R45 ;  /* 0x000000ffff007224 */ /* 0x000fe200078e002d */
[----:B------:R-:W-:-:S04]  /*49e0*/  PRMT R108, R13, 0x5410, R12 ;  /* 0x000054100d6c7816 */ /* 0x000fc8000000000c */
[----:B------:R-:W-:Y:S01]  /*49f0*/  PRMT R109, R11, 0x5410, R0 ;  /* 0x000054100b6d7816 */ /* 0x000fe20000000000 */
[----:B------:R-:W-:Y:S06]  /*4a00*/  @!P3 BRA `(.L_x_1460) ;  /* 0x000000000004b947 */ /* 0x000fec0003800000 */
[----:B------:R-:W-:Y:S01]  /*4a10*/  BPT.TRAP 0x1 ;  /* 0x000000040000795c */ /* 0x000fe20000300000 */
.L_x_1460:
[----:B------:R-:W-:Y:S01]  /*4a20*/  LEA R0, R18, R19, 0x3 ;  /* 0x0000001312007211 */ /* 0x000fe200078e18ff */
[----:B------:R-:W0:Y:S01]  /*4a30*/  LDC R95, c[0x0][0x2f4] ;  /* 0x0000bd00ff5f7b82 */ /* 0x000e220000000800 */
[----:B------:R-:W-:Y:S01]  /*4a40*/  SHF.L.U32 R93, R204, 0x1f, RZ ;  /* 0x0000001fcc5d7819 */ /* 0x000fe200000006ff */
[----:B------:R-:W-:Y:S03]  /*4a50*/  BSSY B1, `(.L_x_1461) ;  /* 0x0000003000017945 */ /* 0x000fe60003800000 */
[----:B------:R-:W1:Y:S02]  /*4a60*/  SYNCS.PHASECHK.TRANS64.TRYWAIT P4, [R0+URZ+0x32490], R93 ;  /* 0x0324905d000075a7 */ /* 0x000e64000808017f */
[----:B-1----:R-:W-:Y:S05]  /*4a70*/  @!P4 BRA `(.L_x_1462) ;  /* 0x000001840010c947 */ /* 0x002fea0003800000 */
.L_x_1714:
[----:B------:R-:W-:Y:S05]  /*4a80*/  BSYNC B1 ;  /* 0x0000000000017941 */ /* 0x000fea0003800000 */
.L_x_1461:
[----:B------:R-:W-:Y:S01]  /*4a90*/  UMOV UR4, 0xffffffff ;  /* 0xffffffff00047882 */ /* 0x000fe20000000000 */
[----:B0-----:R-:W-:Y:S02]  /*4aa0*/  IMAD.IADD R96, R95, 0x1, -R78 ;  /* 0x000000015f607824 */ /* 0x001fe400078e0a4e */
[----:B------:R-:W-:Y:S05]  /*4ab0*/  BRA.DIV UR4, `(.L_x_1463) ;  /* 0x0000018604147947 */ /* 0x000fea000b800000 */
[----:B------:R0:W2:Y:S04]  /*4ac0*/  SHFL.IDX PT, R98, R97, RZ, 0x1c1f ;  /* 0x001c1fff61627589 */ /* 0x0000a800000e0000 */
[----:B------:R0:W3:Y:S02]  /*4ad0*/  SHFL.IDX PT, R11, R94, RZ, 0x1c1f ;  /* 0x001c1fff5e0b7589 */ /* 0x0000e400000e0000 */
.L_x_1718:
        /* <DEDUP_REMOVED lines=8> */
[----:B------:R-:W-:-:S05]  /*4b60*/  LEA.HI.SX32 R13, R13, R70, 0x1c ;  /* 0x000000460d0d7211 */ /* 0x000fca00078fe2ff */
[----:B------:R-:W-:-:S05]  /*4b70*/  IMAD.SHL.U32 R99, R13, 0x8, RZ ;  /* 0x000000080d637824 */ /* 0x000fca00078e00ff */
[----:B------:R-:W-:-:S04]  /*4b80*/  LOP3.LUT R12, R66, 0x38, R99, 0xf8, !PT ;  /* 0x00000038420c7812 */ /* 0x000fc800078ef863 */
[----:B------:R-:W-:-:S05]  /*4b90*/  LOP3.LUT R12, R12, R63, RZ, 0x3c, !PT ;  /* 0x0000003f0c0c7212 */ /* 0x000fca00078e3cff */
[----:B----4-:R-:W-:Y:S02]  /*4ba0*/  IMAD R13, R14, 0x200, R12 ;  /* 0x000002000e0d7824 */ /* 0x010fe400078e020c */
[C---:B------:R-:W-:Y:S02]  /*4bb0*/  IMAD R12, R18.reuse, 0x1800, R4 ;  /* 0x00001800120c7824 */ /* 0x040fe400078e0204 */
[----:B------:R-:W-:Y:S02]  /*4bc0*/  IMAD R52, R18, 0x1800, R13 ;  /* 0x0000180012347824 */ /* 0x000fe400078e020d */
[--C-:B------:R-:W-:Y:S02]  /*4bd0*/  IMAD R12, R12, 0x2, R19.reuse ;  /* 0x000000020c0c7824 */ /* 0x100fe400078e0213 */
[----:B------:R-:W-:-:S04]  /*4be0*/  IMAD R52, R52, 0x2, R19 ;  /* 0x0000000234347824 */ /* 0x000fc800078e0213 */
[----:B------:R-:W4:Y:S04]  /*4bf0*/  LDS.128 R12, [R12+0x1c400] ;  /* 0x01c400000c0c7984 */ /* 0x000f280000000c00 */
[----:B------:R-:W0:Y:S01]  /*4c00*/  LDS.128 R52, [R52+0x1c400] ;  /* 0x01c4000034347984 */ /* 0x000e220000000c00 */
[----:B------:R-:W-:Y:S05]  /*4c10*/  @P2 BRA `(.L_x_1467) ;  /* 0x0000000400682947 */ /* 0x000fea0003800000 */
[----:B0-----:R-:W-:Y:S01]  /*4c20*/  IMAD.MOV.U32 R102, RZ, RZ, R53 ;  /* 0x000000ffff667224 */ /* 0x001fe200078e0035 */
[----:B------:R-:W-:Y:S01]  /*4c30*/  SHF.R.U64 R32, R32, 0x10, R33 ;  /* 0x0000001020207819 */ /* 0x000fe20000001221 */
[----:B----4-:R-:W-:Y:S01]  /*4c40*/  IMAD.MOV.U32 R53, RZ, RZ, R13 ;  /* 0x000000ffff357224 */ /* 0x010fe200078e000d */
[----:B------:R-:W-:Y:S01]  /*4c50*/  SHF.R.U64 R36, R36, 0x10, R37 ;  /* 0x0000001024247819 */ /* 0x000fe20000001225 */
[----:B------:R-:W-:Y:S01]  /*4c60*/  HADD2.F32 R103, -RZ, R103.H0_H0 ;  /* 0x20000067ff677230 */ /* 0x000fe20000004100 */
[----:B------:R-:W-:Y:S01]  /*4c70*/  SHF.R.U64 R38, R38, 0x10, R39 ;  /* 0x0000001026267819 */ /* 0x000fe20000001227 */
[----:B------:R-:W-:Y:S01]  /*4c80*/  HADD2.F32 R100, -RZ, R102.H0_H0 ;  /* 0x20000066ff647230 */ /* 0x000fe20000004100 */
[----:B------:R-:W-:Y:S01]  /*4c90*/  SHF.R.U64 R34, R34, 0x10, R35 ;  /* 0x0000001022227819 */ /* 0x000fe20000001223 */
[----:B------:R-:W-:Y:S02]  /*4ca0*/  HADD2.F32 R101, -RZ, R53.H0_H0 ;  /* 0x20000035ff657230 */ /* 0x000fe40000004100 */
[----:B------:R-:W-:-:S02]  /*4cb0*/  HADD2.F32 R13, -RZ, R104.H0_H0 ;  /* 0x20000068ff0d7230 */ /* 0x000fc40000004100 */
[CC--:B------:R-:W-:Y:S01]  /*4cc0*/  FMUL.FTZ R104, R100.reuse, R103.reuse ;  /* 0x0000006764687220 */ /* 0x0c0fe20000410000 */
[----:B------:R-:W-:Y:S02]  /*4cd0*/  HADD2.F32 R53, -RZ, R53.H1_H1 ;  /* 0x30000035ff357230 */ /* 0x000fe40000004100 */
[C---:B------:R-:W-:Y:S01]  /*4ce0*/  FMUL.FTZ R103, R101.reuse, R103 ;  /* 0x0000006765677220 */ /* 0x040fe20000410000 */
[----:B------:R-:W-:Y:S02]  /*4cf0*/  HADD2.F32 R36, -RZ, R36.H0_H0 ;  /* 0x20000024ff247230 */ /* 0x000fe40000004100 */
[-C--:B------:R-:W-:Y:S01]  /*4d00*/  FFMA.FTZ R101, R101, R13.reuse, -R104 ;  /* 0x0000000d65657223 */ /* 0x080fe20000010868 */
[----:B------:R-:W-:Y:S02]  /*4d10*/  HADD2.F32 R32, -RZ, R32.H0_H0 ;  /* 0x20000020ff207230 */ /* 0x000fe40000004100 */
[----:B------:R-:W-:Y:S01]  /*4d20*/  FFMA.FTZ R100, R100, R13, R103 ;  /* 0x0000000d64647223 */ /* 0x000fe20000010067 */
[----:B------:R-:W-:Y:S01]  /*4d30*/  SHF.R.U32.HI R103, RZ, 0x10, R37 ;  /* 0x00000010ff677819 */ /* 0x000fe20000011625 */
[----:B------:R-:W-:Y:S01]  /*4d40*/  HADD2.F32 R13, -RZ, R102.H1_H1 ;  /* 0x30000066ff0d7230 */ /* 0x000fe20000004100 */
[----:B------:R-:W-:Y:S01]  /*4d50*/  SHF.R.U32.HI R102, RZ, 0x10, R33 ;  /* 0x00000010ff667819 */ /* 0x000fe20000011621 */
[----:B------:R-:W-:-:S02]  /*4d60*/  IMAD.MOV.U32 R33, RZ, RZ, R55 ;  /* 0x000000ffff217224 */ /* 0x000fc400078e0037 */
[----:B------:R-:W-:Y:S02]  /*4d70*/  HADD2.F32 R103, -RZ, R103.H0_H0 ;  /* 0x20000067ff677230 */ /* 0x000fe40000004100 */
[----:B------:R-:W-:Y:S02]  /*4d80*/  HADD2.F32 R102, -RZ, R102.H0_H0 ;  /* 0x20000066ff667230 */ /* 0x000fe40000004100 */
[----:B------:R-:W-:Y:S02]  /*4d90*/  HADD2.F32 R37, -RZ, R33.H0_H0 ;  /* 0x20000021ff257230 */ /* 0x000fe40000004100 */
[-C--:B------:R-:W-:Y:S01]  /*4da0*/  FMUL.FTZ R104, R13, R103.reuse ;  /* 0x000000670d687220 */ /* 0x080fe20000410000 */
[C---:B------:R-:W-:Y:S01]  /*4db0*/  FMUL.FTZ R103, R53.reuse, R103 ;  /* 0x0000006735677220 */ /* 0x040fe20000410000 */
[--C-:B------:R-:W-:Y:S02]  /*4dc0*/  HADD2.F32 R55, -RZ, R105.reuse.H0_H0 ;  /* 0x20000069ff377230 */ /* 0x100fe40000004100 */
[-C--:B------:R-:W-:Y:S01]  /*4dd0*/  FFMA.FTZ R53, R53, R102.reuse, -R104 ;  /* 0x0000006635357223 */ /* 0x080fe20000010868 */
[----:B------:R-:W-:Y:S01]  /*4de0*/  FFMA.FTZ R13, R13, R102, R103 ;  /* 0x000000660d0d7223 */ /* 0x000fe20000010067 */
[----:B------:R-:W-:-:S02]  /*4df0*/  HADD2.F32 R103, -RZ, R105.H1_H1 ;  /* 0x30000069ff677230 */ /* 0x000fc40000004100 */
[----:B------:R-:W-:Y:S01]  /*4e00*/  HADD2.F32 R102, -RZ, R15.H0_H0 ;  /* 0x2000000fff667230 */ /* 0x000fe20000004100 */
[----:B------:R-:W-:Y:S01]  /*4e10*/  F2FP.F16.F32.PACK_AB R53, R53, R101 ;  /* 0x000000653535723e */ /* 0x000fe200000000ff */
[----:B------:R-:W-:Y:S02]  /*4e20*/  HADD2.F32 R105, -RZ, R111.H1_H1 ;  /* 0x3000006fff697230 */ /* 0x000fe40000004100 */
[----:B------:R-:W-:Y:S01]  /*4e30*/  FMUL.FTZ R104, R37, R103 ;  /* 0x0000006725687220 */ /* 0x000fe20000410000 */
[----:B------:R-:W-:Y:S01]  /*4e40*/  HADD2.F32 R38, -RZ, R38.H0_H0 ;  /* 0x20000026ff267230 */ /* 0x000fe20000004100 */
[----:B------:R-:W-:Y:S01]  /*4e50*/  F2FP.F16.F32.PACK_AB R100, R13, R100 ;  /* 0x000000640d64723e */ /* 0x000fe200000000ff */
[----:B------:R-:W-:Y:S02]  /*4e60*/  HADD2.F32 R34, -RZ, R34.H0_H0 ;  /* 0x20000022ff227230 */ /* 0x000fe40000004100 */
[C---:B------:R-:W-:Y:S01]  /*4e70*/  FFMA.FTZ R104, R102.reuse, R55, -R104 ;  /* 0x0000003766687223 */ /* 0x040fe20000010868 */
[----:B------:R-:W-:Y:S01]  /*4e80*/  FMUL.FTZ R102, R102, R103 ;  /* 0x0000006766667220 */ /* 0x000fe20000410000 */
[----:B------:R-:W-:Y:S01]  /*4e90*/  MOV R13, R53 ;  /* 0x00000035000d7202 */ /* 0x000fe20000000f00 */
[----:B------:R-:W-:-:S02]  /*4ea0*/  IMAD.MOV.U32 R53, RZ, RZ, R100 ;  /* 0x000000ffff357224 */ /* 0x000fc400078e0064 */
[----:B------:R-:W-:Y:S01]  /*4eb0*/  FFMA.FTZ R102, R37, R55, R102 ;  /* 0x0000003725667223 */ /* 0x000fe20000010066 */
[----:B------:R-:W-:Y:S01]  /*4ec0*/  SHF.R.U32.HI R37, RZ, 0x10, R39 ;  /* 0x00000010ff257819 */ /* 0x000fe20000011627 */
[----:B------:R-:W-:Y:S01]  /*4ed0*/  HADD2.F32 R39, -RZ, R33.H1_H1 ;  /* 0x30000021ff277230 */ /* 0x000fe20000004100 */
[----:B------:R-:W-:Y:S01]  /*4ee0*/  SHF.R.U32.HI R55, RZ, 0x10, R35 ;  /* 0x00000010ff377819 */ /* 0x000fe20000011623 */
[----:B------:R-:W-:Y:S02]  /*4ef0*/  HADD2.F32 R33, -RZ, R15.H1_H1 ;  /* 0x3000000fff217230 */ /* 0x000fe40000004100 */
[----:B------:R-:W-:Y:S02]  /*4f00*/  HADD2.F32 R37, -RZ, R37.H0_H0 ;  /* 0x20000025ff257230 */ /* 0x000fe40000004100 */
[----:B------:R-:W-:-:S03]  /*4f10*/  HADD2.F32 R15, -RZ, R55.H0_H0 ;  /* 0x20000037ff0f7230 */ /* 0x000fc60000004100 */
[-C--:B------:R-:W-:Y:S01]  /*4f20*/  FMUL.FTZ R55, R39, R37.reuse ;  /* 0x0000002527377220 */ /* 0x080fe20000410000 */
[----:B------:R-:W-:-:S03]  /*4f30*/  FMUL.FTZ R37, R33, R37 ;  /* 0x0000002521257220 */ /* 0x000fc60000410000 */
[-C--:B------:R-:W-:Y:S01]  /*4f40*/  FFMA.FTZ R33, R33, R15.reuse, -R55 ;  /* 0x0000000f21217223 */ /* 0x080fe20000010837 */
[----:B------:R-:W-:Y:S01]  /*4f50*/  FFMA.FTZ R15, R39, R15, R37 ;  /* 0x0000000f270f7223 */ /* 0x000fe20000010025 */
[----:B------:R-:W-:Y:S02]  /*4f60*/  HADD2.F32 R37, -RZ, R52.H0_H0 ;  /* 0x20000034ff257230 */ /* 0x000fe40000004100 */
[----:B------:R-:W-:Y:S01]  /*4f70*/  HADD2.F32 R55, -RZ, R12.H0_H0 ;  /* 0x2000000cff377230 */ /* 0x000fe20000004100 */
[----:B------:R-:W-:Y:S01]  /*4f80*/  F2FP.F16.F32.PACK_AB R33, R33, R104 ;  /* 0x000000682121723e */ /* 0x000fe200000000ff */
[----:B------:R-:W-:Y:S02]  /*4f90*/  HADD2.F32 R39, -RZ, R111.H0_H0 ;  /* 0x2000006fff277230 */ /* 0x000fe40000004100 */
[-C--:B------:R-:W-:Y:S01]  /*4fa0*/  FMUL.FTZ R103, R37, R105.reuse ;  /* 0x0000006925677220 */ /* 0x080fe20000410000 */
[----:B------:R-:W-:Y:S02]  /*4fb0*/  HADD2.F32 R52, -RZ, R52.H1_H1 ;  /* 0x30000034ff347230 */ /* 0x000fe40000004100 */
[----:B------:R-:W-:Y:S01]  /*4fc0*/  FMUL.FTZ R105, R55, R105 ;  /* 0x0000006937697220 */ /* 0x000fe20000410000 */
[----:B------:R-:W-:-:S02]  /*4fd0*/  HADD2.F32 R12, -RZ, R12.H1_H1 ;  /* 0x3000000cff0c7230 */ /* 0x000fc40000004100 */
[-C--:B------:R-:W-:Y:S01]  /*4fe0*/  FFMA.FTZ R103, R55, R39.reuse, -R103 ;  /* 0x0000002737677223 */ /* 0x080fe20000010867 */
[----:B------:R-:W-:Y:S02]  /*4ff0*/  HADD2.F32 R55, -RZ, R110.H1_H1 ;  /* 0x3000006eff377230 */ /* 0x000fe40000004100 */
[----:B------:R-:W-:Y:S01]  /*5000*/  FFMA.FTZ R105, R37, R39, R105 ;  /* 0x0000002725697223 */ /* 0x000fe20000010069 */
[-C--:B------:R-:W-:Y:S01]  /*5010*/  FMUL.FTZ R37, R52, R36.reuse ;  /* 0x0000002434257220 */ /* 0x080fe20000410000 */
[C---:B------:R-:W-:Y:S01]  /*5020*/  FMUL.FTZ R36, R12.reuse, R36 ;  /* 0x000000240c247220 */ /* 0x040fe20000410000 */
[----:B------:R-:W-:Y:S01]  /*5030*/  HADD2.F32 R39, -RZ, R14.H0_H0 ;  /* 0x2000000eff277230 */ /* 0x000fe20000004100 */
[----:B------:R-:W-:Y:S01]  /*5040*/  F2FP.F16.F32.PACK_AB R102, R15, R102 ;  /* 0x000000660f66723e */ /* 0x000fe200000000ff */
[-C--:B------:R-:W-:Y:S01]  /*5050*/  FFMA.FTZ R12, R12, R32.reuse, -R37 ;  /* 0x000000200c0c7223 */ /* 0x080fe20000010825 */
[----:B------:R-:W-:Y:S01]  /*5060*/  FFMA.FTZ R32, R52, R32, R36 ;  /* 0x0000002034207223 */ /* 0x000fe20000010024 */
[----:B------:R-:W-:-:S02]  /*5070*/  HADD2.F32 R36, -RZ, R54.H0_H0 ;  /* 0x20000036ff247230 */ /* 0x000fc40000004100 */
[----:B------:R-:W-:Y:S01]  /*5080*/  HADD2.F32 R54, -RZ, R54.H1_H1 ;  /* 0x30000036ff367230 */ /* 0x000fe20000004100 */
[----:B------:R-:W-:Y:S01]  /*5090*/  F2FP.F16.F32.PACK_AB R12, R12, R103 ;  /* 0x000000670c0c723e */ /* 0x000fe200000000ff */
[----:B------:R-:W-:Y:S02]  /*50a0*/  HADD2.F32 R14, -RZ, R14.H1_H1 ;  /* 0x3000000eff0e7230 */ /* 0x000fe40000004100 */
[-C--:B------:R-:W-:Y:S01]  /*50b0*/  FMUL.FTZ R52, R36, R55.reuse ;  /* 0x0000003724347220 */ /* 0x080fe20000410000 */
[----:B------:R-:W-:Y:S02]  /*50c0*/  HADD2.F32 R37, -RZ, R110.H0_H0 ;  /* 0x2000006eff257230 */ /* 0x000fe40000004100 */
[-C--:B------:R-:W-:Y:S01]  /*50d0*/  FMUL.FTZ R35, R54, R38.reuse ;  /* 0x0000002636237220 */ /* 0x080fe20000410000 */
[C---:B------:R-:W-:Y:S01]  /*50e0*/  FMUL.FTZ R55, R39.reuse, R55 ;  /* 0x0000003727377220 */ /* 0x040fe20000410000 */
[----:B------:R-:W-:Y:S01]  /*50f0*/  FMUL.FTZ R38, R14, R38 ;  /* 0x000000260e267220 */ /* 0x000fe20000410000 */
[----:B------:R-:W-:Y:S01]  /*5100*/  F2FP.F16.F32.PACK_AB R32, R32, R105 ;  /* 0x000000692020723e */ /* 0x000fe200000000ff */
[-C--:B------:R-:W-:Y:S01]  /*5110*/  FFMA.FTZ R52, R39, R37.reuse, -R52 ;  /* 0x0000002527347223 */ /* 0x080fe20000010834 */
[----:B------:R-:W-:Y:S01]  /*5120*/  FFMA.FTZ R55, R36, R37, R55 ;  /* 0x0000002524377223 */ /* 0x000fe20000010037 */
[-C--:B------:R-:W-:Y:S01]  /*5130*/  FFMA.FTZ R38, R54, R34.reuse, R38 ;  /* 0x0000002236267223 */ /* 0x080fe20000010026 */
[----:B------:R-:W-:Y:S01]  /*5140*/  FFMA.FTZ R35, R14, R34, -R35 ;  /* 0x000000220e237223 */ /* 0x000fe20000010823 */
[----:B------:R-:W-:-:S03]  /*5150*/  IMAD.MOV.U32 R15, RZ, RZ, R33 ;  /* 0x000000ffff0f7224 */ /* 0x000fc600078e0021 */
[----:B------:R-:W-:Y:S02]  /*5160*/  F2FP.F16.F32.PACK_AB R55, R38, R55 ;  /* 0x000000372637723e */ /* 0x000fe400000000ff */
[----:B------:R-:W-:Y:S01]  /*5170*/  F2FP.F16.F32.PACK_AB R35, R35, R52 ;  /* 0x000000342323723e */ /* 0x000fe200000000ff */
[----:B------:R-:W-:Y:S02]  /*5180*/  IMAD.MOV.U32 R52, RZ, RZ, R32 ;  /* 0x000000ffff347224 */ /* 0x000fe400078e0020 */
[----:B------:R-:W-:Y:S02]  /*5190*/  IMAD.MOV.U32 R54, RZ, RZ, R55 ;  /* 0x000000ffff367224 */ /* 0x000fe400078e0037 */
[----:B------:R-:W-:Y:S02]  /*51a0*/  IMAD.MOV.U32 R14, RZ, RZ, R35 ;  /* 0x000000ffff0e7224 */ /* 0x000fe400078e0023 */
[----:B------:R-:W-:-:S07]  /*51b0*/  IMAD.MOV.U32 R55, RZ, RZ, R102 ;  /* 0x000000ffff377224 */ /* 0x000fce00078e0066 */
.L_x_1467:
[----:B------:R-:W-:Y:S05]  /*51c0*/  BSYNC B2 ;  /* 0x0000000000027941 */ /* 0x000fea0003800000 */
.L_x_1466:
        /* <DEDUP_REMOVED lines=8> */
.L_x_1465:
[----:B------:R-:W-:Y:S05]  /*5250*/  BSYNC B1 ;  /* 0x0000000000017941 */ /* 0x000fea0003800000 */
.L_x_1464:
[----:B------:R-:W-:-:S03]  /*5260*/  UMOV UR4, 0xffffffff ;  /* 0xffffffff00047882 */ /* 0x000fc60000000000 */
[----:B------:R-:W-:Y:S05]  /*5270*/  BRA.DIV UR4, `(.L_x_1468) ;  /* 0x0000017e04707947 */ /* 0x000fea000b800000 */
[----:B0-----:R-:W0:Y:S04]  /*5280*/  SHFL.IDX PT, R97, R97, 0x1, 0x1c1f ;  /* 0x003c1f0061617f89 */ /* 0x001e2800000e0000 */
[----:B------:R-:W0:Y:S02]  /*5290*/  SHFL.IDX PT, R94, R94, 0x1, 0x1c1f ;  /* 0x003c1f005e5e7f89 */ /* 0x000e2400000e0000 */
.L_x_1722:
[----:B---3--:R-:W-:-:S04]  /*52a0*/  IADD3 R11, R200, 0x40, RZ ;  /* 0x00000040c80b7810 */ /* 0x008fc80007ffe0ff */
[----:B------:R-:W-:-:S13]  /*52b0*/  ISETP.GE.OR P4, PT, R11, R92, P1 ;  /* 0x0000005c0b00720c */ /* 0x000fda0000f86670 */
[----:B------:R-:W-:Y:S05]  /*52c0*/  @P4 BRA `(.L_x_1453) ;  /* 0x0000000800e84947 */ /* 0x000fea0003800000 */
[----:B----4-:R-:W3:Y:S01]  /*52d0*/  LDL R13, [R1+0x5c] ;  /* 0x00005c00010d7983 */ /* 0x010ee20000100800 */
[----:B------:R-:W-:Y:S01]  /*52e0*/  SEL R96, R78, R96, !P0 ;  /* 0x000000604e607207 */ /* 0x000fe20004000000 */
[C---:B------:R-:W-:Y:S01]  /*52f0*/  VIADD R14, R200.reuse, 0x40 ;  /* 0x00000040c80e7836 */ /* 0x040fe20000000000 */
        /* <DEDUP_REMOVED lines=15> */
[----:B---3--:R-:W-:Y:S02]  /*53f0*/  IMAD.IADD R13, R13, 0x1, R12 ;  /* 0x000000010d0d7824 */ /* 0x008fe400078e020c */
[C---:B------:R-:W-:Y:S02]  /*5400*/  IMAD R12, R18.reuse, 0x1800, R65 ;  /* 0x00001800120c7824 */ /* 0x040fe400078e0241 */
[----:B------:R-:W-:Y:S02]  /*5410*/  IMAD R32, R18, 0x1800, R13 ;  /* 0x0000180012207824 */ /* 0x000fe400078e020d */
[--C-:B------:R-:W-:Y:S02]  /*5420*/  IMAD R12, R12, 0x2, R19.reuse ;  /* 0x000000020c0c7824 */ /* 0x100fe400078e0213 */
[----:B------:R-:W-:-:S04]  /*5430*/  IMAD R32, R32, 0x2, R19 ;  /* 0x0000000220207824 */ /* 0x000fc800078e0213 */
[----:B------:R-:W0:Y:S04]  /*5440*/  LDS.128 R12, [R12+0x1c400] ;  /* 0x01c400000c0c7984 */ /* 0x000e280000000c00 */
[----:B------:R-:W3:Y:S01]  /*5450*/  LDS.128 R32, [R32+0x1c400] ;  /* 0x01c4000020207984 */ /* 0x000ee20000000c00 */
[----:B------:R-:W-:Y:S05]  /*5460*/  @P2 BRA `(.L_x_1470) ;  /* 0x0000000400542947 */ /* 0x000fea0003800000 */
[--C-:B------:R-:W-:Y:S01]  /*5470*/  SHF.R.U64 R38, R40, 0x10, R41.reuse ;  /* 0x0000001028267819 */ /* 0x100fe20000001229 */
[----:B------:R-:W-:Y:S01]  /*5480*/  HADD2.F32 R52, -RZ, R107.H1_H1 ;  /* 0x3000006bff347230 */ /* 0x000fe20000004100 */
[----:B------:R-:W-:Y:S01]  /*5490*/  SHF.R.U32.HI R40, RZ, 0x10, R41 ;  /* 0x00000010ff287819 */ /* 0x000fe20000011629 */
[----:B0-----:R-:W-:Y:S01]  /*54a0*/  HADD2.F32 R53, -RZ, R13.H0_H0 ;  /* 0x2000000dff357230 */ /* 0x001fe20000004100 */
[--C-:B------:R-:W-:Y:S01]  /*54b0*/  SHF.R.U64 R41, R42, 0x10, R43.reuse ;  /* 0x000000102a297819 */ /* 0x100fe2000000122b */
[----:B---3--:R-:W-:Y:S01]  /*54c0*/  HADD2.F32 R54, -RZ, R33.H1_H1 ;  /* 0x30000021ff367230 */ /* 0x008fe20000004100 */
[----:B------:R-:W-:Y:S01]  /*54d0*/  SHF.R.U32.HI R42, RZ, 0x10, R43 ;  /* 0x00000010ff2a7819 */ /* 0x000fe2000001162b */
[----:B------:R-:W-:Y:S01]  /*54e0*/  HADD2.F32 R13, -RZ, R13.H1_H1 ;  /* 0x3000000dff0d7230 */ /* 0x000fe20000004100 */
[----:B------:R-:W-:Y:S01]  /*54f0*/  SHF.R.U64 R39, R44, 0x10, R45 ;  /* 0x000000102c277819 */ /* 0x000fe2000000122d */
[----:B------:R-:W-:Y:S01]  /*5500*/  HADD2.F32 R40, -RZ, R40.H0_H0 ;  /* 0x20000028ff287230 */ /* 0x000fe20000004100 */
[----:B------:R-:W-:-:S02]  /*5510*/  SHF.R.U64 R43, R46, 0x10, R47 ;  /* 0x000000102e2b7819 */ /* 0x000fc4000000122f */
[----:B------:R-:W-:Y:S01]  /*5520*/  SHF.R.U32.HI R44, RZ, 0x10, R45 ;  /* 0x00000010ff2c7819 */ /* 0x000fe2000001162d */
[----:B------:R-:W-:Y:S01]  /*5530*/  HADD2.F32 R45, -RZ, R109.H1_H1 ;  /* 0x3000006dff2d7230 */ /* 0x000fe20000004100 */
[----:B------:R-:W-:Y:S01]  /*5540*/  SHF.R.U32.HI R46, RZ, 0x10, R47 ;  /* 0x00000010ff2e7819 */ /* 0x000fe2000001162f */
[----:B------:R-:W-:Y:S02]  /*5550*/  HADD2.F32 R47, -RZ, R33.H0_H0 ;  /* 0x20000021ff2f7230 */ /* 0x000fe40000004100 */
[----:B------:R-:W-:Y:S02]  /*5560*/  HADD2.F32 R44, -RZ, R44.H0_H0 ;  /* 0x2000002cff2c7230 */ /* 0x000fe40000004100 */
[----:B------:R-:W-:Y:S02]  /*5570*/  HADD2.F32 R46, -RZ, R46.H0_H0 ;  /* 0x2000002eff2e7230 */ /* 0x000fe40000004100 */
[-C--:B------:R-:W-:Y:S01]  /*5580*/  FMUL.FTZ R33, R47, R45.reuse ;  /* 0x0000002d2f217220 */ /* 0x080fe20000410000 */
[----:B------:R-:W-:Y:S01]  /*5590*/  FMUL.FTZ R45, R53, R45 ;  /* 0x0000002d352d7220 */ /* 0x000fe20000410000 */
[----:B------:R-:W-:-:S02]  /*55a0*/  HADD2.F32 R39, -RZ, R39.H0_H0 ;  /* 0x20000027ff277230 */ /* 0x000fc40000004100 */
[----:B------:R-:W-:Y:S01]  /*55b0*/  FFMA.FTZ R33, R53, R52, -R33 ;  /* 0x0000003435217223 */ /* 0x000fe20000010821 */
[C---:B------:R-:W-:Y:S01]  /*55c0*/  FMUL.FTZ R53, R54.reuse, R44 ;  /* 0x0000002c36357220 */ /* 0x040fe20000410000 */
[----:B------:R-:W-:Y:S01]  /*55d0*/  FFMA.FTZ R45, R47, R52, R45 ;  /* 0x000000342f2d7223 */ /* 0x000fe2000001002d */
[C---:B------:R-:W-:Y:S01]  /*55e0*/  FMUL.FTZ R44, R13.reuse, R44 ;  /* 0x0000002c0d2c7220 */ /* 0x040fe20000410000 */
[--C-:B------:R-:W-:Y:S02]  /*55f0*/  HADD2.F32 R47, -RZ, R35.reuse.H0_H0 ;  /* 0x20000023ff2f7230 */ /* 0x100fe40000004100 */
[-C--:B------:R-:W-:Y:S01]  /*5600*/  FFMA.FTZ R53, R13, R40.reuse, -R53 ;  /* 0x000000280d357223 */ /* 0x080fe20000010835 */
[----:B------:R-:W-:Y:S02]  /*5610*/  HADD2.F32 R52, -RZ, R35.H1_H1 ;  /* 0x30000023ff347230 */ /* 0x000fe40000004100 */
[----:B------:R-:W-:Y:S01]  /*5620*/  FFMA.FTZ R44, R54, R40, R44 ;  /* 0x00000028362c7223 */ /* 0x000fe2000001002c */
[----:B------:R-:W-:-:S02]  /*5630*/  HADD2.F32 R13, -RZ, R108.H1_H1 ;  /* 0x3000006cff0d7230 */ /* 0x000fc40000004100 */
[--C-:B------:R-:W-:Y:S01]  /*5640*/  HADD2.F32 R35, -RZ, R15.reuse.H0_H0 ;  /* 0x2000000fff237230 */ /* 0x100fe20000004100 */
[----:B------:R-:W-:Y:S01]  /*5650*/  F2FP.F16.F32.PACK_AB R33, R53, R33 ;  /* 0x000000213521723e */ /* 0x000fe200000000ff */
[----:B------:R-:W-:Y:S02]  /*5660*/  HADD2.F32 R54, -RZ, R42.H0_H0 ;  /* 0x2000002aff367230 */ /* 0x000fe40000004100 */
[-C--:B------:R-:W-:Y:S01]  /*5670*/  FMUL.FTZ R42, R47, R13.reuse ;  /* 0x0000000d2f2a7220 */ /* 0x080fe20000410000 */
[----:B------:R-:W-:Y:S02]  /*5680*/  HADD2.F32 R40, -RZ, R106.H1_H1 ;  /* 0x3000006aff287230 */ /* 0x000fe40000004100 */
[----:B------:R-:W-:Y:S01]  /*5690*/  FMUL.FTZ R55, R35, R13 ;  /* 0x0000000d23377220 */ /* 0x000fe20000410000 */
[----:B------:R-:W-:Y:S02]  /*56a0*/  HADD2.F32 R15, -RZ, R15.H1_H1 ;  /* 0x3000000fff0f7230 */ /* 0x000fe40000004100 */
[----:B------:R-:W-:Y:S01]  /*56b0*/  FMUL.FTZ R13, R52, R46 ;  /* 0x0000002e340d7220 */ /* 0x000fe20000410000 */
[----:B------:R-:W-:-:S02]  /*56c0*/  HADD2.F32 R43, -RZ, R43.H0_H0 ;  /* 0x2000002bff2b7230 */ /* 0x000fc40000004100 */
[-C--:B------:R-:W-:Y:S01]  /*56d0*/  FFMA.FTZ R42, R35, R40.reuse, -R42 ;  /* 0x00000028232a7223 */ /* 0x080fe2000001082a */
[----:B------:R-:W-:Y:S01]  /*56e0*/  FFMA.FTZ R55, R47, R40, R55 ;  /* 0x000000282f377223 */ /* 0x000fe20000010037 */
[C---:B------:R-:W-:Y:S01]  /*56f0*/  FMUL.FTZ R46, R15.reuse, R46 ;  /* 0x0000002e0f2e7220 */ /* 0x040fe20000410000 */
[-C--:B------:R-:W-:Y:S01]  /*5700*/  FFMA.FTZ R13, R15, R54.reuse, -R13 ;  /* 0x000000360f0d7223 */ /* 0x080fe2000001080d */
[----:B------:R-:W-:Y:S01]  /*5710*/  HADD2.F32 R15, -RZ, R109.H0_H0 ;  /* 0x2000006dff0f7230 */ /* 0x000fe20000004100 */
[----:B------:R-:W-:Y:S01]  /*5720*/  F2FP.F16.F32.PACK_AB R44, R44, R45 ;  /* 0x0000002d2c2c723e */ /* 0x000fe200000000ff */
[----:B------:R-:W-:Y:S02]  /*5730*/  HADD2.F32 R47, -RZ, R32.H0_H0 ;  /* 0x20000020ff2f7230 */ /* 0x000fe40000004100 */
[----:B------:R-:W-:Y:S01]  /*5740*/  FFMA.FTZ R46, R52, R54, R46 ;  /* 0x00000036342e7223 */ /* 0x000fe2000001002e */
[----:B------:R-:W-:Y:S01]  /*5750*/  HADD2.F32 R40, -RZ, R12.H0_H0 ;  /* 0x2000000cff287230 */ /* 0x000fe20000004100 */
[----:B------:R-:W-:Y:S01]  /*5760*/  F2FP.F16.F32.PACK_AB R42, R13, R42 ;  /* 0x0000002a0d2a723e */ /* 0x000fe200000000ff */
[----:B------:R-:W-:-:S02]  /*5770*/  HADD2.F32 R32, -RZ, R32.H1_H1 ;  /* 0x30000020ff207230 */ /* 0x000fc40000004100 */
[----:B------:R-:W-:Y:S02]  /*5780*/  HADD2.F32 R52, -RZ, R38.H0_H0 ;  /* 0x20000026ff347230 */ /* 0x000fe40000004100 */
[CC--:B------:R-:W-:Y:S01]  /*5790*/  FMUL.FTZ R38, R47.reuse, R15.reuse ;  /* 0x0000000f2f267220 */ /* 0x0c0fe20000410000 */
[----:B------:R-:W-:Y:S02]  /*57a0*/  HADD2.F32 R35, -RZ, R107.H0_H0 ;  /* 0x2000006bff237230 */ /* 0x000fe40000004100 */
[----:B------:R-:W-:Y:S01]  /*57b0*/  FMUL.FTZ R54, R40, R15 ;  /* 0x0000000f28367220 */ /* 0x000fe20000410000 */
[----:B------:R-:W-:Y:S02]  /*57c0*/  HADD2.F32 R12, -RZ, R12.H1_H1 ;  /* 0x3000000cff0c7230 */ /* 0x000fe40000004100 */
[----:B------:R-:W-:Y:S01]  /*57d0*/  FMUL.FTZ R15, R32, R39 ;  /* 0x00000027200f7220 */ /* 0x000fe20000410000 */
[----:B------:R-:W-:Y:S02]  /*57e0*/  IMAD.MOV.U32 R13, RZ, RZ, R33 ;  /* 0x000000ffff0d7224 */ /* 0x000fe400078e0021 */
[-C--:B------:R-:W-:Y:S01]  /*57f0*/  FFMA.FTZ R38, R40, R35.reuse, -R38 ;  /* 0x0000002328267223 */ /* 0x080fe20000010826 */
[----:B------:R-:W-:Y:S01]  /*5800*/  FFMA.FTZ R54, R47, R35, R54 ;  /* 0x000000232f367223 */ /* 0x000fe20000010036 */
[C---:B------:R-:W-:Y:S01]  /*5810*/  FMUL.FTZ R39, R12.reuse, R39 ;  /* 0x000000270c277220 */ /* 0x040fe20000410000 */
[----:B------:R-:W-:Y:S01]  /*5820*/  FFMA.FTZ R15, R12, R52, -R15 ;  /* 0x000000340c0f7223 */ /* 0x000fe2000001080f */
[----:B------:R-:W-:-:S02]  /*5830*/  HADD2.F32 R12, -RZ, R108.H0_H0 ;  /* 0x2000006cff0c7230 */ /* 0x000fc40000004100 */
[----:B------:R-:W-:Y:S02]  /*5840*/  HADD2.F32 R40, -RZ, R34.H0_H0 ;  /* 0x20000022ff287230 */ /* 0x000fe40000004100 */
[----:B------:R-:W-:Y:S01]  /*5850*/  FFMA.FTZ R39, R32, R52, R39 ;  /* 0x0000003420277223 */ /* 0x000fe20000010027 */
[----:B------:R-:W-:Y:S02]  /*5860*/  HADD2.F32 R35, -RZ, R14.H0_H0 ;  /* 0x2000000eff237230 */ /* 0x000fe40000004100 */
[----:B------:R-:W-:Y:S02]  /*5870*/  HADD2.F32 R34, -RZ, R34.H1_H1 ;  /* 0x30000022ff227230 */ /* 0x000fe40000004100 */
[----:B------:R-:W-:Y:S02]  /*5880*/  HADD2.F32 R14, -RZ, R14.H1_H1 ;  /* 0x3000000eff0e7230 */ /* 0x000fe40000004100 */
[----:B------:R-:W-:Y:S01]  /*5890*/  FMUL.FTZ R52, R35, R12 ;  /* 0x0000000c23347220 */ /* 0x000fe20000410000 */
[----:B------:R-:W-:-:S02]  /*58a0*/  HADD2.F32 R47, -RZ, R41.H0_H0 ;  /* 0x20000029ff2f7230 */ /* 0x000fc40000004100 */
[----:B------:R-:W-:Y:S01]  /*58b0*/  FMUL.FTZ R41, R40, R12 ;  /* 0x0000000c28297220 */ /* 0x000fe20000410000 */
[----:B------:R-:W-:Y:S02]  /*58c0*/  HADD2.F32 R32, -RZ, R106.H0_H0 ;  /* 0x2000006aff207230 */ /* 0x000fe40000004100 */
[-C--:B------:R-:W-:Y:S01]  /*58d0*/  FMUL.FTZ R12, R34, R43.reuse ;  /* 0x0000002b220c7220 */ /* 0x080fe20000410000 */
[C---:B------:R-:W-:Y:S01]  /*58e0*/  FMUL.FTZ R43, R14.reuse, R43 ;  /* 0x0000002b0e2b7220 */ /* 0x040fe20000410000 */
[----:B------:R-:W-:Y:S01]  /*58f0*/  F2FP.F16.F32.PACK_AB R39, R39, R54 ;  /* 0x000000362727723e */ /* 0x000fe200000000ff */
[----:B------:R-:W-:Y:S02]  /*5900*/  IMAD.MOV.U32 R33, RZ, RZ, R44 ;  /* 0x000000ffff217224 */ /* 0x000fe400078e002c */
[-C--:B------:R-:W-:Y:S01]  /*5910*/  FFMA.FTZ R41, R35, R32.reuse, -R41 ;  /* 0x0000002023297223 */ /* 0x080fe20000010829 */
[-C--:B------:R-:W-:Y:S01]  /*5920*/  FFMA.FTZ R12, R14, R47.reuse, -R12 ;  /* 0x0000002f0e0c7223 */ /* 0x080fe2000001080c */
[----:B------:R-:W-:Y:S01]  /*5930*/  FFMA.FTZ R52, R40, R32, R52 ;  /* 0x0000002028347223 */ /* 0x000fe20000010034 */
[----:B------:R-:W-:Y:S01]  /*5940*/  FFMA.FTZ R43, R34, R47, R43 ;  /* 0x0000002f222b7223 */ /* 0x000fe2000001002b */
[----:B------:R-:W-:Y:S01]  /*5950*/  F2FP.F16.F32.PACK_AB R32, R15, R38 ;  /* 0x000000260f20723e */ /* 0x000fe200000000ff */
[----:B------:R-:W-:Y:S01]  /*5960*/  IMAD.MOV.U32 R15, RZ, RZ, R42 ;  /* 0x000000ffff0f7224 */ /* 0x000fe200078e002a */
[----:B------:R-:W-:-:S02]  /*5970*/  F2FP.F16.F32.PACK_AB R14, R12, R41 ;  /* 0x000000290c0e723e */ /* 0x000fc400000000ff */
[----:B------:R-:W-:Y:S01]  /*5980*/  MOV R12, R32 ;  /* 0x00000020000c7202 */ /* 0x000fe20000000f00 */
[----:B------:R-:W-:Y:S01]  /*5990*/  IMAD.MOV.U32 R32, RZ, RZ, R39 ;  /* 0x000000ffff207224 */ /* 0x000fe200078e0027 */
[----:B------:R-:W-:Y:S02]  /*59a0*/  F2FP.F16.F32.PACK_AB R35, R46, R55 ;  /* 0x000000372e23723e */ /* 0x000fe400000000ff */
[----:B------:R-:W-:-:S07]  /*59b0*/  F2FP.F16.F32.PACK_AB R34, R43, R52 ;  /* 0x000000342b22723e */ /* 0x000fce00000000ff */
.L_x_1470:
[----:B------:R-:W-:Y:S05]  /*59c0*/  BSYNC B1 ;  /* 0x0000000000017941 */ /* 0x000fea0003800000 */
.L_x_1469:
[----:B------:R-:W-:Y:S01]  /*59d0*/  ISETP.GE.AND P2, PT, R11, R95, PT ;  /* 0x0000005f0b00720c */ /* 0x000fe20003f46270 */
[----:B0-----:R0:W-:Y:S02]  /*59e0*/  ST.E.128 desc[UR60][R36.64], R12 ;  /* 0x0000000c24007985 */ /* 0x0011e4000c101d3c */
[----:B0-----:R-:W-:Y:S02]  /*59f0*/  IMAD.MOV.U32 R12, RZ, RZ, R94 ;  /* 0x000000ffff0c7224 */ /* 0x001fe400078e005e */
[----:B------:R-:W-:-:S08]  /*5a00*/  IMAD.MOV.U32 R13, RZ, RZ, R97 ;  /* 0x000000ffff0d7224 */ /* 0x000fd000078e0061 */
[----:B------:R-:W-:Y:S05]  /*5a10*/  @P2 BRA `(.L_x_1453) ;  /* 0x0000000400142947 */ /* 0x000fea0003800000 */
[----:B------:R-:W-:-:S05]  /*5a20*/  IMAD.WIDE R12, R11, 0x2, R12 ;  /* 0x000000020b0c7825 */ /* 0x000fca00078e020c */
[----:B---3--:R0:W-:Y:S01]  /*5a30*/  ST.E.128 desc[UR60][R12.64], R32 ;  /* 0x000000200c007985 */ /* 0x0081e2000c101d3c */
[----:B------:R-:W-:Y:S05]  /*5a40*/  BRA `(.L_x_1453) ;  /* 0x0000000400087947 */ /* 0x000fea0003800000 */
.L_x_1434:
[----:B------:R-:W-:-:S13]  /*5a50*/  ISETP.NE.AND P3, PT, R206, 0x3, PT ;  /* 0x00000003ce00780c */ /* 0x000fda0003f65270 */
[----:B------:R-:W-:Y:S05]  /*5a60*/  @!P3 BRA `(.L_x_1471) ;  /* 0x000000000004b947 */ /* 0x000fea0003800000 */
[----:B------:R-:W-:Y:S01]  /*5a70*/  BPT.TRAP 0x1 ;  /* 0x000000040000795c */ /* 0x000fe20000300000 */
.L_x_1471:
[----:B------:R-:W-:Y:S01]  /*5a80*/  IMAD R0, R18, 0x8, R19 ;  /* 0x0000000812007824 */ /* 0x000fe200078e0213 */
[----:B------:R-:W-:Y:S01]  /*5a90*/  SHF.L.U32 R93, R204, 0x1f, RZ ;  /* 0x0000001fcc5d7819 */ /* 0x000fe200000006ff */
[----:B------:R-:W-:Y:S01]  /*5aa0*/  BSSY B1, `(.L_x_1472) ;  /* 0x0000004000017945 */ /* 0x000fe20003800000 */
[----:B------:R-:W-:Y:S02]  /*5ab0*/  SHF.R.S32.HI R90, RZ, 0x1f, R89 ;  /* 0x0000001fff5a7819 */ /* 0x000fe40000011459 */
[----:B------:R-:W1:Y:S02]  /*5ac0*/  SYNCS.PHASECHK.TRANS64.TRYWAIT P2, [R0+URZ+0x32490], R93 ;  /* 0x0324905d000075a7 */ /* 0x000e64000804017f */
[----:B-1----:R-:W-:Y:S05]  /*5ad0*/  @!P2 BRA `(.L_x_1473) ;  /* 0x0000017400a4a947 */ /* 0x002fea0003800000 */
.L_x_1723:
[----:B------:R-:W-:Y:S05]  /*5ae0*/  BSYNC B1 ;  /* 0x0000000000017941 */ /* 0x000fea0003800000 */
.L_x_1472:
        /* <DEDUP_REMOVED lines=14> */
[----:B------:R-:W-:Y:S01]  /*5bd0*/  IMAD.IADD R38, R92, 0x1, -R200 ;  /* 0x000000015c267824 */ /* 0x000fe200078e0ac8 */
[----:B------:R-:W-:-:S03]  /*5be0*/  IADD3 R13, R13, R15, RZ ;  /* 0x0000000f0d0d7210 */ /* 0x000fc60007ffe0ff */
        /* <DEDUP_REMOVED lines=9> */
.L_x_1727:
[----:B------:R-:W-:Y:S04]  /*5c80*/  BSSY B1, `(.L_x_1475) ;  /* 0x000000d000017945 */ /* 0x000fe80003800000 */
[----:B------:R-:W-:Y:S05]  /*5c90*/  @!P2 BRA `(.L_x_1476) ;  /* 0x00000000002ca947 */ /* 0x000fea0003800000 */
[----:B------:R-:W-:Y:S02]  /*5ca0*/  ULDC UR4, c[0x0][0x2f4] ;  /* 0x0000bd0000047ab9 */ /* 0x000fe40000000800 */
[----:B------:R-:W-:-:S13]  /*5cb0*/  ISETP.GE.AND P2, PT, R16, UR4, PT ;  /* 0x0000000410007c0c */ /* 0x000fda000bf46270 */
[----:B---3--:R-:W-:-:S04]  /*5cc0*/  @!P2 LEA R34, P4, R16, R14, 0x1 ;  /* 0x0000000e1022a211 */ /* 0x008fc800078808ff */
[----:B--2---:R-:W-:Y:S02]  /*5cd0*/  @!P2 LEA.HI.X R35, R16, R33, R17, 0x1, P4 ;  /* 0x000000211023a211 */ /* 0x004fe400020f0c11 */
[----:B------:R-:W-:-:S13]  /*5ce0*/  ISETP.GE.AND P4, PT, R2, UR4, PT ;  /* 0x0000000402007c0c */ /* 0x000fda000bf86270 */
[C---:B------:R-:W-:Y:S02]  /*5cf0*/  @!P4 LEA R32, P5, R2.reuse, R14, 0x1 ;  /* 0x0000000e0220c211 */ /* 0x040fe400078a08ff */
[----:B------:R-:W2:Y:S02]  /*5d00*/  @!P2 LDS.128 R12, [R98] ;  /* 0x00000000620ca984 */ /* 0x000ea40000000c00 */
[----:B------:R-:W-:Y:S02]  /*5d10*/  @!P4 LEA.HI.X R33, R2, R33, R203, 0x1, P5 ;  /* 0x000000210221c211 */ /* 0x000fe400028f0ccb */
[----:B--2---:R-:W-:Y:S04]  /*5d20*/  @!P2 ST.E.128 desc[UR60][R34.64], R12 ;  /* 0x0000000c2200a985 */ /* 0x004fe8000c101d3c */
[----:B------:R-:W2:Y:S04]  /*5d30*/  @!P4 LDS.128 R12, [R96] ;  /* 0x00000000600cc984 */ /* 0x000ea80000000c00 */
[----:B--2---:R4:W-:Y:S02]  /*5d40*/  @!P4 ST.E.128 desc[UR60][R32.64], R12 ;  /* 0x0000000c2000c985 */ /* 0x0049e4000c101d3c */
.L_x_1476:
[----:B------:R-:W-:Y:S05]  /*5d50*/  BSYNC B1 ;  /* 0x0000000000017941 */ /* 0x000fea0003800000 */
.L_x_1475:
[----:B------:R-:W-:-:S03]  /*5d60*/  UMOV UR4, 0xffffffff ;  /* 0xffffffff00047882 */ /* 0x000fc60000000000 */
[----:B------:R-:W-:Y:S05]  /*5d70*/  BRA.DIV UR4, `(.L_x_1477) ;  /* 0x0000017604587947 */ /* 0x000fea000b800000 */
[----:B--2-4-:R2:W4:Y:S04]  /*5d80*/  SHFL.IDX PT, R33, R37, 0x1, 0x1c1f ;  /* 0x003c1f0025217f89 */ /* 0x01452800000e0000 */
[----:B---3--:R2:W3:Y:S02]  /*5d90*/  SHFL.IDX PT, R14, R36, 0x1, 0x1c1f ;  /* 0x003c1f00240e7f89 */ /* 0x0084e400000e0000 */
.L_x_1731:
[----:B------:R-:W-:-:S13]  /*5da0*/  ISETP.GE.AND P2, PT, R38, 0x41, PT ;  /* 0x000000412600780c */ /* 0x000fda0003f46270 */
[----:B------:R-:W-:Y:S05]  /*5db0*/  @!P2 BRA `(.L_x_1453) ;  /* 0x00000000002ca947 */ /* 0x000fea0003800000 */
[----:B------:R-:W-:Y:S02]  /*5dc0*/  ULDC UR4, c[0x0][0x2f4] ;  /* 0x0000bd0000047ab9 */ /* 0x000fe40000000800 */
[----:B------:R-:W-:-:S13]  /*5dd0*/  ISETP.GE.AND P2, PT, R16, UR4, PT ;  /* 0x0000000410007c0c */ /* 0x000fda000bf46270 */
[----:B---3--:R-:W-:-:S04]  /*5de0*/  @!P2 LEA R34, P4, R16, R14, 0x1 ;  /* 0x0000000e1022a211 */ /* 0x008fc800078808ff */
[----:B----4-:R-:W-:Y:S02]  /*5df0*/  @!P2 LEA.HI.X R35, R16, R33, R17, 0x1, P4 ;  /* 0x000000211023a211 */ /* 0x010fe400020f0c11 */
[----:B------:R-:W-:-:S13]  /*5e00*/  ISETP.GE.AND P4, PT, R2, UR4, PT ;  /* 0x0000000402007c0c */ /* 0x000fda000bf86270 */
[C---:B------:R-:W-:Y:S02]  /*5e10*/  @!P4 LEA R32, P5, R2.reuse, R14, 0x1 ;  /* 0x0000000e0220c211 */ /* 0x040fe400078a08ff */
[----:B------:R-:W3:Y:S02]  /*5e20*/  @!P2 LDS.128 R12, [R98+0x2000] ;  /* 0x00200000620ca984 */ /* 0x000ee40000000c00 */
[----:B------:R-:W-:Y:S02]  /*5e30*/  @!P4 LEA.HI.X R33, R2, R33, R203, 0x1, P5 ;  /* 0x000000210221c211 */ /* 0x000fe400028f0ccb */
[----:B---3--:R-:W-:Y:S04]  /*5e40*/  @!P2 ST.E.128 desc[UR60][R34.64], R12 ;  /* 0x0000000c2200a985 */ /* 0x008fe8000c101d3c */
[----:B------:R-:W3:Y:S04]  /*5e50*/  @!P4 LDS.128 R12, [R96+0x2000] ;  /* 0x00200000600cc984 */ /* 0x000ee80000000c00 */
[----:B---3--:R3:W-:Y:S02]  /*5e60*/  @!P4 ST.E.128 desc[UR60][R32.64], R12 ;  /* 0x0000000c2000c985 */ /* 0x0087e4000c101d3c */
.L_x_1453:
[----:B------:R-:W-:Y:S05]  /*5e70*/  BSYNC B0 ;  /* 0x0000000000007941 */ /* 0x000fea0003800000 */
.L_x_1433:
[----:B---3--:R-:W3:Y:S01]  /*5e80*/  S2R R11, SR_TID.X ;  /* 0x00000000000b7919 */ /* 0x008ee20000002100 */
[----:B------:R-:W-:Y:S01]  /*5e90*/  @!PT LDS RZ, [RZ] ;  /* 0x00000000fffff984 */ /* 0x000fe20000000800 */
[----:B------:R-:W-:Y:S01]  /*5ea0*/  @!PT LDS RZ, [RZ] ;  /* 0x00000000fffff984 */ /* 0x000fe20000000800 */
[----:B------:R-:W-:Y:S01]  /*5eb0*/  @!PT LDS RZ, [RZ] ;  /* 0x00000000fffff984 */ /* 0x000fe20000000800 */
[----:B------:R-:W-:Y:S01]  /*5ec0*/  @!PT LDS RZ, [RZ] ;  /* 0x00000000fffff984 */ /* 0x000fe20000000800 */
[----:B------:R5:W-:Y:S06]  /*5ed0*/  MEMBAR.ALL.CTA ;  /* 0x0000000000007992 */ /* 0x000bec0000008000 */
[----:B-----5:R-:W5:Y:S01]  /*5ee0*/  FENCE.VIEW.ASYNC.S ;  /* 0x00000000000073c6 */ /* 0x020f620000000000 */
[----:B------:R-:W-:Y:S05]  /*5ef0*/  WARPSYNC.ALL ;  /* 0x0000000000007948 */ /* 0x000fea0003800000 */
[----:B------:R-:W-:Y:S01]  /*5f00*/  BSSY B0, `(.L_x_1478) ;  /* 0x0000009000007945 */ /* 0x000fe20003800000 */
[----:B---3--:R-:W-:Y:S01]  /*5f10*/  LOP3.LUT R11, R11, 0x7f, RZ, 0xc0, !PT ;  /* 0x0000007f0b0b7812 */ /* 0x008fe200078ec0ff */
[----:B-----5:R3:W-:Y:S03]  /*5f20*/  BAR.SYNC.DEFER_BLOCKING R87, 0x80 ;  /* 0x000200570000751d */ /* 0x0207e60000010000 */
[----:B------:R-:W-:-:S13]  /*5f30*/  ISETP.NE.AND P2, PT, R11, RZ, PT ;  /* 0x000000ff0b00720c */ /* 0x000fda0003f45270 */
[----:B------:R-:W-:-:S05]  /*5f40*/  @!P2 VIADD R11, R0, 0x324a0 ;  /* 0x000324a0000ba836 */ /* 0x000fca0000000000 */
[----:B------:R-:W-:-:S04]  /*5f50*/  @!P2 PRMT R11, RZ, 0x654, R11 ;  /* 0x00000654ff0ba816 */ /* 0x000fc8000000000b */
[----:B------:R3:W-:Y:S01]  /*5f60*/  @!P2 SYNCS.ARRIVE.TRANS64.RED.A1T0 RZ, [R11+URZ], RZ ;  /* 0x000000ff0bffa9a7 */ /* 0x0007e2000810043f */
[----:B------:R-:W-:Y:S05]  /*5f70*/  @!P3 BRA `(.L_x_1479) ;  /* 0x000000000004b947 */ /* 0x000fea0003800000 */
[----:B------:R-:W-:Y:S01]  /*5f80*/  BPT.TRAP 0x1 ;  /* 0x000000040000795c */ /* 0x000fe20000300000 */
.L_x_1479:
[----:B------:R-:W-:Y:S05]  /*5f90*/  BSYNC B0 ;  /* 0x0000000000007941 */ /* 0x000fea0003800000 */
.L_x_1478:
[----:B------:R-:W5:Y:S01]  /*5fa0*/  SYNCS.PHASECHK.TRANS64.TRYWAIT P3, [R0+URZ+0x324b0], R93 ;  /* 0x0324b05d000075a7 */ /* 0x000f62000806017f */
[----:B------:R-:W-:Y:S04]  /*5fb0*/  BSSY B0, `(.L_x_1480) ;  /* 0x0000002000007945 */ /* 0x000fe80003800000 */
[----:B-----5:R-:W-:Y:S05]  /*5fc0*/  @!P3 BRA `(.L_x_1481) ;  /* 0x00000174000cb947 */ /* 0x020fea0003800000 */
.L_x_1732:
[----:B------:R-:W-:Y:S05]  /*5fd0*/  BSYNC B0 ;  /* 0x0000000000007941 */ /* 0x000fea0003800000 */
.L_x_1480:
[----:B------:R-:W-:Y:S01]  /*5fe0*/  ULDC.64 UR4, c[0x0][0x328] ;  /* 0x0000ca0000047ab9 */ /* 0x000fe20000000a00 */
[----:B------:R-:W-:Y:S01]  /*5ff0*/  ULDC.64 UR6, c[0x0][0x318] ;  /* 0x0000c60000067ab9 */ /* 0x000fe20000000a00 */
[----:B------:R-:W-:Y:S01]  /*6000*/  IMAD R90, R90, UR4, RZ ;  /* 0x000000045a5a7c24 */ /* 0x000fe2000f8e02ff */
[----:B------:R-:W-:Y:S01]  /*6010*/  BSSY B0, `(.L_x_1482) ;  /* 0x0000040000007945 */ /* 0x000fe20003800000 */
[----:B0---4-:R-:W-:-:S04]  /*6020*/  IMAD.WIDE.U32 R12, R89, UR4, RZ ;  /* 0x00000004590c7c25 */ /* 0x011fc8000f8e00ff */
        /* <DEDUP_REMOVED lines=11> */
[----:B---3--:R-:W-:Y:S01]  /*60e0*/  IMAD R11, R201, UR5, R13 ;  /* 0x00000005c90b7c24 */ /* 0x008fe2000f8e020d */
[----:B------:R-:W-:-:S04]  /*60f0*/  LEA R39, P3, R12, UR6, 0x1 ;  /* 0x000000060c277c11 */ /* 0x000fc8000f8608ff */
[----:B------:R-:W-:Y:S01]  /*6100*/  LEA.HI.X R40, R12, UR7, R11, 0x1, P3 ;  /* 0x000000070c287c11 */ /* 0x000fe200098f0c0b */
[----:B------:R-:W-:Y:S01]  /*6110*/  IMAD.IADD R12, R64, 0x1, R38 ;  /* 0x00000001400c7824 */ /* 0x000fe200078e0226 */
[----:B------:R-:W-:Y:S01]  /*6120*/  ISETP.GE.AND P3, PT, R92, 0x1, PT ;  /* 0x000000015c00780c */ /* 0x000fe20003f66270 */
[----:B------:R0:W3:Y:S01]  /*6130*/  SHFL.IDX PT, R42, R39, RZ, 0x1c1f ;  /* 0x001c1fff272a7589 */ /* 0x0000e200000e0000 */
[--C-:B------:R-:W-:Y:S02]  /*6140*/  IMAD R38, R38, 0x2, R25.reuse ;  /* 0x0000000226267824 */ /* 0x100fe400078e0219 */
[----:B------:R-:W-:Y:S01]  /*6150*/  IMAD R11, R12, 0x2, R25 ;  /* 0x000000020c0b7824 */ /* 0x000fe200078e0219 */
[----:B------:R0:W4:Y:S08]  /*6160*/  SHFL.IDX PT, R41, R40, RZ, 0x1c1f ;  /* 0x001c1fff28297589 */ /* 0x00013000000e0000 */
[----:B0-----:R-:W-:Y:S05]  /*6170*/  @!P3 BRA `(.L_x_1483) ;  /* 0x0000000000a4b947 */ /* 0x001fea0003800000 */
[----:B------:R-:W-:Y:S02]  /*6180*/  ISETP.NE.AND P5, PT, R62, RZ, PT ;  /* 0x000000ff3e00720c */ /* 0x000fe40003fa5270 */
[----:B------:R-:W-:Y:S02]  /*6190*/  ISETP.NE.AND P4, PT, R29, RZ, PT ;  /* 0x000000ff1d00720c */ /* 0x000fe40003f85270 */
[----:B------:R-:W-:-:S09]  /*61a0*/  PRMT R43, R83, 0x8880, RZ ;  /* 0x00008880532b7816 */ /* 0x000fd200000000ff */
[----:B------:R-:W0:Y:S01]  /*61b0*/  @P5 LDS.128 R12, [R38] ;  /* 0x00000000260c5984 */ /* 0x000e220000000c00 */
[----:B--23--:R-:W-:-:S04]  /*61c0*/  @P5 LEA R36, P3, R16, R42, 0x1 ;  /* 0x0000002a10245211 */ /* 0x00cfc800078608ff */
[----:B----4-:R-:W-:Y:S02]  /*61d0*/  @P5 LEA.HI.X R37, R16, R41, R17, 0x1, P3 ;  /* 0x0000002910255211 */ /* 0x010fe400018f0c11 */
[----:B------:R-:W-:-:S04]  /*61e0*/  @P4 LEA R34, P3, R2, R42, 0x1 ;  /* 0x0000002a02224211 */ /* 0x000fc800078608ff */
[----:B------:R-:W-:Y:S02]  /*61f0*/  @P4 LEA.HI.X R35, R2, R41, R203, 0x1, P3 ;  /* 0x0000002902234211 */ /* 0x000fe400018f0ccb */
[----:B------:R-:W-:-:S13]  /*6200*/  ISETP.NE.AND P3, PT, R10, RZ, PT ;  /* 0x000000ff0a00720c */ /* 0x000fda0003f65270 */
[----:B------:R-:W-:-:S04]  /*6210*/  @P3 LEA R32, P6, R211, R42, 0x1 ;  /* 0x0000002ad3203211 */ /* 0x000fc800078c08ff */
[----:B------:R-:W-:Y:S01]  /*6220*/  @P3 LEA.HI.X R33, R211, R41, R226, 0x1, P6 ;  /* 0x00000029d3213211 */ /* 0x000fe200030f0ce2 */
[----:B0-----:R0:W-:Y:S01]  /*6230*/  @P5 ST.E.128 desc[UR60][R36.64], R12 ;  /* 0x0000000c24005985 */ /* 0x0011e2000c101d3c */
        /* <DEDUP_REMOVED lines=29> */
.L_x_1483:
[----:B------:R-:W-:Y:S05]  /*6410*/  BSYNC B0 ;  /* 0x0000000000007941 */ /* 0x000fea0003800000 */
.L_x_1482:
[----:B------:R-:W-:Y:S01]  /*6420*/  ISETP.GE.AND P3, PT, R92, 0x41, PT ;  /* 0x000000415c00780c */ /* 0x000fe20003f66270 */
[----:B------:R-:W0:Y:S01]  /*6430*/  SHFL.IDX PT, R40, R40, 0x1, 0x1c1f ;  /* 0x003c1f0028287f89 */ /* 0x000e2200000e0000 */
[----:B------:R-:W-:Y:S03]  /*6440*/  BSSY B0, `(.L_x_1484) ;  /* 0x000002c000007945 */ /* 0x000fe60003800000 */
[----:B------:R-:W0:Y:S08]  /*6450*/  SHFL.IDX PT, R39, R39, 0x1, 0x1c1f ;  /* 0x003c1f0027277f89 */ /* 0x000e3000000e0000 */
[----:B------:R-:W-:Y:S05]  /*6460*/  @!P3 BRA `(.L_x_1485) ;  /* 0x0000000000a4b947 */ /* 0x000fea0003800000 */
[----:B------:R-:W-:Y:S02]  /*6470*/  ISETP.NE.AND P5, PT, R62, RZ, PT ;  /* 0x000000ff3e00720c */ /* 0x000fe40003fa5270 */
[----:B------:R-:W-:Y:S02]  /*6480*/  ISETP.NE.AND P4, PT, R29, RZ, PT ;  /* 0x000000ff1d00720c */ /* 0x000fe40003f85270 */
[----:B----4-:R-:W-:-:S09]  /*6490*/  PRMT R41, R83, 0x8880, RZ ;  /* 0x0000888053297816 */ /* 0x010fd200000000ff */
[----:B0-----:R-:W0:Y:S01]  /*64a0*/  @P5 LDS.128 R12, [R38+0x2000] ;  /* 0x00200000260c5984 */ /* 0x001e220000000c00 */
[----:B--2---:R-:W-:-:S04]  /*64b0*/  @P5 LEA R36, P3, R16, R39, 0x1 ;  /* 0x0000002710245211 */ /* 0x004fc800078608ff */
[----:B------:R-:W-:Y:S02]  /*64c0*/  @P5 LEA.HI.X R37, R16, R40, R17, 0x1, P3 ;  /* 0x0000002810255211 */ /* 0x000fe400018f0c11 */
[----:B------:R-:W-:-:S04]  /*64d0*/  @P4 LEA R34, P3, R2, R39, 0x1 ;  /* 0x0000002702224211 */ /* 0x000fc800078608ff */
[----:B------:R-:W-:Y:S02]  /*64e0*/  @P4 LEA.HI.X R35, R2, R40, R203, 0x1, P3 ;  /* 0x0000002802234211 */ /* 0x000fe400018f0ccb */
[----:B------:R-:W-:-:S13]  /*64f0*/  ISETP.NE.AND P3, PT, R10, RZ, PT ;  /* 0x000000ff0a00720c */ /* 0x000fda0003f65270 */
[----:B------:R-:W-:-:S04]  /*6500*/  @P3 LEA R32, P6, R211, R39, 0x1 ;  /* 0x00000027d3203211 */ /* 0x000fc800078c08ff */
[----:B------:R-:W-:Y:S01]  /*6510*/  @P3 LEA.HI.X R33, R211, R40, R226, 0x1, P6 ;  /* 0x00000028d3213211 */ /* 0x000fe200030f0ce2 */
[----:B0-----:R0:W-:Y:S01]  /*6520*/  @P5 ST.E.128 desc[UR60][R36.64], R12 ;  /* 0x0000000c24005985 */ /* 0x0011e2000c101d3c */
        /* <DEDUP_REMOVED lines=29> */
.L_x_1485:
[----:B------:R-:W-:Y:S05]  /*6700*/  BSYNC B0 ;  /* 0x0000000000007941 */ /* 0x000fea0003800000 */
.L_x_1484:
[----:B------:R-:W5:Y:S01]  /*6710*/  LDL R11, [R1] ;  /* 0x00000000010b7983 */ /* 0x000f620000100800 */
[----:B-1----:R-:W-:Y:S01]  /*6720*/  @!P2 IADD3 R0, R0, 0x324c0, RZ ;  /* 0x000324c00000a810 */ /* 0x002fe20007ffe0ff */
[----:B------:R-:W-:Y:S01]  /*6730*/  VIADD R18, R18, 0x1 ;  /* 0x0000000112127836 */ /* 0x000fe20000000000 */
[----:B------:R-:W-:Y:S01]  /*6740*/  @!PT LDS RZ, [RZ] ;  /* 0x00000000fffff984 */ /* 0x000fe20000000800 */
[----:B------:R-:W-:Y:S01]  /*6750*/  @!PT LDS RZ, [RZ] ;  /* 0x00000000fffff984 */ /* 0x000fe20000000800 */
[----:B------:R-:W-:Y:S01]  /*6760*/  @!PT LDS RZ, [RZ] ;  /* 0x00000000fffff984 */ /* 0x000fe20000000800 */
[----:B------:R-:W-:Y:S01]  /*6770*/  @!PT LDS RZ, [RZ] ;  /* 0x00000000fffff984 */ /* 0x000fe20000000800 */
[----:B------:R1:W-:Y:S06]  /*6780*/  MEMBAR.ALL.CTA ;  /* 0x0000000000007992 */ /* 0x0003ec0000008000 */
[----:B-1----:R-:W1:Y:S01]  /*6790*/  FENCE.VIEW.ASYNC.S ;  /* 0x00000000000073c6 */ /* 0x002e620000000000 */
[----:B------:R-:W-:Y:S01]  /*67a0*/  @!P2 PRMT R0, RZ, 0x654, R0 ;  /* 0x00000654ff00a816 */ /* 0x000fe20000000000 */
[----:B-1----:R1:W-:Y:S06]  /*67b0*/  BAR.SYNC.DEFER_BLOCKING R87, 0x80 ;  /* 0x000200570000751d */ /* 0x0023ec0000010000 */
[----:B------:R1:W-:Y:S01]  /*67c0*/  @!P2 SYNCS.ARRIVE.TRANS64.RED.A1T0 RZ, [R0+URZ], RZ ;  /* 0x000000ff00ffa9a7 */ /* 0x0003e2000810043f */
[----:B------:R-:W-:-:S04]  /*67d0*/  ISETP.NE.AND P2, PT, R18, 0x2, PT ;  /* 0x000000021200780c */ /* 0x000fc80003f45270 */
[----:B------:R-:W-:Y:S02]  /*67e0*/  SEL R18, R18, RZ, P2 ;  /* 0x000000ff12127207 */ /* 0x000fe40001000000 */
[----:B-----5:R-:W-:Y:S02]  /*67f0*/  LOP3.LUT P3, RZ, R11, 0x2, RZ, 0xc0, !PT ;  /* 0x000000020bff7812 */ /* 0x020fe4000786c0ff */
[----:B------:R-:W-:-:S04]  /*6800*/  SEL R11, RZ, 0x1, P2 ;  /* 0x00000001ff0b7807 */ /* 0x000fc80001000000 */
[----:B------:R-:W-:-:S07]  /*6810*/  LOP3.LUT R204, R204, R11, RZ, 0x3c, !PT ;  /* 0x0000000bcccc7212 */ /* 0x000fce00078e3cff */
[----:B-1----:R-:W-:Y:S05]  /*6820*/  @P3 BRA `(.L_x_1486) ;  /* 0xffffffc400503947 */ /* 0x002fea000383ffff */
[----:B0-----:R-:W0:Y:S01]  /*6830*/  S2R R12, SR_TID.X ;  /* 0x00000000000c7919 */ /* 0x001e220000002100 */
[----:B------:R-:W-:Y:S02]  /*6840*/  PLOP3.LUT P0, PT, PT, PT, PT, 0x8, 0x0 ;  /* 0x000000000000781c */ /* 0x000fe40003f0e170 */
[----:B0-----:R-:W-:-:S04]  /*6850*/  SHF.R.U32.HI R12, RZ, 0x7, R12 ;  /* 0x00000007ff0c7819 */ /* 0x001fc8000001160c */
[----:B------:R-:W-:-:S13]  /*6860*/  ISETP.NE.AND P3, PT, R12, 0x1, PT ;  /* 0x000000010c00780c */ /* 0x000fda0003f65270 */
[----:B------:R-:W-:Y:S05]  /*6870*/  @!P3 WARPSYNC.ALL ;  /* 0x000000000000b948 */ /* 0x000fea0003800000 */
[----:B------:R-:W-:Y:S06]  /*6880*/  @!P3 BAR.ARV 0x9, 0x100 ;  /* 0x024400000000bb1d */ /* 0x000fec0000002000 */
.L_x_1428:
[----:B------:R-:W-:Y:S01]  /*6890*/  IMAD.MOV.U32 R3, RZ, RZ, RZ ;  /* 0x000000ffff037224 */ /* 0x000fe200078e00ff */
[----:B------:R-:W-:Y:S06]  /*68a0*/  @P0 BRA `(.L_x_1487) ;  /* 0x00000000000c0947 */ /* 0x000fec0003800000 */
[----:B------:R-:W1:Y:S01]  /*68b0*/  FENCE.VIEW.ASYNC.G ;  /* 0x00000000000073c6 */ /* 0x000e620000000100 */
[----:B------:R-:W-:Y:S05]  /*68c0*/  WARPSYNC.ALL ;  /* 0x0000000000007948 */ /* 0x000fea0003800000 */
[----:B-1----:R-:W-:Y:S06]  /*68d0*/  BAR.ARV 0xc, 0x180 ;  /* 0x0306000000007b1d */ /* 0x002fec0000002000 */
.L_x_1487:
[----:B------:R-:W2:Y:S01]  /*68e0*/  LDL R0, [R1] ;  /* 0x0000000001007983 */ /* 0x000ea20000100800 */
[----:B------:R-:W-:Y:S01]  /*68f0*/  BSSY B0, `(.L_x_1488) ;  /* 0x0000021000007945 */ /* 0x000fe20003800000 */
[----:B--2---:R-:W-:-:S13]  /*6900*/  LOP3.LUT P0, RZ, R0, 0x8, RZ, 0xc0, !PT ;  /* 0x0000000800ff7812 */ /* 0x004fda000780c0ff */
[----:B------:R-:W-:Y:S05]  /*6910*/  @!P0 BRA `(.L_x_1489) ;  /* 0x0000000000788947 */ /* 0x000fea0003800000 */
[----:B------:R-:W2:Y:S01]  /*6920*/  LDL R0, [R1+0x64] ;  /* 0x0000640001007983 */ /* 0x000ea20000100800 */
[----:B------:R-:W-:Y:S01]  /*6930*/  ULDC UR4, c[0x0][0xae8] ;  /* 0x0002ba0000047ab9 */ /* 0x000fe20000000800 */
[----:B--2---:R-:W-:-:S04]  /*6940*/  ISETP.NE.AND P0, PT, R0, RZ, PT ;  /* 0x000000ff0000720c */ /* 0x004fc80003f05270 */
        /* <DEDUP_REMOVED lines=23> */
[----:B------:R-:W-:-:S05]  /*6ac0*/  @P0 IADD3 R5, R5, 0x1, RZ ;  /* 0x0000000105050810 */ /* 0x000fca0007ffe0ff */
[----:B------:R-:W-:-:S04]  /*6ad0*/  IMAD.MOV.U32 R3, RZ, RZ, R5 ;  /* 0x000000ffff037224 */ /* 0x000fc800078e0005 */
[----:B------:R-:W-:Y:S01]  /*6ae0*/  @!P2 IMAD.MOV R3, RZ, RZ, -R3 ;  /* 0x000000ffff03a224 */ /* 0x000fe200078e0a03 */
[----:B------:R-:W-:-:S07]  /*6af0*/  @!P1 LOP3.LUT R3, RZ, R9, RZ, 0x33, !PT ;  /* 0x00000009ff039212 */ /* 0x000fce00078e33ff */
.L_x_1489:
[----:B------:R-:W-:Y:S05]  /*6b00*/  BSYNC B0 ;  /* 0x0000000000007941 */ /* 0x000fea0003800000 */
.L_x_1488:
[----:B------:R-:W2:Y:S01]  /*6b10*/  LDL R0, [R1+0x7c] ;  /* 0x00007c0001007983 */ /* 0x000ea20000100800 */
[----:B------:R-:W-:Y:S02]  /*6b20*/  PLOP3.LUT P0, PT, PT, PT, PT, 0x80, 0x0 ;  /* 0x000000000000781c */ /* 0x000fe40003f0f070 */
        /* <DEDUP_REMOVED lines=50> */
[----:B0-----:R-:W-:Y:S02]  /*6e50*/  CS2R R4, SRZ ;  /* 0x0000000000047805 */ /* 0x001fe4000001ff00 */
[----:B------:R-:W-:Y:S02]  /*6e60*/  CS2R R24, SRZ ;  /* 0x0000000000187805 */ /* 0x000fe4000001ff00 */
[----:B------:R-:W-:-:S02]  /*6e70*/  CS2R R46, SRZ ;  /* 0x00000000002e7805 */ /* 0x000fc4000001ff00 */
[----:B------:R-:W-:Y:S02]  /*6e80*/  CS2R R44, SRZ ;  /* 0x00000000002c7805 */ /* 0x000fe4000001ff00 */
[----:B---3--:R-:W-:Y:S02]  /*6e90*/  CS2R R42, SRZ ;  /* 0x00000000002a7805 */ /* 0x008fe4000001ff00 */
        /* <DEDUP_REMOVED lines=9> */
[----:B--2---:R-:W-:-:S05]  /*6f30*/  IMAD R0, R0, R3, RZ ;  /* 0x0000000300007224 */ /* 0x004fca00078e02ff */
[----:B------:R0:W-:Y:S01]  /*6f40*/  STL [R1+0x3c], R0 ;  /* 0x00003c0001007387 */ /* 0x0001e20000100800 */
[----:B------:R-:W-:Y:S02]  /*6f50*/  VIADDMNMX R176, R0, R3, R86, PT ;  /* 0x0000000300b07246 */ /* 0x000fe40003800156 */
[----:B------:R-:W-:Y:S02]  /*6f60*/  CS2R R86, SRZ ;  /* 0x0000000000567805 */ /* 0x000fe4000001ff00 */
        /* <DEDUP_REMOVED lines=10> */
.L_x_1735:
        /* <DEDUP_REMOVED lines=26> */
.L_x_1493:
[----:B------:R-:W-:Y:S05]  /*71b0*/  BSYNC B6 ;  /* 0x0000000000067941 */ /* 0x000fea0003800000 */
.L_x_1492:
        /* <DEDUP_REMOVED lines=13> */
.L_x_1497:
[----:B--2---:R2:W3:Y:S02]  /*7290*/  SYNCS.PHASECHK.TRANS64.TRYWAIT P0, [R19+URZ+0x32400], R0 ;  /* 0x03240000130075a7 */ /* 0x0044e4000800017f */
[----:B---3--:R-:W-:Y:S05]  /*72a0*/  @!P0 NANOSLEEP.SYNCS 0x989680 ;  /* 0x009896800000895d */ /* 0x008fea0003900000 */
[----:B------:R-:W3:Y:S02]  /*72b0*/  @!P0 SYNCS.PHASECHK.TRANS64 P0, [R19+URZ+0x32400], R0 ;  /* 0x03240000130085a7 */ /* 0x000ee4000800007f */
[----:B---3--:R-:W-:Y:S05]  /*72c0*/  @!P0 BRA `(.L_x_1497) ;  /* 0xfffffffc00f08947 */ /* 0x008fea000383ffff */
.L_x_1496:
[----:B------:R-:W-:Y:S05]  /*72d0*/  BSYNC B0 ;  /* 0x0000000000007941 */ /* 0x000fea0003800000 */
.L_x_1495:
[----:B------:R-:W-:Y:S05]  /*72e0*/  BRA `(.L_x_1498) ;  /* 0x0000002000d87947 */ /* 0x000fea0003800000 */
.L_x_1494:
        /* <DEDUP_REMOVED lines=36> */
.L_x_1500:
[----:B------:R-:W-:Y:S05]  /*7530*/  BSYNC B6 ;  /* 0x0000000000067941 */ /* 0x000fea0003800000 */
.L_x_1499:
[----:B------:R-:W-:Y:S01]  /*7540*/  LEA.HI R29, R30, R29, RZ, 0x2 ;  /* 0x0000001d1e1d7211 */ /* 0x000fe200078f10ff */
[----:B------:R-:W-:Y:S01]  /*7550*/  ULDC.U8 UR4, c[0x0][0x410] ;  /* 0x0001040000047ab9 */ /* 0x000fe20000000000 */
[----:B------:R-:W-:Y:S01]  /*7560*/  BSSY B0, `(.L_x_1501) ;  /* 0x0000206000007945 */ /* 0x000fe20003800000 */
[----:B------:R-:W-:Y:S01]  /*7570*/  ISETP.NE.AND P0, PT, RZ, UR4, PT ;  /* 0x00000004ff007c0c */ /* 0x000fe2000bf05270 */
[----:B------:R-:W-:Y:S01]  /*7580*/  IMAD R3, R49, 0x80, R200 ;  /* 0x0000008031037824 */ /* 0x000fe200078e02c8 */
[----:B------:R-:W-:-:S04]  /*7590*/  SHF.R.S32.HI R29, RZ, 0x1f, R29 ;  /* 0x0000001fff1d7819 */ /* 0x000fc8000001141d */
[----:B------:R-:W-:-:S04]  /*75a0*/  LEA.HI R29, R29, R200, RZ, 0x3 ;  /* 0x000000c81d1d7211 */ /* 0x000fc800078f18ff */
[----:B------:R-:W-:-:S05]  /*75b0*/  LOP3.LUT R29, R29, 0xfffffff8, RZ, 0xc0, !PT ;  /* 0xfffffff81d1d7812 */ /* 0x000fca00078ec0ff */
[----:B------:R-:W-:Y:S01]  /*75c0*/  IMAD.IADD R29, R200, 0x1, -R29 ;  /* 0x00000001c81d7824 */ /* 0x000fe200078e0a1d */
[----:B------:R-:W-:Y:S06]  /*75d0*/  @!P0 BRA `(.L_x_1502) ;  /* 0x0000001000148947 */ /* 0x000fec0003800000 */
[----:B------:R-:W-:-:S03]  /*75e0*/  UMOV UR4, 0xffffffff ;  /* 0xffffffff00047882 */ /* 0x000fc60000000000 */
[----:B------:R-:W-:Y:S05]  /*75f0*/  BRA.DIV UR4, `(.L_x_1503) ;  /* 0x0000015e04b87947 */ /* 0x000fea000b800000 */
[----:B------:R1:W2:Y:S04]  /*7600*/  SHFL.IDX PT, R0, R27, RZ, 0x1c1f ;  /* 0x001c1fff1b007589 */ /* 0x0002a800000e0000 */
[----:B------:R1:W3:Y:S04]  /*7610*/  SHFL.IDX PT, R21, R26, RZ, 0x1c1f ;  /* 0x001c1fff1a157589 */ /* 0x0002e800000e0000 */
[----:B------:R-:W4:Y:S04]  /*7620*/  SHFL.IDX PT, R25, R25, RZ, 0x1c1f ;  /* 0x001c1fff19197589 */ /* 0x000f2800000e0000 */
[----:B------:R1:W0:Y:S02]  /*7630*/  SHFL.IDX PT, R20, R28, RZ, 0x1c1f ;  /* 0x001c1fff1c147589 */ /* 0x00022400000e0000 */
.L_x_1741:
[----:B------:R-:W5:Y:S01]  /*7640*/  LDL R7, [R1+0x74] ;  /* 0x0000740001077983 */ /* 0x000f620000100800 */
[----:B------:R-:W-:Y:S01]  /*7650*/  ULDC UR4, c[0x0][0x448] ;  /* 0x0001120000047ab9 */ /* 0x000fe20000000800 */
[C---:B------:R-:W-:Y:S01]  /*7660*/  IMAD.SHL.U32 R4, R29.reuse, 0x40, RZ ;  /* 0x000000401d047824 */ /* 0x040fe200078e00ff */
[----:B------:R-:W-:Y:S01]  /*7670*/  BSSY B1, `(.L_x_1504) ;  /* 0x000002a000017945 */ /* 0x000fe20003800000 */
[----:B-1----:R-:W-:Y:S01]  /*7680*/  IMAD R26, R154, UR4, RZ ;  /* 0x000000049a1a7c24 */ /* 0x002fe2000f8e02ff */
[----:B------:R-:W-:Y:S02]  /*7690*/  LOP3.LUT P0, RZ, R29, 0x4, RZ, 0xc0, !PT ;  /* 0x000000041dff7812 */ /* 0x000fe4000780c0ff */
[----:B------:R-:W-:Y:S02]  /*76a0*/  CS2R R8, SRZ ;  /* 0x0000000000087805 */ /* 0x000fe4000001ff00 */
[----:B------:R-:W-:Y:S02]  /*76b0*/  LOP3.LUT R5, R4, 0x1c0, RZ, 0xc0, !PT ;  /* 0x000001c004057812 */ /* 0x000fe400078ec0ff */
[----:B------:R-:W-:-:S02]  /*76c0*/  CS2R R10, SRZ ;  /* 0x00000000000a7805 */ /* 0x000fc4000001ff00 */
[----:B------:R-:W-:Y:S01]  /*76d0*/  ISETP.GE.AND P1, PT, R3, R26, PT ;  /* 0x0000001a0300720c */ /* 0x000fe20003f26270 */
[----:B------:R-:W-:Y:S01]  /*76e0*/  IMAD R26, R49, -0x80, R26 ;  /* 0xffffff80311a7824 */ /* 0x000fe200078e021a */
[----:B------:R-:W-:Y:S02]  /*76f0*/  LOP3.LUT R6, R5, 0x18, R16, 0xf8, !PT ;  /* 0x0000001805067812 */ /* 0x000fe400078ef810 */
[----:B------:R-:W-:-:S04]  /*7700*/  SHF.R.U32.HI R5, RZ, 0x3, R5 ;  /* 0x00000003ff057819 */ /* 0x000fc80000011605 */
[----:B------:R-:W-:Y:S02]  /*7710*/  LOP3.LUT R27, R6, R5, RZ, 0x3c, !PT ;  /* 0x00000005061b7212 */ /* 0x000fe400078e3cff */
[----:B-----5:R-:W-:-:S04]  /*7720*/  LEA.HI R4, R7, R7, RZ, 0x1 ;  /* 0x0000000707047211 */ /* 0x020fc800078f08ff */
[----:B------:R-:W-:-:S05]  /*7730*/  LOP3.LUT R4, R4, 0xfffffffe, RZ, 0xc0, !PT ;  /* 0xfffffffe04047812 */ /* 0x000fca00078ec0ff */
[----:B------:R-:W-:Y:S01]  /*7740*/  IMAD.IADD R3, R7, 0x1, -R4 ;  /* 0x0000000107037824 */ /* 0x000fe200078e0a04 */
[----:B------:R-:W-:Y:S02]  /*7750*/  CS2R R4, SRZ ;  /* 0x0000000000047805 */ /* 0x000fe4000001ff00 */
[----:B------:R-:W-:Y:S02]  /*7760*/  CS2R R6, SRZ ;  /* 0x0000000000067805 */ /* 0x000fe4000001ff00 */
[----:B------:R-:W-:Y:S01]  /*7770*/  SHF.L.U32 R28, R3, 0x1f, RZ ;  /* 0x0000001f031c7819 */ /* 0x000fe200000006ff */
[----:B------:R-:W-:Y:S06]  /*7780*/  @P1 BRA `(.L_x_1505) ;  /* 0x0000000000601947 */ /* 0x000fec0003800000 */
[----:B------:R-:W-:Y:S01]  /*7790*/  ULDC UR4, c[0x0][0x3f4] ;  /* 0x0000fd0000047ab9 */ /* 0x000fe20000000800 */
[C---:B------:R-:W-:Y:S01]  /*77a0*/  IMAD.SHL.U32 R14, R205.reuse, 0x2, RZ ;  /* 0x00000002cd0e7824 */ /* 0x040fe200078e00ff */
[----:B------:R-:W-:Y:S01]  /*77b0*/  ISETP.GE.AND P3, PT, R22, UR4, PT ;  /* 0x0000000416007c0c */ /* 0x000fe2000bf66270 */
[----:B---3--:R-:W-:Y:S01]  /*77c0*/  IMAD.MOV.U32 R4, RZ, RZ, R21 ;  /* 0x000000ffff047224 */ /* 0x008fe200078e0015 */
[----:B------:R-:W-:Y:S01]  /*77d0*/  ISETP.GE.AND P4, PT, R205, UR4, PT ;  /* 0x00000004cd007c0c */ /* 0x000fe2000bf86270 */
[----:B--2---:R-:W-:Y:S01]  /*77e0*/  IMAD.MOV.U32 R5, RZ, RZ, R0 ;  /* 0x000000ffff057224 */ /* 0x004fe200078e0000 */
[----:B------:R-:W-:Y:S02]  /*77f0*/  SHF.R.S32.HI R6, RZ, 0x1f, R205 ;  /* 0x0000001fff067819 */ /* 0x000fe400000114cd */
[----:B------:R-:W-:Y:S02]  /*7800*/  CS2R R8, SRZ ;  /* 0x0000000000087805 */ /* 0x000fe4000001ff00 */
[----:B----4-:R-:W-:-:S02]  /*7810*/  MOV R7, R25 ;  /* 0x0000001900077202 */ /* 0x010fc40000000f00 */
[----:B------:R-:W-:Y:S01]  /*7820*/  SHF.L.U64.HI R15, R205, 0x1, R6 ;  /* 0x00000001cd0f7819 */ /* 0x000fe20000010206 */
[----:B0-----:R-:W-:Y:S02]  /*7830*/  IMAD.MOV.U32 R6, RZ, RZ, R20 ;  /* 0x000000ffff067224 */ /* 0x001fe400078e0014 */
[----:B------:R-:W-:Y:S02]  /*7840*/  @!P3 IMAD.WIDE R4, R22, 0x2, R4 ;  /* 0x000000021604b825 */ /* 0x000fe400078e0204 */
[-C--:B------:R-:W-:Y:S02]  /*7850*/  @!P4 IADD3 R12, P1, R21, R14.reuse, RZ ;  /* 0x0000000e150cc210 */ /* 0x080fe40007f3e0ff */
[----:B------:R-:W-:Y:S01]  /*7860*/  @!P4 IADD3 R14, P2, R20, R14, RZ ;  /* 0x0000000e140ec210 */ /* 0x000fe20007f5e0ff */
[----:B------:R0:W5:Y:S01]  /*7870*/  @!P3 LD.E.64 R8, desc[UR60][R4.64] ;  /* 0x0000003c0408b980 */ /* 0x000162000c101b00 */
[----:B------:R-:W-:Y:S01]  /*7880*/  @!P3 IMAD.WIDE R20, R22, 0x2, R6 ;  /* 0x000000021614b825 */ /* 0x000fe200078e0206 */
[----:B------:R-:W-:-:S02]  /*7890*/  CS2R R10, SRZ ;  /* 0x00000000000a7805 */ /* 0x000fc4000001ff00 */
[----:B------:R-:W-:Y:S01]  /*78a0*/  CS2R R6, SRZ ;  /* 0x0000000000067805 */ /* 0x000fe2000001ff00 */
[--C-:B------:R-:W-:Y:S02]  /*78b0*/  @!P4 IMAD.X R13, R0, 0x1, R15.reuse, P1 ;  /* 0x00000001000dc824 */ /* 0x100fe400008e060f */
[----:B------:R-:W-:Y:S01]  /*78c0*/  @!P4 IMAD.X R15, R25, 0x1, R15, P2 ;  /* 0x00000001190fc824 */ /* 0x000fe200010e060f */
[----:B0-----:R-:W-:Y:S02]  /*78d0*/  CS2R R4, SRZ ;  /* 0x0000000000047805 */ /* 0x001fe4000001ff00 */
[----:B------:R1:W5:Y:S04]  /*78e0*/  @!P4 LD.E.64 R10, desc[UR60][R12.64] ;  /* 0x0000003c0c0ac980 */ /* 0x000368000c101b00 */
[----:B------:R1:W5:Y:S04]  /*78f0*/  @!P4 LD.E.64 R6, desc[UR60][R14.64] ;  /* 0x0000003c0e06c980 */ /* 0x000368000c101b00 */
[----:B------:R1:W5:Y:S02]  /*7900*/  @!P3 LD.E.64 R4, desc[UR60][R20.64] ;  /* 0x0000003c1404b980 */ /* 0x000364000c101b00 */
.L_x_1505:
[----:B------:R-:W-:Y:S05]  /*7910*/  BSYNC B1 ;  /* 0x0000000000017941 */ /* 0x000fea0003800000 */
.L_x_1504:
[----:B--2---:R-:W2:Y:S01]  /*7920*/  LDL R0, [R1+0x58] ;  /* 0x0000580001007983 */ /* 0x004ea20000100800 */
[----:B------:R-:W3:Y:S01]  /*7930*/  SYNCS.PHASECHK.TRANS64.TRYWAIT P1, [R19+URZ+0x32400], R28 ;  /* 0x0324001c130075a7 */ /* 0x000ee2000802017f */
[----:B-----5:R-:W-:Y:S01]  /*7940*/  IMAD.MOV.U32 R32, RZ, RZ, R8 ;  /* 0x000000ffff207224 */ /* 0x020fe200078e0008 */
[--C-:B------:R-:W-:Y:S01]  /*7950*/  SHF.R.U64 R34, R8, 0x10, R9.reuse ;  /* 0x0000001008227819 */ /* 0x100fe20000001209 */
[--C-:B-1----:R-:W-:Y:S01]  /*7960*/  IMAD.MOV.U32 R12, RZ, RZ, R9.reuse ;  /* 0x000000ffff0c7224 */ /* 0x102fe200078e0009 */
[----:B------:R-:W-:Y:S01]  /*7970*/  SHF.R.U32.HI R9, RZ, 0x10, R9 ;  /* 0x00000010ff097819 */ /* 0x000fe20000011609 */
[----:B------:R-:W-:Y:S01]  /*7980*/  IMAD.MOV.U32 R33, RZ, RZ, R10 ;  /* 0x000000ffff217224 */ /* 0x000fe200078e000a */
[----:B------:R-:W-:Y:S01]  /*7990*/  SHF.R.U64 R35, R10, 0x10, R11 ;  /* 0x000000100a237819 */ /* 0x000fe2000000120b */
[--C-:B------:R-:W-:Y:S01]  /*79a0*/  IMAD.MOV.U32 R10, RZ, RZ, R5.reuse ;  /* 0x000000ffff0a7224 */ /* 0x100fe200078e0005 */
[----:B------:R-:W-:Y:S01]  /*79b0*/  SHF.R.U64 R36, R4, 0x10, R5 ;  /* 0x0000001004247819 */ /* 0x000fe20000001205 */
[----:B0-----:R-:W-:Y:S01]  /*79c0*/  IMAD.MOV.U32 R13, RZ, RZ, R11 ;  /* 0x000000ffff0d7224 */ /* 0x001fe200078e000b */
[----:B------:R-:W-:Y:S01]  /*79d0*/  SHF.R.U32.HI R14, RZ, 0x10, R5 ;  /* 0x00000010ff0e7819 */ /* 0x000fe20000011605 */
[----:B------:R-:W-:Y:S01]  /*79e0*/  IMAD.MOV.U32 R31, RZ, RZ, R6 ;  /* 0x000000ffff1f7224 */ /* 0x000fe200078e0006 */
[----:B------:R-:W-:Y:S01]  /*79f0*/  MOV R29, R4 ;  /* 0x00000004001d7202 */ /* 0x000fe20000000f00 */
[----:B------:R-:W-:Y:S01]  /*7a00*/  IMAD.MOV.U32 R5, RZ, RZ, R7 ;  /* 0x000000ffff057224 */ /* 0x000fe200078e0007 */
[----:B------:R-:W-:Y:S01]  /*7a10*/  PRMT R34, R34, 0x5410, R9 ;  /* 0x0000541022227816 */ /* 0x000fe20000000009 */
[----:B------:R-:W-:Y:S01]  /*7a20*/  BSSY B1, `(.L_x_1506) ;  /* 0x0000012000017945 */ /* 0x000fe20003800000 */
[----:B------:R-:W-:-:S02]  /*7a30*/  SHF.R.U32.HI R11, RZ, 0x10, R11 ;  /* 0x00000010ff0b7819 */ /* 0x000fc4000001160b */
[----:B------:R-:W-:Y:S02]  /*7a40*/  VIMNMX R9, R26, 0x80, PT ;  /* 0x000000801a097848 */ /* 0x000fe40003fe0100 */
[--C-:B------:R-:W-:Y:S02]  /*7a50*/  SHF.R.U64 R37, R6, 0x10, R7.reuse ;  /* 0x0000001006257819 */ /* 0x100fe40000001207 */
[----:B------:R-:W-:Y:S02]  /*7a60*/  SHF.R.U32.HI R6, RZ, 0x10, R7 ;  /* 0x00000010ff067819 */ /* 0x000fe40000011607 */
[----:B------:R-:W-:Y:S02]  /*7a70*/  PRMT R32, R32, 0x5410, R12 ;  /* 0x0000541020207816 */ /* 0x000fe4000000000c */
[----:B------:R-:W-:Y:S02]  /*7a80*/  PRMT R33, R33, 0x5410, R13 ;  /* 0x0000541021217816 */ /* 0x000fe4000000000d */
[----:B------:R-:W-:-:S02]  /*7a90*/  PRMT R35, R35, 0x5410, R11 ;  /* 0x0000541023237816 */ /* 0x000fc4000000000b */
[----:B------:R-:W-:Y:S02]  /*7aa0*/  ISETP.GE.AND P2, PT, R200, R9, PT ;  /* 0x00000009c800720c */ /* 0x000fe40003f46270 */
[----:B------:R-:W-:Y:S02]  /*7ab0*/  PRMT R29, R29, 0x5410, R10 ;  /* 0x000054101d1d7816 */ /* 0x000fe4000000000a */
[----:B------:R-:W-:Y:S02]  /*7ac0*/  PRMT R36, R36, 0x5410, R14 ;  /* 0x0000541024247816 */ /* 0x000fe4000000000e */
[----:B------:R-:W-:Y:S01]  /*7ad0*/  PRMT R31, R31, 0x5410, R5 ;  /* 0x000054101f1f7816 */ /* 0x000fe20000000005 */
[----:B--2---:R-:W-:-:S04]  /*7ae0*/  IMAD R8, R0, 0x200, R27 ;  /* 0x0000020000087824 */ /* 0x004fc800078e021b */
[----:B------:R-:W-:-:S04]  /*7af0*/  IMAD R8, R8, 0x2, R19 ;  /* 0x0000000208087824 */ /* 0x000fc800078e0213 */
[C---:B------:R-:W-:Y:S02]  /*7b00*/  VIADD R4, R8.reuse, 0x18400 ;  /* 0x0001840008047836 */ /* 0x040fe40000000000 */
[----:B------:R-:W-:Y:S02]  /*7b10*/  VIADD R0, R8, 0x18440 ;  /* 0x0001844008007836 */ /* 0x000fe40000000000 */
[----:B------:R-:W-:Y:S01]  /*7b20*/  @P0 VIADD R0, R4, 0xffffffc0 ;  /* 0xffffffc004000836 */ /* 0x000fe20000000000 */
[----:B---3--:R-:W-:Y:S06]  /*7b30*/  @!P1 BRA `(.L_x_1507) ;  /* 0x0000015800dc9947 */ /* 0x008fec0003800000 */
.L_x_1742:
[----:B------:R-:W-:Y:S05]  /*7b40*/  BSYNC B1 ;  /* 0x0000000000017941 */ /* 0x000fea0003800000 */
.L_x_1506:
[----:B------:R-:W-:Y:S01]  /*7b50*/  BSSY B1, `(.L_x_1508) ;  /* 0x0000056000017945 */ /* 0x000fe20003800000 */
[----:B------:R-:W-:-:S03]  /*7b60*/  PRMT R37, R37, 0x5410, R6 ;  /* 0x0000541025257816 */ /* 0x000fc60000000006 */
[----:B------:R-:W-:Y:S05]  /*7b70*/  @P2 BRA `(.L_x_1509) ;  /* 0x00000004004c2947 */ /* 0x000fea0003800000 */
[----:B------:R-:W1:Y:S01]  /*7b80*/  LDC R4, c[0x0][0x3f4] ;  /* 0x0000fd00ff047b82 */ /* 0x000e620000000800 */
[----:B------:R-:W-:Y:S01]  /*7b90*/  BSSY B2, `(.L_x_1510) ;  /* 0x000002a000027945 */ /* 0x000fe20003800000 */
[-C--:B-1----:R-:W-:Y:S02]  /*7ba0*/  ISETP.GE.AND P0, PT, R22, R4.reuse, PT ;  /* 0x000000041600720c */ /* 0x082fe40003f06270 */
[----:B------:R-:W-:-:S11]  /*7bb0*/  ISETP.GE.AND P1, PT, R205, R4, PT ;  /* 0x00000004cd00720c */ /* 0x000fd60003f26270 */
[----:B------:R-:W-:Y:S05]  /*7bc0*/  @P0 BRA `(.L_x_1511) ;  /* 0x0000000000980947 */ /* 0x000fea0003800000 */
[----:B------:R-:W1:Y:S01]  /*7bd0*/  LDS.128 R4, [R8+0x18400] ;  /* 0x0184000008047984 */ /* 0x000e620000000c00 */
[----:B------:R-:W-:Y:S02]  /*7be0*/  HADD2.F32 R21, -RZ, R29.H0_H0 ;  /* 0x2000001dff157230 */ /* 0x000fe40000004100 */
[----:B------:R-:W-:Y:S02]  /*7bf0*/  HADD2.F32 R15, -RZ, R32.H0_H0 ;  /* 0x20000020ff0f7230 */ /* 0x000fe40000004100 */
[----:B------:R-:W-:Y:S02]  /*7c00*/  HADD2.F32 R14, -RZ, R34.H0_H0 ;  /* 0x20000022ff0e7230 */ /* 0x000fe40000004100 */
[----:B------:R-:W-:Y:S02]  /*7c10*/  HADD2.F32 R20, -RZ, R36.H0_H0 ;  /* 0x20000024ff147230 */ /* 0x000fe40000004100 */
[--C-:B-1----:R-:W-:Y:S02]  /*7c20*/  HADD2.F32 R10, -RZ, R4.reuse.H0_H0 ;  /* 0x20000004ff0a7230 */ /* 0x102fe40000004100 */
[----:B------:R-:W-:-:S02]  /*7c30*/  HADD2.F32 R4, -RZ, R4.H1_H1 ;  /* 0x30000004ff047230 */ /* 0x000fc40000004100 */
[--C-:B------:R-:W-:Y:S02]  /*7c40*/  HADD2.F32 R11, -RZ, R5.reuse.H0_H0 ;  /* 0x20000005ff0b7230 */ /* 0x100fe40000004100 */
[----:B------:R-:W-:Y:S02]  /*7c50*/  HADD2.F32 R5, -RZ, R5.H1_H1 ;  /* 0x30000005ff057230 */ /* 0x000fe40000004100 */
[C---:B----4-:R-:W-:Y:S01]  /*7c60*/  FMUL.FTZ R25, R4.reuse, R21 ;  /* 0x0000001504197220 */ /* 0x050fe20000410000 */
[-C--:B------:R-:W-:Y:S01]  /*7c70*/  FMUL.FTZ R4, R4, R15.reuse ;  /* 0x0000000f04047220 */ /* 0x080fe20000410000 */
[--C-:B------:R-:W-:Y:S02]  /*7c80*/  HADD2.F32 R12, -RZ, R6.reuse.H0_H0 ;  /* 0x20000006ff0c7230 */ /* 0x100fe40000004100 */
[----:B------:R-:W-:Y:S02]  /*7c90*/  HADD2.F32 R13, -RZ, R7.H0_H0 ;  /* 0x20000007ff0d7230 */ /* 0x000fe40000004100 */
[C---:B0-----:R-:W-:Y:S01]  /*7ca0*/  FMUL.FTZ R28, R5.reuse, R20 ;  /* 0x00000014051c7220 */ /* 0x041fe20000410000 */
[C---:B------:R-:W-:Y:S01]  /*7cb0*/  FFMA.FTZ R25, R10.reuse, R15, -R25 ;  /* 0x0000000f0a197223 */ /* 0x040fe20000010819 */
[----:B------:R-:W-:Y:S01]  /*7cc0*/  FFMA.FTZ R26, R10, R21, R4 ;  /* 0x000000150a1a7223 */ /* 0x000fe20000010004 */
        /* <DEDUP_REMOVED lines=11> */
[C---:B------:R-:W-:Y:S01]  /*7d80*/  FMUL.FTZ R20, R7.reuse, R10 ;  /* 0x0000000a07147220 */ /* 0x040fe20000410000 */
[C---:B------:R-:W-:Y:S01]  /*7d90*/  FFMA.FTZ R6, R12.reuse, R5, -R21 ;  /* 0x000000050c067223 */ /* 0x040fe20000010815 */
[-C--:B------:R-:W-:Y:S01]  /*7da0*/  FMUL.FTZ R27, R7, R4.reuse ;  /* 0x00000004071b7220 */ /* 0x080fe20000410000 */
[----:B------:R-:W-:Y:S01]  /*7db0*/  FFMA.FTZ R15, R12, R15, R14 ;  /* 0x0000000f0c0f7223 */ /* 0x000fe2000001000e */
[C---:B------:R-:W-:Y:S01]  /*7dc0*/  FFMA.FTZ R7, R13.reuse, R4, -R20 ;  /* 0x000000040d077223 */ /* 0x040fe20000010814 */
[----:B------:R-:W-:Y:S01]  /*7dd0*/  F2FP.F16.F32.PACK_AB R4, R26, R25 ;  /* 0x000000191a04723e */ /* 0x000fe200000000ff */
[----:B------:R-:W-:Y:S01]  /*7de0*/  FFMA.FTZ R10, R13, R10, R27 ;  /* 0x0000000a0d0a7223 */ /* 0x000fe2000001001b */
[----:B------:R-:W-:Y:S02]  /*7df0*/  F2FP.F16.F32.PACK_AB R5, R11, R28 ;  /* 0x0000001c0b05723e */ /* 0x000fe400000000ff */
[----:B------:R-:W-:-:S02]  /*7e00*/  F2FP.F16.F32.PACK_AB R6, R15, R6 ;  /* 0x000000060f06723e */ /* 0x000fc400000000ff */
[----:B------:R-:W-:-:S05]  /*7e10*/  F2FP.F16.F32.PACK_AB R7, R10, R7 ;  /* 0x000000070a07723e */ /* 0x000fca00000000ff */
[----:B------:R1:W-:Y:S02]  /*7e20*/  STS.128 [R8+0x18400], R4 ;  /* 0x0184000408007388 */ /* 0x0003e40000000c00 */
.L_x_1511:
[----:B------:R-:W-:Y:S05]  /*7e30*/  BSYNC B2 ;  /* 0x0000000000027941 */ /* 0x000fea0003800000 */
.L_x_1510:
[----:B------:R-:W-:Y:S05]  /*7e40*/  @P1 BRA `(.L_x_1509) ;  /* 0x0000000000981947 */ /* 0x000fea0003800000 */
[----:B-1----:R-:W1:Y:S01]  /*7e50*/  LDS.128 R4, [R0] ;  /* 0x0000000000047984 */ /* 0x002e620000000c00 */
        /* <DEDUP_REMOVED lines=36> */
[----:B------:R2:W-:Y:S02]  /*80a0*/  STS.128 [R0], R4 ;  /* 0x0000000400007388 */ /* 0x0005e40000000c00 */
.L_x_1509:
[----:B------:R-:W-:Y:S05]  /*80b0*/  BSYNC B1 ;  /* 0x0000000000017941 */ /* 0x000fea0003800000 */
.L_x_1508:
        /* <DEDUP_REMOVED lines=8> */
[----:B------:R-:W1:Y:S01]  /*8140*/  LDS.128 R4, [R8+0x1a400] ;  /* 0x01a4000008047984 */ /* 0x000e620000000c00 */
[--C-:B------:R-:W-:Y:S02]  /*8150*/  HADD2.F32 R21, -RZ, R29.reuse.H0_H0 ;  /* 0x2000001dff157230 */ /* 0x100fe40000004100 */
[----:B------:R-:W-:Y:S02]  /*8160*/  HADD2.F32 R15, -RZ, R32.H0_H0 ;  /* 0x20000020ff0f7230 */ /* 0x000fe40000004100 */
[----:B0-----:R-:W-:Y:S02]  /*8170*/  HADD2.F32 R28, -RZ, R36.H0_H0 ;  /* 0x20000024ff1c7230 */ /* 0x001fe40000004100 */
[----:B------:R-:W-:Y:S02]  /*8180*/  HADD2.F32 R26, -RZ, R34.H0_H0 ;  /* 0x20000022ff1a7230 */ /* 0x000fe40000004100 */
[----:B----4-:R-:W-:Y:S02]  /*8190*/  HADD2.F32 R25, -RZ, R29.H1_H1 ;  /* 0x3000001dff197230 */ /* 0x010fe40000004100 */
[----:B------:R-:W-:-:S02]  /*81a0*/  HADD2.F32 R30, -RZ, R36.H1_H1 ;  /* 0x30000024ff1e7230 */ /* 0x000fc40000004100 */
[--C-:B-1----:R-:W-:Y:S02]  /*81b0*/  HADD2.F32 R9, -RZ, R4.reuse.H0_H0 ;  /* 0x20000004ff097230 */ /* 0x102fe40000004100 */
[----:B------:R-:W-:Y:S02]  /*81c0*/  HADD2.F32 R4, -RZ, R4.H1_H1 ;  /* 0x30000004ff047230 */ /* 0x000fe40000004100 */
[--C-:B------:R-:W-:Y:S02]  /*81d0*/  HADD2.F32 R10, -RZ, R5.reuse.H0_H0 ;  /* 0x20000005ff0a7230 */ /* 0x100fe40000004100 */
        /* <DEDUP_REMOVED lines=27> */
[----:B------:R1:W-:Y:S02]  /*8390*/  STS.128 [R8+0x1a400], R4 ;  /* 0x01a4000408007388 */ /* 0x0003e40000000c00 */
.L_x_1514:
[----:B------:R-:W-:Y:S05]  /*83a0*/  BSYNC B1 ;  /* 0x0000000000017941 */ /* 0x000fea0003800000 */
.L_x_1513:
[----:B------:R-:W-:Y:S05]  /*83b0*/  @P1 BRA `(.L_x_1512) ;  /* 0x0000001000801947 */ /* 0x000fea0003800000 */
[----:B-1----:R-:W1:Y:S01]  /*83c0*/  LDS.128 R4, [R0+0x2000] ;  /* 0x0020000000047984 */ /* 0x002e620000000c00 */
[----:B------:R-:W-:Y:S02]  /*83d0*/  HADD2.F32 R14, -RZ, R33.H0_H0 ;  /* 0x20000021ff0e7230 */ /* 0x000fe40000004100 */
[----:B------:R-:W-:Y:S02]  /*83e0*/  HADD2.F32 R20, -RZ, R31.H0_H0 ;  /* 0x2000001fff147230 */ /* 0x000fe40000004100 */
[----:B----4-:R-:W-:Y:S02]  /*83f0*/  HADD2.F32 R25, -RZ, R37.H0_H0 ;  /* 0x20000025ff197230 */ /* 0x010fe40000004100 */
[----:B------:R-:W-:Y:S02]  /*8400*/  HADD2.F32 R21, -RZ, R35.H0_H0 ;  /* 0x20000023ff157230 */ /* 0x000fe40000004100 */
[----:B------:R-:W-:Y:S02]  /*8410*/  HADD2.F32 R26, -RZ, R31.H1_H1 ;  /* 0x3000001fff1a7230 */ /* 0x000fe40000004100 */
        /* <DEDUP_REMOVED lines=31> */
[----:B------:R2:W-:Y:S01]  /*8610*/  STS.128 [R0+0x2000], R4 ;  /* 0x0020000400007388 */ /* 0x0005e20000000c00 */
[----:B------:R-:W-:Y:S05]  /*8620*/  BRA `(.L_x_1512) ;  /* 0x0000000c00e47947 */ /* 0x000fea0003800000 */
.L_x_1502:
[----:B------:R-:W-:-:S03]  /*8630*/  UMOV UR4, 0xffffffff ;  /* 0xffffffff00047882 */ /* 0x000fc60000000000 */
[----:B------:R-:W-:Y:S05]  /*8640*/  BRA.DIV UR4, `(.L_x_1515) ;  /* 0x00000152042c7947 */ /* 0x000fea000b800000 */
[----:B------:R1:W2:Y:S04]  /*8650*/  SHFL.IDX PT, R0, R27, RZ, 0x1c1f ;  /* 0x001c1fff1b007589 */ /* 0x0002a800000e0000 */
[----:B------:R1:W3:Y:S04]  /*8660*/  SHFL.IDX PT, R20, R26, RZ, 0x1c1f ;  /* 0x001c1fff1a147589 */ /* 0x0002e800000e0000 */
[----:B------:R1:W4:Y:S04]  /*8670*/  SHFL.IDX PT, R21, R25, RZ, 0x1c1f ;  /* 0x001c1fff19157589 */ /* 0x00032800000e0000 */
[----:B------:R1:W0:Y:S02]  /*8680*/  SHFL.IDX PT, R14, R28, RZ, 0x1c1f ;  /* 0x001c1fff1c0e7589 */ /* 0x00022400000e0000 */
.L_x_1748:
[----:B------:R-:W5:Y:S01]  /*8690*/  LDL R5, [R1+0x74] ;  /* 0x0000740001057983 */ /* 0x000f620000100800 */
[----:B------:R-:W-:Y:S01]  /*86a0*/  ULDC UR4, c[0x0][0x448] ;  /* 0x0001120000047ab9 */ /* 0x000fe20000000800 */
[----:B------:R-:W-:Y:S01]  /*86b0*/  BSSY B1, `(.L_x_1516) ;  /* 0x0000019000017945 */ /* 0x000fe20003800000 */
[----:B------:R-:W-:Y:S01]  /*86c0*/  IMAD R154, R154, UR4, RZ ;  /* 0x000000049a9a7c24 */ /* 0x000fe2000f8e02ff */
[----:B------:R-:W-:Y:S02]  /*86d0*/  CS2R R6, SRZ ;  /* 0x0000000000067805 */ /* 0x000fe4000001ff00 */
[----:B------:R-:W-:Y:S02]  /*86e0*/  CS2R R10, SRZ ;  /* 0x00000000000a7805 */ /* 0x000fe4000001ff00 */
[----:B------:R-:W-:Y:S01]  /*86f0*/  CS2R R8, SRZ ;  /* 0x0000000000087805 */ /* 0x000fe2000001ff00 */
[----:B-1----:R-:W-:Y:S01]  /*8700*/  IMAD R25, R49, -0x80, R154 ;  /* 0xffffff8031197824 */ /* 0x002fe200078e029a */
[----:B------:R-:W-:-:S02]  /*8710*/  ISETP.GE.AND P0, PT, R3, R154, PT ;  /* 0x0000009a0300720c */ /* 0x000fc40003f06270 */
[----:B-----5:R-:W-:-:S04]  /*8720*/  LEA.HI R4, R5, R5, RZ, 0x1 ;  /* 0x0000000505047211 */ /* 0x020fc800078f08ff */
[----:B------:R-:W-:-:S05]  /*8730*/  LOP3.LUT R4, R4, 0xfffffffe, RZ, 0xc0, !PT ;  /* 0xfffffffe04047812 */ /* 0x000fca00078ec0ff */
[----:B------:R-:W-:Y:S01]  /*8740*/  IMAD.IADD R3, R5, 0x1, -R4 ;  /* 0x0000000105037824 */ /* 0x000fe200078e0a04 */
[----:B------:R-:W-:-:S04]  /*8750*/  CS2R R4, SRZ ;  /* 0x0000000000047805 */ /* 0x000fc8000001ff00 */
        /* <DEDUP_REMOVED lines=14> */
.L_x_1517:
[----:B------:R-:W-:Y:S05]  /*8840*/  BSYNC B1 ;  /* 0x0000000000017941 */ /* 0x000fea0003800000 */
.L_x_1516:
[----:B------:R-:W3:Y:S01]  /*8850*/  SYNCS.PHASECHK.TRANS64.TRYWAIT P1, [R19+URZ+0x32400], R26 ;  /* 0x0324001a130075a7 */ /* 0x000ee2000802017f */
[----:B-----5:R-:W-:Y:S01]  /*8860*/  IMAD.MOV.U32 R42, RZ, RZ, R8 ;  /* 0x000000ffff2a7224 */ /* 0x020fe200078e0008 */
[--C-:B------:R-:W-:Y:S01]  /*8870*/  SHF.R.U64 R43, R8, 0x10, R9.reuse ;  /* 0x00000010082b7819 */ /* 0x100fe20000001209 */
[--C-:B-1----:R-:W-:Y:S01]  /*8880*/  IMAD.MOV.U32 R12, RZ, RZ, R9.reuse ;  /* 0x000000ffff0c7224 */ /* 0x102fe200078e0009 */
[----:B0-----:R-:W-:Y:S01]  /*8890*/  SHF.R.U32.HI R14, RZ, 0x10, R9 ;  /* 0x00000010ff0e7819 */ /* 0x001fe20000011609 */
[----:B------:R-:W-:Y:S01]  /*88a0*/  IMAD.MOV.U32 R40, RZ, RZ, R4 ;  /* 0x000000ffff287224 */ /* 0x000fe200078e0004 */
[----:B------:R-:W-:Y:S01]  /*88b0*/  SHF.R.U64 R45, R4, 0x10, R5 ;  /* 0x00000010042d7819 */ /* 0x000fe20000001205 */
[----:B--2---:R-:W-:Y:S01]  /*88c0*/  IMAD.MOV.U32 R0, RZ, RZ, R7 ;  /* 0x000000ffff007224 */ /* 0x004fe200078e0007 */
[----:B------:R-:W-:Y:S01]  /*88d0*/  SHF.R.U64 R44, R10, 0x10, R11 ;  /* 0x000000100a2c7819 */ /* 0x000fe2000000120b */
[----:B------:R-:W-:Y:S01]  /*88e0*/  IMAD.MOV.U32 R41, RZ, RZ, R10 ;  /* 0x000000ffff297224 */ /* 0x000fe200078e000a */
[----:B------:R-:W-:Y:S01]  /*88f0*/  SHF.R.U32.HI R4, RZ, 0x10, R5 ;  /* 0x00000010ff047819 */ /* 0x000fe20000011605 */
[----:B------:R-:W-:Y:S01]  /*8900*/  IMAD.MOV.U32 R9, RZ, RZ, R11 ;  /* 0x000000ffff097224 */ /* 0x000fe200078e000b */
[----:B------:R-:W-:Y:S01]  /*8910*/  MOV R39, R6 ;  /* 0x0000000600277202 */ /* 0x000fe20000000f00 */
[----:B------:R-:W-:Y:S01]  /*8920*/  IMAD.MOV.U32 R8, RZ, RZ, R5 ;  /* 0x000000ffff087224 */ /* 0x000fe200078e0005 */
[----:B------:R-:W-:Y:S01]  /*8930*/  VIMNMX R25, R25, 0x80, PT ;  /* 0x0000008019197848 */ /* 0x000fe20003fe0100 */
[----:B------:R-:W-:Y:S01]  /*8940*/  VIADD R15, R200, 0x40 ;  /* 0x00000040c80f7836 */ /* 0x000fe20000000000 */
[----:B------:R-:W0:Y:S01]  /*8950*/  LDC R13, c[0x0][0x3f4] ;  /* 0x0000fd00ff0d7b82 */ /* 0x000e220000000800 */
        /* <DEDUP_REMOVED lines=16> */
[----:B---3--:R-:W-:-:S12]  /*8a60*/  @!P1 BRA `(.L_x_1519) ;  /* 0x0000014c00949947 */ /* 0x008fd80003800000 */
.L_x_1749:
[----:B------:R-:W-:Y:S05]  /*8a70*/  BSYNC B1 ;  /* 0x0000000000017941 */ /* 0x000fea0003800000 */
.L_x_1518:
[----:B------:R-:W-:Y:S01]  /*8a80*/  BSSY B1, `(.L_x_1520) ;  /* 0x000005a000017945 */ /* 0x000fe20003800000 */
[----:B------:R-:W-:-:S03]  /*8a90*/  LOP3.LUT R0, R0, 0x38, RZ, 0xc0, !PT ;  /* 0x0000003800007812 */ /* 0x000fc600078ec0ff */
[----:B------:R-:W-:Y:S05]  /*8aa0*/  @P2 BRA `(.L_x_1521) ;  /* 0x00000004005c2947 */ /* 0x000fea0003800000 */
[----:B------:R-:W2:Y:S01]  /*8ab0*/  LDL R9, [R1+0x58] ;  /* 0x0000580001097983 */ /* 0x000ea20000100800 */
[----:B------:R-:W-:Y:S02]  /*8ac0*/  IMAD.SHL.U32 R4, R29, 0x40, RZ ;  /* 0x000000401d047824 */ /* 0x000fe400078e00ff */
[----:B------:R-:W-:Y:S02]  /*8ad0*/  HADD2.F32 R29, -RZ, R40.H0_H0 ;  /* 0x20000028ff1d7230 */ /* 0x000fe40000004100 */
[----:B------:R-:W-:Y:S01]  /*8ae0*/  HADD2.F32 R27, -RZ, R42.H0_H0 ;  /* 0x2000002aff1b7230 */ /* 0x000fe20000004100 */
[----:B------:R-:W-:Y:S01]  /*8af0*/  LOP3.LUT R5, R4, 0x1c0, RZ, 0xc0, !PT ;  /* 0x000001c004057812 */ /* 0x000fe200078ec0ff */
[--C-:B------:R-:W-:Y:S02]  /*8b00*/  HADD2.F32 R31, -RZ, R45.reuse.H0_H0 ;  /* 0x2000002dff1f7230 */ /* 0x100fe40000004100 */
[----:B------:R-:W-:Y:S01]  /*8b10*/  HADD2.F32 R28, -RZ, R45.H1_H1 ;  /* 0x3000002dff1c7230 */ /* 0x000fe20000004100 */
[----:B------:R-:W-:-:S02]  /*8b20*/  SHF.R.U32.HI R7, RZ, 0x3, R5 ;  /* 0x00000003ff077819 */ /* 0x000fc40000011605 */
[----:B------:R-:W-:Y:S02]  /*8b30*/  LOP3.LUT R4, R5, 0x38, R16, 0xf8, !PT ;  /* 0x0000003805047812 */ /* 0x000fe400078ef810 */
[----:B------:R-:W-:Y:S02]  /*8b40*/  LOP3.LUT R8, R7, R0, R5, 0x1e, !PT ;  /* 0x0000000007087212 */ /* 0x000fe400078e1e05 */
[----:B------:R-:W-:-:S03]  /*8b50*/  LOP3.LUT R4, R4, R7, RZ, 0x3c, !PT ;  /* 0x0000000704047212 */ /* 0x000fc600078e3cff */
[C---:B--2---:R-:W-:Y:S02]  /*8b60*/  IMAD R8, R9.reuse, 0x200, R8 ;  /* 0x0000020009087824 */ /* 0x044fe400078e0208 */
[----:B------:R-:W-:Y:S02]  /*8b70*/  IMAD R4, R9, 0x200, R4 ;  /* 0x0000020009047824 */ /* 0x000fe400078e0204 */
[--C-:B------:R-:W-:Y:S02]  /*8b80*/  IMAD R38, R8, 0x2, R19.reuse ;  /* 0x0000000208267824 */ /* 0x100fe400078e0213 */
[----:B------:R-:W-:-:S03]  /*8b90*/  IMAD R36, R4, 0x2, R19 ;  /* 0x0000000204247824 */ /* 0x000fc600078e0213 */
[----:B------:R-:W1:Y:S04]  /*8ba0*/  LDS.128 R8, [R38+0x18400] ;  /* 0x0184000026087984 */ /* 0x000e680000000c00 */
[----:B------:R-:W2:Y:S01]  /*8bb0*/  LDS.128 R4, [R36+0x18400] ;  /* 0x0184000024047984 */ /* 0x000ea20000000c00 */
[--C-:B-1----:R-:W-:Y:S02]  /*8bc0*/  HADD2.F32 R20, -RZ, R8.reuse.H0_H0 ;  /* 0x20000008ff147230 */ /* 0x102fe40000004100 */
[----:B------:R-:W-:Y:S02]  /*8bd0*/  HADD2.F32 R8, -RZ, R8.H1_H1 ;  /* 0x30000008ff087230 */ /* 0x000fe40000004100 */
[----:B--2---:R-:W-:Y:S02]  /*8be0*/  HADD2.F32 R12, -RZ, R4.H0_H0 ;  /* 0x20000004ff0c7230 */ /* 0x004fe40000004100 */
[C---:B------:R-:W-:Y:S01]  /*8bf0*/  FMUL.FTZ R33, R20.reuse, R29 ;  /* 0x0000001d14217220 */ /* 0x040fe20000410000 */
[----:B------:R-:W-:Y:S01]  /*8c00*/  FMUL.FTZ R35, R20, R27 ;  /* 0x0000001b14237220 */ /* 0x000fe20000410000 */
[----:B----4-:R-:W-:-:S02]  /*8c10*/  HADD2.F32 R21, -RZ, R9.H0_H0 ;  /* 0x20000009ff157230 */ /* 0x010fc40000004100 */
[----:B------:R-:W-:Y:S01]  /*8c20*/  FMUL.FTZ R37, R8, R31 ;  /* 0x0000001f08257220 */ /* 0x000fe20000410000 */
[C---:B------:R-:W-:Y:S01]  /*8c30*/  FFMA.FTZ R33, R12.reuse, R27, -R33 ;  /* 0x0000001b0c217223 */ /* 0x040fe20000010821 */
[----:B------:R-:W-:Y:S02]  /*8c40*/  HADD2.F32 R27, -RZ, R43.H0_H0 ;  /* 0x2000002bff1b7230 */ /* 0x000fe40000004100 */
[----:B------:R-:W-:Y:S01]  /*8c50*/  FFMA.FTZ R35, R12, R29, R35 ;  /* 0x0000001d0c237223 */ /* 0x000fe20000010023 */
[----:B------:R-:W-:Y:S02]  /*8c60*/  HADD2.F32 R20, -RZ, R40.H1_H1 ;  /* 0x30000028ff147230 */ /* 0x000fe40000004100 */
[----:B------:R-:W-:Y:S02]  /*8c70*/  HADD2.F32 R4, -RZ, R4.H1_H1 ;  /* 0x30000004ff047230 */ /* 0x000fe40000004100 */
[----:B------:R-:W-:Y:S01]  /*8c80*/  FMUL.FTZ R29, R8, R27 ;  /* 0x0000001b081d7220 */ /* 0x000fe20000410000 */
[----:B------:R-:W-:-:S02]  /*8c90*/  HADD2.F32 R12, -RZ, R42.H1_H1 ;  /* 0x3000002aff0c7230 */ /* 0x000fc40000004100 */
[C---:B------:R-:W-:Y:S01]  /*8ca0*/  FMUL.FTZ R8, R21.reuse, R20 ;  /* 0x0000001415087220 */ /* 0x040fe20000410000 */
[----:B------:R-:W-:Y:S02]  /*8cb0*/  HADD2.F32 R13, -RZ, R5.H0_H0 ;  /* 0x20000005ff0d7230 */ /* 0x000fe40000004100 */
[C---:B------:R-:W-:Y:S01]  /*8cc0*/  FFMA.FTZ R30, R4.reuse, R27, -R37 ;  /* 0x0000001b041e7223 */ /* 0x040fe20000010825 */
[----:B------:R-:W-:Y:S01]  /*8cd0*/  FFMA.FTZ R32, R4, R31, R29 ;  /* 0x0000001f04207223 */ /* 0x000fe2000001001d */
[----:B------:R-:W-:Y:S02]  /*8ce0*/  HADD2.F32 R9, -RZ, R9.H1_H1 ;  /* 0x30000009ff097230 */ /* 0x000fe40000004100 */
[-C--:B------:R-:W-:Y:S01]  /*8cf0*/  FMUL.FTZ R27, R21, R12.reuse ;  /* 0x0000000c151b7220 */ /* 0x080fe20000410000 */
[----:B------:R-:W-:Y:S02]  /*8d00*/  HADD2.F32 R4, -RZ, R43.H1_H1 ;  /* 0x3000002bff047230 */ /* 0x000fe40000004100 */
[----:B------:R-:W-:Y:S01]  /*8d10*/  FFMA.FTZ R21, R13, R12, -R8 ;  /* 0x0000000c0d157223 */ /* 0x000fe20000010808 */
[----:B------:R-:W-:-:S02]  /*8d20*/  HADD2.F32 R25, -RZ, R10.H0_H0 ;  /* 0x2000000aff197230 */ /* 0x000fc40000004100 */
[----:B------:R-:W-:Y:S01]  /*8d30*/  FFMA.FTZ R27, R13, R20, R27 ;  /* 0x000000140d1b7223 */ /* 0x000fe2000001001b */
[----:B------:R-:W-:Y:S02]  /*8d40*/  HADD2.F32 R12, -RZ, R39.H0_H0 ;  /* 0x20000027ff0c7230 */ /* 0x000fe40000004100 */
[C---:B------:R-:W-:Y:S01]  /*8d50*/  FMUL.FTZ R20, R9.reuse, R28 ;  /* 0x0000001c09147220 */ /* 0x040fe20000410000 */
[----:B------:R-:W-:Y:S02]  /*8d60*/  HADD2.F32 R5, -RZ, R5.H1_H1 ;  /* 0x30000005ff057230 */ /* 0x000fe40000004100 */
[----:B------:R-:W-:Y:S01]  /*8d70*/  FMUL.FTZ R34, R9, R4 ;  /* 0x0000000409227220 */ /* 0x000fe20000410000 */
[----:B------:R-:W-:Y:S02]  /*8d80*/  HADD2.F32 R8, -RZ, R41.H0_H0 ;  /* 0x20000029ff087230 */ /* 0x000fe40000004100 */
[----:B------:R-:W-:Y:S01]  /*8d90*/  FMUL.FTZ R29, R25, R12 ;  /* 0x0000000c191d7220 */ /* 0x000fe20000410000 */
[----:B------:R-:W-:-:S02]  /*8da0*/  HADD2.F32 R10, -RZ, R10.H1_H1 ;  /* 0x3000000aff0a7230 */ /* 0x000fc40000004100 */
[----:B------:R-:W-:Y:S01]  /*8db0*/  FFMA.FTZ R20, R5, R4, -R20 ;  /* 0x0000000405147223 */ /* 0x000fe20000010814 */
[----:B------:R-:W-:Y:S02]  /*8dc0*/  HADD2.F32 R13, -RZ, R46.H0_H0 ;  /* 0x2000002eff0d7230 */ /* 0x000fe40000004100 */
[----:B------:R-:W-:Y:S01]  /*8dd0*/  FMUL.FTZ R25, R25, R8 ;  /* 0x0000000819197220 */ /* 0x000fe20000410000 */
[--C-:B------:R-:W-:Y:S02]  /*8de0*/  HADD2.F32 R14, -RZ, R6.reuse.H0_H0 ;  /* 0x20000006ff0e7230 */ /* 0x100fe40000004100 */
[----:B------:R-:W-:Y:S01]  /*8df0*/  FFMA.FTZ R34, R5, R28, R34 ;  /* 0x0000001c05227223 */ /* 0x000fe20000010022 */
[----:B------:R-:W-:Y:S02]  /*8e00*/  HADD2.F32 R6, -RZ, R6.H1_H1 ;  /* 0x30000006ff067230 */ /* 0x000fe40000004100 */
[----:B------:R-:W-:Y:S01]  /*8e10*/  FMUL.FTZ R5, R10, R13 ;  /* 0x0000000d0a057220 */ /* 0x000fe20000410000 */
[----:B------:R-:W-:-:S02]  /*8e20*/  HADD2.F32 R9, -RZ, R44.H0_H0 ;  /* 0x2000002cff097230 */ /* 0x000fc40000004100 */
[C---:B------:R-:W-:Y:S01]  /*8e30*/  FFMA.FTZ R25, R14.reuse, R12, R25 ;  /* 0x0000000c0e197223 */ /* 0x040fe20000010019 */
[--C-:B0-----:R-:W-:Y:S02]  /*8e40*/  HADD2.F32 R26, -RZ, R11.reuse.H0_H0 ;  /* 0x2000000bff1a7230 */ /* 0x101fe40000004100 */
[----:B------:R-:W-:Y:S01]  /*8e50*/  FFMA.FTZ R29, R14, R8, -R29 ;  /* 0x000000080e1d7223 */ /* 0x000fe2000001081d */
[----:B------:R-:W-:Y:S02]  /*8e60*/  HADD2.F32 R11, -RZ, R11.H1_H1 ;  /* 0x3000000bff0b7230 */ /* 0x000fe40000004100 */
[-C--:B------:R-:W-:Y:S01]  /*8e70*/  FMUL.FTZ R31, R10, R9.reuse ;  /* 0x000000090a1f7220 */ /* 0x080fe20000410000 */
[----:B------:R-:W-:Y:S01]  /*8e80*/  FFMA.FTZ R12, R6, R9, -R5 ;  /* 0x00000009060c7223 */ /* 0x000fe20000010805 */
[----:B------:R-:W-:Y:S02]  /*8e90*/  HADD2.F32 R5, -RZ, R39.H1_H1 ;  /* 0x30000027ff057230 */ /* 0x000fe40000004100 */
[----:B------:R-:W-:-:S02]  /*8ea0*/  HADD2.F32 R10, -RZ, R46.H1_H1 ;  /* 0x3000002eff0a7230 */ /* 0x000fc40000004100 */
[----:B------:R-:W-:Y:S01]  /*8eb0*/  FFMA.FTZ R14, R6, R13, R31 ;  /* 0x0000000d060e7223 */ /* 0x000fe2000001001f */
[----:B------:R-:W-:Y:S02]  /*8ec0*/  HADD2.F32 R4, -RZ, R41.H1_H1 ;  /* 0x30000029ff047230 */ /* 0x000fe40000004100 */
[C---:B------:R-:W-:Y:S01]  /*8ed0*/  FMUL.FTZ R6, R26.reuse, R5 ;  /* 0x000000051a067220 */ /* 0x040fe20000410000 */
[----:B------:R-:W-:Y:S02]  /*8ee0*/  HADD2.F32 R8, -RZ, R44.H1_H1 ;  /* 0x3000002cff087230 */ /* 0x000fe40000004100 */
[----:B------:R-:W-:Y:S01]  /*8ef0*/  FMUL.FTZ R28, R11, R10 ;  /* 0x0000000a0b1c7220 */ /* 0x000fe20000410000 */
[--C-:B------:R-:W-:Y:S02]  /*8f00*/  HADD2.F32 R15, -RZ, R7.reuse.H0_H0 ;  /* 0x20000007ff0f7230 */ /* 0x100fe40000004100 */
[----:B------:R-:W-:Y:S01]  /*8f10*/  FMUL.FTZ R26, R26, R4 ;  /* 0x000000041a1a7220 */ /* 0x000fe20000410000 */
[----:B------:R-:W-:-:S02]  /*8f20*/  HADD2.F32 R7, -RZ, R7.H1_H1 ;  /* 0x30000007ff077230 */ /* 0x000fc40000004100 */
[----:B------:R-:W-:Y:S01]  /*8f30*/  FMUL.FTZ R9, R11, R8 ;  /* 0x000000080b097220 */ /* 0x000fe20000410000 */
[C---:B------:R-:W-:Y:S01]  /*8f40*/  FFMA.FTZ R11, R15.reuse, R4, -R6 ;  /* 0x000000040f0b7223 */ /* 0x040fe20000010806 */
[----:B------:R-:W-:Y:S01]  /*8f50*/  FFMA.FTZ R26, R15, R5, R26 ;  /* 0x000000050f1a7223 */ /* 0x000fe2000001001a */
[C---:B------:R-:W-:Y:S01]  /*8f60*/  FFMA.FTZ R28, R7.reuse, R8, -R28 ;  /* 0x00000008071c7223 */ /* 0x040fe2000001081c */
[----:B------:R-:W-:Y:S01]  /*8f70*/  FFMA.FTZ R13, R7, R10, R9 ;  /* 0x0000000a070d7223 */ /* 0x000fe20000010009 */
[----:B------:R-:W-:Y:S02]  /*8f80*/  F2FP.F16.F32.PACK_AB R4, R30, R33 ;  /* 0x000000211e04723e */ /* 0x000fe400000000ff */
[----:B------:R-:W-:Y:S02]  /*8f90*/  F2FP.F16.F32.PACK_AB R5, R20, R21 ;  /* 0x000000151405723e */ /* 0x000fe400000000ff */
[----:B------:R-:W-:Y:S02]  /*8fa0*/  F2FP.F16.F32.PACK_AB R6, R12, R29 ;  /* 0x0000001d0c06723e */ /* 0x000fe400000000ff */
[----:B------:R-:W-:-:S02]  /*8fb0*/  F2FP.F16.F32.PACK_AB R7, R28, R11 ;  /* 0x0000000b1c07723e */ /* 0x000fc400000000ff */
[----:B------:R-:W-:Y:S02]  /*8fc0*/  F2FP.F16.F32.PACK_AB R8, R32, R35 ;  /* 0x000000232008723e */ /* 0x000fe400000000ff */
[----:B------:R-:W-:Y:S01]  /*8fd0*/  F2FP.F16.F32.PACK_AB R9, R34, R27 ;  /* 0x0000001b2209723e */ /* 0x000fe200000000ff */
[----:B------:R1:W-:Y:S01]  /*8fe0*/  STS.128 [R36+0x18400], R4 ;  /* 0x0184000424007388 */ /* 0x0003e20000000c00 */
[----:B------:R-:W-:Y:S02]  /*8ff0*/  F2FP.F16.F32.PACK_AB R10, R14, R25 ;  /* 0x000000190e0a723e */ /* 0x000fe400000000ff */
[----:B------:R-:W-:-:S05]  /*9000*/  F2FP.F16.F32.PACK_AB R11, R13, R26 ;  /* 0x0000001a0d0b723e */ /* 0x000fca00000000ff */
[----:B------:R1:W-:Y:S02]  /*9010*/  STS.128 [R38+0x18400], R8 ;  /* 0x0184000826007388 */ /* 0x0003e40000000c00 */
.L_x_1521:
[----:B------:R-:W-:Y:S05]  /*9020*/  BSYNC B1 ;  /* 0x0000000000017941 */ /* 0x000fea0003800000 */
.L_x_1520:
[----:B------:R-:W-:Y:S05]  /*9030*/  @P0 BRA `(.L_x_1512) ;  /* 0x0000000400600947 */ /* 0x000fea0003800000 */
[----:B-1----:R-:W2:Y:S01]  /*9040*/  LDL R8, [R1+0x5c] ;  /* 0x00005c0001087983 */ /* 0x002ea20000100800 */
[C---:B------:R-:W-:Y:S01]  /*9050*/  IADD3 R4, R200.reuse, 0x40, RZ ;  /* 0x00000040c8047810 */ /* 0x040fe20007ffe0ff */
[----:B------:R-:W-:Y:S02]  /*9060*/  VIADD R5, R200, 0x40 ;  /* 0x00000040c8057836 */ /* 0x000fe40000000000 */
[----:B------:R-:W3:Y:S02]  /*9070*/  LDL R38, [R1+0x184] ;  /* 0x0001840001267983 */ /* 0x000ee40000100800 */
[----:B------:R-:W-:Y:S02]  /*9080*/  IMAD.SHL.U32 R4, R4, 0x40, RZ ;  /* 0x0000004004047824 */ /* 0x000fe400078e00ff */
[----:B------:R-:W-:-:S03]  /*9090*/  IMAD.SHL.U32 R5, R5, 0x40, RZ ;  /* 0x0000004005057824 */ /* 0x000fc600078e00ff */
[----:B------:R-:W-:Y:S02]  /*90a0*/  LOP3.LUT R4, R4, 0x1c0, RZ, 0xc0, !PT ;  /* 0x000001c004047812 */ /* 0x000fe400078ec0ff */
[----:B------:R-:W-:Y:S02]  /*90b0*/  LOP3.LUT R5, R5, 0x1c0, RZ, 0xc0, !PT ;  /* 0x000001c005057812 */ /* 0x000fe400078ec0ff */
[----:B------:R-:W-:-:S04]  /*90c0*/  SHF.R.U32.HI R4, RZ, 0x3, R4 ;  /* 0x00000003ff047819 */ /* 0x000fc80000011604 */
[----:B------:R-:W-:Y:S01]  /*90d0*/  LOP3.LUT R0, R4, R0, R5, 0x1e, !PT ;  /* 0x0000000004007212 */ /* 0x000fe200078e1e05 */
[----:B------:R-:W-:Y:S02]  /*90e0*/  HADD2.F32 R28, -RZ, R42.H0_H0 ;  /* 0x2000002aff1c7230 */ /* 0x000fe40000004100 */
[--C-:B------:R-:W-:Y:S02]  /*90f0*/  HADD2.F32 R30, -RZ, R40.reuse.H0_H0 ;  /* 0x20000028ff1e7230 */ /* 0x100fe40000004100 */
[----:B------:R-:W-:Y:S02]  /*9100*/  HADD2.F32 R32, -RZ, R45.H0_H0 ;  /* 0x2000002dff207230 */ /* 0x000fe40000004100 */
[----:B------:R-:W-:Y:S02]  /*9110*/  HADD2.F32 R37, -RZ, R40.H1_H1 ;  /* 0x30000028ff257230 */ /* 0x000fe40000004100 */
[----:B------:R-:W-:Y:S02]  /*9120*/  HADD2.F32 R35, -RZ, R42.H1_H1 ;  /* 0x3000002aff237230 */ /* 0x000fe40000004100 */
[----:B------:R-:W-:-:S02]  /*9130*/  HADD2.F32 R36, -RZ, R46.H0_H0 ;  /* 0x2000002eff247230 */ /* 0x000fc40000004100 */
[----:B------:R-:W-:Y:S02]  /*9140*/  HADD2.F32 R34, -RZ, R39.H0_H0 ;  /* 0x20000027ff227230 */ /* 0x000fe40000004100 */
[----:B--2---:R-:W-:-:S04]  /*9150*/  IMAD.IADD R0, R8, 0x1, R0 ;  /* 0x0000000108007824 */ /* 0x004fc800078e0200 */
[----:B------:R-:W-:Y:S01]  /*9160*/  IMAD R0, R0, 0x2, R19 ;  /* 0x0000000200007824 */ /* 0x000fe200078e0213 */
[----:B---3--:R-:W-:Y:S04]  /*9170*/  LDS.128 R4, [R38+0x18400] ;  /* 0x0184000026047984 */ /* 0x008fe80000000c00 */
[----:B------:R-:W1:Y:S02]  /*9180*/  LDS.128 R8, [R0+0x18400] ;  /* 0x0184000000087984 */ /* 0x000e640000000c00 */
[--C-:B-1----:R-:W-:Y:S02]  /*9190*/  HADD2.F32 R20, -RZ, R8.reuse.H0_H0 ;  /* 0x20000008ff147230 */ /* 0x102fe40000004100 */
[----:B------:R-:W-:Y:S02]  /*91a0*/  HADD2.F32 R8, -RZ, R8.H1_H1 ;  /* 0x30000008ff087230 */ /* 0x000fe40000004100 */
[----:B------:R-:W-:-:S02]  /*91b0*/  HADD2.F32 R12, -RZ, R4.H0_H0 ;  /* 0x20000004ff0c7230 */ /* 0x000fc40000004100 */
[-C--:B------:R-:W-:Y:S01]  /*91c0*/  FMUL.FTZ R27, R30, R20.reuse ;  /* 0x000000141e1b7220 */ /* 0x080fe20000410000 */
[----:B------:R-:W-:Y:S01]  /*91d0*/  FMUL.FTZ R29, R28, R20 ;  /* 0x000000141c1d7220 */ /* 0x000fe20000410000 */
[----:B------:R-:W-:Y:S02]  /*91e0*/  HADD2.F32 R20, -RZ, R43.H0_H0 ;  /* 0x2000002bff147230 */ /* 0x000fe40000004100 */
[-C--:B------:R-:W-:Y:S01]  /*91f0*/  FMUL.FTZ R31, R32, R8.reuse ;  /* 0x00000008201f7220 */ /* 0x080fe20000410000 */
[----:B------:R-:W-:Y:S02]  /*9200*/  HADD2.F32 R4, -RZ, R4.H1_H1 ;  /* 0x30000004ff047230 */ /* 0x000fe40000004100 */
[--C-:B----4-:R-:W-:Y:S02]  /*9210*/  HADD2.F32 R21, -RZ, R9.reuse.H0_H0 ;  /* 0x20000009ff157230 */ /* 0x110fe40000004100 */
[----:B------:R-:W-:Y:S01]  /*9220*/  FMUL.FTZ R33, R20, R8 ;  /* 0x0000000814217220 */ /* 0x000fe20000410000 */
[----:B------:R-:W-:-:S02]  /*9230*/  HADD2.F32 R9, -RZ, R9.H1_H1 ;  /* 0x30000009ff097230 */ /* 0x000fc40000004100 */
[----:B------:R-:W-:Y:S01]  /*9240*/  FFMA.FTZ R8, R20, R4, -R31 ;  /* 0x0000000414087223 */ /* 0x000fe2000001081f */
[-C--:B------:R-:W-:Y:S01]  /*9250*/  FFMA.FTZ R27, R28, R12.reuse, -R27 ;  /* 0x0000000c1c1b7223 */ /* 0x080fe2000001081b */
[----:B------:R-:W-:Y:S02]  /*9260*/  HADD2.F32 R31, -RZ, R45.H1_H1 ;  /* 0x3000002dff1f7230 */ /* 0x000fe40000004100 */
[-C--:B------:R-:W-:Y:S01]  /*9270*/  FMUL.FTZ R20, R37, R21.reuse ;  /* 0x0000001525147220 */ /* 0x080fe20000410000 */
[----:B------:R-:W-:Y:S01]  /*9280*/  FMUL.FTZ R28, R35, R21 ;  /* 0x00000015231c7220 */ /* 0x000fe20000410000 */
[----:B------:R-:W-:Y:S02]  /*9290*/  HADD2.F32 R21, -RZ, R43.H1_H1 ;  /* 0x3000002bff157230 */ /* 0x000fe40000004100 */
[----:B------:R-:W-:Y:S01]  /*92a0*/  FFMA.FTZ R29, R30, R12, R29 ;  /* 0x0000000c1e1d7223 */ /* 0x000fe2000001001d */
[--C-:B------:R-:W-:Y:S02]  /*92b0*/  HADD2.F32 R13, -RZ, R5.reuse.H0_H0 ;  /* 0x20000005ff0d7230 */ /* 0x100fe40000004100 */
[----:B------:R-:W-:Y:S01]  /*92c0*/  FFMA.FTZ R12, R32, R4, R33 ;  /* 0x00000004200c7223 */ /* 0x000fe20000010021 */
[----:B------:R-:W-:-:S02]  /*92d0*/  HADD2.F32 R5, -RZ, R5.H1_H1 ;  /* 0x30000005ff057230 */ /* 0x000fc40000004100 */
[-C--:B------:R-:W-:Y:S01]  /*92e0*/  FMUL.FTZ R4, R31, R9.reuse ;  /* 0x000000091f047220 */ /* 0x080fe20000410000 */
[--C-:B------:R-:W-:Y:S02]  /*92f0*/  HADD2.F32 R25, -RZ, R10.reuse.H0_H0 ;  /* 0x2000000aff197230 */ /* 0x100fe40000004100 */
[C---:B------:R-:W-:Y:S01]  /*9300*/  FMUL.FTZ R30, R21.reuse, R9 ;  /* 0x00000009151e7220 */ /* 0x040fe20000410000 */
[----:B------:R-:W-:Y:S02]  /*9310*/  HADD2.F32 R10, -RZ, R10.H1_H1 ;  /* 0x3000000aff0a7230 */ /* 0x000fe40000004100 */
[----:B------:R-:W-:Y:S01]  /*9320*/  FFMA.FTZ R9, R21, R5, -R4 ;  /* 0x0000000515097223 */ /* 0x000fe20000010804 */
[----:B------:R-:W-:Y:S02]  /*9330*/  HADD2.F32 R14, -RZ, R6.H0_H0 ;  /* 0x20000006ff0e7230 */ /* 0x000fe40000004100 */
[-C--:B------:R-:W-:Y:S01]  /*9340*/  FFMA.FTZ R20, R35, R13.reuse, -R20 ;  /* 0x0000000d23147223 */ /* 0x080fe20000010814 */
[----:B------:R-:W-:Y:S01]  /*9350*/  FFMA.FTZ R28, R37, R13, R28 ;  /* 0x0000000d251c7223 */ /* 0x000fe2000001001c */
[----:B------:R-:W-:-:S02]  /*9360*/  HADD2.F32 R4, -RZ, R44.H0_H0 ;  /* 0x2000002cff047230 */ /* 0x000fc40000004100 */
[----:B------:R-:W-:Y:S01]  /*9370*/  FFMA.FTZ R13, R31, R5, R30 ;  /* 0x000000051f0d7223 */ /* 0x000fe2000001001e */
[----:B------:R-:W-:Y:S02]  /*9380*/  HADD2.F32 R6, -RZ, R6.H1_H1 ;  /* 0x30000006ff067230 */ /* 0x000fe40000004100 */
[-C--:B------:R-:W-:Y:S01]  /*9390*/  FMUL.FTZ R5, R36, R10.reuse ;  /* 0x0000000a24057220 */ /* 0x080fe20000410000 */
[----:B------:R-:W-:Y:S02]  /*93a0*/  HADD2.F32 R32, -RZ, R41.H0_H0 ;  /* 0x20000029ff207230 */ /* 0x000fe40000004100 */
[-C--:B------:R-:W-:Y:S01]  /*93b0*/  FMUL.FTZ R21, R34, R25.reuse ;  /* 0x0000001922157220 */ /* 0x080fe20000410000 */
[C---:B------:R-:W-:Y:S01]  /*93c0*/  FMUL.FTZ R31, R4.reuse, R10 ;  /* 0x0000000a041f7220 */ /* 0x040fe20000410000 */
[----:B0-----:R-:W-:Y:S02]  /*93d0*/  HADD2.F32 R26, -RZ, R11.H0_H0 ;  /* 0x2000000bff1a7230 */ /* 0x001fe40000004100 */
[----:B------:R-:W-:Y:S01]  /*93e0*/  FFMA.FTZ R10, R4, R6, -R5 ;  /* 0x00000006040a7223 */ /* 0x000fe20000010805 */
[----:B------:R-:W-:Y:S01]  /*93f0*/  FMUL.FTZ R25, R32, R25 ;  /* 0x0000001920197220 */ /* 0x000fe20000410000 */
[----:B------:R-:W-:-:S02]  /*9400*/  HADD2.F32 R35, -RZ, R39.H1_H1 ;  /* 0x30000027ff237230 */ /* 0x000fc40000004100 */
[----:B------:R-:W-:Y:S02]  /*9410*/  HADD2.F32 R11, -RZ, R11.H1_H1 ;  /* 0x3000000bff0b7230 */ /* 0x000fe40000004100 */
[----:B------:R-:W-:Y:S02]  /*9420*/  HADD2.F32 R5, -RZ, R41.H1_H1 ;  /* 0x30000029ff057230 */ /* 0x000fe40000004100 */
[----:B------:R-:W-:Y:S02]  /*9430*/  HADD2.F32 R37, -RZ, R46.H1_H1 ;  /* 0x3000002eff257230 */ /* 0x000fe40000004100 */
[----:B------:R-:W-:Y:S02]  /*9440*/  HADD2.F32 R33, -RZ, R44.H1_H1 ;  /* 0x3000002cff217230 */ /* 0x000fe40000004100 */
[-C--:B------:R-:W-:Y:S01]  /*9450*/  FFMA.FTZ R21, R32, R14.reuse, -R21 ;  /* 0x0000000e20157223 */ /* 0x080fe20000010815 */
[--C-:B------:R-:W-:Y:S02]  /*9460*/  HADD2.F32 R15, -RZ, R7.reuse.H0_H0 ;  /* 0x20000007ff0f7230 */ /* 0x100fe40000004100 */
[----:B------:R-:W-:Y:S01]  /*9470*/  FFMA.FTZ R25, R34, R14, R25 ;  /* 0x0000000e22197223 */ /* 0x000fe20000010019 */
[----:B------:R-:W-:-:S02]  /*9480*/  HADD2.F32 R7, -RZ, R7.H1_H1 ;  /* 0x30000007ff077230 */ /* 0x000fc40000004100 */
[----:B------:R-:W-:Y:S01]  /*9490*/  FFMA.FTZ R14, R36, R6, R31 ;  /* 0x00000006240e7223 */ /* 0x000fe2000001001f */
[-C--:B------:R-:W-:Y:S01]  /*94a0*/  FMUL.FTZ R4, R35, R26.reuse ;  /* 0x0000001a23047220 */ /* 0x080fe20000410000 */
[----:B------:R-:W-:Y:S01]  /*94b0*/  FMUL.FTZ R26, R5, R26 ;  /* 0x0000001a051a7220 */ /* 0x000fe20000410000 */
[-C--:B------:R-:W-:Y:S01]  /*94c0*/  FMUL.FTZ R6, R37, R11.reuse ;  /* 0x0000000b25067220 */ /* 0x080fe20000410000 */
[----:B------:R-:W-:Y:S01]  /*94d0*/  FMUL.FTZ R32, R33, R11 ;  /* 0x0000000b21207220 */ /* 0x000fe20000410000 */
[-C--:B------:R-:W-:Y:S01]  /*94e0*/  FFMA.FTZ R11, R5, R15.reuse, -R4 ;  /* 0x0000000f050b7223 */ /* 0x080fe20000010804 */
[----:B------:R-:W-:Y:S01]  /*94f0*/  FFMA.FTZ R26, R35, R15, R26 ;  /* 0x0000000f231a7223 */ /* 0x000fe2000001001a */
[-C--:B------:R-:W-:Y:S01]  /*9500*/  FFMA.FTZ R30, R33, R7.reuse, -R6 ;  /* 0x00000007211e7223 */ /* 0x080fe20000010806 */
[----:B------:R-:W-:Y:S01]  /*9510*/  FFMA.FTZ R15, R37, R7, R32 ;  /* 0x00000007250f7223 */ /* 0x000fe20000010020 */
[----:B------:R-:W-:Y:S02]  /*9520*/  F2FP.F16.F32.PACK_AB R4, R8, R27 ;  /* 0x0000001b0804723e */ /* 0x000fe400000000ff */
[----:B------:R-:W-:-:S02]  /*9530*/  F2FP.F16.F32.PACK_AB R5, R9, R20 ;  /* 0x000000140905723e */ /* 0x000fc400000000ff */
[----:B------:R-:W-:Y:S02]  /*9540*/  F2FP.F16.F32.PACK_AB R6, R10, R21 ;  /* 0x000000150a06723e */ /* 0x000fe400000000ff */
[----:B------:R-:W-:Y:S02]  /*9550*/  F2FP.F16.F32.PACK_AB R7, R30, R11 ;  /* 0x0000000b1e07723e */ /* 0x000fe400000000ff */
[----:B------:R-:W-:Y:S02]  /*9560*/  F2FP.F16.F32.PACK_AB R8, R12, R29 ;  /* 0x0000001d0c08723e */ /* 0x000fe400000000ff */
[----:B------:R-:W-:Y:S02]  /*9570*/  F2FP.F16.F32.PACK_AB R9, R13, R28 ;  /* 0x0000001c0d09723e */ /* 0x000fe400000000ff */
[----:B------:R-:W-:Y:S02]  /*9580*/  F2FP.F16.F32.PACK_AB R10, R14, R25 ;  /* 0x000000190e0a723e */ /* 0x000fe400000000ff */
[----:B------:R-:W-:Y:S01]  /*9590*/  F2FP.F16.F32.PACK_AB R11, R15, R26 ;  /* 0x0000001a0f0b723e */ /* 0x000fe200000000ff */
[----:B------:R3:W-:Y:S04]  /*95a0*/  STS.128 [R38+0x18400], R4 ;  /* 0x0184000426007388 */ /* 0x0007e80000000c00 */
[----:B------:R3:W-:Y:S02]  /*95b0*/  STS.128 [R0+0x18400], R8 ;  /* 0x0184000800007388 */ /* 0x0007e40000000c00 */
.L_x_1512:
[----:B------:R-:W-:Y:S05]  /*95c0*/  BSYNC B0 ;  /* 0x0000000000007941 */ /* 0x000fea0003800000 */
.L_x_1501:
[----:B------:R-:W-:Y:S01]  /*95d0*/  @!PT LDS RZ, [RZ] ;  /* 0x00000000fffff984 */ /* 0x000fe20000000800 */
[----:B------:R-:W-:Y:S01]  /*95e0*/  @!PT LDS RZ, [RZ] ;  /* 0x00000000fffff984 */ /* 0x000fe20000000800 */
[----:B------:R-:W-:Y:S01]  /*95f0*/  @!PT LDS RZ, [RZ] ;  /* 0x00000000fffff984 */ /* 0x000fe20000000800 */
[----:B------:R-:W-:Y:S01]  /*9600*/  @!PT LDS RZ, [RZ] ;  /* 0x00000000fffff984 */ /* 0x000fe20000000800 */
[----:B------:R5:W-:Y:S06]  /*9610*/  MEMBAR.ALL.CTA ;  /* 0x0000000000007992 */ /* 0x000bec0000008000 */
[----:B-----5:R-:W5:Y:S01]  /*9620*/  FENCE.VIEW.ASYNC.S ;  /* 0x00000000000073c6 */ /* 0x020f620000000000 */
[----:B------:R-:W-:Y:S05]  /*9630*/  WARPSYNC.ALL ;  /* 0x0000000000007948 */ /* 0x000fea0003800000 */
[----:B-----5:R-:W-:Y:S06]  /*9640*/  BAR.SYNC.DEFER_BLOCKING 0xd, 0x100 ;  /* 0x0344000000007b1d */ /* 0x020fec0000010000 */
.L_x_1498:
        /* <DEDUP_REMOVED lines=8> */
.L_x_1522:
[----:B------:R-:W-:Y:S01]  /*96d0*/  IMAD R0, R202, 0x8, R19 ;  /* 0x00000008ca007824 */ /* 0x000fe200078e0213 */
[----:B0-----:R-:W-:-:S04]  /*96e0*/  SHF.L.U32 R13, R214, 0x1f, RZ ;  /* 0x0000001fd60d7819 */ /* 0x001fc800000006ff */
[----:B------:R0:W2:Y:S01]  /*96f0*/  SYNCS.PHASECHK.TRANS64.TRYWAIT P1, [R0+URZ+0x32430], R13 ;  /* 0x0324300d000075a7 */ /* 0x0000a2000802017f */
[----:B------:R-:W-:Y:S05]  /*9700*/  @!P0 BRA `(.L_x_1523) ;  /* 0x0000000000048947 */ /* 0x000fea0003800000 */
[----:B------:R-:W-:Y:S01]  /*9710*/  BPT.TRAP 0x1 ;  /* 0x000000040000795c */ /* 0x000fe20000300000 */
.L_x_1523:
[----:B------:R-:W-:Y:S01]  /*9720*/  VIADD R4, R19, 0x1c400 ;  /* 0x0001c40013047836 */ /* 0x000fe20000000000 */
[----:B------:R-:W-:Y:S02]  /*9730*/  LOP3.LUT R10, R24, 0x10000, RZ, 0xfc, !PT ;  /* 0x00010000180a7812 */ /* 0x000fe400078efcff */
[----:B------:R-:W-:Y:S02]  /*9740*/  MOV R11, 0x40000040 ;  /* 0x40000040000b7802 */ /* 0x000fe40000000f00 */
[----:B------:R-:W-:-:S04]  /*9750*/  SHF.R.U32.HI R4, RZ, 0x4, R4 ;  /* 0x00000004ff047819 */ /* 0x000fc80000011604 */
[----:B------:R-:W-:-:S04]  /*9760*/  LOP3.LUT R4, R4, 0x3fff, RZ, 0xc0, !PT ;  /* 0x00003fff04047812 */ /* 0x000fc800078ec0ff */
[----:B------:R-:W-:-:S05]  /*9770*/  LOP3.LUT R4, R4, 0x10000, RZ, 0xfc, !PT ;  /* 0x0001000004047812 */ /* 0x000fca00078efcff */
[----:B------:R3:W-:Y:S01]  /*9780*/  STL [R1+0x4], R4 ;  /* 0x0000040401007387 */ /* 0x0007e20000100800 */
[----:B--2---:R-:W-:Y:S05]  /*9790*/  @P1 BRA `(.L_x_1524) ;  /* 0x0000000000081947 */ /* 0x004fea0003800000 */
[----:B------:R-:W2:Y:S02]  /*97a0*/  SYNCS.PHASECHK.TRANS64.TRYWAIT P1, [R0+URZ+0x32430], R13 ;  /* 0x0324300d000075a7 */ /* 0x000ea4000802017f */
[----:B--2---:R-:W-:Y:S05]  /*97b0*/  @!P1 BRA `(.L_x_1525) ;  /* 0x0000014000549947 */ /* 0x004fea0003800000 */
.L_x_1524:
[----:B---3--:R-:W3:Y:S01]  /*97c0*/  LDL R4, [R1+0x4] ;  /* 0x0000040001047983 */ /* 0x008ee20000100800 */
[----:B------:R-:W-:Y:S01]  /*97d0*/  IMAD.MOV.U32 R5, RZ, RZ, 0x40000040 ;  /* 0x40000040ff057424 */ /* 0x000fe200078e00ff */
[----:B------:R-:W-:Y:S05]  /*97e0*/  WARPSYNC.ALL ;  /* 0x0000000000007948 */ /* 0x000fea0003800000 */
[C---:B------:R-:W-:Y:S01]  /*97f0*/  R2UR UR4, R10.reuse ;  /* 0x000000000a0472ca */ /* 0x040fe200000e0000 */
[----:B----45:R-:W-:Y:S01]  /*9800*/  WARPGROUP.ARRIVE ;  /* 0x00000000000079c5 */ /* 0x030fe20000000000 */
[----:B------:R-:W-:Y:S01]  /*9810*/  R2UR UR5, R11 ;  /* 0x000000000b0572ca */ /* 0x000fe200000e0000 */
[----:B------:R-:W-:Y:S01]  /*9820*/  VIADD R220, R10, 0x2 ;  /* 0x000000020adc7836 */ /* 0x000fe20000000000 */
[----:B------:R-:W-:Y:S01]  /*9830*/  R2UR UR7, R5 ;  /* 0x00000000050772ca */ /* 0x000fe200000e0000 */
[----:B------:R-:W-:Y:S01]  /*9840*/  IMAD.MOV.U32 R221, RZ, RZ, 0x40000040 ;  /* 0x40000040ffdd7424 */ /* 0x000fe200078e00ff */
[----:B------:R-:W-:Y:S01]  /*9850*/  BSSY B0, `(.L_x_1526) ;  /* 0x0000027000007945 */ /* 0x000fe20003800000 */
[----:B------:R-:W-:-:S02]  /*9860*/  IMAD.MOV.U32 R7, RZ, RZ, 0x40000040 ;  /* 0x40000040ff077424 */ /* 0x000fc400078e00ff */
[C---:B------:R-:W-:Y:S02]  /*9870*/  VIADD R218, R10.reuse, 0x4 ;  /* 0x000000040ada7836 */ /* 0x040fe40000000000 */
[----:B------:R-:W-:Y:S02]  /*9880*/  IMAD.MOV.U32 R219, RZ, RZ, 0x40000040 ;  /* 0x40000040ffdb7424 */ /* 0x000fe400078e00ff */
[----:B------:R-:W-:Y:S02]  /*9890*/  VIADD R216, R10, 0x6 ;  /* 0x000000060ad87836 */ /* 0x000fe40000000000 */
[----:B------:R-:W-:Y:S02]  /*98a0*/  IMAD.MOV.U32 R217, RZ, RZ, 0x40000040 ;  /* 0x40000040ffd97424 */ /* 0x000fe400078e00ff */
[----:B------:R-:W-:Y:S02]  /*98b0*/  IMAD.MOV.U32 R5, RZ, RZ, 0x40000040 ;  /* 0x40000040ff057424 */ /* 0x000fe400078e00ff */
[----:B---3--:R-:W-:-:S04]  /*98c0*/  IMAD R4, R202, 0x300, R4 ;  /* 0x00000300ca047824 */ /* 0x008fc800078e0204 */
        /* <DEDUP_REMOVED lines=8> */
[----:B------:R-:W-:Y:S01]  /*9950*/  VIADD R4, R4, 0x6 ;  /* 0x0000000604047836 */ /* 0x000fe20000000000 */
[----:B------:R-:W-:Y:S01]  /*9960*/  MOV R7, 0x40000040 ;  /* 0x4000004000077802 */ /* 0x000fe20000000f00 */
        /* <DEDUP_REMOVED lines=9> */
[----:B------:R-:W-:Y:S01]  /*9a00*/  HGMMA.64x96x16.F32 R24, gdesc[UR4], R24, gsb0 ;  /* 0x01600000041879f0 */ /* 0x000fe20008000818 */
[----:B------:R-:W-:Y:S02]  /*9a10*/  R2UR UR4, R216 ;  /* 0x00000000d80472ca */ /* 0x000fe400000e0000 */
[----:B------:R-:W-:Y:S02]  /*9a20*/  R2UR UR5, R217 ;  /* 0x00000000d90572ca */ /* 0x000fe400000e0000 */
[----:B------:R-:W-:Y:S02]  /*9a30*/  R2UR UR6, R4 ;  /* 0x00000000040672ca */ /* 0x000fe400000e0000 */
[----:B------:R-:W-:Y:S02]  /*9a40*/  R2UR UR7, R5 ;  /* 0x00000000050772ca */ /* 0x000fe400000e0000 */
[----:B------:R-:W-:Y:S01]  /*9a50*/  SHF.L.U32 R4, R3, 0x1f, RZ ;  /* 0x0000001f03047819 */ /* 0x000fe200000006ff */
[----:B------:R-:W-:-:S02]  /*9a60*/  WARPGROUP.DEPBAR.LE gsb0, 0x0 ;  /* 0x00008000000079c5 */ /* 0x000fc40000010000 */
[----:B------:R-:W-:-:S08]  /*9a70*/  WARPGROUP.ARRIVE ;  /* 0x00000000000079c5 */ /* 0x000fd00000000000 */
[----:B------:R-:W-:Y:S03]  /*9a80*/  HGMMA.64x96x16.F32 R24, gdesc[UR4], R24, gsb0 ;  /* 0x01600000041879f0 */ /* 0x000fe60008000818 */
[----:B------:R-:W-:Y:S02]  /*9a90*/  WARPGROUP.DEPBAR.LE gsb0, 0x0 ;  /* 0x00008000000079c5 */ /* 0x000fe40000010000 */
[----:B------:R-:W3:Y:S02]  /*9aa0*/  SYNCS.PHASECHK.TRANS64.TRYWAIT P1, [R19+URZ+0x32410], R4 ;  /* 0x03241004130075a7 */ /* 0x000ee4000802017f */
[----:B---3--:R-:W-:Y:S05]  /*9ab0*/  @!P1 BRA `(.L_x_1527) ;  /* 0x0000013c00a89947 */ /* 0x008fea0003800000 */
.L_x_1750:
[----:B------:R-:W-:Y:S05]  /*9ac0*/  BSYNC B0 ;  /* 0x0000000000007941 */ /* 0x000fea0003800000 */
.L_x_1526:
[----:B------:R-:W-:Y:S05]  /*9ad0*/  @!P0 BRA `(.L_x_1528) ;  /* 0x0000000000048947 */ /* 0x000fea0003800000 */
[----:B------:R-:W-:Y:S01]  /*9ae0*/  BPT.TRAP 0x1 ;  /* 0x000000040000795c */ /* 0x000fe20000300000 */
.L_x_1528:
[----:B------:R4:W0:Y:S01]  /*9af0*/  SYNCS.PHASECHK.TRANS64.TRYWAIT P1, [R0+URZ+0x32450], R13 ;  /* 0x0324500d000075a7 */ /* 0x000822000802017f */
[----:B------:R-:W-:Y:S05]  /*9b00*/  @!P0 BRA `(.L_x_1529) ;  /* 0x0000000000048947 */ /* 0x000fea0003800000 */
[----:B------:R-:W-:Y:S01]  /*9b10*/  BPT.TRAP 0x1 ;  /* 0x000000040000795c */ /* 0x000fe20000300000 */
.L_x_1529:
[----:B0-----:R-:W-:Y:S05]  /*9b20*/  @P1 BRA `(.L_x_1530) ;  /* 0x0000000000081947 */ /* 0x001fea0003800000 */
[----:B------:R-:W0:Y:S02]  /*9b30*/  SYNCS.PHASECHK.TRANS64.TRYWAIT P1, [R0+URZ+0x32450], R13 ;  /* 0x0324500d000075a7 */ /* 0x000e24000802017f */
[----:B0-----:R-:W-:Y:S05]  /*9b40*/  @!P1 BRA `(.L_x_1531) ;  /* 0x0000013c00989947 */ /* 0x001fea0003800000 */
.L_x_1530:
[----:B------:R-:W-:Y:S05]  /*9b50*/  WARPSYNC.ALL ;  /* 0x0000000000007948 */ /* 0x000fea0003800000 */
[----:B------:R-:W-:Y:S01]  /*9b60*/  IMAD R72, R72, 0x2000, R19 ;  /* 0x0000200048487824 */ /* 0x000fe200078e0213 */
[----:B------:R-:W-:Y:S01]  /*9b70*/  WARPGROUP.ARRIVE ;  /* 0x00000000000079c5 */ /* 0x000fe20000000000 */
[----:B------:R-:W-:Y:S01]  /*9b80*/  VIADD R227, R19, 0x400 ;  /* 0x0000040013e37836 */ /* 0x000fe20000000000 */
[----:B------:R-:W-:Y:S01]  /*9b90*/  UMOV UR9, 0x40000040 ;  /* 0x4000004000097882 */ /* 0x000fe20000000000 */
[----:B------:R-:W-:Y:S01]  /*9ba0*/  IMAD.MOV.U32 R5, RZ, RZ, 0x40000040 ;  /* 0x40000040ff057424 */ /* 0x000fe200078e00ff */
[----:B------:R-:W-:Y:S01]  /*9bb0*/  R2UR UR4, R72 ;  /* 0x00000000480472ca */ /* 0x000fe200000e0000 */
[----:B------:R-:W-:Y:S01]  /*9bc0*/  IMAD.MOV.U32 R7, RZ, RZ, 0x40000040 ;  /* 0x40000040ff077424 */ /* 0x000fe200078e00ff */
[----:B------:R-:W-:Y:S01]  /*9bd0*/  SHF.R.U32.HI R227, RZ, 0x4, R227 ;  /* 0x00000004ffe37819 */ /* 0x000fe200000116e3 */
[----:B------:R-:W-:Y:S01]  /*9be0*/  UMOV UR57, 0x40000040 ;  /* 0x4000004000397882 */ /* 0x000fe20000000000 */
[----:B------:R-:W-:Y:S01]  /*9bf0*/  R2UR UR11, R5 ;  /* 0x00000000050b72ca */ /* 0x000fe200000e0000 */
[----:B------:R-:W-:Y:S01]  /*9c00*/  UMOV UR53, 0x40000040 ;  /* 0x4000004000357882 */ /* 0x000fe20000000000 */
[----:B------:R-:W-:Y:S01]  /*9c10*/  LOP3.LUT R227, R227, 0x3fff, RZ, 0xc0, !PT ;  /* 0x00003fffe3e37812 */ /* 0x000fe200078ec0ff */
[----:B------:R-:W-:Y:S01]  /*9c20*/  UMOV UR49, 0x40000040 ;  /* 0x4000004000317882 */ /* 0x000fe20000000000 */
[----:B--2-4-:R-:W-:Y:S01]  /*9c30*/  MOV R13, UR9 ;  /* 0x00000009000d7c02 */ /* 0x014fe20008000f00 */
[----:B------:R-:W-:Y:S01]  /*9c40*/  UMOV UR45, 0x40000040 ;  /* 0x40000040002d7882 */ /* 0x000fe20000000000 */
[----:B------:R-:W-:Y:S01]  /*9c50*/  LOP3.LUT R3, R227, 0x10000, RZ, 0xfc, !PT ;  /* 0x00010000e3037812 */ /* 0x000fe200078efcff */
[----:B------:R-:W-:Y:S01]  /*9c60*/  UMOV UR41, 0x40000040 ;  /* 0x4000004000297882 */ /* 0x000fe20000000000 */
[----:B------:R-:W-:Y:S01]  /*9c70*/  IMAD.MOV.U32 R5, RZ, RZ, 0x40000040 ;  /* 0x40000040ff057424 */ /* 0x000fe200078e00ff */
[----:B------:R-:W-:-:S02]  /*9c80*/  UIADD3 UR4, UR4, 0x22400, URZ ;  /* 0x0002240004047890 */ /* 0x000fc4000fffe03f */
[----:B---3--:R-:W-:Y:S01]  /*9c90*/  IMAD R4, R202, 0xc00, R3 ;  /* 0x00000c00ca047824 */ /* 0x008fe200078e0203 */
[----:B------:R0:W-:Y:S01]  /*9ca0*/  STL [R1+0x38], R3 ;  /* 0x0000380301007387 */ /* 0x0001e20000100800 */
[----:B------:R-:W-:Y:S01]  /*9cb0*/  USHF.R.U32.HI UR4, URZ, 0x4, UR4 ;  /* 0x000000043f047899 */ /* 0x000fe20008011604 */
[----:B------:R-:W-:Y:S01]  /*9cc0*/  R2UR UR39, R5 ;  /* 0x00000000052772ca */ /* 0x000fe200000e0000 */
[C---:B------:R-:W-:Y:S01]  /*9cd0*/  VIADD R6, R4.reuse, 0x2 ;  /* 0x0000000204067836 */ /* 0x040fe20000000000 */
[----:B------:R-:W-:Y:S01]  /*9ce0*/  R2UR UR10, R4 ;  /* 0x00000000040a72ca */ /* 0x000fe200000e0000 */
[----:B------:R-:W-:Y:S01]  /*9cf0*/  ULOP3.LUT UR4, UR4, 0x3fff, URZ, 0xc0, !UPT ;  /* 0x00003fff04047892 */ /* 0x000fe2000f8ec03f */
[----:B------:R-:W-:-:S03]  /*9d00*/  UMOV UR37, 0x40000040 ;  /* 0x4000004000257882 */ /* 0x000fc60000000000 */
[----:B------:R-:W-:Y:S01]  /*9d10*/  ULOP3.LUT UR4, UR4, 0x10000, URZ, 0xfc, !UPT ;  /* 0x0001000004047892 */ /* 0x000fe2000f8efc3f */
[----:B0-----:R-:W0:Y:S03]  /*9d20*/  S2R R3, SR_TID.X ;  /* 0x0000000000037919 */ /* 0x001e260000002100 */
[----:B------:R-:W-:Y:S02]  /*9d30*/  UIADD3 UR5, UR4, 0x2, URZ ;  /* 0x0000000204057890 */ /* 0x000fe4000fffe03f */
[----:B------:R-:W-:Y:S02]  /*9d40*/  UIADD3 UR56, UR4, 0x804, URZ ;  /* 0x0000080404387890 */ /* 0x000fe4000fffe03f */
[----:B------:R-:W-:Y:S01]  /*9d50*/  UMOV UR8, UR4 ;  /* 0x0000000400087c82 */ /* 0x000fe20008000000 */
[----:B------:R-:W-:Y:S01]  /*9d60*/  UIADD3 UR52, UR4, 0x806, URZ ;  /* 0x0000080604347890 */ /* 0x000fe2000fffe03f */
[----:B------:R-:W-:Y:S01]  /*9d70*/  HGMMA.64x96x16.F32 R24, gdesc[UR8], R24, gsb0 ;  /* 0x01600000081879f0 */ /* 0x000fe20008000818 */
[----:B------:R-:W-:Y:S01]  /*9d80*/  R2UR UR10, R6 ;  /* 0x00000000060a72ca */ /* 0x000fe200000e0000 */
[----:B------:R-:W-:Y:S01]  /*9d90*/  IMAD.U32 R12, RZ, RZ, UR8 ;  /* 0x00000008ff0c7e24 */ /* 0x000fe2000f8e00ff */
[----:B------:R-:W-:Y:S01]  /*9da0*/  R2UR UR11, R7 ;  /* 0x00000000070b72ca */ /* 0x000fe200000e0000 */
[----:B------:R-:W-:Y:S01]  /*9db0*/  UMOV UR8, UR5 ;  /* 0x0000000500087c82 */ /* 0x000fe20008000000 */
[----:B------:R-:W-:Y:S01]  /*9dc0*/  UMOV UR9, 0x40000040 ;  /* 0x4000004000097882 */ /* 0x000fe20000000000 */
[----:B------:R-:W-:Y:S01]  /*9dd0*/  VIADD R6, R4, 0x4 ;  /* 0x0000000404067836 */ /* 0x000fe20000000000 */
[----:B------:R-:W-:Y:S01]  /*9de0*/  UIADD3 UR5, UR4, 0x4, URZ ;  /* 0x0000000404057890 */ /* 0x000fe2000fffe03f */
[----:B------:R-:W-:Y:S01]  /*9df0*/  IMAD.MOV.U32 R7, RZ, RZ, 0x40000040 ;  /* 0x40000040ff077424 */ /* 0x000fe200078e00ff */
[----:B------:R2:W-:Y:S01]  /*9e00*/  STL.64 [R1+0x50], R12 ;  /* 0x0000500c01007387 */ /* 0x0005e20000100a00 */
[----:B------:R-:W-:-:S02]  /*9e10*/  UIADD3 UR48, UR4, 0xc00, URZ ;  /* 0x00000c0004307890 */ /* 0x000fc4000fffe03f */
[----:B------:R-:W-:Y:S02]  /*9e20*/  UIADD3 UR44, UR4, 0xc02, URZ ;  /* 0x00000c02042c7890 */ /* 0x000fe4000fffe03f */
[----:B------:R-:W-:Y:S02]  /*9e30*/  UIADD3 UR40, UR4, 0xc04, URZ ;  /* 0x00000c0404287890 */ /* 0x000fe4000fffe03f */
[----:B------:R-:W-:Y:S01]  /*9e40*/  UIADD3 UR36, UR4, 0xc06, URZ ;  /* 0x00000c0604247890 */ /* 0x000fe2000fffe03f */
[----:B--2---:R-:W-:Y:S02]  /*9e50*/  IMAD.U32 R12, RZ, RZ, UR8 ;  /* 0x00000008ff0c7e24 */ /* 0x004fe4000f8e00ff */
[----:B------:R-:W-:Y:S01]  /*9e60*/  IMAD.U32 R13, RZ, RZ, UR9 ;  /* 0x00000009ff0d7e24 */ /* 0x000fe2000f8e00ff */
[----:B0-----:R-:W-:-:S04]  /*9e70*/  SHF.R.U32.HI R3, RZ, 0x7, R3 ;  /* 0x00000007ff037819 */ /* 0x001fc80000011603 */
[----:B------:R0:W-:Y:S01]  /*9e80*/  STL.64 [R1+0x48], R12 ;  /* 0x0000480c01007387 */ /* 0x0001e20000100a00 */
[----:B------:R-:W-:Y:S02]  /*9e90*/  WARPGROUP.DEPBAR.LE gsb0, 0x0 ;  /* 0x00008000000079c5 */ /* 0x000fe40000010000 */
[----:B------:R-:W-:-:S06]  /*9ea0*/  WARPGROUP.ARRIVE ;  /* 0x00000000000079c5 */ /* 0x000fcc0000000000 */
[----:B------:R-:W-:Y:S01]  /*9eb0*/  HGMMA.64x96x16.F32 R24, gdesc[UR8], R24, gsb0 ;  /* 0x01600000081879f0 */ /* 0x000fe20008000818 */
[----:B------:R-:W-:Y:S01]  /*9ec0*/  R2UR UR10, R6 ;  /* 0x00000000060a72ca */ /* 0x000fe200000e0000 */
[----:B------:R-:W-:Y:S01]  /*9ed0*/  UMOV UR8, UR5 ;  /* 0x0000000500087c82 */ /* 0x000fe20008000000 */
[----:B------:R-:W-:Y:S01]  /*9ee0*/  R2UR UR11, R7 ;  /* 0x00000000070b72ca */ /* 0x000fe200000e0000 */
[----:B------:R-:W-:Y:S01]  /*9ef0*/  UMOV UR9, 0x40000040 ;  /* 0x4000004000097882 */ /* 0x000fe20000000000 */
[----:B------:R-:W-:Y:S01]  /*9f00*/  IMAD.MOV.U32 R7, RZ, RZ, 0x40000040 ;  /* 0x40000040ff077424 */ /* 0x000fe200078e00ff */
[----:B------:R-:W-:Y:S01]  /*9f10*/  IADD3 R6, R4, 0x6, RZ ;  /* 0x0000000604067810 */ /* 0x000fe20007ffe0ff */
[----:B------:R-:W-:Y:S01]  /*9f20*/  UIADD3 UR5, UR4, 0x6, URZ ;  /* 0x0000000604057890 */ /* 0x000fe2000fffe03f */
[----:B0-----:R-:W-:Y:S02]  /*9f30*/  IMAD.U32 R12, RZ, RZ, UR8 ;  /* 0x00000008ff0c7e24 */ /* 0x001fe4000f8e00ff */
[----:B------:R-:W-:-:S05]  /*9f40*/  IMAD.U32 R13, RZ, RZ, UR9 ;  /* 0x00000009ff0d7e24 */ /* 0x000fca000f8e00ff */
        /* <DEDUP_REMOVED lines=8> */
[----:B------:R-:W-:Y:S01]  /*9fd0*/  VIADD R6, R4, 0x300 ;  /* 0x0000030004067836 */ /* 0x000fe20000000000 */
[----:B------:R-:W-:Y:S01]  /*9fe0*/  UIADD3 UR5, UR4, 0x400, URZ ;  /* 0x0000040004057890 */ /* 0x000fe2000fffe03f */
[----:B------:R-:W-:Y:S02]  /*9ff0*/  IMAD.MOV.U32 R7, RZ, RZ, 0x40000040 ;  /* 0x40000040ff077424 */ /* 0x000fe400078e00ff */
        /* <DEDUP_REMOVED lines=11> */
[----:B------:R-:W-:Y:S01]  /*a0b0*/  MOV R7, 0x40000040 ;  /* 0x4000004000077802 */ /* 0x000fe20000000f00 */
        /* <DEDUP_REMOVED lines=39> */
[----:B------:R-:W-:Y:S01]  /*a330*/  IMAD.MOV.U32 R7, RZ, RZ, 0x40000040 ;  /* 0x40000040ff077424 */ /* 0x000fe200078e00ff */
[----:B0-----:R-:W-:Y:S01]  /*a340*/  MOV R12, UR8 ;  /* 0x00000008000c7c02 */ /* 0x001fe20008000f00 */
        /* <DEDUP_REMOVED lines=23> */
[----:B------:R-:W-:Y:S01]  /*a4c0*/  MOV R229, UR9 ;  /* 0x0000000900e57c02 */ /* 0x000fe20008000f00 */
[----:B------:R-:W-:Y:S02]  /*a4d0*/  IMAD.MOV.U32 R7, RZ, RZ, 0x40000040 ;  /* 0x40000040ff077424 */ /* 0x000fe400078e00ff */
[----:B------:R-:W-:Y:S01]  /*a4e0*/  IMAD.U32 R228, RZ, RZ, UR8 ;  /* 0x00000008ffe47e24 */ /* 0x000fe2000f8e00ff */
[----:B------:R-:W-:Y:S01]  /*a4f0*/  R2UR UR58, R6 ;  /* 0x00000000063a72ca */ /* 0x000fe200000e0000 */
[----:B------:R-:W-:Y:S01]  /*a500*/  VIADD R6, R4, 0x606 ;  /* 0x0000060604067836 */ /* 0x000fe20000000000 */
[----:B------:R-:W-:Y:S01]  /*a510*/  R2UR UR59, R7 ;  /* 0x00000000073b72ca */ /* 0x000fe200000e0000 */
[----:B------:R-:W-:-:S03]  /*a520*/  IMAD.MOV.U32 R7, RZ, RZ, 0x40000040 ;  /* 0x40000040ff077424 */ /* 0x000fc600078e00ff */
        /* <DEDUP_REMOVED lines=8> */
[----:B------:R-:W-:Y:S02]  /*a5b0*/  R2UR UR46, R6 ;  /* 0x00000000062e72ca */ /* 0x000fe400000e0000 */
[----:B------:R-:W-:Y:S01]  /*a5c0*/  R2UR UR47, R7 ;  /* 0x00000000072f72ca */ /* 0x000fe200000e0000 */
[----:B------:R-:W-:Y:S01]  /*a5d0*/  IMAD.MOV.U32 R7, RZ, RZ, 0x40000040 ;  /* 0x40000040ff077424 */ /* 0x000fe200078e00ff */
[C---:B------:R-:W-:Y:S01]  /*a5e0*/  IADD3 R6, R4.reuse, 0x904, RZ ;  /* 0x0000090404067810 */ /* 0x040fe20007ffe0ff */
[----:B------:R-:W-:-:S03]  /*a5f0*/  VIADD R4, R4, 0x906 ;  /* 0x0000090604047836 */ /* 0x000fc60000000000 */
[----:B------:R-:W-:Y:S02]  /*a600*/  R2UR UR42, R6 ;  /* 0x00000000062a72ca */ /* 0x000fe400000e0000 */
[----:B------:R-:W-:Y:S02]  /*a610*/  R2UR UR43, R7 ;  /* 0x00000000072b72ca */ /* 0x000fe400000e0000 */
[----:B------:R-:W-:Y:S02]  /*a620*/  R2UR UR38, R4 ;  /* 0x00000000042672ca */ /* 0x000fe400000e0000 */
        /* <DEDUP_REMOVED lines=26> */
.L_x_1532:
[----:B------:R-:W2:Y:S01]  /*a7d0*/  LDL R72, [R1+0x80] ;  /* 0x0000800001487983 */ /* 0x000ea20000100800 */
[----:B------:R-:W-:Y:S01]  /*a7e0*/  ULDC UR4, c[0x0][0xad0] ;  /* 0x0002b40000047ab9 */ /* 0x000fe20000000800 */
[----:B------:R-:W-:Y:S01]  /*a7f0*/  ULDC UR5, c[0x0][0xa80] ;  /* 0x0002a00000057ab9 */ /* 0x000fe20000000800 */
[----:B------:R-:W-:Y:S01]  /*a800*/  FMUL.FTZ R3, R24, UR4 ;  /* 0x0000000418037c20 */ /* 0x000fe20008410000 */
[----:B------:R-:W-:Y:S01]  /*a810*/  FMUL.FTZ R4, R25, UR4 ;  /* 0x0000000419047c20 */ /* 0x000fe20008410000 */
[----:B------:R-:W-:Y:S01]  /*a820*/  FMUL.FTZ R8, R28, UR4 ;  /* 0x000000041c087c20 */ /* 0x000fe20008410000 */
[----:B------:R-:W-:Y:S01]  /*a830*/  FMUL.FTZ R15, R32, UR4 ;  /* 0x00000004200f7c20 */ /* 0x000fe20008410000 */
[----:B0-----:R-:W-:Y:S01]  /*a840*/  FMUL.FTZ R12, R29, UR4 ;  /* 0x000000041d0c7c20 */ /* 0x001fe20008410000 */
[----:B------:R-:W-:Y:S01]  /*a850*/  FMUL.FTZ R32, R43, UR4 ;  /* 0x000000042b207c20 */ /* 0x000fe20008410000 */
[----:B------:R-:W0:Y:S01]  /*a860*/  MUFU.TANH R3, R3 ;  /* 0x0000000300037308 */ /* 0x000e220000002400 */
[----:B------:R-:W-:Y:S01]  /*a870*/  FMUL.FTZ R43, R54, UR4 ;  /* 0x00000004362b7c20 */ /* 0x000fe20008410000 */
[----:B------:R-:W-:-:S02]  /*a880*/  IMAD R54, R176, -0x60, R155 ;  /* 0xffffffa0b0367824 */ /* 0x000fc400078e029b */
        /* <DEDUP_REMOVED lines=43> */
[----:B------:R-:W1:Y:S01]  /*ab40*/  S2R R177, SR_CgaCtaId ;  /* 0x0000000000b17919 */ /* 0x000e620000008800 */
[----:B------:R-:W-:Y:S01]  /*ab50*/  LOP3.LUT R227, R227, 0x3000000, RZ, 0xfc, !PT ;  /* 0x03000000e3e37812 */ /* 0x000fe200078efcff */
[----:B------:R-:W1:Y:S08]  /*ab60*/  MUFU.TANH R7, R7 ;  /* 0x0000000700077308 */ /* 0x000e700000002400 */
        /* <DEDUP_REMOVED lines=29> */
[----:B------:R-:W1:Y:S01]  /*ad40*/  MUFU.TANH R47, R47 ;  /* 0x0000002f002f7308 */ /* 0x000e620000002400 */
[----:B--2---:R-:W-:-:S04]  /*ad50*/  IADD3 R54, -R72, 0x60, R54 ;  /* 0x0000006048367810 */ /* 0x004fc80007ffe136 */
[----:B------:R-:W-:-:S03]  /*ad60*/  ISETP.GT.AND P2, PT, R54, RZ, PT ;  /* 0x000000ff3600720c */ /* 0x000fc60003f44270 */
[----:B------:R-:W2:Y:S01]  /*ad70*/  MUFU.TANH R52, R52 ;  /* 0x0000003400347308 */ /* 0x000ea20000002400 */
[C---:B------:R-:W-:Y:S02]  /*ad80*/  ISETP.GT.AND P3, PT, R54.reuse, 0x1, PT ;  /* 0x000000013600780c */ /* 0x040fe40003f64270 */
[----:B------:R-:W-:Y:S02]  /*ad90*/  ISETP.GT.AND P4, PT, R54, 0x8, PT ;  /* 0x000000083600780c */ /* 0x000fe40003f84270 */
[----:B0-----:R-:W-:Y:S02]  /*ada0*/  FSEL R3, R3, -INF , P2 ;  /* 0xff80000003037808 */ /* 0x001fe40001000000 */
[----:B---3--:R-:W-:Y:S01]  /*adb0*/  FSEL R4, R4, -INF , P3 ;  /* 0xff80000004047808 */ /* 0x008fe20001800000 */
[----:B------:R-:W0:Y:S01]  /*adc0*/  MUFU.TANH R48, R48 ;  /* 0x0000003000307308 */ /* 0x000e220000002400 */
[----:B------:R-:W-:Y:S02]  /*add0*/  ISETP.GT.AND P5, PT, R54, 0x9, PT ;  /* 0x000000093600780c */ /* 0x000fe40003fa4270 */
[----:B----4-:R-:W-:-:S02]  /*ade0*/  FSEL R56, R8, -INF , P4 ;  /* 0xff80000008387808 */ /* 0x010fc40002000000 */
[----:B------:R-:W-:Y:S02]  /*adf0*/  FMNMX.FTZ R57, R3, R4, !PT ;  /* 0x0000000403397209 */ /* 0x000fe40007810000 */
[----:B------:R-:W-:Y:S01]  /*ae00*/  ISETP.GT.AND P1, PT, R54, 0x10, PT ;  /* 0x000000103600780c */ /* 0x000fe20003f24270 */
[----:B------:R-:W3:Y:S01]  /*ae10*/  MUFU.TANH R53, R53 ;  /* 0x0000003500357308 */ /* 0x000ee20000002400 */
[----:B-----5:R-:W-:Y:S02]  /*ae20*/  FSEL R12, R12, -INF , P5 ;  /* 0xff8000000c0c7808 */ /* 0x020fe40002800000 */
[----:B------:R-:W-:Y:S02]  /*ae30*/  FMNMX.FTZ R59, R56, R57, !PT ;  /* 0x00000039383b7209 */ /* 0x000fe40007810000 */
[----:B-1----:R-:W-:Y:S02]  /*ae40*/  FSEL R5, R5, -INF , P2 ;  /* 0xff80000005057808 */ /* 0x002fe40001000000 */
[----:B------:R-:W-:Y:S01]  /*ae50*/  ISETP.GT.AND P2, PT, R54, 0x11, PT ;  /* 0x000000113600780c */ /* 0x000fe20003f44270 */
[----:B------:R-:W1:Y:S01]  /*ae60*/  MUFU.TANH R51, R51 ;  /* 0x0000003300337308 */ /* 0x000e620000002400 */
[----:B------:R-:W-:-:S02]  /*ae70*/  FSEL R57, R15, -INF , P1 ;  /* 0xff8000000f397808 */ /* 0x000fc40000800000 */
[----:B------:R-:W-:Y:S02]  /*ae80*/  FMNMX.FTZ R58, R12, R59, !PT ;  /* 0x0000003b0c3a7209 */ /* 0x000fe40007810000 */
[----:B------:R-:W-:Y:S02]  /*ae90*/  FSEL R15, R7, -INF , P3 ;  /* 0xff800000070f7808 */ /* 0x000fe40001800000 */
[----:B------:R-:W-:Y:S01]  /*aea0*/  ISETP.GT.AND P3, PT, R54, 0x18, PT ;  /* 0x000000183600780c */ /* 0x000fe20003f64270 */
[----:B------:R-:W4:Y:S01]  /*aeb0*/  MUFU.TANH R55, R55 ;  /* 0x0000003700377308 */ /* 0x000f220000002400 */
        /* <DEDUP_REMOVED lines=50> */
[----:B------:R-:W-:Y:S02]  /*b1e0*/  FSEL R59, R46, -INF , P4 ;  /* 0xff8000002e3b7808 */ /* 0x000fe40002000000 */
[----:B------:R-:W-:Y:S02]  /*b1f0*/  ISETP.GT.AND P5, PT, R54, 0x48, PT ;  /* 0x000000483600780c */ /* 0x000fe40003fa4270 */
        /* <DEDUP_REMOVED lines=11> */
[----:B--2---:R-:W-:Y:S02]  /*b2b0*/  FSEL R52, R52, -INF , P2 ;  /* 0xff80000034347808 */ /* 0x004fe40001000000 */
[----:B------:R-:W-:Y:S02]  /*b2c0*/  FMNMX.FTZ R7, R61, R46, !PT ;  /* 0x0000002e3d077209 */ /* 0x000fe40007810000 */
[----:B0-----:R-:W-:-:S02]  /*b2d0*/  FSEL R48, R48, -INF , P4 ;  /* 0xff80000030307808 */ /* 0x001fc40002000000 */
[----:B------:R-:W-:Y:S02]  /*b2e0*/  ISETP.GT.AND P4, PT, R54, 0x58, PT ;  /* 0x000000583600780c */ /* 0x000fe40003f84270 */
[----:B---3--:R-:W-:Y:S02]  /*b2f0*/  FSEL R53, R53, -INF , P3 ;  /* 0xff80000035357808 */ /* 0x008fe40001800000 */
[----:B------:R-:W-:Y:S02]  /*b300*/  FMNMX.FTZ R46, R52, R7, !PT ;  /* 0x00000007342e7209 */ /* 0x000fe40007810000 */
[----:B-1----:R-:W-:Y:S02]  /*b310*/  FSEL R51, R51, -INF , P5 ;  /* 0xff80000033337808 */ /* 0x002fe40002800000 */
[----:B------:R-:W-:Y:S02]  /*b320*/  ISETP.GT.AND P5, PT, R54, 0x59, PT ;  /* 0x000000593600780c */ /* 0x000fe40003fa4270 */
[----:B----4-:R-:W-:-:S02]  /*b330*/  FSEL R55, R55, -INF , P4 ;  /* 0xff80000037377808 */ /* 0x010fc40002000000 */
[----:B------:R-:W-:Y:S02]  /*b340*/  FMNMX.FTZ R46, R53, R46, !PT ;  /* 0x0000002e352e7209 */ /* 0x000fe40007810000 */
[----:B-----5:R-:W-:Y:S02]  /*b350*/  FSEL R54, R8, -INF , P5 ;  /* 0xff80000008367808 */ /* 0x020fe40002800000 */
[----:B------:R-:W-:Y:S01]  /*b360*/  FMNMX.FTZ R7, R55, R46, !PT ;  /* 0x0000002e37077209 */ /* 0x000fe20007810000 */
[----:B------:R-:W-:Y:S01]  /*b370*/  FMUL.FTZ R46, R63, UR4 ;  /* 0x000000043f2e7c20 */ /* 0x000fe20008410000 */
[----:B------:R-:W-:Y:S01]  /*b380*/  FMNMX.FTZ R50, R5, R15, !PT ;  /* 0x0000000f05327209 */ /* 0x000fe20007810000 */
[----:B------:R-:W-:Y:S01]  /*b390*/  FMUL.FTZ R63, R66, UR4 ;  /* 0x00000004423f7c20 */ /* 0x000fe20008410000 */
[----:B------:R-:W-:Y:S01]  /*b3a0*/  FMNMX.FTZ R45, R54, R7, !PT ;  /* 0x00000007362d7209 */ /* 0x000fe20007810000 */
[----:B------:R-:W-:Y:S02]  /*b3b0*/  IMAD.U32 R7, RZ, RZ, UR5 ;  /* 0x00000005ff077e24 */ /* 0x000fe4000f8e00ff */
[----:B------:R-:W-:Y:S01]  /*b3c0*/  FMUL.FTZ R66, R71, UR4 ;  /* 0x0000000447427c20 */ /* 0x000fe20008410000 */
[----:B------:R-:W0:Y:S01]  /*b3d0*/  MUFU.TANH R46, R46 ;  /* 0x0000002e002e7308 */ /* 0x000e220000002400 */
[----:B------:R-:W1:Y:S07]  /*b3e0*/  SHFL.BFLY PT, R8, R45, 0x2, 0x1f ;  /* 0x0c401f002d087f89 */ /* 0x000e6e00000e0000 */
[----:B------:R-:W2:Y:S08]  /*b3f0*/  MUFU.TANH R63, R63 ;  /* 0x0000003f003f7308 */ /* 0x000eb00000002400 */
[----:B------:R-:W3:Y:S01]  /*b400*/  MUFU.TANH R66, R66 ;  /* 0x0000004200427308 */ /* 0x000ee20000002400 */
[----:B-1----:R-:W-:-:S02]  /*b410*/  FMNMX.FTZ R49, R45, R8, !PT ;  /* 0x000000082d317209 */ /* 0x002fc40007810000 */
[----:B------:R-:W-:-:S03]  /*b420*/  FMNMX.FTZ R45, R13, R50, !PT ;  /* 0x000000320d2d7209 */ /* 0x000fc60007810000 */
[----:B------:R-:W1:Y:S01]  /*b430*/  SHFL.BFLY PT, R8, R49, 0x1, 0x1f ;  /* 0x0c201f0031087f89 */ /* 0x000e6200000e0000 */
[----:B------:R-:W-:Y:S02]  /*b440*/  FMNMX.FTZ R50, R14, R45, !PT ;  /* 0x0000002d0e327209 */ /* 0x000fe40007810000 */
[----:B-1----:R-:W-:-:S04]  /*b450*/  FMNMX.FTZ R8, R49, R8, !PT ;  /* 0x0000000831087209 */ /* 0x002fc80007810000 */
[C---:B------:R-:W-:Y:S01]  /*b460*/  FSETP.NEU.FTZ.AND P6, PT, R8.reuse, -INF , PT ;  /* 0xff8000000800780b */ /* 0x040fe20003fdd000 */
[----:B------:R-:W-:-:S05]  /*b470*/  FMUL.FTZ R62, R8, R7 ;  /* 0x00000007083e7220 */ /* 0x000fca0000410000 */
[----:B------:R-:W-:-:S05]  /*b480*/  FSEL R62, R62, RZ, P6 ;  /* 0x000000ff3e3e7208 */ /* 0x000fca0003000000 */
[-CC-:B------:R-:W-:Y:S01]  /*b490*/  FFMA.FTZ R152, R3, R7.reuse, -R62.reuse ;  /* 0x0000000703987223 */ /* 0x180fe2000001083e */
[----:B------:R-:W-:Y:S01]  /*b4a0*/  FMNMX.FTZ R3, R21, R50, !PT ;  /* 0x0000003215037209 */ /* 0x000fe20007810000 */
[-CC-:B------:R-:W-:Y:S01]  /*b4b0*/  FFMA.FTZ R45, R4, R7.reuse, -R62.reuse ;  /* 0x00000007042d7223 */ /* 0x180fe2000001083e */
[-CC-:B------:R-:W-:Y:S01]  /*b4c0*/  FFMA.FTZ R49, R12, R7.reuse, -R62.reuse ;  /* 0x000000070c317223 */ /* 0x180fe2000001083e */
[----:B0-----:R-:W-:Y:S01]  /*b4d0*/  FSEL R12, R46, -INF , P1 ;  /* 0xff8000002e0c7808 */ /* 0x001fe20000800000 */
[--C-:B------:R-:W-:Y:S01]  /*b4e0*/  FFMA.FTZ R154, R56, R7, -R62.reuse ;  /* 0x00000007389a7223 */ /* 0x100fe2000001083e */
[----:B------:R-:W-:Y:S01]  /*b4f0*/  FMNMX.FTZ R4, R24, R3, !PT ;  /* 0x0000000318047209 */ /* 0x000fe20007810000 */
[-CC-:B------:R-:W-:Y:S01]  /*b500*/  FFMA.FTZ R156, R57, R7.reuse, -R62.reuse ;  /* 0x00000007399c7223 */ /* 0x180fe2000001083e */
[----:B--2---:R-:W-:Y:S01]  /*b510*/  FSEL R56, R63, -INF , P2 ;  /* 0xff8000003f387808 */ /* 0x004fe20001000000 */
[-CC-:B------:R-:W-:Y:S01]  /*b520*/  FFMA.FTZ R50, R20, R7.reuse, -R62.reuse ;  /* 0x0000000714327223 */ /* 0x180fe2000001083e */
[----:B------:R-:W-:Y:S01]  /*b530*/  FMNMX.FTZ R3, R27, R4, !PT ;  /* 0x000000041b037209 */ /* 0x000fe20007810000 */
[-CC-:B------:R-:W-:Y:S01]  /*b540*/  FFMA.FTZ R172, R52, R7.reuse, -R62.reuse ;  /* 0x0000000734ac7223 */ /* 0x180fe2000001083e */
[----:B------:R-:W-:Y:S01]  /*b550*/  FSEL R63, R65, -INF , P3 ;  /* 0xff800000413f7808 */ /* 0x000fe20001800000 */
[--C-:B------:R-:W-:Y:S01]  /*b560*/  FFMA.FTZ R162, R33, R7, -R62.reuse ;  /* 0x0000000721a27223 */ /* 0x100fe2000001083e */
[----:B------:R-:W-:Y:S01]  /*b570*/  FMNMX.FTZ R4, R28, R3, !PT ;  /* 0x000000031c047209 */ /* 0x000fe20007810000 */
[-CC-:B------:R-:W-:Y:S01]  /*b580*/  FFMA.FTZ R33, R34, R7.reuse, -R62.reuse ;  /* 0x0000000722217223 */ /* 0x180fe2000001083e */
[----:B------:R-:W-:Y:S01]  /*b590*/  FSEL R57, R64, -INF , P4 ;  /* 0xff80000040397808 */ /* 0x000fe20002000000 */
[-CC-:B------:R-:W-:Y:S01]  /*b5a0*/  FFMA.FTZ R34, R38, R7.reuse, -R62.reuse ;  /* 0x0000000726227223 */ /* 0x180fe2000001083e */
[----:B------:R-:W-:Y:S01]  /*b5b0*/  FMNMX.FTZ R3, R31, R4, !PT ;  /* 0x000000041f037209 */ /* 0x000fe20007810000 */
[----:B------:R-:W-:Y:S01]  /*b5c0*/  MUFU.EX2 R152, R152 ;  /* 0x0000009800987308 */ /* 0x000fe20000000800 */
[----:B---3--:R-:W-:Y:S01]  /*b5d0*/  FSEL R64, R66, -INF , P5 ;  /* 0xff80000042407808 */ /* 0x008fe20002800000 */
[--C-:B------:R-:W-:Y:S01]  /*b5e0*/  FFMA.FTZ R166, R41, R7, -R62.reuse ;  /* 0x0000000729a67223 */ /* 0x100fe2000001083e */
[----:B------:R-:W-:Y:S01]  /*b5f0*/  FMNMX.FTZ R4, R32, R3, !PT ;  /* 0x0000000320047209 */ /* 0x000fe20007810000 */
[-CC-:B------:R-:W-:Y:S01]  /*b600*/  FFMA.FTZ R164, R37, R7.reuse, -R62.reuse ;  /* 0x0000000725a47223 */ /* 0x180fe2000001083e */
[-CC-:B------:R-:W-:Y:S01]  /*b610*/  FFMA.FTZ R37, R42, R7.reuse, -R62.reuse ;  /* 0x000000072a257223 */ /* 0x180fe2000001083e */
[-CC-:B------:R-:W-:Y:S01]  /*b620*/  FFMA.FTZ R158, R25, R7.reuse, -R62.reuse ;  /* 0x00000007199e7223 */ /* 0x180fe2000001083e */
[----:B------:R-:W-:Y:S01]  /*b630*/  FMNMX.FTZ R3, R35, R4, !PT ;  /* 0x0000000423037209 */ /* 0x000fe20007810000 */
[----:B------:R-:W0:Y:S01]  /*b640*/  MUFU.EX2 R45, R45 ;  /* 0x0000002d002d7308 */ /* 0x000e220000000800 */
[-CC-:B------:R-:W-:Y:S01]  /*b650*/  FFMA.FTZ R26, R26, R7.reuse, -R62.reuse ;  /* 0x000000071a1a7223 */ /* 0x180fe2000001083e */
[--C-:B------:R-:W-:Y:S01]  /*b660*/  FFMA.FTZ R160, R29, R7, -R62.reuse ;  /* 0x000000071da07223 */ /* 0x100fe2000001083e */
[----:B------:R-:W-:Y:S01]  /*b670*/  FMNMX.FTZ R4, R36, R3, !PT ;  /* 0x0000000324047209 */ /* 0x000fe20007810000 */
[-CC-:B------:R-:W-:Y:S01]  /*b680*/  FFMA.FTZ R30, R30, R7.reuse, -R62.reuse ;  /* 0x000000071e1e7223 */ /* 0x180fe2000001083e */
[-CC-:B------:R-:W-:Y:S01]  /*b690*/  FFMA.FTZ R168, R58, R7.reuse, -R62.reuse ;  /* 0x000000073aa87223 */ /* 0x180fe2000001083e */
[-CC-:B------:R-:W-:Y:S01]  /*b6a0*/  FFMA.FTZ R29, R59, R7.reuse, -R62.reuse ;  /* 0x000000073b1d7223 */ /* 0x180fe2000001083e */
[----:B------:R-:W-:Y:S01]  /*b6b0*/  FMNMX.FTZ R3, R39, R4, !PT ;  /* 0x0000000427037209 */ /* 0x000fe20007810000 */
[----:B------:R-:W1:Y:S01]  /*b6c0*/  MUFU.EX2 R154, R154 ;  /* 0x0000009a009a7308 */ /* 0x000e620000000800 */
[-CC-:B------:R-:W-:Y:S01]  /*b6d0*/  FFMA.FTZ R170, R60, R7.reuse, -R62.reuse ;  /* 0x000000073caa7223 */ /* 0x180fe2000001083e */
[--C-:B------:R-:W-:Y:S01]  /*b6e0*/  FFMA.FTZ R25, R53, R7, -R62.reuse ;  /* 0x0000000735197223 */ /* 0x100fe2000001083e */
[----:B------:R-:W-:Y:S01]  /*b6f0*/  FMNMX.FTZ R4, R40, R3, !PT ;  /* 0x0000000328047209 */ /* 0x000fe20007810000 */
[----:B------:R-:W-:-:S03]  /*b700*/  FFMA.FTZ R174, R55, R7, -R62 ;  /* 0x0000000737ae7223 */ /* 0x000fc6000001083e */
[----:B------:R-:W-:Y:S01]  /*b710*/  FMNMX.FTZ R3, R43, R4, !PT ;  /* 0x000000042b037209 */ /* 0x000fe20007810000 */
[----:B------:R-:W2:Y:S03]  /*b720*/  MUFU.EX2 R49, R49 ;  /* 0x0000003100317308 */ /* 0x000ea60000000800 */
[----:B------:R-:W-:-:S04]  /*b730*/  FMNMX.FTZ R4, R44, R3, !PT ;  /* 0x000000032c047209 */ /* 0x000fc80007810000 */
[----:B------:R-:W-:Y:S01]  /*b740*/  FMNMX.FTZ R3, R47, R4, !PT ;  /* 0x000000042f037209 */ /* 0x000fe20007810000 */
[----:B------:R-:W-:Y:S03]  /*b750*/  MUFU.EX2 R156, R156 ;  /* 0x0000009c009c7308 */ /* 0x000fe60000000800 */
        /* <DEDUP_REMOVED lines=8> */
[----:B------:R3:W-:Y:S03]  /*b7e0*/  MUFU.EX2 R46, R26 ;  /* 0x0000001a002e7308 */ /* 0x0007e60000000800 */
[----:B------:R-:W-:-:S05]  /*b7f0*/  FMNMX.FTZ R3, R64, R3, !PT ;  /* 0x0000000340037209 */ /* 0x000fca0007810000 */
[----:B------:R-:W4:Y:S01]  /*b800*/  SHFL.BFLY PT, R4, R3, 0x2, 0x1f ;  /* 0x0c401f0003047f89 */ /* 0x000f2200000e0000 */
[----:B------:R-:W-:Y:S01]  /*b810*/  MUFU.EX2 R160, R160 ;  /* 0x000000a000a07308 */ /* 0x000fe20000000800 */
[----:B---3--:R-:W-:-:S07]  /*b820*/  FFMA.FTZ R26, R61, R7, -R62 ;  /* 0x000000073d1a7223 */ /* 0x008fce000001083e */
[----:B------:R-:W-:Y:S08]  /*b830*/  MUFU.EX2 R30, R30 ;  /* 0x0000001e001e7308 */ /* 0x000ff00000000800 */
[----:B------:R-:W-:Y:S01]  /*b840*/  MUFU.EX2 R162, R162 ;  /* 0x000000a200a27308 */ /* 0x000fe20000000800 */
[----:B----4-:R-:W-:-:S07]  /*b850*/  FMNMX.FTZ R4, R3, R4, !PT ;  /* 0x0000000403047209 */ /* 0x010fce0007810000 */
[----:B------:R-:W-:Y:S01]  /*b860*/  MUFU.EX2 R33, R33 ;  /* 0x0000002100217308 */ /* 0x000fe20000000800 */
[----:B------:R-:W3:Y:S07]  /*b870*/  SHFL.BFLY PT, R3, R4, 0x1, 0x1f ;  /* 0x0c201f0004037f89 */ /* 0x000eee00000e0000 */
[----:B------:R-:W-:Y:S08]  /*b880*/  MUFU.EX2 R164, R164 ;  /* 0x000000a400a47308 */ /* 0x000ff00000000800 */
[----:B------:R-:W-:Y:S08]  /*b890*/  MUFU.EX2 R34, R34 ;  /* 0x0000002200227308 */ /* 0x000ff00000000800 */
[----:B------:R-:W-:Y:S01]  /*b8a0*/  MUFU.EX2 R166, R166 ;  /* 0x000000a600a67308 */ /* 0x000fe20000000800 */
[----:B---3--:R-:W-:Y:S01]  /*b8b0*/  FMNMX.FTZ R20, R4, R3, !PT ;  /* 0x0000000304147209 */ /* 0x008fe20007810000 */
[----:B------:R-:W-:-:S02]  /*b8c0*/  VIADD R4, R0, 0x32440 ;  /* 0x0003244000047836 */ /* 0x000fc40000000000 */
[-C--:B------:R-:W-:Y:S01]  /*b8d0*/  FFMA.FTZ R3, R54, R7.reuse, -R62 ;  /* 0x0000000736037223 */ /* 0x080fe2000001083e */
        /* <DEDUP_REMOVED lines=8> */
[-C--:B------:R-:W-:Y:S01]  /*b960*/  FFMA.FTZ R41, R14, R7.reuse, -R52 ;  /* 0x000000070e297223 */ /* 0x080fe20000010834 */
[----:B------:R-:W-:Y:S01]  /*b970*/  PRMT R5, R177, 0x654, R4 ;  /* 0x00000654b1057816 */ /* 0x000fe20000000004 */
[-CC-:B------:R-:W-:Y:S01]  /*b980*/  FFMA.FTZ R157, R21, R7.reuse, -R52.reuse ;  /* 0x00000007159d7223 */ /* 0x180fe20000010834 */
[-CC-:B------:R-:W-:Y:S01]  /*b990*/  FFMA.FTZ R42, R24, R7.reuse, -R52.reuse ;  /* 0x00000007182a7223 */ /* 0x180fe20000010834 */
[----:B------:R-:W-:Y:S01]  /*b9a0*/  MUFU.EX2 R153, R153 ;  /* 0x0000009900997308 */ /* 0x000fe20000000800 */
[----:B------:R3:W-:Y:S01]  /*b9b0*/  SYNCS.ARRIVE.TRANS64.RED.A1T0 RZ, [R5+URZ], RZ ;  /* 0x000000ff05ff79a7 */ /* 0x0007e2000810043f */
[-CC-:B------:R-:W-:Y:S01]  /*b9c0*/  FFMA.FTZ R159, R27, R7.reuse, -R52.reuse ;  /* 0x000000071b9f7223 */ /* 0x180fe20000010834 */
[-CC-:B------:R-:W-:Y:S01]  /*b9d0*/  FFMA.FTZ R27, R36, R7.reuse, -R52.reuse ;  /* 0x00000007241b7223 */ /* 0x180fe20000010834 */
[-CC-:B------:R-:W-:Y:S01]  /*b9e0*/  FFMA.FTZ R21, R28, R7.reuse, -R52.reuse ;  /* 0x000000071c157223 */ /* 0x180fe20000010834 */
[-CC-:B------:R-:W-:Y:S01]  /*b9f0*/  FFMA.FTZ R28, R40, R7.reuse, -R52.reuse ;  /* 0x00000007281c7223 */ /* 0x180fe20000010834 */
[-CC-:B------:R-:W-:Y:S01]  /*ba00*/  FFMA.FTZ R161, R31, R7.reuse, -R52.reuse ;  /* 0x000000071fa17223 */ /* 0x180fe20000010834 */
[----:B------:R-:W-:Y:S01]  /*ba10*/  FFMA.FTZ R24, R32, R7, -R52 ;  /* 0x0000000720187223 */ /* 0x000fe20000010834 */
[----:B------:R-:W4:Y:S01]  /*ba20*/  MUFU.EX2 R38, R38 ;  /* 0x0000002600267308 */ /* 0x000f220000000800 */
[----:B---3--:R-:W-:-:S02]  /*ba30*/  IMAD.MOV.U32 R5, RZ, RZ, 0x40000040 ;  /* 0x40000040ff057424 */ /* 0x008fc400078e00ff */
[-CC-:B------:R-:W-:Y:S01]  /*ba40*/  FFMA.FTZ R163, R35, R7.reuse, -R52.reuse ;  /* 0x0000000723a37223 */ /* 0x180fe20000010834 */
[----:B------:R-:W-:Y:S02]  /*ba50*/  IMAD R4, R202, 0xc00, R227 ;  /* 0x00000c00ca047824 */ /* 0x000fe400078e02e3 */
[-CC-:B------:R-:W-:Y:S01]  /*ba60*/  FFMA.FTZ R31, R12, R7.reuse, -R52.reuse ;  /* 0x000000070c1f7223 */ /* 0x180fe20000010834 */
[----:B------:R-:W-:Y:S01]  /*ba70*/  FFMA.FTZ R165, R39, R7, -R52 ;  /* 0x0000000727a57223 */ /* 0x000fe20000010834 */
[----:B------:R-:W-:Y:S01]  /*ba80*/  R2UR UR7, R5 ;  /* 0x00000000050772ca */ /* 0x000fe200000e0000 */
[----:B0-----:R-:W-:Y:S01]  /*ba90*/  FADD.FTZ R5, R152, R45 ;  /* 0x0000002d98057221 */ /* 0x001fe20000010000 */
[----:B------:R-:W0:Y:S01]  /*baa0*/  MUFU.EX2 R155, R155 ;  /* 0x0000009b009b7308 */ /* 0x000e220000000800 */
[C---:B------:R-:W-:Y:S01]  /*bab0*/  VIADD R14, R4.reuse, 0x80 ;  /* 0x00000080040e7836 */ /* 0x040fe20000000000 */
[----:B------:R-:W-:Y:S01]  /*bac0*/  R2UR UR6, R4 ;  /* 0x00000000040672ca */ /* 0x000fe200000e0000 */
[----:B-1----:R-:W-:Y:S01]  /*bad0*/  FADD.FTZ R40, R154, R5 ;  /* 0x000000059a287221 */ /* 0x002fe20000010000 */
[----:B------:R-:W-:-:S02]  /*bae0*/  VIADD R12, R4, 0x100 ;  /* 0x00000100040c7836 */ /* 0x000fc40000000000 */
[----:B------:R-:W-:Y:S01]  /*baf0*/  FFMA.FTZ R167, R43, R7, -R52 ;  /* 0x000000072ba77223 */ /* 0x000fe20000010834 */
[----:B------:R-:W-:Y:S02]  /*bb00*/  IMAD.MOV.U32 R13, RZ, RZ, 0x40000040 ;  /* 0x40000040ff0d7424 */ /* 0x000fe400078e00ff */
[----:B--2---:R-:W-:Y:S01]  /*bb10*/  FADD.FTZ R5, R49, R40 ;  /* 0x0000002831057221 */ /* 0x004fe20000010000 */
[----:B------:R-:W1:Y:S01]  /*bb20*/  MUFU.EX2 R41, R41 ;  /* 0x0000002900297308 */ /* 0x000e620000000800 */
[----:B----4-:R-:W-:Y:S01]  /*bb30*/  FADD.FTZ R36, R153, R38 ;  /* 0x0000002699247221 */ /* 0x010fe20000010000 */
[----:B------:R-:W-:Y:S01]  /*bb40*/  R2UR UR10, R14 ;  /* 0x000000000e0a72ca */ /* 0x000fe200000e0000 */
[----:B------:R-:W-:Y:S01]  /*bb50*/  FADD.FTZ R5, R156, R5 ;  /* 0x000000059c057221 */ /* 0x000fe20000010000 */
[----:B------:R-:W-:Y:S01]  /*bb60*/  R2UR UR14, R12 ;  /* 0x000000000c0e72ca */ /* 0x000fe200000e0000 */
[----:B------:R-:W-:Y:S01]  /*bb70*/  VIADD R14, R4, 0x180 ;  /* 0x00000180040e7836 */ /* 0x000fe20000000000 */
[----:B------:R-:W-:Y:S01]  /*bb80*/  R2UR UR15, R13 ;  /* 0x000000000d0f72ca */ /* 0x000fe200000e0000 */
[----:B------:R-:W-:Y:S01]  /*bb90*/  FADD.FTZ R5, R50, R5 ;  /* 0x0000000532057221 */ /* 0x000fe20000010000 */
[----:B------:R-:W2:Y:S01]  /*bba0*/  MUFU.EX2 R157, R157 ;  /* 0x0000009d009d7308 */ /* 0x000ea20000000800 */
[----:B0-----:R-:W-:Y:S01]  /*bbb0*/  FADD.FTZ R36, R155, R36 ;  /* 0x000000249b247221 */ /* 0x001fe20000010000 */
[----:B------:R-:W-:-:S02]  /*bbc0*/  VIADD R12, R4, 0x200 ;  /* 0x00000200040c7836 */ /* 0x000fc40000000000 */
[----:B------:R-:W-:Y:S01]  /*bbd0*/  FADD.FTZ R5, R158, R5 ;  /* 0x000000059e057221 */ /* 0x000fe20000010000 */
[----:B------:R-:W-:Y:S01]  /*bbe0*/  VIADD R4, R4, 0x280 ;  /* 0x0000028004047836 */ /* 0x000fe20000000000 */
[----:B------:R-:W-:Y:S01]  /*bbf0*/  R2UR UR23, R13 ;  /* 0x000000000d1772ca */ /* 0x000fe200000e0000 */
[-C--:B------:R-:W-:Y:S01]  /*bc00*/  FFMA.FTZ R32, R44, R7.reuse, -R52 ;  /* 0x000000072c207223 */ /* 0x080fe20000010834 */
[----:B------:R-:W-:Y:S01]  /*bc10*/  FADD.FTZ R5, R46, R5 ;  /* 0x000000052e057221 */ /* 0x000fe20000010000 */
[----:B------:R-:W0:Y:S01]  /*bc20*/  MUFU.EX2 R42, R42 ;  /* 0x0000002a002a7308 */ /* 0x000e220000000800 */
[----:B-1----:R-:W-:Y:S01]  /*bc30*/  FADD.FTZ R36, R41, R36 ;  /* 0x0000002429247221 */ /* 0x002fe20000010000 */
[----:B------:R2:W-:Y:S01]  /*bc40*/  BAR.SYNC.DEFER_BLOCKING R9, 0x100 ;  /* 0x000400090000751d */ /* 0x0005e20000010000 */
[----:B------:R-:W-:Y:S01]  /*bc50*/  R2UR UR26, R4 ;  /* 0x00000000041a72ca */ /* 0x000fe200000e0000 */
[-CC-:B------:R-:W-:Y:S01]  /*bc60*/  FFMA.FTZ R169, R47, R7.reuse, -R52.reuse ;  /* 0x000000072fa97223 */ /* 0x180fe20000010834 */
[----:B------:R-:W-:Y:S01]  /*bc70*/  R2UR UR22, R12 ;  /* 0x000000000c1672ca */ /* 0x000fe200000e0000 */
[-CC-:B------:R-:W-:Y:S01]  /*bc80*/  FFMA.FTZ R48, R48, R7.reuse, -R52.reuse ;  /* 0x0000000730307223 */ /* 0x180fe20000010834 */
[-C--:B------:R-:W-:Y:S01]  /*bc90*/  FFMA.FTZ R171, R51, R7.reuse, -R52 ;  /* 0x0000000733ab7223 */ /* 0x080fe20000010834 */
[----:B------:R-:W1:Y:S01]  /*bca0*/  MUFU.EX2 R159, R159 ;  /* 0x0000009f009f7308 */ /* 0x000e620000000800 */
[----:B------:R-:W-:Y:S01]  /*bcb0*/  R2UR UR18, R14 ;  /* 0x000000000e1272ca */ /* 0x000fe200000e0000 */
[----:B--2---:R-:W-:Y:S01]  /*bcc0*/  FADD.FTZ R9, R157, R36 ;  /* 0x000000249d097221 */ /* 0x004fe20000010000 */
[-CC-:B------:R-:W-:Y:S01]  /*bcd0*/  FFMA.FTZ R56, R56, R7.reuse, -R52.reuse ;  /* 0x0000000738387223 */ /* 0x180fe20000010834 */
[-CC-:B------:R-:W-:Y:S01]  /*bce0*/  FFMA.FTZ R63, R63, R7.reuse, -R52.reuse ;  /* 0x000000073f3f7223 */ /* 0x180fe20000010834 */
[-CC-:B------:R-:W-:Y:S01]  /*bcf0*/  FFMA.FTZ R57, R57, R7.reuse, -R52.reuse ;  /* 0x0000000739397223 */ /* 0x180fe20000010834 */
[----:B------:R-:W-:Y:S01]  /*bd00*/  FFMA.FTZ R52, R64, R7, -R52 ;  /* 0x0000000740347223 */ /* 0x000fe20000010834 */
[----:B------:R-:W-:Y:S01]  /*bd10*/  F2FP.F16.F32.PACK_AB R152, R45, R152 ;  /* 0x000000982d98723e */ /* 0x000fe200000000ff */
[----:B------:R-:W2:Y:S01]  /*bd20*/  MUFU.EX2 R21, R21 ;  /* 0x0000001500157308 */ /* 0x000ea20000000800 */
[----:B0-----:R-:W-:Y:S01]  /*bd30*/  FADD.FTZ R36, R42, R9 ;  /* 0x000000092a247221 */ /* 0x001fe20000010000 */
[----:B------:R-:W-:Y:S01]  /*bd40*/  FADD.FTZ R9, R160, R5 ;  /* 0x00000005a0097221 */ /* 0x000fe20000010000 */
[----:B------:R-:W-:Y:S01]  /*bd50*/  IMAD.MOV.U32 R5, RZ, RZ, 0x40000040 ;  /* 0x40000040ff057424 */ /* 0x000fe200078e00ff */
[----:B------:R-:W-:-:S02]  /*bd60*/  F2FP.F16.F32.PACK_AB R154, R49, R154 ;  /* 0x0000009a319a723e */ /* 0x000fc400000000ff */
[----:B------:R-:W-:Y:S01]  /*bd70*/  FADD.FTZ R9, R30, R9 ;  /* 0x000000091e097221 */ /* 0x000fe20000010000 */
[----:B------:R-:W-:Y:S01]  /*bd80*/  F2FP.F16.F32.PACK_AB R153, R38, R153 ;  /* 0x000000992699723e */ /* 0x000fe200000000ff */
[----:B------:R-:W0:Y:S01]  /*bd90*/  MUFU.EX2 R161, R161 ;  /* 0x000000a100a17308 */ /* 0x000e220000000800 */
[----:B-1----:R-:W-:Y:S01]  /*bda0*/  FADD.FTZ R36, R159, R36 ;  /* 0x000000249f247221 */ /* 0x002fe20000010000 */
[----:B------:R-:W-:Y:S01]  /*bdb0*/  FADD.FTZ R12, R162, R9 ;  /* 0x00000009a20c7221 */ /* 0x000fe20000010000 */
[----:B------:R-:W-:Y:S02]  /*bdc0*/  R2UR UR27, R5 ;  /* 0x00000000051b72ca */ /* 0x000fe400000e0000 */
[----:B------:R-:W-:Y:S01]  /*bdd0*/  F2FP.F16.F32.PACK_AB R155, R41, R155 ;  /* 0x0000009b299b723e */ /* 0x000fe200000000ff */
[----:B------:R-:W-:Y:S01]  /*bde0*/  FADD.FTZ R5, R33, R12 ;  /* 0x0000000c21057221 */ /* 0x000fe20000010000 */
[----:B------:R-:W-:Y:S01]  /*bdf0*/  F2FP.F16.F32.PACK_AB R156, R50, R156 ;  /* 0x0000009c329c723e */ /* 0x000fe200000000ff */
[----:B------:R-:W1:Y:S01]  /*be00*/  MUFU.EX2 R24, R24 ;  /* 0x0000001800187308 */ /* 0x000e620000000800 */
[----:B--2---:R-:W-:Y:S01]  /*be10*/  FADD.FTZ R36, R21, R36 ;  /* 0x0000002415247221 */ /* 0x004fe20000010000 */
[----:B------:R-:W-:Y:S01]  /*be20*/  FADD.FTZ R5, R164, R5 ;  /* 0x00000005a4057221 */ /* 0x000fe20000010000 */
[----:B------:R-:W-:-:S02]  /*be30*/  F2FP.F16.F32.PACK_AB R157, R42, R157 ;  /* 0x0000009d2a9d723e */ /* 0x000fc400000000ff */
[----:B------:R-:W-:Y:S01]  /*be40*/  F2FP.F16.F32.PACK_AB R158, R46, R158 ;  /* 0x0000009e2e9e723e */ /* 0x000fe200000000ff */
[----:B------:R-:W-:Y:S01]  /*be50*/  FADD.FTZ R5, R34, R5 ;  /* 0x0000000522057221 */ /* 0x000fe20000010000 */
[----:B------:R-:W-:Y:S01]  /*be60*/  F2FP.F16.F32.PACK_AB R160, R30, R160 ;  /* 0x000000a01ea0723e */ /* 0x000fe200000000ff */
[----:B------:R-:W2:Y:S01]  /*be70*/  MUFU.EX2 R163, R163 ;  /* 0x000000a300a37308 */ /* 0x000ea20000000800 */
[----:B0-----:R-:W-:Y:S01]  /*be80*/  FADD.FTZ R13, R161, R36 ;  /* 0x00000024a10d7221 */ /* 0x001fe20000010000 */
[----:B------:R-:W-:Y:S02]  /*be90*/  F2FP.F16.F32.PACK_AB R162, R33, R162 ;  /* 0x000000a221a2723e */ /* 0x000fe400000000ff */
[----:B------:R-:W-:Y:S02]  /*bea0*/  F2FP.F16.F32.PACK_AB R164, R34, R164 ;  /* 0x000000a422a4723e */ /* 0x000fe400000000ff */
[----:B------:R-:W-:Y:S02]  /*beb0*/  MOV R15, 0x40000040 ;  /* 0x40000040000f7802 */ /* 0x000fe40000000f00 */
[----:B------:R-:W0:Y:S01]  /*bec0*/  MUFU.EX2 R27, R27 ;  /* 0x0000001b001b7308 */ /* 0x000e220000000800 */
[C---:B-1----:R-:W-:Y:S01]  /*bed0*/  FADD.FTZ R4, R24.reuse, R13 ;  /* 0x0000000d18047221 */ /* 0x042fe20000010000 */
[----:B------:R-:W-:-:S02]  /*bee0*/  F2FP.F16.F32.PACK_AB R161, R24, R161 ;  /* 0x000000a118a1723e */ /* 0x000fc400000000ff */
[----:B------:R-:W-:Y:S02]  /*bef0*/  R2UR UR11, R15 ;  /* 0x000000000f0b72ca */ /* 0x000fe400000e0000 */
[----:B------:R-:W-:Y:S02]  /*bf00*/  F2FP.F16.F32.PACK_AB R159, R21, R159 ;  /* 0x0000009f159f723e */ /* 0x000fe400000000ff */
[----:B------:R-:W1:Y:S01]  /*bf10*/  MUFU.EX2 R165, R165 ;  /* 0x000000a500a57308 */ /* 0x000e620000000800 */
[----:B--2---:R-:W-:Y:S01]  /*bf20*/  FADD.FTZ R36, R163, R4 ;  /* 0x00000004a3247221 */ /* 0x004fe20000010000 */
[----:B------:R-:W-:-:S06]  /*bf30*/  R2UR UR19, R15 ;  /* 0x000000000f1372ca */ /* 0x000fcc00000e0000 */
[----:B------:R-:W2:Y:S01]  /*bf40*/  MUFU.EX2 R28, R28 ;  /* 0x0000001c001c7308 */ /* 0x000ea20000000800 */
[C---:B0-----:R-:W-:Y:S01]  /*bf50*/  FADD.FTZ R36, R27.reuse, R36 ;  /* 0x000000241b247221 */ /* 0x041fe20000010000 */
[----:B------:R-:W-:-:S06]  /*bf60*/  F2FP.F16.F32.PACK_AB R163, R27, R163 ;  /* 0x000000a31ba3723e */ /* 0x000fcc00000000ff */
[----:B------:R-:W0:Y:S01]  /*bf70*/  MUFU.EX2 R167, R167 ;  /* 0x000000a700a77308 */ /* 0x000e220000000800 */
[----:B-1----:R-:W-:Y:S01]  /*bf80*/  FADD.FTZ R9, R165, R36 ;  /* 0x00000024a5097221 */ /* 0x002fe20000010000 */
[----:B------:R-:W-:Y:S01]  /*bf90*/  FADD.FTZ R36, R166, R5 ;  /* 0x00000005a6247221 */ /* 0x000fe20000010000 */
[----:B------:R-:W-:-:S05]  /*bfa0*/  F2FP.F16.F32.PACK_AB R166, R37, R166 ;  /* 0x000000a625a6723e */ /* 0x000fca00000000ff */
[----:B------:R-:W1:Y:S01]  /*bfb0*/  MUFU.EX2 R32, R32 ;  /* 0x0000002000207308 */ /* 0x000e620000000800 */
[C---:B--2---:R-:W-:Y:S01]  /*bfc0*/  FADD.FTZ R12, R28.reuse, R9 ;  /* 0x000000091c0c7221 */ /* 0x044fe20000010000 */
[----:B------:R-:W-:Y:S01]  /*bfd0*/  FADD.FTZ R9, R37, R36 ;  /* 0x0000002425097221 */ /* 0x000fe20000010000 */
[----:B------:R-:W-:-:S03]  /*bfe0*/  F2FP.F16.F32.PACK_AB R165, R28, R165 ;  /* 0x000000a51ca5723e */ /* 0x000fc600000000ff */
[----:B------:R-:W-:Y:S02]  /*bff0*/  FADD.FTZ R24, R168, R9 ;  /* 0x00000009a8187221 */ /* 0x000fe40000010000 */
        /* <DEDUP_REMOVED lines=8> */
[C---:B0-----:R-:W-:Y:S01]  /*c080*/  FADD.FTZ R9, R29.reuse, R24 ;  /* 0x000000181d097221 */ /* 0x041fe20000010000 */
[----:B------:R-:W-:-:S06]  /*c090*/  F2FP.F16.F32.PACK_AB R168, R29, R168 ;  /* 0x000000a81da8723e */ /* 0x000fcc00000000ff */
        /* <DEDUP_REMOVED lines=26> */
[----:B--2---:R-:W-:-:S04]  /*c240*/  FADD.FTZ R5, R57, R24 ;  /* 0x0000001839057221 */ /* 0x004fc80000010000 */
[C---:B0-----:R-:W-:Y:S01]  /*c250*/  FADD.FTZ R12, R52.reuse, R5 ;  /* 0x00000005340c7221 */ /* 0x041fe20000010000 */
[----:B------:R-:W-:Y:S02]  /*c260*/  F2FP.F16.F32.PACK_AB R175, R52, R57 ;  /* 0x0000003934af723e */ /* 0x000fe400000000ff */
[----:B------:R-:W-:Y:S01]  /*c270*/  WARPGROUP.ARRIVE ;  /* 0x00000000000079c5 */ /* 0x000fe20000000000 */
[----:B-1----:R-:W-:-:S05]  /*c280*/  F2FP.F16.F32.PACK_AB R174, R3, R174 ;  /* 0x000000ae03ae723e */ /* 0x002fca00000000ff */
[----:B------:R-:W-:Y:S01]  /*c290*/  HGMMA.64x256x16.F32 R24, R152, gdesc[UR4].tnspB, RZ, !UPT, gsb0 ;  /* 0x43e0000498187df0 */ /* 0x000fe2000c0008ff */
[----:B------:R-:W-:Y:S02]  /*c2a0*/  FADD.FTZ R13, R3, R4 ;  /* 0x00000004030d7221 */ /* 0x000fe40000010000 */
        /* <DEDUP_REMOVED lines=21> */
[----:B------:R-:W-:Y:S05]  /*c400*/  @!P0 BRA `(.L_x_1533) ;  /* 0x0000000000048947 */ /* 0x000fea0003800000 */
[----:B------:R-:W-:Y:S01]  /*c410*/  BPT.TRAP 0x1 ;  /* 0x000000040000795c */ /* 0x000fe20000300000 */
.L_x_1533:
[----:B------:R-:W2:Y:S01]  /*c420*/  LDL R4, [R1+0x3c] ;  /* 0x00003c0001047983 */ /* 0x000ea20000100800 */
[----:B------:R-:W-:Y:S01]  /*c430*/  VIADD R3, R176, 0xfffffffe ;  /* 0xfffffffeb0037836 */ /* 0x000fe20000000000 */
[----:B------:R-:W-:Y:S01]  /*c440*/  ULDC UR38, c[0x0][0xad0] ;  /* 0x0002b40000267ab9 */ /* 0x000fe20000000800 */
[----:B------:R-:W-:-:S05]  /*c450*/  VIADD R0, R0, 0x32460 ;  /* 0x0003246000007836 */ /* 0x000fca0000000000 */
[----:B------:R-:W-:-:S04]  /*c460*/  PRMT R0, R177, 0x654, R0 ;  /* 0x00000654b1007816 */ /* 0x000fc80000000000 */
[----:B------:R0:W-:Y:S01]  /*c470*/  SYNCS.ARRIVE.TRANS64.RED.A1T0 RZ, [R0+URZ], RZ ;  /* 0x000000ff00ff79a7 */ /* 0x0001e2000810043f */
[----:B--2---:R-:W-:-:S13]  /*c480*/  ISETP.GE.AND P1, PT, R3, R4, PT ;  /* 0x000000040300720c */ /* 0x004fda0003f26270 */
[----:B0-----:R-:W-:Y:S05]  /*c490*/  @!P1 BRA `(.L_x_1534) ;  /* 0x0000002c00b09947 */ /* 0x001fea0003800000 */
[----:B------:R-:W-:Y:S01]  /*c4a0*/  IMAD.MOV.U32 R4, RZ, RZ, R20 ;  /* 0x000000ffff047224 */ /* 0x000fe200078e0014 */
[----:B------:R-:W-:-:S07]  /*c4b0*/  MOV R5, R8 ;  /* 0x0000000800057202 */ /* 0x000fce0000000f00 */
.L_x_1545:
[----:B------:R-:W2:Y:S01]  /*c4c0*/  LDL R6, [R1+0x3c] ;  /* 0x00003c0001067983 */ /* 0x000ea20000100800 */
[----:B------:R-:W-:Y:S01]  /*c4d0*/  VIADD R202, R202, 0x1 ;  /* 0x00000001caca7836 */ /* 0x000fe20000000000 */
[----:B------:R-:W-:Y:S05]  /*c4e0*/  YIELD ;  /* 0x0000000000007946 */ /* 0x000fea0003800000 */
[----:B0----5:R-:W-:Y:S01]  /*c4f0*/  IMAD.MOV.U32 R0, RZ, RZ, R3 ;  /* 0x000000ffff007224 */ /* 0x021fe200078e0003 */
[----:B------:R-:W-:Y:S01]  /*c500*/  ISETP.NE.AND P2, PT, R202, 0x2, PT ;  /* 0x00000002ca00780c */ /* 0x000fe20003f45270 */
[----:B------:R-:W-:-:S03]  /*c510*/  VIADD R3, R3, 0xffffffff ;  /* 0xffffffff03037836 */ /* 0x000fc60000000000 */
[----:B------:R-:W-:Y:S02]  /*c520*/  SEL R202, R202, RZ, P2 ;  /* 0x000000ffcaca7207 */ /* 0x000fe40001000000 */
[----:B--2---:R-:W-:Y:S02]  /*c530*/  ISETP.GT.AND P1, PT, R0, R6, PT ;  /* 0x000000060000720c */ /* 0x004fe40003f24270 */
[----:B------:R-:W-:-:S04]  /*c540*/  SEL R0, RZ, 0x1, P2 ;  /* 0x00000001ff007807 */ /* 0x000fc80001000000 */
[----:B------:R-:W-:Y:S01]  /*c550*/  LOP3.LUT R214, R214, R0, RZ, 0x3c, !PT ;  /* 0x00000000d6d67212 */ /* 0x000fe200078e3cff */
[----:B------:R-:W-:Y:S06]  /*c560*/  @!P0 BRA `(.L_x_1535) ;  /* 0x0000000000048947 */ /* 0x000fec0003800000 */
[----:B------:R-:W-:Y:S01]  /*c570*/  BPT.TRAP 0x1 ;  /* 0x000000040000795c */ /* 0x000fe20000300000 */
.L_x_1535:
[----:B------:R-:W-:Y:S01]  /*c580*/  IMAD R0, R202, 0x8, R19 ;  /* 0x00000008ca007824 */ /* 0x000fe200078e0213 */
[----:B------:R-:W-:-:S04]  /*c590*/  SHF.L.U32 R6, R214, 0x1f, RZ ;  /* 0x0000001fd6067819 */ /* 0x000fc800000006ff */
[----:B------:R0:W1:Y:S01]  /*c5a0*/  SYNCS.PHASECHK.TRANS64.TRYWAIT P2, [R0+URZ+0x32430], R6 ;  /* 0x03243006000075a7 */ /* 0x000062000804017f */
[----:B------:R-:W-:Y:S05]  /*c5b0*/  @!P0 BRA `(.L_x_1536) ;  /* 0x0000000000048947 */ /* 0x000fea0003800000 */
[----:B------:R-:W-:Y:S01]  /*c5c0*/  BPT.TRAP 0x1 ;  /* 0x000000040000795c */ /* 0x000fe20000300000 */
.L_x_1536:
[----:B------:R-:W2:Y:S01]  /*c5d0*/  LDL R7, [R1+0x4] ;  /* 0x0000040001077983 */ /* 0x000ea20000100800 */
[----:B------:R-:W-:Y:S02]  /*c5e0*/  IMAD.MOV.U32 R21, RZ, RZ, 0x40000040 ;  /* 0x40000040ff157424 */ /* 0x000fe400078e00ff */
[----:B--2---:R-:W-:Y:S01]  /*c5f0*/  IMAD R20, R202, 0x300, R7 ;  /* 0x00000300ca147824 */ /* 0x004fe200078e0207 */
[----:B-1----:R-:W-:Y:S06]  /*c600*/  @P2 BRA `(.L_x_1537) ;  /* 0x0000000000082947 */ /* 0x002fec0003800000 */
[----:B------:R-:W1:Y:S02]  /*c610*/  SYNCS.PHASECHK.TRANS64.TRYWAIT P2, [R0+URZ+0x32430], R6 ;  /* 0x03243006000075a7 */ /* 0x000e64000804017f */
[----:B-1----:R-:W-:Y:S05]  /*c620*/  @!P2 BRA `(.L_x_1538) ;  /* 0x0000011000f4a947 */ /* 0x002fea0003800000 */
.L_x_1537:
[----:B------:R-:W-:Y:S05]  /*c630*/  WARPSYNC.ALL ;  /* 0x0000000000007948 */ /* 0x000fea0003800000 */
[C---:B------:R-:W-:Y:S01]  /*c640*/  R2UR UR18, R20.reuse ;  /* 0x00000000141272ca */ /* 0x040fe200000e0000 */
[----:B------:R-:W-:Y:S01]  /*c650*/  WARPGROUP.ARRIVE ;  /* 0x00000000000079c5 */ /* 0x000fe20000000000 */
[----:B------:R-:W-:Y:S01]  /*c660*/  R2UR UR19, R21 ;  /* 0x00000000151372ca */ /* 0x000fe200000e0000 */
[----:B------:R-:W-:Y:S01]  /*c670*/  VIADD R14, R20, 0x2 ;  /* 0x00000002140e7836 */ /* 0x000fe20000000000 */
[----:B------:R-:W-:Y:S01]  /*c680*/  R2UR UR16, R10 ;  /* 0x000000000a1072ca */ /* 0x000fe200000e0000 */
[C---:B------:R-:W-:Y:S01]  /*c690*/  VIADD R8, R20.reuse, 0x4 ;  /* 0x0000000414087836 */ /* 0x040fe20000000000 */
[----:B------:R-:W-:Y:S01]  /*c6a0*/  R2UR UR17, R11 ;  /* 0x000000000b1172ca */ /* 0x000fe200000e0000 */
[----:B------:R-:W-:Y:S01]  /*c6b0*/  IMAD.MOV.U32 R9, RZ, RZ, 0x40000040 ;  /* 0x40000040ff097424 */ /* 0x000fe200078e00ff */
[----:B------:R-:W-:Y:S01]  /*c6c0*/  MOV R15, 0x40000040 ;  /* 0x40000040000f7802 */ /* 0x000fe20000000f00 */
[----:B------:R-:W-:Y:S01]  /*c6d0*/  VIADD R20, R20, 0x6 ;  /* 0x0000000614147836 */ /* 0x000fe20000000000 */
[----:B------:R-:W-:Y:S01]  /*c6e0*/  R2UR UR14, R14 ;  /* 0x000000000e0e72ca */ /* 0x000fe200000e0000 */
[----:B------:R-:W-:Y:S01]  /*c6f0*/  IMAD.MOV.U32 R21, RZ, RZ, 0x40000040 ;  /* 0x40000040ff157424 */ /* 0x000fe200078e00ff */
[----:B------:R-:W-:-:S02]  /*c700*/  R2UR UR15, R15 ;  /* 0x000000000f0f72ca */ /* 0x000fc400000e0000 */
[----:B------:R-:W-:Y:S02]  /*c710*/  R2UR UR12, R220 ;  /* 0x00000000dc0c72ca */ /* 0x000fe400000e0000 */
[----:B------:R-:W-:Y:S02]  /*c720*/  R2UR UR13, R221 ;  /* 0x00000000dd0d72ca */ /* 0x000fe400000e0000 */
[----:B------:R-:W-:Y:S01]  /*c730*/  R2UR UR10, R8 ;  /* 0x00000000080a72ca */ /* 0x000fe200000e0000 */
[----:B------:R-:W-:Y:S01]  /*c740*/  HGMMA.64x96x16.F32 R152, gdesc[UR16], RZ, !UPT, gsb0 ;  /* 0x01600000109879f0 */ /* 0x000fe2000c0008ff */
[----:B------:R-:W-:Y:S02]  /*c750*/  R2UR UR11, R9 ;  /* 0x00000000090b72ca */ /* 0x000fe400000e0000 */
[----:B------:R-:W-:Y:S02]  /*c760*/  R2UR UR8, R218 ;  /* 0x00000000da0872ca */ /* 0x000fe400000e0000 */
[----:B------:R-:W-:-:S02]  /*c770*/  R2UR UR9, R219 ;  /* 0x00000000db0972ca */ /* 0x000fc400000e0000 */
[----:B------:R-:W-:Y:S02]  /*c780*/  R2UR UR6, R20 ;  /* 0x00000000140672ca */ /* 0x000fe400000e0000 */
[----:B------:R-:W-:Y:S02]  /*c790*/  R2UR UR7, R21 ;  /* 0x00000000150772ca */ /* 0x000fe400000e0000 */
[----:B------:R-:W-:Y:S02]  /*c7a0*/  R2UR UR4, R216 ;  /* 0x00000000d80472ca */ /* 0x000fe400000e0000 */
[----:B------:R-:W-:Y:S01]  /*c7b0*/  R2UR UR5, R217 ;  /* 0x00000000d90572ca */ /* 0x000fe200000e0000 */
        /* <DEDUP_REMOVED lines=10> */
[----:B------:R-:W-:Y:S05]  /*c860*/  @!P0 BRA `(.L_x_1539) ;  /* 0x0000000000048947 */ /* 0x000fea0003800000 */
[----:B------:R-:W-:Y:S01]  /*c870*/  BPT.TRAP 0x1 ;  /* 0x000000040000795c */ /* 0x000fe20000300000 */
.L_x_1539:
[----:B------:R2:W3:Y:S01]  /*c880*/  SYNCS.PHASECHK.TRANS64.TRYWAIT P2, [R0+URZ+0x32450], R6 ;  /* 0x03245006000075a7 */ /* 0x0004e2000804017f */
[----:B------:R-:W-:Y:S05]  /*c890*/  @!P0 BRA `(.L_x_1540) ;  /* 0x0000000000048947 */ /* 0x000fea0003800000 */
[----:B------:R-:W-:Y:S01]  /*c8a0*/  BPT.TRAP 0x1 ;  /* 0x000000040000795c */ /* 0x000fe20000300000 */
.L_x_1540:
[----:B---3--:R-:W-:Y:S05]  /*c8b0*/  @P2 BRA `(.L_x_1541) ;  /* 0x0000000000082947 */ /* 0x008fea0003800000 */
[----:B------:R-:W3:Y:S02]  /*c8c0*/  SYNCS.PHASECHK.TRANS64.TRYWAIT P2, [R0+URZ+0x32450], R6 ;  /* 0x03245006000075a7 */ /* 0x000ee4000804017f */
[----:B---3--:R-:W-:Y:S05]  /*c8d0*/  @!P2 BRA `(.L_x_1542) ;  /* 0x00000110005ca947 */ /* 0x008fea0003800000 */
.L_x_1541:
[----:B------:R-:W0:Y:S04]  /*c8e0*/  LDL R8, [R1+0x38] ;  /* 0x0000380001087983 */ /* 0x000e280000100800 */
[----:B------:R-:W4:Y:S04]  /*c8f0*/  LDL.64 R20, [R1+0x48] ;  /* 0x0000480001147983 */ /* 0x000f280000100a00 */
[----:B------:R1:W-:Y:S04]  /*c900*/  STL.64 [R1+0x198], R2 ;  /* 0x0001980201007387 */ /* 0x0003e80000100a00 */
[----:B------:R-:W4:Y:S04]  /*c910*/  LDL.64 R14, [R1+0x40] ;  /* 0x00004000010e7983 */ /* 0x000f280000100a00 */
[----:B-1----:R-:W4:Y:S01]  /*c920*/  LDL.64 R2, [R1+0x50] ;  /* 0x0000500001027983 */ /* 0x002f220000100a00 */
[----:B------:R-:W-:Y:S05]  /*c930*/  WARPSYNC.ALL ;  /* 0x0000000000007948 */ /* 0x000fea0003800000 */
[----:B------:R-:W-:-:S05]  /*c940*/  IMAD.MOV.U32 R7, RZ, RZ, 0x40000040 ;  /* 0x40000040ff077424 */ /* 0x000fca00078e00ff */
[----:B------:R-:W-:Y:S01]  /*c950*/  R2UR UR7, R7 ;  /* 0x00000000070772ca */ /* 0x000fe200000e0000 */
[----:B------:R-:W-:Y:S01]  /*c960*/  WARPGROUP.ARRIVE ;  /* 0x00000000000079c5 */ /* 0x000fe20000000000 */
[----:B------:R-:W-:Y:S02]  /*c970*/  IMAD.MOV.U32 R9, RZ, RZ, 0x40000040 ;  /* 0x40000040ff097424 */ /* 0x000fe400078e00ff */
[----:B0-23--:R-:W-:-:S05]  /*c980*/  IMAD R6, R202, 0xc00, R8 ;  /* 0x00000c00ca067824 */ /* 0x00dfca00078e0208 */
[----:B------:R-:W-:Y:S02]  /*c990*/  R2UR UR6, R6 ;  /* 0x00000000060672ca */ /* 0x000fe400000e0000 */
[----:B----4-:R-:W-:Y:S02]  /*c9a0*/  R2UR UR4, R2 ;  /* 0x00000000020472ca */ /* 0x010fe400000e0000 */
[----:B------:R-:W-:Y:S02]  /*c9b0*/  R2UR UR5, R3 ;  /* 0x00000000030572ca */ /* 0x000fe400000e0000 */
[----:B------:R-:W2:Y:S11]  /*c9c0*/  LDL.64 R2, [R1+0x30] ;  /* 0x0000300001027983 */ /* 0x000eb60000100a00 */
[----:B------:R-:W-:Y:S01]  /*c9d0*/  HGMMA.64x96x16.F32 R152, gdesc[UR4], R152, gsb0 ;  /* 0x01600000049879f0 */ /* 0x000fe20008000898 */
[----:B------:R-:W-:-:S02]  /*c9e0*/  R2UR UR4, R20 ;  /* 0x00000000140472ca */ /* 0x000fc400000e0000 */
[----:B------:R-:W-:Y:S02]  /*c9f0*/  R2UR UR5, R21 ;  /* 0x00000000150572ca */ /* 0x000fe400000e0000 */
[----:B------:R-:W3:Y:S01]  /*ca00*/  LDL.64 R20, [R1+0x28] ;  /* 0x0000280001147983 */ /* 0x000ee20000100a00 */
[----:B------:R-:W-:Y:S01]  /*ca10*/  VIADD R8, R6, 0x2 ;  /* 0x0000000206087836 */ /* 0x000fe20000000000 */
[----:B------:R-:W-:-:S04]  /*ca20*/  R2UR UR7, R9 ;  /* 0x00000000090772ca */ /* 0x000fc800000e0000 */
[----:B------:R-:W-:Y:S01]  /*ca30*/  R2UR UR6, R8 ;  /* 0x00000000080672ca */ /* 0x000fe200000e0000 */
[----:B------:R-:W-:Y:S02]  /*ca40*/  VIADD R8, R6, 0x4 ;  /* 0x0000000406087836 */ /* 0x000fe40000000000 */
[----:B------:R-:W-:Y:S01]  /*ca50*/  IMAD.MOV.U32 R9, RZ, RZ, 0x40000040 ;  /* 0x40000040ff097424 */ /* 0x000fe200078e00ff */
[----:B------:R-:W-:Y:S02]  /*ca60*/  WARPGROUP.DEPBAR.LE gsb0, 0x0 ;  /* 0x00008000000079c5 */ /* 0x000fe40000010000 */
[----:B------:R-:W-:-:S07]  /*ca70*/  WARPGROUP.ARRIVE ;  /* 0x00000000000079c5 */ /* 0x000fce0000000000 */
[----:B------:R-:W-:Y:S01]  /*ca80*/  HGMMA.64x96x16.F32 R152, gdesc[UR4], R152, gsb0 ;  /* 0x01600000049879f0 */ /* 0x000fe20008000898 */
[----:B------:R-:W-:Y:S02]  /*ca90*/  R2UR UR4, R14 ;  /* 0x000000000e0472ca */ /* 0x000fe400000e0000 */
[----:B------:R-:W-:Y:S02]  /*caa0*/  R2UR UR5, R15 ;  /* 0x000000000f0572ca */ /* 0x000fe400000e0000 */
[----:B------:R-:W4:Y:S01]  /*cab0*/  LDL.64 R14, [R1+0x20] ;  /* 0x00002000010e7983 */ /* 0x000f220000100a00 */
[----:B------:R-:W-:Y:S02]  /*cac0*/  R2UR UR6, R8 ;  /* 0x00000000080672ca */ /* 0x000fe400000e0000 */
        /* <DEDUP_REMOVED lines=8> */
[----:B--2---:R-:W-:Y:S02]  /*cb50*/  R2UR UR4, R2 ;  /* 0x00000000020472ca */ /* 0x004fe400000e0000 */
[----:B------:R-:W-:Y:S02]  /*cb60*/  R2UR UR5, R3 ;  /* 0x00000000030572ca */ /* 0x000fe400000e0000 */
[----:B------:R-:W2:Y:S01]  /*cb70*/  LDL.64 R2, [R1+0x18] ;  /* 0x0000180001027983 */ /* 0x000ea20000100a00 */
[----:B------:R-:W-:-:S02]  /*cb80*/  WARPGROUP.DEPBAR.LE gsb0, 0x0 ;  /* 0x00008000000079c5 */ /* 0x000fc40000010000 */
[----:B------:R-:W-:-:S08]  /*cb90*/  WARPGROUP.ARRIVE ;  /* 0x00000000000079c5 */ /* 0x000fd00000000000 */
[----:B------:R-:W-:Y:S01]  /*cba0*/  HGMMA.64x96x16.F32 R152, gdesc[UR4], R152, gsb0 ;  /* 0x01600000049879f0 */ /* 0x000fe20008000898 */
[----:B------:R-:W-:Y:S01]  /*cbb0*/  VIADD R8, R6, 0x300 ;  /* 0x0000030006087836 */ /* 0x000fe20000000000 */
[----:B---3--:R-:W-:Y:S01]  /*cbc0*/  R2UR UR4, R20 ;  /* 0x00000000140472ca */ /* 0x008fe200000e0000 */
[----:B------:R-:W-:Y:S01]  /*cbd0*/  IMAD.MOV.U32 R9, RZ, RZ, 0x40000040 ;  /* 0x40000040ff097424 */ /* 0x000fe200078e00ff */
[----:B------:R-:W-:Y:S02]  /*cbe0*/  R2UR UR5, R21 ;  /* 0x00000000150572ca */ /* 0x000fe400000e0000 */
[----:B------:R-:W3:Y:S01]  /*cbf0*/  LDL.64 R20, [R1+0x10] ;  /* 0x0000100001147983 */ /* 0x000ee20000100a00 */
[----:B------:R-:W-:Y:S02]  /*cc00*/  R2UR UR6, R8 ;  /* 0x00000000080672ca */ /* 0x000fe400000e0000 */
[----:B------:R-:W-:Y:S01]  /*cc10*/  R2UR UR7, R9 ;  /* 0x00000000090772ca */ /* 0x000fe200000e0000 */
[----:B------:R-:W-:-:S02]  /*cc20*/  VIADD R8, R6, 0x302 ;  /* 0x0000030206087836 */ /* 0x000fc40000000000 */
[----:B------:R-:W-:Y:S01]  /*cc30*/  IMAD.MOV.U32 R9, RZ, RZ, 0x40000040 ;  /* 0x40000040ff097424 */ /* 0x000fe200078e00ff */
[----:B------:R-:W-:Y:S02]  /*cc40*/  WARPGROUP.DEPBAR.LE gsb0, 0x0 ;  /* 0x00008000000079c5 */ /* 0x000fe40000010000 */
[----:B------:R-:W-:-:S07]  /*cc50*/  WARPGROUP.ARRIVE ;  /* 0x00000000000079c5 */ /* 0x000fce0000000000 */
[----:B------:R-:W-:Y:S01]  /*cc60*/  HGMMA.64x96x16.F32 R152, gdesc[UR4], R152, gsb0 ;  /* 0x01600000049879f0 */ /* 0x000fe20008000898 */
[----:B----4-:R-:W-:Y:S02]  /*cc70*/  R2UR UR4, R14 ;  /* 0x000000000e0472ca */ /* 0x010fe400000e0000 */
[----:B------:R-:W-:Y:S02]  /*cc80*/  R2UR UR5, R15 ;  /* 0x000000000f0572ca */ /* 0x000fe400000e0000 */
[----:B------:R-:W4:Y:S01]  /*cc90*/  LDL.64 R14, [R1+0x8] ;  /* 0x00000800010e7983 */ /* 0x000f220000100a00 */
[----:B------:R-:W-:Y:S02]  /*cca0*/  R2UR UR6, R8 ;  /* 0x00000000080672ca */ /* 0x000fe400000e0000 */
[----:B------:R-:W-:Y:S01]  /*ccb0*/  R2UR UR7, R9 ;  /* 0x00000000090772ca */ /* 0x000fe200000e0000 */
[----:B------:R-:W-:Y:S02]  /*ccc0*/  VIADD R8, R6, 0x304 ;  /* 0x0000030406087836 */ /* 0x000fe40000000000 */
[----:B------:R-:W-:Y:S01]  /*ccd0*/  IMAD.MOV.U32 R9, RZ, RZ, 0x40000040 ;  /* 0x40000040ff097424 */ /* 0x000fe200078e00ff */
[----:B------:R-:W-:-:S02]  /*cce0*/  WARPGROUP.DEPBAR.LE gsb0, 0x0 ;  /* 0x00008000000079c5 */ /* 0x000fc40000010000 */
[----:B------:R-:W-:-:S07]  /*ccf0*/  WARPGROUP.ARRIVE ;  /* 0x00000000000079c5 */ /* 0x000fce0000000000 */
[----:B------:R-:W-:Y:S01]  /*cd00*/  HGMMA.64x96x16.F32 R152, gdesc[UR4], R152, gsb0 ;  /* 0x01600000049879f0 */ /* 0x000fe20008000898 */
[----:B------:R-:W-:Y:S02]  /*cd10*/  R2UR UR6, R8 ;  /* 0x00000000080672ca */ /* 0x000fe400000e0000 */
[----:B------:R-:W-:Y:S02]  /*cd20*/  R2UR UR7, R9 ;  /* 0x00000000090772ca */ /* 0x000fe400000e0000 */
[----:B--2---:R-:W-:Y:S02]  /*cd30*/  R2UR UR4, R2 ;  /* 0x00000000020472ca */ /* 0x004fe400000e0000 */
[----:B------:R-:W-:Y:S01]  /*cd40*/  R2UR UR5, R3 ;  /* 0x00000000030572ca */ /* 0x000fe200000e0000 */
[----:B------:R-:W-:Y:S02]  /*cd50*/  WARPGROUP.DEPBAR.LE gsb0, 0x0 ;  /* 0x00008000000079c5 */ /* 0x000fe40000010000 */
[----:B------:R-:W-:Y:S01]  /*cd60*/  WARPGROUP.ARRIVE ;  /* 0x00000000000079c5 */ /* 0x000fe20000000000 */
[----:B------:R-:W-:Y:S01]  /*cd70*/  VIADD R8, R6, 0x306 ;  /* 0x0000030606087836 */ /* 0x000fe20000000000 */
[----:B------:R0:W5:Y:S08]  /*cd80*/  LDL.LU.64 R2, [R1+0x198] ;  /* 0x0001980001027983 */ /* 0x0001700000300a00 */
[----:B------:R-:W-:Y:S01]  /*cd90*/  HGMMA.64x96x16.F32 R152, gdesc[UR4], R152, gsb0 ;  /* 0x01600000049879f0 */ /* 0x000fe20008000898 */
[----:B------:R-:W-:Y:S01]  /*cda0*/  IMAD.MOV.U32 R9, RZ, RZ, 0x40000040 ;  /* 0x40000040ff097424 */ /* 0x000fe200078e00ff */
[----:B------:R-:W-:-:S02]  /*cdb0*/  R2UR UR6, R8 ;  /* 0x00000000080672ca */ /* 0x000fc400000e0000 */
[----:B---3--:R-:W-:Y:S02]  /*cdc0*/  R2UR UR4, R20 ;  /* 0x00000000140472ca */ /* 0x008fe400000e0000 */
[----:B------:R-:W-:Y:S02]  /*cdd0*/  R2UR UR7, R9 ;  /* 0x00000000090772ca */ /* 0x000fe400000e0000 */
[----:B------:R-:W-:Y:S01]  /*cde0*/  R2UR UR5, R21 ;  /* 0x00000000150572ca */ /* 0x000fe200000e0000 */
[----:B------:R-:W-:Y:S01]  /*cdf0*/  IMAD.MOV.U32 R9, RZ, RZ, 0x40000040 ;  /* 0x40000040ff097424 */ /* 0x000fe200078e00ff */
[----:B------:R-:W-:Y:S01]  /*ce00*/  IADD3 R8, R6, 0x600, RZ ;  /* 0x0000060006087810 */ /* 0x000fe20007ffe0ff */
[----:B------:R-:W-:Y:S02]  /*ce10*/  WARPGROUP.DEPBAR.LE gsb0, 0x0 ;  /* 0x00008000000079c5 */ /* 0x000fe40000010000 */
[----:B------:R-:W-:-:S08]  /*ce20*/  WARPGROUP.ARRIVE ;  /* 0x00000000000079c5 */ /* 0x000fd00000000000 */
[----:B------:R-:W-:Y:S01]  /*ce30*/  HGMMA.64x96x16.F32 R152, gdesc[UR4], R152, gsb0 ;  /* 0x01600000049879f0 */ /* 0x000fe20008000898 */
[----:B------:R-:W-:Y:S02]  /*ce40*/  R2UR UR6, R8 ;  /* 0x00000000080672ca */ /* 0x000fe400000e0000 */
[----:B------:R-:W-:Y:S02]  /*ce50*/  R2UR UR7, R9 ;  /* 0x00000000090772ca */ /* 0x000fe400000e0000 */
[----:B----4-:R-:W-:Y:S02]  /*ce60*/  R2UR UR4, R14 ;  /* 0x000000000e0472ca */ /* 0x010fe400000e0000 */
        /* <DEDUP_REMOVED lines=16> */
[----:B------:R-:W-:Y:S01]  /*cf70*/  R2UR UR7, R9 ;  /* 0x00000000090772ca */ /* 0x000fe200000e0000 */
[----:B------:R-:W-:Y:S01]  /*cf80*/  UMOV UR4, UR56 ;  /* 0x0000003800047c82 */ /* 0x000fe20008000000 */
[----:B------:R-:W-:Y:S01]  /*cf90*/  UMOV UR5, UR57 ;  /* 0x0000003900057c82 */ /* 0x000fe20008000000 */
[----:B------:R-:W-:Y:S02]  /*cfa0*/  VIADD R8, R6, 0x606 ;  /* 0x0000060606087836 */ /* 0x000fe40000000000 */
[----:B------:R-:W-:Y:S01]  /*cfb0*/  IMAD.MOV.U32 R9, RZ, RZ, 0x40000040 ;  /* 0x40000040ff097424 */ /* 0x000fe200078e00ff */
[----:B------:R-:W-:Y:S02]  /*cfc0*/  WARPGROUP.DEPBAR.LE gsb0, 0x0 ;  /* 0x00008000000079c5 */ /* 0x000fe40000010000 */
[----:B------:R-:W-:-:S06]  /*cfd0*/  WARPGROUP.ARRIVE ;  /* 0x00000000000079c5 */ /* 0x000fcc0000000000 */
[----:B------:R-:W-:Y:S01]  /*cfe0*/  HGMMA.64x96x16.F32 R152, gdesc[UR4], R152, gsb0 ;  /* 0x01600000049879f0 */ /* 0x000fe20008000898 */
[----:B------:R-:W-:Y:S02]  /*cff0*/  R2UR UR6, R8 ;  /* 0x00000000080672ca */ /* 0x000fe400000e0000 */
[----:B------:R-:W-:Y:S01]  /*d000*/  R2UR UR7, R9 ;  /* 0x00000000090772ca */ /* 0x000fe200000e0000 */
[----:B------:R-:W-:Y:S01]  /*d010*/  UMOV UR4, UR52 ;  /* 0x0000003400047c82 */ /* 0x000fe20008000000 */
[----:B------:R-:W-:Y:S01]  /*d020*/  UMOV UR5, UR53 ;  /* 0x0000003500057c82 */ /* 0x000fe20008000000 */
[----:B------:R-:W-:Y:S01]  /*d030*/  VIADD R8, R6, 0x900 ;  /* 0x0000090006087836 */ /* 0x000fe20000000000 */
[----:B------:R-:W-:Y:S01]  /*d040*/  MOV R9, 0x40000040 ;  /* 0x4000004000097802 */ /* 0x000fe20000000f00 */
[----:B------:R-:W-:Y:S02]  /*d050*/  WARPGROUP.DEPBAR.LE gsb0, 0x0 ;  /* 0x00008000000079c5 */ /* 0x000fe40000010000 */
[----:B------:R-:W-:-:S06]  /*d060*/  WARPGROUP.ARRIVE ;  /* 0x00000000000079c5 */ /* 0x000fcc0000000000 */
        /* <DEDUP_REMOVED lines=32> */
[----:B------:R-:W1:Y:S01]  /*d270*/  S2R R14, SR_TID.X ;  /* 0x00000000000e7919 */ /* 0x000e620000002100 */
[----:B------:R-:W-:Y:S02]  /*d280*/  WARPGROUP.DEPBAR.LE gsb0, 0x0 ;  /* 0x00008000000079c5 */ /* 0x000fe40000010000 */
[----:B------:R-:W-:-:S07]  /*d290*/  WARPGROUP.ARRIVE ;  /* 0x00000000000079c5 */ /* 0x000fce0000000000 */
[----:B------:R-:W-:Y:S01]  /*d2a0*/  HGMMA.64x96x16.F32 R152, gdesc[UR4], R152, gsb0 ;  /* 0x01600000049879f0 */ /* 0x000fe20008000898 */
[----:B-1----:R-:W-:-:S04]  /*d2b0*/  SHF.R.U32.HI R14, RZ, 0x7, R14 ;  /* 0x00000007ff0e7819 */ /* 0x002fc8000001160e */
[----:B------:R-:W-:Y:S01]  /*d2c0*/  IADD3 R6, -R14, 0xb, RZ ;  /* 0x0000000b0e067810 */ /* 0x000fe20007ffe1ff */
[----:B------:R-:W-:-:S04]  /*d2d0*/  WARPGROUP.DEPBAR.LE gsb0, 0x0 ;  /* 0x00008000000079c5 */ /* 0x000fc80000010000 */
[----:B------:R0:W-:Y:S06]  /*d2e0*/  BAR.ARV R6, 0x100 ;  /* 0x000400060000751d */ /* 0x0001ec0000002000 */
[----:B------:R-:W-:Y:S05]  /*d2f0*/  @!P0 BRA `(.L_x_1543) ;  /* 0x0000000000048947 */ /* 0x000fea0003800000 */
[----:B------:R-:W-:Y:S01]  /*d300*/  BPT.TRAP 0x1 ;  /* 0x000000040000795c */ /* 0x000fe20000300000 */
.L_x_1543:
        /* <DEDUP_REMOVED lines=42> */
[----:B------:R-:W-:-:S04]  /*d5b0*/  FMUL.FTZ R196, R187, UR38 ;  /* 0x00000026bbc47c20 */ /* 0x000fc80008410000 */
        /* <DEDUP_REMOVED lines=52> */
[----:B-1----:R-:W-:-:S02]  /*d900*/  FMNMX.FTZ R8, R8, R7, !PT ;  /* 0x0000000708087209 */ /* 0x002fc40007810000 */
[----:B------:R-:W1:Y:S03]  /*d910*/  LDC R7, c[0x0][0xa80] ;  /* 0x0002a000ff077b82 */ /* 0x000e660000000800 */
[C---:B------:R-:W-:Y:S02]  /*d920*/  FADD.FTZ R189, -R8.reuse, R5 ;  /* 0x0000000508bd7221 */ /* 0x040fe40000010100 */
[----:B------:R-:W-:Y:S08]  /*d930*/  MUFU.TANH R196, R196 ;  /* 0x000000c400c47308 */ /* 0x000ff00000002400 */
[----:B------:R2:W-:Y:S01]  /*d940*/  MUFU.TANH R5, R170 ;  /* 0x000000aa00057308 */ /* 0x0005e20000002400 */
[-C--:B-1----:R-:W-:Y:S01]  /*d950*/  FMUL.FTZ R154, R8, R7.reuse ;  /* 0x00000007089a7220 */ /* 0x082fe20000410000 */
[----:B------:R-:W-:-:S03]  /*d960*/  FMUL.FTZ R189, R189, R7 ;  /* 0x00000007bdbd7220 */ /* 0x000fc60000410000 */
[-CC-:B------:R-:W-:Y:S01]  /*d970*/  FFMA.FTZ R166, R9, R7.reuse, -R154.reuse ;  /* 0x0000000709a67223 */ /* 0x180fe2000001089a */
[-CC-:B--2---:R-:W-:Y:S01]  /*d980*/  FFMA.FTZ R170, R14, R7.reuse, -R154.reuse ;  /* 0x000000070eaa7223 */ /* 0x184fe2000001089a */
[-CC-:B------:R-:W-:Y:S01]  /*d990*/  FFMA.FTZ R14, R152, R7.reuse, -R154.reuse ;  /* 0x00000007980e7223 */ /* 0x180fe2000001089a */
[-CC-:B------:R-:W-:Y:S01]  /*d9a0*/  FFMA.FTZ R9, R157, R7.reuse, -R154.reuse ;  /* 0x000000079d097223 */ /* 0x180fe2000001089a */
[----:B------:R1:W-:Y:S01]  /*d9b0*/  MUFU.EX2 R152, R166 ;  /* 0x000000a600987308 */ /* 0x0003e20000000800 */
        /* <DEDUP_REMOVED lines=20> */
[-CC-:B------:R-:W-:Y:S01]  /*db00*/  FFMA.FTZ R185, R185, R7.reuse, -R154.reuse ;  /* 0x00000007b9b97223 */ /* 0x180fe2000001089a */
[----:B------:R-:W-:Y:S01]  /*db10*/  FFMA.FTZ R188, R188, R7, -R154 ;  /* 0x00000007bcbc7223 */ /* 0x000fe2000001089a */
[----:B-1----:R-:W-:Y:S01]  /*db20*/  FMUL.FTZ R166, R171, UR38 ;  /* 0x00000026aba67c20 */ /* 0x002fe20008410000 */
[----:B------:R1:W4:Y:S01]  /*db30*/  MUFU.EX2 R154, R167 ;  /* 0x000000a7009a7308 */ /* 0x0003220000000800 */
[----:B--2---:R-:W-:Y:S01]  /*db40*/  FFMA.FTZ R13, R157, R13, R152 ;  /* 0x0000000d9d0d7223 */ /* 0x004fe20000010098 */
[----:B------:R-:W-:Y:S01]  /*db50*/  FMUL.FTZ R153, R174, UR38 ;  /* 0x00000026ae997c20 */ /* 0x000fe20008410000 */
[----:B------:R-:W-:Y:S01]  /*db60*/  FMUL.FTZ R171, R182, UR38 ;  /* 0x00000026b6ab7c20 */ /* 0x000fe20008410000 */
[----:B------:R-:W-:Y:S01]  /*db70*/  FMUL.FTZ R189, R183, UR38 ;  /* 0x00000026b7bd7c20 */ /* 0x000fe20008410000 */
[----:B------:R-:W-:Y:S01]  /*db80*/  FMUL.FTZ R174, R186, UR38 ;  /* 0x00000026baae7c20 */ /* 0x000fe20008410000 */
[----:B------:R-:W-:Y:S01]  /*db90*/  FMUL.FTZ R183, R190, UR38 ;  /* 0x00000026beb77c20 */ /* 0x000fe20008410000 */
[----:B------:R-:W-:Y:S01]  /*dba0*/  FMUL.FTZ R186, R191, UR38 ;  /* 0x00000026bfba7c20 */ /* 0x000fe20008410000 */
[----:B------:R-:W2:Y:S01]  /*dbb0*/  MUFU.EX2 R20, R20 ;  /* 0x0000001400147308 */ /* 0x000ea20000000800 */
[C---:B---3--:R-:W-:Y:S01]  /*dbc0*/  FADD.FTZ R13, R170.reuse, R13 ;  /* 0x0000000daa0d7221 */ /* 0x048fe20000010000 */
[----:B-1----:R-:W-:Y:S01]  /*dbd0*/  FMUL.FTZ R167, R175, UR38 ;  /* 0x00000026afa77c20 */ /* 0x002fe20008410000 */
[----:B------:R-:W-:Y:S01]  /*dbe0*/  F2FP.F16.F32.PACK_AB R152, R170, R152 ;  /* 0x00000098aa98723e */ /* 0x000fe200000000ff */
[----:B------:R-:W-:Y:S01]  /*dbf0*/  FMUL.FTZ R170, R178, UR38 ;  /* 0x00000026b2aa7c20 */ /* 0x000fe20008410000 */
[----:B------:R-:W-:Y:S01]  /*dc00*/  FMUL.FTZ R178, R194, UR38 ;  /* 0x00000026c2b27c20 */ /* 0x000fe20008410000 */
[----:B------:R-:W-:Y:S01]  /*dc10*/  FMUL.FTZ R175, R195, UR38 ;  /* 0x00000026c3af7c20 */ /* 0x000fe20008410000 */
[----:B------:R-:W-:Y:S01]  /*dc20*/  FMUL.FTZ R194, R198, UR38 ;  /* 0x00000026c6c27c20 */ /* 0x000fe20008410000 */
[----:B------:R-:W1:Y:S01]  /*dc30*/  MUFU.TANH R166, R166 ;  /* 0x000000a600a67308 */ /* 0x000e620000002400 */
[----:B----4-:R-:W-:Y:S01]  /*dc40*/  FADD.FTZ R13, R154, R13 ;  /* 0x0000000d9a0d7221 */ /* 0x010fe20000010000 */
[----:B------:R-:W-:Y:S01]  /*dc50*/  FMUL.FTZ R195, R199, UR38 ;  /* 0x00000026c7c37c20 */ /* 0x000fe20008410000 */
[-C--:B------:R-:W-:Y:S01]  /*dc60*/  FMUL.FTZ R24, R24, R157.reuse ;  /* 0x0000009d18187220 */ /* 0x080fe20000410000 */
[-C--:B------:R-:W-:Y:S01]  /*dc70*/  FMUL.FTZ R25, R25, R157.reuse ;  /* 0x0000009d19197220 */ /* 0x080fe20000410000 */
[-C--:B------:R-:W-:Y:S01]  /*dc80*/  FMUL.FTZ R28, R28, R157.reuse ;  /* 0x0000009d1c1c7220 */ /* 0x080fe20000410000 */
[-C--:B------:R-:W-:Y:S01]  /*dc90*/  FMUL.FTZ R29, R29, R157.reuse ;  /* 0x0000009d1d1d7220 */ /* 0x080fe20000410000 */
[-C--:B------:R-:W-:Y:S01]  /*dca0*/  FMUL.FTZ R32, R32, R157.reuse ;  /* 0x0000009d20207220 */ /* 0x080fe20000410000 */
[----:B------:R-:W3:Y:S01]  /*dcb0*/  MUFU.TANH R153, R153 ;  /* 0x0000009900997308 */ /* 0x000ee20000002400 */
[C---:B--2---:R-:W-:Y:S01]  /*dcc0*/  FADD.FTZ R13, R20.reuse, R13 ;  /* 0x0000000d140d7221 */ /* 0x044fe20000010000 */
[----:B------:R-:W-:Y:S01]  /*dcd0*/  F2FP.F16.F32.PACK_AB R154, R20, R154 ;  /* 0x0000009a149a723e */ /* 0x000fe200000000ff */
[-C--:B------:R-:W-:Y:S01]  /*dce0*/  FMUL.FTZ R33, R33, R157.reuse ;  /* 0x0000009d21217220 */ /* 0x080fe20000410000 */
[----:B------:R-:W-:Y:S01]  /*dcf0*/  FMNMX.FTZ R20, R193, R4, !PT ;  /* 0x00000004c1147209 */ /* 0x000fe20007810000 */
[-C--:B------:R-:W-:Y:S01]  /*dd00*/  FMUL.FTZ R36, R36, R157.reuse ;  /* 0x0000009d24247220 */ /* 0x080fe20000410000 */
[-C--:B------:R-:W-:Y:S01]  /*dd10*/  FMUL.FTZ R37, R37, R157.reuse ;  /* 0x0000009d25257220 */ /* 0x080fe20000410000 */
        /* <DEDUP_REMOVED lines=10> */
[----:B------:R-:W4:Y:S01]  /*ddc0*/  MUFU.TANH R170, R170 ;  /* 0x000000aa00aa7308 */ /* 0x000f220000002400 */
        /* <DEDUP_REMOVED lines=22> */
[----:B-1----:R-:W-:Y:S01]  /*df30*/  FMNMX.FTZ R20, R166, R20, !PT ;  /* 0x00000014a6147209 */ /* 0x002fe20007810000 */
[----:B------:R-:W1:Y:S01]  /*df40*/  MUFU.TANH R174, R174 ;  /* 0x000000ae00ae7308 */ /* 0x000e620000002400 */
[-C--:B------:R-:W-:Y:S01]  /*df50*/  FMUL.FTZ R81, R81, R157.reuse ;  /* 0x0000009d51517220 */ /* 0x080fe20000410000 */
[-C--:B------:R-:W-:Y:S01]  /*df60*/  FMUL.FTZ R84, R84, R157.reuse ;  /* 0x0000009d54547220 */ /* 0x080fe20000410000 */
[----:B---3--:R-:W-:Y:S01]  /*df70*/  FMNMX.FTZ R20, R153, R20, !PT ;  /* 0x0000001499147209 */ /* 0x008fe20007810000 */
[-C--:B------:R-:W-:Y:S01]  /*df80*/  FMUL.FTZ R85, R85, R157.reuse ;  /* 0x0000009d55557220 */ /* 0x080fe20000410000 */
[-C--:B------:R-:W-:Y:S01]  /*df90*/  FMUL.FTZ R88, R88, R157.reuse ;  /* 0x0000009d58587220 */ /* 0x080fe20000410000 */
[-C--:B------:R-:W-:Y:S01]  /*dfa0*/  FMUL.FTZ R89, R89, R157.reuse ;  /* 0x0000009d59597220 */ /* 0x080fe20000410000 */
[----:B--2---:R-:W-:Y:S01]  /*dfb0*/  FMNMX.FTZ R20, R167, R20, !PT ;  /* 0x00000014a7147209 */ /* 0x004fe20007810000 */
[----:B------:R-:W2:Y:S01]  /*dfc0*/  MUFU.TANH R183, R183 ;  /* 0x000000b700b77308 */ /* 0x000ea20000002400 */
[-C--:B------:R-:W-:Y:S01]  /*dfd0*/  FMUL.FTZ R92, R92, R157.reuse ;  /* 0x0000009d5c5c7220 */ /* 0x080fe20000410000 */
[-C--:B------:R-:W-:Y:S01]  /*dfe0*/  FMUL.FTZ R93, R93, R157.reuse ;  /* 0x0000009d5d5d7220 */ /* 0x080fe20000410000 */
[----:B----4-:R-:W-:Y:S01]  /*dff0*/  FMNMX.FTZ R20, R170, R20, !PT ;  /* 0x00000014aa147209 */ /* 0x010fe20007810000 */
[-C--:B------:R-:W-:Y:S01]  /*e000*/  FMUL.FTZ R96, R96, R157.reuse ;  /* 0x0000009d60607220 */ /* 0x080fe20000410000 */
[-C--:B------:R-:W-:Y:S01]  /*e010*/  FMUL.FTZ R97, R97, R157.reuse ;  /* 0x0000009d61617220 */ /* 0x080fe20000410000 */
[-C--:B------:R-:W-:Y:S01]  /*e020*/  FMUL.FTZ R100, R100, R157.reuse ;  /* 0x0000009d64647220 */ /* 0x080fe20000410000 */
[----:B------:R-:W-:Y:S01]  /*e030*/  FMNMX.FTZ R20, R179, R20, !PT ;  /* 0x00000014b3147209 */ /* 0x000fe20007810000 */
[----:B------:R-:W3:Y:S01]  /*e040*/  MUFU.TANH R186, R186 ;  /* 0x000000ba00ba7308 */ /* 0x000ee20000002400 */
[-C--:B------:R-:W-:Y:S01]  /*e050*/  FMUL.FTZ R101, R101, R157.reuse ;  /* 0x0000009d65657220 */ /* 0x080fe20000410000 */
[-C--:B------:R-:W-:Y:S01]  /*e060*/  FMUL.FTZ R104, R104, R157.reuse ;  /* 0x0000009d68687220 */ /* 0x080fe20000410000 */
[----:B0-----:R-:W-:Y:S01]  /*e070*/  FMNMX.FTZ R20, R171, R20, !PT ;  /* 0x00000014ab147209 */ /* 0x001fe20007810000 */
[-C--:B------:R-:W-:Y:S01]  /*e080*/  FMUL.FTZ R105, R105, R157.reuse ;  /* 0x0000009d69697220 */ /* 0x080fe20000410000 */
[-C--:B------:R-:W-:Y:S01]  /*e090*/  FMUL.FTZ R108, R108, R157.reuse ;  /* 0x0000009d6c6c7220 */ /* 0x080fe20000410000 */
[-C--:B------:R-:W-:Y:S01]  /*e0a0*/  FMUL.FTZ R109, R109, R157.reuse ;  /* 0x0000009d6d6d7220 */ /* 0x080fe20000410000 */
[----:B------:R-:W-:Y:S01]  /*e0b0*/  FMNMX.FTZ R20, R189, R20, !PT ;  /* 0x00000014bd147209 */ /* 0x000fe20007810000 */
[----:B------:R-:W0:Y:S01]  /*e0c0*/  MUFU.TANH R178, R178 ;  /* 0x000000b200b27308 */ /* 0x000e220000002400 */
[-C--:B------:R-:W-:Y:S01]  /*e0d0*/  FMUL.FTZ R112, R112, R157.reuse ;  /* 0x0000009d70707220 */ /* 0x080fe20000410000 */
[-C--:B------:R-:W-:Y:S01]  /*e0e0*/  FMUL.FTZ R113, R113, R157.reuse ;  /* 0x0000009d71717220 */ /* 0x080fe20000410000 */
[----:B-1----:R-:W-:Y:S01]  /*e0f0*/  FMNMX.FTZ R20, R174, R20, !PT ;  /* 0x00000014ae147209 */ /* 0x002fe20007810000 */
[-C--:B------:R-:W-:Y:S01]  /*e100*/  FMUL.FTZ R116, R116, R157.reuse ;  /* 0x0000009d74747220 */ /* 0x080fe20000410000 */
[-C--:B------:R-:W-:Y:S01]  /*e110*/  FMUL.FTZ R117, R117, R157.reuse ;  /* 0x0000009d75757220 */ /* 0x080fe20000410000 */
[-C--:B------:R-:W-:Y:S01]  /*e120*/  FMUL.FTZ R120, R120, R157.reuse ;  /* 0x0000009d78787220 */ /* 0x080fe20000410000 */
[----:B------:R-:W-:Y:S01]  /*e130*/  FMNMX.FTZ R20, R196, R20, !PT ;  /* 0x00000014c4147209 */ /* 0x000fe20007810000 */
[----:B------:R-:W1:Y:S01]  /*e140*/  MUFU.TANH R175, R175 ;  /* 0x000000af00af7308 */ /* 0x000e620000002400 */
[-C--:B------:R-:W-:Y:S01]  /*e150*/  FMUL.FTZ R121, R121, R157.reuse ;  /* 0x0000009d79797220 */ /* 0x080fe20000410000 */
[-C--:B------:R-:W-:Y:S01]  /*e160*/  FMUL.FTZ R124, R124, R157.reuse ;  /* 0x0000009d7c7c7220 */ /* 0x080fe20000410000 */
[----:B--2---:R-:W-:Y:S01]  /*e170*/  FMNMX.FTZ R20, R183, R20, !PT ;  /* 0x00000014b7147209 */ /* 0x004fe20007810000 */
[-C--:B------:R-:W-:Y:S01]  /*e180*/  FMUL.FTZ R125, R125, R157.reuse ;  /* 0x0000009d7d7d7220 */ /* 0x080fe20000410000 */
[-C--:B------:R-:W-:Y:S01]  /*e190*/  FMUL.FTZ R128, R128, R157.reuse ;  /* 0x0000009d80807220 */ /* 0x080fe20000410000 */
[-C--:B------:R-:W-:Y:S01]  /*e1a0*/  FMUL.FTZ R129, R129, R157.reuse ;  /* 0x0000009d81817220 */ /* 0x080fe20000410000 */
[----:B---3--:R-:W-:Y:S01]  /*e1b0*/  FMNMX.FTZ R20, R186, R20, !PT ;  /* 0x00000014ba147209 */ /* 0x008fe20007810000 */
[----:B------:R-:W2:Y:S01]  /*e1c0*/  MUFU.TANH R194, R194 ;  /* 0x000000c200c27308 */ /* 0x000ea20000002400 */
[-C--:B------:R-:W-:Y:S01]  /*e1d0*/  FMUL.FTZ R132, R132, R157.reuse ;  /* 0x0000009d84847220 */ /* 0x080fe20000410000 */
[-C--:B------:R-:W-:Y:S01]  /*e1e0*/  FMUL.FTZ R133, R133, R157.reuse ;  /* 0x0000009d85857220 */ /* 0x080fe20000410000 */
[----:B0-----:R-:W-:Y:S01]  /*e1f0*/  FMNMX.FTZ R20, R178, R20, !PT ;  /* 0x00000014b2147209 */ /* 0x001fe20007810000 */
[-C--:B------:R-:W-:Y:S01]  /*e200*/  FMUL.FTZ R136, R136, R157.reuse ;  /* 0x0000009d88887220 */ /* 0x080fe20000410000 */
[-C--:B------:R-:W-:Y:S01]  /*e210*/  FMUL.FTZ R137, R137, R157.reuse ;  /* 0x0000009d89897220 */ /* 0x080fe20000410000 */
[-C--:B------:R-:W-:Y:S01]  /*e220*/  FMUL.FTZ R140, R140, R157.reuse ;  /* 0x0000009d8c8c7220 */ /* 0x080fe20000410000 */
[-C--:B------:R-:W-:Y:S01]  /*e230*/  FMUL.FTZ R141, R141, R157.reuse ;  /* 0x0000009d8d8d7220 */ /* 0x080fe20000410000 */
[----:B------:R-:W0:Y:S01]  /*e240*/  MUFU.TANH R195, R195 ;  /* 0x000000c300c37308 */ /* 0x000e220000002400 */
[----:B-1----:R-:W-:Y:S01]  /*e250*/  FMNMX.FTZ R20, R175, R20, !PT ;  /* 0x00000014af147209 */ /* 0x002fe20007810000 */
[-C--:B------:R-:W-:Y:S01]  /*e260*/  FMUL.FTZ R144, R144, R157.reuse ;  /* 0x0000009d90907220 */ /* 0x080fe20000410000 */
[-C--:B------:R-:W-:Y:S01]  /*e270*/  FMUL.FTZ R145, R145, R157.reuse ;  /* 0x0000009d91917220 */ /* 0x080fe20000410000 */
[-C--:B------:R-:W-:Y:S01]  /*e280*/  FMUL.FTZ R148, R148, R157.reuse ;  /* 0x0000009d94947220 */ /* 0x080fe20000410000 */
[----:B------:R-:W-:-:S03]  /*e290*/  FMUL.FTZ R149, R149, R157 ;  /* 0x0000009d95957220 */ /* 0x000fc60000410000 */
[----:B------:R-:W-:Y:S01]  /*e2a0*/  MUFU.EX2 R157, R156 ;  /* 0x0000009c009d7308 */ /* 0x000fe20000000800 */
[----:B--2---:R-:W-:-:S07]  /*e2b0*/  FMNMX.FTZ R20, R194, R20, !PT ;  /* 0x00000014c2147209 */ /* 0x004fce0007810000 */
[----:B------:R-:W-:Y:S01]  /*e2c0*/  MUFU.EX2 R160, R160 ;  /* 0x000000a000a07308 */ /* 0x000fe20000000800 */
        /* <DEDUP_REMOVED lines=12> */
[CC--:B------:R-:W-:Y:S01]  /*e390*/  FMUL.FTZ R198, R20.reuse, R7.reuse ;  /* 0x0000000714c67220 */ /* 0x0c0fe20000410000 */
[----:B------:R-:W-:Y:S01]  /*e3a0*/  FADD.FTZ R199, -R20, R4 ;  /* 0x0000000414c77221 */ /* 0x000fe20000010100 */
[----:B------:R-:W-:Y:S02]  /*e3b0*/  MUFU.EX2 R180, R180 ;  /* 0x000000b400b47308 */ /* 0x000fe40000000800 */
[-CC-:B------:R-:W-:Y:S01]  /*e3c0*/  FFMA.FTZ R190, R166, R7.reuse, -R198.reuse ;  /* 0x00000007a6be7223 */ /* 0x180fe200000108c6 */
[-CC-:B------:R-:W-:Y:S01]  /*e3d0*/  FFMA.FTZ R187, R171, R7.reuse, -R198.reuse ;  /* 0x00000007abbb7223 */ /* 0x180fe200000108c6 */
[-CC-:B------:R-:W-:Y:S01]  /*e3e0*/  FFMA.FTZ R166, R170, R7.reuse, -R198.reuse ;  /* 0x00000007aaa67223 */ /* 0x180fe200000108c6 */
[-CC-:B------:R-:W-:Y:S01]  /*e3f0*/  FFMA.FTZ R171, R196, R7.reuse, -R198.reuse ;  /* 0x00000007c4ab7223 */ /* 0x180fe200000108c6 */
[-CC-:B------:R-:W-:Y:S01]  /*e400*/  FFMA.FTZ R170, R174, R7.reuse, -R198.reuse ;  /* 0x00000007aeaa7223 */ /* 0x180fe200000108c6 */
[----:B------:R-:W0:Y:S01]  /*e410*/  S2R R196, SR_CgaCtaId ;  /* 0x0000000000c47919 */ /* 0x000e220000008800 */
[-CC-:B------:R-:W-:Y:S01]  /*e420*/  FFMA.FTZ R174, R178, R7.reuse, -R198.reuse ;  /* 0x00000007b2ae7223 */ /* 0x180fe200000108c6 */
[-CC-:B------:R-:W-:Y:S01]  /*e430*/  FFMA.FTZ R178, R194, R7.reuse, -R198.reuse ;  /* 0x00000007c2b27223 */ /* 0x180fe200000108c6 */
[-CC-:B------:R-:W-:Y:S01]  /*e440*/  FFMA.FTZ R182, R192, R7.reuse, -R198.reuse ;  /* 0x00000007c0b67223 */ /* 0x180fe200000108c6 */
[----:B------:R-:W1:Y:S01]  /*e450*/  S2R R194, SR_TID.X ;  /* 0x0000000000c27919 */ /* 0x000e620000002100 */
[-CC-:B------:R-:W-:Y:S01]  /*e460*/  FFMA.FTZ R192, R163, R7.reuse, -R198.reuse ;  /* 0x00000007a3c07223 */ /* 0x180fe200000108c6 */
[----:B------:R-:W-:Y:S01]  /*e470*/  FFMA.FTZ R163, R5, R7, -R198 ;  /* 0x0000000705a37223 */ /* 0x000fe200000108c6 */
[----:B------:R-:W-:-:S02]  /*e480*/  IMAD.MOV.U32 R5, RZ, RZ, 0x40000040 ;  /* 0x40000040ff057424 */ /* 0x000fc400078e00ff */
[-C--:B------:R-:W-:Y:S01]  /*e490*/  FMUL.FTZ R199, R199, R7.reuse ;  /* 0x00000007c7c77220 */ /* 0x080fe20000410000 */
[-CC-:B------:R-:W-:Y:S01]  /*e4a0*/  FFMA.FTZ R4, R193, R7.reuse, -R198.reuse ;  /* 0x00000007c1047223 */ /* 0x180fe200000108c6 */
[-CC-:B------:R-:W-:Y:S01]  /*e4b0*/  FFMA.FTZ R197, R197, R7.reuse, -R198.reuse ;  /* 0x00000007c5c57223 */ /* 0x180fe200000108c6 */
[-CC-:B------:R-:W-:Y:S01]  /*e4c0*/  FFMA.FTZ R155, R155, R7.reuse, -R198.reuse ;  /* 0x000000079b9b7223 */ /* 0x180fe200000108c6 */
[----:B------:R-:W-:Y:S01]  /*e4d0*/  R2UR UR7, R5 ;  /* 0x00000000050772ca */ /* 0x000fe200000e0000 */
[----:B------:R-:W-:Y:S01]  /*e4e0*/  VIADD R5, R0, 0x32440 ;  /* 0x0003244000057836 */ /* 0x000fe20000000000 */
        /* <DEDUP_REMOVED lines=12> */
[----:B------:R-:W-:-:S04]  /*e5b0*/  FFMA.FTZ R175, R175, R7, -R198 ;  /* 0x00000007afaf7223 */ /* 0x000fc800000108c6 */
[----:B------:R-:W4:Y:S01]  /*e5c0*/  MUFU.EX2 R153, R197 ;  /* 0x000000c500997308 */ /* 0x000f220000000800 */
[-C--:B--2---:R-:W-:Y:S01]  /*e5d0*/  FMUL.FTZ R26, R26, R199.reuse ;  /* 0x000000c71a1a7220 */ /* 0x084fe20000410000 */
[----:B0-----:R-:W-:Y:S01]  /*e5e0*/  PRMT R5, R196, 0x654, R5 ;  /* 0x00000654c4057816 */ /* 0x001fe20000000005 */
[-C--:B------:R-:W-:Y:S01]  /*e5f0*/  FMUL.FTZ R27, R27, R199.reuse ;  /* 0x000000c71b1b7220 */ /* 0x080fe20000410000 */
[-C--:B------:R-:W-:Y:S01]  /*e600*/  FMUL.FTZ R30, R30, R199.reuse ;  /* 0x000000c71e1e7220 */ /* 0x080fe20000410000 */
[-C--:B------:R-:W-:Y:S01]  /*e610*/  FMUL.FTZ R31, R31, R199.reuse ;  /* 0x000000c71f1f7220 */ /* 0x080fe20000410000 */
[----:B-1----:R-:W-:Y:S01]  /*e620*/  SHF.R.U32.HI R194, RZ, 0x7, R194 ;  /* 0x00000007ffc27819 */ /* 0x002fe200000116c2 */
[----:B------:R0:W-:Y:S01]  /*e630*/  SYNCS.ARRIVE.TRANS64.RED.A1T0 RZ, [R5+URZ], RZ ;  /* 0x000000ff05ff79a7 */ /* 0x0001e2000810043f */
[----:B------:R-:W-:Y:S01]  /*e640*/  MUFU.EX2 R182, R182 ;  /* 0x000000b600b67308 */ /* 0x000fe20000000800 */
[----:B---3--:R-:W-:Y:S01]  /*e650*/  FFMA.FTZ R12, R199, R12, R4 ;  /* 0x0000000cc70c7223 */ /* 0x008fe20000010004 */
[-C--:B------:R-:W-:Y:S01]  /*e660*/  FMUL.FTZ R34, R34, R199.reuse ;  /* 0x000000c722227220 */ /* 0x080fe20000410000 */
[-C--:B------:R-:W-:Y:S01]  /*e670*/  FMUL.FTZ R35, R35, R199.reuse ;  /* 0x000000c723237220 */ /* 0x080fe20000410000 */
[-C--:B------:R-:W-:Y:S01]  /*e680*/  FMUL.FTZ R38, R38, R199.reuse ;  /* 0x000000c726267220 */ /* 0x080fe20000410000 */
[-C--:B------:R-:W-:Y:S01]  /*e690*/  FMUL.FTZ R39, R39, R199.reuse ;  /* 0x000000c727277220 */ /* 0x080fe20000410000 */
[-C--:B------:R-:W-:Y:S01]  /*e6a0*/  FMUL.FTZ R42, R42, R199.reuse ;  /* 0x000000c72a2a7220 */ /* 0x080fe20000410000 */
[----:B------:R-:W-:Y:S01]  /*e6b0*/  FMUL.FTZ R43, R43, R199 ;  /* 0x000000c72b2b7220 */ /* 0x000fe20000410000 */
[----:B0-----:R0:W1:Y:S01]  /*e6c0*/  MUFU.EX2 R5, R155 ;  /* 0x0000009b00057308 */ /* 0x0010620000000800 */
[C---:B----4-:R-:W-:Y:S01]  /*e6d0*/  FADD.FTZ R12, R153.reuse, R12 ;  /* 0x0000000c990c7221 */ /* 0x050fe20000010000 */
[----:B------:R-:W-:Y:S01]  /*e6e0*/  F2FP.F16.F32.PACK_AB R153, R153, R4 ;  /* 0x000000049999723e */ /* 0x000fe200000000ff */
[----:B------:R-:W-:-:S02]  /*e6f0*/  IMAD R4, R202, 0xc00, R227 ;  /* 0x00000c00ca047824 */ /* 0x000fc400078e02e3 */
[-C--:B------:R-:W-:Y:S01]  /*e700*/  FMUL.FTZ R46, R46, R199.reuse ;  /* 0x000000c72e2e7220 */ /* 0x080fe20000410000 */
[-C--:B------:R-:W-:Y:S01]  /*e710*/  FMUL.FTZ R47, R47, R199.reuse ;  /* 0x000000c72f2f7220 */ /* 0x080fe20000410000 */
[-C--:B------:R-:W-:Y:S01]  /*e720*/  FMUL.FTZ R50, R50, R199.reuse ;  /* 0x000000c732327220 */ /* 0x080fe20000410000 */
[-C--:B------:R-:W-:Y:S01]  /*e730*/  FMUL.FTZ R51, R51, R199.reuse ;  /* 0x000000c733337220 */ /* 0x080fe20000410000 */
[----:B------:R-:W-:Y:S01]  /*e740*/  R2UR UR6, R4 ;  /* 0x00000000040672ca */ /* 0x000fe200000e0000 */
[-C--:B------:R-:W-:Y:S01]  /*e750*/  FMUL.FTZ R54, R54, R199.reuse ;  /* 0x000000c736367220 */ /* 0x080fe20000410000 */
[----:B0-----:R-:W-:Y:S01]  /*e760*/  IADD3 R155, R194, 0x8, RZ ;  /* 0x00000008c29b7810 */ /* 0x001fe20007ffe0ff */
[-C--:B------:R-:W-:Y:S01]  /*e770*/  FMUL.FTZ R55, R55, R199.reuse ;  /* 0x000000c737377220 */ /* 0x080fe20000410000 */
[-C--:B------:R-:W-:Y:S01]  /*e780*/  FMUL.FTZ R58, R58, R199.reuse ;  /* 0x000000c73a3a7220 */ /* 0x080fe20000410000 */
[-C--:B------:R-:W-:Y:S01]  /*e790*/  FMUL.FTZ R59, R59, R199.reuse ;  /* 0x000000c73b3b7220 */ /* 0x080fe20000410000 */
[-C--:B------:R-:W-:Y:S01]  /*e7a0*/  FMUL.FTZ R62, R62, R199.reuse ;  /* 0x000000c73e3e7220 */ /* 0x080fe20000410000 */
        /* <DEDUP_REMOVED lines=46> */
[----:B-1----:R-:W-:Y:S01]  /*ea90*/  F2FP.F16.F32.PACK_AB R155, R5, R182 ;  /* 0x000000b6059b723e */ /* 0x002fe200000000ff */
[----:B------:R-:W-:Y:S01]  /*eaa0*/  MUFU.EX2 R193, R193 ;  /* 0x000000c100c17308 */ /* 0x000fe20000000800 */
[----:B------:R-:W-:-:S03]  /*eab0*/  FADD.FTZ R12, R182, R12 ;  /* 0x0000000cb60c7221 */ /* 0x000fc60000010000 */
[----:B------:R-:W-:Y:S01]  /*eac0*/  WARPGROUP.ARRIVE ;  /* 0x00000000000079c5 */ /* 0x000fe20000000000 */
[----:B------:R-:W-:-:S03]  /*ead0*/  FADD.FTZ R12, R5, R12 ;  /* 0x0000000c050c7221 */ /* 0x000fc60000010000 */
[----:B------:R-:W-:Y:S02]  /*eae0*/  MUFU.EX2 R192, R192 ;  /* 0x000000c000c07308 */ /* 0x000fe40000000800 */
[----:B------:R-:W-:Y:S06]  /*eaf0*/  HGMMA.64x256x16.F32 R24, R152, gdesc[UR4].tnspB, R24, gsb0 ;  /* 0x43e0000498187df0 */ /* 0x000fec0008000818 */
[----:B------:R-:W-:Y:S08]  /*eb00*/  MUFU.EX2 R190, R190 ;  /* 0x000000be00be7308 */ /* 0x000ff00000000800 */
        /* <DEDUP_REMOVED lines=9> */
[----:B------:R-:W-:Y:S01]  /*eba0*/  MUFU.EX2 R179, R179 ;  /* 0x000000b300b37308 */ /* 0x000fe20000000800 */
[----:B------:R-:W-:-:S07]  /*ebb0*/  WARPGROUP.DEPBAR.LE gsb0, 0x0 ;  /* 0x00008000000079c5 */ /* 0x000fce0000010000 */
[----:B------:R-:W0:Y:S08]  /*ebc0*/  MUFU.EX2 R153, R21 ;  /* 0x0000001500997308 */ /* 0x000e300000000800 */
[----:B------:R1:W2:Y:S08]  /*ebd0*/  MUFU.EX2 R155, R14 ;  /* 0x0000000e009b7308 */ /* 0x0002b00000000800 */
[----:B------:R3:W4:Y:S01]  /*ebe0*/  MUFU.EX2 R154, R15 ;  /* 0x0000000f009a7308 */ /* 0x0007220000000800 */
[----:B0-----:R-:W-:Y:S01]  /*ebf0*/  FADD.FTZ R13, R153, R13 ;  /* 0x0000000d990d7221 */ /* 0x001fe20000010000 */
[----:B-1----:R-:W-:-:S05]  /*ec00*/  VIADD R14, R4, 0x80 ;  /* 0x00000080040e7836 */ /* 0x002fca0000000000 */
[----:B------:R-:W-:Y:S01]  /*ec10*/  R2UR UR6, R14 ;  /* 0x000000000e0672ca */ /* 0x000fe200000e0000 */
[----:B------:R0:W1:Y:S01]  /*ec20*/  MUFU.EX2 R21, R158 ;  /* 0x0000009e00157308 */ /* 0x0000620000000800 */
[C---:B--2---:R-:W-:Y:S01]  /*ec30*/  FADD.FTZ R13, R155.reuse, R13 ;  /* 0x0000000d9b0d7221 */ /* 0x044fe20000010000 */
[----:B---3--:R-:W-:Y:S01]  /*ec40*/  IMAD.MOV.U32 R15, RZ, RZ, 0x40000040 ;  /* 0x40000040ff0f7424 */ /* 0x008fe200078e00ff */
[----:B------:R-:W-:Y:S01]  /*ec50*/  F2FP.F16.F32.PACK_AB R156, R155, R153 ;  /* 0x000000999b9c723e */ /* 0x000fe200000000ff */
[----:B------:R-:W-:-:S03]  /*ec60*/  VIADD R14, R4, 0x100 ;  /* 0x00000100040e7836 */ /* 0x000fc60000000000 */
[----:B------:R-:W-:Y:S01]  /*ec70*/  R2UR UR7, R15 ;  /* 0x000000000f0772ca */ /* 0x000fe200000e0000 */
[----:B------:R2:W3:Y:S01]  /*ec80*/  MUFU.EX2 R152, R159 ;  /* 0x0000009f00987308 */ /* 0x0004e20000000800 */
[----:B----4-:R-:W-:Y:S01]  /*ec90*/  FADD.FTZ R13, R154, R13 ;  /* 0x0000000d9a0d7221 */ /* 0x010fe20000010000 */
[C---:B0-----:R-:W-:Y:S01]  /*eca0*/  F2FP.F16.F32.PACK_AB R158, R157.reuse, R154 ;  /* 0x0000009a9d9e723e */ /* 0x041fe200000000ff */
[----:B------:R-:W-:Y:S02]  /*ecb0*/  IMAD.MOV.U32 R15, RZ, RZ, 0x40000040 ;  /* 0x40000040ff0f7424 */ /* 0x000fe400078e00ff */
[----:B------:R-:W-:-:S03]  /*ecc0*/  FADD.FTZ R13, R157, R13 ;  /* 0x0000000d9d0d7221 */ /* 0x000fc60000010000 */
[----:B------:R-:W0:Y:S01]  /*ecd0*/  MUFU.EX2 R154, R9 ;  /* 0x00000009009a7308 */ /* 0x000e220000000800 */
[----:B--2---:R-:W-:Y:S01]  /*ece0*/  F2FP.F16.F32.PACK_AB R159, R192, R193 ;  /* 0x000000c1c09f723e */ /* 0x004fe200000000ff */
[----:B-1----:R-:W-:-:S06]  /*ecf0*/  FADD.FTZ R12, R21, R12 ;  /* 0x0000000c150c7221 */ /* 0x002fcc0000010000 */
[----:B------:R-:W1:Y:S01]  /*ed00*/  MUFU.EX2 R9, R163 ;  /* 0x000000a300097308 */ /* 0x000e620000000800 */
[C---:B---3--:R-:W-:Y:S01]  /*ed10*/  F2FP.F16.F32.PACK_AB R157, R152.reuse, R21 ;  /* 0x00000015989d723e */ /* 0x048fe200000000ff */
[----:B------:R-:W-:-:S03]  /*ed20*/  FADD.FTZ R12, R152, R12 ;  /* 0x0000000c980c7221 */ /* 0x000fc60000010000 */
[----:B------:R-:W-:Y:S01]  /*ed30*/  WARPGROUP.ARRIVE ;  /* 0x00000000000079c5 */ /* 0x000fe20000000000 */
[----:B------:R-:W-:Y:S02]  /*ed40*/  FADD.FTZ R12, R193, R12 ;  /* 0x0000000cc10c7221 */ /* 0x000fe40000010000 */
[----:B------:R2:W3:Y:S01]  /*ed50*/  MUFU.EX2 R153, R162 ;  /* 0x000000a200997308 */ /* 0x0004e20000000800 */
[----:B0-----:R-:W-:Y:S01]  /*ed60*/  FADD.FTZ R13, R154, R13 ;  /* 0x0000000d9a0d7221 */ /* 0x001fe20000010000 */
[----:B------:R-:W-:Y:S01]  /*ed70*/  FADD.FTZ R12, R192, R12 ;  /* 0x0000000cc00c7221 */ /* 0x000fe20000010000 */
[----:B------:R-:W-:Y:S01]  /*ed80*/  HGMMA.64x256x16.F32 R24, R156, gdesc[UR4].tnspB, R24, gsb0 ;  /* 0x43e000049c187df0 */ /* 0x000fe20008000818 */
[----:B------:R-:W-:Y:S01]  /*ed90*/  R2UR UR6, R14 ;  /* 0x000000000e0672ca */ /* 0x000fe200000e0000 */
[----:B------:R-:W-:Y:S01]  /*eda0*/  FADD.FTZ R13, R160, R13 ;  /* 0x0000000da00d7221 */ /* 0x000fe20000010000 */
[----:B------:R-:W-:Y:S01]  /*edb0*/  R2UR UR7, R15 ;  /* 0x000000000f0772ca */ /* 0x000fe200000e0000 */
[----:B------:R-:W-:Y:S01]  /*edc0*/  VIADD R14, R4, 0x180 ;  /* 0x00000180040e7836 */ /* 0x000fe20000000000 */
[----:B------:R-:W-:Y:S01]  /*edd0*/  F2FP.F16.F32.PACK_AB R160, R160, R154 ;  /* 0x0000009aa0a0723e */ /* 0x000fe200000000ff */
[----:B------:R-:W-:Y:S01]  /*ede0*/  FADD.FTZ R13, R161, R13 ;  /* 0x0000000da10d7221 */ /* 0x000fe20000010000 */
[----:B--2---:R-:W-:Y:S01]  /*edf0*/  F2FP.F16.F32.PACK_AB R162, R164, R161 ;  /* 0x000000a1a4a2723e */ /* 0x004fe200000000ff */
[----:B------:R0:W2:Y:S01]  /*ee00*/  MUFU.EX2 R154, R166 ;  /* 0x000000a6009a7308 */ /* 0x0000a20000000800 */
[----:B-1----:R-:W-:Y:S01]  /*ee10*/  F2FP.F16.F32.PACK_AB R161, R190, R9 ;  /* 0x00000009bea1723e */ /* 0x002fe200000000ff */
[----:B------:R-:W-:Y:S01]  /*ee20*/  FADD.FTZ R13, R164, R13 ;  /* 0x0000000da40d7221 */ /* 0x000fe20000010000 */
[----:B------:R-:W-:-:S02]  /*ee30*/  IMAD.MOV.U32 R15, RZ, RZ, 0x40000040 ;  /* 0x40000040ff0f7424 */ /* 0x000fc400078e00ff */
[----:B------:R-:W-:Y:S01]  /*ee40*/  FADD.FTZ R12, R9, R12 ;  /* 0x0000000c090c7221 */ /* 0x000fe20000010000 */
[----:B---3--:R-:W-:Y:S02]  /*ee50*/  F2FP.F16.F32.PACK_AB R163, R153, R191 ;  /* 0x000000bf99a3723e */ /* 0x008fe400000000ff */
[----:B------:R-:W1:Y:S01]  /*ee60*/  MUFU.EX2 R164, R165 ;  /* 0x000000a500a47308 */ /* 0x000e620000000800 */
[----:B0-----:R-:W-:Y:S01]  /*ee70*/  F2FP.F16.F32.PACK_AB R166, R172, R169 ;  /* 0x000000a9aca6723e */ /* 0x001fe200000000ff */
[----:B------:R-:W-:-:S04]  /*ee80*/  FADD.FTZ R12, R190, R12 ;  /* 0x0000000cbe0c7221 */ /* 0x000fc80000010000 */
[----:B------:R-:W-:Y:S02]  /*ee90*/  FADD.FTZ R12, R191, R12 ;  /* 0x0000000cbf0c7221 */ /* 0x000fe40000010000 */
[----:B------:R0:W3:Y:S02]  /*eea0*/  MUFU.EX2 R155, R167 ;  /* 0x000000a7009b7308 */ /* 0x0000e40000000800 */
[----:B------:R-:W-:-:S04]  /*eeb0*/  FADD.FTZ R12, R153, R12 ;  /* 0x0000000c990c7221 */ /* 0x000fc80000010000 */
[----:B--2---:R-:W-:Y:S01]  /*eec0*/  FADD.FTZ R12, R154, R12 ;  /* 0x0000000c9a0c7221 */ /* 0x004fe20000010000 */
[----:B-1----:R-:W-:Y:S01]  /*eed0*/  FADD.FTZ R13, R164, R13 ;  /* 0x0000000da40d7221 */ /* 0x002fe20000010000 */
[C---:B------:R-:W-:Y:S02]  /*eee0*/  F2FP.F16.F32.PACK_AB R164, R168.reuse, R164 ;  /* 0x000000a4a8a4723e */ /* 0x040fe400000000ff */
[----:B0-----:R-:W-:Y:S01]  /*eef0*/  F2FP.F16.F32.PACK_AB R167, R189, R187 ;  /* 0x000000bbbda7723e */ /* 0x001fe200000000ff */
[----:B------:R-:W-:Y:S02]  /*ef00*/  FADD.FTZ R13, R168, R13 ;  /* 0x0000000da80d7221 */ /* 0x000fe40000010000 */
[----:B------:R-:W0:Y:S01]  /*ef10*/  MUFU.EX2 R168, R173 ;  /* 0x000000ad00a87308 */ /* 0x000e220000000800 */
[----:B---3--:R-:W-:Y:S01]  /*ef20*/  F2FP.F16.F32.PACK_AB R165, R155, R154 ;  /* 0x0000009a9ba5723e */ /* 0x008fe200000000ff */
[----:B------:R-:W-:Y:S01]  /*ef30*/  FADD.FTZ R13, R169, R13 ;  /* 0x0000000da90d7221 */ /* 0x000fe20000010000 */
[----:B------:R-:W-:-:S03]  /*ef40*/  FADD.FTZ R12, R155, R12 ;  /* 0x0000000c9b0c7221 */ /* 0x000fc60000010000 */
[----:B------:R-:W-:Y:S01]  /*ef50*/  FADD.FTZ R13, R172, R13 ;  /* 0x0000000dac0d7221 */ /* 0x000fe20000010000 */
[----:B------:R-:W-:Y:S01]  /*ef60*/  FADD.FTZ R12, R187, R12 ;  /* 0x0000000cbb0c7221 */ /* 0x000fe20000010000 */
[----:B------:R-:W1:Y:S03]  /*ef70*/  MUFU.EX2 R172, R181 ;  /* 0x000000b500ac7308 */ /* 0x000e660000000800 */
[----:B------:R-:W-:Y:S01]  /*ef80*/  FADD.FTZ R12, R189, R12 ;  /* 0x0000000cbd0c7221 */ /* 0x000fe20000010000 */
[----:B0-----:R-:W-:Y:S01]  /*ef90*/  FADD.FTZ R13, R168, R13 ;  /* 0x0000000da80d7221 */ /* 0x001fe20000010000 */
[----:B------:R-:W-:-:S03]  /*efa0*/  F2FP.F16.F32.PACK_AB R168, R176, R168 ;  /* 0x000000a8b0a8723e */ /* 0x000fc600000000ff */
[----:B------:R-:W-:-:S04]  /*efb0*/  FADD.FTZ R13, R176, R13 ;  /* 0x0000000db00d7221 */ /* 0x000fc80000010000 */
[----:B------:R-:W-:-:S04]  /*efc0*/  FADD.FTZ R13, R177, R13 ;  /* 0x0000000db10d7221 */ /* 0x000fc80000010000 */
[----:B------:R-:W-:-:S04]  /*efd0*/  FADD.FTZ R13, R180, R13 ;  /* 0x0000000db40d7221 */ /* 0x000fc80000010000 */
[----:B-1----:R-:W-:Y:S01]  /*efe0*/  FADD.FTZ R13, R172, R13 ;  /* 0x0000000dac0d7221 */ /* 0x002fe20000010000 */
[----:B------:R-:W-:-:S03]  /*eff0*/  F2FP.F16.F32.PACK_AB R172, R184, R172 ;  /* 0x000000acb8ac723e */ /* 0x000fc600000000ff */
[----:B------:R-:W-:-:S04]  /*f000*/  FADD.FTZ R13, R184, R13 ;  /* 0x0000000db80d7221 */ /* 0x000fc80000010000 */
[----:B------:R-:W-:-:S04]  /*f010*/  FADD.FTZ R13, R185, R13 ;  /* 0x0000000db90d7221 */ /* 0x000fc80000010000 */
[----:B------:R-:W-:Y:S01]  /*f020*/  FADD.FTZ R13, R188, R13 ;  /* 0x0000000dbc0d7221 */ /* 0x000fe20000010000 */
[----:B------:R-:W-:Y:S02]  /*f030*/  WARPGROUP.DEPBAR.LE gsb0, 0x0 ;  /* 0x00008000000079c5 */ /* 0x000fe40000010000 */
[----:B------:R-:W-:Y:S01]  /*f040*/  WARPGROUP.ARRIVE ;  /* 0x00000000000079c5 */ /* 0x000fe20000000000 */
[----:B------:R0:W1:Y:S05]  /*f050*/  MUFU.EX2 R156, R170 ;  /* 0x000000aa009c7308 */ /* 0x00006a0000000800 */
[----:B------:R-:W-:Y:S01]  /*f060*/  HGMMA.64x256x16.F32 R24, R160, gdesc[UR4].tnspB, R24, gsb0 ;  /* 0x43e00004a0187df0 */ /* 0x000fe20008000818 */
[----:B------:R-:W-:Y:S01]  /*f070*/  R2UR UR6, R14 ;  /* 0x000000000e0672ca */ /* 0x000fe200000e0000 */
[----:B------:R-:W-:Y:S01]  /*f080*/  VIADD R14, R4, 0x200 ;  /* 0x00000200040e7836 */ /* 0x000fe20000000000 */
[----:B------:R-:W-:Y:S01]  /*f090*/  R2UR UR7, R15 ;  /* 0x000000000f0772ca */ /* 0x000fe200000e0000 */
[----:B------:R2:W3:Y:S01]  /*f0a0*/  MUFU.EX2 R157, R171 ;  /* 0x000000ab009d7308 */ /* 0x0004e20000000800 */
[----:B------:R-:W-:Y:S01]  /*f0b0*/  IMAD.MOV.U32 R15, RZ, RZ, 0x40000040 ;  /* 0x40000040ff0f7424 */ /* 0x000fe200078e00ff */
[----:B0-----:R-:W-:-:S06]  /*f0c0*/  F2FP.F16.F32.PACK_AB R170, R180, R177 ;  /* 0x000000b1b4aa723e */ /* 0x001fcc00000000ff */
[----:B------:R0:W4:Y:S01]  /*f0d0*/  MUFU.EX2 R158, R174 ;  /* 0x000000ae009e7308 */ /* 0x0001220000000800 */
[----:B--2---:R-:W-:Y:S01]  /*f0e0*/  F2FP.F16.F32.PACK_AB R171, R186, R183 ;  /* 0x000000b7baab723e */ /* 0x004fe200000000ff */
[----:B-1----:R-:W-:-:S06]  /*f0f0*/  FADD.FTZ R12, R156, R12 ;  /* 0x0000000c9c0c7221 */ /* 0x002fcc0000010000 */
[----:B------:R1:W2:Y:S01]  /*f100*/  MUFU.EX2 R159, R175 ;  /* 0x000000af009f7308 */ /* 0x0002a20000000800 */
[C---:B---3--:R-:W-:Y:S01]  /*f110*/  F2FP.F16.F32.PACK_AB R169, R157.reuse, R156 ;  /* 0x0000009c9da9723e */ /* 0x048fe200000000ff */
[----:B------:R-:W-:Y:S01]  /*f120*/  FADD.FTZ R12, R157, R12 ;  /* 0x0000000c9d0c7221 */ /* 0x000fe20000010000 */
[----:B0-----:R-:W-:-:S03]  /*f130*/  F2FP.F16.F32.PACK_AB R174, R188, R185 ;  /* 0x000000b9bcae723e */ /* 0x001fc600000000ff */
[----:B------:R-:W-:Y:S01]  /*f140*/  FADD.FTZ R12, R183, R12 ;  /* 0x0000000cb70c7221 */ /* 0x000fe20000010000 */
[----:B-1----:R-:W-:-:S03]  /*f150*/  F2FP.F16.F32.PACK_AB R175, R179, R178 ;  /* 0x000000b2b3af723e */ /* 0x002fc600000000ff */
[----:B------:R-:W-:-:S04]  /*f160*/  FADD.FTZ R12, R186, R12 ;  /* 0x0000000cba0c7221 */ /* 0x000fc80000010000 */
[----:B----4-:R-:W-:Y:S01]  /*f170*/  FADD.FTZ R12, R158, R12 ;  /* 0x0000000c9e0c7221 */ /* 0x010fe20000010000 */
[----:B--2---:R-:W-:-:S03]  /*f180*/  F2FP.F16.F32.PACK_AB R173, R159, R158 ;  /* 0x0000009e9fad723e */ /* 0x004fc600000000ff */
[----:B------:R-:W-:-:S04]  /*f190*/  FADD.FTZ R12, R159, R12 ;  /* 0x0000000c9f0c7221 */ /* 0x000fc80000010000 */
[----:B------:R-:W-:-:S04]  /*f1a0*/  FADD.FTZ R12, R178, R12 ;  /* 0x0000000cb20c7221 */ /* 0x000fc80000010000 */
[----:B------:R-:W-:Y:S01]  /*f1b0*/  FADD.FTZ R12, R179, R12 ;  /* 0x0000000cb30c7221 */ /* 0x000fe20000010000 */
[----:B------:R-:W-:Y:S02]  /*f1c0*/  WARPGROUP.DEPBAR.LE gsb0, 0x0 ;  /* 0x00008000000079c5 */ /* 0x000fe40000010000 */
[----:B------:R-:W-:-:S06]  /*f1d0*/  WARPGROUP.ARRIVE ;  /* 0x00000000000079c5 */ /* 0x000fcc0000000000 */
[----:B------:R-:W-:Y:S01]  /*f1e0*/  HGMMA.64x256x16.F32 R24, R164, gdesc[UR4].tnspB, R24, gsb0 ;  /* 0x43e00004a4187df0 */ /* 0x000fe20008000818 */
[----:B------:R-:W-:Y:S02]  /*f1f0*/  R2UR UR6, R14 ;  /* 0x000000000e0672ca */ /* 0x000fe400000e0000 */
[----:B------:R-:W-:Y:S01]  /*f200*/  R2UR UR7, R15 ;  /* 0x000000000f0772ca */ /* 0x000fe200000e0000 */
[----:B------:R-:W-:Y:S01]  /*f210*/  IMAD.MOV.U32 R15, RZ, RZ, 0x40000040 ;  /* 0x40000040ff0f7424 */ /* 0x000fe200078e00ff */
[----:B------:R-:W-:Y:S01]  /*f220*/  IADD3 R14, R4, 0x280, RZ ;  /* 0x00000280040e7810 */ /* 0x000fe20007ffe0ff */
[----:B------:R-:W-:Y:S02]  /*f230*/  WARPGROUP.DEPBAR.LE gsb0, 0x0 ;  /* 0x00008000000079c5 */ /* 0x000fe40000010000 */
[----:B------:R-:W-:-:S15]  /*f240*/  WARPGROUP.ARRIVE ;  /* 0x00000000000079c5 */ /* 0x000fde0000000000 */
[----:B------:R-:W-:-:S05]  /*f250*/  NOP ;  /* 0x0000000000007918 */ /* 0x000fca0000000000 */
        /* <DEDUP_REMOVED lines=8> */
[----:B------:R-:W-:Y:S05]  /*f2e0*/  @!P0 BRA `(.L_x_1544) ;  /* 0x0000000000048947 */ /* 0x000fea0003800000 */
[----:B------:R-:W-:Y:S01]  /*f2f0*/  BPT.TRAP 0x1 ;  /* 0x000000040000795c */ /* 0x000fe20000300000 */
.L_x_1544:
[----:B------:R-:W-:Y:S02]  /*f300*/  VIADD R0, R0, 0x32460 ;  /* 0x0003246000007836 */ /* 0x000fe40000000000 */
[----:B------:R-:W-:Y:S02]  /*f310*/  IMAD.MOV.U32 R4, RZ, RZ, R20 ;  /* 0x000000ffff047224 */ /* 0x000fe400078e0014 */
[----:B------:R-:W-:Y:S01]  /*f320*/  IMAD.MOV.U32 R5, RZ, RZ, R8 ;  /* 0x000000ffff057224 */ /* 0x000fe200078e0008 */
[----:B------:R-:W-:-:S04]  /*f330*/  PRMT R0, R196, 0x654, R0 ;  /* 0x00000654c4007816 */ /* 0x000fc80000000000 */
[----:B------:R0:W-:Y:S01]  /*f340*/  SYNCS.ARRIVE.TRANS64.RED.A1T0 RZ, [R0+URZ], RZ ;  /* 0x000000ff00ff79a7 */ /* 0x0001e2000810043f */
[----:B------:R-:W-:Y:S05]  /*f350*/  @P1 BRA `(.L_x_1545) ;  /* 0xffffffd000581947 */ /* 0x000fea000383ffff */
.L_x_1534:
[----:B------:R-:W2:Y:S01]  /*f360*/  LDL.LU R9, [R1+0x74] ;  /* 0x0000740001097983 */ /* 0x000ea20000300800 */
[----:B------:R-:W-:Y:S05]  /*f370*/  WARPSYNC.ALL ;  /* 0x0000000000007948 */ /* 0x000fea0003800000 */
[----:B0-----:R-:W0:Y:S01]  /*f380*/  SHFL.BFLY PT, R0, R13, 0x2, 0x1f ;  /* 0x0c401f000d007f89 */ /* 0x001e2200000e0000 */
[----:B------:R-:W-:Y:S01]  /*f390*/  IMAD.MOV.U32 R157, RZ, RZ, -0x800000 ;  /* 0xff800000ff9d7424 */ /* 0x000fe200078e00ff */
[----:B------:R-:W-:Y:S01]  /*f3a0*/  IADD3 R202, R202, 0x1, RZ ;  /* 0x00000001caca7810 */ /* 0x000fe20007ffe0ff */
[----:B------:R-:W-:Y:S01]  /*f3b0*/  IMAD.MOV.U32 R156, RZ, RZ, -0x800000 ;  /* 0xff800000ff9c7424 */ /* 0x000fe200078e00ff */
[----:B------:R1:W-:Y:S08]  /*f3c0*/  BAR.ARV R6, 0x100 ;  /* 0x000400060000751d */ /* 0x0003f00000002000 */
[----:B------:R-:W-:Y:S06]  /*f3d0*/  BAR.ARV 0x8, 0x180 ;  /* 0x0206000000007b1d */ /* 0x000fec0000002000 */
[----:B------:R-:W-:-:S04]  /*f3e0*/  ISETP.NE.AND P1, PT, R202, 0x2, PT ;  /* 0x00000002ca00780c */ /* 0x000fc80003f25270 */
[----:B------:R-:W-:Y:S01]  /*f3f0*/  SEL R202, R202, RZ, P1 ;  /* 0x000000ffcaca7207 */ /* 0x000fe20000800000 */
[----:B0-----:R-:W-:-:S05]  /*f400*/  FADD.FTZ R0, R0, R13 ;  /* 0x0000000d00007221 */ /* 0x001fca0000010000 */
[----:B-----5:R-:W0:Y:S02]  /*f410*/  SHFL.BFLY PT, R3, R0, 0x1, 0x1f ;  /* 0x0c201f0000037f89 */ /* 0x020e2400000e0000 */
        /* <DEDUP_REMOVED lines=74> */
[----:B------:R-:W-:-:S02]  /*f8c0*/  IMAD.MOV.U32 R0, RZ, RZ, RZ ;  /* 0x000000ffff007224 */ /* 0x000fc400078e00ff */
[-C--:B------:R-:W-:Y:S01]  /*f8d0*/  FMUL.FTZ R148, R148, R3.reuse ;  /* 0x0000000394947220 */ /* 0x080fe20000410000 */
[----:B------:R-:W-:Y:S01]  /*f8e0*/  FMUL.FTZ R149, R149, R3 ;  /* 0x0000000395957220 */ /* 0x000fe20000410000 */
        /* <DEDUP_REMOVED lines=75> */
.L_x_1490:
        /* <DEDUP_REMOVED lines=202> */
[----:B------:R-:W-:Y:S02]  /*10a40*/  MOV R8, RZ ;  /* 0x000000ff00087202 */ /* 0x000fe40000000f00 */
[----:B0-----:R-:W-:-:S04]  /*10a50*/  IADD3 R12, P0, R154, UR4, RZ ;  /* 0x000000049a0c7c10 */ /* 0x001fc8000ff1e0ff */
[----:B--2---:R-:W-:-:S05]  /*10a60*/  IADD3.X R13, R48, UR5, RZ, P0, !PT ;  /* 0x00000005300d7c10 */ /* 0x004fca00087fe4ff */
[----:B------:R-:W5:Y:S01]  /*10a70*/  @P1 LDG.E R8, desc[UR60][R12.64] ;  /* 0x0000003c0c081981 */ /* 0x000f62000c1e1900 */
[----:B------:R-:W-:-:S04]  /*10a80*/  ISETP.NE.U32.AND P0, PT, RZ, UR6, PT ;  /* 0x00000006ff007c0c */ /* 0x000fc8000bf05070 */
[----:B------:R-:W-:-:S13]  /*10a90*/  ISETP.NE.AND.EX P0, PT, RZ, UR7, PT, P0 ;  /* 0x00000007ff007c0c */ /* 0x000fda000bf05300 */
[----:B------:R-:W-:Y:S01]  /*10aa0*/  @P0 IADD3 R10, P2, R154, UR6, RZ ;  /* 0x000000069a0a0c10 */ /* 0x000fe2000ff5e0ff */
        /* <DEDUP_REMOVED lines=14> */
.L_x_1548:
        /* <DEDUP_REMOVED lines=9> */
[----:B------:R-:W-:-:S02]  /*10c20*/  ISETP.NE.U32.AND P0, PT, RZ, UR4, PT ;  /* 0x00000004ff007c0c */ /* 0x000fc4000bf05070 */
[----:B----4-:R-:W-:Y:S02]  /*10c30*/  ISETP.NE.AND P1, PT, R155, 0x1, PT ;  /* 0x000000019b00780c */ /* 0x010fe40003f25270 */
[----:B------:R-:W-:Y:S01]  /*10c40*/  ISETP.NE.AND.EX P0, PT, RZ, UR5, PT, P0 ;  /* 0x00000005ff007c0c */ /* 0x000fe2000bf05300 */
[-C--:B0-----:R-:W-:Y:S02]  /*10c50*/  IMAD R21, R11, R201.reuse, RZ ;  /* 0x000000c90b157224 */ /* 0x081fe400078e02ff */
[----:B------:R-:W-:-:S04]  /*10c60*/  IMAD.WIDE.U32 R10, R10, R201, RZ ;  /* 0x000000c90a0a7225 */ /* 0x000fc800078e00ff */
[----:B------:R-:W-:-:S04]  /*10c70*/  IMAD.IADD R48, R11, 0x1, R21 ;  /* 0x000000010b307824 */ /* 0x000fc800078e0215 */
[----:B------:R-:W0:Y:S01]  /*10c80*/  @P1 LDC R11, c[0x0][0xcec] ;  /* 0x00033b00ff0b1b82 */ /* 0x000e220000000800 */
[----:B---3--:R-:W-:Y:S02]  /*10c90*/  SEL R3, R3, RZ, !P0 ;  /* 0x000000ff03037207 */ /* 0x008fe40004000000 */
[----:B--2---:R-:W-:-:S03]  /*10ca0*/  SEL R9, R9, RZ, !P0 ;  /* 0x000000ff09097207 */ /* 0x004fc60004000000 */
[----:B------:R-:W-:-:S04]  /*10cb0*/  IMAD R15, R15, R3, RZ ;  /* 0x000000030f0f7224 */ /* 0x000fc800078e02ff */
[C---:B------:R-:W-:Y:S02]  /*10cc0*/  IMAD R9, R14.reuse, R9, R15 ;  /* 0x000000090e097224 */ /* 0x040fe400078e020f */
[----:B------:R-:W-:-:S03]  /*10cd0*/  IMAD.WIDE.U32 R14, R14, R3, RZ ;  /* 0x000000030e0e7225 */ /* 0x000fc600078e00ff */
[----:B-----5:R-:W-:Y:S02]  /*10ce0*/  IADD3 R14, P0, P3, R14, R10, R8 ;  /* 0x0000000a0e0e7210 */ /* 0x020fe40007b1e008 */
[----:B------:R-:W2:Y:S01]  /*10cf0*/  @P1 LDC R10, c[0x0][0xcf0] ;  /* 0x00033c00ff0a1b82 */ /* 0x000ea20000000800 */
[----:B------:R-:W-:Y:S01]  /*10d00*/  IMAD.IADD R15, R15, 0x1, R9 ;  /* 0x000000010f0f7824 */ /* 0x000fe200078e0209 */
[----:B------:R-:W-:-:S05]  /*10d10*/  SEL R9, R158, RZ, P2 ;  /* 0x000000ff9e097207 */ /* 0x000fca0001000000 */
[-C--:B-1----:R-:W-:Y:S02]  /*10d20*/  IMAD R21, R13, R9.reuse, RZ ;  /* 0x000000090d157224 */ /* 0x082fe400078e02ff */
[----:B------:R-:W-:Y:S01]  /*10d30*/  IMAD.WIDE.U32 R12, R12, R9, RZ ;  /* 0x000000090c0c7225 */ /* 0x000fe200078e00ff */
[----:B------:R-:W-:-:S04]  /*10d40*/  SHF.R.S32.HI R9, RZ, 0x1f, R8 ;  /* 0x0000001fff097819 */ /* 0x000fc80000011408 */
[----:B------:R-:W-:Y:S01]  /*10d50*/  IADD3.X R15, R15, R48, R9, P0, P3 ;  /* 0x000000300f0f7210 */ /* 0x000fe200007e6409 */
[----:B------:R-:W-:-:S04]  /*10d60*/  IMAD R48, R159, 0x80, R154 ;  /* 0x000000809f307824 */ /* 0x000fc800078e029a */
[----:B0-----:R-:W-:-:S04]  /*10d70*/  @P1 IMAD.HI.U32 R11, R48, R11, RZ ;  /* 0x0000000b300b1227 */ /* 0x001fc800078e00ff */
[----:B------:R-:W-:Y:S01]  /*10d80*/  IMAD.MOV.U32 R154, RZ, RZ, R48 ;  /* 0x000000ffff9a7224 */ /* 0x000fe200078e0030 */
[----:B--2---:R-:W-:Y:S02]  /*10d90*/  @P1 SHF.R.U32.HI R154, RZ, R10, R11 ;  /* 0x0000000aff9a1219 */ /* 0x004fe4000001160b */
[----:B------:R0:W1:Y:S01]  /*10da0*/  LDC.64 R10, c[0x0][R0+0x210] ;  /* 0x00008400000a7b82 */ /* 0x0000620000000a00 */
[----:B------:R-:W-:Y:S01]  /*10db0*/  IMAD.IADD R21, R13, 0x1, R21 ;  /* 0x000000010d157824 */ /* 0x000fe200078e0215 */
[----:B------:R-:W-:Y:S02]  /*10dc0*/  IADD3 R12, P0, P3, R154, R14, R12 ;  /* 0x0000000e9a0c7210 */ /* 0x000fe40007b1e00c */
[----:B0-----:R-:W-:-:S04]  /*10dd0*/  SHF.R.S32.HI R0, RZ, 0x1f, R154 ;  /* 0x0000001fff007819 */ /* 0x001fc8000001149a */
[----:B------:R-:W-:Y:S02]  /*10de0*/  IADD3.X R13, R0, R15, R21, P0, P3 ;  /* 0x0000000f000d7210 */ /* 0x000fe400007e6415 */
[----:B------:R-:W0:Y:S01]  /*10df0*/  LDC.64 R14, c[0x0][0xca8] ;  /* 0x00032a00ff0e7b82 */ /* 0x000e220000000a00 */
[----:B------:R-:W-:-:S05]  /*10e00*/  IADD3 R21, -R154, RZ, RZ ;  /* 0x000000ff9a157210 */ /* 0x000fca0007ffe1ff */
[----:B------:R-:W-:Y:S02]  /*10e10*/  IMAD R21, R155, R21, R48 ;  /* 0x000000159b157224 */ /* 0x000fe400078e0230 */
[----:B0-----:R-:W0:Y:S08]  /*10e20*/  @!P2 LDC R14, c[0x0][0xc50] ;  /* 0x00031400ff0eab82 */ /* 0x001e300000000800 */
[----:B------:R-:W2:Y:S01]  /*10e30*/  @!P2 LDC R15, c[0x0][0xc54] ;  /* 0x00031500ff0fab82 */ /* 0x000ea20000000800 */
[----:B------:R-:W-:Y:S01]  /*10e40*/  SHF.R.S32.HI R0, RZ, 0x1f, R21 ;  /* 0x0000001fff007819 */ /* 0x000fe20000011415 */
[----:B-1----:R-:W-:-:S02]  /*10e50*/  IMAD R11, R11, R21, RZ ;  /* 0x000000150b0b7224 */ /* 0x002fc400078e02ff */
[----:B------:R-:W-:-:S04]  /*10e60*/  IMAD.WIDE.U32 R12, R10, R21, R12 ;  /* 0x000000150a0c7225 */ /* 0x000fc800078e000c */
[----:B------:R-:W-:-:S04]  /*10e70*/  IMAD R0, R10, R0, R11 ;  /* 0x000000000a007224 */ /* 0x000fc800078e020b */
[----:B------:R-:W-:Y:S01]  /*10e80*/  IMAD.IADD R0, R13, 0x1, R0 ;  /* 0x000000010d007824 */ /* 0x000fe200078e0200 */
[----:B0-----:R-:W-:-:S04]  /*10e90*/  LEA R14, P0, R12, R14, 0x2 ;  /* 0x0000000e0c0e7211 */ /* 0x001fc800078010ff */
[----:B--2---:R-:W-:Y:S01]  /*10ea0*/  LEA.HI.X R0, R12, R15, R0, 0x2, P0 ;  /* 0x0000000f0c007211 */ /* 0x004fe200000f1400 */
[----:B------:R-:W-:Y:S04]  /*10eb0*/  SHFL.IDX PT, R10, R14, RZ, 0x1c1f ;  /* 0x001c1fff0e0a7589 */ /* 0x000fe800000e0000 */
[----:B------:R-:W0:Y:S04]  /*10ec0*/  SHFL.IDX PT, R11, R0, RZ, 0x1c1f ;  /* 0x001c1fff000b7589 */ /* 0x000e2800000e0000 */
[----:B------:R-:W-:Y:S04]  /*10ed0*/  SHFL.IDX PT, R12, R14, 0x1, 0x1c1f ;  /* 0x003c1f000e0c7f89 */ /* 0x000fe800000e0000 */
[----:B------:R1:W2:Y:S01]  /*10ee0*/  SHFL.IDX PT, R13, R0, 0x1, 0x1c1f ;  /* 0x003c1f00000d7f89 */ /* 0x0002a200000e0000 */
[----:B------:R-:W-:Y:S01]  /*10ef0*/  LOP3.LUT P0, RZ, R160, 0x3, RZ, 0xc0, !PT ;  /* 0x00000003a0ff7812 */ /* 0x000fe2000780c0ff */
[----:B-1----:R-:W-:-:S02]  /*10f00*/  IMAD R0, R20, R155, RZ ;  /* 0x0000009b14007224 */ /* 0x002fc400078e02ff */
[----:B------:R-:W-:-:S04]  /*10f10*/  IMAD R20, R159, 0x80, R161 ;  /* 0x000000809f147824 */ /* 0x000fc800078e02a1 */
[C---:B------:R-:W-:Y:S01]  /*10f20*/  VIADD R21, R20.reuse, 0x8 ;  /* 0x0000000814157836 */ /* 0x040fe20000000000 */
[----:B------:R-:W-:-:S04]  /*10f30*/  ISETP.GE.OR P3, PT, R20, R0, P0 ;  /* 0x000000001400720c */ /* 0x000fc80000766670 */
[----:B------:R-:W-:-:S09]  /*10f40*/  ISETP.GE.OR P0, PT, R21, R0, P0 ;  /* 0x000000001500720c */ /* 0x000fd20000706670 */
[----:B0-----:R0:W-:Y:S04]  /*10f50*/  @!P3 ST.E desc[UR60][R10.64], R157 ;  /* 0x0000009d0a00b985 */ /* 0x0011e8000c10193c */
[----:B--2---:R0:W-:Y:S01]  /*10f60*/  @!P0 ST.E desc[UR60][R12.64], R156 ;  /* 0x0000009c0c008985 */ /* 0x0041e2000c10193c */
[----:B------:R-:W-:Y:S05]  /*10f70*/  @P2 BRA `(.L_x_1549) ;  /* 0x00000010009c2947 */ /* 0x000fea0003800000 */
[----:B0-----:R-:W0:Y:S01]  /*10f80*/  S2R R12, SR_TID.X ;  /* 0x00000000000c7919 */ /* 0x001e220000002100 */
[----:B------:R-:W1:Y:S01]  /*10f90*/  @P1 LDC R20, c[0x0][0xcec] ;  /* 0x00033b00ff141b82 */ /* 0x000e620000000800 */
[----:B------:R-:W-:-:S07]  /*10fa0*/  ULDC.64 UR4, c[0x0][0xba0] ;  /* 0x0002e80000047ab9 */ /* 0x000fce0000000a00 */
[----:B------:R-:W2:Y:S01]  /*10fb0*/  @P1 LDC R21, c[0x0][0xcf0] ;  /* 0x00033c00ff151b82 */ /* 0x000ea20000000800 */
        /* <DEDUP_REMOVED lines=28> */
[--C-:B------:R-:W-:Y:S01]  /*11180*/  IMAD.X R25, RZ, RZ, R7.reuse, P0 ;  /* 0x000000ffff197224 */ /* 0x100fe200000e0607 */
[----:B------:R-:W-:Y:S01]  /*11190*/  LOP3.LUT R28, R28, R29, RZ, 0x3c, !PT ;  /* 0x0000001d1c1c7212 */ /* 0x000fe200078e3cff */
[--C-:B------:R-:W-:Y:S01]  /*111a0*/  IMAD.X R29, RZ, RZ, R7.reuse, P2 ;  /* 0x000000ffff1d7224 */ /* 0x100fe200010e0607 */
[----:B------:R-:W-:Y:S01]  /*111b0*/  LOP3.LUT R32, R32, R33, RZ, 0x3c, !PT ;  /* 0x0000002120207212 */ /* 0x000fe200078e3cff */
[----:B------:R-:W-:Y:S01]  /*111c0*/  IMAD.X R33, RZ, RZ, R7, P3 ;  /* 0x000000ffff217224 */ /* 0x000fe200018e0607 */
[----:B------:R-:W-:Y:S01]  /*111d0*/  LOP3.LUT R36, R36, R37, RZ, 0x3c, !PT ;  /* 0x0000002524247212 */ /* 0x000fe200078e3cff */
[----:B------:R-:W5:Y:S01]  /*111e0*/  LD.E.128 R24, desc[UR60][R24.64] ;  /* 0x0000003c18187980 */ /* 0x000f62000c101d00 */
[----:B------:R-:W-:-:S02]  /*111f0*/  IADD3.X R37, RZ, R7, RZ, P4, !PT ;  /* 0x00000007ff257210 */ /* 0x000fc400027fe4ff */
[C---:B------:R-:W-:Y:S01]  /*11200*/  IADD3 R45, P0, R6.reuse, 0x6000, RZ ;  /* 0x00006000062d7810 */ /* 0x040fe20007f1e0ff */
[----:B------:R-:W5:Y:S01]  /*11210*/  LD.E.128 R28, desc[UR60][R28.64] ;  /* 0x0000003c1c1c7980 */ /* 0x000f62000c101d00 */
[C---:B------:R-:W-:Y:S02]  /*11220*/  IADD3 R53, P2, R6.reuse, 0x7000, RZ ;  /* 0x0000700006357810 */ /* 0x040fe40007f5e0ff */
[C---:B------:R-:W-:Y:S01]  /*11230*/  IADD3 R57, P3, R6.reuse, 0x8000, RZ ;  /* 0x0000800006397810 */ /* 0x040fe20007f7e0ff */
[----:B------:R-:W5:Y:S01]  /*11240*/  LD.E.128 R32, desc[UR60][R32.64] ;  /* 0x0000003c20207980 */ /* 0x000f62000c101d00 */
[----:B------:R-:W-:Y:S02]  /*11250*/  IADD3 R61, P4, R6, 0x9000, RZ ;  /* 0x00009000063d7810 */ /* 0x000fe40007f9e0ff */
[----:B------:R-:W-:Y:S01]  /*11260*/  SHF.R.U64 R64, R64, 0x3, RZ ;  /* 0x0000000340407819 */ /* 0x000fe200000012ff */
[----:B------:R-:W5:Y:S01]  /*11270*/  LD.E.128 R36, desc[UR60][R36.64] ;  /* 0x0000003c24247980 */ /* 0x000f62000c101d00 */
[----:B------:R-:W-:-:S02]  /*11280*/  LOP3.LUT R44, R45, 0x380, RZ, 0xc0, !PT ;  /* 0x000003802d2c7812 */ /* 0x000fc400078ec0ff */
[----:B------:R-:W-:Y:S02]  /*11290*/  LOP3.LUT R52, R53, 0x380, RZ, 0xc0, !PT ;  /* 0x0000038035347812 */ /* 0x000fe400078ec0ff */
[----:B------:R-:W-:Y:S02]  /*112a0*/  LOP3.LUT R56, R57, 0x380, RZ, 0xc0, !PT ;  /* 0x0000038039387812 */ /* 0x000fe400078ec0ff */
[----:B------:R-:W-:Y:S02]  /*112b0*/  LOP3.LUT R60, R61, 0x380, RZ, 0xc0, !PT ;  /* 0x000003803d3c7812 */ /* 0x000fe400078ec0ff */
[----:B------:R-:W-:Y:S01]  /*112c0*/  LOP3.LUT R64, R64, R65, RZ, 0x3c, !PT ;  /* 0x0000004140407212 */ /* 0x000fe200078e3cff */
[----:B------:R-:W-:Y:S01]  /*112d0*/  IMAD.X R65, RZ, RZ, R7, P5 ;  /* 0x000000ffff417224 */ /* 0x000fe200028e0607 */
[C---:B------:R-:W-:Y:S02]  /*112e0*/  LOP3.LUT R15, R6.reuse, 0x380, RZ, 0xc0, !PT ;  /* 0x00000380060f7812 */ /* 0x040fe400078ec0ff */
[----:B------:R-:W-:-:S02]  /*112f0*/  IADD3 R13, P5, R6, 0xf000, RZ ;  /* 0x0000f000060d7810 */ /* 0x000fc40007fbe0ff */
[----:B------:R-:W-:Y:S01]  /*11300*/  SHF.R.U64 R44, R44, 0x3, RZ ;  /* 0x000000032c2c7819 */ /* 0x000fe200000012ff */
[----:B------:R-:W5:Y:S01]  /*11310*/  LD.E.128 R64, desc[UR60][R64.64] ;  /* 0x0000003c40407980 */ /* 0x000f62000c101d00 */
[----:B------:R-:W-:Y:S01]  /*11320*/  SHF.R.U64 R52, R52, 0x3, RZ ;  /* 0x0000000334347819 */ /* 0x000fe200000012ff */
[----:B------:R-:W-:Y:S01]  /*11330*/  IMAD.X R85, RZ, RZ, R7, P5 ;  /* 0x000000ffff557224 */ /* 0x000fe200028e0607 */
[----:B------:R-:W-:Y:S02]  /*11340*/  SHF.R.U64 R56, R56, 0x3, RZ ;  /* 0x0000000338387819 */ /* 0x000fe400000012ff */
[----:B------:R-:W-:Y:S02]  /*11350*/  SHF.R.U64 R60, R60, 0x3, RZ ;  /* 0x000000033c3c7819 */ /* 0x000fe400000012ff */
[----:B------:R-:W-:Y:S02]  /*11360*/  SHF.R.U64 R15, R15, 0x3, RZ ;  /* 0x000000030f0f7819 */ /* 0x000fe400000012ff */
[----:B------:R-:W-:-:S02]  /*11370*/  LOP3.LUT R5, R13, 0x380, RZ, 0xc0, !PT ;  /* 0x000003800d057812 */ /* 0x000fc400078ec0ff */
        /* <DEDUP_REMOVED lines=17> */
[----:B------:R-:W-:Y:S01]  /*11490*/  IMAD.MOV.U32 R5, RZ, RZ, R7 ;  /* 0x000000ffff057224 */ /* 0x000fe200078e0007 */
[----:B------:R-:W-:Y:S01]  /*114a0*/  LOP3.LUT R11, R11, 0xfffffff8, RZ, 0xc0, !PT ;  /* 0xfffffff80b0b7812 */ /* 0x000fe200078ec0ff */
[----:B------:R-:W5:Y:S01]  /*114b0*/  LD.E.128 R60, desc[UR60][R60.64] ;  /* 0x0000003c3c3c7980 */ /* 0x000f62000c101d00 */
[----:B------:R-:W-:Y:S01]  /*114c0*/  LOP3.LUT R84, R6, R13, RZ, 0x3c, !PT ;  /* 0x0000000d06547212 */ /* 0x000fe200078e3cff */
[----:B------:R-:W-:Y:S01]  /*114d0*/  IMAD R13, R8, UR5, R9 ;  /* 0x00000005080d7c24 */ /* 0x000fe2000f8e0209 */
[----:B------:R-:W-:Y:S01]  /*114e0*/  LOP3.LUT R68, R69, 0x380, RZ, 0xc0, !PT ;  /* 0x0000038045447812 */ /* 0x000fe200078ec0ff */
[----:B------:R-:W-:Y:S01]  /*114f0*/  IMAD.IADD R11, R12, 0x1, -R11 ;  /* 0x000000010c0b7824 */ /* 0x000fe200078e0a0b */
[----:B------:R-:W-:Y:S01]  /*11500*/  LOP3.LUT R72, R73, 0x380, RZ, 0xc0, !PT ;  /* 0x0000038049487812 */ /* 0x000fe200078ec0ff */
[----:B------:R-:W-:Y:S01]  /*11510*/  IMAD.WIDE.U32 R8, R8, UR4, RZ ;  /* 0x0000000408087c25 */ /* 0x000fe2000f8e00ff */
[----:B------:R-:W-:Y:S01]  /*11520*/  LOP3.LUT R76, R77, 0x380, RZ, 0xc0, !PT ;  /* 0x000003804d4c7812 */ /* 0x000fe200078ec0ff */
[----:B------:R-:W-:Y:S01]  /*11530*/  ULDC.64 UR4, c[0x0][0xbe8] ;  /* 0x0002fa0000047ab9 */ /* 0x000fe20000000a00 */
[----:B------:R-:W-:Y:S01]  /*11540*/  LOP3.LUT R80, R81, 0x380, RZ, 0xc0, !PT ;  /* 0x0000038051507812 */ /* 0x000fe200078ec0ff */
[----:B------:R-:W-:Y:S01]  /*11550*/  IMAD R11, R11, 0x20, R10 ;  /* 0x000000200b0b7824 */ /* 0x000fe200078e020a */
[----:B------:R-:W-:Y:S01]  /*11560*/  SHF.R.U64 R68, R68, 0x3, RZ ;  /* 0x0000000344447819 */ /* 0x000fe200000012ff */
[----:B------:R-:W-:Y:S01]  /*11570*/  IMAD.IADD R9, R9, 0x1, R13 ;  /* 0x0000000109097824 */ /* 0x000fe200078e020d */
[----:B------:R-:W-:Y:S01]  /*11580*/  SHF.R.U64 R72, R72, 0x3, RZ ;  /* 0x0000000348487819 */ /* 0x000fe200000012ff */
[----:B------:R-:W-:Y:S01]  /*11590*/  IMAD R15, R159, 0x80, R11 ;  /* 0x000000809f0f7824 */ /* 0x000fe200078e020b */
[----:B------:R-:W-:Y:S01]  /*115a0*/  SHF.R.U64 R76, R76, 0x3, RZ ;  /* 0x000000034c4c7819 */ /* 0x000fe200000012ff */
[----:B------:R-:W-:Y:S01]  /*115b0*/  IMAD.WIDE.U32 R8, R201, UR4, R8 ;  /* 0x00000004c9087c25 */ /* 0x000fe2000f8e0008 */
[----:B------:R-:W-:Y:S01]  /*115c0*/  SHF.R.U64 R80, R80, 0x3, RZ ;  /* 0x0000000350507819 */ /* 0x000fe200000012ff */
[----:B------:R-:W5:Y:S01]  /*115d0*/  LD.E.128 R84, desc[UR60][R84.64] ;  /* 0x0000003c54547980 */ /* 0x000f62000c101d00 */
[----:B------:R-:W-:Y:S01]  /*115e0*/  SHF.R.S32.HI R14, RZ, 0x1f, R3 ;  /* 0x0000001fff0e7819 */ /* 0x000fe20000011403 */
[----:B-1----:R-:W-:Y:S01]  /*115f0*/  @P1 IMAD.HI.U32 R12, R15, R20, RZ ;  /* 0x000000140f0c1227 */ /* 0x002fe200078e00ff */
[----:B------:R-:W-:-:S02]  /*11600*/  LOP3.LUT R68, R68, R69, RZ, 0x3c, !PT ;  /* 0x0000004544447212 */ /* 0x000fc400078e3cff */
[----:B------:R-:W-:Y:S01]  /*11610*/  LOP3.LUT R72, R72, R73, RZ, 0x3c, !PT ;  /* 0x0000004948487212 */ /* 0x000fe200078e3cff */
[--C-:B------:R-:W-:Y:S01]  /*11620*/  IMAD.X R69, RZ, RZ, R7.reuse, P0 ;  /* 0x000000ffff457224 */ /* 0x100fe200000e0607 */
[----:B------:R-:W-:Y:S01]  /*11630*/  LOP3.LUT R76, R76, R77, RZ, 0x3c, !PT ;  /* 0x0000004d4c4c7212 */ /* 0x000fe200078e3cff */
[--C-:B------:R-:W-:Y:S01]  /*11640*/  IMAD.X R73, RZ, RZ, R7.reuse, P2 ;  /* 0x000000ffff497224 */ /* 0x100fe200010e0607 */
[----:B------:R-:W-:Y:S01]  /*11650*/  LOP3.LUT R80, R80, R81, RZ, 0x3c, !PT ;  /* 0x0000005150507212 */ /* 0x000fe200078e3cff */
[----:B------:R-:W-:Y:S01]  /*11660*/  IMAD.X R81, RZ, RZ, R7, P4 ;  /* 0x000000ffff517224 */ /* 0x000fe200020e0607 */
[----:B------:R-:W-:Y:S01]  /*11670*/  IADD3.X R77, RZ, R7, RZ, P3, !PT ;  /* 0x00000007ff4d7210 */ /* 0x000fe20001ffe4ff */
[----:B------:R-:W-:Y:S01]  /*11680*/  IMAD R9, R201, UR5, R9 ;  /* 0x00000005c9097c24 */ /* 0x000fe2000f8e0209 */
[----:B------:R-:W-:Y:S01]  /*11690*/  ULDC.64 UR4, c[0x0][0xbf0] ;  /* 0x0002fc0000047ab9 */ /* 0x000fe20000000a00 */
[----:B------:R-:W-:Y:S01]  /*116a0*/  IMAD.MOV.U32 R11, RZ, RZ, R15 ;  /* 0x000000ffff0b7224 */ /* 0x000fe200078e000f */
[----:B--2---:R-:W-:Y:S01]  /*116b0*/  @P1 SHF.R.U32.HI R11, RZ, R21, R12 ;  /* 0x00000015ff0b1219 */ /* 0x004fe2000001160c */
[----:B------:R-:W-:Y:S01]  /*116c0*/  IMAD R14, R14, UR4, RZ ;  /* 0x000000040e0e7c24 */ /* 0x000fe2000f8e02ff */
[----:B------:R-:W5:Y:S01]  /*116d0*/  LD.E.128 R4, desc[UR60][R4.64] ;  /* 0x0000003c04047980 */ /* 0x000f62000c101d00 */
[----:B------:R-:W-:-:S03]  /*116e0*/  IMAD.WIDE.U32 R8, R3, UR4, R8 ;  /* 0x0000000403087c25 */ /* 0x000fc6000f8e0008 */
[----:B------:R-:W5:Y:S01]  /*116f0*/  LD.E.128 R68, desc[UR60][R68.64] ;  /* 0x0000003c44447980 */ /* 0x000f62000c101d00 */
[----:B------:R-:W-:Y:S01]  /*11700*/  IMAD R13, R3, UR5, R14 ;  /* 0x00000005030d7c24 */ /* 0x000fe2000f8e020e */
[--C-:B------:R-:W-:Y:S02]  /*11710*/  SHF.R.S32.HI R3, RZ, 0x1f, R11.reuse ;  /* 0x0000001fff037819 */ /* 0x100fe4000001140b */
[----:B------:R-:W5:Y:S01]  /*11720*/  LD.E.128 R72, desc[UR60][R72.64] ;  /* 0x0000003c48487980 */ /* 0x000f62000c101d00 */
[----:B------:R-:W-:Y:S01]  /*11730*/  IMAD.MOV R14, RZ, RZ, -R11 ;  /* 0x000000ffff0e7224 */ /* 0x000fe200078e0a0b */
[----:B------:R-:W-:Y:S02]  /*11740*/  ULDC.64 UR4, c[0x0][0xbe0] ;  /* 0x0002f80000047ab9 */ /* 0x000fe40000000a00 */
        /* <DEDUP_REMOVED lines=8> */
[----:B------:R-:W-:Y:S01]  /*117d0*/  IADD3 R9, R9, R13, RZ ;  /* 0x0000000d09097210 */ /* 0x000fe20007ffe0ff */
[----:B------:R-:W-:-:S02]  /*117e0*/  IMAD R12, R3, UR4, RZ ;  /* 0x00000004030c7c24 */ /* 0x000fc4000f8e02ff */
        /* <DEDUP_REMOVED lines=20> */
.L_x_1753:
[----:B------:R-:W-:Y:S01]  /*11930*/  IMAD R21, R159, 0x80, R10 ;  /* 0x000000809f157824 */ /* 0x000fe200078e020a */
[----:B------:R-:W-:Y:S04]  /*11940*/  BSSY B1, `(.L_x_1551) ;  /* 0x000001e000017945 */ /* 0x000fe80003800000 */
        /* <DEDUP_REMOVED lines=8> */
[C---:B------:R-:W-:Y:S01]  /*119d0*/  VIADD R92, R207.reuse, 0x40 ;  /* 0x00000040cf5c7836 */ /* 0x040fe20000000000 */
[----:B------:R-:W-:Y:S01]  /*119e0*/  ISETP.GE.AND P1, PT, R90, UR4, PT ;  /* 0x000000045a007c0c */ /* 0x000fe2000bf26270 */
[----:B------:R-:W-:Y:S01]  /*119f0*/  VIADD R91, R207, 0x80 ;  /* 0x00000080cf5b7836 */ /* 0x000fe20000000000 */
[----:B------:R-:W-:Y:S02]  /*11a00*/  ISETP.GE.AND P0, PT, R88, UR4, PT ;  /* 0x0000000458007c0c */ /* 0x000fe4000bf06270 */
[----:B------:R-:W-:-:S02]  /*11a10*/  SHF.R.S32.HI R12, RZ, 0x1f, R207 ;  /* 0x0000001fff0c7819 */ /* 0x000fc400000114cf */
[----:B------:R-:W-:Y:S02]  /*11a20*/  SHF.R.S32.HI R92, RZ, 0x1f, R92 ;  /* 0x0000001fff5c7819 */ /* 0x000fe4000001145c */
[C---:B------:R-:W-:Y:S02]  /*11a30*/  IADD3 R89, R207.reuse, 0xc0, RZ ;  /* 0x000000c0cf597810 */ /* 0x040fe40007ffe0ff */
[-C--:B--2---:R-:W-:Y:S02]  /*11a40*/  @!P3 LEA R8, P5, R207, R14.reuse, 0x1 ;  /* 0x0000000ecf08b211 */ /* 0x084fe400078a08ff */
[----:B------:R-:W-:Y:S02]  /*11a50*/  @!P2 LEA R10, P4, R15, R14, 0x1 ;  /* 0x0000000e0f0aa211 */ /* 0x000fe400078808ff */
[----:B-1----:R-:W-:Y:S02]  /*11a60*/  @!P3 LEA.HI.X R9, R207, R48, R12, 0x1, P5 ;  /* 0x00000030cf09b211 */ /* 0x002fe400028f0c0c */
[----:B------:R-:W-:-:S02]  /*11a70*/  @!P1 LEA R12, P5, R90, R14, 0x1 ;  /* 0x0000000e5a0c9211 */ /* 0x000fc400078a08ff */
[----:B------:R-:W-:Y:S01]  /*11a80*/  SHF.R.S32.HI R91, RZ, 0x1f, R91 ;  /* 0x0000001fff5b7819 */ /* 0x000fe2000001145b */
[----:B-----5:R3:W-:Y:S01]  /*11a90*/  @!P3 ST.E.128 desc[UR60][R8.64], R4 ;  /* 0x000000040800b985 */ /* 0x0207e2000c101d3c */
[----:B------:R-:W-:Y:S02]  /*11aa0*/  @!P2 LEA.HI.X R11, R15, R48, R92, 0x1, P4 ;  /* 0x000000300f0ba211 */ /* 0x000fe400020f0c5c */
[----:B------:R-:W-:Y:S02]  /*11ab0*/  SHF.R.S32.HI R89, RZ, 0x1f, R89 ;  /* 0x0000001fff597819 */ /* 0x000fe40000011459 */
[----:B------:R-:W-:Y:S01]  /*11ac0*/  @!P0 LEA R14, P4, R88, R14, 0x1 ;  /* 0x0000000e580e8211 */ /* 0x000fe200078808ff */
[----:B------:R3:W-:Y:S01]  /*11ad0*/  @!P2 ST.E.128 desc[UR60][R10.64], R36 ;  /* 0x000000240a00a985 */ /* 0x0007e2000c101d3c */
[-C--:B------:R-:W-:Y:S02]  /*11ae0*/  @!P1 LEA.HI.X R13, R90, R48.reuse, R91, 0x1, P5 ;  /* 0x000000305a0d9211 */ /* 0x080fe400028f0c5b */
[----:B------:R-:W-:-:S03]  /*11af0*/  @!P0 LEA.HI.X R15, R88, R48, R89, 0x1, P4 ;  /* 0x00000030580f8211 */ /* 0x000fc600020f0c59 */
[----:B------:R3:W-:Y:S04]  /*11b00*/  @!P1 ST.E.128 desc[UR60][R12.64], R56 ;  /* 0x000000380c009985 */ /* 0x0007e8000c101d3c */
[----:B------:R3:W-:Y:S02]  /*11b10*/  @!P0 ST.E.128 desc[UR60][R14.64], R72 ;  /* 0x000000480e008985 */ /* 0x0007e4000c101d3c */
.L_x_1552:
[----:B------:R-:W-:Y:S05]  /*11b20*/  BSYNC B1 ;  /* 0x0000000000017941 */ /* 0x000fea0003800000 */
.L_x_1551:
[----:B------:R-:W-:-:S03]  /*11b30*/  UMOV UR4, 0xffffffff ;  /* 0xffffffff00047882 */ /* 0x000fc60000000000 */
[----:B------:R-:W-:Y:S05]  /*11b40*/  BRA.DIV UR4, `(.L_x_1553) ;  /* 0x000000c204087947 */ /* 0x000fea000b800000 */
[----:B---3-5:R3:W4:Y:S04]  /*11b50*/  SHFL.IDX PT, R36, R20, 0x1, 0x181f ;  /* 0x00381f0014247f89 */ /* 0x02872800000e0000 */
[----:B--2---:R3:W2:Y:S02]  /*11b60*/  SHFL.IDX PT, R14, R3, 0x1, 0x181f ;  /* 0x00381f00030e7f89 */ /* 0x0046a400000e0000 */
.L_x_1757:
[----:B------:R-:W-:Y:S01]  /*11b70*/  VIADD R5, R21, 0x20 ;  /* 0x0000002015057836 */ /* 0x000fe20000000000 */
        /* <DEDUP_REMOVED lines=18> */
[----:B----4-:R-:W-:Y:S02]  /*11ca0*/  @!P3 LEA.HI.X R5, R207, R36, R8, 0x1, P5 ;  /* 0x00000024cf05b211 */ /* 0x010fe400028f0c08 */
        /* <DEDUP_REMOVED lines=11> */
.L_x_1555:
[----:B------:R-:W-:Y:S05]  /*11d60*/  BSYNC B1 ;  /* 0x0000000000017941 */ /* 0x000fea0003800000 */
.L_x_1554:
[----:B------:R-:W-:-:S03]  /*11d70*/  UMOV UR4, 0xffffffff ;  /* 0xffffffff00047882 */ /* 0x000fc60000000000 */
[----:B------:R-:W-:Y:S05]  /*11d80*/  BRA.DIV UR4, `(.L_x_1556) ;  /* 0x000000be04c07947 */ /* 0x000fea000b800000 */
[----:B--2---:R2:W0:Y:S04]  /*11d90*/  SHFL.IDX PT, R24, R20, 0x2, 0x181f ;  /* 0x00581f0014187f89 */ /* 0x00442800000e0000 */
[----:B------:R2:W0:Y:S02]  /*11da0*/  SHFL.IDX PT, R14, R3, 0x2, 0x181f ;  /* 0x00581f00030e7f89 */ /* 0x00042400000e0000 */
.L_x_1761:
        /* <DEDUP_REMOVED lines=18> */
[CC--:B0-----:R-:W-:Y:S02]  /*11ed0*/  @!P3 LEA R4, P5, R207.reuse, R14.reuse, 0x1 ;  /* 0x0000000ecf04b211 */ /* 0x0c1fe400078a08ff */
[----:B------:R-:W-:Y:S02]  /*11ee0*/  @!P2 LEA R6, P4, R10, R14, 0x1 ;  /* 0x0000000e0a06a211 */ /* 0x000fe400078808ff */
[----:B------:R-:W-:Y:S02]  /*11ef0*/  @!P3 LEA.HI.X R5, R207, R24, R8, 0x1, P5 ;  /* 0x00000018cf05b211 */ /* 0x000fe400028f0c08 */
[----:B------:R-:W-:-:S02]  /*11f00*/  @!P1 LEA R8, P5, R15, R14, 0x1 ;  /* 0x0000000e0f089211 */ /* 0x000fc400078a08ff */
[----:B------:R-:W-:Y:S01]  /*11f10*/  @!P2 LEA.HI.X R7, R10, R24, R11, 0x1, P4 ;  /* 0x000000180a07a211 */ /* 0x000fe200020f0c0b */
[----:B------:R0:W-:Y:S01]  /*11f20*/  @!P3 ST.E.128 desc[UR60][R4.64], R28 ;  /* 0x0000001c0400b985 */ /* 0x0001e2000c101d3c */
[----:B------:R-:W-:Y:S02]  /*11f30*/  SHF.R.S32.HI R13, RZ, 0x1f, R13 ;  /* 0x0000001fff0d7819 */ /* 0x000fe4000001140d */
[C---:B------:R-:W-:Y:S01]  /*11f40*/  @!P0 LEA R10, P4, R12.reuse, R14, 0x1 ;  /* 0x0000000e0c0a8211 */ /* 0x040fe200078808ff */
[----:B------:R0:W-:Y:S01]  /*11f50*/  @!P2 ST.E.128 desc[UR60][R6.64], R44 ;  /* 0x0000002c0600a985 */ /* 0x0001e2000c101d3c */
[-C--:B------:R-:W-:Y:S02]  /*11f60*/  @!P1 LEA.HI.X R9, R15, R24.reuse, R25, 0x1, P5 ;  /* 0x000000180f099211 */ /* 0x080fe400028f0c19 */
[----:B------:R-:W-:-:S03]  /*11f70*/  @!P0 LEA.HI.X R11, R12, R24, R13, 0x1, P4 ;  /* 0x000000180c0b8211 */ /* 0x000fc600020f0c0d */
[----:B------:R0:W-:Y:S04]  /*11f80*/  @!P1 ST.E.128 desc[UR60][R8.64], R64 ;  /* 0x0000004008009985 */ /* 0x0001e8000c101d3c */
[----:B------:R0:W-:Y:S02]  /*11f90*/  @!P0 ST.E.128 desc[UR60][R10.64], R80 ;  /* 0x000000500a008985 */ /* 0x0001e4000c101d3c */
.L_x_1558:
[----:B------:R-:W-:Y:S05]  /*11fa0*/  BSYNC B1 ;  /* 0x0000000000017941 */ /* 0x000fea0003800000 */
.L_x_1557:
[----:B------:R-:W-:-:S03]  /*11fb0*/  UMOV UR4, 0xffffffff ;  /* 0xffffffff00047882 */ /* 0x000fc60000000000 */
[----:B------:R-:W-:Y:S05]  /*11fc0*/  BRA.DIV UR4, `(.L_x_1559) ;  /* 0x000000be04787947 */ /* 0x000fea000b800000 */
[----:B0-23--:R-:W0:Y:S04]  /*11fd0*/  SHFL.IDX PT, R20, R20, 0x3, 0x181f ;  /* 0x00781f0014147f89 */ /* 0x00de2800000e0000 */
[----:B------:R2:W3:Y:S02]  /*11fe0*/  SHFL.IDX PT, R14, R3, 0x3, 0x181f ;  /* 0x00781f00030e7f89 */ /* 0x0004e400000e0000 */
.L_x_1765:
[----:B------:R-:W-:-:S05]  /*11ff0*/  VIADD R21, R21, 0x60 ;  /* 0x0000006015157836 */ /* 0x000fca0000000000 */
[----:B------:R-:W-:-:S13]  /*12000*/  ISETP.GE.AND P0, PT, R21, R0, PT ;  /* 0x000000001500720c */ /* 0x000fda0003f06270 */
[----:B------:R-:W-:Y:S05]  /*12010*/  @P0 BRA `(.L_x_1560) ;  /* 0x0000002c00f00947 */ /* 0x000fea0003800000 */
[C---:B------:R-:W-:Y:S01]  /*12020*/  IADD3 R11, R207.reuse, 0x40, RZ ;  /* 0x00000040cf0b7810 */ /* 0x040fe20007ffe0ff */
[C---:B--2---:R-:W-:Y:S01]  /*12030*/  VIADD R3, R207.reuse, 0x80 ;  /* 0x00000080cf037836 */ /* 0x044fe20000000000 */
[----:B------:R-:W-:Y:S01]  /*12040*/  ULDC UR4, c[0x0][0xbc8] ;  /* 0x0002f20000047ab9 */ /* 0x000fe20000000800 */
[C---:B------:R-:W-:Y:S01]  /*12050*/  VIADD R12, R207.reuse, 0x40 ;  /* 0x00000040cf0c7836 */ /* 0x040fe20000000000 */
[C---:B------:R-:W-:Y:S01]  /*12060*/  ISETP.GE.AND P3, PT, R207.reuse, UR4, PT ;  /* 0x00000004cf007c0c */ /* 0x040fe2000bf66270 */
[----:B------:R-:W-:Y:S01]  /*12070*/  VIADD R10, R207, 0x80 ;  /* 0x00000080cf0a7836 */ /* 0x000fe20000000000 */
[----:B------:R-:W-:Y:S02]  /*12080*/  ISETP.GE.AND P4, PT, R11, UR4, PT ;  /* 0x000000040b007c0c */ /* 0x000fe4000bf86270 */
[----:B------:R-:W-:Y:S02]  /*12090*/  ISETP.GE.AND P5, PT, R3, UR4, PT ;  /* 0x0000000403007c0c */ /* 0x000fe4000bfa6270 */
[----:B------:R-:W-:-:S02]  /*120a0*/  SHF.R.S32.HI R13, RZ, 0x1f, R207 ;  /* 0x0000001fff0d7819 */ /* 0x000fc400000114cf */
[----:B------:R-:W-:Y:S02]  /*120b0*/  SHF.R.S32.HI R12, RZ, 0x1f, R12 ;  /* 0x0000001fff0c7819 */ /* 0x000fe4000001140c */
[----:B------:R-:W-:-:S03]  /*120c0*/  SHF.R.S32.HI R10, RZ, 0x1f, R10 ;  /* 0x0000001fff0a7819 */ /* 0x000fc6000001140a */
[-C--:B---3--:R-:W-:Y:S02]  /*120d0*/  @!P3 LEA R4, P0, R207, R14.reuse, 0x1 ;  /* 0x0000000ecf04b211 */ /* 0x088fe400078008ff */
[-C--:B------:R-:W-:Y:S02]  /*120e0*/  @!P4 LEA R6, P1, R11, R14.reuse, 0x1 ;  /* 0x0000000e0b06c211 */ /* 0x080fe400078208ff */
[----:B------:R-:W-:Y:S02]  /*120f0*/  @!P5 LEA R8, P2, R3, R14, 0x1 ;  /* 0x0000000e0308d211 */ /* 0x000fe400078408ff */
[-C--:B0-----:R-:W-:Y:S02]  /*12100*/  @!P3 LEA.HI.X R5, R207, R20.reuse, R13, 0x1, P0 ;  /* 0x00000014cf05b211 */ /* 0x081fe400000f0c0d */
        /* <DEDUP_REMOVED lines=14> */
.L_x_1549:
[----:B0-----:R-:W0:Y:S01]  /*121f0*/  @P1 LDC R10, c[0x0][0xcec] ;  /* 0x00033b00ff0a1b82 */ /* 0x001e220000000800 */
[----:B------:R-:W-:Y:S01]  /*12200*/  IMAD.MOV.U32 R6, RZ, RZ, R48 ;  /* 0x000000ffff067224 */ /* 0x000fe200078e0030 */
[----:B------:R-:W-:-:S06]  /*12210*/  ULDC.64 UR4, c[0x0][0xc08] ;  /* 0x0003020000047ab9 */ /* 0x000fcc0000000a00 */
[----:B------:R-:W1:Y:S01]  /*12220*/  @P1 LDC R7, c[0x0][0xcf0] ;  /* 0x00033c00ff071b82 */ /* 0x000e620000000800 */
[----:B0-----:R-:W-:-:S05]  /*12230*/  @P1 IMAD.HI.U32 R10, R48, R10, RZ ;  /* 0x0000000a300a1227 */ /* 0x001fca00078e00ff */
[----:B-1----:R-:W-:Y:S01]  /*12240*/  @P1 SHF.R.U32.HI R6, RZ, R7, R10 ;  /* 0x00000007ff061219 */ /* 0x002fe2000001160a */
[----:B------:R-:W-:-:S04]  /*12250*/  IMAD R7, R9, UR4, RZ ;  /* 0x0000000409077c24 */ /* 0x000fc8000f8e02ff */
[C---:B------:R-:W-:Y:S02]  /*12260*/  IMAD R7, R8.reuse, UR5, R7 ;  /* 0x0000000508077c24 */ /* 0x040fe4000f8e0207 */
[----:B------:R-:W-:Y:S01]  /*12270*/  IMAD.WIDE.U32 R8, R8, UR4, RZ ;  /* 0x0000000408087c25 */ /* 0x000fe2000f8e00ff */
[----:B------:R-:W-:-:S03]  /*12280*/  ULDC.64 UR4, c[0x0][0xc38] ;  /* 0x00030e0000047ab9 */ /* 0x000fc60000000a00 */
[----:B------:R-:W-:Y:S01]  /*12290*/  IMAD.IADD R9, R9, 0x1, R7 ;  /* 0x0000000109097824 */ /* 0x000fe200078e0207 */
[----:B------:R-:W-:Y:S01]  /*122a0*/  SHF.R.S32.HI R7, RZ, 0x1f, R3 ;  /* 0x0000001fff077819 */ /* 0x000fe20000011403 */
[----:B------:R-:W-:-:S04]  /*122b0*/  IMAD.WIDE.U32 R8, R201, UR4, R8 ;  /* 0x00000004c9087c25 */ /* 0x000fc8000f8e0008 */
[----:B------:R-:W-:Y:S01]  /*122c0*/  IMAD R9, R201, UR5, R9 ;  /* 0x00000005c9097c24 */ /* 0x000fe2000f8e0209 */
[----:B------:R-:W-:Y:S02]  /*122d0*/  ULDC.64 UR4, c[0x0][0xc40] ;  /* 0x0003100000047ab9 */ /* 0x000fe40000000a00 */
[----:B------:R-:W-:Y:S02]  /*122e0*/  IMAD R7, R7, UR4, RZ ;  /* 0x0000000407077c24 */ /* 0x000fe4000f8e02ff */
[----:B------:R-:W-:-:S04]  /*122f0*/  IMAD.WIDE.U32 R8, R3, UR4, R8 ;  /* 0x0000000403087c25 */ /* 0x000fc8000f8e0008 */
[----:B------:R-:W-:Y:S01]  /*12300*/  IMAD R7, R3, UR5, R7 ;  /* 0x0000000503077c24 */ /* 0x000fe2000f8e0207 */
[----:B------:R-:W-:Y:S01]  /*12310*/  ULDC.64 UR4, c[0x0][0xc48] ;  /* 0x0003120000047ab9 */ /* 0x000fe20000000a00 */
[----:B------:R-:W-:Y:S02]  /*12320*/  IADD3 R3, -R6, RZ, RZ ;  /* 0x000000ff06037210 */ /* 0x000fe40007ffe1ff */
[----:B------:R-:W-:Y:S01]  /*12330*/  IMAD.IADD R9, R9, 0x1, R7 ;  /* 0x0000000109097824 */ /* 0x000fe200078e0207 */
[----:B------:R-:W-:Y:S02]  /*12340*/  SHF.R.S32.HI R7, RZ, 0x1f, R6 ;  /* 0x0000001fff077819 */ /* 0x000fe40000011406 */
[----:B------:R-:W-:Y:S02]  /*12350*/  IMAD R3, R155, R3, R48 ;  /* 0x000000039b037224 */ /* 0x000fe400078e0230 */
[----:B------:R-:W-:-:S04]  /*12360*/  IMAD.WIDE.U32 R8, R158, UR4, R8 ;  /* 0x000000049e087c25 */ /* 0x000fc8000f8e0008 */
[----:B------:R-:W-:Y:S01]  /*12370*/  IMAD R9, R158, UR5, R9 ;  /* 0x000000059e097c24 */ /* 0x000fe2000f8e0209 */
[----:B------:R-:W-:Y:S02]  /*12380*/  ULDC.64 UR4, c[0x0][0xc30] ;  /* 0x00030c0000047ab9 */ /* 0x000fe40000000a00 */
[----:B------:R-:W-:Y:S02]  /*12390*/  IMAD R7, R7, UR4, RZ ;  /* 0x0000000407077c24 */ /* 0x000fe4000f8e02ff */
[----:B------:R-:W-:-:S04]  /*123a0*/  IMAD.WIDE.U32 R8, R6, UR4, R8 ;  /* 0x0000000406087c25 */ /* 0x000fc8000f8e0008 */
[----:B------:R-:W-:Y:S01]  /*123b0*/  IMAD R7, R6, UR5, R7 ;  /* 0x0000000506077c24 */ /* 0x000fe2000f8e0207 */
[----:B------:R-:W-:Y:S01]  /*123c0*/  ULDC.64 UR4, c[0x0][0xc28] ;  /* 0x00030a0000047ab9 */ /* 0x000fe20000000a00 */
[----:B------:R-:W-:Y:S02]  /*123d0*/  VIADD R6, R19, 0x32420 ;  /* 0x0003242013067836 */ /* 0x000fe40000000000 */
[----:B------:R-:W-:-:S03]  /*123e0*/  IMAD.IADD R9, R9, 0x1, R7 ;  /* 0x0000000109097824 */ /* 0x000fc600078e0207 */
[----:B------:R-:W-:Y:S01]  /*123f0*/  PRMT R6, RZ, 0x654, R6 ;  /* 0x00000654ff067816 */ /* 0x000fe20000000006 */
[----:B------:R-:W-:-:S03]  /*12400*/  IMAD.WIDE.U32 R8, R3, UR4, R8 ;  /* 0x0000000403087c25 */ /* 0x000fc6000f8e0008 */
[----:B------:R0:W-:Y:S02]  /*12410*/  SYNCS.ARRIVE.TRANS64.RED.A1T0 RZ, [R6+URZ], RZ ;  /* 0x000000ff06ff79a7 */ /* 0x0001e4000810043f */
[----:B0-----:R-:W-:-:S05]  /*12420*/  SHF.R.S32.HI R6, RZ, 0x1f, R3 ;  /* 0x0000001fff067819 */ /* 0x001fca0000011403 */
[----:B------:R-:W-:-:S04]  /*12430*/  IMAD R6, R6, UR4, RZ ;  /* 0x0000000406067c24 */ /* 0x000fc8000f8e02ff */
[----:B------:R-:W-:Y:S01]  /*12440*/  IMAD R6, R3, UR5, R6 ;  /* 0x0000000503067c24 */ /* 0x000fe2000f8e0206 */
[----:B------:R-:W-:Y:S02]  /*12450*/  ULDC.64 UR4, c[0x0][0xc00] ;  /* 0x0003000000047ab9 */ /* 0x000fe40000000a00 */
[----:B------:R-:W-:Y:S01]  /*12460*/  LEA R3, P0, R8, UR4, 0x2 ;  /* 0x0000000408037c11 */ /* 0x000fe2000f8010ff */
[----:B------:R-:W-:Y:S01]  /*12470*/  IMAD.IADD R6, R9, 0x1, R6 ;  /* 0x0000000109067824 */ /* 0x000fe200078e0206 */
[----:B------:R-:W-:-:S04]  /*12480*/  UMOV UR4, 0xffffffff ;  /* 0xffffffff00047882 */ /* 0x000fc80000000000 */
[----:B------:R-:W-:Y:S01]  /*12490*/  LEA.HI.X R8, R8, UR5, R6, 0x2, P0 ;  /* 0x0000000508087c11 */ /* 0x000fe200080f1406 */
[----:B------:R-:W-:Y:S06]  /*124a0*/  BRA.DIV UR4, `(.L_x_1561) ;  /* 0x000000ba04887947 */ /* 0x000fec000b800000 */
[----:B------:R0:W1:Y:S04]  /*124b0*/  SHFL.IDX PT, R9, R8, RZ, 0x1c1f ;  /* 0x001c1fff08097589 */ /* 0x00006800000e0000 */
[----:B------:R0:W2:Y:S02]  /*124c0*/  SHFL.IDX PT, R12, R3, RZ, 0x1c1f ;  /* 0x001c1fff030c7589 */ /* 0x0000a400000e0000 */
.L_x_1768:
        /* <DEDUP_REMOVED lines=33> */
[----:B------:R-:W3:Y:S03]  /*126e0*/  LDL R29, [R1+0xd4] ;  /* 0x0000d400011d7983 */ /* 0x000ee60000100800 */
[----:B------:R-:W-:Y:S01]  /*126f0*/  @!P0 LEA.HI.X R7, R10, R9, R158, 0x2, P2 ;  /* 0x000000090a078211 */ /* 0x000fe200010f149e */
[----:B------:R-:W3:Y:S04]  /*12700*/  LDL R28, [R1+0xc4] ;  /* 0x0000c400011c7983 */ /* 0x000ee80000100800 */
[----:B------:R1:W-:Y:S01]  /*12710*/  @!P0 ST.E.64 desc[UR60][R6.64], R32 ;  /* 0x0000002006008985 */ /* 0x0003e2000c101b3c */
[----:B------:R-:W-:-:S03]  /*12720*/  ISETP.GE.AND P0, PT, R11, UR4, PT ;  /* 0x000000040b007c0c */ /* 0x000fc6000bf06270 */
[----:B------:R-:W3:Y:S01]  /*12730*/  LDL R10, [R1+0xdc] ;  /* 0x0000dc00010a7983 */ /* 0x000ee20000100800 */
[----:B-1----:R-:W-:-:S03]  /*12740*/  @!P1 LEA R6, P2, R14, R12, 0x2 ;  /* 0x0000000c0e069211 */ /* 0x002fc600078410ff */
[----:B------:R-:W3:Y:S01]  /*12750*/  LDL R32, [R1+0x158] ;  /* 0x0001580001207983 */ /* 0x000ee20000100800 */
[----:B------:R-:W-:-:S03]  /*12760*/  @!P1 LEA.HI.X R7, R14, R9, R48, 0x2, P2 ;  /* 0x000000090e079211 */ /* 0x000fc600010f1430 */
[----:B------:R-:W3:Y:S04]  /*12770*/  LDL R33, [R1+0x148] ;  /* 0x0001480001217983 */ /* 0x000ee80000100800 */
        /* <DEDUP_REMOVED lines=8> */
[----:B------:R1:W-:Y:S01]  /*12800*/  @!P0 ST.E.64 desc[UR60][R6.64], R40 ;  /* 0x0000002806008985 */ /* 0x0003e2000c101b3c */
[----:B------:R-:W-:-:S03]  /*12810*/  ISETP.GE.AND P0, PT, R154, UR4, PT ;  /* 0x000000049a007c0c */ /* 0x000fc6000bf06270 */
[----:B------:R-:W3:Y:S04]  /*12820*/  LDL R11, [R1+0x160] ;  /* 0x00016000010b7983 */ /* 0x000ee80000100800 */
[----:B------:R-:W3:Y:S01]  /*12830*/  LDL R15, [R1+0xcc] ;  /* 0x0000cc00010f7983 */ /* 0x000ee20000100800 */
[----:B-1----:R-:W-:-:S03]  /*12840*/  @!P1 LEA R6, P2, R156, R12, 0x2 ;  /* 0x0000000c9c069211 */ /* 0x002fc600078410ff */
[----:B------:R-:W3:Y:S04]  /*12850*/  LDL R40, [R1+0xc8] ;  /* 0x0000c80001287983 */ /* 0x000ee80000100800 */
[----:B------:R-:W3:Y:S01]  /*12860*/  LDL R41, [R1+0x14c] ;  /* 0x00014c0001297983 */ /* 0x000ee20000100800 */
[----:B--2---:R-:W-:-:S05]  /*12870*/  @!P1 LEA.HI.X R7, R156, R9, R157, 0x2, P2 ;  /* 0x000000099c079211 */ /* 0x004fca00010f149d */
[----:B------:R1:W-:Y:S02]  /*12880*/  @!P1 ST.E.64 desc[UR60][R6.64], R44 ;  /* 0x0000002c06009985 */ /* 0x0003e4000c101b3c */
[----:B-1----:R-:W-:Y:S02]  /*12890*/  @!P0 LEA R6, P2, R154, R12, 0x2 ;  /* 0x0000000c9a068211 */ /* 0x002fe400078410ff */
[----:B------:R-:W2:Y:S01]  /*128a0*/  LDL R44, [R1+0x154] ;  /* 0x00015400012c7983 */ /* 0x000ea20000100800 */
[----:B----4-:R-:W-:-:S03]  /*128b0*/  ISETP.GE.AND P3, PT, R152, UR4, PT ;  /* 0x0000000498007c0c */ /* 0x010fc6000bf66270 */
[----:B------:R-:W4:Y:S01]  /*128c0*/  LDL R45, [R1+0x120] ;  /* 0x00012000012d7983 */ /* 0x000f220000100800 */
[----:B-----5:R-:W-:-:S05]  /*128d0*/  @!P0 LEA.HI.X R7, R154, R9, R155, 0x2, P2 ;  /* 0x000000099a078211 */ /* 0x020fca00010f149b */
[----:B------:R1:W-:Y:S04]  /*128e0*/  @!P0 ST.E.64 desc[UR60][R6.64], R24 ;  /* 0x0000001806008985 */ /* 0x0003e8000c101b3c */
[----:B-1----:R-:W5:Y:S01]  /*128f0*/  LDL R25, [R1+0x150] ;  /* 0x0001500001197983 */ /* 0x002f620000100800 */
[C---:B------:R-:W-:Y:S02]  /*12900*/  ISETP.GE.AND P1, PT, R20.reuse, UR4, PT ;  /* 0x0000000414007c0c */ /* 0x040fe4000bf26270 */
[----:B---3--:R-:W-:Y:S01]  /*12910*/  ISETP.GE.AND P0, PT, R13, UR4, PT ;  /* 0x000000040d007c0c */ /* 0x008fe2000bf06270 */
[----:B------:R-:W3:Y:S10]  /*12920*/  LDL R24, [R1+0xac] ;  /* 0x0000ac0001187983 */ /* 0x000ef40000100800 */
[----:B------:R-:W-:-:S04]  /*12930*/  @!P1 LEA R6, P2, R20, R12, 0x2 ;  /* 0x0000000c14069211 */ /* 0x000fc800078410ff */
[-C--:B------:R-:W-:Y:S02]  /*12940*/  @!P1 LEA.HI.X R7, R20, R9.reuse, R153, 0x2, P2 ;  /* 0x0000000914079211 */ /* 0x080fe400010f1499 */
[----:B------:R-:W4:Y:S04]  /*12950*/  LDL R20, [R1+0xb8] ;  /* 0x0000b80001147983 */ /* 0x000f280000100800 */
[----:B------:R1:W-:Y:S01]  /*12960*/  @!P1 ST.E.64 desc[UR60][R6.64], R52 ;  /* 0x0000003406009985 */ /* 0x0003e2000c101b3c */
[----:B------:R-:W-:Y:S02]  /*12970*/  ISETP.GE.AND P1, PT, R10, UR4, PT ;  /* 0x000000040a007c0c */ /* 0x000fe4000bf26270 */
[C---:B-1----:R-:W-:Y:S01]  /*12980*/  @!P0 LEA R6, P2, R13.reuse, R12, 0x2 ;  /* 0x0000000c0d068211 */ /* 0x042fe200078410ff */
[----:B------:R-:W3:Y:S03]  /*12990*/  LDL R53, [R1+0xa8] ;  /* 0x0000a80001357983 */ /* 0x000ee60000100800 */
[----:B------:R-:W-:Y:S01]  /*129a0*/  @!P0 LEA.HI.X R7, R13, R9, R14, 0x2, P2 ;  /* 0x000000090d078211 */ /* 0x000fe200010f140e */
[----:B------:R-:W3:Y:S01]  /*129b0*/  LDL R52, [R1+0x128] ;  /* 0x0001280001347983 */ /* 0x000ee20000100800 */
[----:B------:R-:W-:-:S03]  /*129c0*/  ISETP.GE.AND P2, PT, R29, UR4, PT ;  /* 0x000000041d007c0c */ /* 0x000fc6000bf46270 */
[----:B------:R-:W4:Y:S04]  /*129d0*/  LDL R14, [R1+0xbc] ;  /* 0x0000bc00010e7983 */ /* 0x000f280000100800 */
[----:B------:R1:W-:Y:S04]  /*129e0*/  @!P0 ST.E.64 desc[UR60][R6.64], R56 ;  /* 0x0000003806008985 */ /* 0x0003e8000c101b3c */
[----:B------:R-:W3:Y:S01]  /*129f0*/  LDL R13, [R1+0xb4] ;  /* 0x0000b400010d7983 */ /* 0x000ee20000100800 */
[----:B-1----:R-:W-:-:S03]  /*12a00*/  @!P1 LEA R6, P0, R10, R12, 0x2 ;  /* 0x0000000c0a069211 */ /* 0x002fc600078010ff */
[----:B------:R-:W3:Y:S01]  /*12a10*/  LDL R56, [R1+0x12c] ;  /* 0x00012c0001387983 */ /* 0x000ee20000100800 */
[----:B------:R-:W-:Y:S02]  /*12a20*/  @!P1 LEA.HI.X R7, R10, R9, R11, 0x2, P0 ;  /* 0x000000090a079211 */ /* 0x000fe400000f140b */
[----:B------:R-:W-:-:S03]  /*12a30*/  @!P2 LEA R10, P5, R29, R12, 0x2 ;  /* 0x0000000c1d0aa211 */ /* 0x000fc600078a10ff */
[----:B------:R1:W-:Y:S01]  /*12a40*/  @!P1 ST.E.64 desc[UR60][R6.64], R60 ;  /* 0x0000003c06009985 */ /* 0x0003e2000c101b3c */
[----:B------:R-:W-:Y:S02]  /*12a50*/  ISETP.GE.AND P1, PT, R15, UR4, PT ;  /* 0x000000040f007c0c */ /* 0x000fe4000bf26270 */
[----:B------:R-:W-:Y:S02]  /*12a60*/  @!P2 LEA.HI.X R11, R29, R9, R32, 0x2, P5 ;  /* 0x000000091d0ba211 */ /* 0x000fe400028f1420 */
[----:B------:R-:W3:Y:S01]  /*12a70*/  LDL R32, [R1+0x140] ;  /* 0x0001400001207983 */ /* 0x000ee20000100800 */
[----:B------:R-:W-:-:S03]  /*12a80*/  ISETP.GE.AND P0, PT, R48, UR4, PT ;  /* 0x0000000430007c0c */ /* 0x000fc6000bf06270 */
[----:B------:R-:W3:Y:S01]  /*12a90*/  LDL R29, [R1+0xb0] ;  /* 0x0000b000011d7983 */ /* 0x000ee20000100800 */
[----:B-1----:R-:W-:-:S04]  /*12aa0*/  @!P3 LEA R6, P4, R152, R12, 0x2 ;  /* 0x0000000c9806b211 */ /* 0x002fc800078810ff */
[----:B------:R-:W-:Y:S02]  /*12ab0*/  @!P3 LEA.HI.X R7, R152, R9, R37, 0x2, P4 ;  /* 0x000000099807b211 */ /* 0x000fe400020f1425 */
[----:B------:R-:W3:Y:S04]  /*12ac0*/  LDL R37, [R1+0x144] ;  /* 0x0001440001257983 */ /* 0x000ee80000100800 */
[----:B------:R-:W-:Y:S04]  /*12ad0*/  @!P3 ST.E.64 desc[UR60][R6.64], R64 ;  /* 0x000000400600b985 */ /* 0x000fe8000c101b3c */
[----:B------:R1:W-:Y:S01]  /*12ae0*/  @!P2 ST.E.64 desc[UR60][R10.64], R68 ;  /* 0x000000440a00a985 */ /* 0x0003e2000c101b3c */
[----:B------:R-:W-:-:S02]  /*12af0*/  ISETP.GE.AND P2, PT, R28, UR4, PT ;  /* 0x000000041c007c0c */ /* 0x000fc4000bf46270 */
[-C--:B-1----:R-:W-:Y:S02]  /*12b00*/  @!P1 LEA R10, P5, R15, R12.reuse, 0x2 ;  /* 0x0000000c0f0a9211 */ /* 0x082fe400078a10ff */
[----:B------:R-:W-:-:S04]  /*12b10*/  @!P0 LEA R6, P4, R48, R12, 0x2 ;  /* 0x0000000c30068211 */ /* 0x000fc800078810ff */
[-C--:B--2---:R-:W-:Y:S02]  /*12b20*/  @!P0 LEA.HI.X R7, R48, R9.reuse, R44, 0x2, P4 ;  /* 0x0000000930078211 */ /* 0x084fe400020f142c */
[----:B------:R-:W-:Y:S01]  /*12b30*/  ISETP.GE.AND P3, PT, R40, UR4, PT ;  /* 0x0000000428007c0c */ /* 0x000fe2000bf66270 */
[----:B------:R-:W2:Y:S04]  /*12b40*/  LDL R48, [R1+0xa4] ;  /* 0x0000a40001307983 */ /* 0x000ea80000100800 */
[----:B------:R-:W-:Y:S01]  /*12b50*/  @!P0 ST.E.64 desc[UR60][R6.64], R72 ;  /* 0x0000004806008985 */ /* 0x000fe2000c101b3c */
[----:B-----5:R-:W-:-:S03]  /*12b60*/  @!P1 LEA.HI.X R11, R15, R9, R25, 0x2, P5 ;  /* 0x000000090f0b9211 */ /* 0x020fc600028f1419 */
[----:B------:R-:W5:Y:S04]  /*12b70*/  LDL R44, [R1+0x9c] ;  /* 0x00009c00012c7983 */ /* 0x000f680000100800 */
[----:B------:R-:W2:Y:S04]  /*12b80*/  LDL R15, [R1+0x138] ;  /* 0x00013800010f7983 */ /* 0x000ea80000100800 */
[----:B------:R-:W5:Y:S04]  /*12b90*/  LDL R25, [R1+0x13c] ;  /* 0x00013c0001197983 */ /* 0x000f680000100800 */
[----:B------:R1:W-:Y:S02]  /*12ba0*/  @!P1 ST.E.64 desc[UR60][R10.64], R76 ;  /* 0x0000004c0a009985 */ /* 0x0003e4000c101b3c */
[----:B-1----:R-:W-:-:S04]  /*12bb0*/  @!P2 LEA R10, P5, R28, R12, 0x2 ;  /* 0x0000000c1c0aa211 */ /* 0x002fc800078a10ff */
[----:B------:R-:W-:Y:S02]  /*12bc0*/  @!P2 LEA.HI.X R11, R28, R9, R33, 0x2, P5 ;  /* 0x000000091c0ba211 */ /* 0x000fe400028f1421 */
[----:B------:R-:W5:Y:S04]  /*12bd0*/  LDL R33, [R1+0x134] ;  /* 0x0001340001217983 */ /* 0x000f680000100800 */
[----:B------:R-:W5:Y:S01]  /*12be0*/  LDL R28, [R1+0x130] ;  /* 0x00013000011c7983 */ /* 0x000f620000100800 */
[----:B------:R-:W-:Y:S02]  /*12bf0*/  @!P3 LEA R6, P4, R40, R12, 0x2 ;  /* 0x0000000c2806b211 */ /* 0x000fe400078810ff */
[----:B------:R-:W-:Y:S02]  /*12c00*/  ISETP.GE.AND P0, PT, R36, UR4, PT ;  /* 0x0000000424007c0c */ /* 0x000fe4000bf06270 */
[----:B----4-:R-:W-:-:S02]  /*12c10*/  ISETP.GE.AND P1, PT, R14, UR4, PT ;  /* 0x000000040e007c0c */ /* 0x010fc4000bf26270 */
[----:B------:R-:W-:Y:S02]  /*12c20*/  @!P3 LEA.HI.X R7, R40, R9, R41, 0x2, P4 ;  /* 0x000000092807b211 */ /* 0x000fe400020f1429 */
[----:B------:R-:W4:Y:S04]  /*12c30*/  LDL R40, [R1+0x98] ;  /* 0x0000980001287983 */ /* 0x000f280000100800 */
[----:B------:R-:W-:Y:S04]  /*12c40*/  @!P3 ST.E.64 desc[UR60][R6.64], R80 ;  /* 0x000000500600b985 */ /* 0x000fe8000c101b3c */
[----:B------:R1:W-:Y:S01]  /*12c50*/  @!P2 ST.E.64 desc[UR60][R10.64], R84 ;  /* 0x000000540a00a985 */ /* 0x0003e2000c101b3c */
[----:B---3--:R-:W-:-:S03]  /*12c60*/  ISETP.GE.AND P2, PT, R13, UR4, PT ;  /* 0x000000040d007c0c */ /* 0x008fc6000bf46270 */
[----:B------:R-:W3:Y:S01]  /*12c70*/  LDL R41, [R1+0x11c] ;  /* 0x00011c0001297983 */ /* 0x000ee20000100800 */
[-C--:B-1----:R-:W-:Y:S02]  /*12c80*/  @!P1 LEA R10, P5, R14, R12.reuse, 0x2 ;  /* 0x0000000c0e0a9211 */ /* 0x082fe400078a10ff */
[----:B------:R-:W-:Y:S02]  /*12c90*/  @!P0 LEA R6, P4, R36, R12, 0x2 ;  /* 0x0000000c24068211 */ /* 0x000fe400078810ff */
[----:B------:R-:W-:Y:S02]  /*12ca0*/  @!P1 LEA.HI.X R11, R14, R9, R32, 0x2, P5 ;  /* 0x000000090e0b9211 */ /* 0x000fe400028f1420 */
[----:B------:R-:W4:Y:S01]  /*12cb0*/  LDL R14, [R1+0xa0] ;  /* 0x0000a000010e7983 */ /* 0x000f220000100800 */
[----:B------:R-:W-:-:S03]  /*12cc0*/  ISETP.GE.AND P3, PT, R20, UR4, PT ;  /* 0x0000000414007c0c */ /* 0x000fc6000bf66270 */
[----:B------:R-:W3:Y:S01]  /*12cd0*/  LDL R32, [R1+0x90] ;  /* 0x0000900001207983 */ /* 0x000ee20000100800 */
[----:B------:R-:W-:-:S03]  /*12ce0*/  @!P0 LEA.HI.X R7, R36, R9, R37, 0x2, P4 ;  /* 0x0000000924078211 */ /* 0x000fc600020f1425 */
[----:B------:R-:W3:Y:S04]  /*12cf0*/  LDL R36, [R1+0x94] ;  /* 0x0000940001247983 */ /* 0x000ee80000100800 */
[----:B------:R-:W-:Y:S04]  /*12d00*/  @!P0 ST.E.64 desc[UR60][R6.64], R88 ;  /* 0x0000005806008985 */ /* 0x000fe8000c101b3c */
[----:B------:R1:W-:Y:S01]  /*12d10*/  @!P1 ST.E.64 desc[UR60][R10.64], R92 ;  /* 0x0000005c0a009985 */ /* 0x0003e2000c101b3c */
[----:B------:R-:W-:-:S03]  /*12d20*/  ISETP.GE.AND P0, PT, R29, UR4, PT ;  /* 0x000000041d007c0c */ /* 0x000fc6000bf06270 */
[----:B------:R-:W3:Y:S01]  /*12d30*/  LDL R37, [R1+0x118] ;  /* 0x0001180001257983 */ /* 0x000ee20000100800 */
[CC--:B-1----:R-:W-:Y:S02]  /*12d40*/  @!P2 LEA R10, P5, R13.reuse, R12.reuse, 0x2 ;  /* 0x0000000c0d0aa211 */ /* 0x0c2fe400078a10ff */
[----:B------:R-:W-:Y:S02]  /*12d50*/  @!P3 LEA R6, P4, R20, R12, 0x2 ;  /* 0x0000000c1406b211 */ /* 0x000fe400078810ff */
[----:B------:R-:W-:Y:S02]  /*12d60*/  ISETP.GE.AND P1, PT, R24, UR4, PT ;  /* 0x0000000418007c0c */ /* 0x000fe4000bf26270 */
[-C--:B--2---:R-:W-:Y:S02]  /*12d70*/  @!P2 LEA.HI.X R11, R13, R9.reuse, R15, 0x2, P5 ;  /* 0x000000090d0ba211 */ /* 0x084fe400028f140f */
[----:B------:R-:W2:Y:S04]  /*12d80*/  LDL R15, [R1+0x124] ;  /* 0x00012400010f7983 */ /* 0x000ea80000100800 */
[----:B------:R-:W2:Y:S01]  /*12d90*/  LDL R13, [R1+0x8c] ;  /* 0x00008c00010d7983 */ /* 0x000ea20000100800 */
[----:B-----5:R-:W-:-:S03]  /*12da0*/  @!P3 LEA.HI.X R7, R20, R9, R25, 0x2, P4 ;  /* 0x000000091407b211 */ /* 0x020fc600020f1419 */
[----:B------:R-:W5:Y:S04]  /*12db0*/  LDL R25, [R1+0x88] ;  /* 0x0000880001197983 */ /* 0x000f680000100800 */
[----:B------:R-:W5:Y:S04]  /*12dc0*/  LDL R20, [R1+0x84] ;  /* 0x0000840001147983 */ /* 0x000f680000100800 */
[----:B------:R1:W-:Y:S04]  /*12dd0*/  @!P3 ST.E.64 desc[UR60][R6.64], R96 ;  /* 0x000000600600b985 */ /* 0x0003e8000c101b3c */
[----:B------:R0:W-:Y:S01]  /*12de0*/  @!P2 ST.E.64 desc[UR60][R10.64], R100 ;  /* 0x000000640a00a985 */ /* 0x0001e2000c101b3c */
[----:B-1----:R-:W-:-:S04]  /*12df0*/  @!P0 LEA R6, P5, R29, R12, 0x2 ;  /* 0x0000000c1d068211 */ /* 0x002fc800078a10ff */
[-C--:B------:R-:W-:Y:S02]  /*12e00*/  @!P0 LEA.HI.X R7, R29, R9.reuse, R33, 0x2, P5 ;  /* 0x000000091d078211 */ /* 0x080fe400028f1421 */
[C---:B0-----:R-:W-:Y:S01]  /*12e10*/  @!P1 LEA R10, P2, R24.reuse, R12, 0x2 ;  /* 0x0000000c180a9211 */ /* 0x041fe200078410ff */
[----:B------:R-:W5:Y:S04]  /*12e20*/  LDL R33, [R1+0x114] ;  /* 0x0001140001217983 */ /* 0x000f680000100800 */
[----:B------:R-:W5:Y:S01]  /*12e30*/  LDL R29, [R1+0x110] ;  /* 0x00011000011d7983 */ /* 0x000f620000100800 */
[----:B------:R-:W-:-:S03]  /*12e40*/  @!P1 LEA.HI.X R11, R24, R9, R28, 0x2, P2 ;  /* 0x00000009180b9211 */ /* 0x000fc600010f141c */
[----:B------:R-:W5:Y:S04]  /*12e50*/  LDL R28, [R1+0x10c] ;  /* 0x00010c00011c7983 */ /* 0x000f680000100800 */
[----:B------:R-:W5:Y:S01]  /*12e60*/  LDL R24, [R1+0x108] ;  /* 0x0001080001187983 */ /* 0x000f620000100800 */
[----:B------:R-:W-:Y:S02]  /*12e70*/  ISETP.GE.AND P3, PT, R53, UR4, PT ;  /* 0x0000000435007c0c */ /* 0x000fe4000bf66270 */
[----:B------:R-:W-:Y:S01]  /*12e80*/  ISETP.GE.AND P4, PT, R48, UR4, PT ;  /* 0x0000000430007c0c */ /* 0x000fe2000bf86270 */
[----:B------:R0:W-:Y:S04]  /*12e90*/  @!P0 ST.E.64 desc[UR60][R6.64], R104 ;  /* 0x0000006806008985 */ /* 0x0001e8000c101b3c */
[----:B------:R1:W-:Y:S01]  /*12ea0*/  @!P1 ST.E.64 desc[UR60][R10.64], R108 ;  /* 0x0000006c0a009985 */ /* 0x0003e2000c101b3c */
[----:B------:R-:W-:-:S05]  /*12eb0*/  ISETP.GE.AND P1, PT, R44, UR4, PT ;  /* 0x000000042c007c0c */ /* 0x000fca000bf26270 */
[CC--:B0-----:R-:W-:Y:S02]  /*12ec0*/  @!P3 LEA R6, P0, R53.reuse, R12.reuse, 0x2 ;  /* 0x0000000c3506b211 */ /* 0x0c1fe400078010ff */
[----:B----4-:R-:W-:Y:S02]  /*12ed0*/  ISETP.GE.AND P2, PT, R14, UR4, PT ;  /* 0x000000040e007c0c */ /* 0x010fe4000bf46270 */
[----:B-1----:R-:W-:Y:S02]  /*12ee0*/  @!P4 LEA R10, P5, R48, R12, 0x2 ;  /* 0x0000000c300ac211 */ /* 0x002fe400078a10ff */
[-C--:B------:R-:W-:Y:S02]  /*12ef0*/  @!P3 LEA.HI.X R7, R53, R9.reuse, R56, 0x2, P0 ;  /* 0x000000093507b211 */ /* 0x080fe400000f1438 */
[----:B------:R-:W-:Y:S02]  /*12f00*/  ISETP.GE.AND P0, PT, R40, UR4, PT ;  /* 0x0000000428007c0c */ /* 0x000fe4000bf06270 */
[----:B------:R-:W-:Y:S01]  /*12f10*/  @!P4 LEA.HI.X R11, R48, R9, R52, 0x2, P5 ;  /* 0x00000009300bc211 */ /* 0x000fe200028f1434 */
[----:B------:R0:W-:Y:S04]  /*12f20*/  @!P3 ST.E.64 desc[UR60][R6.64], R112 ;  /* 0x000000700600b985 */ /* 0x0001e8000c101b3c */
[----:B------:R1:W-:Y:S01]  /*12f30*/  @!P4 ST.E.64 desc[UR60][R10.64], R116 ;  /* 0x000000740a00c985 */ /* 0x0003e2000c101b3c */
[----:B---3--:R-:W-:-:S02]  /*12f40*/  ISETP.GE.AND P4, PT, R36, UR4, PT ;  /* 0x0000000424007c0c */ /* 0x008fc4000bf86270 */
[-C--:B0-----:R-:W-:Y:S02]  /*12f50*/  @!P2 LEA R6, P3, R14, R12.reuse, 0x2 ;  /* 0x0000000c0e06a211 */ /* 0x081fe400078610ff */
[----:B-1----:R-:W-:-:S04]  /*12f60*/  @!P1 LEA R10, P5, R44, R12, 0x2 ;  /* 0x0000000c2c0a9211 */ /* 0x002fc800078a10ff */
[-C--:B------:R-:W-:Y:S02]  /*12f70*/  @!P1 LEA.HI.X R11, R44, R9.reuse, R45, 0x2, P5 ;  /* 0x000000092c0b9211 */ /* 0x080fe400028f142d */
[----:B--2---:R-:W-:Y:S02]  /*12f80*/  @!P2 LEA.HI.X R7, R14, R9, R15, 0x2, P3 ;  /* 0x000000090e07a211 */ /* 0x004fe400018f140f */
[----:B------:R-:W-:-:S03]  /*12f90*/  @!P0 LEA R14, P3, R40, R12, 0x2 ;  /* 0x0000000c280e8211 */ /* 0x000fc600078610ff */
[----:B------:R0:W-:Y:S01]  /*12fa0*/  @!P2 ST.E.64 desc[UR60][R6.64], R120 ;  /* 0x000000780600a985 */ /* 0x0001e2000c101b3c */
[----:B------:R-:W-:Y:S02]  /*12fb0*/  ISETP.GE.AND P2, PT, R32, UR4, PT ;  /* 0x0000000420007c0c */ /* 0x000fe4000bf46270 */
[----:B------:R-:W-:Y:S02]  /*12fc0*/  @!P0 LEA.HI.X R15, R40, R9, R41, 0x2, P3 ;  /* 0x00000009280f8211 */ /* 0x000fe400018f1429 */
[----:B------:R-:W-:Y:S01]  /*12fd0*/  ISETP.GE.AND P3, PT, R13, UR4, PT ;  /* 0x000000040d007c0c */ /* 0x000fe2000bf66270 */
[----:B------:R1:W-:Y:S01]  /*12fe0*/  @!P1 ST.E.64 desc[UR60][R10.64], R124 ;  /* 0x0000007c0a009985 */ /* 0x0003e2000c101b3c */
[----:B-----5:R-:W-:-:S03]  /*12ff0*/  ISETP.GE.AND P1, PT, R25, UR4, PT ;  /* 0x0000000419007c0c */ /* 0x020fc6000bf26270 */
[----:B------:R2:W-:Y:S01]  /*13000*/  @!P0 ST.E.64 desc[UR60][R14.64], R128 ;  /* 0x000000800e008985 */ /* 0x0005e2000c101b3c */
[----:B------:R-:W-:Y:S02]  /*13010*/  ISETP.GE.AND P0, PT, R20, UR4, PT ;  /* 0x0000000414007c0c */ /* 0x000fe4000bf06270 */
[----:B0-----:R-:W-:-:S04]  /*13020*/  @!P4 LEA R6, P5, R36, R12, 0x2 ;  /* 0x0000000c2406c211 */ /* 0x001fc800078a10ff */
[----:B------:R-:W-:Y:S02]  /*13030*/  @!P4 LEA.HI.X R7, R36, R9, R37, 0x2, P5 ;  /* 0x000000092407c211 */ /* 0x000fe400028f1425 */
[----:B-1----:R-:W-:-:S03]  /*13040*/  @!P2 LEA R10, P5, R32, R12, 0x2 ;  /* 0x0000000c200aa211 */ /* 0x002fc600078a10ff */
[----:B------:R0:W-:Y:S01]  /*13050*/  @!P4 ST.E.64 desc[UR60][R6.64], R132 ;  /* 0x000000840600c985 */ /* 0x0001e2000c101b3c */
[CC--:B--2---:R-:W-:Y:S02]  /*13060*/  @!P3 LEA R14, P4, R13.reuse, R12.reuse, 0x2 ;  /* 0x0000000c0d0eb211 */ /* 0x0c4fe400078810ff */
[-C--:B------:R-:W-:Y:S02]  /*13070*/  @!P2 LEA.HI.X R11, R32, R9.reuse, R33, 0x2, P5 ;  /* 0x00000009200ba211 */ /* 0x080fe400028f1421 */
[-C--:B------:R-:W-:Y:S02]  /*13080*/  @!P3 LEA.HI.X R15, R13, R9.reuse, R29, 0x2, P4 ;  /* 0x000000090d0fb211 */ /* 0x080fe400020f141d */
[CC--:B0-----:R-:W-:Y:S02]  /*13090*/  @!P1 LEA R6, P5, R25.reuse, R12.reuse, 0x2 ;  /* 0x0000000c19069211 */ /* 0x0c1fe400078a10ff */
[----:B------:R-:W-:Y:S02]  /*130a0*/  @!P0 LEA R12, P4, R20, R12, 0x2 ;  /* 0x0000000c140c8211 */ /* 0x000fe400078810ff */
[----:B------:R-:W-:-:S02]  /*130b0*/  @!P1 LEA.HI.X R7, R25, R9, R28, 0x2, P5 ;  /* 0x0000000919079211 */ /* 0x000fc400028f141c */
[----:B------:R-:W-:Y:S01]  /*130c0*/  @!P0 LEA.HI.X R13, R20, R9, R24, 0x2, P4 ;  /* 0x00000009140d8211 */ /* 0x000fe200020f1418 */
[----:B------:R3:W-:Y:S04]  /*130d0*/  @!P2 ST.E.64 desc[UR60][R10.64], R136 ;  /* 0x000000880a00a985 */ /* 0x0007e8000c101b3c */
[----:B------:R3:W-:Y:S04]  /*130e0*/  @!P3 ST.E.64 desc[UR60][R14.64], R140 ;  /* 0x0000008c0e00b985 */ /* 0x0007e8000c101b3c */
[----:B------:R3:W-:Y:S04]  /*130f0*/  @!P1 ST.E.64 desc[UR60][R6.64], R144 ;  /* 0x0000009006009985 */ /* 0x0007e8000c101b3c */
[----:B------:R3:W-:Y:S02]  /*13100*/  @!P0 ST.E.64 desc[UR60][R12.64], R148 ;  /* 0x000000940c008985 */ /* 0x0007e4000c101b3c */
.L_x_1563:
[----:B------:R-:W-:Y:S05]  /*13110*/  BSYNC B1 ;  /* 0x0000000000017941 */ /* 0x000fea0003800000 */
.L_x_1562:
[----:B------:R-:W-:-:S03]  /*13120*/  UMOV UR4, 0xffffffff ;  /* 0xffffffff00047882 */ /* 0x000fc60000000000 */
[----:B------:R-:W-:Y:S05]  /*13130*/  BRA.DIV UR4, `(.L_x_1564) ;  /* 0x000000ae049c7947 */ /* 0x000fea000b800000 */
[----:B---3--:R3:W4:Y:S04]  /*13140*/  SHFL.IDX PT, R10, R8, 0x1, 0x1c1f ;  /* 0x003c1f00080a7f89 */ /* 0x00872800000e0000 */
[----:B0-----:R-:W0:Y:S02]  /*13150*/  SHFL.IDX PT, R3, R3, 0x1, 0x1c1f ;  /* 0x003c1f0003037f89 */ /* 0x001e2400000e0000 */
.L_x_1772:
        /* <DEDUP_REMOVED lines=8> */
[----:B------:R-:W4:Y:S04]  /*131e0*/  LDL R7, [R1+0xb0] ;  /* 0x0000b00001077983 */ /* 0x000f280000100800 */
[----:B------:R-:W4:Y:S04]  /*131f0*/  LDL R6, [R1+0x120] ;  /* 0x0001200001067983 */ /* 0x000f280000100800 */
[----:B---3--:R-:W3:Y:S04]  /*13200*/  LDL R8, [R1+0x134] ;  /* 0x0001340001087983 */ /* 0x008ee80000100800 */
        /* <DEDUP_REMOVED lines=22> */
[----:B--2---:R-:W2:Y:S04]  /*13370*/  LDL R12, [R1+0x90] ;  /* 0x00009000010c7983 */ /* 0x004ea80000100800 */
[----:B------:R-:W2:Y:S04]  /*13380*/  LDL R20, [R1+0x8c] ;  /* 0x00008c0001147983 */ /* 0x000ea80000100800 */
[----:B------:R-:W2:Y:S04]  /*13390*/  LDL R14, [R1+0x88] ;  /* 0x00008800010e7983 */ /* 0x000ea80000100800 */
[----:B------:R-:W2:Y:S04]  /*133a0*/  LDL R32, [R1+0x11c] ;  /* 0x00011c0001207983 */ /* 0x000ea80000100800 */
[----:B------:R-:W2:Y:S04]  /*133b0*/  LDL R28, [R1+0x118] ;  /* 0x00011800011c7983 */ /* 0x000ea80000100800 */
[----:B------:R-:W2:Y:S04]  /*133c0*/  LDL R13, [R1+0x114] ;  /* 0x00011400010d7983 */ /* 0x000ea80000100800 */
[----:B------:R-:W2:Y:S04]  /*133d0*/  LDL R24, [R1+0x110] ;  /* 0x0001100001187983 */ /* 0x000ea80000100800 */
[----:B------:R-:W2:Y:S01]  /*133e0*/  LDL R11, [R1+0x84] ;  /* 0x00008400010b7983 */ /* 0x000ea20000100800 */
[----:B-----5:R-:W-:-:S02]  /*133f0*/  ISETP.GE.AND P2, PT, R60, UR4, PT ;  /* 0x000000043c007c0c */ /* 0x020fc4000bf46270 */
[----:B----4-:R-:W-:Y:S01]  /*13400*/  ISETP.GE.AND P3, PT, R73, UR4, PT ;  /* 0x0000000449007c0c */ /* 0x010fe2000bf66270 */
[----:B------:R-:W-:Y:S02]  /*13410*/  IMAD.MOV.U32 R57, RZ, RZ, R52 ;  /* 0x000000ffff397224 */ /* 0x000fe400078e0034 */
[----:B------:R-:W-:Y:S02]  /*13420*/  IMAD.MOV.U32 R52, RZ, RZ, R41 ;  /* 0x000000ffff347224 */ /* 0x000fe400078e0029 */
[----:B------:R-:W-:Y:S01]  /*13430*/  IMAD.MOV.U32 R41, RZ, RZ, R36 ;  /* 0x000000ffff297224 */ /* 0x000fe200078e0024 */
[----:B------:R-:W-:-:S05]  /*13440*/  MOV R56, R7 ;  /* 0x0000000700387202 */ /* 0x000fca0000000f00 */
[----:B------:R-:W-:Y:S02]  /*13450*/  @!P2 IMAD.MOV.U32 R7, RZ, RZ, R10 ;  /* 0x000000ffff07a224 */ /* 0x000fe400078e000a */
[----:B------:R-:W-:Y:S02]  /*13460*/  IMAD.MOV.U32 R36, RZ, RZ, R6 ;  /* 0x000000ffff247224 */ /* 0x000fe400078e0006 */
[----:B0-----:R-:W-:-:S04]  /*13470*/  @!P2 IMAD.MOV.U32 R6, RZ, RZ, R3 ;  /* 0x000000ffff06a224 */ /* 0x001fc800078e0003 */
[----:B------:R-:W-:-:S04]  /*13480*/  @!P2 IMAD.WIDE R6, R60, 0x4, R6 ;  /* 0x000000043c06a825 */ /* 0x000fc800078e0206 */
[----:B------:R-:W-:Y:S02]  /*13490*/  IMAD.MOV.U32 R60, RZ, RZ, R57 ;  /* 0x000000ffff3c7224 */ /* 0x000fe400078e0039 */
[----:B---3--:R-:W-:Y:S01]  /*134a0*/  IMAD.MOV.U32 R57, RZ, RZ, R8 ;  /* 0x000000ffff397224 */ /* 0x008fe200078e0008 */
[C---:B------:R-:W-:Y:S01]  /*134b0*/  @!P3 LEA R8, P4, R73.reuse, R3, 0x2 ;  /* 0x000000034908b211 */ /* 0x040fe200078810ff */
[----:B------:R-:W-:Y:S02]  /*134c0*/  IMAD.MOV.U32 R61, RZ, RZ, R25 ;  /* 0x000000ffff3d7224 */ /* 0x000fe400078e0019 */
[----:B------:R-:W-:Y:S02]  /*134d0*/  IMAD.MOV.U32 R25, RZ, RZ, R15 ;  /* 0x000000ffff197224 */ /* 0x000fe400078e000f */
[----:B------:R-:W-:Y:S01]  /*134e0*/  IMAD.MOV.U32 R15, RZ, RZ, R9 ;  /* 0x000000ffff0f7224 */ /* 0x000fe200078e0009 */
        /* <DEDUP_REMOVED lines=19> */
[-C--:B----4-:R-:W-:Y:S02]  /*13620*/  @!P2 LEA.HI.X R7, R69, R10.reuse, R73, 0x2, P5 ;  /* 0x0000000a4507a211 */ /* 0x090fe400028f1449 */
[----:B------:R-:W4:Y:S01]  /*13630*/  LDL R73, [R1+0x16c] ;  /* 0x00016c0001497983 */ /* 0x000f220000100800 */
[----:B-1----:R-:W-:Y:S02]  /*13640*/  @!P3 LEA R8, P4, R81, R3, 0x2 ;  /* 0x000000035108b211 */ /* 0x002fe400078810ff */
[----:B------:R-:W-:Y:S01]  /*13650*/  ISETP.GE.AND P1, PT, R65, UR4, PT ;  /* 0x0000000441007c0c */ /* 0x000fe2000bf26270 */
[----:B------:R-:W5:Y:S01]  /*13660*/  LDL R69, [R1+0xc8] ;  /* 0x0000c80001457983 */ /* 0x000f620000100800 */
[----:B---3--:R-:W-:-:S03]  /*13670*/  @!P3 LEA.HI.X R9, R81, R10, R85, 0x2, P4 ;  /* 0x0000000a5109b211 */ /* 0x008fc600020f1455 */
[----:B------:R-:W3:Y:S04]  /*13680*/  LDL R81, [R1+0x164] ;  /* 0x0001640001517983 */ /* 0x000ee80000100800 */
[----:B------:R0:W-:Y:S01]  /*13690*/  @!P2 ST.E.64 desc[UR60][R6.64], R42 ;  /* 0x0000002a0600a985 */ /* 0x0001e2000c101b3c */
[----:B------:R-:W-:-:S03]  /*136a0*/  ISETP.GE.AND P2, PT, R77, UR4, PT ;  /* 0x000000044d007c0c */ /* 0x000fc6000bf46270 */
[----:B------:R-:W2:Y:S01]  /*136b0*/  LDL R85, [R1+0x168] ;  /* 0x0001680001557983 */ /* 0x000ea20000100800 */
[----:B0-----:R-:W-:-:S03]  /*136c0*/  @!P1 LEA R6, P5, R65, R3, 0x2 ;  /* 0x0000000341069211 */ /* 0x001fc600078a10ff */
[----:B------:R-:W-:Y:S01]  /*136d0*/  @!P3 ST.E.64 desc[UR60][R8.64], R46 ;  /* 0x0000002e0800b985 */ /* 0x000fe2000c101b3c */
[----:B----4-:R-:W-:Y:S02]  /*136e0*/  @!P1 LEA.HI.X R7, R65, R10, R73, 0x2, P5 ;  /* 0x0000000a41079211 */ /* 0x010fe400028f1449 */
[----:B------:R-:W-:Y:S02]  /*136f0*/  ISETP.GE.AND P0, PT, R84, UR4, PT ;  /* 0x0000000454007c0c */ /* 0x000fe4000bf06270 */
[----:B------:R-:W-:Y:S01]  /*13700*/  MOV R64, R60 ;  /* 0x0000003c00407202 */ /* 0x000fe20000000f00 */
[----:B------:R0:W-:Y:S01]  /*13710*/  @!P1 ST.E.64 desc[UR60][R6.64], R4 ;  /* 0x0000000406009985 */ /* 0x0001e2000c101b3c */
[----:B------:R-:W-:-:S03]  /*13720*/  ISETP.GE.AND P3, PT, R80, UR4, PT ;  /* 0x0000000450007c0c */ /* 0x000fc6000bf66270 */
[----:B------:R-:W4:Y:S01]  /*13730*/  LDL R60, [R1+0xd4] ;  /* 0x0000d400013c7983 */ /* 0x000f220000100800 */
[----:B------:R-:W-:-:S03]  /*13740*/  IMAD.MOV.U32 R65, RZ, RZ, R61 ;  /* 0x000000ffff417224 */ /* 0x000fc600078e003d */
[----:B------:R-:W5:Y:S01]  /*13750*/  LDL R73, [R1+0xc4] ;  /* 0x0000c40001497983 */ /* 0x000f620000100800 */
[----:B0-----:R-:W-:-:S03]  /*13760*/  @!P2 LEA R4, P5, R77, R3, 0x2 ;  /* 0x000000034d04a211 */ /* 0x001fc600078a10ff */
[----:B------:R-:W5:Y:S01]  /*13770*/  LDL R61, [R1+0xc0] ;  /* 0x0000c000013d7983 */ /* 0x000f620000100800 */
[----:B---3--:R-:W-:-:S03]  /*13780*/  @!P2 LEA.HI.X R5, R77, R10, R81, 0x2, P5 ;  /* 0x0000000a4d05a211 */ /* 0x008fc600028f1451 */
[----:B------:R-:W3:Y:S01]  /*13790*/  LDL R77, [R1+0x15c] ;  /* 0x00015c00014d7983 */ /* 0x000ee20000100800 */
[----:B------:R-:W-:Y:S02]  /*137a0*/  ISETP.GE.AND P1, PT, R68, UR4, PT ;  /* 0x0000000444007c0c */ /* 0x000fe4000bf26270 */
[C---:B------:R-:W-:Y:S01]  /*137b0*/  @!P0 LEA R8, P4, R84.reuse, R3, 0x2 ;  /* 0x0000000354088211 */ /* 0x040fe200078810ff */
[----:B------:R-:W4:Y:S03]  /*137c0*/  LDL R81, [R1+0x160] ;  /* 0x0001600001517983 */ /* 0x000f260000100800 */
[----:B--2---:R-:W-:-:S05]  /*137d0*/  @!P0 LEA.HI.X R9, R84, R10, R85, 0x2, P4 ;  /* 0x0000000a54098211 */ /* 0x004fca00020f1455 */
[----:B------:R-:W-:Y:S04]  /*137e0*/  @!P0 ST.E.64 desc[UR60][R8.64], R54 ;  /* 0x0000003608008985 */ /* 0x000fe8000c101b3c */
[----:B------:R0:W-:Y:S02]  /*137f0*/  @!P2 ST.E.64 desc[UR60][R4.64], R58 ;  /* 0x0000003a0400a985 */ /* 0x0001e4000c101b3c */
[----:B0-----:R-:W-:-:S04]  /*13800*/  @!P1 LEA R4, P5, R68, R3, 0x2 ;  /* 0x0000000344049211 */ /* 0x001fc800078a10ff */
[-C--:B---3--:R-:W-:Y:S02]  /*13810*/  @!P1 LEA.HI.X R5, R68, R10.reuse, R77, 0x2, P5 ;  /* 0x0000000a44059211 */ /* 0x088fe400028f144d */
[----:B------:R-:W2:Y:S01]  /*13820*/  LDL R77, [R1+0x154] ;  /* 0x00015400014d7983 */ /* 0x000ea20000100800 */
[----:B------:R-:W-:Y:S02]  /*13830*/  ISETP.GE.AND P2, PT, R72, UR4, PT ;  /* 0x0000000448007c0c */ /* 0x000fe4000bf46270 */
[CC--:B------:R-:W-:Y:S01]  /*13840*/  @!P3 LEA R6, P4, R80.reuse, R3.reuse, 0x2 ;  /* 0x000000035006b211 */ /* 0x0c0fe200078810ff */
[----:B------:R-:W3:Y:S03]  /*13850*/  LDL R68, [R1+0xbc] ;  /* 0x0000bc0001447983 */ /* 0x000ee60000100800 */
[----:B----4-:R-:W-:Y:S02]  /*13860*/  @!P3 LEA.HI.X R7, R80, R10, R81, 0x2, P4 ;  /* 0x0000000a5007b211 */ /* 0x010fe400020f1451 */
[----:B------:R-:W4:Y:S04]  /*13870*/  LDL R80, [R1+0x158] ;  /* 0x0001580001507983 */ /* 0x000f280000100800 */
[----:B------:R-:W-:Y:S04]  /*13880*/  @!P3 ST.E.64 desc[UR60][R6.64], R62 ;  /* 0x0000003e0600b985 */ /* 0x000fe8000c101b3c */
[----:B------:R0:W-:Y:S02]  /*13890*/  @!P1 ST.E.64 desc[UR60][R4.64], R66 ;  /* 0x0000004204009985 */ /* 0x0001e4000c101b3c */
[----:B0-----:R-:W-:-:S04]  /*138a0*/  @!P2 LEA R4, P5, R72, R3, 0x2 ;  /* 0x000000034804a211 */ /* 0x001fc800078a10ff */
[----:B--2---:R-:W-:Y:S02]  /*138b0*/  @!P2 LEA.HI.X R5, R72, R10, R77, 0x2, P5 ;  /* 0x0000000a4805a211 */ /* 0x004fe400028f144d */
[----:B------:R-:W2:Y:S01]  /*138c0*/  LDL R72, [R1+0x14c] ;  /* 0x00014c0001487983 */ /* 0x000ea20000100800 */
[----:B------:R-:W-:-:S03]  /*138d0*/  ISETP.GE.AND P0, PT, R60, UR4, PT ;  /* 0x000000043c007c0c */ /* 0x000fc6000bf06270 */
[----:B------:R-:W3:Y:S01]  /*138e0*/  LDL R77, [R1+0x150] ;  /* 0x00015000014d7983 */ /* 0x000ee20000100800 */
[----:B-----5:R-:W-:-:S09]  /*138f0*/  ISETP.GE.AND P1, PT, R69, UR4, PT ;  /* 0x0000000445007c0c */ /* 0x020fd2000bf26270 */
[----:B------:R-:W-:-:S04]  /*13900*/  @!P0 LEA R6, P4, R60, R3, 0x2 ;  /* 0x000000033c068211 */ /* 0x000fc800078810ff */
[----:B----4-:R-:W-:Y:S02]  /*13910*/  @!P0 LEA.HI.X R7, R60, R10, R80, 0x2, P4 ;  /* 0x0000000a3c078211 */ /* 0x010fe400020f1450 */
[----:B------:R-:W-:Y:S01]  /*13920*/  ISETP.GE.AND P3, PT, R76, UR4, PT ;  /* 0x000000044c007c0c */ /* 0x000fe2000bf66270 */
[----:B------:R-:W4:Y:S04]  /*13930*/  LDL R60, [R1+0xb4] ;  /* 0x0000b400013c7983 */ /* 0x000f280000100800 */
[----:B------:R-:W-:Y:S04]  /*13940*/  @!P0 ST.E.64 desc[UR60][R6.64], R70 ;  /* 0x0000004606008985 */ /* 0x000fe8000c101b3c */
[----:B------:R0:W-:Y:S02]  /*13950*/  @!P2 ST.E.64 desc[UR60][R4.64], R74 ;  /* 0x0000004a0400a985 */ /* 0x0001e4000c101b3c */
[----:B0-----:R-:W-:-:S04]  /*13960*/  @!P1 LEA R4, P5, R69, R3, 0x2 ;  /* 0x0000000345049211 */ /* 0x001fc800078a10ff */
[-C--:B--2---:R-:W-:Y:S02]  /*13970*/  @!P1 LEA.HI.X R5, R69, R10.reuse, R72, 0x2, P5 ;  /* 0x0000000a45059211 */ /* 0x084fe400028f1448 */
[----:B------:R-:W2:Y:S01]  /*13980*/  LDL R72, [R1+0x144] ;  /* 0x0001440001487983 */ /* 0x000ea20000100800 */
[C---:B------:R-:W-:Y:S02]  /*13990*/  @!P3 LEA R6, P4, R76.reuse, R3, 0x2 ;  /* 0x000000034c06b211 */ /* 0x040fe400078810ff */
[----:B------:R-:W-:Y:S01]  /*139a0*/  ISETP.GE.AND P2, PT, R61, UR4, PT ;  /* 0x000000043d007c0c */ /* 0x000fe2000bf46270 */
[----:B------:R-:W5:Y:S01]  /*139b0*/  LDL R69, [R1+0x140] ;  /* 0x0001400001457983 */ /* 0x000f620000100800 */
        /* <DEDUP_REMOVED lines=13> */
[----:B----4-:R-:W-:-:S03]  /*13a90*/  ISETP.GE.AND P0, PT, R60, UR4, PT ;  /* 0x000000043c007c0c */ /* 0x010fc6000bf06270 */
[----:B------:R1:W-:Y:S01]  /*13aa0*/  @!P2 ST.E.64 desc[UR60][R4.64], R90 ;  /* 0x0000005a0400a985 */ /* 0x0003e2000c101b3c */
[----:B------:R-:W-:Y:S02]  /*13ab0*/  ISETP.GE.AND P2, PT, R56, UR4, PT ;  /* 0x0000000438007c0c */ /* 0x000fe4000bf46270 */
[-C--:B0-----:R-:W-:Y:S02]  /*13ac0*/  @!P3 LEA R6, P4, R68, R3.reuse, 0x2 ;  /* 0x000000034406b211 */ /* 0x081fe400078810ff */
[----:B-1----:R-:W-:Y:S02]  /*13ad0*/  @!P1 LEA R4, P5, R64, R3, 0x2 ;  /* 0x0000000340049211 */ /* 0x002fe400078a10ff */
[-C--:B-----5:R-:W-:Y:S02]  /*13ae0*/  @!P3 LEA.HI.X R7, R68, R10.reuse, R69, 0x2, P4 ;  /* 0x0000000a4407b211 */ /* 0x0a0fe400020f1445 */
        /* <DEDUP_REMOVED lines=42> */
[----:B------:R-:W-:Y:S02]  /*13d90*/  @!P0 LEA R12, P3, R14, R3, 0x2 ;  /* 0x000000030e0c8211 */ /* 0x000fe400078610ff */
        /* <DEDUP_REMOVED lines=13> */
.L_x_1547:
        /* <DEDUP_REMOVED lines=30> */
.L_x_1565:
        /* <DEDUP_REMOVED lines=11> */
[----:B-1----:R-:W-:Y:S02]  /*14100*/  IMAD R4, R21, R28, RZ ;  /* 0x0000001c15047224 */ /* 0x002fe400078e02ff */
[----:B------:R-:W-:-:S05]  /*14110*/  VIADD R33, R0, 0xffffff80 ;  /* 0xffffff8000217836 */ /* 0x000fca0000000000 */
[----:B------:R-:W-:-:S13]  /*14120*/  ISETP.GE.AND P0, PT, R33, R4, PT ;  /* 0x000000042100720c */ /* 0x000fda0003f06270 */
[----:B------:R-:W-:Y:S05]  /*14130*/  @P0 BRA `(.L_x_1567) ;  /* 0x0000000000b00947 */ /* 0x000fea0003800000 */
[----:B------:R-:W2:Y:S01]  /*14140*/  LDL.LU R32, [R1+0x7c] ;  /* 0x00007c0001207983 */ /* 0x000ea20000300800 */
[----:B------:R-:W-:Y:S01]  /*14150*/  IMAD.MOV.U32 R20, RZ, RZ, 0xab8 ;  /* 0x00000ab8ff147424 */ /* 0x000fe200078e00ff */
[----:B------:R-:W-:Y:S01]  /*14160*/  ISETP.GT.AND P0, PT, R8, 0x1, PT ;  /* 0x000000010800780c */ /* 0x000fe20003f04270 */
[----:B------:R-:W1:Y:S01]  /*14170*/  LDC.64 R10, c[0x0][0xca8] ;  /* 0x00032a00ff0a7b82 */ /* 0x000e620000000a00 */
[----:B------:R-:W-:Y:S02]  /*14180*/  ISETP.NE.AND P1, PT, R28, 0x1, PT ;  /* 0x000000011c00780c */ /* 0x000fe40003f25270 */
[----:B------:R-:W-:Y:S02]  /*14190*/  SEL R20, R20, 0xa78, P0 ;  /* 0x00000a7814147807 */ /* 0x000fe40000000000 */
[----:B------:R-:W-:-:S03]  /*141a0*/  MOV R25, R33 ;  /* 0x0000002100197202 */ /* 0x000fc60000000f00 */
        /* <DEDUP_REMOVED lines=37> */
.L_x_1567:
[----:B------:R-:W-:Y:S05]  /*14400*/  BSYNC B1 ;  /* 0x0000000000017941 */ /* 0x000fea0003800000 */
.L_x_1566:
        /* <DEDUP_REMOVED lines=13> */
[----:B------:R-:W-:Y:S02]  /*144e0*/  IMAD R6, R26, UR6, RZ ;  /* 0x000000061a067c24 */ /* 0x000fe4000f8e02ff */
[----:B------:R-:W-:Y:S02]  /*144f0*/  IMAD.IADD R0, R30, 0x1, -R9 ;  /* 0x000000011e007824 */ /* 0x000fe400078e0a09 */
[----:B------:R-:W-:Y:S02]  /*14500*/  IMAD.IADD R5, R5, 0x1, R7 ;  /* 0x0000000105057824 */ /* 0x000fe400078e0207 */
[----:B------:R-:W-:Y:S01]  /*14510*/  IMAD R7, R31, UR7, R6 ;  /* 0x000000071f077c24 */ /* 0x000fe2000f8e0206 */
[----:B------:R-:W-:Y:S01]  /*14520*/  LEA R0, R0, R25, 0x5 ;  /* 0x0000001900007211 */ /* 0x000fe200078e28ff */
[----:B------:R-:W-:Y:S01]  /*14530*/  IMAD.WIDE.U32 R4, R201, UR4, R4 ;  /* 0x00000004c9047c25 */ /* 0x000fe2000f8e0004 */
[----:B---3--:R-:W-:-:S03]  /*14540*/  ISETP.NE.AND P0, PT, R8, 0x1, PT ;  /* 0x000000010800780c */ /* 0x008fc60003f05270 */
[----:B------:R-:W-:Y:S01]  /*14550*/  IMAD R5, R201, UR5, R5 ;  /* 0x00000005c9057c24 */ /* 0x000fe2000f8e0205 */
[----:B------:R-:W-:Y:S01]  /*14560*/  ULDC.64 UR4, c[0x0][0xbe0] ;  /* 0x0002f80000047ab9 */ /* 0x000fe20000000a00 */
[----:B------:R-:W-:-:S04]  /*14570*/  IMAD.WIDE.U32 R4, R31, UR6, R4 ;  /* 0x000000061f047c25 */ /* 0x000fc8000f8e0004 */
[----:B------:R-:W-:-:S04]  /*14580*/  IMAD.IADD R5, R5, 0x1, R7 ;  /* 0x0000000105057824 */ /* 0x000fc800078e0207 */
        /* <DEDUP_REMOVED lines=26> */
.L_x_1775:
[----:B------:R-:W-:Y:S01]  /*14730*/  IMAD R21, R21, R8, RZ ;  /* 0x0000000815157224 */ /* 0x000fe200078e02ff */
[----:B------:R-:W-:Y:S01]  /*14740*/  BSSY B1, `(.L_x_1569) ;  /* 0x000001f000017945 */ /* 0x000fe20003800000 */
[----:B------:R-:W-:-:S05]  /*14750*/  IMAD R24, R27, 0x80, R25 ;  /* 0x000000801b187824 */ /* 0x000fca00078e0219 */
        /* <DEDUP_REMOVED lines=18> */
[----:B--2---:R-:W-:-:S02]  /*14880*/  @!P3 LEA.HI.X R5, R207, R0, R9, 0x1, P5 ;  /* 0x00000000cf05b211 */ /* 0x004fc400028f0c09 */
        /* <DEDUP_REMOVED lines=10> */
.L_x_1570:
[----:B------:R-:W-:Y:S05]  /*14930*/  BSYNC B1 ;  /* 0x0000000000017941 */ /* 0x000fea0003800000 */
.L_x_1569:
[----:B------:R-:W-:-:S03]  /*14940*/  UMOV UR4, 0xffffffff ;  /* 0xffffffff00047882 */ /* 0x000fc60000000000 */
[----:B------:R-:W-:Y:S05]  /*14950*/  BRA.DIV UR4, `(.L_x_1571) ;  /* 0x0000009a04147947 */ /* 0x000fea000b800000 */
[----:B--2---:R2:W0:Y:S04]  /*14960*/  SHFL.IDX PT, R0, R20, 0x1, 0x181f ;  /* 0x00381f0014007f89 */ /* 0x00442800000e0000 */
[----:B---3--:R2:W3:Y:S02]  /*14970*/  SHFL.IDX PT, R14, R3, 0x1, 0x181f ;  /* 0x00381f00030e7f89 */ /* 0x0084e400000e0000 */
.L_x_1779:
        /* <DEDUP_REMOVED lines=17> */
[CC--:B---3--:R-:W-:Y:S02]  /*14a90*/  @!P3 LEA R4, P5, R207.reuse, R14.reuse, 0x1 ;  /* 0x0000000ecf04b211 */ /* 0x0c8fe400078a08ff */
[----:B------:R-:W-:Y:S02]  /*14aa0*/  @!P2 LEA R6, P4, R10, R14, 0x1 ;  /* 0x0000000e0a06a211 */ /* 0x000fe400078808ff */
[----:B0-----:R-:W-:Y:S02]  /*14ab0*/  @!P3 LEA.HI.X R5, R207, R0, R8, 0x1, P5 ;  /* 0x00000000cf05b211 */ /* 0x001fe400028f0c08 */
        /* <DEDUP_REMOVED lines=11> */
.L_x_1573:
[----:B------:R-:W-:Y:S05]  /*14b70*/  BSYNC B1 ;  /* 0x0000000000017941 */ /* 0x000fea0003800000 */
.L_x_1572:
[----:B------:R-:W-:-:S03]  /*14b80*/  UMOV UR4, 0xffffffff ;  /* 0xffffffff00047882 */ /* 0x000fc60000000000 */
[----:B------:R-:W-:Y:S05]  /*14b90*/  BRA.DIV UR4, `(.L_x_1574) ;  /* 0x0000009604cc7947 */ /* 0x000fea000b800000 */
[----:B0-----:R0:W0:Y:S04]  /*14ba0*/  SHFL.IDX PT, R0, R20, 0x2, 0x181f ;  /* 0x00581f0014007f89 */ /* 0x00102800000e0000 */
[----:B---3--:R3:W0:Y:S02]  /*14bb0*/  SHFL.IDX PT, R14, R3, 0x2, 0x181f ;  /* 0x00581f00030e7f89 */ /* 0x00862400000e0000 */
.L_x_1783:
        /* <DEDUP_REMOVED lines=31> */
.L_x_1576:
[----:B------:R-:W-:Y:S05]  /*14db0*/  BSYNC B1 ;  /* 0x0000000000017941 */ /* 0x000fea0003800000 */
.L_x_1575:
[----:B------:R-:W-:-:S03]  /*14dc0*/  UMOV UR4, 0xffffffff ;  /* 0xffffffff00047882 */ /* 0x000fc60000000000 */
[----:B------:R-:W-:Y:S05]  /*14dd0*/  BRA.DIV UR4, `(.L_x_1577) ;  /* 0x0000009604847947 */ /* 0x000fea000b800000 */
[----:B0-----:R0:W0:Y:S04]  /*14de0*/  SHFL.IDX PT, R0, R20, 0x3, 0x181f ;  /* 0x00781f0014007f89 */ /* 0x00102800000e0000 */
[----:B------:R0:W0:Y:S02]  /*14df0*/  SHFL.IDX PT, R14, R3, 0x3, 0x181f ;  /* 0x00781f00030e7f89 */ /* 0x00002400000e0000 */
.L_x_1787:
        /* <DEDUP_REMOVED lines=17> */
[CC--:B------:R-:W-:Y:S02]  /*14f10*/  @!P3 LEA R4, P5, R207.reuse, R14.reuse, 0x1 ;  /* 0x0000000ecf04b211 */ /* 0x0c0fe400078a08ff */
[----:B------:R-:W-:Y:S02]  /*14f20*/  @!P2 LEA R6, P4, R10, R14, 0x1 ;  /* 0x0000000e0a06a211 */ /* 0x000fe400078808ff */
[----:B------:R-:W-:Y:S02]  /*14f30*/  @!P3 LEA.HI.X R5, R207, R0, R8, 0x1, P5 ;  /* 0x00000000cf05b211 */ /* 0x000fe400028f0c08 */
        /* <DEDUP_REMOVED lines=10> */
.L_x_1560:
[----:B------:R-:W-:Y:S05]  /*14fe0*/  BSYNC B0 ;  /* 0x0000000000007941 */ /* 0x000fea0003800000 */
.L_x_1546:
[----:B------:R-:W-:Y:S02]  /*14ff0*/  ULDC UR4, c[0x0][0xd3c] ;  /* 0x00034f0000047ab9 */ /* 0x000fe40000000800 */
[----:B------:R-:W-:-:S13]  /*15000*/  ISETP.GE.AND P0, PT, R51, UR4, PT ;  /* 0x0000000433007c0c */ /* 0x000fda000bf06270 */
[----:B------:R-:W-:Y:S05]  /*15010*/  @!P0 BRA `(.L_x_1578) ;  /* 0xfffffec800288947 */ /* 0x000fea000383ffff */
[----:B------:R-:W-:Y:S05]  /*15020*/  BRA `(.L_x_1422) ;  /* 0x0000007800f07947 */ /* 0x000fea0003800000 */
.L_x_1420:
[----:B------:R-:W-:-:S08]  /*15030*/  NOP ;  /* 0x0000000000007918 */ /* 0x000fd00000000000 */
[----:B--2---:R-:W0:-:S00]  /*15040*/  USETMAXREG.DEALLOC.CTAPOOL 0x28 ;  /* 0x00000028000079c8 */ /* 0x004e0000080e0500 */
        /* <DEDUP_REMOVED lines=16> */
.L_x_1579:
[----:B------:R-:W-:Y:S01]  /*15150*/  LOP3.LUT R7, R0, 0x1f, RZ, 0xc0, !PT ;  /* 0x0000001f00077812 */ /* 0x000fe200078ec0ff */
[----:B------:R-:W-:Y:S01]  /*15160*/  ULDC UR4, c[0x0][0xd3c] ;  /* 0x00034f0000047ab9 */ /* 0x000fe20000000800 */
[----:B------:R-:W-:Y:S01]  /*15170*/  MOV R9, RZ ;  /* 0x000000ff00097202 */ /* 0x000fe20000000f00 */
        /* <DEDUP_REMOVED lines=37> */
[----:B------:R-:W-:Y:S01]  /*153d0*/  IMAD.MOV.U32 R8, RZ, RZ, R3 ;  /* 0x000000ffff087224 */ /* 0x000fe200078e0003 */
[----:B------:R-:W-:Y:S01]  /*153e0*/  UMOV UR4, URZ ;  /* 0x0000003f00047c82 */ /* 0x000fe20008000000 */
[----:B------:R-:W-:-:S05]  /*153f0*/  ULDC UR5, c[0x0][0xd38] ;  /* 0x00034e0000057ab9 */ /* 0x000fca0000000800 */
.L_x_1583:
[----:B------:R-:W0:Y:S01]  /*15400*/  LDC R2, c[0x0][0xd3c] ;  /* 0x00034f00ff027b82 */ /* 0x000e220000000800 */
[----:B------:R-:W-:Y:S01]  /*15410*/  UIADD3 UR4, UR4, 0x1f, URZ ;  /* 0x0000001f04047890 */ /* 0x000fe2000fffe03f */
[----:B------:R-:W-:Y:S02]  /*15420*/  ULDC UR7, c[0x0][0xd3c] ;  /* 0x00034f0000077ab9 */ /* 0x000fe40000000800 */
[----:B------:R-:W-:-:S03]  /*15430*/  IMAD.U32 R19, RZ, RZ, UR7 ;  /* 0x00000007ff137e24 */ /* 0x000fc6000f8e00ff */
[----:B0-----:R-:W-:-:S13]  /*15440*/  ISETP.LE.AND P6, PT, R2, UR4, PT ;  /* 0x0000000402007c0c */ /* 0x001fda000bfc3270 */
[----:B------:R-:W-:Y:S05]  /*15450*/  @P6 BRA `(.L_x_1582) ;  /* 0x0000000400ac6947 */ /* 0x000fea0003800000 */
[----:B------:R-:W-:Y:S01]  /*15460*/  IADD3 R9, R7, UR4, RZ ;  /* 0x0000000407097c10 */ /* 0x000fe2000fffe0ff */
        /* <DEDUP_REMOVED lines=30> */
.L_x_1581:
[----:B------:R-:W-:Y:S01]  /*15650*/  IADD3 R11, -R3, R8, RZ ;  /* 0x00000008030b7210 */ /* 0x000fe20007ffe1ff */
[----:B------:R-:W-:-:S04]  /*15660*/  IMAD.MOV.U32 R16, RZ, RZ, RZ ;  /* 0x000000ffff107224 */ /* 0x000fc800078e00ff */
        /* <DEDUP_REMOVED lines=16> */
.L_x_1584:
        /* <DEDUP_REMOVED lines=11> */
[----:B------:R-:W-:Y:S01]  /*15820*/  IMAD.MOV.U32 R3, RZ, RZ, R10 ;  /* 0x000000ffff037224 */ /* 0x000fe200078e000a */
[----:B------:R-:W-:Y:S01]  /*15830*/  MOV R10, R12 ;  /* 0x0000000c000a7202 */ /* 0x000fe20000000f00 */
[----:B------:R-:W-:Y:S02]  /*15840*/  VIADD R19, R19, UR4 ;  /* 0x0000000413137c36 */ /* 0x000fe40008000000 */
[----:B------:R-:W-:-:S04]  /*15850*/  IMAD.HI.U32 R2, R2, R3, RZ ;  /* 0x0000000302027227 */ /* 0x000fc800078e00ff */
[----:B------:R-:W-:Y:S01]  /*15860*/  IMAD R3, R2, R10, R3 ;  /* 0x0000000a02037224 */ /* 0x000fe200078e0203 */
[----:B0-----:R-:W0:Y:S04]  /*15870*/  MUFU.RCP R8, R8 ;  /* 0x0000000800087308 */ /* 0x001e280000001000 */
[----:B------:R-:W-:-:S13]  /*15880*/  ISETP.GT.U32.AND P1, PT, R4, R3, PT ;  /* 0x000000030400720c */ /* 0x000fda0003f24070 */
[----:B------:R-:W-:Y:S02]  /*15890*/  @!P1 IMAD.IADD R3, R3, 0x1, -R4 ;  /* 0x0000000103039824 */ /* 0x000fe400078e0a04 */
[----:B0-----:R-:W-:Y:S02]  /*158a0*/  VIADD R10, R8, 0xffffffe ;  /* 0x0ffffffe080a7836 */ /* 0x001fe40000000000 */
[----:B------:R-:W-:Y:S01]  /*158b0*/  @!P1 VIADD R2, R2, 0x1 ;  /* 0x0000000102029836 */ /* 0x000fe20000000000 */
[----:B------:R-:W-:Y:S02]  /*158c0*/  ISETP.GE.U32.AND P0, PT, R3, R4, PT ;  /* 0x000000040300720c */ /* 0x000fe40003f06070 */
[----:B------:R0:W1:Y:S01]  /*158d0*/  F2I.FTZ.U32.TRUNC.NTZ R3, R10 ;  /* 0x0000000a00037305 */ /* 0x000062000021f000 */
[----:B------:R-:W-:Y:S02]  /*158e0*/  LOP3.LUT R4, R17, R6, RZ, 0x3c, !PT ;  /* 0x0000000611047212 */ /* 0x000fe400078e3cff */
[----:B------:R-:W-:-:S02]  /*158f0*/  ISETP.NE.AND P1, PT, R6, RZ, PT ;  /* 0x000000ff0600720c */ /* 0x000fc40003f25270 */
[----:B------:R-:W-:Y:S02]  /*15900*/  ISETP.GE.AND P2, PT, R4, RZ, PT ;  /* 0x000000ff0400720c */ /* 0x000fe40003f46270 */
[----:B0-----:R-:W-:-:S04]  /*15910*/  IABS R10, R9 ;  /* 0x00000009000a7213 */ /* 0x001fc80000000000 */
[----:B------:R-:W-:Y:S02]  /*15920*/  @P0 VIADD R2, R2, 0x1 ;  /* 0x0000000102020836 */ /* 0x000fe40000000000 */
[----:B------:R-:W-:Y:S02]  /*15930*/  IMAD.MOV R10, RZ, RZ, -R10 ;  /* 0x000000ffff0a7224 */ /* 0x000fe400078e0a0a */
[----:B------:R-:W-:Y:S02]  /*15940*/  IMAD.MOV.U32 R8, RZ, RZ, R2 ;  /* 0x000000ffff087224 */ /* 0x000fe400078e0002 */
[----:B-1----:R-:W-:Y:S02]  /*15950*/  IMAD.MOV R2, RZ, RZ, -R3 ;  /* 0x000000ffff027224 */ /* 0x002fe400078e0a03 */
[----:B------:R-:W-:Y:S01]  /*15960*/  @!P2 IMAD.MOV R8, RZ, RZ, -R8 ;  /* 0x000000ffff08a224 */ /* 0x000fe200078e0a08 */
[----:B------:R-:W-:Y:S01]  /*15970*/  @!P1 LOP3.LUT R8, RZ, R6, RZ, 0x33, !PT ;  /* 0x00000006ff089212 */ /* 0x000fe200078e33ff */
[----:B------:R-:W-:Y:S01]  /*15980*/  IMAD R11, R2, R5, RZ ;  /* 0x00000005020b7224 */ /* 0x000fe200078e02ff */
[----:B------:R-:W-:-:S02]  /*15990*/  MOV R2, RZ ;  /* 0x000000ff00027202 */ /* 0x000fc40000000f00 */
[-C--:B------:R-:W-:Y:S01]  /*159a0*/  IABS R4, R8.reuse ;  /* 0x0000000800047213 */ /* 0x080fe20000000000 */
[----:B------:R-:W-:Y:S02]  /*159b0*/  IMAD R6, R6, R8, RZ ;  /* 0x0000000806067224 */ /* 0x000fe400078e02ff */
[----:B------:R-:W-:-:S03]  /*159c0*/  IMAD.HI.U32 R2, R3, R11, R2 ;  /* 0x0000000b03027227 */ /* 0x000fc600078e0002 */
[----:B------:R-:W-:Y:S01]  /*159d0*/  IADD3 R17, R17, -R6, RZ ;  /* 0x8000000611117210 */ /* 0x000fe20007ffe0ff */
[----:B------:R-:W-:Y:S02]  /*159e0*/  IMAD.MOV.U32 R3, RZ, RZ, R4 ;  /* 0x000000ffff037224 */ /* 0x000fe400078e0004 */
[----:B------:R-:W-:Y:S02]  /*159f0*/  IMAD.MOV.U32 R4, RZ, RZ, R10 ;  /* 0x000000ffff047224 */ /* 0x000fe400078e000a */
[----:B------:R-:W-:-:S04]  /*15a00*/  IMAD.HI.U32 R2, R2, R3, RZ ;  /* 0x0000000302027227 */ /* 0x000fc800078e00ff */
[----:B------:R-:W-:Y:S01]  /*15a10*/  IMAD R4, R2, R4, R3 ;  /* 0x0000000402047224 */ /* 0x000fe200078e0203 */
[----:B------:R-:W-:-:S04]  /*15a20*/  LOP3.LUT R3, R8, R9, RZ, 0x3c, !PT ;  /* 0x0000000908037212 */ /* 0x000fc800078e3cff */
[----:B------:R-:W-:Y:S02]  /*15a30*/  ISETP.GT.U32.AND P1, PT, R5, R4, PT ;  /* 0x000000040500720c */ /* 0x000fe40003f24070 */
        /* <DEDUP_REMOVED lines=13> */
.L_x_1582:
[----:B------:R-:W-:Y:S02]  /*15b10*/  IMAD.MOV.U32 R17, RZ, RZ, RZ ;  /* 0x000000ffff117224 */ /* 0x000fe400078e00ff */
[----:B------:R-:W-:Y:S02]  /*15b20*/  IMAD.U32 R16, RZ, RZ, UR6 ;  /* 0x00000006ff107e24 */ /* 0x000fe4000f8e00ff */
[----:B------:R-:W-:-:S07]  /*15b30*/  IMAD.MOV.U32 R18, RZ, RZ, RZ ;  /* 0x000000ffff127224 */ /* 0x000fce00078e00ff */
.L_x_1585:
[----:B------:R-:W-:-:S13]  /*15b40*/  ISETP.NE.AND P0, PT, R7, RZ, PT ;  /* 0x000000ff0700720c */ /* 0x000fda0003f05270 */
[----:B------:R-:W0:Y:S01]  /*15b50*/  @!P0 S2R R3, SR_CgaCtaId ;  /* 0x0000000000038919 */ /* 0x000e220000008800 */
[----:B------:R-:W-:-:S04]  /*15b60*/  @!P0 MOV R2, 0x400 ;  /* 0x0000040000028802 */ /* 0x000fc80000000f00 */
[----:B0-----:R-:W-:-:S05]  /*15b70*/  @!P0 LEA R2, R3, R2, 0x18 ;  /* 0x0000000203028211 */ /* 0x001fca00078ec0ff */
[----:B------:R2:W-:Y:S01]  /*15b80*/  @!P0 STS.128 [R2+0x324d0], R16 ;  /* 0x0324d01002008388 */ /* 0x0005e20000000c00 */
[----:B------:R-:W-:Y:S06]  /*15b90*/  BAR.ARV 0x5, 0x180 ;  /* 0x0146000000007b1d */ /* 0x000fec0000002000 */
.L_x_1580:
[----:B------:R3:W-:Y:S01]  /*15ba0*/  STL [R1+0x40], RZ ;  /* 0x000040ff01007387 */ /* 0x0007e20000100800 */
[----:B------:R-:W-:Y:S01]  /*15bb0*/  ULDC UR4, c[0x0][0xd3c] ;  /* 0x00034f0000047ab9 */ /* 0x000fe20000000800 */
[----:B------:R-:W-:Y:S01]  /*15bc0*/  IMAD.MOV.U32 R26, RZ, RZ, 0x1 ;  /* 0x00000001ff1a7424 */ /* 0x000fe200078e00ff */
[----:B-1----:R-:W-:Y:S01]  /*15bd0*/  ISETP.GE.AND P0, PT, R19, UR4, PT ;  /* 0x0000000413007c0c */ /* 0x002fe2000bf06270 */
[----:B------:R-:W-:-:S12]  /*15be0*/  IMAD.MOV.U32 R24, RZ, RZ, RZ ;  /* 0x000000ffff187224 */ /* 0x000fd800078e00ff */
[----:B---3--:R-:W-:Y:S05]  /*15bf0*/  @P0 BRA `(.L_x_1586) ;  /* 0x0000006c00200947 */ /* 0x008fea0003800000 */
[----:B------:R-:W3:Y:S01]  /*15c00*/  LDL R5, [R1+0x8] ;  /* 0x0000080001057983 */ /* 0x000ee20000100800 */
[C---:B--2---:R-:W-:Y:S01]  /*15c10*/  IMAD.SHL.U32 R2, R0.reuse, 0x8, RZ ;  /* 0x0000000800027824 */ /* 0x044fe200078e00ff */
[----:B------:R-:W-:Y:S01]  /*15c20*/  LOP3.LUT R6, R0, 0x7f, RZ, 0xc0, !PT ;  /* 0x0000007f00067812 */ /* 0x000fe200078ec0ff */
[----:B------:R-:W1:Y:S01]  /*15c30*/  S2UR UR5, SR_CgaCtaId ;  /* 0x00000000000579c3 */ /* 0x000e620000008800 */
[----:B------:R-:W-:Y:S01]  /*15c40*/  UMOV UR4, 0x400 ;  /* 0x0000040000047882 */ /* 0x000fe20000000000 */
[----:B------:R-:W-:Y:S01]  /*15c50*/  BSSY B8, `(.L_x_1586) ;  /* 0x00006c2000087945 */ /* 0x000fe20003800000 */
[----:B0-----:R-:W-:Y:S01]  /*15c60*/  LOP3.LUT R3, R2, 0x1f8, RZ, 0xc0, !PT ;  /* 0x000001f802037812 */ /* 0x001fe200078ec0ff */
[----:B------:R-:W-:Y:S01]  /*15c70*/  IMAD.MOV.U32 R27, RZ, RZ, 0x1 ;  /* 0x00000001ff1b7424 */ /* 0x000fe200078e00ff */
[----:B------:R-:W-:Y:S01]  /*15c80*/  SHF.L.U32 R31, R6, 0x3, RZ ;  /* 0x00000003061f7819 */ /* 0x000fe200000006ff */
[----:B------:R-:W-:Y:S01]  /*15c90*/  IMAD.MOV.U32 R23, RZ, RZ, RZ ;  /* 0x000000ffff177224 */ /* 0x000fe200078e00ff */
[----:B------:R-:W-:Y:S01]  /*15ca0*/  LOP3.LUT R4, R3, 0x38, R0, 0x78, !PT ;  /* 0x0000003803047812 */ /* 0x000fe200078e7800 */
[----:B------:R-:W-:Y:S01]  /*15cb0*/  IMAD.SHL.U32 R0, R0, 0x10, RZ ;  /* 0x0000001000007824 */ /* 0x000fe200078e00ff */
[----:B------:R-:W-:Y:S01]  /*15cc0*/  SHF.R.U32.HI R3, RZ, 0x3, R6 ;  /* 0x00000003ff037819 */ /* 0x000fe20000011606 */
[----:B------:R-:W-:Y:S01]  /*15cd0*/  IMAD.MOV.U32 R24, RZ, RZ, RZ ;  /* 0x000000ffff187224 */ /* 0x000fe200078e00ff */
[----:B------:R-:W-:Y:S01]  /*15ce0*/  LOP3.LUT R31, R4, 0x200, R31, 0xf8, !PT ;  /* 0x00000200041f7812 */ /* 0x000fe200078ef81f */
[----:B------:R-:W-:Y:S01]  /*15cf0*/  IMAD.MOV.U32 R26, RZ, RZ, 0x1 ;  /* 0x00000001ff1a7424 */ /* 0x000fe200078e00ff */
[----:B------:R-:W-:Y:S01]  /*15d00*/  LOP3.LUT R2, R2, 0x38, RZ, 0xc0, !PT ;  /* 0x0000003802027812 */ /* 0x000fe200078ec0ff */
[----:B------:R-:W-:Y:S01]  /*15d10*/  ULDC.64 UR38, c[0x0][0x198] ;  /* 0x0000660000267ab9 */ /* 0x000fe20000000a00 */
[----:B------:R-:W-:Y:S01]  /*15d20*/  LOP3.LUT R0, R3, 0x70, R0, 0xf8, !PT ;  /* 0x0000007003007812 */ /* 0x000fe200078ef800 */
[----:B------:R-:W-:Y:S01]  /*15d30*/  ULDC UR36, c[0x0][0xc] ;  /* 0x0000030000247ab9 */ /* 0x000fe20000000800 */
[----:B------:R-:W-:-:S02]  /*15d40*/  LOP3.LUT R3, R2, 0x80, RZ, 0xfc, !PT ;  /* 0x0000008002037812 */ /* 0x000fc400078efcff */
[----:B------:R-:W-:Y:S01]  /*15d50*/  LOP3.LUT R0, R2, 0xc0, RZ, 0xfc, !PT ;  /* 0x000000c002007812 */ /* 0x000fe200078efcff */
[----:B-1----:R-:W-:-:S06]  /*15d60*/  ULEA UR4, UR5, UR4, 0x18 ;  /* 0x0000000405047291 */ /* 0x002fcc000f8ec03f */
[----:B------:R-:W-:-:S04]  /*15d70*/  IMAD.U32 R22, RZ, RZ, UR4 ;  /* 0x00000004ff167e24 */ /* 0x000fc8000f8e00ff */
[----:B------:R-:W-:Y:S01]  /*15d80*/  IMAD R25, R31, 0x2, R22 ;  /* 0x000000021f197824 */ /* 0x000fe200078e0216 */
[----:B---3--:R-:W-:-:S05]  /*15d90*/  LOP3.LUT R4, R5, 0x2, RZ, 0xfc, !PT ;  /* 0x0000000205047812 */ /* 0x008fca00078efcff */
[----:B------:R0:W-:Y:S04]  /*15da0*/  STL [R1+0x60], R4 ;  /* 0x0000600401007387 */ /* 0x0001e80000100800 */
[----:B------:R1:W-:Y:S01]  /*15db0*/  STL [R1+0x40], RZ ;  /* 0x000040ff01007387 */ /* 0x0003e20000100800 */
[----:B0-----:R-:W-:-:S07]  /*15dc0*/  LOP3.LUT R4, R2, 0x40, RZ, 0xfc, !PT ;  /* 0x0000004002047812 */ /* 0x001fce00078efcff */
.L_x_1693:
[----:B0-----:R-:W0:Y:S02]  /*15dd0*/  LDC.64 R2, c[0x0][0xd88] ;  /* 0x00036200ff027b82 */ /* 0x001e240000000a00 */
[----:B0-----:R-:W-:-:S05]  /*15de0*/  IMAD.WIDE R2, R19, 0x4, R2 ;  /* 0x0000000413027825 */ /* 0x001fca00078e0202 */
[----:B--2---:R-:W2:Y:S01]  /*15df0*/  LDG.E R35, desc[UR60][R2.64] ;  /* 0x0000003c02237981 */ /* 0x004ea2000c1e1900 */
[----:B------:R-:W-:Y:S05]  /*15e00*/  YIELD ;  /* 0x0000000000007946 */ /* 0x000fea0003800000 */
[----:B------:R-:W-:Y:S01]  /*15e10*/  ULDC.64 UR4, c[0x0][0xb20] ;  /* 0x0002c80000047ab9 */ /* 0x000fe20000000a00 */
[----:B------:R-:W-:Y:S01]  /*15e20*/  ULDC.64 UR8, c[0x0][0xb10] ;  /* 0x0002c40000087ab9 */ /* 0x000fe20000000a00 */
[----:B------:R-:W-:Y:S01]  /*15e30*/  ISETP.NE.U32.AND P0, PT, RZ, UR4, PT ;  /* 0x00000004ff007c0c */ /* 0x000fe2000bf05070 */
[----:B------:R-:W-:Y:S01]  /*15e40*/  IMAD.MOV.U32 R33, RZ, RZ, RZ ;  /* 0x000000ffff217224 */ /* 0x000fe200078e00ff */
[----:B------:R-:W-:-:S02]  /*15e50*/  ULDC.64 UR6, c[0x0][0xb08] ;  /* 0x0002c20000067ab9 */ /* 0x000fc40000000a00 */
[----:B------:R-:W-:Y:S02]  /*15e60*/  ISETP.NE.AND.EX P0, PT, RZ, UR5, PT, P0 ;  /* 0x00000005ff007c0c */ /* 0x000fe4000bf05300 */
[----:B------:R-:W-:-:S04]  /*15e70*/  ISETP.NE.U32.AND P2, PT, RZ, UR6, PT ;  /* 0x00000006ff007c0c */ /* 0x000fc8000bf45070 */
[----:B------:R-:W-:Y:S01]  /*15e80*/  ISETP.NE.AND.EX P2, PT, RZ, UR7, PT, P2 ;  /* 0x00000007ff007c0c */ /* 0x000fe2000bf45320 */
[----:B------:R-:W-:Y:S01]  /*15e90*/  IMAD.MOV.U32 R36, RZ, RZ, RZ ;  /* 0x000000ffff247224 */ /* 0x000fe200078e00ff */
[----:B--2---:R-:W-:-:S05]  /*15ea0*/  SHF.R.S32.HI R0, RZ, 0x1f, R35 ;  /* 0x0000001fff007819 */ /* 0x004fca0000011423 */
[C---:B------:R-:W-:Y:S02]  /*15eb0*/  @P0 LEA R2, P1, R35.reuse, UR4, 0x2 ;  /* 0x0000000423020c11 */ /* 0x040fe4000f8210ff */
[C---:B------:R-:W-:Y:S01]  /*15ec0*/  SHF.L.U32 R29, R35.reuse, 0x2, RZ ;  /* 0x00000002231d7819 */ /* 0x040fe200000006ff */
[----:B------:R0:W-:Y:S01]  /*15ed0*/  STL [R1+0x1c], R0 ;  /* 0x00001c0001007387 */ /* 0x0001e20000100800 */
[C-C-:B------:R-:W-:Y:S01]  /*15ee0*/  @P0 LEA.HI.X R3, R35.reuse, UR5, R0.reuse, 0x2, P1 ;  /* 0x0000000523030c11 */ /* 0x140fe200088f1400 */
[----:B------:R-:W-:Y:S01]  /*15ef0*/  ULDC.64 UR4, c[0x0][0xaf8] ;  /* 0x0002be0000047ab9 */ /* 0x000fe20000000a00 */
[----:B------:R-:W-:Y:S02]  /*15f00*/  ISETP.NE.U32.AND P1, PT, RZ, UR8, PT ;  /* 0x00000008ff007c0c */ /* 0x000fe4000bf25070 */
[----:B------:R-:W-:Y:S01]  /*15f10*/  SHF.L.U64.HI R30, R35, 0x2, R0 ;  /* 0x00000002231e7819 */ /* 0x000fe20000010200 */
[----:B------:R2:W5:Y:S01]  /*15f20*/  @P0 LDG.E R33, desc[UR60][R2.64] ;  /* 0x0000003c02210981 */ /* 0x000562000c1e1900 */
[----:B------:R-:W-:-:S02]  /*15f30*/  ISETP.NE.AND.EX P1, PT, RZ, UR9, PT, P1 ;  /* 0x00000009ff007c0c */ /* 0x000fc4000bf25310 */
[----:B------:R-:W-:Y:S01]  /*15f40*/  ISETP.NE.U32.AND P0, PT, RZ, UR4, PT ;  /* 0x00000004ff007c0c */ /* 0x000fe2000bf05070 */
[----:B0-----:R-:W-:Y:S01]  /*15f50*/  IMAD.MOV.U32 R0, RZ, RZ, RZ ;  /* 0x000000ffff007224 */ /* 0x001fe200078e00ff */
[C---:B---3--:R-:W-:Y:S02]  /*15f60*/  IADD3 R4, P4, R29.reuse, UR6, RZ ;  /* 0x000000061d047c10 */ /* 0x048fe4000ff9e0ff */
[----:B------:R-:W-:Y:S02]  /*15f70*/  ISETP.NE.AND.EX P0, PT, RZ, UR5, PT, P0 ;  /* 0x00000005ff007c0c */ /* 0x000fe4000bf05300 */
[C---:B------:R-:W-:Y:S02]  /*15f80*/  IADD3.X R5, R30.reuse, UR7, RZ, P4, !PT ;  /* 0x000000071e057c10 */ /* 0x040fe4000a7fe4ff */
[----:B--2---:R-:W-:Y:S01]  /*15f90*/  IADD3 R2, P3, R29, UR4, RZ ;  /* 0x000000041d027c10 */ /* 0x004fe2000ff7e0ff */
[----:B------:R-:W-:Y:S02]  /*15fa0*/  ULDC UR4, c[0x0][0x288] ;  /* 0x0000a20000047ab9 */ /* 0x000fe40000000800 */
[----:B------:R-:W5:Y:S01]  /*15fb0*/  @P2 LDG.E R0, desc[UR60][R4.64] ;  /* 0x0000003c04002981 */ /* 0x000f62000c1e1900 */
[----:B------:R-:W-:-:S02]  /*15fc0*/  IADD3.X R3, R30, UR5, RZ, P3, !PT ;  /* 0x000000051e037c10 */ /* 0x000fc40009ffe4ff */
[----:B------:R-:W-:Y:S01]  /*15fd0*/  @P1 IADD3 R6, P3, R29, UR8, RZ ;  /* 0x000000081d061c10 */ /* 0x000fe2000ff7e0ff */
[----:B------:R-:W-:Y:S01]  /*15fe0*/  IMAD.U32 R8, RZ, RZ, UR4 ;  /* 0x00000004ff087e24 */ /* 0x000fe2000f8e00ff */
[----:B------:R-:W-:Y:S01]  /*15ff0*/  ULDC.64 UR4, c[0x0][0x418] ;  /* 0x0001060000047ab9 */ /* 0x000fe20000000a00 */
[----:B------:R-:W5:Y:S01]  /*16000*/  @P0 LDG.E R36, desc[UR60][R2.64] ;  /* 0x0000003c02240981 */ /* 0x000f62000c1e1900 */
        /* <DEDUP_REMOVED lines=12> */
[----:B------:R-:W-:Y:S06]  /*160d0*/  @P1 BRA `(.L_x_1587) ;  /* 0x0000000000141947 */ /* 0x000fec0003800000 */
[----:B------:R-:W-:Y:S05]  /*160e0*/  @!P0 BRA `(.L_x_1587) ;  /* 0x0000000000108947 */ /* 0x000fea0003800000 */
[----:B------:R-:W2:Y:S04]  /*160f0*/  LDG.E R7, desc[UR60][R2.64] ;  /* 0x0000003c02077981 */ /* 0x000ea8000c1e1900 */
[----:B------:R-:W2:Y:S02]  /*16100*/  LDG.E R10, desc[UR60][R2.64+0x4] ;  /* 0x0000043c020a7981 */ /* 0x000ea4000c1e1900 */
[----:B--2---:R-:W-:-:S05]  /*16110*/  IMAD.IADD R2, R10, 0x1, -R7 ;  /* 0x000000010a027824 */ /* 0x004fca00078e0a07 */
[----:B------:R0:W-:Y:S02]  /*16120*/  STL [R1+0x14], R2 ;  /* 0x0000140201007387 */ /* 0x0001e40000100800 */
.L_x_1587:
[----:B------:R-:W-:Y:S01]  /*16130*/  ULDC.64 UR4, c[0x0][0xb18] ;  /* 0x0002c60000047ab9 */ /* 0x000fe20000000a00 */
[C---:B------:R-:W-:Y:S01]  /*16140*/  LOP3.LUT R7, R18.reuse, 0xff000000, RZ, 0xc0, !PT ;  /* 0xff00000012077812 */ /* 0x040fe200078ec0ff */
[----:B------:R-:W-:Y:S01]  /*16150*/  IMAD.MOV.U32 R28, RZ, RZ, R35 ;  /* 0x000000ffff1c7224 */ /* 0x000fe200078e0023 */
[----:B------:R-:W-:Y:S02]  /*16160*/  ISETP.NE.U32.AND P0, PT, RZ, UR4, PT ;  /* 0x00000004ff007c0c */ /* 0x000fe4000bf05070 */
[----:B------:R-:W-:Y:S02]  /*16170*/  SHF.R.U32.HI R7, RZ, 0x8, R7 ;  /* 0x00000008ff077819 */ /* 0x000fe40000011607 */
[----:B------:R-:W-:Y:S02]  /*16180*/  ISETP.NE.AND.EX P0, PT, RZ, UR5, PT, P0 ;  /* 0x00000005ff007c0c */ /* 0x000fe4000bf05300 */
[C---:B0-----:R-:W-:Y:S02]  /*16190*/  LOP3.LUT R2, R18.reuse, 0xff0000, RZ, 0xc0, !PT ;  /* 0x00ff000012027812 */ /* 0x041fe400078ec0ff */
[----:B------:R-:W-:-:S02]  /*161a0*/  LOP3.LUT R18, R18, 0xffff, RZ, 0xc0, !PT ;  /* 0x0000ffff12127812 */ /* 0x000fc400078ec0ff */
[----:B------:R-:W-:-:S07]  /*161b0*/  LEA.HI R7, R2, R7, RZ, 0x10 ;  /* 0x0000000702077211 */ /* 0x000fce00078f80ff */
[----:B------:R-:W-:Y:S05]  /*161c0*/  @!P0 BRA `(.L_x_1588) ;  /* 0x0000000000108947 */ /* 0x000fea0003800000 */
[----:B------:R-:W-:-:S04]  /*161d0*/  IADD3 R2, P0, R29, UR4, RZ ;  /* 0x000000041d027c10 */ /* 0x000fc8000ff1e0ff */
[----:B------:R-:W-:-:S05]  /*161e0*/  IADD3.X R3, R30, UR5, RZ, P0, !PT ;  /* 0x000000051e037c10 */ /* 0x000fca00087fe4ff */
[----:B------:R0:W5:Y:S01]  /*161f0*/  LDG.E R8, desc[UR60][R2.64] ;  /* 0x0000003c02087981 */ /* 0x000162000c1e1900 */
[----:B------:R-:W-:Y:S05]  /*16200*/  BRA `(.L_x_1589) ;  /* 0x0000000000247947 */ /* 0x000fea0003800000 */
.L_x_1588:
        /* <DEDUP_REMOVED lines=9> */
.L_x_1589:
[----:B0-----:R-:W2:Y:S04]  /*162a0*/  @P2 LDG.E R2, desc[UR60][R4.64] ;  /* 0x0000003c04022981 */ /* 0x001ea8000c1e1900 */
[----:B------:R0:W2:Y:S01]  /*162b0*/  @P2 LDG.E R4, desc[UR60][R4.64+0x4] ;  /* 0x0000043c04042981 */ /* 0x0000a2000c1e1900 */
[----:B-----5:R-:W-:Y:S01]  /*162c0*/  IMAD.IADD R8, R8, 0x1, -R33 ;  /* 0x0000000108087824 */ /* 0x020fe200078e0a21 */
[----:B------:R-:W-:Y:S01]  /*162d0*/  BSSY B0, `(.L_x_1590) ;  /* 0x000002a000007945 */ /* 0x000fe20003800000 */
[----:B------:R-:W-:Y:S02]  /*162e0*/  LOP3.LUT R32, R7, 0xff, RZ, 0xc0, !PT ;  /* 0x000000ff07207812 */ /* 0x000fe400078ec0ff */
[----:B0-----:R-:W-:Y:S02]  /*162f0*/  SHF.R.U32.HI R5, RZ, 0x10, R7 ;  /* 0x00000010ff057819 */ /* 0x001fe40000011607 */
[----:B--2---:R-:W-:-:S05]  /*16300*/  @P2 IADD3 R6, -R2, R4, RZ ;  /* 0x0000000402062210 */ /* 0x004fca0007ffe1ff */
        /* <DEDUP_REMOVED lines=17> */
[----:B------:R0:W2:Y:S02]  /*16420*/  F2I.FTZ.U32.TRUNC.NTZ R3, R2 ;  /* 0x0000000200037305 */ /* 0x0000a4000021f000 */
[----:B0-----:R-:W-:-:S04]  /*16430*/  LOP3.LUT R2, R9, R7, RZ, 0x3c, !PT ;  /* 0x0000000709027212 */ /* 0x001fc800078e3cff */
[----:B------:R-:W-:Y:S01]  /*16440*/  ISETP.GE.AND P4, PT, R2, RZ, PT ;  /* 0x000000ff0200720c */ /* 0x000fe20003f86270 */
[----:B--2---:R-:W-:-:S04]  /*16450*/  IMAD.MOV R2, RZ, RZ, -R3 ;  /* 0x000000ffff027224 */ /* 0x004fc800078e0a03 */
        /* <DEDUP_REMOVED lines=9> */
[-C--:B------:R-:W-:Y:S01]  /*164f0*/  @!P3 IADD3 R2, R2, -R10.reuse, RZ ;  /* 0x8000000a0202b210 */ /* 0x080fe20007ffe0ff */
[----:B------:R-:W-:Y:S01]  /*16500*/  @!P3 VIADD R11, R11, 0x1 ;  /* 0x000000010b0bb836 */ /* 0x000fe20000000000 */
[----:B------:R-:W-:Y:S02]  /*16510*/  ISETP.NE.AND P3, PT, R7, RZ, PT ;  /* 0x000000ff0700720c */ /* 0x000fe40003f65270 */
[----:B------:R-:W-:-:S13]  /*16520*/  ISETP.GE.U32.AND P0, PT, R2, R10, PT ;  /* 0x0000000a0200720c */ /* 0x000fda0003f06070 */
[----:B------:R-:W-:-:S04]  /*16530*/  @P0 VIADD R11, R11, 0x1 ;  /* 0x000000010b0b0836 */ /* 0x000fc80000000000 */
[----:B------:R-:W-:-:S04]  /*16540*/  IMAD.MOV.U32 R3, RZ, RZ, R11 ;  /* 0x000000ffff037224 */ /* 0x000fc800078e000b */
[----:B------:R-:W-:Y:S01]  /*16550*/  @!P4 IMAD.MOV R3, RZ, RZ, -R3 ;  /* 0x000000ffff03c224 */ /* 0x000fe200078e0a03 */
[----:B------:R-:W-:-:S07]  /*16560*/  @!P3 LOP3.LUT R3, RZ, R7, RZ, 0x33, !PT ;  /* 0x00000007ff03b212 */ /* 0x000fce00078e33ff */
.L_x_1591:
[----:B------:R-:W-:Y:S05]  /*16570*/  BSYNC B0 ;  /* 0x0000000000007941 */ /* 0x000fea0003800000 */
.L_x_1590:
        /* <DEDUP_REMOVED lines=24> */
[----:B------:R0:W2:Y:S02]  /*16700*/  SHFL.IDX PT, R14, R7, RZ, 0x1f ;  /* 0x00001fff070e7589 */ /* 0x0000a400000e0000 */
.L_x_1790:
[----:B--2---:R-:W-:Y:S02]  /*16710*/  ISETP.NE.AND P0, PT, R14, RZ, PT ;  /* 0x000000ff0e00720c */ /* 0x004fe40003f05270 */
[----:B------:R-:W-:-:S11]  /*16720*/  PLOP3.LUT P6, PT, PT, PT, PT, 0x8, 0x0 ;  /* 0x000000000000781c */ /* 0x000fd60003fce170 */
[----:B------:R-:W-:Y:S05]  /*16730*/  @P0 BRA `(.L_x_1595) ;  /* 0x00000000000c0947 */ /* 0x000fea0003800000 */
[----:B------:R-:W-:-:S03]  /*16740*/  UMOV UR4, 0xffffffff ;  /* 0xffffffff00047882 */ /* 0x000fc60000000000 */
[----:B------:R-:W-:Y:S05]  /*16750*/  BRA.DIV UR4, `(.L_x_1596) ;  /* 0x0000007e04a07947 */ /* 0x000fea000b800000 */
[----:B------:R-:W-:-:S13]  /*16760*/  ELECT P6, URZ, PT ;  /* 0x00000000003f782f */ /* 0x000fda00038c0000 */
.L_x_1595:
[----:B0-----:R-:W2:Y:S01]  /*16770*/  LDL R7, [R1+0x40] ;  /* 0x0000400001077983 */ /* 0x001ea20000100800 */
[----:B------:R-:W-:Y:S01]  /*16780*/  BSSY B1, `(.L_x_1597) ;  /* 0x0000008000017945 */ /* 0x000fe20003800000 */
[----:B--2---:R-:W-:-:S05]  /*16790*/  VIADD R7, R7, 0x1 ;  /* 0x0000000107077836 */ /* 0x004fca0000000000 */
[----:B------:R-:W-:-:S04]  /*167a0*/  LEA.HI R8, R7, R7, RZ, 0x1 ;  /* 0x0000000707087211 */ /* 0x000fc800078f08ff */
[----:B------:R-:W-:-:S05]  /*167b0*/  LOP3.LUT R8, R8, 0xfffffffe, RZ, 0xc0, !PT ;  /* 0xfffffffe08087812 */ /* 0x000fca00078ec0ff */
[----:B------:R-:W-:-:S05]  /*167c0*/  IMAD.IADD R7, R7, 0x1, -R8 ;  /* 0x0000000107077824 */ /* 0x000fca00078e0a08 */
[----:B------:R-:W-:-:S04]  /*167d0*/  SHF.L.U32 R7, R7, 0x1f, RZ ;  /* 0x0000001f07077819 */ /* 0x000fc800000006ff */
[----:B------:R-:W0:Y:S02]  /*167e0*/  SYNCS.PHASECHK.TRANS64.TRYWAIT P0, [R22+URZ+0x32420], R7 ;  /* 0x03242007160075a7 */ /* 0x000e24000800017f */
[----:B0-----:R-:W-:Y:S05]  /*167f0*/  @!P0 BRA `(.L_x_1598) ;  /* 0x0000007c00988947 */ /* 0x001fea0003800000 */
.L_x_1793:
[----:B------:R-:W-:Y:S05]  /*16800*/  BSYNC B1 ;  /* 0x0000000000017941 */ /* 0x000fea0003800000 */
.L_x_1597:
[----:B------:R-:W-:Y:S04]  /*16810*/  BSSY B1, `(.L_x_1599) ;  /* 0x000007b000017945 */ /* 0x000fe80003800000 */
[----:B------:R-:W-:Y:S05]  /*16820*/  @!P6 BRA `(.L_x_1600) ;  /* 0x0000000400e4e947 */ /* 0x000fea0003800000 */
[----:B0-----:R-:W-:Y:S01]  /*16830*/  LEA R7, R23, R22, 0x3 ;  /* 0x0000001617077211 */ /* 0x001fe200078e18ff */
[----:B------:R-:W0:Y:S01]  /*16840*/  S2R R9, SR_TID.X ;  /* 0x0000000000097919 */ /* 0x000e220000002100 */
[----:B------:R-:W-:Y:S01]  /*16850*/  SHF.L.U32 R8, R27, 0x1f, RZ ;  /* 0x0000001f1b087819 */ /* 0x000fe200000006ff */
[----:B------:R-:W-:Y:S03]  /*16860*/  BSSY B2, `(.L_x_1601) ;  /* 0x0000005000027945 */ /* 0x000fe60003800000 */
[----:B------:R-:W2:Y:S01]  /*16870*/  SYNCS.PHASECHK.TRANS64.TRYWAIT P0, [R7+URZ+0x324a0], R8 ;  /* 0x0324a008070075a7 */ /* 0x000ea2000800017f */
[----:B0-----:R-:W-:-:S04]  /*16880*/  LOP3.LUT R9, R9, 0x7f, RZ, 0xc0, !PT ;  /* 0x0000007f09097812 */ /* 0x001fc800078ec0ff */
[----:B------:R-:W-:Y:S01]  /*16890*/  ISETP.NE.AND P2, PT, R9, RZ, PT ;  /* 0x000000ff0900720c */ /* 0x000fe20003f45270 */
[----:B--2---:R-:W-:-:S12]  /*168a0*/  @!P0 BRA `(.L_x_1602) ;  /* 0x0000007c00808947 */ /* 0x004fd80003800000 */
.L_x_1794:
[----:B------:R-:W-:Y:S05]  /*168b0*/  BSYNC B2 ;  /* 0x0000000000027941 */ /* 0x000fea0003800000 */
.L_x_1601:
[----:B------:R-:W-:Y:S04]  /*168c0*/  BSSY B2, `(.L_x_1603) ;  /* 0x0000009000027945 */ /* 0x000fe80003800000 */
[----:B------:R-:W-:Y:S05]  /*168d0*/  @P2 BRA `(.L_x_1604) ;  /* 0x00000000001c2947 */ /* 0x000fea0003800000 */
[----:B------:R-:W2:Y:S01]  /*168e0*/  S2R R10, SR_TID.X ;  /* 0x00000000000a7919 */ /* 0x000ea20000002100 */
[----:B------:R-:W-:-:S04]  /*168f0*/  IMAD.MOV.U32 R9, RZ, RZ, 0x3000 ;  /* 0x00003000ff097424 */ /* 0x000fc800078e00ff */
[----:B------:R3:W-:Y:S01]  /*16900*/  SYNCS.ARRIVE.TRANS64 RZ, [R7+URZ+0x32490], R9 ;  /* 0x0324900907ff79a7 */ /* 0x0007e2000800003f */
[----:B--2---:R-:W-:-:S04]  /*16910*/  LOP3.LUT R10, R10, 0x1f, RZ, 0xc0, !PT ;  /* 0x0000001f0a0a7812 */ /* 0x004fc800078ec0ff */
[----:B------:R-:W-:-:S13]  /*16920*/  ISETP.NE.AND P0, PT, R10, RZ, PT ;  /* 0x000000ff0a00720c */ /* 0x000fda0003f05270 */
[----:B---3--:R-:W-:Y:S05]  /*16930*/  @!P0 BRA `(.L_x_1604) ;  /* 0x0000000000048947 */ /* 0x008fea0003800000 */
[----:B------:R-:W-:Y:S01]  /*16940*/  BPT.TRAP 0x1 ;  /* 0x000000040000795c */ /* 0x000fe20000300000 */
.L_x_1604:
[----:B------:R-:W-:Y:S05]  /*16950*/  BSYNC B2 ;  /* 0x0000000000027941 */ /* 0x000fea0003800000 */
.L_x_1603:
        /* <DEDUP_REMOVED lines=12> */
.L_x_1605:
        /* <DEDUP_REMOVED lines=9> */
[----:B--2---:R-:W-:Y:S05]  /*16ab0*/  @P0 BRA.U.ANY `(.L_x_1605) ;  /* 0xfffffffd00d80947 */ /* 0x004fea000393ffff */
[----:B------:R-:W2:Y:S01]  /*16ac0*/  SYNCS.PHASECHK.TRANS64.TRYWAIT P0, [R7+URZ+0x324c0], R8 ;  /* 0x0324c008070075a7 */ /* 0x000ea2000800017f */
[----:B------:R-:W-:Y:S04]  /*16ad0*/  BSSY B2, `(.L_x_1606) ;  /* 0x0000002000027945 */ /* 0x000fe80003800000 */
[----:B--2---:R-:W-:Y:S05]  /*16ae0*/  @!P0 BRA `(.L_x_1607) ;  /* 0x0000007c00048947 */ /* 0x004fea0003800000 */
.L_x_1795:
[----:B------:R-:W-:Y:S05]  /*16af0*/  BSYNC B2 ;  /* 0x0000000000027941 */ /* 0x000fea0003800000 */
.L_x_1606:
[----:B------:R-:W-:Y:S01]  /*16b00*/  BSSY B2, `(.L_x_1608) ;  /* 0x000000b000027945 */ /* 0x000fe20003800000 */
[----:B------:R-:W-:Y:S02]  /*16b10*/  IMAD.MOV.U32 R12, RZ, RZ, 0x0 ;  /* 0x00000000ff0c7424 */ /* 0x000fe400078e00ff */
[----:B------:R-:W-:Y:S01]  /*16b20*/  IMAD.MOV.U32 R13, RZ, RZ, 0x12f00000 ;  /* 0x12f00000ff0d7424 */ /* 0x000fe200078e00ff */
[----:B------:R-:W-:Y:S06]  /*16b30*/  @P2 BRA `(.L_x_1609) ;  /* 0x00000000001c2947 */ /* 0x000fec0003800000 */
[----:B------:R-:W3:Y:S01]  /*16b40*/  S2R R10, SR_TID.X ;  /* 0x00000000000a7919 */ /* 0x000ee20000002100 */
[----:B0-2---:R-:W-:-:S04]  /*16b50*/  IMAD.MOV.U32 R8, RZ, RZ, 0xc000 ;  /* 0x0000c000ff087424 */ /* 0x005fc800078e00ff */
[----:B------:R4:W-:Y:S01]  /*16b60*/  SYNCS.ARRIVE.TRANS64 RZ, [R7+URZ+0x324b0], R8 ;  /* 0x0324b00807ff79a7 */ /* 0x0009e2000800003f */
[----:B---3--:R-:W-:-:S04]  /*16b70*/  LOP3.LUT R10, R10, 0x1f, RZ, 0xc0, !PT ;  /* 0x0000001f0a0a7812 */ /* 0x008fc800078ec0ff */
[----:B------:R-:W-:-:S13]  /*16b80*/  ISETP.NE.AND P0, PT, R10, RZ, PT ;  /* 0x000000ff0a00720c */ /* 0x000fda0003f05270 */
[----:B----4-:R-:W-:Y:S05]  /*16b90*/  @!P0 BRA `(.L_x_1609) ;  /* 0x0000000000048947 */ /* 0x010fea0003800000 */
[----:B------:R-:W-:Y:S01]  /*16ba0*/  BPT.TRAP 0x1 ;  /* 0x000000040000795c */ /* 0x000fe20000300000 */
.L_x_1609:
[----:B------:R-:W-:Y:S05]  /*16bb0*/  BSYNC B2 ;  /* 0x0000000000027941 */ /* 0x000fea0003800000 */
.L_x_1608:
[----:B------:R-:W-:Y:S01]  /*16bc0*/  R2UR UR10, R14 ;  /* 0x000000000e0a72ca */ /* 0x000fe200000e0000 */
[----:B0-2---:R-:W-:Y:S01]  /*16bd0*/  IMAD R8, R23, 0xc000, R22 ;  /* 0x0000c00017087824 */ /* 0x005fe200078e0216 */
[----:B------:R-:W-:Y:S01]  /*16be0*/  R2UR UR6, R12 ;  /* 0x000000000c0672ca */ /* 0x000fe200000e0000 */
[----:B------:R-:W-:Y:S01]  /*16bf0*/  UIADD3 UR4, UP0, UR38, 0x670, URZ ;  /* 0x0000067026047890 */ /* 0x000fe2000ff1e03f */
[----:B------:R-:W-:Y:S01]  /*16c00*/  R2UR UR7, R13 ;  /* 0x000000000d0772ca */ /* 0x000fe200000e0000 */
[----:B------:R-:W-:Y:S01]  /*16c10*/  VIADD R10, R8, 0x400 ;  /* 0x00000400080a7836 */ /* 0x000fe20000000000 */
[----:B------:R-:W-:Y:S01]  /*16c20*/  PLOP3.LUT P0, PT, PT, PT, PT, 0x80, 0x0 ;  /* 0x000000000000781c */ /* 0x000fe20003f0f070 */
[----:B------:R-:W-:Y:S01]  /*16c30*/  UIADD3.X UR5, URZ, UR39, URZ, UP0, !UPT ;  /* 0x000000273f057290 */ /* 0x000fe200087fe43f */
[----:B------:R-:W-:-:S11]  /*16c40*/  IADD3 R7, R7, 0x324b0, RZ ;  /* 0x000324b007077810 */ /* 0x000fd60007ffe0ff */
.L_x_1610:
        /* <DEDUP_REMOVED lines=15> */
.L_x_1611:
        /* <DEDUP_REMOVED lines=15> */
.L_x_1612:
        /* <DEDUP_REMOVED lines=15> */
.L_x_1613:
        /* <DEDUP_REMOVED lines=10> */
.L_x_1600:
[----:B------:R-:W-:Y:S05]  /*16fc0*/  BSYNC B1 ;  /* 0x0000000000017941 */ /* 0x000fea0003800000 */
.L_x_1599:
        /* <DEDUP_REMOVED lines=9> */
.L_x_1629:
[----:B------:R-:W-:Y:S05]  /*17060*/  YIELD ;  /* 0x0000000000007946 */ /* 0x000fea0003800000 */
[----:B------:R-:W-:Y:S04]  /*17070*/  BSSY B1, `(.L_x_1614) ;  /* 0x000007a000017945 */ /* 0x000fe80003800000 */
[----:B------:R-:W-:Y:S05]  /*17080*/  @!P6 BRA `(.L_x_1615) ;  /* 0x0000000400e0e947 */ /* 0x000fea0003800000 */
[----:B------:R-:W-:Y:S01]  /*17090*/  IMAD R6, R23, 0x8, R22 ;  /* 0x0000000817067824 */ /* 0x000fe200078e0216 */
[----:B0-----:R-:W-:Y:S01]  /*170a0*/  SHF.L.U32 R7, R27, 0x1f, RZ ;  /* 0x0000001f1b077819 */ /* 0x001fe200000006ff */
[----:B------:R-:W0:Y:S01]  /*170b0*/  S2R R8, SR_TID.X ;  /* 0x0000000000087919 */ /* 0x000e220000002100 */
[----:B------:R-:W-:Y:S02]  /*170c0*/  BSSY B2, `(.L_x_1616) ;  /* 0x0000005000027945 */ /* 0x000fe40003800000 */
[----:B------:R-:W2:Y:S01]  /*170d0*/  SYNCS.PHASECHK.TRANS64.TRYWAIT P2, [R6+URZ+0x324a0], R7 ;  /* 0x0324a007060075a7 */ /* 0x000ea2000804017f */
[----:B0-----:R-:W-:-:S04]  /*170e0*/  LOP3.LUT R8, R8, 0x7f, RZ, 0xc0, !PT ;  /* 0x0000007f08087812 */ /* 0x001fc800078ec0ff */
[----:B------:R-:W-:Y:S01]  /*170f0*/  ISETP.NE.AND P3, PT, R8, RZ, PT ;  /* 0x000000ff0800720c */ /* 0x000fe20003f65270 */
[----:B--2---:R-:W-:-:S12]  /*17100*/  @!P2 BRA `(.L_x_1617) ;  /* 0x000000740090a947 */ /* 0x004fd80003800000 */
.L_x_1796:
[----:B------:R-:W-:Y:S05]  /*17110*/  BSYNC B2 ;  /* 0x0000000000027941 */ /* 0x000fea0003800000 */
.L_x_1616:
        /* <DEDUP_REMOVED lines=9> */
.L_x_1619:
[----:B------:R-:W-:Y:S05]  /*171b0*/  BSYNC B2 ;  /* 0x0000000000027941 */ /* 0x000fea0003800000 */
.L_x_1618:
[----:B------:R-:W-:Y:S01]  /*171c0*/  MOV R14, RZ ;  /* 0x000000ff000e7202 */ /* 0x000fe20000000f00 */
[----:B------:R-:W-:Y:S01]  /*171d0*/  IMAD R10, R23, 0x3000, R22 ;  /* 0x00003000170a7824 */ /* 0x000fe200078e0216 */
[----:B------:R-:W-:Y:S01]  /*171e0*/  UIADD3 UR4, UP0, UR38, 0x570, URZ ;  /* 0x0000057026047890 */ /* 0x000fe2000ff1e03f */
        /* <DEDUP_REMOVED lines=8> */
.L_x_1620:
        /* <DEDUP_REMOVED lines=13> */
.L_x_1797:
[----:B------:R-:W-:Y:S05]  /*17340*/  BSYNC B2 ;  /* 0x0000000000027941 */ /* 0x000fea0003800000 */
.L_x_1621:
        /* <DEDUP_REMOVED lines=11> */
.L_x_1624:
[----:B------:R-:W-:Y:S05]  /*17400*/  BSYNC B2 ;  /* 0x0000000000027941 */ /* 0x000fea0003800000 */
.L_x_1623:
[----:B------:R-:W-:Y:S01]  /*17410*/  R2UR UR10, R14 ;  /* 0x000000000e0a72ca */ /* 0x000fe200000e0000 */
[----:B0-2---:R-:W-:Y:S01]  /*17420*/  IMAD R7, R23, 0xc000, R22 ;  /* 0x0000c00017077824 */ /* 0x005fe200078e0216 */
[----:B------:R-:W-:Y:S01]  /*17430*/  R2UR UR6, R12 ;  /* 0x000000000c0672ca */ /* 0x000fe200000e0000 */
[----:B------:R-:W-:Y:S01]  /*17440*/  UIADD3 UR4, UP0, UR38, 0x670, URZ ;  /* 0x0000067026047890 */ /* 0x000fe2000ff1e03f */
[----:B------:R-:W-:Y:S01]  /*17450*/  R2UR UR7, R13 ;  /* 0x000000000d0772ca */ /* 0x000fe200000e0000 */
[----:B------:R-:W-:Y:S01]  /*17460*/  VIADD R6, R6, 0x324b0 ;  /* 0x000324b006067836 */ /* 0x000fe20000000000 */
[----:B------:R-:W-:Y:S01]  /*17470*/  PLOP3.LUT P2, PT, PT, PT, PT, 0x80, 0x0 ;  /* 0x000000000000781c */ /* 0x000fe20003f4f070 */
[----:B------:R-:W-:Y:S01]  /*17480*/  VIADD R10, R7, 0x400 ;  /* 0x00000400070a7836 */ /* 0x000fe20000000000 */
[----:B------:R-:W-:-:S12]  /*17490*/  UIADD3.X UR5, URZ, UR39, URZ, UP0, !UPT ;  /* 0x000000273f057290 */ /* 0x000fd800087fe43f */
.L_x_1625:
        /* <DEDUP_REMOVED lines=15> */
.L_x_1626:
        /* <DEDUP_REMOVED lines=11> */
[----:B------:R-:W-:Y:S01]  /*17640*/  UMOV UR10, 0x80 ;  /* 0x00000080000a7882 */ /* 0x000fe20000000000 */
[----:B------:R-:W-:Y:S02]  /*17650*/  R2UR UR7, R13 ;  /* 0x000000000d0772ca */ /* 0x000fe400000e0000 */
[----:B------:R-:W-:Y:S02]  /*17660*/  PLOP3.LUT P2, PT, PT, PT, PT, 0x80, 0x0 ;  /* 0x000000000000781c */ /* 0x000fe40003f4f070 */
[----:B------:R-:W-:-:S11]  /*17670*/  IADD3 R10, R7, 0x6400, RZ ;  /* 0x00006400070a7810 */ /* 0x000fd60007ffe0ff */
.L_x_1627:
        /* <DEDUP_REMOVED lines=15> */
.L_x_1628:
        /* <DEDUP_REMOVED lines=10> */
.L_x_1615:
[----:B------:R-:W-:Y:S05]  /*17810*/  BSYNC B1 ;  /* 0x0000000000017941 */ /* 0x000fea0003800000 */
.L_x_1614:
        /* <DEDUP_REMOVED lines=8> */
.L_x_1593:
[----:B------:R-:W-:Y:S05]  /*178a0*/  BSYNC B0 ;  /* 0x0000000000007941 */ /* 0x000fea0003800000 */
.L_x_1592:
[----:B------:R-:W-:Y:S05]  /*178b0*/  @!P0 WARPSYNC.ALL ;  /* 0x0000000000008948 */ /* 0x000fea0003800000 */
[----:B------:R-:W-:Y:S01]  /*178c0*/  @!P0 BAR.SYNC.DEFER_BLOCKING 0xc, 0x180 ;  /* 0x0306000000008b1d */ /* 0x000fe20000010000 */
[----:B------:R-:W-:-:S05]  /*178d0*/  IMAD.MOV.U32 R0, RZ, RZ, RZ ;  /* 0x000000ffff007224 */ /* 0x000fca00078e00ff */
[----:B------:R-:W-:Y:S04]  /*178e0*/  BSSY B0, `(.L_x_1630) ;  /* 0x000001e000007945 */ /* 0x000fe80003800000 */
[----:B------:R-:W-:Y:S05]  /*178f0*/  @!P1 BRA `(.L_x_1631) ;  /* 0x0000000000709947 */ /* 0x000fea0003800000 */
[----:B------:R-:W-:-:S13]  /*17900*/  ISETP.NE.AND P0, PT, R5, RZ, PT ;  /* 0x000000ff0500720c */ /* 0x000fda0003f05270 */
[----:B------:R-:W2:Y:S02]  /*17910*/  @!P0 LDC R5, c[0x0][0xae8] ;  /* 0x0002ba00ff058b82 */ /* 0x000ea40000000800 */
[-C--:B--2---:R-:W-:Y:S02]  /*17920*/  IABS R0, R5.reuse ;  /* 0x0000000500007213 */ /* 0x084fe40000000000 */
[----:B0-----:R-:W-:Y:S02]  /*17930*/  IABS R7, R5 ;  /* 0x0000000500077213 */ /* 0x001fe40000000000 */
[----:B------:R-:W0:Y:S03]  /*17940*/  I2F.RP R2, R0 ;  /* 0x0000000000027306 */ /* 0x000e260000209400 */
[----:B------:R-:W-:-:S05]  /*17950*/  IMAD.MOV R7, RZ, RZ, -R7 ;  /* 0x000000ffff077224 */ /* 0x000fca00078e0a07 */
[----:B0-----:R-:W0:Y:S02]  /*17960*/  MUFU.RCP R2, R2 ;  /* 0x0000000200027308 */ /* 0x001e240000001000 */
[----:B0-----:R-:W-:-:S06]  /*17970*/  VIADD R2, R2, 0xffffffe ;  /* 0x0ffffffe02027836 */ /* 0x001fcc0000000000 */
[----:B------:R-:W0:Y:S02]  /*17980*/  F2I.FTZ.U32.TRUNC.NTZ R3, R2 ;  /* 0x0000000200037305 */ /* 0x000e24000021f000 */
[----:B0-----:R-:W-:-:S04]  /*17990*/  IMAD.MOV R2, RZ, RZ, -R3 ;  /* 0x000000ffff027224 */ /* 0x001fc800078e0a03 */
[----:B------:R-:W-:Y:S02]  /*179a0*/  IMAD R6, R2, R0, RZ ;  /* 0x0000000002067224 */ /* 0x000fe400078e02ff */
[----:B------:R-:W-:-:S04]  /*179b0*/  IMAD.MOV.U32 R2, RZ, RZ, RZ ;  /* 0x000000ffff027224 */ /* 0x000fc800078e00ff */
        /* <DEDUP_REMOVED lines=16> */
.L_x_1631:
[----:B------:R-:W-:Y:S05]  /*17ac0*/  BSYNC B0 ;  /* 0x0000000000007941 */ /* 0x000fea0003800000 */
.L_x_1630:
[-C--:B------:R-:W-:Y:S01]  /*17ad0*/  IMAD R32, R32, R0.reuse, RZ ;  /* 0x0000000020207224 */ /* 0x080fe200078e02ff */
[----:B------:R-:W-:Y:S04]  /*17ae0*/  BSSY B7, `(.L_x_1632) ;  /* 0x0000415000077945 */ /* 0x000fe80003800000 */
[----:B------:R-:W-:-:S04]  /*17af0*/  VIADDMNMX R2, R32, R0, R4, PT ;  /* 0x0000000020027246 */ /* 0x000fc80003800104 */
[----:B------:R-:W-:Y:S01]  /*17b00*/  ISETP.GT.AND P0, PT, R2, R32, PT ;  /* 0x000000200200720c */ /* 0x000fe20003f04270 */
[----:B------:R2:W-:-:S12]  /*17b10*/  STL [R1+0x44], R2 ;  /* 0x0000440201007387 */ /* 0x0005d80000100800 */
[----:B--2---:R-:W-:Y:S05]  /*17b20*/  @P0 BRA `(.L_x_1633) ;  /* 0x0000000000440947 */ /* 0x004fea0003800000 */
[----:B------:R-:W2:Y:S02]  /*17b30*/  S2R R2, SR_TID.X ;  /* 0x0000000000027919 */ /* 0x000ea40000002100 */
        /* <DEDUP_REMOVED lines=12> */
[----:B0-----:R-:W0:Y:S01]  /*17c00*/  POPC R7, R4 ;  /* 0x0000000400077309 */ /* 0x001e220000000000 */
[----:B--2---:R-:W0:Y:S02]  /*17c10*/  SHFL.IDX PT, R0, R3, R0, 0x1f ;  /* 0x00001f0003007589 */ /* 0x004e2400000e0000 */
[----:B0-----:R-:W-:Y:S01]  /*17c20*/  IADD3 R16, R0, UR36, R7 ;  /* 0x0000002400107c10 */ /* 0x001fe2000fffe007 */
[----:B------:R-:W-:Y:S06]  /*17c30*/  BRA `(.L_x_1634) ;  /* 0x0000003c00fc7947 */ /* 0x000fec0003800000 */
.L_x_1633:
        /* <DEDUP_REMOVED lines=9> */
[----:B0-----:R-:W-:Y:S01]  /*17cd0*/  MOV R7, UR9 ;  /* 0x0000000900077c02 */ /* 0x001fe20008000f00 */
        /* <DEDUP_REMOVED lines=9> */
[----:B01----:R-:W-:Y:S05]  /*17d70*/  CALL.ABS.NOINC R2 ;  /* 0x0000000002007343 */ /* 0x003fea0003c00000 */
.L_x_1636:
[----:B------:R-:W-:Y:S05]  /*17d80*/  BSYNC B6 ;  /* 0x0000000000067941 */ /* 0x000fea0003800000 */
.L_x_1635:
        /* <DEDUP_REMOVED lines=8> */
[----:B------:R2:W3:Y:S01]  /*17e10*/  LDC.64 R2, c[0x4][R34] ;  /* 0x0100000022027b82 */ /* 0x0004e20000000a00 */
[----:B------:R-:W-:Y:S01]  /*17e20*/  IMAD.U32 R4, RZ, RZ, UR6 ;  /* 0x00000006ff047e24 */ /* 0x000fe2000f8e00ff */
[----:B------:R-:W-:Y:S01]  /*17e30*/  MOV R6, UR8 ;  /* 0x0000000800067c02 */ /* 0x000fe20008000f00 */
[----:B------:R-:W-:Y:S02]  /*17e40*/  IMAD.U32 R5, RZ, RZ, UR7 ;  /* 0x00000007ff057e24 */ /* 0x000fe4000f8e00ff */
[----:B0-----:R-:W-:Y:S02]  /*17e50*/  IMAD.U32 R7, RZ, RZ, UR9 ;  /* 0x00000009ff077e24 */ /* 0x001fe4000f8e00ff */
[----:B------:R-:W-:-:S02]  /*17e60*/  IMAD.U32 R10, RZ, RZ, UR4 ;  /* 0x00000004ff0a7e24 */ /* 0x000fc4000f8e00ff */
[----:B------:R-:W-:Y:S02]  /*17e70*/  IMAD.U32 R11, RZ, RZ, UR5 ;  /* 0x00000005ff0b7e24 */ /* 0x000fe4000f8e00ff */
[----:B------:R-:W-:Y:S02]  /*17e80*/  IMAD.MOV.U32 R8, RZ, RZ, 0x70 ;  /* 0x00000070ff087424 */ /* 0x000fe400078e00ff */
[----:B------:R-:W-:Y:S02]  /*17e90*/  IMAD.MOV.U32 R12, RZ, RZ, 0x1 ;  /* 0x00000001ff0c7424 */ /* 0x000fe400078e00ff */
[----:B--2---:R-:W-:-:S07]  /*17ea0*/  IMAD.MOV.U32 R13, RZ, RZ, RZ ;  /* 0x000000ffff0d7224 */ /* 0x004fce00078e00ff */
[----:B------:R-:W-:-:S07]  /*17eb0*/  LEPC R20, `(.L_x_1639) ;  /* 0x000000001014794e */ /* 0x000fce0000000000 */
[----:B-1-3--:R-:W-:Y:S05]  /*17ec0*/  CALL.ABS.NOINC R2 ;  /* 0x0000000002007343 */ /* 0x00afea0003c00000 */
.L_x_1639:
        /* <DEDUP_REMOVED lines=15> */
.L_x_1638:
[----:B------:R-:W-:Y:S05]  /*17fc0*/  BSYNC B6 ;  /* 0x0000000000067941 */ /* 0x000fea0003800000 */
.L_x_1637:
[----:B------:R-:W2:Y:S01]  /*17fd0*/  LDL R34, [R1+0x44] ;  /* 0x0000440001227983 */ /* 0x000ea20000100800 */
[----:B------:R-:W-:Y:S01]  /*17fe0*/  ULDC.64 UR4, c[0x0][0xaf0] ;  /* 0x0002bc0000047ab9 */ /* 0x000fe20000000a00 */
[----:B------:R-:W3:Y:S02]  /*17ff0*/  LDC R9, c[0x0][0x430] ;  /* 0x00010c00ff097b82 */ /* 0x000ee40000000800 */
[----:B------:R-:W4:Y:S04]  /*18000*/  LDL R10, [R1+0x60] ;  /* 0x00006000010a7983 */ /* 0x000f280000100800 */
[----:B------:R-:W4:Y:S04]  /*18010*/  LDL.LU R21, [R1] ;  /* 0x0000000001157983 */ /* 0x000f280000300800 */
[----:B------:R-:W4:Y:S01]  /*18020*/  LDL R20, [R1+0x10] ;  /* 0x0000100001147983 */ /* 0x000f220000100800 */
[----:B------:R-:W-:Y:S01]  /*18030*/  ISETP.NE.U32.AND P0, PT, RZ, UR4, PT ;  /* 0x00000004ff007c0c */ /* 0x000fe2000bf05070 */
[----:B------:R-:W0:Y:S03]  /*18040*/  S2R R0, SR_TID.X ;  /* 0x0000000000007919 */ /* 0x000e260000002100 */
[----:B------:R-:W-:-:S13]  /*18050*/  ISETP.NE.AND.EX P0, PT, RZ, UR5, PT, P0 ;  /* 0x00000005ff007c0c */ /* 0x000fda000bf05300 */
[----:B------:R-:W-:Y:S01]  /*18060*/  @P0 IADD3 R2, P1, R29, UR4, RZ ;  /* 0x000000041d020c10 */ /* 0x000fe2000ff3e0ff */
[----:B------:R-:W1:Y:S01]  /*18070*/  S2R R11, SR_TID.X ;  /* 0x00000000000b7919 */ /* 0x000e620000002100 */
[----:B------:R-:W-:Y:S01]  /*18080*/  IMAD.MOV.U32 R37, RZ, RZ, RZ ;  /* 0x000000ffff257224 */ /* 0x000fe200078e00ff */
[----:B------:R-:W-:Y:S01]  /*18090*/  ULDC UR4, c[0x0][0x320] ;  /* 0x0000c80000047ab9 */ /* 0x000fe20000000800 */
[----:B------:R-:W-:-:S05]  /*180a0*/  @P0 IADD3.X R3, R30, UR5, RZ, P1, !PT ;  /* 0x000000051e030c10 */ /* 0x000fca0008ffe4ff */
[----:B------:R4:W4:Y:S01]  /*180b0*/  @P0 LDG.E R28, desc[UR60][R2.64] ;  /* 0x0000003c021c0981 */ /* 0x000922000c1e1900 */
[----:B0-----:R-:W-:-:S04]  /*180c0*/  LOP3.LUT R0, R0, 0x7f, RZ, 0xc0, !PT ;  /* 0x0000007f00007812 */ /* 0x001fc800078ec0ff */
[----:B------:R-:W-:Y:S02]  /*180d0*/  SHF.R.U32.HI R0, RZ, 0x3, R0 ;  /* 0x00000003ff007819 */ /* 0x000fe40000011600 */
[----:B---3--:R-:W-:Y:S01]  /*180e0*/  ISETP.NE.AND P1, PT, R9, 0x1, PT ;  /* 0x000000010900780c */ /* 0x008fe20003f25270 */
[----:B-1----:R-:W-:-:S12]  /*180f0*/  IMAD.SHL.U32 R11, R11, 0x10, RZ ;  /* 0x000000100b0b7824 */ /* 0x002fd800078e00ff */
[----:B------:R-:W0:Y:S01]  /*18100*/  @P1 LDC R5, c[0x0][0x434] ;  /* 0x00010d00ff051b82 */ /* 0x000e220000000800 */
[----:B------:R-:W-:-:S07]  /*18110*/  LOP3.LUT R11, R0, 0x70, R11, 0xf8, !PT ;  /* 0x00000070000b7812 */ /* 0x000fce00078ef80b */
[----:B------:R-:W1:Y:S01]  /*18120*/  @P1 LDC R4, c[0x0][0x438] ;  /* 0x00010e00ff041b82 */ /* 0x000e620000000800 */
[----:B------:R-:W-:Y:S01]  /*18130*/  UMOV UR5, 0xffffffff ;  /* 0xffffffff00057882 */ /* 0x000fe20000000000 */
[----:B--2---:R-:W-:-:S04]  /*18140*/  VIADD R0, R34, 0xffffffff ;  /* 0xffffffff22007836 */ /* 0x004fc80000000000 */
[----:B------:R-:W-:-:S05]  /*18150*/  IMAD R6, R0, 0x60, R11 ;  /* 0x0000006000067824 */ /* 0x000fca00078e020b */
[----:B----4-:R-:W-:-:S04]  /*18160*/  ISETP.GE.AND P0, PT, R6, R20, PT ;  /* 0x000000140600720c */ /* 0x010fc80003f06270 */
[----:B------:R-:W-:Y:S02]  /*18170*/  ISETP.GT.U32.OR P0, PT, R11, 0x5f, P0 ;  /* 0x0000005f0b00780c */ /* 0x000fe40000704470 */
[----:B------:R-:W-:-:S11]  /*18180*/  IADD3 R6, R6, R33, RZ ;  /* 0x0000002106067210 */ /* 0x000fd60007ffe0ff */
[----:B------:R-:W2:Y:S01]  /*18190*/  @!P0 LDC.64 R2, c[0x0][0x428] ;  /* 0x00010a00ff028b82 */ /* 0x000ea20000000a00 */
[----:B0-----:R-:W-:-:S04]  /*181a0*/  @P1 IMAD.HI.U32 R5, R6, R5, RZ ;  /* 0x0000000506051227 */ /* 0x001fc800078e00ff */
[----:B------:R-:W-:Y:S01]  /*181b0*/  IMAD.MOV.U32 R7, RZ, RZ, R6 ;  /* 0x000000ffff077224 */ /* 0x000fe200078e0006 */
[----:B-1----:R-:W-:Y:S02]  /*181c0*/  @P1 SHF.R.U32.HI R7, RZ, R4, R5 ;  /* 0x00000004ff071219 */ /* 0x002fe40000011605 */
[----:B------:R-:W-:-:S03]  /*181d0*/  SHF.R.S32.HI R34, RZ, 0x1f, R28 ;  /* 0x0000001fff227819 */ /* 0x000fc6000001141c */
[--C-:B------:R-:W-:Y:S01]  /*181e0*/  @!P0 IMAD.MOV.U32 R4, RZ, RZ, R7.reuse ;  /* 0x000000ffff048224 */ /* 0x100fe200078e0007 */
[----:B------:R-:W-:Y:S01]  /*181f0*/  @!P0 SHF.R.S32.HI R5, RZ, 0x1f, R7 ;  /* 0x0000001fff058819 */ /* 0x000fe20000011407 */
[-C--:B--2---:R-:W-:Y:S02]  /*18200*/  @!P0 IMAD R8, R34, R2.reuse, RZ ;  /* 0x0000000222088224 */ /* 0x084fe400078e02ff */
        /* <DEDUP_REMOVED lines=14> */
[----:B-1----:R-:W-:Y:S02]  /*182f0*/  IMAD.SHL.U32 R10, R10, 0x8, RZ ;  /* 0x000000080a0a7824 */ /* 0x002fe400078e00ff */
[----:B--2---:R-:W-:-:S03]  /*18300*/  IMAD.SHL.U32 R11, R11, 0x8, RZ ;  /* 0x000000080b0b7824 */ /* 0x004fc600078e00ff */
        /* <DEDUP_REMOVED lines=14> */
[----:B------:R-:W-:Y:S01]  /*183f0*/  LOP3.LUT R21, R21, 0xfffffffb, RZ, 0xc0, !PT ;  /* 0xfffffffb15157812 */ /* 0x000fe200078ec0ff */
[----:B0-----:R-:W-:-:S03]  /*18400*/  IMAD.MOV R2, RZ, RZ, -R7 ;  /* 0x000000ffff027224 */ /* 0x001fc600078e0a07 */
[----:B------:R-:W-:Y:S01]  /*18410*/  LOP3.LUT R21, R21, 0xfffffff7, RZ, 0xc0, !PT ;  /* 0xfffffff715157812 */ /* 0x000fe200078ec0ff */
[----:B------:R-:W-:-:S03]  /*18420*/  IMAD R2, R9, R2, R6 ;  /* 0x0000000209027224 */ /* 0x000fc600078e0206 */
[----:B------:R-:W-:-:S04]  /*18430*/  @P3 LOP3.LUT R21, R21, 0x8, RZ, 0xfc, !PT ;  /* 0x0000000815153812 */ /* 0x000fc800078efcff */
[----:B------:R-:W-:Y:S01]  /*18440*/  @P2 LOP3.LUT R21, R21, 0x4, RZ, 0xfc, !PT ;  /* 0x0000000415152812 */ /* 0x000fe200078efcff */
[----:B------:R0:W-:Y:S04]  /*18450*/  STL [R1+0x4], R2 ;  /* 0x0000040201007387 */ /* 0x0001e80000100800 */
[----:B------:R0:W-:Y:S01]  /*18460*/  STL [R1], R21 ;  /* 0x0000001501007387 */ /* 0x0001e20000100800 */
[----:B------:R-:W-:Y:S05]  /*18470*/  BRA.DIV UR5, `(.L_x_1640) ;  /* 0x0000006205dc7947 */ /* 0x000fea000b800000 */
.L_x_1800:
[----:B0-----:R-:W-:-:S05]  /*18480*/  SEL R2, RZ, 0x1, P1 ;  /* 0x00000001ff027807 */ /* 0x001fca0000800000 */
[----:B------:R0:W-:Y:S01]  /*18490*/  STL [R1+0x5c], R2 ;  /* 0x00005c0201007387 */ /* 0x0001e20000100800 */
[----:B------:R-:W-:Y:S05]  /*184a0*/  @!P0 BRA `(.L_x_1641) ;  /* 0x0000000000048947 */ /* 0x000fea0003800000 */
[----:B------:R-:W-:Y:S01]  /*184b0*/  BPT.TRAP 0x1 ;  /* 0x000000040000795c */ /* 0x000fe20000300000 */
.L_x_1641:
[----:B------:R-:W-:Y:S01]  /*184c0*/  IMAD R30, R0, -0x60, R20 ;  /* 0xffffffa0001e7824 */ /* 0x000fe200078e0214 */
[----:B------:R-:W-:Y:S01]  /*184d0*/  SHF.L.U32 R0, R26, 0x1f, RZ ;  /* 0x0000001f1a007819 */ /* 0x000fe200000006ff */
[----:B------:R-:W-:Y:S01]  /*184e0*/  IMAD R29, R24, 0x8, R22 ;  /* 0x00000008181d7824 */ /* 0x000fe200078e0216 */
[----:B------:R-:W-:Y:S03]  /*184f0*/  BSSY B0, `(.L_x_1642) ;  /* 0x0000003000007945 */ /* 0x000fe60003800000 */
[----:B------:R-:W1:Y:S02]  /*18500*/  SYNCS.PHASECHK.TRANS64.TRYWAIT P0, [R29+URZ+0x32440], R0 ;  /* 0x032440001d0075a7 */ /* 0x000e64000800017f */
[----:B-1----:R-:W-:Y:S05]  /*18510*/  @!P0 BRA `(.L_x_1643) ;  /* 0x0000006000e88947 */ /* 0x002fea0003800000 */
.L_x_1801:
[----:B------:R-:W-:Y:S05]  /*18520*/  BSYNC B0 ;  /* 0x0000000000007941 */ /* 0x000fea0003800000 */
.L_x_1642:
[----:B0-----:R-:W1:Y:S01]  /*18530*/  LDL R2, [R1+0x4] ;  /* 0x0000040001027983 */ /* 0x001e620000100800 */
[----:B------:R-:W-:Y:S01]  /*18540*/  ULDC.64 UR4, c[0x0][0x300] ;  /* 0x0000c00000047ab9 */ /* 0x000fe20000000a00 */
[----:B-----5:R-:W-:Y:S01]  /*18550*/  SHF.R.S32.HI R4, RZ, 0x1f, R37 ;  /* 0x0000001fff047819 */ /* 0x020fe20000011425 */
[----:B------:R-:W-:Y:S01]  /*18560*/  ULDC.64 UR6, c[0x0][0x2e8] ;  /* 0x0000ba0000067ab9 */ /* 0x000fe20000000a00 */
[----:B------:R-:W2:Y:S01]  /*18570*/  LDL.LU R6, [R1] ;  /* 0x0000000001067983 */ /* 0x000ea20000300800 */
[----:B------:R-:W0:Y:S02]  /*18580*/  S2R R7, SR_TID.X ;  /* 0x0000000000077919 */ /* 0x000e240000002100 */
[----:B0-----:R-:W-:-:S05]  /*18590*/  IMAD.SHL.U32 R7, R7, 0x8, RZ ;  /* 0x0000000807077824 */ /* 0x001fca00078e00ff */
[----:B------:R-:W-:Y:S02]  /*185a0*/  LOP3.LUT R7, R7, 0x38, RZ, 0xc0, !PT ;  /* 0x0000003807077812 */ /* 0x000fe400078ec0ff */
[----:B-1----:R-:W-:Y:S02]  /*185b0*/  SHF.R.S32.HI R0, RZ, 0x1f, R2 ;  /* 0x0000001fff007819 */ /* 0x002fe40000011402 */
[----:B--2---:R-:W-:-:S03]  /*185c0*/  LOP3.LUT R6, R6, 0xfffffffd, RZ, 0xc0, !PT ;  /* 0xfffffffd06067812 */ /* 0x004fc600078ec0ff */
[----:B------:R0:W-:Y:S04]  /*185d0*/  STL [R1+0x48], R0 ;  /* 0x0000480001007387 */ /* 0x0001e80000100800 */
[----:B------:R1:W-:Y:S01]  /*185e0*/  STL [R1+0x4c], R4 ;  /* 0x00004c0401007387 */ /* 0x0003e20000100800 */
[----:B0-----:R-:W-:-:S04]  /*185f0*/  IMAD R0, R0, UR4, RZ ;  /* 0x0000000400007c24 */ /* 0x001fc8000f8e02ff */
[C---:B------:R-:W-:Y:S02]  /*18600*/  IMAD R0, R2.reuse, UR5, R0 ;  /* 0x0000000502007c24 */ /* 0x040fe4000f8e0200 */
[----:B------:R-:W-:Y:S01]  /*18610*/  IMAD.WIDE.U32 R2, R2, UR4, RZ ;  /* 0x0000000402027c25 */ /* 0x000fe2000f8e00ff */
[----:B------:R-:W-:-:S04]  /*18620*/  ULDC.64 UR4, c[0x0][0x310] ;  /* 0x0000c40000047ab9 */ /* 0x000fc80000000a00 */
[----:B------:R-:W-:Y:S01]  /*18630*/  IADD3 R3, R3, R0, RZ ;  /* 0x0000000003037210 */ /* 0x000fe20007ffe0ff */
[----:B------:R-:W-:Y:S02]  /*18640*/  IMAD R0, R4, UR4, RZ ;  /* 0x0000000404007c24 */ /* 0x000fe4000f8e02ff */
[----:B-1----:R-:W0:Y:S02]  /*18650*/  S2R R4, SR_TID.X ;  /* 0x0000000000047919 */ /* 0x002e240000002100 */
[C---:B------:R-:W-:Y:S02]  /*18660*/  IMAD R0, R37.reuse, UR5, R0 ;  /* 0x0000000525007c24 */ /* 0x040fe4000f8e0200 */
[----:B------:R-:W-:Y:S01]  /*18670*/  IMAD.WIDE.U32 R2, R37, UR4, R2 ;  /* 0x0000000425027c25 */ /* 0x000fe2000f8e0002 */
[----:B------:R-:W-:-:S03]  /*18680*/  ULDC.64 UR4, c[0x0][0x308] ;  /* 0x0000c20000047ab9 */ /* 0x000fc60000000a00 */
[----:B------:R-:W-:Y:S02]  /*18690*/  IMAD.IADD R3, R3, 0x1, R0 ;  /* 0x0000000103037824 */ /* 0x000fe400078e0200 */
[----:B------:R-:W-:Y:S01]  /*186a0*/  IMAD.WIDE.U32 R2, R18, UR4, R2 ;  /* 0x0000000412027c25 */ /* 0x000fe2000f8e0002 */
[----:B------:R-:W-:Y:S02]  /*186b0*/  ULDC UR4, c[0x0][0x2f4] ;  /* 0x0000bd0000047ab9 */ /* 0x000fe40000000800 */
[----:B------:R-:W-:Y:S02]  /*186c0*/  ISETP.GE.AND P2, PT, R7, UR4, PT ;  /* 0x0000000407007c0c */ /* 0x000fe4000bf46270 */
[----:B------:R-:W-:-:S11]  /*186d0*/  LEA R0, P0, R2, UR6, 0x1 ;  /* 0x0000000602007c11 */ /* 0x000fd6000f8008ff */
[----:B------:R-:W-:Y:S02]  /*186e0*/  @P2 LOP3.LUT R6, R6, 0x2, RZ, 0xfc, !PT ;  /* 0x0000000206062812 */ /* 0x000fe400078efcff */
[----:B0-----:R-:W-:-:S03]  /*186f0*/  LOP3.LUT R4, R4, 0x7f, RZ, 0xc0, !PT ;  /* 0x0000007f04047812 */ /* 0x001fc600078ec0ff */
[----:B------:R0:W-:Y:S01]  /*18700*/  STL [R1], R6 ;  /* 0x0000000601007387 */ /* 0x0001e20000100800 */
[----:B------:R-:W-:Y:S01]  /*18710*/  SHF.R.U32.HI R5, RZ, 0x3, R4 ;  /* 0x00000003ff057819 */ /* 0x000fe20000011604 */
[----:B------:R-:W-:Y:S01]  /*18720*/  IMAD R4, R18, UR5, R3 ;  /* 0x0000000512047c24 */ /* 0x000fe2000f8e0203 */
[----:B------:R-:W-:-:S03]  /*18730*/  UMOV UR5, 0xffffffff ;  /* 0xffffffff00057882 */ /* 0x000fc60000000000 */
[----:B------:R-:W-:Y:S01]  /*18740*/  IMAD.IADD R30, R30, 0x1, -R5 ;  /* 0x000000011e1e7824 */ /* 0x000fe200078e0a05 */
[----:B------:R-:W-:Y:S01]  /*18750*/  LEA.HI.X R4, R2, UR7, R4, 0x1, P0 ;  /* 0x0000000702047c11 */ /* 0x000fe200080f0c04 */
[----:B------:R-:W-:-:S03]  /*18760*/  IMAD R5, R24, 0x1800, R31 ;  /* 0x0000180018057824 */ /* 0x000fc600078e021f */
[----:B------:R-:W-:Y:S01]  /*18770*/  ISETP.GE.AND P0, PT, R30, 0x1, PT ;  /* 0x000000011e00780c */ /* 0x000fe20003f06270 */
[----:B0-----:R-:W-:-:S12]  /*18780*/  BRA.DIV UR5, `(.L_x_1644) ;  /* 0x0000006205607947 */ /* 0x001fd8000b800000 */
        /* <DEDUP_REMOVED lines=22> */
[----:B------:R-:W-:Y:S01]  /*188f0*/  @P0 LEA R6, R5, R22, 0x1 ;  /* 0x0000001605060211 */ /* 0x000fe200078e08ff */
        /* <DEDUP_REMOVED lines=29> */
.L_x_1815:
        /* <DEDUP_REMOVED lines=10> */
.L_x_1645:
[----:B------:R-:W-:Y:S02]  /*18b70*/  PLOP3.LUT P1, PT, P1, P0, PT, 0xa2, 0x0 ;  /* 0x000000000000781c */ /* 0x000fe40000f21472 */
[----:B------:R-:W-:-:S08]  /*18b80*/  @P0 R2UR P1, UR4, R29 ;  /* 0x000000001d0402ca */ /* 0x000fd00000020000 */
[----:B------:R-:W-:-:S05]  /*18b90*/  @P0 PLOP3.LUT P0, PT, P1, PT, PT, 0x80, 0x0 ;  /* 0x000000000000081c */ /* 0x000fca0000f0f070 */
[----:B------:R-:W-:Y:S01]  /*18ba0*/  @!P1 SYNCS.ARRIVE.TRANS64.RED.A0T1 RZ, [UR4+0x32430], RZ ;  /* 0x032430ffffff99a7 */ /* 0x000fe20008200404 */
[----:B------:R-:W-:Y:S07]  /*18bb0*/  @!P1 ARRIVES.LDGSTSBAR.64.TRANSCNT [UR4+0x32430] ;  /* 0x03243000ff0099b0 */ /* 0x000fee0008000a84 */
[----:B------:R-:W-:Y:S05]  /*18bc0*/  @P0 BRA.U.ANY `(.L_x_1645) ;  /* 0xfffffffd00e80947 */ /* 0x000fea000393ffff */
[----:B------:R-:W-:Y:S01]  /*18bd0*/  NOP ;  /* 0x0000000000007918 */ /* 0x000fe20000000000 */
[----:B------:R-:W2:Y:S02]  /*18be0*/  LDL R0, [R1+0x60] ;  /* 0x0000600001007983 */ /* 0x000ea40000100800 */
[----:B--2---:R-:W-:-:S13]  /*18bf0*/  ISETP.NE.AND P2, PT, R0, 0x3, PT ;  /* 0x000000030000780c */ /* 0x004fda0003f45270 */
[----:B------:R-:W-:Y:S05]  /*18c00*/  @!P2 BRA `(.L_x_1646) ;  /* 0x000000000004a947 */ /* 0x000fea0003800000 */
[----:B------:R-:W-:Y:S01]  /*18c10*/  BPT.TRAP 0x1 ;  /* 0x000000040000795c */ /* 0x000fe20000300000 */
.L_x_1646:
[----:B------:R1:W5:Y:S01]  /*18c20*/  LDL.LU R0, [R1+0x1c] ;  /* 0x00001c0001007983 */ /* 0x0003620000300800 */
[----:B------:R1:W-:Y:S02]  /*18c30*/  SYNCS.ARRIVE.TRANS64.A1T0 RZ, [R29+URZ+0x32430], RZ ;  /* 0x032430ff1dff79a7 */ /* 0x0003e4000810003f */
[----:B------:R-:W-:Y:S05]  /*18c40*/  WARPSYNC.ALL ;  /* 0x0000000000007948 */ /* 0x000fea0003800000 */
[----:B------:R-:W-:Y:S01]  /*18c50*/  ULDC.64 UR4, c[0x0][0xaf8] ;  /* 0x0002be0000047ab9 */ /* 0x000fe20000000a00 */
[----:B------:R-:W-:Y:S01]  /*18c60*/  BSSY B6, `(.L_x_1647) ;  /* 0x000001d000067945 */ /* 0x000fe20003800000 */
[----:B------:R-:W-:Y:S01]  /*18c70*/  BAR.SYNC.DEFER_BLOCKING 0x8, 0x180 ;  /* 0x0206000000007b1d */ /* 0x000fe20000010000 */
[----:B------:R-:W-:-:S04]  /*18c80*/  ISETP.NE.U32.AND P0, PT, RZ, UR4, PT ;  /* 0x00000004ff007c0c */ /* 0x000fc8000bf05070 */
[----:B------:R-:W-:-:S04]  /*18c90*/  ISETP.NE.AND.EX P0, PT, RZ, UR5, PT, P0 ;  /* 0x00000005ff007c0c */ /* 0x000fc8000bf05300 */
[----:B------:R-:W-:Y:S02]  /*18ca0*/  SEL R35, R35, RZ, !P0 ;  /* 0x000000ff23237207 */ /* 0x000fe40004000000 */
[----:B0----5:R-:W-:Y:S01]  /*18cb0*/  SEL R2, R0, RZ, !P0 ;  /* 0x000000ff00027207 */ /* 0x021fe20004000000 */
[----:B------:R-:W-:-:S04]  /*18cc0*/  VIADD R0, R22, 0x18400 ;  /* 0x0001840016007836 */ /* 0x000fc80000000000 */
[----:B------:R0:W-:Y:S01]  /*18cd0*/  STL [R1+0x38], R2 ;  /* 0x0000380201007387 */ /* 0x0001e20000100800 */
[----:B------:R-:W-:Y:S02]  /*18ce0*/  LOP3.LUT P0, RZ, R0, 0x3ff, RZ, 0xc0, !PT ;  /* 0x000003ff00ff7812 */ /* 0x000fe4000780c0ff */
[----:B------:R-:W-:Y:S01]  /*18cf0*/  SHF.R.S32.HI R0, RZ, 0x1f, R36 ;  /* 0x0000001fff007819 */ /* 0x000fe20000011424 */
[----:B------:R0:W-:Y:S04]  /*18d00*/  STL [R1+0x10], R35 ;  /* 0x0000102301007387 */ /* 0x0001e80000100800 */
[----:B------:R0:W-:Y:S06]  /*18d10*/  STL [R1+0x2c], R0 ;  /* 0x00002c0001007387 */ /* 0x0001ec0000100800 */
[----:B------:R-:W-:Y:S05]  /*18d20*/  @!P0 BRA `(.L_x_1648) ;  /* 0x0000000000408947 */ /* 0x000fea0003800000 */
        /* <DEDUP_REMOVED lines=16> */
.L_x_1648:
[----:B------:R-:W-:Y:S05]  /*18e30*/  BSYNC B6 ;  /* 0x0000000000067941 */ /* 0x000fea0003800000 */
.L_x_1647:
[----:B------:R-:W2:Y:S01]  /*18e40*/  LDL R20, [R1+0x38] ;  /* 0x0000380001147983 */ /* 0x000ea20000100800 */
[----:B------:R-:W3:Y:S03]  /*18e50*/  LDC R6, c[0x0][0x448] ;  /* 0x00011200ff067b82 */ /* 0x000ee60000000800 */
[----:B------:R-:W4:Y:S01]  /*18e60*/  LDL R4, [R1+0x2c] ;  /* 0x00002c0001047983 */ /* 0x000f220000100800 */
[----:B------:R-:W-:Y:S01]  /*18e70*/  IMAD.SHL.U32 R17, R17, 0x80, RZ ;  /* 0x0000008011117824 */ /* 0x000fe200078e00ff */
[----:B------:R-:W-:Y:S02]  /*18e80*/  ULDC.64 UR4, c[0x0][0x298] ;  /* 0x0000a60000047ab9 */ /* 0x000fe40000000a00 */
[----:B------:R1:W5:Y:S01]  /*18e90*/  LDL R9, [R1+0x14] ;  /* 0x0000140001097983 */ /* 0x0003620000100800 */
[----:B0-----:R-:W0:Y:S01]  /*18ea0*/  S2R R2, SR_TID.X ;  /* 0x0000000000027919 */ /* 0x001e220000002100 */
[----:B---3--:R-:W-:-:S13]  /*18eb0*/  ISETP.NE.AND P0, PT, R6, 0x1, PT ;  /* 0x000000010600780c */ /* 0x008fda0003f05270 */
[----:B------:R-:W3:Y:S01]  /*18ec0*/  @P0 LDC R0, c[0x0][0x44c] ;  /* 0x00011300ff000b82 */ /* 0x000ee20000000800 */
[----:B0-----:R-:W-:-:S07]  /*18ed0*/  LOP3.LUT R2, R2, 0x7f, RZ, 0xc0, !PT ;  /* 0x0000007f02027812 */ /* 0x001fce00078ec0ff */
[----:B------:R-:W0:Y:S01]  /*18ee0*/  @P0 LDC R3, c[0x0][0x450] ;  /* 0x00011400ff030b82 */ /* 0x000e220000000800 */
[----:B------:R-:W1:Y:S02]  /*18ef0*/  S2R R7, SR_TID.X ;  /* 0x0000000000077919 */ /* 0x000e640000002100 */
[----:B-1----:R-:W-:-:S04]  /*18f00*/  SHF.L.U32 R7, R7, 0x3, RZ ;  /* 0x0000000307077819 */ /* 0x002fc800000006ff */
[----:B------:R-:W-:Y:S01]  /*18f10*/  LOP3.LUT R7, R7, 0x38, RZ, 0xc0, !PT ;  /* 0x0000003807077812 */ /* 0x000fe200078ec0ff */
[----:B--2---:R-:W-:Y:S01]  /*18f20*/  IMAD.MOV.U32 R21, RZ, RZ, R20 ;  /* 0x000000ffff157224 */ /* 0x004fe200078e0014 */
[----:B------:R-:W-:Y:S02]  /*18f30*/  MOV R20, R35 ;  /* 0x0000002300147202 */ /* 0x000fe40000000f00 */
[----:B------:R-:W-:Y:S01]  /*18f40*/  SHF.R.U32.HI R35, RZ, 0x3, R2 ;  /* 0x00000003ff237819 */ /* 0x000fe20000011602 */
[----:B----4-:R-:W-:Y:S01]  /*18f50*/  IMAD R4, R4, UR4, RZ ;  /* 0x0000000404047c24 */ /* 0x010fe2000f8e02ff */
[----:B------:R-:W1:Y:S03]  /*18f60*/  S2R R2, SR_TID.X ;  /* 0x0000000000027919 */ /* 0x000e660000002100 */
[----:B------:R-:W-:Y:S02]  /*18f70*/  IMAD R4, R36, UR5, R4 ;  /* 0x0000000524047c24 */ /* 0x000fe4000f8e0204 */
[----:B-1----:R-:W-:-:S05]  /*18f80*/  IMAD.SHL.U32 R2, R2, 0x10, RZ ;  /* 0x0000001002027824 */ /* 0x002fca00078e00ff */
[----:B------:R-:W-:-:S04]  /*18f90*/  LOP3.LUT R2, R35, 0x70, R2, 0xf8, !PT ;  /* 0x0000007023027812 */ /* 0x000fc800078ef802 */
[----:B------:R-:W-:-:S05]  /*18fa0*/  LOP3.LUT R35, R2, R17, RZ, 0xfc, !PT ;  /* 0x0000001102237212 */ /* 0x000fca00078efcff */
[----:B---3--:R-:W-:-:S04]  /*18fb0*/  @P0 IMAD.HI.U32 R2, R35, R0, RZ ;  /* 0x0000000023020227 */ /* 0x008fc800078e00ff */
[----:B------:R-:W-:Y:S01]  /*18fc0*/  IMAD.MOV.U32 R0, RZ, RZ, R35 ;  /* 0x000000ffff007224 */ /* 0x000fe200078e0023 */
[----:B0-----:R-:W-:Y:S01]  /*18fd0*/  @P0 SHF.R.U32.HI R0, RZ, R3, R2 ;  /* 0x00000003ff000219 */ /* 0x001fe20000011602 */
[----:B------:R-:W-:Y:S01]  /*18fe0*/  IMAD.WIDE.U32 R2, R36, UR4, RZ ;  /* 0x0000000424027c25 */ /* 0x000fe2000f8e00ff */
[----:B------:R-:W-:-:S03]  /*18ff0*/  ULDC.64 UR4, c[0x0][0x2d8] ;  /* 0x0000b60000047ab9 */ /* 0x000fc60000000a00 */
[----:B------:R-:W-:Y:S02]  /*19000*/  IMAD.IADD R3, R3, 0x1, R4 ;  /* 0x0000000103037824 */ /* 0x000fe400078e0204 */
[----:B------:R-:W-:-:S04]  /*19010*/  IMAD.WIDE.U32 R2, R18, UR4, R2 ;  /* 0x0000000412027c25 */ /* 0x000fc8000f8e0002 */
[----:B------:R-:W-:Y:S01]  /*19020*/  IMAD R3, R18, UR5, R3 ;  /* 0x0000000512037c24 */ /* 0x000fe2000f8e0203 */
[----:B------:R-:W-:Y:S02]  /*19030*/  ULDC.64 UR4, c[0x0][0x2e0] ;  /* 0x0000b80000047ab9 */ /* 0x000fe40000000a00 */
[----:B------:R-:W-:Y:S02]  /*19040*/  IMAD R4, R21, UR4, RZ ;  /* 0x0000000415047c24 */ /* 0x000fe4000f8e02ff */
[----:B------:R-:W-:-:S04]  /*19050*/  IMAD.WIDE.U32 R2, R20, UR4, R2 ;  /* 0x0000000414027c25 */ /* 0x000fc8000f8e0002 */
[----:B------:R-:W-:Y:S01]  /*19060*/  IMAD R4, R20, UR5, R4 ;  /* 0x0000000514047c24 */ /* 0x000fe2000f8e0204 */
[----:B------:R-:W-:-:S03]  /*19070*/  ULDC.64 UR4, c[0x0][0x2d0] ;  /* 0x0000b40000047ab9 */ /* 0x000fc60000000a00 */
[----:B------:R-:W-:Y:S01]  /*19080*/  IMAD.IADD R3, R3, 0x1, R4 ;  /* 0x0000000103037824 */ /* 0x000fe200078e0204 */
[----:B------:R-:W-:Y:S01]  /*19090*/  SHF.R.S32.HI R4, RZ, 0x1f, R0 ;  /* 0x0000001fff047819 */ /* 0x000fe20000011400 */
[----:B------:R-:W0:Y:S04]  /*190a0*/  S2R R20, SR_TID.X ;  /* 0x0000000000147919 */ /* 0x000e280000002100 */
[----:B------:R-:W-:Y:S02]  /*190b0*/  IMAD R4, R4, UR4, RZ ;  /* 0x0000000404047c24 */ /* 0x000fe4000f8e02ff */
[----:B------:R-:W-:-:S04]  /*190c0*/  IMAD.WIDE.U32 R2, R0, UR4, R2 ;  /* 0x0000000400027c25 */ /* 0x000fc8000f8e0002 */
[----:B------:R-:W-:Y:S01]  /*190d0*/  IMAD R4, R0, UR5, R4 ;  /* 0x0000000500047c24 */ /* 0x000fe2000f8e0204 */
[----:B------:R-:W-:Y:S01]  /*190e0*/  ULDC.64 UR4, c[0x0][0x2c8] ;  /* 0x0000b20000047ab9 */ /* 0x000fe20000000a00 */
[----:B------:R-:W-:-:S04]  /*190f0*/  IMAD.MOV R0, RZ, RZ, -R0 ;  /* 0x000000ffff007224 */ /* 0x000fc800078e0a00 */
[----:B------:R-:W-:Y:S02]  /*19100*/  IMAD R0, R6, R0, R35 ;  /* 0x0000000006007224 */ /* 0x000fe400078e0223 */
[----:B------:R-:W-:-:S03]  /*19110*/  IMAD.IADD R3, R3, 0x1, R4 ;  /* 0x0000000103037824 */ /* 0x000fc600078e0204 */
[----:B------:R-:W-:Y:S01]  /*19120*/  SHF.R.S32.HI R4, RZ, 0x1f, R0 ;  /* 0x0000001fff047819 */ /* 0x000fe20000011400 */
[----:B------:R-:W-:-:S04]  /*19130*/  IMAD.WIDE.U32 R2, R0, UR4, R2 ;  /* 0x0000000400027c25 */ /* 0x000fc8000f8e0002 */
[----:B------:R-:W-:-:S04]  /*19140*/  IMAD R4, R4, UR4, RZ ;  /* 0x0000000404047c24 */ /* 0x000fc8000f8e02ff */
        /* <DEDUP_REMOVED lines=16> */
[C---:B------:R-:W-:Y:S01]  /*19250*/  ISETP.GE.AND P0, PT, R17.reuse, R2, PT ;  /* 0x000000021100720c */ /* 0x040fe20003f06270 */
[----:B------:R-:W-:-:S03]  /*19260*/  VIADD R8, R17, 0x30 ;  /* 0x0000003011087836 */ /* 0x000fc60000000000 */
[----:B------:R2:W-:Y:S09]  /*19270*/  STL [R1+0x1c], R6 ;  /* 0x00001c0601007387 */ /* 0x0005f20000100800 */
        /* <DEDUP_REMOVED lines=8> */
[----:B--2---:R-:W-:-:S05]  /*19300*/  VIADD R6, R17, 0x20 ;  /* 0x0000002011067836 */ /* 0x004fca0000000000 */
[----:B------:R-:W-:Y:S04]  /*19310*/  STL [R1+0x20], R6 ;  /* 0x0000200601007387 */ /* 0x000fe80000100800 */
[----:B------:R-:W-:Y:S04]  /*19320*/  STL [R1+0x24], R8 ;  /* 0x0000240801007387 */ /* 0x000fe80000100800 */
[----:B0-----:R-:W0:Y:S04]  /*19330*/  SHFL.IDX PT, R5, R0, 0x1, 0x181f ;  /* 0x00381f0000057f89 */ /* 0x001e2800000e0000 */
[----:B------:R-:W1:Y:S01]  /*19340*/  SHFL.IDX PT, R4, R3, 0x1, 0x181f ;  /* 0x00381f0003047f89 */ /* 0x000e6200000e0000 */
[----:B0-----:R-:W-:-:S05]  /*19350*/  @!P0 LEA R5, P2, R7, R5, 0x1 ;  /* 0x0000000507058211 */ /* 0x001fca00078408ff */
[----:B-1----:R-:W-:-:S05]  /*19360*/  @!P0 IMAD.X R4, RZ, RZ, R4, P2 ;  /* 0x000000ffff048224 */ /* 0x002fca00010e0604 */
[----:B------:R-:W-:-:S04]  /*19370*/  @!P0 LOP3.LUT R5, R5, R4, RZ, 0x3c, !PT ;  /* 0x0000000405058212 */ /* 0x000fc800078e3cff */
[----:B------:R-:W-:-:S04]  /*19380*/  @!P0 LOP3.LUT R4, R5, R4, RZ, 0x3c, !PT ;  /* 0x0000000405048212 */ /* 0x000fc800078e3cff */
[----:B------:R-:W-:-:S05]  /*19390*/  @!P0 LOP3.LUT R5, R5, R4, RZ, 0x3c, !PT ;  /* 0x0000000405058212 */ /* 0x000fca00078e3cff */
[----:B------:R0:W-:Y:S01]  /*193a0*/  @!P0 LDGSTS.E.BYPASS.LTC128B.128 [R25+0x18c00], desc[UR60][R4.64], !P1 ;  /* 0x18c0000004198fae */ /* 0x0001e2000c901d7c */
[----:B------:R-:W-:-:S03]  /*193b0*/  ISETP.GE.AND P0, PT, R6, R2, PT ;  /* 0x000000020600720c */ /* 0x000fc60003f06270 */
[----:B------:R-:W-:Y:S04]  /*193c0*/  SHFL.IDX PT, R6, R3, 0x3, 0x181f ;  /* 0x00781f0003067f89 */ /* 0x000fe800000e0000 */
[----:B0-----:R-:W0:Y:S04]  /*193d0*/  SHFL.IDX PT, R5, R0, 0x2, 0x181f ;  /* 0x00581f0000057f89 */ /* 0x001e2800000e0000 */
[----:B------:R-:W1:Y:S02]  /*193e0*/  SHFL.IDX PT, R4, R3, 0x2, 0x181f ;  /* 0x00581f0003047f89 */ /* 0x000e6400000e0000 */
[----:B0-----:R-:W-:-:S05]  /*193f0*/  @!P0 LEA R5, P2, R7, R5, 0x1 ;  /* 0x0000000507058211 */ /* 0x001fca00078408ff */
[----:B-1----:R-:W-:-:S05]  /*19400*/  @!P0 IMAD.X R4, RZ, RZ, R4, P2 ;  /* 0x000000ffff048224 */ /* 0x002fca00010e0604 */
[----:B------:R-:W-:-:S04]  /*19410*/  @!P0 LOP3.LUT R5, R5, R4, RZ, 0x3c, !PT ;  /* 0x0000000405058212 */ /* 0x000fc800078e3cff */
[----:B------:R-:W-:-:S04]  /*19420*/  @!P0 LOP3.LUT R4, R5, R4, RZ, 0x3c, !PT ;  /* 0x0000000405048212 */ /* 0x000fc800078e3cff */
[----:B------:R-:W-:-:S05]  /*19430*/  @!P0 LOP3.LUT R5, R5, R4, RZ, 0x3c, !PT ;  /* 0x0000000405058212 */ /* 0x000fca00078e3cff */
[----:B------:R0:W-:Y:S01]  /*19440*/  @!P0 LDGSTS.E.BYPASS.LTC128B.128 [R25+0x19400], desc[UR60][R4.64], !P1 ;  /* 0x1940000004198fae */ /* 0x0001e2000c901d7c */
[----:B------:R-:W-:Y:S02]  /*19450*/  ISETP.GE.AND P0, PT, R8, R2, PT ;  /* 0x000000020800720c */ /* 0x000fe40003f06270 */
[----:B------:R-:W-:-:S05]  /*19460*/  IADD3 R8, R17, 0x40, RZ ;  /* 0x0000004011087810 */ /* 0x000fca0007ffe0ff */
[----:B------:R-:W-:Y:S04]  /*19470*/  STL [R1+0x28], R8 ;  /* 0x0000280801007387 */ /* 0x000fe80000100800 */
[----:B0-----:R-:W0:Y:S02]  /*19480*/  SHFL.IDX PT, R4, R0, 0x3, 0x181f ;  /* 0x00781f0000047f89 */ /* 0x001e2400000e0000 */
[----:B0-----:R-:W-:-:S05]  /*19490*/  @!P0 LEA R5, P2, R7, R4, 0x1 ;  /* 0x0000000407058211 */ /* 0x001fca00078408ff */
[----:B------:R-:W-:Y:S02]  /*194a0*/  @!P0 IMAD.X R4, RZ, RZ, R6, P2 ;  /* 0x000000ffff048224 */ /* 0x000fe400010e0606 */
[----:B------:R-:W-:Y:S03]  /*194b0*/  SHFL.IDX PT, R6, R3, 0x4, 0x181f ;  /* 0x00981f0003067f89 */ /* 0x000fe600000e0000 */
[----:B------:R-:W-:-:S04]  /*194c0*/  @!P0 LOP3.LUT R5, R5, R4, RZ, 0x3c, !PT ;  /* 0x0000000405058212 */ /* 0x000fc800078e3cff */
[----:B------:R-:W-:-:S04]  /*194d0*/  @!P0 LOP3.LUT R4, R5, R4, RZ, 0x3c, !PT ;  /* 0x0000000405048212 */ /* 0x000fc800078e3cff */
[----:B------:R-:W-:-:S05]  /*194e0*/  @!P0 LOP3.LUT R5, R5, R4, RZ, 0x3c, !PT ;  /* 0x0000000405058212 */ /* 0x000fca00078e3cff */
[----:B------:R0:W-:Y:S01]  /*194f0*/  @!P0 LDGSTS.E.BYPASS.LTC128B.128 [R25+0x19c00], desc[UR60][R4.64], !P1 ;  /* 0x19c0000004198fae */ /* 0x0001e2000c901d7c */
[----:B------:R-:W-:Y:S01]  /*19500*/  ISETP.GE.AND P0, PT, R8, R2, PT ;  /* 0x000000020800720c */ /* 0x000fe20003f06270 */
[----:B------:R-:W-:-:S05]  /*19510*/  VIADD R8, R17, 0x50 ;  /* 0x0000005011087836 */ /* 0x000fca0000000000 */
[----:B------:R-:W-:Y:S04]  /*19520*/  STL [R1+0x30], R8 ;  /* 0x0000300801007387 */ /* 0x000fe80000100800 */
[----:B0-----:R-:W0:Y:S03]  /*19530*/  SHFL.IDX PT, R4, R0, 0x4, 0x181f ;  /* 0x00981f0000047f89 */ /* 0x001e2600000e0000 */
        /* <DEDUP_REMOVED lines=14> */
[-C--:B------:R-:W-:Y:S01]  /*19620*/  @!P0 LOP3.LUT R5, R5, R4.reuse, RZ, 0x3c, !PT ;  /* 0x0000000405058212 */ /* 0x080fe200078e3cff */
[----:B------:R-:W-:Y:S03]  /*19630*/  SHFL.IDX PT, R3, R3, 0x7, 0x181f ;  /* 0x00f81f0003037f89 */ /* 0x000fe600000e0000 */
[----:B------:R-:W-:-:S04]  /*19640*/  @!P0 LOP3.LUT R4, R5, R4, RZ, 0x3c, !PT ;  /* 0x0000000405048212 */ /* 0x000fc800078e3cff */
[----:B------:R-:W-:-:S05]  /*19650*/  @!P0 LOP3.LUT R5, R5, R4, RZ, 0x3c, !PT ;  /* 0x0000000405058212 */ /* 0x000fca00078e3cff */
[----:B------:R0:W-:Y:S01]  /*19660*/  @!P0 LDGSTS.E.BYPASS.LTC128B.128 [R25+0x1ac00], desc[UR60][R4.64], !P1 ;  /* 0x1ac0000004198fae */ /* 0x0001e2000c901d7c */
[----:B------:R-:W-:-:S03]  /*19670*/  ISETP.GE.AND P0, PT, R8, R2, PT ;  /* 0x000000020800720c */ /* 0x000fc60003f06270 */
[----:B0-----:R-:W0:Y:S04]  /*19680*/  SHFL.IDX PT, R4, R0, 0x6, 0x181f ;  /* 0x00d81f0000047f89 */ /* 0x001e2800000e0000 */
[----:B------:R-:W1:Y:S06]  /*19690*/  SHFL.IDX PT, R0, R0, 0x7, 0x181f ;  /* 0x00f81f0000007f89 */ /* 0x000e6c00000e0000 */
[----:B0-----:R-:W-:-:S05]  /*196a0*/  @!P0 LEA R5, P2, R7, R4, 0x1 ;  /* 0x0000000407058211 */ /* 0x001fca00078408ff */
[----:B------:R-:W-:-:S05]  /*196b0*/  @!P0 IMAD.X R4, RZ, RZ, R6, P2 ;  /* 0x000000ffff048224 */ /* 0x000fca00010e0606 */
[----:B------:R-:W-:-:S04]  /*196c0*/  @!P0 LOP3.LUT R5, R5, R4, RZ, 0x3c, !PT ;  /* 0x0000000405058212 */ /* 0x000fc800078e3cff */
[----:B------:R-:W-:-:S04]  /*196d0*/  @!P0 LOP3.LUT R4, R5, R4, RZ, 0x3c, !PT ;  /* 0x0000000405048212 */ /* 0x000fc800078e3cff */
[----:B------:R-:W-:-:S05]  /*196e0*/  @!P0 LOP3.LUT R5, R5, R4, RZ, 0x3c, !PT ;  /* 0x0000000405058212 */ /* 0x000fca00078e3cff */
[----:B-1----:R0:W-:Y:S02]  /*196f0*/  @!P0 LDGSTS.E.BYPASS.LTC128B.128 [R25+0x1b400], desc[UR60][R4.64], !P1 ;  /* 0x1b40000004198fae */ /* 0x0021e4000c901d7c */
.L_x_1832:
[----:B0-----:R-:W-:-:S05]  /*19700*/  VIADD R4, R17, 0x70 ;  /* 0x0000007011047836 */ /* 0x001fca0000000000 */
[----:B------:R-:W-:Y:S01]  /*19710*/  ISETP.GE.AND P0, PT, R4, R2, PT ;  /* 0x000000020400720c */ /* 0x000fe20003f06270 */
[----:B------:R0:W-:-:S12]  /*19720*/  STL [R1+0x3c], R4 ;  /* 0x00003c0401007387 */ /* 0x0001d80000100800 */
[----:B------:R-:W-:-:S05]  /*19730*/  @!P0 LEA R2, P2, R7, R0, 0x1 ;  /* 0x0000000007028211 */ /* 0x000fca00078408ff */
[----:B------:R-:W-:-:S05]  /*19740*/  @!P0 IMAD.X R3, RZ, RZ, R3, P2 ;  /* 0x000000ffff038224 */ /* 0x000fca00010e0603 */
[----:B------:R-:W-:Y:S01]  /*19750*/  @!PT LDS RZ, [RZ] ;  /* 0x00000000fffff984 */ /* 0x000fe20000000800 */
[----:B------:R-:W-:Y:S01]  /*19760*/  @!PT LDS RZ, [RZ] ;  /* 0x00000000fffff984 */ /* 0x000fe20000000800 */
[----:B------:R-:W-:Y:S01]  /*19770*/  @!PT LDS RZ, [RZ] ;  /* 0x00000000fffff984 */ /* 0x000fe20000000800 */
[----:B------:R0:W-:Y:S01]  /*19780*/  @!P0 LDGSTS.E.BYPASS.LTC128B.128 [R25+0x1bc00], desc[UR60][R2.64], !P1 ;  /* 0x1bc0000002198fae */ /* 0x0001e2000c901d7c */
[----:B------:R-:W-:Y:S01]  /*19790*/  PLOP3.LUT P0, PT, PT, PT, PT, 0x80, 0x0 ;  /* 0x000000000000781c */ /* 0x000fe20003f0f070 */
[----:B------:R-:W-:-:S12]  /*197a0*/  NOP ;  /* 0x0000000000007918 */ /* 0x000fd80000000000 */
.L_x_1650:
        /* <DEDUP_REMOVED lines=16> */
[----:B------:R-:W-:Y:S01]  /*198b0*/  MOV R4, UR6 ;  /* 0x0000000600047c02 */ /* 0x000fe20008000f00 */
[----:B------:R-:W-:Y:S01]  /*198c0*/  IMAD.U32 R5, RZ, RZ, UR7 ;  /* 0x00000007ff057e24 */ /* 0x000fe2000f8e00ff */
        /* <DEDUP_REMOVED lines=10> */
.L_x_1652:
[----:B------:R-:W-:Y:S05]  /*19970*/  BSYNC B6 ;  /* 0x0000000000067941 */ /* 0x000fea0003800000 */
.L_x_1651:
[----:B0-----:R-:W2:Y:S01]  /*19980*/  LDL.LU R2, [R1+0x2c] ;  /* 0x00002c0001027983 */ /* 0x001ea20000300800 */
[----:B------:R-:W0:Y:S01]  /*19990*/  LDC R6, c[0x0][0x448] ;  /* 0x00011200ff067b82 */ /* 0x000e220000000800 */
[----:B------:R-:W-:Y:S02]  /*199a0*/  ULDC.64 UR4, c[0x0][0x398] ;  /* 0x0000e60000047ab9 */ /* 0x000fe40000000a00 */
[----:B------:R-:W3:Y:S04]  /*199b0*/  LDL.LU R21, [R1+0x38] ;  /* 0x0000380001157983 */ /* 0x000ee80000300800 */
[----:B------:R-:W4:Y:S01]  /*199c0*/  LDL.LU R20, [R1+0x10] ;  /* 0x0000100001147983 */ /* 0x000f220000300800 */
[----:B------:R-:W-:Y:S01]  /*199d0*/  IMAD.MOV.U32 R4, RZ, RZ, R35 ;  /* 0x000000ffff047224 */ /* 0x000fe200078e0023 */
[----:B------:R-:W1:Y:S01]  /*199e0*/  S2R R7, SR_TID.X ;  /* 0x0000000000077919 */ /* 0x000e620000002100 */
[----:B0-----:R-:W-:-:S13]  /*199f0*/  ISETP.NE.AND P0, PT, R6, 0x1, PT ;  /* 0x000000010600780c */ /* 0x001fda0003f05270 */
[----:B------:R-:W0:Y:S01]  /*19a00*/  @P0 LDC R5, c[0x0][0x450] ;  /* 0x00011400ff050b82 */ /* 0x000e220000000800 */
[----:B-1----:R-:W-:-:S05]  /*19a10*/  IMAD.SHL.U32 R7, R7, 0x8, RZ ;  /* 0x0000000807077824 */ /* 0x002fca00078e00ff */
[----:B------:R-:W-:Y:S01]  /*19a20*/  LOP3.LUT R7, R7, 0x38, RZ, 0xc0, !PT ;  /* 0x0000003807077812 */ /* 0x000fe200078ec0ff */
[----:B--2---:R-:W-:Y:S02]  /*19a30*/  IMAD R0, R2, UR4, RZ ;  /* 0x0000000402007c24 */ /* 0x004fe4000f8e02ff */
[----:B------:R-:W-:-:S04]  /*19a40*/  IMAD.WIDE.U32 R2, R36, UR4, RZ ;  /* 0x0000000424027c25 */ /* 0x000fc8000f8e00ff */
[----:B------:R-:W-:Y:S01]  /*19a50*/  IMAD R0, R36, UR5, R0 ;  /* 0x0000000524007c24 */ /* 0x000fe2000f8e0200 */
[----:B------:R-:W-:-:S04]  /*19a60*/  ULDC.64 UR4, c[0x0][0x3d8] ;  /* 0x0000f60000047ab9 */ /* 0x000fc80000000a00 */
[----:B------:R-:W-:-:S03]  /*19a70*/  IADD3 R3, R3, R0, RZ ;  /* 0x0000000003037210 */ /* 0x000fc60007ffe0ff */
[----:B------:R-:W-:-:S04]  /*19a80*/  IMAD.WIDE.U32 R2, R18, UR4, R2 ;  /* 0x0000000412027c25 */ /* 0x000fc8000f8e0002 */
[----:B------:R-:W-:Y:S01]  /*19a90*/  IMAD R3, R18, UR5, R3 ;  /* 0x0000000512037c24 */ /* 0x000fe2000f8e0203 */
[----:B------:R-:W-:Y:S02]  /*19aa0*/  ULDC.64 UR4, c[0x0][0x3e0] ;  /* 0x0000f80000047ab9 */ /* 0x000fe40000000a00 */
[----:B---3--:R-:W-:Y:S02]  /*19ab0*/  IMAD R0, R21, UR4, RZ ;  /* 0x0000000415007c24 */ /* 0x008fe4000f8e02ff */
[----:B----4-:R-:W-:-:S04]  /*19ac0*/  IMAD.WIDE.U32 R2, R20, UR4, R2 ;  /* 0x0000000414027c25 */ /* 0x010fc8000f8e0002 */
[----:B------:R-:W-:Y:S01]  /*19ad0*/  IMAD R0, R20, UR5, R0 ;  /* 0x0000000514007c24 */ /* 0x000fe2000f8e0200 */
[----:B------:R-:W-:Y:S01]  /*19ae0*/  ULDC.64 UR4, c[0x0][0x3d0] ;  /* 0x0000f40000047ab9 */ /* 0x000fe20000000a00 */
[----:B------:R-:W1:Y:S02]  /*19af0*/  S2R R20, SR_TID.X ;  /* 0x0000000000147919 */ /* 0x000e640000002100 */
[----:B------:R-:W-:Y:S02]  /*19b00*/  IMAD.IADD R3, R3, 0x1, R0 ;  /* 0x0000000103037824 */ /* 0x000fe400078e0200 */
[----:B------:R-:W2:Y:S02]  /*19b10*/  @P0 LDC R0, c[0x0][0x44c] ;  /* 0x00011300ff000b82 */ /* 0x000ea40000000800 */
[----:B--2---:R-:W-:-:S04]  /*19b20*/  @P0 IMAD.HI.U32 R0, R35, R0, RZ ;  /* 0x0000000023000227 */ /* 0x004fc800078e00ff */
[----:B-1----:R-:W-:Y:S01]  /*19b30*/  IMAD.SHL.U32 R20, R20, 0x8, RZ ;  /* 0x0000000814147824 */ /* 0x002fe200078e00ff */
[----:B0-----:R-:W-:-:S04]  /*19b40*/  @P0 SHF.R.U32.HI R4, RZ, R5, R0 ;  /* 0x00000005ff040219 */ /* 0x001fc80000011600 */
[--C-:B------:R-:W-:Y:S01]  /*19b50*/  SHF.R.S32.HI R5, RZ, 0x1f, R4.reuse ;  /* 0x0000001fff057819 */ /* 0x100fe20000011404 */
[----:B------:R-:W-:Y:S01]  /*19b60*/  IMAD.MOV R0, RZ, RZ, -R4 ;  /* 0x000000ffff007224 */ /* 0x000fe200078e0a04 */
[----:B------:R-:W-:Y:S01]  /*19b70*/  LOP3.LUT R20, R20, 0x38, RZ, 0xc0, !PT ;  /* 0x0000003814147812 */ /* 0x000fe200078ec0ff */
[----:B------:R-:W-:-:S03]  /*19b80*/  IMAD.WIDE.U32 R2, R4, UR4, R2 ;  /* 0x0000000404027c25 */ /* 0x000fc6000f8e0002 */
[----:B------:R-:W-:Y:S01]  /*19b90*/  LOP3.LUT R10, R20, 0x40, RZ, 0xfc, !PT ;  /* 0x00000040140a7812 */ /* 0x000fe200078efcff */
[----:B------:R-:W-:Y:S01]  /*19ba0*/  IMAD R0, R6, R0, R35 ;  /* 0x0000000006007224 */ /* 0x000fe200078e0223 */
[C---:B------:R-:W-:Y:S01]  /*19bb0*/  LOP3.LUT R9, R20.reuse, 0x80, RZ, 0xfc, !PT ;  /* 0x0000008014097812 */ /* 0x040fe200078efcff */
[----:B------:R-:W-:Y:S01]  /*19bc0*/  IMAD R5, R5, UR4, RZ ;  /* 0x0000000405057c24 */ /* 0x000fe2000f8e02ff */
[----:B------:R-:W-:-:S03]  /*19bd0*/  LOP3.LUT R8, R20, 0xc0, RZ, 0xfc, !PT ;  /* 0x000000c014087812 */ /* 0x000fc600078efcff */
        /* <DEDUP_REMOVED lines=18> */
[----:B------:R-:W2:Y:S04]  /*19d00*/  LDL.LU R3, [R1+0x24] ;  /* 0x0000240001037983 */ /* 0x000ea80000300800 */
[----:B------:R-:W3:Y:S04]  /*19d10*/  LDL.LU R10, [R1+0x1c] ;  /* 0x00001c00010a7983 */ /* 0x000ee80000300800 */
[----:B------:R-:W4:Y:S04]  /*19d20*/  LDL.LU R9, [R1+0x28] ;  /* 0x0000280001097983 */ /* 0x000f280000300800 */
[----:B------:R-:W5:Y:S04]  /*19d30*/  LDL.LU R8, [R1+0x20] ;  /* 0x0000200001087983 */ /* 0x000f680000300800 */
[----:B------:R-:W2:Y:S04]  /*19d40*/  LDL.LU R11, [R1+0x14] ;  /* 0x00001400010b7983 */ /* 0x000ea80000300800 */
[----:B------:R-:W-:Y:S01]  /*19d50*/  SHFL.IDX PT, R2, R0, RZ, 0x181f ;  /* 0x00181fff00027589 */ /* 0x000fe200000e0000 */
[----:B--2---:R-:W-:-:S02]  /*19d60*/  IMAD R5, R11, R6, RZ ;  /* 0x000000060b057224 */ /* 0x004fc400078e02ff */
[----:B------:R-:W-:Y:S01]  /*19d70*/  IMAD.MOV.U32 R11, RZ, RZ, R3 ;  /* 0x000000ffff0b7224 */ /* 0x000fe200078e0003 */
[----:B------:R-:W-:Y:S02]  /*19d80*/  SHFL.IDX PT, R6, R0, 0x1, 0x181f ;  /* 0x00381f0000067f89 */ /* 0x000fe400000e0000 */
[----:B------:R-:W-:Y:S02]  /*19d90*/  ISETP.GE.AND P0, PT, R17, R5, PT ;  /* 0x000000051100720c */ /* 0x000fe40003f06270 */
[----:B------:R-:W0:Y:S11]  /*19da0*/  SHFL.IDX PT, R3, R4, RZ, 0x181f ;  /* 0x00181fff04037589 */ /* 0x000e3600000e0000 */
[----:B0-----:R-:W-:-:S04]  /*19db0*/  @!P0 LEA R3, P6, R7, R3, 0x1 ;  /* 0x0000000307038211 */ /* 0x001fc800078c08ff */
[----:B------:R-:W-:-:S04]  /*19dc0*/  @!P0 IADD3.X R2, RZ, R2, RZ, P6, !PT ;  /* 0x00000002ff028210 */ /* 0x000fc800037fe4ff */
[----:B------:R-:W-:-:S04]  /*19dd0*/  @!P0 LOP3.LUT R3, R3, R2, RZ, 0x3c, !PT ;  /* 0x0000000203038212 */ /* 0x000fc800078e3cff */
[----:B------:R-:W-:-:S04]  /*19de0*/  @!P0 LOP3.LUT R2, R3, R2, RZ, 0x3c, !PT ;  /* 0x0000000203028212 */ /* 0x000fc800078e3cff */
[----:B------:R-:W-:-:S05]  /*19df0*/  @!P0 LOP3.LUT R3, R3, R2, RZ, 0x3c, !PT ;  /* 0x0000000203038212 */ /* 0x000fca00078e3cff */
[----:B------:R-:W-:Y:S04]  /*19e00*/  @!P0 LDGSTS.E.BYPASS.LTC128B.128 [R25+0x22400], desc[UR60][R2.64], !P4 ;  /* 0x2240000002198fae */ /* 0x000fe8000e101d7c */
[----:B------:R-:W-:Y:S04]  /*19e10*/  @!P0 LDGSTS.E.BYPASS.LTC128B.128 [R25+0x26400], desc[UR60][R2.64+0x80], !P3 ;  /* 0x2640008002198fae */ /* 0x000fe8000d901d7c */
[----:B------:R-:W-:Y:S04]  /*19e20*/  @!P0 LDGSTS.E.BYPASS.LTC128B.128 [R25+0x2a400], desc[UR60][R2.64+0x100], !P2 ;  /* 0x2a40010002198fae */ /* 0x000fe8000d101d7c */
[----:B------:R0:W-:Y:S01]  /*19e30*/  @!P0 LDGSTS.E.BYPASS.LTC128B.128 [R25+0x2e400], desc[UR60][R2.64+0x180], !P1 ;  /* 0x2e40018002198fae */ /* 0x0001e2000c901d7c */
[----:B---3--:R-:W-:Y:S01]  /*19e40*/  ISETP.GE.AND P0, PT, R10, R5, PT ;  /* 0x000000050a00720c */ /* 0x008fe20003f06270 */
[----:B----4-:R-:W-:-:S02]  /*19e50*/  IMAD.MOV.U32 R10, RZ, RZ, R9 ;  /* 0x000000ffff0a7224 */ /* 0x010fc400078e0009 */
[----:B------:R-:W2:Y:S04]  /*19e60*/  LDL.LU R9, [R1+0x30] ;  /* 0x0000300001097983 */ /* 0x000ea80000300800 */
[----:B0-----:R-:W0:Y:S06]  /*19e70*/  SHFL.IDX PT, R2, R4, 0x1, 0x181f ;  /* 0x00381f0004027f89 */ /* 0x001e2c00000e0000 */
[----:B0-----:R-:W-:-:S05]  /*19e80*/  @!P0 LEA R2, P6, R7, R2, 0x1 ;  /* 0x0000000207028211 */ /* 0x001fca00078c08ff */
[----:B------:R-:W-:Y:S02]  /*19e90*/  @!P0 IMAD.X R3, RZ, RZ, R6, P6 ;  /* 0x000000ffff038224 */ /* 0x000fe400030e0606 */
[----:B------:R-:W-:Y:S04]  /*19ea0*/  SHFL.IDX PT, R6, R0, 0x2, 0x181f ;  /* 0x00581f0000067f89 */ /* 0x000fe800000e0000 */
[----:B------:R-:W-:Y:S04]  /*19eb0*/  @!P0 LDGSTS.E.BYPASS.LTC128B.128 [R25+0x22c00], desc[UR60][R2.64], !P4 ;  /* 0x22c0000002198fae */ /* 0x000fe8000e101d7c */
[----:B------:R-:W-:Y:S04]  /*19ec0*/  @!P0 LDGSTS.E.BYPASS.LTC128B.128 [R25+0x26c00], desc[UR60][R2.64+0x80], !P3 ;  /* 0x26c0008002198fae */ /* 0x000fe8000d901d7c */
[----:B------:R-:W-:Y:S04]  /*19ed0*/  @!P0 LDGSTS.E.BYPASS.LTC128B.128 [R25+0x2ac00], desc[UR60][R2.64+0x100], !P2 ;  /* 0x2ac0010002198fae */ /* 0x000fe8000d101d7c */
[----:B------:R0:W-:Y:S01]  /*19ee0*/  @!P0 LDGSTS.E.BYPASS.LTC128B.128 [R25+0x2ec00], desc[UR60][R2.64+0x180], !P1 ;  /* 0x2ec0018002198fae */ /* 0x0001e2000c901d7c */
[----:B-----5:R-:W-:-:S03]  /*19ef0*/  ISETP.GE.AND P0, PT, R8, R5, PT ;  /* 0x000000050800720c */ /* 0x020fc60003f06270 */
[----:B------:R-:W3:Y:S04]  /*19f00*/  LDL.LU R8, [R1+0x34] ;  /* 0x0000340001087983 */ /* 0x000ee80000300800 */
[----:B0-----:R-:W0:Y:S06]  /*19f10*/  SHFL.IDX PT, R2, R4, 0x2, 0x181f ;  /* 0x00581f0004027f89 */ /* 0x001e2c00000e0000 */
[----:B0-----:R-:W-:-:S05]  /*19f20*/  @!P0 LEA R2, P6, R7, R2, 0x1 ;  /* 0x0000000207028211 */ /* 0x001fca00078c08ff */
[----:B------:R-:W-:-:S05]  /*19f30*/  @!P0 IMAD.X R3, RZ, RZ, R6, P6 ;  /* 0x000000ffff038224 */ /* 0x000fca00030e0606 */
[----:B------:R-:W-:Y:S04]  /*19f40*/  @!P0 LDGSTS.E.BYPASS.LTC128B.128 [R25+0x23400], desc[UR60][R2.64], !P4 ;  /* 0x2340000002198fae */ /* 0x000fe8000e101d7c */
[----:B------:R-:W-:Y:S04]  /*19f50*/  @!P0 LDGSTS.E.BYPASS.LTC128B.128 [R25+0x27400], desc[UR60][R2.64+0x80], !P3 ;  /* 0x2740008002198fae */ /* 0x000fe8000d901d7c */
[----:B------:R-:W-:Y:S04]  /*19f60*/  @!P0 LDGSTS.E.BYPASS.LTC128B.128 [R25+0x2b400], desc[UR60][R2.64+0x100], !P2 ;  /* 0x2b40010002198fae */ /* 0x000fe8000d101d7c */
[----:B------:R0:W-:Y:S04]  /*19f70*/  @!P0 LDGSTS.E.BYPASS.LTC128B.128 [R25+0x2f400], desc[UR60][R2.64+0x180], !P1 ;  /* 0x2f40018002198fae */ /* 0x0001e8000c901d7c */
[----:B------:R-:W-:Y:S04]  /*19f80*/  SHFL.IDX PT, R6, R0, 0x3, 0x181f ;  /* 0x00781f0000067f89 */ /* 0x000fe800000e0000 */
[----:B0-----:R-:W0:Y:S01]  /*19f90*/  SHFL.IDX PT, R2, R4, 0x3, 0x181f ;  /* 0x00781f0004027f89 */ /* 0x001e2200000e0000 */
[----:B------:R-:W-:-:S13]  /*19fa0*/  ISETP.GE.AND P0, PT, R11, R5, PT ;  /* 0x000000050b00720c */ /* 0x000fda0003f06270 */
        /* <DEDUP_REMOVED lines=17> */
[----:B--2---:R-:W-:-:S13]  /*1a0c0*/  ISETP.GE.AND P0, PT, R9, R5, PT ;  /* 0x000000050900720c */ /* 0x004fda0003f06270 */
        /* <DEDUP_REMOVED lines=8> */
[----:B---3--:R-:W-:-:S13]  /*1a150*/  ISETP.GE.AND P0, PT, R8, R5, PT ;  /* 0x000000050800720c */ /* 0x008fda0003f06270 */
[----:B0-----:R-:W-:-:S05]  /*1a160*/  @!P0 LEA R2, P5, R7, R2, 0x1 ;  /* 0x0000000207028211 */ /* 0x001fca00078a08ff */
[----:B------:R-:W-:-:S05]  /*1a170*/  @!P0 IMAD.X R3, RZ, RZ, R6, P5 ;  /* 0x000000ffff038224 */ /* 0x000fca00028e0606 */
[----:B------:R-:W-:Y:S04]  /*1a180*/  @!P0 LDGSTS.E.BYPASS.LTC128B.128 [R25+0x25400], desc[UR60][R2.64], !P4 ;  /* 0x2540000002198fae */ /* 0x000fe8000e101d7c */
[----:B------:R-:W-:Y:S04]  /*1a190*/  @!P0 LDGSTS.E.BYPASS.LTC128B.128 [R25+0x29400], desc[UR60][R2.64+0x80], !P3 ;  /* 0x2940008002198fae */ /* 0x000fe8000d901d7c */
[----:B------:R-:W-:Y:S04]  /*1a1a0*/  @!P0 LDGSTS.E.BYPASS.LTC128B.128 [R25+0x2d400], desc[UR60][R2.64+0x100], !P2 ;  /* 0x2d40010002198fae */ /* 0x000fe8000d101d7c */
[----:B------:R0:W-:Y:S04]  /*1a1b0*/  @!P0 LDGSTS.E.BYPASS.LTC128B.128 [R25+0x31400], desc[UR60][R2.64+0x180], !P1 ;  /* 0x3140018002198fae */ /* 0x0001e8000c901d7c */
[----:B------:R1:W2:Y:S04]  /*1a1c0*/  SHFL.IDX PT, R6, R0, 0x7, 0x181f ;  /* 0x00f81f0000067f89 */ /* 0x0002a800000e0000 */
[----:B0-----:R1:W0:Y:S02]  /*1a1d0*/  SHFL.IDX PT, R2, R4, 0x7, 0x181f ;  /* 0x00f81f0004027f89 */ /* 0x00122400000e0000 */
.L_x_1850:
[----:B-1----:R-:W3:Y:S01]  /*1a1e0*/  LDL.LU R0, [R1+0x3c] ;  /* 0x00003c0001007983 */ /* 0x002ee20000300800 */
[----:B------:R-:W-:Y:S01]  /*1a1f0*/  BSSY B0, `(.L_x_1654) ;  /* 0x000000c000007945 */ /* 0x000fe20003800000 */
[----:B---3--:R-:W-:-:S13]  /*1a200*/  ISETP.GE.AND P0, PT, R0, R5, PT ;  /* 0x000000050000720c */ /* 0x008fda0003f06270 */
[----:B------:R-:W-:Y:S05]  /*1a210*/  @P0 BRA `(.L_x_1655) ;  /* 0x0000000000240947 */ /* 0x000fea0003800000 */
[----:B0-----:R-:W-:-:S05]  /*1a220*/  LEA R2, P0, R7, R2, 0x1 ;  /* 0x0000000207027211 */ /* 0x001fca00078008ff */
[----:B--2---:R-:W-:-:S05]  /*1a230*/  IMAD.X R3, RZ, RZ, R6, P0 ;  /* 0x000000ffff037224 */ /* 0x004fca00000e0606 */
[----:B------:R-:W-:Y:S01]  /*1a240*/  @!PT LDS RZ, [RZ] ;  /* 0x00000000fffff984 */ /* 0x000fe20000000800 */
[----:B------:R-:W-:Y:S01]  /*1a250*/  @!PT LDS RZ, [RZ] ;  /* 0x00000000fffff984 */ /* 0x000fe20000000800 */
[----:B------:R-:W-:Y:S01]  /*1a260*/  @!PT LDS RZ, [RZ] ;  /* 0x00000000fffff984 */ /* 0x000fe20000000800 */
[----:B------:R1:W-:Y:S04]  /*1a270*/  LDGSTS.E.BYPASS.LTC128B.128 [R25+0x25c00], desc[UR60][R2.64], !P4 ;  /* 0x25c0000002197fae */ /* 0x0003e8000e101d7c */
[----:B------:R1:W-:Y:S04]  /*1a280*/  LDGSTS.E.BYPASS.LTC128B.128 [R25+0x29c00], desc[UR60][R2.64+0x80], !P3 ;  /* 0x29c0008002197fae */ /* 0x0003e8000d901d7c */
[----:B------:R1:W-:Y:S04]  /*1a290*/  LDGSTS.E.BYPASS.LTC128B.128 [R25+0x2dc00], desc[UR60][R2.64+0x100], !P2 ;  /* 0x2dc0010002197fae */ /* 0x0003e8000d101d7c */
[----:B------:R1:W-:Y:S02]  /*1a2a0*/  LDGSTS.E.BYPASS.LTC128B.128 [R25+0x31c00], desc[UR60][R2.64+0x180], !P1 ;  /* 0x31c0018002197fae */ /* 0x0003e4000c901d7c */
.L_x_1655:
[----:B------:R-:W-:Y:S05]  /*1a2b0*/  BSYNC B0 ;  /* 0x0000000000007941 */ /* 0x000fea0003800000 */
.L_x_1654:
[----:B------:R-:W-:Y:S01]  /*1a2c0*/  NOP ;  /* 0x0000000000007918 */ /* 0x000fe20000000000 */
[----:B------:R-:W-:-:S13]  /*1a2d0*/  PLOP3.LUT P0, PT, PT, PT, PT, 0x80, 0x0 ;  /* 0x000000000000781c */ /* 0x000fda0003f0f070 */
.L_x_1656:
[----:B------:R-:W-:Y:S02]  /*1a2e0*/  PLOP3.LUT P1, PT, P1, P0, PT, 0xa2, 0x0 ;  /* 0x000000000000781c */ /* 0x000fe40000f21472 */
[----:B------:R-:W-:-:S08]  /*1a2f0*/  @P0 R2UR P1, UR4, R22 ;  /* 0x00000000160402ca */ /* 0x000fd00000020000 */
[----:B------:R-:W-:-:S05]  /*1a300*/  @P0 PLOP3.LUT P0, PT, P1, PT, PT, 0x80, 0x0 ;  /* 0x000000000000081c */ /* 0x000fca0000f0f070 */
[----:B------:R-:W-:Y:S01]  /*1a310*/  @!P1 SYNCS.ARRIVE.TRANS64.RED.A0T1 RZ, [UR4+0x32410], RZ ;  /* 0x032410ffffff99a7 */ /* 0x000fe20008200404 */
[----:B------:R-:W-:Y:S07]  /*1a320*/  @!P1 ARRIVES.LDGSTSBAR.64.TRANSCNT [UR4+0x32410] ;  /* 0x03241000ff0099b0 */ /* 0x000fee0008000a84 */
[----:B------:R-:W-:Y:S05]  /*1a330*/  @P0 BRA.U.ANY `(.L_x_1656) ;  /* 0xfffffffd00e80947 */ /* 0x000fea000393ffff */
[----:B01----:R-:W3:Y:S02]  /*1a340*/  LDL.LU R2, [R1+0x40] ;  /* 0x0000400001027983 */ /* 0x003ee40000300800 */
[----:B---3--:R-:W-:-:S04]  /*1a350*/  IADD3 R2, R2, 0x1, RZ ;  /* 0x0000000102027810 */ /* 0x008fc80007ffe0ff */
[----:B------:R-:W-:Y:S01]  /*1a360*/  LEA.HI R0, R2, R2, RZ, 0x1 ;  /* 0x0000000202007211 */ /* 0x000fe200078f08ff */
[----:B------:R0:W-:Y:S03]  /*1a370*/  STL [R1+0x40], R2 ;  /* 0x0000400201007387 */ /* 0x0001e60000100800 */
        /* <DEDUP_REMOVED lines=8> */
.L_x_1851:
[----:B------:R-:W-:Y:S05]  /*1a400*/  BSYNC B0 ;  /* 0x0000000000007941 */ /* 0x000fea0003800000 */
.L_x_1657:
[----:B------:R-:W3:Y:S02]  /*1a410*/  LDL R0, [R1+0x60] ;  /* 0x0000600001007983 */ /* 0x000ee40000100800 */
[----:B---3--:R-:W-:-:S13]  /*1a420*/  ISETP.NE.AND P0, PT, R0, 0x3, PT ;  /* 0x000000030000780c */ /* 0x008fda0003f05270 */
[----:B------:R-:W-:Y:S05]  /*1a430*/  @!P0 BRA `(.L_x_1659) ;  /* 0x0000000000048947 */ /* 0x000fea0003800000 */
[----:B------:R-:W-:Y:S01]  /*1a440*/  BPT.TRAP 0x1 ;  /* 0x000000040000795c */ /* 0x000fe20000300000 */
.L_x_1659:
[----:B------:R-:W-:Y:S01]  /*1a450*/  SHF.L.U32 R0, R26, 0x1f, RZ ;  /* 0x0000001f1a007819 */ /* 0x000fe200000006ff */
[----:B------:R-:W-:Y:S03]  /*1a460*/  BSSY B0, `(.L_x_1660) ;  /* 0x0000003000007945 */ /* 0x000fe60003800000 */
[----:B------:R-:W1:Y:S02]  /*1a470*/  SYNCS.PHASECHK.TRANS64.TRYWAIT P0, [R29+URZ+0x32460], R0 ;  /* 0x032460001d0075a7 */ /* 0x000e64000800017f */
[----:B-1----:R-:W-:Y:S05]  /*1a480*/  @!P0 BRA `(.L_x_1661) ;  /* 0x0000006400508947 */ /* 0x002fea0003800000 */
.L_x_1852:
[----:B------:R-:W-:Y:S05]  /*1a490*/  BSYNC B0 ;  /* 0x0000000000007941 */ /* 0x000fea0003800000 */
.L_x_1660:
[----:B0-----:R-:W1:Y:S01]  /*1a4a0*/  LDL.LU R3, [R1+0x48] ;  /* 0x0000480001037983 */ /* 0x001e620000300800 */
[----:B------:R-:W-:Y:S01]  /*1a4b0*/  ULDC.64 UR4, c[0x0][0x328] ;  /* 0x0000ca0000047ab9 */ /* 0x000fe20000000a00 */
[----:B------:R-:W-:Y:S02]  /*1a4c0*/  ULDC.64 UR6, c[0x0][0x318] ;  /* 0x0000c60000067ab9 */ /* 0x000fe40000000a00 */
[----:B------:R-:W3:Y:S04]  /*1a4d0*/  LDL.LU R2, [R1+0x4] ;  /* 0x0000040001027983 */ /* 0x000ee80000300800 */
[----:B--2---:R-:W2:Y:S04]  /*1a4e0*/  LDL.LU R6, [R1+0x4c] ;  /* 0x00004c0001067983 */ /* 0x004ea80000300800 */
[----:B------:R-:W4:Y:S04]  /*1a4f0*/  LDL R7, [R1] ;  /* 0x0000000001077983 */ /* 0x000f280000100800 */
[----:B------:R-:W5:Y:S01]  /*1a500*/  LDL.LU R4, [R1+0x5c] ;  /* 0x00005c0001047983 */ /* 0x000f620000300800 */
[----:B-1----:R-:W-:-:S04]  /*1a510*/  IMAD R0, R3, UR4, RZ ;  /* 0x0000000403007c24 */ /* 0x002fc8000f8e02ff */
[C---:B---3--:R-:W-:Y:S02]  /*1a520*/  IMAD R5, R2.reuse, UR5, R0 ;  /* 0x0000000502057c24 */ /* 0x048fe4000f8e0200 */
[----:B------:R-:W-:Y:S01]  /*1a530*/  IMAD.WIDE.U32 R2, R2, UR4, RZ ;  /* 0x0000000402027c25 */ /* 0x000fe2000f8e00ff */
[----:B------:R-:W-:-:S03]  /*1a540*/  ULDC.64 UR4, c[0x0][0x338] ;  /* 0x0000ce0000047ab9 */ /* 0x000fc60000000a00 */
[----:B------:R-:W-:Y:S02]  /*1a550*/  IMAD.IADD R3, R3, 0x1, R5 ;  /* 0x0000000103037824 */ /* 0x000fe400078e0205 */
[----:B--2---:R-:W-:Y:S01]  /*1a560*/  IMAD R0, R6, UR4, RZ ;  /* 0x0000000406007c24 */ /* 0x004fe2000f8e02ff */
[----:B----4-:R-:W-:Y:S01]  /*1a570*/  LOP3.LUT P3, RZ, R7, 0x10, RZ, 0xc0, !PT ;  /* 0x0000001007ff7812 */ /* 0x010fe2000786c0ff */
[----:B------:R-:W-:Y:S01]  /*1a580*/  IMAD.WIDE.U32 R2, R37, UR4, R2 ;  /* 0x0000000425027c25 */ /* 0x000fe2000f8e0002 */
[C---:B------:R-:W-:Y:S02]  /*1a590*/  LOP3.LUT P2, RZ, R7.reuse, 0x8, RZ, 0xc0, !PT ;  /* 0x0000000807ff7812 */ /* 0x040fe4000784c0ff */
[----:B------:R-:W-:Y:S01]  /*1a5a0*/  LOP3.LUT P1, RZ, R7, 0x4, RZ, 0xc0, !PT ;  /* 0x0000000407ff7812 */ /* 0x000fe2000782c0ff */
[----:B------:R-:W-:Y:S01]  /*1a5b0*/  IMAD R5, R37, UR5, R0 ;  /* 0x0000000525057c24 */ /* 0x000fe2000f8e0200 */
[----:B------:R-:W-:Y:S01]  /*1a5c0*/  ULDC.64 UR4, c[0x0][0x330] ;  /* 0x0000cc0000047ab9 */ /* 0x000fe20000000a00 */
[----:B------:R-:W-:-:S02]  /*1a5d0*/  SEL R0, RZ, 0x2, P3 ;  /* 0x00000002ff007807 */ /* 0x000fc40001800000 */
[----:B------:R-:W-:Y:S01]  /*1a5e0*/  IMAD.IADD R3, R3, 0x1, R5 ;  /* 0x0000000103037824 */ /* 0x000fe200078e0205 */
[----:B------:R-:W-:Y:S02]  /*1a5f0*/  LOP3.LUT P4, RZ, R7, 0x1, RZ, 0xc0, !PT ;  /* 0x0000000107ff7812 */ /* 0x000fe4000788c0ff */
[----:B------:R-:W-:Y:S01]  /*1a600*/  SEL R7, RZ, 0x8, P1 ;  /* 0x00000008ff077807 */ /* 0x000fe20000800000 */
[----:B------:R-:W-:Y:S01]  /*1a610*/  IMAD.WIDE.U32 R2, R18, UR4, R2 ;  /* 0x0000000412027c25 */ /* 0x000fe2000f8e0002 */
[----:B------:R-:W-:-:S03]  /*1a620*/  UMOV UR4, 0xffffffff ;  /* 0xffffffff00047882 */ /* 0x000fc60000000000 */
[----:B------:R-:W-:Y:S01]  /*1a630*/  IMAD R3, R18, UR5, R3 ;  /* 0x0000000512037c24 */ /* 0x000fe2000f8e0203 */
[----:B------:R-:W-:-:S04]  /*1a640*/  LEA R5, P0, R2, UR6, 0x1 ;  /* 0x0000000602057c11 */ /* 0x000fc8000f8008ff */
[----:B------:R-:W-:Y:S02]  /*1a650*/  LEA.HI.X R6, R2, UR7, R3, 0x1, P0 ;  /* 0x0000000702067c11 */ /* 0x000fe400080f0c03 */
[----:B------:R-:W-:-:S04]  /*1a660*/  SEL R3, RZ, 0x4, P2 ;  /* 0x00000004ff037807 */ /* 0x000fc80001000000 */
[----:B-----5:R-:W-:Y:S01]  /*1a670*/  IADD3 R0, R3, R0, R4 ;  /* 0x0000000003007210 */ /* 0x020fe20007ffe004 */
        /* <DEDUP_REMOVED lines=73> */
.L_x_1866:
        /* <DEDUP_REMOVED lines=15> */
.L_x_1663:
[----:B------:R-:W-:Y:S02]  /*1ac00*/  PLOP3.LUT P1, PT, P1, P0, PT, 0xa2, 0x0 ;  /* 0x000000000000781c */ /* 0x000fe40000f21472 */
[----:B------:R-:W-:-:S08]  /*1ac10*/  @P0 R2UR P1, UR4, R29 ;  /* 0x000000001d0402ca */ /* 0x000fd00000020000 */
[----:B------:R-:W-:-:S05]  /*1ac20*/  @P0 PLOP3.LUT P0, PT, P1, PT, PT, 0x80, 0x0 ;  /* 0x000000000000081c */ /* 0x000fca0000f0f070 */
[----:B------:R-:W-:Y:S01]  /*1ac30*/  @!P1 SYNCS.ARRIVE.TRANS64.RED.A0T1 RZ, [UR4+0x32450], RZ ;  /* 0x032450ffffff99a7 */ /* 0x000fe20008200404 */
[----:B------:R-:W-:Y:S07]  /*1ac40*/  @!P1 ARRIVES.LDGSTSBAR.64.TRANSCNT [UR4+0x32450] ;  /* 0x03245000ff0099b0 */ /* 0x000fee0008000a84 */
[----:B------:R-:W-:Y:S05]  /*1ac50*/  @P0 BRA.U.ANY `(.L_x_1663) ;  /* 0xfffffffd00e80947 */ /* 0x000fea000393ffff */
[----:B------:R-:W-:Y:S01]  /*1ac60*/  NOP ;  /* 0x0000000000007918 */ /* 0x000fe20000000000 */
[----:B0-----:R-:W2:Y:S02]  /*1ac70*/  LDL R2, [R1+0x60] ;  /* 0x0000600001027983 */ /* 0x001ea40000100800 */
[----:B--2---:R-:W-:-:S13]  /*1ac80*/  ISETP.NE.AND P2, PT, R2, 0x3, PT ;  /* 0x000000030200780c */ /* 0x004fda0003f45270 */
[----:B------:R-:W-:Y:S05]  /*1ac90*/  @!P2 BRA `(.L_x_1664) ;  /* 0x000000000004a947 */ /* 0x000fea0003800000 */
[----:B------:R-:W-:Y:S01]  /*1aca0*/  BPT.TRAP 0x1 ;  /* 0x000000040000795c */ /* 0x000fe20000300000 */
.L_x_1664:
[----:B------:R-:W2:Y:S01]  /*1acb0*/  LDL.LU R2, [R1+0x44] ;  /* 0x0000440001027983 */ /* 0x000ea20000300800 */
[----:B------:R0:W-:Y:S01]  /*1acc0*/  SYNCS.ARRIVE.TRANS64.A1T0 RZ, [R29+URZ+0x32450], RZ ;  /* 0x032450ff1dff79a7 */ /* 0x0001e2000810003f */
[----:B------:R-:W-:Y:S01]  /*1acd0*/  BSSY B0, `(.L_x_1665) ;  /* 0x00000de000007945 */ /* 0x000fe20003800000 */
[----:B--2---:R-:W-:-:S05]  /*1ace0*/  VIADD R10, R2, 0xfffffffe ;  /* 0xfffffffe020a7836 */ /* 0x004fca0000000000 */
[----:B------:R-:W-:-:S13]  /*1acf0*/  ISETP.GE.AND P0, PT, R10, R32, PT ;  /* 0x000000200a00720c */ /* 0x000fda0003f06270 */
[----:B0-----:R-:W-:Y:S05]  /*1ad00*/  @!P0 BRA `(.L_x_1666) ;  /* 0x0000000c00688947 */ /* 0x001fea0003800000 */
.L_x_1679:
[----:B--2---:R-:W2:Y:S01]  /*1ad10*/  LDL R12, [R1+0x60] ;  /* 0x00006000010c7983 */ /* 0x004ea20000100800 */
[----:B0-----:R-:W0:Y:S01]  /*1ad20*/  LDC R6, c[0x0][0x430] ;  /* 0x00010c00ff067b82 */ /* 0x001e220000000800 */
[----:B------:R-:W1:Y:S01]  /*1ad30*/  S2R R2, SR_TID.X ;  /* 0x0000000000027919 */ /* 0x000e620000002100 */
[----:B---3--:R-:W3:Y:S01]  /*1ad40*/  S2R R4, SR_TID.X ;  /* 0x0000000000047919 */ /* 0x008ee20000002100 */
[----:B0-----:R-:W-:Y:S02]  /*1ad50*/  ISETP.NE.AND P0, PT, R6, 0x1, PT ;  /* 0x000000010600780c */ /* 0x001fe40003f05270 */
[----:B-1----:R-:W-:-:S11]  /*1ad60*/  LOP3.LUT R2, R2, 0x7f, RZ, 0xc0, !PT ;  /* 0x0000007f02027812 */ /* 0x002fd600078ec0ff */
[----:B------:R-:W0:Y:S01]  /*1ad70*/  @P0 LDC R3, c[0x0][0x438] ;  /* 0x00010e00ff030b82 */ /* 0x000e220000000800 */
[----:B---3--:R-:W-:Y:S01]  /*1ad80*/  IMAD.SHL.U32 R4, R4, 0x10, RZ ;  /* 0x0000001004047824 */ /* 0x008fe200078e00ff */
[----:B------:R-:W-:-:S04]  /*1ad90*/  SHF.R.U32.HI R2, RZ, 0x3, R2 ;  /* 0x00000003ff027819 */ /* 0x000fc80000011602 */
[----:B------:R-:W-:Y:S02]  /*1ada0*/  LOP3.LUT R4, R2, 0x70, R4, 0xf8, !PT ;  /* 0x0000007002047812 */ /* 0x000fe400078ef804 */
[----:B------:R-:W1:Y:S02]  /*1adb0*/  @P0 LDC R2, c[0x0][0x434] ;  /* 0x00010d00ff020b82 */ /* 0x000e640000000800 */
[----:B------:R-:W-:Y:S01]  /*1adc0*/  ISETP.GT.U32.AND P1, PT, R4, 0x5f, PT ;  /* 0x0000005f0400780c */ /* 0x000fe20003f24070 */
[----:B------:R-:W-:-:S04]  /*1add0*/  IMAD R7, R10, 0x60, R33 ;  /* 0x000000600a077824 */ /* 0x000fc800078e0221 */
[----:B------:R-:W-:-:S08]  /*1ade0*/  IMAD.IADD R7, R4, 0x1, R7 ;  /* 0x0000000104077824 */ /* 0x000fd000078e0207 */
[----:B------:R-:W3:Y:S01]  /*1adf0*/  @!P1 LDC.64 R4, c[0x0][0x428] ;  /* 0x00010a00ff049b82 */ /* 0x000ee20000000a00 */
[----:B------:R-:W-:-:S07]  /*1ae00*/  IMAD.MOV.U32 R11, RZ, RZ, R7 ;  /* 0x000000ffff0b7224 */ /* 0x000fce00078e0007 */
[----:B------:R-:W4:Y:S01]  /*1ae10*/  @!P1 LDC.64 R8, c[0x0][0x418] ;  /* 0x00010600ff089b82 */ /* 0x000f220000000a00 */
[----:B-1----:R-:W-:-:S05]  /*1ae20*/  @P0 IMAD.HI.U32 R2, R7, R2, RZ ;  /* 0x0000000207020227 */ /* 0x002fca00078e00ff */
[----:B0-----:R-:W-:-:S04]  /*1ae30*/  @P0 SHF.R.U32.HI R11, RZ, R3, R2 ;  /* 0x00000003ff0b0219 */ /* 0x001fc80000011602 */
[----:B------:R-:W-:Y:S02]  /*1ae40*/  @!P1 SHF.R.S32.HI R3, RZ, 0x1f, R11 ;  /* 0x0000001fff039819 */ /* 0x000fe4000001140b */
[----:B------:R-:W-:-:S05]  /*1ae50*/  @!P1 MOV R2, R11 ;  /* 0x0000000b00029202 */ /* 0x000fca0000000f00 */
[----:B---3--:R-:W-:-:S04]  /*1ae60*/  @!P1 IMAD.WIDE.U32 R2, R28, R4, R2 ;  /* 0x000000041c029225 */ /* 0x008fc800078e0002 */
[----:B------:R-:W-:-:S04]  /*1ae70*/  @!P1 IMAD R4, R34, R4, RZ ;  /* 0x0000000422049224 */ /* 0x000fc800078e02ff */
[----:B------:R-:W-:Y:S01]  /*1ae80*/  @!P1 IMAD R5, R28, R5, R4 ;  /* 0x000000051c059224 */ /* 0x000fe200078e0204 */
[----:B----4-:R-:W-:-:S03]  /*1ae90*/  @!P1 LEA R8, P0, R2, R8, 0x2 ;  /* 0x0000000802089211 */ /* 0x010fc600078010ff */
[----:B------:R-:W-:Y:S02]  /*1aea0*/  @!P1 IMAD.IADD R3, R5, 0x1, R3 ;  /* 0x0000000105039824 */ /* 0x000fe400078e0203 */
[----:B------:R-:W-:-:S03]  /*1aeb0*/  IMAD.MOV.U32 R5, RZ, RZ, RZ ;  /* 0x000000ffff057224 */ /* 0x000fc600078e00ff */
[----:B------:R-:W-:Y:S01]  /*1aec0*/  @!P1 LEA.HI.X R9, R2, R9, R3, 0x2, P0 ;  /* 0x0000000902099211 */ /* 0x000fe200000f1403 */
[----:B------:R-:W-:-:S04]  /*1aed0*/  VIADD R24, R24, 0x1 ;  /* 0x0000000118187836 */ /* 0x000fc80000000000 */
[----:B------:R0:W5:Y:S01]  /*1aee0*/  @!P1 LDG.E R5, desc[UR60][R8.64] ;  /* 0x0000003c08059981 */ /* 0x000162000c1e1900 */
[----:B------:R-:W-:-:S04]  /*1aef0*/  ISETP.NE.AND P0, PT, R24, 0x2, PT ;  /* 0x000000021800780c */ /* 0x000fc80003f05270 */
[----:B------:R-:W-:Y:S01]  /*1af00*/  SEL R3, RZ, 0x1, P0 ;  /* 0x00000001ff037807 */ /* 0x000fe20000000000 */
[----:B------:R-:W-:-:S03]  /*1af10*/  IMAD.MOV R2, RZ, RZ, -R11 ;  /* 0x000000ffff027224 */ /* 0x000fc600078e0a0b */
[----:B------:R-:W-:Y:S01]  /*1af20*/  LOP3.LUT R26, R26, R3, RZ, 0x3c, !PT ;  /* 0x000000031a1a7212 */ /* 0x000fe200078e3cff */
[----:B------:R-:W-:Y:S01]  /*1af30*/  IMAD.MOV.U32 R3, RZ, RZ, R10 ;  /* 0x000000ffff037224 */ /* 0x000fe200078e000a */
[----:B------:R-:W-:Y:S05]  /*1af40*/  YIELD ;  /* 0x0000000000007946 */ /* 0x000fea0003800000 */
[----:B------:R-:W-:Y:S01]  /*1af50*/  SEL R24, R24, RZ, P0 ;  /* 0x000000ff18187207 */ /* 0x000fe20000000000 */
[----:B------:R-:W-:Y:S01]  /*1af60*/  IMAD R6, R6, R2, R7 ;  /* 0x0000000206067224 */ /* 0x000fe200078e0207 */
[----:B------:R-:W-:Y:S01]  /*1af70*/  ISETP.GT.AND P2, PT, R3, R32, PT ;  /* 0x000000200300720c */ /* 0x000fe20003f44270 */
[----:B------:R-:W-:Y:S01]  /*1af80*/  VIADD R10, R10, 0xffffffff ;  /* 0xffffffff0a0a7836 */ /* 0x000fe20000000000 */
[----:B--2---:R-:W-:-:S13]  /*1af90*/  ISETP.NE.AND P1, PT, R12, 0x3, PT ;  /* 0x000000030c00780c */ /* 0x004fda0003f25270 */
[----:B0-----:R-:W-:Y:S05]  /*1afa0*/  @!P1 BRA `(.L_x_1667) ;  /* 0x0000000000049947 */ /* 0x001fea0003800000 */
[----:B------:R-:W-:Y:S01]  /*1afb0*/  BPT.TRAP 0x1 ;  /* 0x000000040000795c */ /* 0x000fe20000300000 */
.L_x_1667:
[----:B------:R-:W-:Y:S01]  /*1afc0*/  IMAD R4, R24, 0x8, R22 ;  /* 0x0000000818047824 */ /* 0x000fe200078e0216 */
[----:B------:R-:W-:Y:S01]  /*1afd0*/  SHF.L.U32 R21, R26, 0x1f, RZ ;  /* 0x0000001f1a157819 */ /* 0x000fe200000006ff */
[----:B------:R-:W-:Y:S01]  /*1afe0*/  BSSY B1, `(.L_x_1668) ;  /* 0x0000004000017945 */ /* 0x000fe20003800000 */
[----:B------:R-:W-:Y:S02]  /*1aff0*/  SHF.R.S32.HI R17, RZ, 0x1f, R6 ;  /* 0x0000001fff117819 */ /* 0x000fe40000011406 */
[----:B------:R-:W0:Y:S02]  /*1b000*/  SYNCS.PHASECHK.TRANS64.TRYWAIT P0, [R4+URZ+0x32440], R21 ;  /* 0x03244015040075a7 */ /* 0x000e24000800017f */
[----:B0-----:R-:W-:Y:S05]  /*1b010*/  @!P0 BRA `(.L_x_1669) ;  /* 0x0000006000c08947 */ /* 0x001fea0003800000 */
.L_x_1867:
[----:B------:R-:W-:Y:S05]  /*1b020*/  BSYNC B1 ;  /* 0x0000000000017941 */ /* 0x000fea0003800000 */
.L_x_1668:
        /* <DEDUP_REMOVED lines=51> */
.L_x_1881:
        /* <DEDUP_REMOVED lines=8> */
.L_x_1671:
[----:B------:R-:W-:Y:S02]  /*1b3e0*/  PLOP3.LUT P1, PT, P1, P0, PT, 0xa2, 0x0 ;  /* 0x000000000000781c */ /* 0x000fe40000f21472 */
[----:B------:R-:W-:-:S08]  /*1b3f0*/  @P0 R2UR P1, UR4, R4 ;  /* 0x00000000040402ca */ /* 0x000fd00000020000 */
[----:B------:R-:W-:-:S05]  /*1b400*/  @P0 PLOP3.LUT P0, PT, P1, PT, PT, 0x80, 0x0 ;  /* 0x000000000000081c */ /* 0x000fca0000f0f070 */
[----:B------:R-:W-:Y:S01]  /*1b410*/  @!P1 SYNCS.ARRIVE.TRANS64.RED.A0T1 RZ, [UR4+0x32430], RZ ;  /* 0x032430ffffff99a7 */ /* 0x000fe20008200404 */
[----:B------:R-:W-:Y:S07]  /*1b420*/  @!P1 ARRIVES.LDGSTSBAR.64.TRANSCNT [UR4+0x32430] ;  /* 0x03243000ff0099b0 */ /* 0x000fee0008000a84 */
[----:B------:R-:W-:Y:S05]  /*1b430*/  @P0 BRA.U.ANY `(.L_x_1671) ;  /* 0xfffffffd00e80947 */ /* 0x000fea000393ffff */
[----:B------:R-:W-:Y:S01]  /*1b440*/  NOP ;  /* 0x0000000000007918 */ /* 0x000fe20000000000 */
[----:B--2---:R-:W2:Y:S02]  /*1b450*/  LDL R2, [R1+0x60] ;  /* 0x0000600001027983 */ /* 0x004ea40000100800 */
[----:B--2---:R-:W-:-:S13]  /*1b460*/  ISETP.NE.AND P3, PT, R2, 0x3, PT ;  /* 0x000000030200780c */ /* 0x004fda0003f65270 */
[----:B------:R-:W-:Y:S05]  /*1b470*/  @!P3 BRA `(.L_x_1672) ;  /* 0x000000000004b947 */ /* 0x000fea0003800000 */
[----:B------:R-:W-:Y:S01]  /*1b480*/  BPT.TRAP 0x1 ;  /* 0x000000040000795c */ /* 0x000fe20000300000 */
.L_x_1672:
[----:B------:R2:W-:Y:S01]  /*1b490*/  SYNCS.ARRIVE.TRANS64.A1T0 RZ, [R4+URZ+0x32430], RZ ;  /* 0x032430ff04ff79a7 */ /* 0x0005e2000810003f */
[----:B------:R-:W-:Y:S05]  /*1b4a0*/  @!P3 BRA `(.L_x_1673) ;  /* 0x000000000004b947 */ /* 0x000fea0003800000 */
[----:B------:R-:W-:Y:S01]  /*1b4b0*/  BPT.TRAP 0x1 ;  /* 0x000000040000795c */ /* 0x000fe20000300000 */
.L_x_1673:
[----:B------:R-:W3:Y:S01]  /*1b4c0*/  SYNCS.PHASECHK.TRANS64.TRYWAIT P0, [R4+URZ+0x32460], R21 ;  /* 0x03246015040075a7 */ /* 0x000ee2000800017f */
[----:B------:R-:W-:Y:S04]  /*1b4d0*/  BSSY B1, `(.L_x_1674) ;  /* 0x0000002000017945 */ /* 0x000fe80003800000 */
[----:B---3--:R-:W-:Y:S05]  /*1b4e0*/  @!P0 BRA `(.L_x_1675) ;  /* 0x0000006400448947 */ /* 0x008fea0003800000 */
.L_x_1882:
[----:B------:R-:W-:Y:S05]  /*1b4f0*/  BSYNC B1 ;  /* 0x0000000000017941 */ /* 0x000fea0003800000 */
.L_x_1674:
        /* <DEDUP_REMOVED lines=67> */
.L_x_1896:
        /* <DEDUP_REMOVED lines=11> */
.L_x_1677:
[----:B------:R-:W-:Y:S02]  /*1b9e0*/  PLOP3.LUT P1, PT, P1, P0, PT, 0xa2, 0x0 ;  /* 0x000000000000781c */ /* 0x000fe40000f21472 */
[----:B------:R-:W-:-:S08]  /*1b9f0*/  @P0 R2UR P1, UR4, R4 ;  /* 0x00000000040402ca */ /* 0x000fd00000020000 */
[----:B------:R-:W-:-:S05]  /*1ba00*/  @P0 PLOP3.LUT P0, PT, P1, PT, PT, 0x80, 0x0 ;  /* 0x000000000000081c */ /* 0x000fca0000f0f070 */
[----:B------:R-:W-:Y:S01]  /*1ba10*/  @!P1 SYNCS.ARRIVE.TRANS64.RED.A0T1 RZ, [UR4+0x32450], RZ ;  /* 0x032450ffffff99a7 */ /* 0x000fe20008200404 */
[----:B------:R-:W-:Y:S07]  /*1ba20*/  @!P1 ARRIVES.LDGSTSBAR.64.TRANSCNT [UR4+0x32450] ;  /* 0x03245000ff0099b0 */ /* 0x000fee0008000a84 */
[----:B------:R-:W-:Y:S05]  /*1ba30*/  @P0 BRA.U.ANY `(.L_x_1677) ;  /* 0xfffffffd00e80947 */ /* 0x000fea000393ffff */
[----:B------:R-:W-:Y:S01]  /*1ba40*/  NOP ;  /* 0x0000000000007918 */ /* 0x000fe20000000000 */
[----:B0-----:R-:W4:Y:S02]  /*1ba50*/  LDL R2, [R1+0x60] ;  /* 0x0000600001027983 */ /* 0x001f240000100800 */
[----:B----4-:R-:W-:-:S13]  /*1ba60*/  ISETP.NE.AND P3, PT, R2, 0x3, PT ;  /* 0x000000030200780c */ /* 0x010fda0003f65270 */
[----:B------:R-:W-:Y:S05]  /*1ba70*/  @!P3 BRA `(.L_x_1678) ;  /* 0x000000000004b947 */ /* 0x000fea0003800000 */
[----:B------:R-:W-:Y:S01]  /*1ba80*/  BPT.TRAP 0x1 ;  /* 0x000000040000795c */ /* 0x000fe20000300000 */
.L_x_1678:
[----:B------:R0:W-:Y:S01]  /*1ba90*/  SYNCS.ARRIVE.TRANS64.A1T0 RZ, [R4+URZ+0x32450], RZ ;  /* 0x032450ff04ff79a7 */ /* 0x0001e2000810003f */
[----:B------:R-:W-:Y:S05]  /*1baa0*/  @P2 BRA `(.L_x_1679) ;  /* 0xfffffff000982947 */ /* 0x000fea000383ffff */
.L_x_1666:
[----:B------:R-:W-:Y:S05]  /*1bab0*/  BSYNC B0 ;  /* 0x0000000000007941 */ /* 0x000fea0003800000 */
.L_x_1665:
        /* <DEDUP_REMOVED lines=21> */
.L_x_1681:
[----:B------:R-:W-:Y:S05]  /*1bc10*/  BSYNC B0 ;  /* 0x0000000000007941 */ /* 0x000fea0003800000 */
.L_x_1680:
[----:B------:R-:W-:-:S07]  /*1bc20*/  SEL R24, R24, RZ, P0 ;  /* 0x000000ff18187207 */ /* 0x000fce0000000000 */
.L_x_1634:
[----:B------:R-:W-:Y:S05]  /*1bc30*/  BSYNC B7 ;  /* 0x0000000000077941 */ /* 0x000fea0003800000 */
.L_x_1632:
[----:B------:R-:W4:Y:S02]  /*1bc40*/  LDL R0, [R1] ;  /* 0x0000000001007983 */ /* 0x000f240000100800 */
[----:B----4-:R-:W-:-:S13]  /*1bc50*/  LOP3.LUT P0, RZ, R0, 0x1000, RZ, 0xc0, !PT ;  /* 0x0000100000ff7812 */ /* 0x010fda000780c0ff */
[----:B------:R-:W-:Y:S05]  /*1bc60*/  @!P0 BRA `(.L_x_1682) ;  /* 0x0000000000248947 */ /* 0x000fea0003800000 */
[----:B------:R-:W-:Y:S05]  /*1bc70*/  WARPSYNC.ALL ;  /* 0x0000000000007948 */ /* 0x000fea0003800000 */
[----:B------:R-:W4:Y:S08]  /*1bc80*/  S2UR UR5, SR_CgaCtaId ;  /* 0x00000000000579c3 */ /* 0x000f300000008800 */
[----:B------:R-:W-:Y:S06]  /*1bc90*/  BAR.SYNC.DEFER_BLOCKING 0x5, 0x180 ;  /* 0x0146000000007b1d */ /* 0x000fec0000010000 */
[----:B------:R-:W-:-:S02]  /*1bca0*/  UMOV UR4, 0x400 ;  /* 0x0000040000047882 */ /* 0x000fc40000000000 */
[----:B----4-:R-:W-:-:S06]  /*1bcb0*/  ULEA UR4, UR5, UR4, 0x18 ;  /* 0x0000000405047291 */ /* 0x010fcc000f8ec03f */
[----:B0-----:R-:W-:-:S05]  /*1bcc0*/  MOV R22, UR4 ;  /* 0x0000000400167c02 */ /* 0x001fca0008000f00 */
[----:B------:R0:W4:Y:S01]  /*1bcd0*/  LDS.128 R16, [R22+0x324d0] ;  /* 0x0324d00016107984 */ /* 0x0001220000000c00 */
[----:B------:R-:W-:Y:S06]  /*1bce0*/  BAR.ARV 0x4, 0x180 ;  /* 0x0106000000007b1d */ /* 0x000fec0000002000 */
[----:B------:R-:W-:Y:S05]  /*1bcf0*/  BRA `(.L_x_1683) ;  /* 0x0000000800d07947 */ /* 0x000fea0003800000 */
.L_x_1682:
[----:B------:R-:W4:Y:S01]  /*1bd00*/  S2R R9, SR_TID.X ;  /* 0x0000000000097919 */ /* 0x000f220000002100 */
[----:B------:R-:W-:Y:S01]  /*1bd10*/  UMOV UR4, 0xffffffff ;  /* 0xffffffff00047882 */ /* 0x000fe20000000000 */
[----:B----4-:R-:W-:-:S04]  /*1bd20*/  LOP3.LUT R9, R9, 0x1f, RZ, 0xc0, !PT ;  /* 0x0000001f09097812 */ /* 0x010fc800078ec0ff */
[----:B------:R-:W-:Y:S01]  /*1bd30*/  ISETP.NE.AND P0, PT, R9, 0x1f, PT ;  /* 0x0000001f0900780c */ /* 0x000fe20003f05270 */
[----:B------:R-:W-:-:S12]  /*1bd40*/  BRA.DIV UR4, `(.L_x_1684) ;  /* 0x0000006604087947 */ /* 0x000fd8000b800000 */
[----:B0-----:R-:W-:Y:S01]  /*1bd50*/  IMAD.IADD R7, R19, 0x1, R9 ;  /* 0x0000000113077824 */ /* 0x001fe200078e0209 */
[----:B------:R-:W-:-:S04]  /*1bd60*/  ULDC UR4, c[0x0][0xd3c] ;  /* 0x00034f0000047ab9 */ /* 0x000fc80000000800 */
[----:B------:R-:W-:-:S13]  /*1bd70*/  ISETP.GE.OR P1, PT, R7, UR4, !P0 ;  /* 0x0000000407007c0c */ /* 0x000fda000c726670 */
[----:B------:R-:W0:Y:S08]  /*1bd80*/  @!P1 LDC.64 R2, c[0x0][0xd80] ;  /* 0x00036000ff029b82 */ /* 0x000e300000000a00 */
[----:B--23--:R-:W2:Y:S01]  /*1bd90*/  @!P1 LDC.64 R4, c[0x0][0xd78] ;  /* 0x00035e00ff049b82 */ /* 0x00cea20000000a00 */
[----:B0-----:R-:W-:-:S05]  /*1bda0*/  @!P1 IMAD.WIDE R2, R7, 0x4, R2 ;  /* 0x0000000407029825 */ /* 0x001fca00078e0202 */
[----:B------:R2:W3:Y:S02]  /*1bdb0*/  @!P1 LDG.E R8, desc[UR60][R2.64] ;  /* 0x0000003c02089981 */ /* 0x0004e4000c1e1900 */
[----:B--2---:R-:W-:-:S05]  /*1bdc0*/  @!P1 IMAD.WIDE R2, R7, 0x4, R4 ;  /* 0x0000000407029825 */ /* 0x004fca00078e0204 */
[----:B------:R-:W2:Y:S01]  /*1bdd0*/  @!P1 LDG.E R5, desc[UR60][R2.64] ;  /* 0x0000003c02059981 */ /* 0x000ea2000c1e1900 */
        /* <DEDUP_REMOVED lines=9> */
[----:B---3--:R-:W-:Y:S02]  /*1be70*/  @!P1 IMAD.MOV.U32 R7, RZ, RZ, R8 ;  /* 0x000000ffff079224 */ /* 0x008fe400078e0008 */
[----:B--2---:R-:W-:Y:S01]  /*1be80*/  @!P1 IMAD.MOV.U32 R4, RZ, RZ, R5 ;  /* 0x000000ffff049224 */ /* 0x004fe200078e0005 */
        /* <DEDUP_REMOVED lines=17> */
[----:B------:R0:W2:Y:S02]  /*1bfa0*/  SHFL.IDX PT, R14, R3, 0x1f, 0x1f ;  /* 0x03e01f00030e7f89 */ /* 0x0000a400000e0000 */
.L_x_1906:
[----:B------:R-:W-:Y:S02]  /*1bfb0*/  ULDC UR4, c[0x0][0xd38] ;  /* 0x00034e0000047ab9 */ /* 0x000fe40000000800 */
[----:B------:R-:W-:-:S04]  /*1bfc0*/  IMAD.U32 R5, RZ, RZ, UR4 ;  /* 0x00000004ff057e24 */ /* 0x000fc8000f8e00ff */
[----:B--2---:R-:W-:-:S04]  /*1bfd0*/  IMAD R9, R14, R5, RZ ;  /* 0x000000050e097224 */ /* 0x004fc800078e02ff */
[----:B------:R-:W-:-:S05]  /*1bfe0*/  IMAD.IADD R6, R6, 0x1, R9 ;  /* 0x0000000106067824 */ /* 0x000fca00078e0209 */
[----:B------:R-:W-:-:S13]  /*1bff0*/  ISETP.GT.AND P6, PT, R6, R0, PT ;  /* 0x000000000600720c */ /* 0x000fda0003fc4270 */
[----:B------:R-:W-:Y:S05]  /*1c000*/  @P6 BRA `(.L_x_1685) ;  /* 0x0000000000a46947 */ /* 0x000fea0003800000 */
.L_x_1688:
[----:B------:R-:W2:Y:S01]  /*1c010*/  LDC R2, c[0x0][0xd3c] ;  /* 0x00034f00ff027b82 */ /* 0x000ea20000000800 */
[----:B------:R-:W-:-:S05]  /*1c020*/  VIADD R19, R19, 0x1f ;  /* 0x0000001f13137836 */ /* 0x000fca0000000000 */
[----:B--2---:R-:W-:-:S13]  /*1c030*/  ISETP.GE.AND P6, PT, R19, R2, PT ;  /* 0x000000021300720c */ /* 0x004fda0003fc6270 */
[----:B------:R-:W-:Y:S05]  /*1c040*/  @P6 BRA `(.L_x_1686) ;  /* 0x0000000400b86947 */ /* 0x000fea0003800000 */
[----:B0-----:R-:W0:Y:S01]  /*1c050*/  S2R R3, SR_TID.X ;  /* 0x0000000000037919 */ /* 0x001e220000002100 */
[----:B------:R-:W-:Y:S01]  /*1c060*/  IMAD.MOV.U32 R7, RZ, RZ, RZ ;  /* 0x000000ffff077224 */ /* 0x000fe200078e00ff */
[----:B0-----:R-:W-:-:S05]  /*1c070*/  LOP3.LUT R3, R3, 0x1f, RZ, 0xc0, !PT ;  /* 0x0000001f03037812 */ /* 0x001fca00078ec0ff */
[----:B------:R-:W-:-:S05]  /*1c080*/  IMAD.IADD R9, R19, 0x1, R3 ;  /* 0x0000000113097824 */ /* 0x000fca00078e0203 */
[----:B------:R-:W-:-:S13]  /*1c090*/  ISETP.GE.OR P6, PT, R9, R2, !P0 ;  /* 0x000000020900720c */ /* 0x000fda00047c6670 */
[----:B------:R-:W0:Y:S08]  /*1c0a0*/  @!P6 LDC.64 R2, c[0x0][0xd80] ;  /* 0x00036000ff02eb82 */ /* 0x000e300000000a00 */
[----:B------:R-:W2:Y:S01]  /*1c0b0*/  @!P6 LDC.64 R4, c[0x0][0xd78] ;  /* 0x00035e00ff04eb82 */ /* 0x000ea20000000a00 */
[----:B0-----:R-:W-:-:S05]  /*1c0c0*/  @!P6 IMAD.WIDE R2, R9, 0x4, R2 ;  /* 0x000000040902e825 */ /* 0x001fca00078e0202 */
[----:B------:R2:W3:Y:S02]  /*1c0d0*/  @!P6 LDG.E R7, desc[UR60][R2.64] ;  /* 0x0000003c0207e981 */ /* 0x0004e4000c1e1900 */
[----:B--2---:R-:W-:-:S04]  /*1c0e0*/  @!P6 IMAD.WIDE R2, R9, 0x4, R4 ;  /* 0x000000040902e825 */ /* 0x004fc800078e0204 */
[----:B------:R-:W-:-:S06]  /*1c0f0*/  IMAD.MOV.U32 R4, RZ, RZ, RZ ;  /* 0x000000ffff047224 */ /* 0x000fcc00078e00ff */
[----:B------:R-:W3:Y:S01]  /*1c100*/  @!P6 LDG.E R4, desc[UR60][R2.64] ;  /* 0x0000003c0204e981 */ /* 0x000ee2000c1e1900 */
[----:B------:R-:W-:Y:S01]  /*1c110*/  UMOV UR4, 0xffffffff ;  /* 0xffffffff00047882 */ /* 0x000fe20000000000 */
[----:B---3--:R-:W-:Y:S02]  /*1c120*/  IMAD R13, R4, R7, RZ ;  /* 0x00000007040d7224 */ /* 0x008fe400078e02ff */
        /* <DEDUP_REMOVED lines=16> */
[----:B------:R0:W2:Y:S02]  /*1c230*/  SHFL.IDX PT, R14, R3, 0x1f, 0x1f ;  /* 0x03e01f00030e7f89 */ /* 0x0000a400000e0000 */
.L_x_1914:
[----:B------:R-:W-:Y:S02]  /*1c240*/  ULDC UR4, c[0x0][0xd38] ;  /* 0x00034e0000047ab9 */ /* 0x000fe40000000800 */
[----:B------:R-:W-:-:S04]  /*1c250*/  IMAD.U32 R5, RZ, RZ, UR4 ;  /* 0x00000004ff057e24 */ /* 0x000fc8000f8e00ff */
[----:B--2---:R-:W-:-:S04]  /*1c260*/  IMAD R9, R14, R5, RZ ;  /* 0x000000050e097224 */ /* 0x004fc800078e02ff */
[----:B------:R-:W-:-:S05]  /*1c270*/  IMAD.IADD R6, R9, 0x1, R6 ;  /* 0x0000000109067824 */ /* 0x000fca00078e0206 */
[----:B------:R-:W-:-:S13]  /*1c280*/  ISETP.GT.AND P6, PT, R6, R0, PT ;  /* 0x000000000600720c */ /* 0x000fda0003fc4270 */
[----:B------:R-:W-:Y:S05]  /*1c290*/  @!P6 BRA `(.L_x_1688) ;  /* 0xfffffffc005ce947 */ /* 0x000fea000383ffff */
.L_x_1685:
[----:B------:R-:W-:Y:S01]  /*1c2a0*/  IMAD.IADD R2, R6, 0x1, -R9 ;  /* 0x0000000106027824 */ /* 0x000fe200078e0a09 */
[----:B------:R-:W-:-:S03]  /*1c2b0*/  UMOV UR4, 0xffffffff ;  /* 0xffffffff00047882 */ /* 0x000fc60000000000 */
[----:B------:R-:W-:-:S05]  /*1c2c0*/  IMAD R9, R3, R5, R2 ;  /* 0x0000000503097224 */ /* 0x000fca00078e0202 */
[----:B------:R-:W-:Y:S01]  /*1c2d0*/  ISETP.GT.AND P6, PT, R9, R0, PT ;  /* 0x000000000900720c */ /* 0x000fe20003fc4270 */
[----:B------:R-:W-:-:S12]  /*1c2e0*/  BRA.DIV UR4, `(.L_x_1689) ;  /* 0x0000006604947947 */ /* 0x000fd8000b800000 */
[----:B------:R-:W-:-:S04]  /*1c2f0*/  VOTE.ANY R8, PT, !P6 ;  /* 0x0000000000087806 */ /* 0x000fc800070e0100 */
[----:B------:R-:W2:Y:S02]  /*1c300*/  POPC R6, R8 ;  /* 0x0000000800067309 */ /* 0x000ea40000000000 */
[----:B--2---:R2:W3:Y:S04]  /*1c310*/  SHFL.IDX PT, R7, R7, R6, 0x1f ;  /* 0x00001f0607077589 */ /* 0x0044e800000e0000 */
[----:B------:R2:W4:Y:S02]  /*1c320*/  SHFL.IDX PT, R4, R4, R6, 0x1f ;  /* 0x00001f0604047589 */ /* 0x00052400000e0000 */
.L_x_1919:
[----:B------:R-:W-:-:S13]  /*1c330*/  ISETP.NE.AND P0, PT, R8, RZ, PT ;  /* 0x000000ff0800720c */ /* 0x000fda0003f05270 */
[----:B------:R-:W-:Y:S05]  /*1c340*/  @!P0 BRA `(.L_x_1690) ;  /* 0x0000000000108947 */ /* 0x000fea0003800000 */
[----:B------:R-:W-:Y:S01]  /*1c350*/  UMOV UR4, 0xffffffff ;  /* 0xffffffff00047882 */ /* 0x000fe20000000000 */
[----:B------:R-:W-:Y:S02]  /*1c360*/  VIADD R12, R6, 0xffffffff ;  /* 0xffffffff060c7836 */ /* 0x000fe40000000000 */
[----:B------:R-:W-:Y:S05]  /*1c370*/  BRA.DIV UR4, `(.L_x_1691) ;  /* 0x0000006604cc7947 */ /* 0x000fea000b800000 */
[----:B------:R0:W0:Y:S02]  /*1c380*/  SHFL.IDX PT, R16, R3, R12, 0x1f ;  /* 0x00001f0c03107589 */ /* 0x00002400000e0000 */
.L_x_1690:
[----:B---3--:R-:W-:Y:S01]  /*1c390*/  IABS R8, R7 ;  /* 0x0000000700087213 */ /* 0x008fe20000000000 */
[----:B0-----:R-:W-:Y:S01]  /*1c3a0*/  IMAD R16, R16, R5, R2 ;  /* 0x0000000510107224 */ /* 0x001fe200078e0202 */
[----:B----4-:R-:W-:Y:S01]  /*1c3b0*/  IABS R5, R4 ;  /* 0x0000000400057213 */ /* 0x010fe20000000000 */
[----:B------:R-:W-:Y:S01]  /*1c3c0*/  IMAD.MOV.U32 R2, RZ, RZ, RZ ;  /* 0x000000ffff027224 */ /* 0x000fe200078e00ff */
[----:B------:R-:W0:Y:S01]  /*1c3d0*/  I2F.RP R9, R8 ;  /* 0x0000000800097306 */ /* 0x000e220000209400 */
[----:B------:R-:W-:Y:S02]  /*1c3e0*/  IMAD.IADD R0, R0, 0x1, -R16 ;  /* 0x0000000100007824 */ /* 0x000fe400078e0a10 */
[----:B------:R-:W-:-:S05]  /*1c3f0*/  IMAD.IADD R19, R6, 0x1, R19 ;  /* 0x0000000106137824 */ /* 0x000fca00078e0213 */
[----:B------:R-:W3:Y:S08]  /*1c400*/  I2F.RP R10, R5 ;  /* 0x00000005000a7306 */ /* 0x000ef00000209400 */
[----:B0-----:R-:W0:Y:S08]  /*1c410*/  MUFU.RCP R9, R9 ;  /* 0x0000000900097308 */ /* 0x001e300000001000 */
[----:B---3--:R-:W-:Y:S01]  /*1c420*/  MUFU.RCP R10, R10 ;  /* 0x0000000a000a7308 */ /* 0x008fe20000001000 */
[----:B0-----:R-:W-:-:S07]  /*1c430*/  IADD3 R3, R9, 0xffffffe, RZ ;  /* 0x0ffffffe09037810 */ /* 0x001fce0007ffe0ff */
        /* <DEDUP_REMOVED lines=47> */
.L_x_1686:
[----:B------:R-:W-:Y:S01]  /*1c730*/  UMOV UR4, URZ ;  /* 0x0000003f00047c82 */ /* 0x000fe20008000000 */
[----:B------:R-:W-:Y:S01]  /*1c740*/  UMOV UR5, URZ ;  /* 0x0000003f00057c82 */ /* 0x000fe20008000000 */
[----:B------:R-:W-:Y:S01]  /*1c750*/  ULDC UR6, c[0x0][0xd3c] ;  /* 0x00034f0000067ab9 */ /* 0x000fe20000000800 */
[----:B------:R-:W-:Y:S02]  /*1c760*/  IMAD.MOV.U32 R16, RZ, RZ, R0 ;  /* 0x000000ffff107224 */ /* 0x000fe400078e0000 */
[----:B------:R-:W-:Y:S02]  /*1c770*/  IMAD.U32 R17, RZ, RZ, UR4 ;  /* 0x00000004ff117e24 */ /* 0x000fe4000f8e00ff */
[----:B------:R-:W-:Y:S02]  /*1c780*/  IMAD.U32 R18, RZ, RZ, UR5 ;  /* 0x00000005ff127e24 */ /* 0x000fe4000f8e00ff */
[----:B------:R-:W-:-:S07]  /*1c790*/  IMAD.U32 R19, RZ, RZ, UR6 ;  /* 0x00000006ff137e24 */ /* 0x000fce000f8e00ff */
.L_x_1692:
[----:B------:R-:W3:Y:S01]  /*1c7a0*/  S2R R0, SR_TID.X ;  /* 0x0000000000007919 */ /* 0x000ee20000002100 */
[----:B------:R-:W-:Y:S05]  /*1c7b0*/  WARPSYNC.ALL ;  /* 0x0000000000007948 */ /* 0x000fea0003800000 */
[----:B------:R-:W-:Y:S01]  /*1c7c0*/  BAR.SYNC.DEFER_BLOCKING 0x4, 0x180 ;  /* 0x0106000000007b1d */ /* 0x000fe20000010000 */
[----:B---3--:R-:W-:-:S04]  /*1c7d0*/  LOP3.LUT R0, R0, 0x1f, RZ, 0xc0, !PT ;  /* 0x0000001f00007812 */ /* 0x008fc800078ec0ff */
[----:B------:R-:W-:-:S13]  /*1c7e0*/  ISETP.NE.AND P0, PT, R0, RZ, PT ;  /* 0x000000ff0000720c */ /* 0x000fda0003f05270 */
[----:B0-----:R-:W0:Y:S01]  /*1c7f0*/  @!P0 S2R R3, SR_CgaCtaId ;  /* 0x0000000000038919 */ /* 0x001e220000008800 */
[----:B------:R-:W-:-:S04]  /*1c800*/  @!P0 MOV R0, 0x400 ;  /* 0x0000040000008802 */ /* 0x000fc80000000f00 */
[----:B0-----:R-:W-:-:S05]  /*1c810*/  @!P0 LEA R22, R3, R0, 0x18 ;  /* 0x0000000003168211 */ /* 0x001fca00078ec0ff */
[----:B------:R0:W-:Y:S01]  /*1c820*/  @!P0 STS.128 [R22+0x324d0], R16 ;  /* 0x0324d01016008388 */ /* 0x0001e20000000c00 */
[----:B------:R-:W-:Y:S06]  /*1c830*/  BAR.ARV 0x5, 0x180 ;  /* 0x0146000000007b1d */ /* 0x000fec0000002000 */
.L_x_1683:
[----:B------:R-:W-:Y:S02]  /*1c840*/  ULDC UR4, c[0x0][0xd3c] ;  /* 0x00034f0000047ab9 */ /* 0x000fe40000000800 */
[----:B----4-:R-:W-:-:S13]  /*1c850*/  ISETP.GE.AND P0, PT, R19, UR4, PT ;  /* 0x0000000413007c0c */ /* 0x010fda000bf06270 */
[----:B------:R-:W-:Y:S05]  /*1c860*/  @!P0 BRA `(.L_x_1693) ;  /* 0xffffff9400588947 */ /* 0x000fea000383ffff */
[----:B------:R-:W-:Y:S05]  /*1c870*/  BSYNC B8 ;  /* 0x0000000000087941 */ /* 0x000fea0003800000 */
.L_x_1586:
[----:B------:R-:W4:Y:S01]  /*1c880*/  LDL.LU R0, [R1+0x40] ;  /* 0x0000400001007983 */ /* 0x000f220000300800 */
[----:B------:R-:W-:Y:S01]  /*1c890*/  BSSY B0, `(.L_x_1694) ;  /* 0x000000b000007945 */ /* 0x000fe20003800000 */
[----:B------:R-:W5:Y:S01]  /*1c8a0*/  S2R R5, SR_CgaCtaId ;  /* 0x0000000000057919 */ /* 0x000f620000008800 */
[----:B----4-:R-:W-:-:S05]  /*1c8b0*/  VIADD R0, R0, 0x1 ;  /* 0x0000000100007836 */ /* 0x010fca0000000000 */
[----:B--2---:R-:W-:-:S04]  /*1c8c0*/  LEA.HI R2, R0, R0, RZ, 0x1 ;  /* 0x0000000000027211 */ /* 0x004fc800078f08ff */
[----:B0-----:R-:W-:Y:S02]  /*1c8d0*/  LOP3.LUT R3, R2, 0xfffffffe, RZ, 0xc0, !PT ;  /* 0xfffffffe02037812 */ /* 0x001fe400078ec0ff */
[----:B------:R-:W-:Y:S02]  /*1c8e0*/  MOV R2, 0x400 ;  /* 0x0000040000027802 */ /* 0x000fe40000000f00 */
[----:B------:R-:W-:Y:S02]  /*1c8f0*/  IADD3 R0, R0, -R3, RZ ;  /* 0x8000000300007210 */ /* 0x000fe40007ffe0ff */
[----:B-----5:R-:W-:Y:S02]  /*1c900*/  LEA R7, R5, R2, 0x18 ;  /* 0x0000000205077211 */ /* 0x020fe400078ec0ff */
[----:B------:R-:W-:-:S04]  /*1c910*/  SHF.L.U32 R0, R0, 0x1f, RZ ;  /* 0x0000001f00007819 */ /* 0x000fc800000006ff */
[----:B------:R-:W0:Y:S02]  /*1c920*/  SYNCS.PHASECHK.TRANS64.TRYWAIT P0, [R7+URZ+0x32420], R0 ;  /* 0x03242000070075a7 */ /* 0x000e24000800017f */
[----:B0-----:R-:W-:Y:S05]  /*1c930*/  @!P0 BRA `(.L_x_1695) ;  /* 0x0000006000848947 */ /* 0x001fea0003800000 */
.L_x_1922:
[----:B------:R-:W-:Y:S05]  /*1c940*/  BSYNC B0 ;  /* 0x0000000000007941 */ /* 0x000fea0003800000 */
.L_x_1694:
[----:B------:R-:W-:-:S03]  /*1c950*/  UMOV UR4, 0xffffffff ;  /* 0xffffffff00047882 */ /* 0x000fc60000000000 */
[----:B------:R-:W-:Y:S05]  /*1c960*/  BRA.DIV UR4, `(.L_x_1696) ;  /* 0x00000062048c7947 */ /* 0x000fea000b800000 */
[----:B0-----:R-:W0:Y:S02]  /*1c970*/  S2R R0, SR_TID.X ;  /* 0x0000000000007919 */ /* 0x001e240000002100 */
[----:B0-----:R-:W-:-:S04]  /*1c980*/  SHF.R.U32.HI R0, RZ, 0x5, R0 ;  /* 0x00000005ff007819 */ /* 0x001fc80000011600 */
[----:B------:R-:W-:-:S05]  /*1c990*/  LOP3.LUT R0, R0, 0x3, RZ, 0xc0, !PT ;  /* 0x0000000300007812 */ /* 0x000fca00078ec0ff */
[----:B------:R0:W2:Y:S02]  /*1c9a0*/  SHFL.IDX PT, R14, R0, RZ, 0x1f ;  /* 0x00001fff000e7589 */ /* 0x0000a400000e0000 */
.L_x_1925:
[----:B--2---:R-:W-:-:S13]  /*1c9b0*/  ISETP.NE.AND P0, PT, R14, RZ, PT ;  /* 0x000000ff0e00720c */ /* 0x004fda0003f05270 */
[----:B------:R-:W-:Y:S05]  /*1c9c0*/  @P0 BRA `(.L_x_1422) ;  /* 0x0000000000880947 */ /* 0x000fea0003800000 */
[----:B------:R-:W-:-:S03]  /*1c9d0*/  UMOV UR4, 0xffffffff ;  /* 0xffffffff00047882 */ /* 0x000fc60000000000 */
[----:B------:R-:W-:Y:S05]  /*1c9e0*/  BRA.DIV UR4, `(.L_x_1697) ;  /* 0x0000006204a07947 */ /* 0x000fea000b800000 */
[----:B------:R-:W-:-:S13]  /*1c9f0*/  ELECT P6, URZ, PT ;  /* 0x00000000003f782f */ /* 0x000fda00038c0000 */
.L_x_1928:
[----:B------:R-:W-:Y:S05]  /*1ca00*/  @!P6 BRA `(.L_x_1422) ;  /* 0x000000000078e947 */ /* 0x000fea0003800000 */
[----:B0-----:R-:W2:Y:S02]  /*1ca10*/  LDL.LU R0, [R1+0x8] ;  /* 0x0000080001007983 */ /* 0x001ea40000300800 */
[----:B--2---:R-:W-:-:S04]  /*1ca20*/  LOP3.LUT R0, R0, 0x2, RZ, 0xfc, !PT ;  /* 0x0000000200007812 */ /* 0x004fc800078efcff */
[----:B------:R-:W-:-:S13]  /*1ca30*/  ISETP.NE.AND P0, PT, R0, 0x3, PT ;  /* 0x000000030000780c */ /* 0x000fda0003f05270 */
[----:B------:R-:W-:Y:S05]  /*1ca40*/  @!P0 BRA `(.L_x_1698) ;  /* 0x0000000000048947 */ /* 0x000fea0003800000 */
[----:B------:R-:W-:Y:S01]  /*1ca50*/  BPT.TRAP 0x1 ;  /* 0x000000040000795c */ /* 0x000fe20000300000 */
.L_x_1698:
[----:B------:R-:W-:Y:S01]  /*1ca60*/  IMAD R5, R24, 0x8, R7 ;  /* 0x0000000818057824 */ /* 0x000fe200078e0207 */
[----:B------:R-:W-:Y:S01]  /*1ca70*/  SHF.L.U32 R0, R26, 0x1f, RZ ;  /* 0x0000001f1a007819 */ /* 0x000fe200000006ff */
[----:B------:R-:W-:-:S03]  /*1ca80*/  VIADD R24, R24, 0x1 ;  /* 0x0000000118187836 */ /* 0x000fc60000000000 */
[----:B------:R-:W0:Y:S02]  /*1ca90*/  SYNCS.PHASECHK.TRANS64.TRYWAIT P1, [R5+URZ+0x32440], R0 ;  /* 0x03244000050075a7 */ /* 0x000e24000802017f */
[----:B------:R-:W-:-:S04]  /*1caa0*/  ISETP.NE.AND P2, PT, R24, 0x2, PT ;  /* 0x000000021800780c */ /* 0x000fc80003f45270 */
[----:B------:R-:W-:Y:S01]  /*1cab0*/  SEL R3, RZ, 0x1, P2 ;  /* 0x00000001ff037807 */ /* 0x000fe20001000000 */
[----:B0-----:R-:W-:Y:S08]  /*1cac0*/  @!P1 BRA `(.L_x_1699) ;  /* 0x0000006000889947 */ /* 0x001ff00003800000 */
.L_x_1929:
[----:B------:R-:W-:Y:S02]  /*1cad0*/  SEL R24, R24, RZ, P2 ;  /* 0x000000ff18187207 */ /* 0x000fe40001000000 */
[----:B------:R-:W-:Y:S01]  /*1cae0*/  LOP3.LUT R2, R26, R3, RZ, 0x3c, !PT ;  /* 0x000000031a027212 */ /* 0x000fe200078e3cff */
[----:B------:R-:W-:Y:S06]  /*1caf0*/  @!P0 BRA `(.L_x_1700) ;  /* 0x0000000000048947 */ /* 0x000fec0003800000 */
[----:B------:R-:W-:Y:S01]  /*1cb00*/  BPT.TRAP 0x1 ;  /* 0x000000040000795c */ /* 0x000fe20000300000 */
.L_x_1700:
[----:B------:R-:W-:Y:S01]  /*1cb10*/  IMAD R3, R24, 0x8, R7 ;  /* 0x0000000818037824 */ /* 0x000fe200078e0207 */
[----:B------:R-:W-:-:S04]  /*1cb20*/  SHF.L.U32 R2, R2, 0x1f, RZ ;  /* 0x0000001f02027819 */ /* 0x000fc800000006ff */
[----:B------:R-:W2:Y:S02]  /*1cb30*/  SYNCS.PHASECHK.TRANS64.TRYWAIT P1, [R3+URZ+0x32440], R2 ;  /* 0x03244002030075a7 */ /* 0x000ea4000802017f */
[----:B--2---:R-:W-:Y:S05]  /*1cb40*/  @!P1 BRA `(.L_x_1701) ;  /* 0x00000060007c9947 */ /* 0x004fea0003800000 */
.L_x_1930:
[----:B------:R-:W-:Y:S05]  /*1cb50*/  @!P0 BRA `(.L_x_1702) ;  /* 0x0000000000048947 */ /* 0x000fea0003800000 */
[----:B------:R-:W-:Y:S01]  /*1cb60*/  BPT.TRAP 0x1 ;  /* 0x000000040000795c */ /* 0x000fe20000300000 */
.L_x_1702:
[----:B------:R-:W4:Y:S02]  /*1cb70*/  SYNCS.PHASECHK.TRANS64.TRYWAIT P1, [R5+URZ+0x32460], R0 ;  /* 0x03246000050075a7 */ /* 0x000f24000802017f */
[----:B----4-:R-:W-:Y:S05]  /*1cb80*/  @!P1 BRA `(.L_x_1703) ;  /* 0x0000006000809947 */ /* 0x010fea0003800000 */
.L_x_1931:
[----:B------:R-:W-:Y:S05]  /*1cb90*/  @!P0 BRA `(.L_x_1704) ;  /* 0x0000000000048947 */ /* 0x000fea0003800000 */
[----:B------:R-:W-:Y:S01]  /*1cba0*/  BPT.TRAP 0x1 ;  /* 0x000000040000795c */ /* 0x000fe20000300000 */
.L_x_1704:
[----:B------:R0:W0:Y:S02]  /*1cbb0*/  SYNCS.PHASECHK.TRANS64.TRYWAIT P0, [R3+URZ+0x32460], R2 ;  /* 0x03246002030075a7 */ /* 0x000024000800017f */
[----:B0-----:R-:W-:Y:S05]  /*1cbc0*/  @!P0 NANOSLEEP.SYNCS 0x989680 ;  /* 0x009896800000895d */ /* 0x001fea0003900000 */
[----:B------:R-:W0:Y:S02]  /*1cbd0*/  @!P0 SYNCS.PHASECHK.TRANS64 P0, [R3+URZ+0x32460], R2 ;  /* 0x03246002030085a7 */ /* 0x000e24000800007f */
[----:B0-----:R-:W-:Y:S05]  /*1cbe0*/  @!P0 BRA `(.L_x_1704) ;  /* 0xfffffffc00f08947 */ /* 0x001fea000383ffff */
.L_x_1422:
[----:B------:R-:W-:Y:S05]  /*1cbf0*/  BSYNC B9 ;  /* 0x0000000000097941 */ /* 0x000fea0003800000 */
.L_x_1419:
[----:B------:R-:W-:Y:S05]  /*1cc00*/  EXIT ;  /* 0x000000000000794d */ /* 0x000fea0003800000 */
.L_x_1442:
[----:B0-----:R0:W1:Y:S02]  /*1cc10*/  SYNCS.PHASECHK.TRANS64.TRYWAIT P5, [R0+URZ+0x32490], R93 ;  /* 0x0324905d000075a7 */ /* 0x00106400080a017f */
[----:B-1----:R-:W-:Y:S05]  /*1cc20*/  @!P5 NANOSLEEP.SYNCS 0x989680 ;  /* 0x009896800000d95d */ /* 0x002fea0003900000 */
[----:B------:R-:W1:Y:S02]  /*1cc30*/  @!P5 SYNCS.PHASECHK.TRANS64 P5, [R0+URZ+0x32490], R93 ;  /* 0x0324905d0000d5a7 */ /* 0x000e6400080a007f */
[----:B-1----:R-:W-:Y:S05]  /*1cc40*/  @!P5 BRA `(.L_x_1442) ;  /* 0xfffffffc00f0d947 */ /* 0x002fea000383ffff */
[----:B------:R-:W-:Y:S05]  /*1cc50*/  BRA `(.L_x_1705) ;  /* 0xfffffe6800cc7947 */ /* 0x000fea000383ffff */
.L_x_1443:
        /* <DEDUP_REMOVED lines=8> */
.L_x_1707:
[----:B------:R-:W-:Y:S05]  /*1cce0*/  BSYNC B1 ;  /* 0x0000000000017941 */ /* 0x000fea0003800000 */
.L_x_1706:
        /* <DEDUP_REMOVED lines=8> */
.L_x_1708:
[----:B------:R-:W-:Y:S01]  /*1cd70*/  IMAD.MOV.U32 R11, RZ, RZ, R14 ;  /* 0x000000ffff0b7224 */ /* 0x000fe200078e000e */
[----:B------:R-:W-:Y:S06]  /*1cd80*/  BRA `(.L_x_1709) ;  /* 0xfffffe6800947947 */ /* 0x000fec000383ffff */
.L_x_1452:
[----:B------:R-:W-:Y:S01]  /*1cd90*/  BSSY B1, `(.L_x_1710) ;  /* 0x0000008000017945 */ /* 0x000fe20003800000 */
[----:B----4-:R-:W-:Y:S02]  /*1cda0*/  IMAD.MOV.U32 R13, RZ, RZ, R97 ;  /* 0x000000ffff0d7224 */ /* 0x010fe400078e0061 */
[----:B------:R-:W-:Y:S02]  /*1cdb0*/  IMAD.MOV.U32 R12, RZ, RZ, 0x1 ;  /* 0x00000001ff0c7424 */ /* 0x000fe400078e00ff */
[----:B---3--:R-:W-:Y:S02]  /*1cdc0*/  IMAD.MOV.U32 R11, RZ, RZ, 0x1c1f ;  /* 0x00001c1fff0b7424 */ /* 0x008fe400078e00ff */
[----:B------:R-:W-:-:S07]  /*1cdd0*/  IMAD.MOV.U32 R15, RZ, RZ, -0x1 ;  /* 0xffffffffff0f7424 */ /* 0x000fce00078e00ff */
[----:B012---:R-:W-:Y:S05]  /*1cde0*/  WARPSYNC.COLLECTIVE R15, `(.L_x_1711) ;  /* 0x000000000f087348 */ /* 0x007fea0003c00000 */
[----:B------:R3:W4:Y:S02]  /*1cdf0*/  SHFL.IDX P6, R14, R13, R12, R11 ;  /* 0x0000000c0d0e7389 */ /* 0x00072400000c000b */
[----:B01234-:R-:W-:Y:S01]  /*1ce00*/  ENDCOLLECTIVE ;  /* 0x000000000000791b */ /* 0x01ffe20003800000 */
.L_x_1711:
[----:B------:R-:W-:Y:S05]  /*1ce10*/  BSYNC B1 ;  /* 0x0000000000017941 */ /* 0x000fea0003800000 */
.L_x_1710:
        /* <DEDUP_REMOVED lines=8> */
.L_x_1712:
[----:B------:R-:W-:Y:S01]  /*1cea0*/  IMAD.MOV.U32 R43, RZ, RZ, R14 ;  /* 0x000000ffff2b7224 */ /* 0x000fe200078e000e */
[----:B------:R-:W-:Y:S06]  /*1ceb0*/  BRA `(.L_x_1713) ;  /* 0xfffffe7000107947 */ /* 0x000fec000383ffff */
.L_x_1462:
[----:B-1----:R1:W2:Y:S02]  /*1cec0*/  SYNCS.PHASECHK.TRANS64.TRYWAIT P4, [R0+URZ+0x32490], R93 ;  /* 0x0324905d000075a7 */ /* 0x0022a4000808017f */
[----:B--2---:R-:W-:Y:S05]  /*1ced0*/  @!P4 NANOSLEEP.SYNCS 0x989680 ;  /* 0x009896800000c95d */ /* 0x004fea0003900000 */
[----:B------:R-:W2:Y:S02]  /*1cee0*/  @!P4 SYNCS.PHASECHK.TRANS64 P4, [R0+URZ+0x32490], R93 ;  /* 0x0324905d0000c5a7 */ /* 0x000ea4000808007f */
[----:B--2---:R-:W-:Y:S05]  /*1cef0*/  @!P4 BRA `(.L_x_1462) ;  /* 0xfffffffc00f0c947 */ /* 0x004fea000383ffff */
[----:B------:R-:W-:Y:S05]  /*1cf00*/  BRA `(.L_x_1714) ;  /* 0xfffffe7800dc7947 */ /* 0x000fea000383ffff */
.L_x_1463:
        /* <DEDUP_REMOVED lines=8> */
.L_x_1716:
[----:B------:R-:W-:Y:S05]  /*1cf90*/  BSYNC B1 ;  /* 0x0000000000017941 */ /* 0x000fea0003800000 */
.L_x_1715:
        /* <DEDUP_REMOVED lines=8> */
.L_x_1717:
[----:B------:R-:W-:Y:S01]  /*1d020*/  IMAD.MOV.U32 R11, RZ, RZ, R14 ;  /* 0x000000ffff0b7224 */ /* 0x000fe200078e000e */
[----:B------:R-:W-:Y:S06]  /*1d030*/  BRA `(.L_x_1718) ;  /* 0xfffffe7800a87947 */ /* 0x000fec000383ffff */
.L_x_1468:
[----:B------:R-:W-:Y:S01]  /*1d040*/  BSSY B1, `(.L_x_1719) ;  /* 0x0000008000017945 */ /* 0x000fe20003800000 */
[----:B----4-:R-:W-:Y:S01]  /*1d050*/  IMAD.MOV.U32 R13, RZ, RZ, R97 ;  /* 0x000000ffff0d7224 */ /* 0x010fe200078e0061 */
[----:B---3--:R-:W-:Y:S01]  /*1d060*/  MOV R11, 0x1c1f ;  /* 0x00001c1f000b7802 */ /* 0x008fe20000000f00 */
[----:B------:R-:W-:Y:S02]  /*1d070*/  IMAD.MOV.U32 R12, RZ, RZ, 0x1 ;  /* 0x00000001ff0c7424 */ /* 0x000fe400078e00ff */
[----:B------:R-:W-:-:S07]  /*1d080*/  IMAD.MOV.U32 R15, RZ, RZ, -0x1 ;  /* 0xffffffffff0f7424 */ /* 0x000fce00078e00ff */
[----:B012---:R-:W-:Y:S05]  /*1d090*/  WARPSYNC.COLLECTIVE R15, `(.L_x_1720) ;  /* 0x000000000f087348 */ /* 0x007fea0003c00000 */
[----:B------:R3:W4:Y:S02]  /*1d0a0*/  SHFL.IDX P6, R14, R13, R12, R11 ;  /* 0x0000000c0d0e7389 */ /* 0x00072400000c000b */
[----:B01234-:R-:W-:Y:S01]  /*1d0b0*/  ENDCOLLECTIVE ;  /* 0x000000000000791b */ /* 0x01ffe20003800000 */
.L_x_1720:
[----:B------:R-:W-:Y:S05]  /*1d0c0*/  BSYNC B1 ;  /* 0x0000000000017941 */ /* 0x000fea0003800000 */
.L_x_1719:
        /* <DEDUP_REMOVED lines=8> */
.L_x_1721:
[----:B------:R-:W-:Y:S01]  /*1d150*/  IMAD.MOV.U32 R94, RZ, RZ, R14 ;  /* 0x000000ffff5e7224 */ /* 0x000fe200078e000e */
[----:B------:R-:W-:Y:S06]  /*1d160*/  BRA `(.L_x_1722) ;  /* 0xfffffe80004c7947 */ /* 0x000fec000383ffff */
.L_x_1473:
[----:B-1----:R1:W2:Y:S02]  /*1d170*/  SYNCS.PHASECHK.TRANS64.TRYWAIT P2, [R0+URZ+0x32490], R93 ;  /* 0x0324905d000075a7 */ /* 0x0022a4000804017f */
[----:B--2---:R-:W-:Y:S05]  /*1d180*/  @!P2 NANOSLEEP.SYNCS 0x989680 ;  /* 0x009896800000a95d */ /* 0x004fea0003900000 */
[----:B------:R-:W2:Y:S02]  /*1d190*/  @!P2 SYNCS.PHASECHK.TRANS64 P2, [R0+URZ+0x32490], R93 ;  /* 0x0324905d0000a5a7 */ /* 0x000ea4000804007f */
[----:B--2---:R-:W-:Y:S05]  /*1d1a0*/  @!P2 BRA `(.L_x_1473) ;  /* 0xfffffffc00f0a947 */ /* 0x004fea000383ffff */
[----:B------:R-:W-:Y:S05]  /*1d1b0*/  BRA `(.L_x_1723) ;  /* 0xfffffe8800487947 */ /* 0x000fea000383ffff */
.L_x_1474:
[----:B------:R-:W-:Y:S01]  /*1d1c0*/  BSSY B1, `(.L_x_1724) ;  /* 0x0000008000017945 */ /* 0x000fe20003800000 */
[----:B------:R-:W-:Y:S01]  /*1d1d0*/  IMAD.MOV.U32 R13, RZ, RZ, R37 ;  /* 0x000000ffff0d7224 */ /* 0x000fe200078e0025 */
[----:B------:R-:W-:Y:S01]  /*1d1e0*/  MOV R12, RZ ;  /* 0x000000ff000c7202 */ /* 0x000fe20000000f00 */
[----:B------:R-:W-:Y:S02]  /*1d1f0*/  IMAD.MOV.U32 R11, RZ, RZ, 0x1c1f ;  /* 0x00001c1fff0b7424 */ /* 0x000fe400078e00ff */
[----:B------:R-:W-:-:S07]  /*1d200*/  IMAD.MOV.U32 R15, RZ, RZ, -0x1 ;  /* 0xffffffffff0f7424 */ /* 0x000fce00078e00ff */
[----:B-1----:R-:W-:Y:S05]  /*1d210*/  WARPSYNC.COLLECTIVE R15, `(.L_x_1725) ;  /* 0x000000000f087348 */ /* 0x002fea0003c00000 */
[----:B------:R0:W2:Y:S02]  /*1d220*/  SHFL.IDX P6, R14, R13, R12, R11 ;  /* 0x0000000c0d0e7389 */ /* 0x0000a400000c000b */
[----:B012---:R-:W-:Y:S01]  /*1d230*/  ENDCOLLECTIVE ;  /* 0x000000000000791b */ /* 0x007fe20003800000 */
.L_x_1725:
[----:B------:R-:W-:Y:S05]  /*1d240*/  BSYNC B1 ;  /* 0x0000000000017941 */ /* 0x000fea0003800000 */
.L_x_1724:
        /* <DEDUP_REMOVED lines=8> */
.L_x_1726:
[----:B------:R-:W-:Y:S05]  /*1d2d0*/  BRA `(.L_x_1727) ;  /* 0xfffffe8800687947 */ /* 0x000fea000383ffff */
.L_x_1477:
[----:B------:R-:W-:Y:S01]  /*1d2e0*/  BSSY B1, `(.L_x_1728) ;  /* 0x0000008000017945 */ /* 0x000fe20003800000 */
[----:B----4-:R-:W-:Y:S01]  /*1d2f0*/  IMAD.MOV.U32 R13, RZ, RZ, R37 ;  /* 0x000000ffff0d7224 */ /* 0x010fe200078e0025 */
[----:B------:R-:W-:Y:S01]  /*1d300*/  MOV R12, 0x1 ;  /* 0x00000001000c7802 */ /* 0x000fe20000000f00 */
[----:B------:R-:W-:Y:S02]  /*1d310*/  IMAD.MOV.U32 R11, RZ, RZ, 0x1c1f ;  /* 0x00001c1fff0b7424 */ /* 0x000fe400078e00ff */
[----:B------:R-:W-:-:S07]  /*1d320*/  IMAD.MOV.U32 R15, RZ, RZ, -0x1 ;  /* 0xffffffffff0f7424 */ /* 0x000fce00078e00ff */
[----:B0123--:R-:W-:Y:S05]  /*1d330*/  WARPSYNC.COLLECTIVE R15, `(.L_x_1729) ;  /* 0x000000000f087348 */ /* 0x00ffea0003c00000 */
[----:B---3--:R3:W4:Y:S02]  /*1d340*/  SHFL.IDX P6, R14, R13, R12, R11 ;  /* 0x0000000c0d0e7389 */ /* 0x00872400000c000b */
[----:B01234-:R-:W-:Y:S01]  /*1d350*/  ENDCOLLECTIVE ;  /* 0x000000000000791b */ /* 0x01ffe20003800000 */
.L_x_1729:
[----:B------:R-:W-:Y:S05]  /*1d360*/  BSYNC B1 ;  /* 0x0000000000017941 */ /* 0x000fea0003800000 */
.L_x_1728:
        /* <DEDUP_REMOVED lines=8> */
.L_x_1730:
[----:B------:R-:W-:Y:S05]  /*1d3f0*/  BRA `(.L_x_1731) ;  /* 0xfffffe8800687947 */ /* 0x000fea000383ffff */
.L_x_1481:
[----:B------:R0:W0:Y:S02]  /*1d400*/  SYNCS.PHASECHK.TRANS64.TRYWAIT P3, [R0+URZ+0x324b0], R93 ;  /* 0x0324b05d000075a7 */ /* 0x000024000806017f */
[----:B0-----:R-:W-:Y:S05]  /*1d410*/  @!P3 NANOSLEEP.SYNCS 0x989680 ;  /* 0x009896800000b95d */ /* 0x001fea0003900000 */
[----:B------:R-:W0:Y:S02]  /*1d420*/  @!P3 SYNCS.PHASECHK.TRANS64 P3, [R0+URZ+0x324b0], R93 ;  /* 0x0324b05d0000b5a7 */ /* 0x000e24000806007f */
[----:B0-----:R-:W-:Y:S05]  /*1d430*/  @!P3 BRA `(.L_x_1481) ;  /* 0xfffffffc00f0b947 */ /* 0x001fea000383ffff */
[----:B------:R-:W-:Y:S05]  /*1d440*/  BRA `(.L_x_1732) ;  /* 0xfffffe8800e07947 */ /* 0x000fea000383ffff */
.L_x_1491:
[----:B------:R-:W-:Y:S01]  /*1d450*/  BSSY B0, `(.L_x_1733) ;  /* 0x0000007000007945 */ /* 0x000fe20003800000 */
[----:B------:R-:W-:Y:S01]  /*1d460*/  IMAD.MOV.U32 R12, RZ, RZ, RZ ;  /* 0x000000ffff0c7224 */ /* 0x000fe200078e00ff */
[----:B------:R-:W-:Y:S01]  /*1d470*/  MOV R11, 0x1f ;  /* 0x0000001f000b7802 */ /* 0x000fe20000000f00 */
[----:B------:R-:W-:-:S07]  /*1d480*/  IMAD.MOV.U32 R15, RZ, RZ, -0x1 ;  /* 0xffffffffff0f7424 */ /* 0x000fce00078e00ff */
[----:B-----5:R-:W-:Y:S05]  /*1d490*/  WARPSYNC.COLLECTIVE R15, `(.L_x_1734) ;  /* 0x000000000f087348 */ /* 0x020fea0003c00000 */
[----:B------:R0:W1:Y:S02]  /*1d4a0*/  SHFL.IDX P6, R14, R13, R12, R11 ;  /* 0x0000000c0d0e7389 */ /* 0x00006400000c000b */
[----:B01---5:R-:W-:Y:S01]  /*1d4b0*/  ENDCOLLECTIVE ;  /* 0x000000000000791b */ /* 0x023fe20003800000 */
.L_x_1734:
[----:B------:R-:W-:Y:S05]  /*1d4c0*/  BSYNC B0 ;  /* 0x0000000000007941 */ /* 0x000fea0003800000 */
.L_x_1733:
[----:B------:R-:W-:Y:S05]  /*1d4d0*/  BRA `(.L_x_1735) ;  /* 0xfffffe9800cc7947 */ /* 0x000fea000383ffff */
.L_x_1503:
        /* <DEDUP_REMOVED lines=8> */
.L_x_1737:
[----:B------:R-:W-:Y:S05]  /*1d560*/  BSYNC B1 ;  /* 0x0000000000017941 */ /* 0x000fea0003800000 */
.L_x_1736:
        /* <DEDUP_REMOVED lines=8> */
.L_x_1738:
[----:B------:R-:W-:Y:S02]  /*1d5f0*/  IMAD.MOV.U32 R13, RZ, RZ, R25 ;  /* 0x000000ffff0d7224 */ /* 0x000fe400078e0019 */
[----:B------:R-:W-:-:S07]  /*1d600*/  IMAD.MOV.U32 R21, RZ, RZ, R14 ;  /* 0x000000ffff157224 */ /* 0x000fce00078e000e */
[----:B------:R-:W-:Y:S05]  /*1d610*/  WARPSYNC.COLLECTIVE R15, `(.L_x_1739) ;  /* 0x000000000f087348 */ /* 0x000fea0003c00000 */
[----:B------:R0:W1:Y:S02]  /*1d620*/  SHFL.IDX P6, R14, R13, R12, R11 ;  /* 0x0000000c0d0e7389 */ /* 0x00006400000c000b */
[----:B01----:R-:W-:Y:S01]  /*1d630*/  ENDCOLLECTIVE ;  /* 0x000000000000791b */ /* 0x003fe20003800000 */
.L_x_1739:
[----:B------:R-:W-:Y:S02]  /*1d640*/  IMAD.MOV.U32 R13, RZ, RZ, R28 ;  /* 0x000000ffff0d7224 */ /* 0x000fe400078e001c */
[----:B------:R-:W-:-:S07]  /*1d650*/  IMAD.MOV.U32 R25, RZ, RZ, R14 ;  /* 0x000000ffff197224 */ /* 0x000fce00078e000e */
[----:B------:R-:W-:Y:S05]  /*1d660*/  WARPSYNC.COLLECTIVE R15, `(.L_x_1740) ;  /* 0x000000000f087348 */ /* 0x000fea0003c00000 */
[----:B------:R0:W1:Y:S02]  /*1d670*/  SHFL.IDX P6, R14, R13, R12, R11 ;  /* 0x0000000c0d0e7389 */ /* 0x00006400000c000b */
[----:B01----:R-:W-:Y:S01]  /*1d680*/  ENDCOLLECTIVE ;  /* 0x000000000000791b */ /* 0x003fe20003800000 */
.L_x_1740:
[----:B------:R-:W-:Y:S01]  /*1d690*/  IMAD.MOV.U32 R20, RZ, RZ, R14 ;  /* 0x000000ffff147224 */ /* 0x000fe200078e000e */
[----:B------:R-:W-:Y:S06]  /*1d6a0*/  BRA `(.L_x_1741) ;  /* 0xfffffe9c00e47947 */ /* 0x000fec000383ffff */
.L_x_1507:
[----:B0-----:R0:W1:Y:S02]  /*1d6b0*/  SYNCS.PHASECHK.TRANS64.TRYWAIT P0, [R19+URZ+0x32400], R28 ;  /* 0x0324001c130075a7 */ /* 0x001064000800017f */
[----:B-1----:R-:W-:Y:S05]  /*1d6c0*/  @!P0 NANOSLEEP.SYNCS 0x989680 ;  /* 0x009896800000895d */ /* 0x002fea0003900000 */
[----:B------:R-:W1:Y:S02]  /*1d6d0*/  @!P0 SYNCS.PHASECHK.TRANS64 P0, [R19+URZ+0x32400], R28 ;  /* 0x0324001c130085a7 */ /* 0x000e64000800007f */
[----:B-1----:R-:W-:Y:S05]  /*1d6e0*/  @!P0 BRA `(.L_x_1507) ;  /* 0xfffffffc00f08947 */ /* 0x002fea000383ffff */
[----:B------:R-:W-:Y:S05]  /*1d6f0*/  BRA `(.L_x_1742) ;  /* 0xfffffea400107947 */ /* 0x000fea000383ffff */
.L_x_1515:
        /* <DEDUP_REMOVED lines=8> */
.L_x_1744:
[----:B------:R-:W-:Y:S05]  /*1d780*/  BSYNC B1 ;  /* 0x0000000000017941 */ /* 0x000fea0003800000 */
.L_x_1743:
        /* <DEDUP_REMOVED lines=8> */
.L_x_1745:
[----:B------:R-:W-:Y:S02]  /*1d810*/  IMAD.MOV.U32 R13, RZ, RZ, R25 ;  /* 0x000000ffff0d7224 */ /* 0x000fe400078e0019 */
[----:B------:R-:W-:-:S07]  /*1d820*/  IMAD.MOV.U32 R20, RZ, RZ, R14 ;  /* 0x000000ffff147224 */ /* 0x000fce00078e000e */
[----:B------:R-:W-:Y:S05]  /*1d830*/  WARPSYNC.COLLECTIVE R15, `(.L_x_1746) ;  /* 0x000000000f087348 */ /* 0x000fea0003c00000 */
[----:B------:R0:W1:Y:S02]  /*1d840*/  SHFL.IDX P6, R14, R13, R12, R11 ;  /* 0x0000000c0d0e7389 */ /* 0x00006400000c000b */
[----:B01----:R-:W-:Y:S01]  /*1d850*/  ENDCOLLECTIVE ;  /* 0x000000000000791b */ /* 0x003fe20003800000 */
.L_x_1746:
[----:B------:R-:W-:Y:S01]  /*1d860*/  IMAD.MOV.U32 R13, RZ, RZ, R28 ;  /* 0x000000ffff0d7224 */ /* 0x000fe200078e001c */
[----:B------:R-:W-:-:S07]  /*1d870*/  MOV R21, R14 ;  /* 0x0000000e00157202 */ /* 0x000fce0000000f00 */
[----:B------:R-:W-:Y:S05]  /*1d880*/  WARPSYNC.COLLECTIVE R15, `(.L_x_1747) ;  /* 0x000000000f087348 */ /* 0x000fea0003c00000 */
[----:B------:R0:W1:Y:S02]  /*1d890*/  SHFL.IDX P6, R14, R13, R12, R11 ;  /* 0x0000000c0d0e7389 */ /* 0x00006400000c000b */
[----:B01----:R-:W-:Y:S01]  /*1d8a0*/  ENDCOLLECTIVE ;  /* 0x000000000000791b */ /* 0x003fe20003800000 */
.L_x_1747:
[----:B------:R-:W-:Y:S05]  /*1d8b0*/  BRA `(.L_x_1748) ;  /* 0xfffffeac00747947 */ /* 0x000fea000383ffff */
.L_x_1519:
[----:B0-----:R0:W1:Y:S02]  /*1d8c0*/  SYNCS.PHASECHK.TRANS64.TRYWAIT P1, [R19+URZ+0x32400], R26 ;  /* 0x0324001a130075a7 */ /* 0x001064000802017f */
[----:B-1----:R-:W-:Y:S05]  /*1d8d0*/  @!P1 NANOSLEEP.SYNCS 0x989680 ;  /* 0x009896800000995d */ /* 0x002fea0003900000 */
[----:B------:R-:W1:Y:S02]  /*1d8e0*/  @!P1 SYNCS.PHASECHK.TRANS64 P1, [R19+URZ+0x32400], R26 ;  /* 0x0324001a130095a7 */ /* 0x000e64000802007f */
[----:B-1----:R-:W-:Y:S05]  /*1d8f0*/  @!P1 BRA `(.L_x_1519) ;  /* 0xfffffffc00f09947 */ /* 0x002fea000383ffff */
[----:B------:R-:W-:Y:S05]  /*1d900*/  BRA `(.L_x_1749) ;  /* 0xfffffeb000587947 */ /* 0x000fea000383ffff */
.L_x_1525:
[----:B--2---:R2:W0:Y:S02]  /*1d910*/  SYNCS.PHASECHK.TRANS64.TRYWAIT P1, [R0+URZ+0x32430], R13 ;  /* 0x0324300d000075a7 */ /* 0x004424000802017f */
[----:B0-----:R-:W-:Y:S05]  /*1d920*/  @!P1 NANOSLEEP.SYNCS 0x989680 ;  /* 0x009896800000995d */ /* 0x001fea0003900000 */
[----:B------:R-:W0:Y:S02]  /*1d930*/  @!P1 SYNCS.PHASECHK.TRANS64 P1, [R0+URZ+0x32430], R13 ;  /* 0x0324300d000095a7 */ /* 0x000e24000802007f */
[----:B0-----:R-:W-:Y:S05]  /*1d940*/  @!P1 BRA `(.L_x_1525) ;  /* 0xfffffffc00f09947 */ /* 0x001fea000383ffff */
[----:B------:R-:W-:Y:S05]  /*1d950*/  BRA `(.L_x_1524) ;  /* 0xfffffebc00987947 */ /* 0x000fea000383ffff */
.L_x_1527:
[----:B---3--:R3:W4:Y:S02]  /*1d960*/  SYNCS.PHASECHK.TRANS64.TRYWAIT P1, [R19+URZ+0x32410], R4 ;  /* 0x03241004130075a7 */ /* 0x008724000802017f */
[----:B----4-:R-:W-:Y:S05]  /*1d970*/  @!P1 NANOSLEEP.SYNCS 0x989680 ;  /* 0x009896800000995d */ /* 0x010fea0003900000 */
[----:B------:R-:W4:Y:S02]  /*1d980*/  @!P1 SYNCS.PHASECHK.TRANS64 P1, [R19+URZ+0x32410], R4 ;  /* 0x03241004130095a7 */ /* 0x000f24000802007f */
[----:B----4-:R-:W-:Y:S05]  /*1d990*/  @!P1 BRA `(.L_x_1527) ;  /* 0xfffffffc00f09947 */ /* 0x010fea000383ffff */
[----:B------:R-:W-:Y:S05]  /*1d9a0*/  BRA `(.L_x_1750) ;  /* 0xfffffec000447947 */ /* 0x000fea000383ffff */
.L_x_1531:
[----:B------:R0:W0:Y:S02]  /*1d9b0*/  SYNCS.PHASECHK.TRANS64.TRYWAIT P1, [R0+URZ+0x32450], R13 ;  /* 0x0324500d000075a7 */ /* 0x000024000802017f */
[----:B0-----:R-:W-:Y:S05]  /*1d9c0*/  @!P1 NANOSLEEP.SYNCS 0x989680 ;  /* 0x009896800000995d */ /* 0x001fea0003900000 */
[----:B------:R-:W0:Y:S02]  /*1d9d0*/  @!P1 SYNCS.PHASECHK.TRANS64 P1, [R0+URZ+0x32450], R13 ;  /* 0x0324500d000095a7 */ /* 0x000e24000802007f */
[----:B0-----:R-:W-:Y:S05]  /*1d9e0*/  @!P1 BRA `(.L_x_1531) ;  /* 0xfffffffc00f09947 */ /* 0x001fea000383ffff */
[----:B------:R-:W-:Y:S05]  /*1d9f0*/  BRA `(.L_x_1530) ;  /* 0xfffffec000547947 */ /* 0x000fea000383ffff */
.L_x_1538:
[----:B-1----:R1:W2:Y:S02]  /*1da00*/  SYNCS.PHASECHK.TRANS64.TRYWAIT P2, [R0+URZ+0x32430], R6 ;  /* 0x03243006000075a7 */ /* 0x0022a4000804017f */
[----:B--2---:R-:W-:Y:S05]  /*1da10*/  @!P2 NANOSLEEP.SYNCS 0x989680 ;  /* 0x009896800000a95d */ /* 0x004fea0003900000 */
[----:B------:R-:W2:Y:S02]  /*1da20*/  @!P2 SYNCS.PHASECHK.TRANS64 P2, [R0+URZ+0x32430], R6 ;  /* 0x032430060000a5a7 */ /* 0x000ea4000804007f */
[----:B--2---:R-:W-:Y:S05]  /*1da30*/  @!P2 BRA `(.L_x_1538) ;  /* 0xfffffffc00f0a947 */ /* 0x004fea000383ffff */
[----:B------:R-:W-:Y:S05]  /*1da40*/  BRA `(.L_x_1537) ;  /* 0xfffffee800f87947 */ /* 0x000fea000383ffff */
.L_x_1542:
[----:B---3--:R3:W4:Y:S02]  /*1da50*/  SYNCS.PHASECHK.TRANS64.TRYWAIT P2, [R0+URZ+0x32450], R6 ;  /* 0x03245006000075a7 */ /* 0x008724000804017f */
[----:B----4-:R-:W-:Y:S05]  /*1da60*/  @!P2 NANOSLEEP.SYNCS 0x989680 ;  /* 0x009896800000a95d */ /* 0x010fea0003900000 */
[----:B------:R-:W4:Y:S02]  /*1da70*/  @!P2 SYNCS.PHASECHK.TRANS64 P2, [R0+URZ+0x32450], R6 ;  /* 0x032450060000a5a7 */ /* 0x000f24000804007f */
[----:B----4-:R-:W-:Y:S05]  /*1da80*/  @!P2 BRA `(.L_x_1542) ;  /* 0xfffffffc00f0a947 */ /* 0x010fea000383ffff */
[----:B------:R-:W-:Y:S05]  /*1da90*/  BRA `(.L_x_1541) ;  /* 0xfffffeec00907947 */ /* 0x000fea000383ffff */
.L_x_1550:
[----:B------:R-:W-:Y:S02]  /*1daa0*/  IMAD.MOV.U32 R13, RZ, RZ, R20 ;  /* 0x000000ffff0d7224 */ /* 0x000fe400078e0014 */
[----:B------:R-:W-:Y:S02]  /*1dab0*/  IMAD.MOV.U32 R12, RZ, RZ, RZ ;  /* 0x000000ffff0c7224 */ /* 0x000fe400078e00ff */
[----:B------:R-:W-:Y:S02]  /*1dac0*/  IMAD.MOV.U32 R11, RZ, RZ, 0x181f ;  /* 0x0000181fff0b7424 */ /* 0x000fe400078e00ff */
[----:B------:R-:W-:-:S07]  /*1dad0*/  IMAD.MOV.U32 R15, RZ, RZ, -0x1 ;  /* 0xffffffffff0f7424 */ /* 0x000fce00078e00ff */
[----:B-----5:R-:W-:Y:S05]  /*1dae0*/  WARPSYNC.COLLECTIVE R15, `(.L_x_1751) ;  /* 0x000000000f087348 */ /* 0x020fea0003c00000 */
[----:B------:R0:W1:Y:S02]  /*1daf0*/  SHFL.IDX P6, R14, R13, R12, R11 ;  /* 0x0000000c0d0e7389 */ /* 0x00006400000c000b */
[----:B01---5:R-:W-:Y:S01]  /*1db00*/  ENDCOLLECTIVE ;  /* 0x000000000000791b */ /* 0x023fe20003800000 */
.L_x_1751:
[----:B------:R-:W-:Y:S02]  /*1db10*/  IMAD.MOV.U32 R13, RZ, RZ, R3 ;  /* 0x000000ffff0d7224 */ /* 0x000fe400078e0003 */
[----:B------:R-:W-:-:S07]  /*1db20*/  IMAD.MOV.U32 R48, RZ, RZ, R14 ;  /* 0x000000ffff307224 */ /* 0x000fce00078e000e */
[----:B------:R-:W-:Y:S05]  /*1db30*/  WARPSYNC.COLLECTIVE R15, `(.L_x_1752) ;  /* 0x000000000f087348 */ /* 0x000fea0003c00000 */
[----:B------:R0:W1:Y:S02]  /*1db40*/  SHFL.IDX P6, R14, R13, R12, R11 ;  /* 0x0000000c0d0e7389 */ /* 0x00006400000c000b */
[----:B01----:R-:W-:Y:S01]  /*1db50*/  ENDCOLLECTIVE ;  /* 0x000000000000791b */ /* 0x003fe20003800000 */
.L_x_1752:
[----:B------:R-:W-:Y:S05]  /*1db60*/  BRA `(.L_x_1753) ;  /* 0xffffff3c00707947 */ /* 0x000fea000383ffff */
.L_x_1553:
        /* <DEDUP_REMOVED lines=8> */
.L_x_1755:
[----:B------:R-:W-:Y:S05]  /*1dbf0*/  BSYNC B1 ;  /* 0x0000000000017941 */ /* 0x000fea0003800000 */
.L_x_1754:
        /* <DEDUP_REMOVED lines=8> */
.L_x_1756:
[----:B------:R-:W-:Y:S05]  /*1dc80*/  BRA `(.L_x_1757) ;  /* 0xffffff3c00b87947 */ /* 0x000fea000383ffff */
.L_x_1556:
[----:B------:R-:W-:Y:S01]  /*1dc90*/  BSSY B1, `(.L_x_1758) ;  /* 0x0000008000017945 */ /* 0x000fe20003800000 */
[----:B------:R-:W-:Y:S01]  /*1dca0*/  IMAD.MOV.U32 R13, RZ, RZ, R20 ;  /* 0x000000ffff0d7224 */ /* 0x000fe200078e0014 */
[----:B------:R-:W-:Y:S01]  /*1dcb0*/  MOV R12, 0x2 ;  /* 0x00000002000c7802 */ /* 0x000fe20000000f00 */
[----:B--2---:R-:W-:Y:S02]  /*1dcc0*/  IMAD.MOV.U32 R11, RZ, RZ, 0x181f ;  /* 0x0000181fff0b7424 */ /* 0x004fe400078e00ff */
[----:B------:R-:W-:-:S07]  /*1dcd0*/  IMAD.MOV.U32 R15, RZ, RZ, -0x1 ;  /* 0xffffffffff0f7424 */ /* 0x000fce00078e00ff */
[----:B01-34-:R-:W-:Y:S05]  /*1dce0*/  WARPSYNC.COLLECTIVE R15, `(.L_x_1759) ;  /* 0x000000000f087348 */ /* 0x01bfea0003c00000 */
[----:B------:R2:W0:Y:S02]  /*1dcf0*/  SHFL.IDX P6, R14, R13, R12, R11 ;  /* 0x0000000c0d0e7389 */ /* 0x00042400000c000b */
[----:B01234-:R-:W-:Y:S01]  /*1dd00*/  ENDCOLLECTIVE ;  /* 0x000000000000791b */ /* 0x01ffe20003800000 */
.L_x_1759:
[----:B------:R-:W-:Y:S05]  /*1dd10*/  BSYNC B1 ;  /* 0x0000000000017941 */ /* 0x000fea0003800000 */
.L_x_1758:
        /* <DEDUP_REMOVED lines=8> */
.L_x_1760:
[----:B------:R-:W-:Y:S05]  /*1dda0*/  BRA `(.L_x_1761) ;  /* 0xffffff4000007947 */ /* 0x000fea000383ffff */
.L_x_1559:
[----:B------:R-:W-:Y:S01]  /*1ddb0*/  BSSY B1, `(.L_x_1762) ;  /* 0x0000008000017945 */ /* 0x000fe20003800000 */
[----:B------:R-:W-:Y:S01]  /*1ddc0*/  IMAD.MOV.U32 R13, RZ, RZ, R20 ;  /* 0x000000ffff0d7224 */ /* 0x000fe200078e0014 */
[----:B------:R-:W-:Y:S01]  /*1ddd0*/  MOV R12, 0x3 ;  /* 0x00000003000c7802 */ /* 0x000fe20000000f00 */
[----:B0-----:R-:W-:Y:S02]  /*1dde0*/  IMAD.MOV.U32 R11, RZ, RZ, 0x181f ;  /* 0x0000181fff0b7424 */ /* 0x001fe400078e00ff */
[----:B------:R-:W-:-:S07]  /*1ddf0*/  IMAD.MOV.U32 R15, RZ, RZ, -0x1 ;  /* 0xffffffffff0f7424 */ /* 0x000fce00078e00ff */
[----:B-1234-:R-:W-:Y:S05]  /*1de00*/  WARPSYNC.COLLECTIVE R15, `(.L_x_1763) ;  /* 0x000000000f087348 */ /* 0x01efea0003c00000 */
[----:B------:R0:W0:Y:S02]  /*1de10*/  SHFL.IDX P6, R14, R13, R12, R11 ;  /* 0x0000000c0d0e7389 */ /* 0x00002400000c000b */
[----:B01234-:R-:W-:Y:S01]  /*1de20*/  ENDCOLLECTIVE ;  /* 0x000000000000791b */ /* 0x01ffe20003800000 */
.L_x_1763:
[----:B------:R-:W-:Y:S05]  /*1de30*/  BSYNC B1 ;  /* 0x0000000000017941 */ /* 0x000fea0003800000 */
.L_x_1762:
        /* <DEDUP_REMOVED lines=8> */
.L_x_1764:
[----:B------:R-:W-:Y:S05]  /*1dec0*/  BRA `(.L_x_1765) ;  /* 0xffffff4000487947 */ /* 0x000fea000383ffff */
.L_x_1561:
[----:B------:R-:W-:Y:S01]  /*1ded0*/  IMAD.MOV.U32 R13, RZ, RZ, R8 ;  /* 0x000000ffff0d7224 */ /* 0x000fe200078e0008 */
[----:B------:R-:W-:Y:S01]  /*1dee0*/  MOV R12, RZ ;  /* 0x000000ff000c7202 */ /* 0x000fe20000000f00 */
[----:B------:R-:W-:Y:S02]  /*1def0*/  IMAD.MOV.U32 R11, RZ, RZ, 0x1c1f ;  /* 0x00001c1fff0b7424 */ /* 0x000fe400078e00ff */
[----:B------:R-:W-:-:S07]  /*1df00*/  IMAD.MOV.U32 R15, RZ, RZ, -0x1 ;  /* 0xffffffffff0f7424 */ /* 0x000fce00078e00ff */
[----:B------:R-:W-:Y:S05]  /*1df10*/  WARPSYNC.COLLECTIVE R15, `(.L_x_1766) ;  /* 0x000000000f087348 */ /* 0x000fea0003c00000 */
[----:B------:R0:W1:Y:S02]  /*1df20*/  SHFL.IDX P6, R14, R13, R12, R11 ;  /* 0x0000000c0d0e7389 */ /* 0x00006400000c000b */
[----:B01----:R-:W-:Y:S01]  /*1df30*/  ENDCOLLECTIVE ;  /* 0x000000000000791b */ /* 0x003fe20003800000 */
.L_x_1766:
[----:B------:R-:W-:Y:S02]  /*1df40*/  IMAD.MOV.U32 R13, RZ, RZ, R3 ;  /* 0x000000ffff0d7224 */ /* 0x000fe400078e0003 */
[----:B------:R-:W-:-:S07]  /*1df50*/  IMAD.MOV.U32 R9, RZ, RZ, R14 ;  /* 0x000000ffff097224 */ /* 0x000fce00078e000e */
[----:B------:R-:W-:Y:S05]  /*1df60*/  WARPSYNC.COLLECTIVE R15, `(.L_x_1767) ;  /* 0x000000000f087348 */ /* 0x000fea0003c00000 */
[----:B------:R0:W1:Y:S02]  /*1df70*/  SHFL.IDX P6, R14, R13, R12, R11 ;  /* 0x0000000c0d0e7389 */ /* 0x00006400000c000b */
[----:B01----:R-:W-:Y:S01]  /*1df80*/  ENDCOLLECTIVE ;  /* 0x000000000000791b */ /* 0x003fe20003800000 */
.L_x_1767:
[----:B------:R-:W-:Y:S01]  /*1df90*/  IMAD.MOV.U32 R12, RZ, RZ, R14 ;  /* 0x000000ffff0c7224 */ /* 0x000fe200078e000e */
[----:B------:R-:W-:Y:S06]  /*1dfa0*/  BRA `(.L_x_1768) ;  /* 0xffffff4400487947 */ /* 0x000fec000383ffff */
.L_x_1564:
[----:B------:R-:W-:Y:S01]  /*1dfb0*/  BSSY B1, `(.L_x_1769) ;  /* 0x0000008000017945 */ /* 0x000fe20003800000 */
[----:B---3--:R-:W-:Y:S01]  /*1dfc0*/  IMAD.MOV.U32 R13, RZ, RZ, R8 ;  /* 0x000000ffff0d7224 */ /* 0x008fe200078e0008 */
[----:B------:R-:W-:Y:S01]  /*1dfd0*/  MOV R15, 0xffffffff ;  /* 0xffffffff000f7802 */ /* 0x000fe20000000f00 */
[----:B--2---:R-:W-:Y:S02]  /*1dfe0*/  IMAD.MOV.U32 R12, RZ, RZ, 0x1 ;  /* 0x00000001ff0c7424 */ /* 0x004fe400078e00ff */
[----:B------:R-:W-:-:S07]  /*1dff0*/  IMAD.MOV.U32 R11, RZ, RZ, 0x1c1f ;  /* 0x00001c1fff0b7424 */ /* 0x000fce00078e00ff */
[----:B01----:R-:W-:Y:S05]  /*1e000*/  WARPSYNC.COLLECTIVE R15, `(.L_x_1770) ;  /* 0x000000000f087348 */ /* 0x003fea0003c00000 */
[----:B------:R2:W3:Y:S02]  /*1e010*/  SHFL.IDX P6, R14, R13, R12, R11 ;  /* 0x0000000c0d0e7389 */ /* 0x0004e400000c000b */
[----:B0123--:R-:W-:Y:S01]  /*1e020*/  ENDCOLLECTIVE ;  /* 0x000000000000791b */ /* 0x00ffe20003800000 */
.L_x_1770:
[----:B------:R-:W-:Y:S05]  /*1e030*/  BSYNC B1 ;  /* 0x0000000000017941 */ /* 0x000fea0003800000 */
.L_x_1769:
        /* <DEDUP_REMOVED lines=8> */
.L_x_1771:
[----:B------:R-:W-:Y:S01]  /*1e0c0*/  IMAD.MOV.U32 R3, RZ, RZ, R14 ;  /* 0x000000ffff037224 */ /* 0x000fe200078e000e */
[----:B------:R-:W-:Y:S06]  /*1e0d0*/  BRA `(.L_x_1772) ;  /* 0xffffff5000207947 */ /* 0x000fec000383ffff */
.L_x_1568:
[----:B------:R-:W-:Y:S01]  /*1e0e0*/  IMAD.MOV.U32 R13, RZ, RZ, R20 ;  /* 0x000000ffff0d7224 */ /* 0x000fe200078e0014 */
[----:B------:R-:W-:Y:S01]  /*1e0f0*/  MOV R11, 0x181f ;  /* 0x0000181f000b7802 */ /* 0x000fe20000000f00 */
[----:B------:R-:W-:Y:S02]  /*1e100*/  IMAD.MOV.U32 R12, RZ, RZ, RZ ;  /* 0x000000ffff0c7224 */ /* 0x000fe400078e00ff */
[----:B------:R-:W-:-:S07]  /*1e110*/  IMAD.MOV.U32 R15, RZ, RZ, -0x1 ;  /* 0xffffffffff0f7424 */ /* 0x000fce00078e00ff */
[----:B0-----:R-:W-:Y:S05]  /*1e120*/  WARPSYNC.COLLECTIVE R15, `(.L_x_1773) ;  /* 0x000000000f087348 */ /* 0x001fea0003c00000 */
[----:B------:R1:W2:Y:S02]  /*1e130*/  SHFL.IDX P6, R14, R13, R12, R11 ;  /* 0x0000000c0d0e7389 */ /* 0x0002a400000c000b */
[----:B012---:R-:W-:Y:S01]  /*1e140*/  ENDCOLLECTIVE ;  /* 0x000000000000791b */ /* 0x007fe20003800000 */
.L_x_1773:
[----:B------:R-:W-:Y:S02]  /*1e150*/  IMAD.MOV.U32 R13, RZ, RZ, R3 ;  /* 0x000000ffff0d7224 */ /* 0x000fe400078e0003 */
[----:B------:R-:W-:-:S07]  /*1e160*/  IMAD.MOV.U32 R0, RZ, RZ, R14 ;  /* 0x000000ffff007224 */ /* 0x000fce00078e000e */
[----:B------:R-:W-:Y:S05]  /*1e170*/  WARPSYNC.COLLECTIVE R15, `(.L_x_1774) ;  /* 0x000000000f087348 */ /* 0x000fea0003c00000 */
[----:B------:R0:W1:Y:S02]  /*1e180*/  SHFL.IDX P6, R14, R13, R12, R11 ;  /* 0x0000000c0d0e7389 */ /* 0x00006400000c000b */
[----:B01----:R-:W-:Y:S01]  /*1e190*/  ENDCOLLECTIVE ;  /* 0x000000000000791b */ /* 0x003fe20003800000 */
.L_x_1774:
[----:B------:R-:W-:Y:S05]  /*1e1a0*/  BRA `(.L_x_1775) ;  /* 0xffffff6400607947 */ /* 0x000fea000383ffff */
.L_x_1571:
        /* <DEDUP_REMOVED lines=8> */
.L_x_1777:
[----:B------:R-:W-:Y:S05]  /*1e230*/  BSYNC B1 ;  /* 0x0000000000017941 */ /* 0x000fea0003800000 */
.L_x_1776:
        /* <DEDUP_REMOVED lines=8> */
.L_x_1778:
[----:B------:R-:W-:Y:S05]  /*1e2c0*/  BRA `(.L_x_1779) ;  /* 0xffffff6400ac7947 */ /* 0x000fea000383ffff */
.L_x_1574:
        /* <DEDUP_REMOVED lines=8> */
.L_x_1781:
[----:B------:R-:W-:Y:S05]  /*1e350*/  BSYNC B1 ;  /* 0x0000000000017941 */ /* 0x000fea0003800000 */
.L_x_1780:
        /* <DEDUP_REMOVED lines=8> */
.L_x_1782:
[----:B------:R-:W-:Y:S05]  /*1e3e0*/  BRA `(.L_x_1783) ;  /* 0xffffff6400f47947 */ /* 0x000fea000383ffff */
.L_x_1577:
        /* <DEDUP_REMOVED lines=8> */
.L_x_1785:
[----:B------:R-:W-:Y:S05]  /*1e470*/  BSYNC B1 ;  /* 0x0000000000017941 */ /* 0x000fea0003800000 */
.L_x_1784:
        /* <DEDUP_REMOVED lines=8> */
.L_x_1786:
[----:B------:R-:W-:Y:S05]  /*1e500*/  BRA `(.L_x_1787) ;  /* 0xffffff68003c7947 */ /* 0x000fea000383ffff */
.L_x_1594:
        /* <DEDUP_REMOVED lines=8> */
[----:B-1----:R-:W-:Y:S05]  /*1e590*/  WARPSYNC.COLLECTIVE R15, `(.L_x_1789) ;  /* 0x000000000f087348 */ /* 0x002fea0003c00000 */
[----:B------:R0:W2:Y:S02]  /*1e5a0*/  SHFL.IDX P6, R14, R13, R12, R11 ;  /* 0x0000000c0d0e7389 */ /* 0x0000a400000c000b */
[----:B012---:R-:W-:Y:S01]  /*1e5b0*/  ENDCOLLECTIVE ;  /* 0x000000000000791b */ /* 0x007fe20003800000 */
.L_x_1789:
[----:B------:R-:W-:Y:S05]  /*1e5c0*/  BSYNC B1 ;  /* 0x0000000000017941 */ /* 0x000fea0003800000 */
.L_x_1788:
[----:B------:R-:W-:Y:S05]  /*1e5d0*/  BRA `(.L_x_1790) ;  /* 0xffffff80004c7947 */ /* 0x000fea000383ffff */
.L_x_1596:
[----:B------:R-:W-:Y:S01]  /*1e5e0*/  BSSY B1, `(.L_x_1791) ;  /* 0x0000006000017945 */ /* 0x000fe20003800000 */
[----:B------:R-:W-:-:S07]  /*1e5f0*/  IMAD.MOV.U32 R15, RZ, RZ, -0x1 ;  /* 0xffffffffff0f7424 */ /* 0x000fce00078e00ff */
[----:B01----:R-:W-:Y:S05]  /*1e600*/  WARPSYNC.COLLECTIVE R15, `(.L_x_1792) ;  /* 0x000000000f0c7348 */ /* 0x003fea0003c00000 */
[----:B------:R-:W-:Y:S02]  /*1e610*/  ELECT P6, UR62, PT ;  /* 0x00000000003e782f */ /* 0x000fe400038c0000 */
[----:B------:R-:W-:Y:S01]  /*1e620*/  MOV R14, UR62 ;  /* 0x0000003e000e7c02 */ /* 0x000fe20008000f00 */
[----:B01----:R-:W-:Y:S10]  /*1e630*/  ENDCOLLECTIVE ;  /* 0x000000000000791b */ /* 0x003ff40003800000 */
.L_x_1792:
[----:B------:R-:W-:Y:S05]  /*1e640*/  BSYNC B1 ;  /* 0x0000000000017941 */ /* 0x000fea0003800000 */
.L_x_1791:
[----:B------:R-:W-:Y:S05]  /*1e650*/  BRA `(.L_x_1595) ;  /* 0xffffff8000447947 */ /* 0x000fea000383ffff */
.L_x_1598:
[----:B0-----:R0:W2:Y:S02]  /*1e660*/  SYNCS.PHASECHK.TRANS64.TRYWAIT P0, [R22+URZ+0x32420], R7 ;  /* 0x03242007160075a7 */ /* 0x0010a4000800017f */
[----:B--2---:R-:W-:Y:S05]  /*1e670*/  @!P0 NANOSLEEP.SYNCS 0x989680 ;  /* 0x009896800000895d */ /* 0x004fea0003900000 */
[----:B------:R-:W2:Y:S02]  /*1e680*/  @!P0 SYNCS.PHASECHK.TRANS64 P0, [R22+URZ+0x32420], R7 ;  /* 0x03242007160085a7 */ /* 0x000ea4000800007f */
[----:B--2---:R-:W-:Y:S05]  /*1e690*/  @!P0 BRA `(.L_x_1598) ;  /* 0xfffffffc00f08947 */ /* 0x004fea000383ffff */
[----:B------:R-:W-:Y:S05]  /*1e6a0*/  BRA `(.L_x_1793) ;  /* 0xffffff8000547947 */ /* 0x000fea000383ffff */
.L_x_1602:
[----:B0-----:R0:W2:Y:S02]  /*1e6b0*/  SYNCS.PHASECHK.TRANS64.TRYWAIT P0, [R7+URZ+0x324a0], R8 ;  /* 0x0324a008070075a7 */ /* 0x0010a4000800017f */
[----:B--2---:R-:W-:Y:S05]  /*1e6c0*/  @!P0 NANOSLEEP.SYNCS 0x989680 ;  /* 0x009896800000895d */ /* 0x004fea0003900000 */
[----:B------:R-:W2:Y:S02]  /*1e6d0*/  @!P0 SYNCS.PHASECHK.TRANS64 P0, [R7+URZ+0x324a0], R8 ;  /* 0x0324a008070085a7 */ /* 0x000ea4000800007f */
[----:B--2---:R-:W-:Y:S05]  /*1e6e0*/  @!P0 BRA `(.L_x_1602) ;  /* 0xfffffffc00f08947 */ /* 0x004fea000383ffff */
[----:B------:R-:W-:Y:S05]  /*1e6f0*/  BRA `(.L_x_1794) ;  /* 0xffffff80006c7947 */ /* 0x000fea000383ffff */
.L_x_1607:
[----:B--2---:R2:W3:Y:S02]  /*1e700*/  SYNCS.PHASECHK.TRANS64.TRYWAIT P0, [R7+URZ+0x324c0], R8 ;  /* 0x0324c008070075a7 */ /* 0x0044e4000800017f */
[----:B---3--:R-:W-:Y:S05]  /*1e710*/  @!P0 NANOSLEEP.SYNCS 0x989680 ;  /* 0x009896800000895d */ /* 0x008fea0003900000 */
[----:B------:R-:W3:Y:S02]  /*1e720*/  @!P0 SYNCS.PHASECHK.TRANS64 P0, [R7+URZ+0x324c0], R8 ;  /* 0x0324c008070085a7 */ /* 0x000ee4000800007f */
[----:B---3--:R-:W-:Y:S05]  /*1e730*/  @!P0 BRA `(.L_x_1607) ;  /* 0xfffffffc00f08947 */ /* 0x008fea000383ffff */
[----:B------:R-:W-:Y:S05]  /*1e740*/  BRA `(.L_x_1795) ;  /* 0xffffff8000e87947 */ /* 0x000fea000383ffff */
.L_x_1617:
[----:B0-----:R0:W2:Y:S02]  /*1e750*/  SYNCS.PHASECHK.TRANS64.TRYWAIT P2, [R6+URZ+0x324a0], R7 ;  /* 0x0324a007060075a7 */ /* 0x0010a4000804017f */
[----:B--2---:R-:W-:Y:S05]  /*1e760*/  @!P2 NANOSLEEP.SYNCS 0x989680 ;  /* 0x009896800000a95d */ /* 0x004fea0003900000 */
[----:B------:R-:W2:Y:S02]  /*1e770*/  @!P2 SYNCS.PHASECHK.TRANS64 P2, [R6+URZ+0x324a0], R7 ;  /* 0x0324a0070600a5a7 */ /* 0x000ea4000804007f */
[----:B--2---:R-:W-:Y:S05]  /*1e780*/  @!P2 BRA `(.L_x_1617) ;  /* 0xfffffffc00f0a947 */ /* 0x004fea000383ffff */
[----:B------:R-:W-:Y:S05]  /*1e790*/  BRA `(.L_x_1796) ;  /* 0xffffff88005c7947 */ /* 0x000fea000383ffff */
.L_x_1622:
[----:B--2---:R2:W3:Y:S02]  /*1e7a0*/  SYNCS.PHASECHK.TRANS64.TRYWAIT P2, [R6+URZ+0x324c0], R7 ;  /* 0x0324c007060075a7 */ /* 0x0044e4000804017f */
[----:B---3--:R-:W-:Y:S05]  /*1e7b0*/  @!P2 NANOSLEEP.SYNCS 0x989680 ;  /* 0x009896800000a95d */ /* 0x008fea0003900000 */
[----:B------:R-:W3:Y:S02]  /*1e7c0*/  @!P2 SYNCS.PHASECHK.TRANS64 P2, [R6+URZ+0x324c0], R7 ;  /* 0x0324c0070600a5a7 */ /* 0x000ee4000804007f */
[----:B---3--:R-:W-:Y:S05]  /*1e7d0*/  @!P2 BRA `(.L_x_1622) ;  /* 0xfffffffc00f0a947 */ /* 0x008fea000383ffff */
[----:B------:R-:W-:Y:S05]  /*1e7e0*/  BRA `(.L_x_1797) ;  /* 0xffffff8800d47947 */ /* 0x000fea000383ffff */
.L_x_1640:
[----:B------:R-:W1:Y:S01]  /*1e7f0*/  S2R R10, SR_TID.X ;  /* 0x00000000000a7919 */ /* 0x000e620000002100 */
[----:B------:R-:W-:Y:S01]  /*1e800*/  BSSY B0, `(.L_x_1798) ;  /* 0x000000a000007945 */ /* 0x000fe20003800000 */
[----:B------:R-:W-:Y:S02]  /*1e810*/  IMAD.MOV.U32 R12, RZ, RZ, RZ ;  /* 0x000000ffff0c7224 */ /* 0x000fe400078e00ff */
[----:B------:R-:W-:Y:S02]  /*1e820*/  IMAD.MOV.U32 R11, RZ, RZ, 0x1f ;  /* 0x0000001fff0b7424 */ /* 0x000fe400078e00ff */
[----:B------:R-:W-:Y:S01]  /*1e830*/  IMAD.MOV.U32 R15, RZ, RZ, -0x1 ;  /* 0xffffffffff0f7424 */ /* 0x000fe200078e00ff */
[----:B-1----:R-:W-:-:S04]  /*1e840*/  SHF.R.U32.HI R10, RZ, 0x5, R10 ;  /* 0x00000005ff0a7819 */ /* 0x002fc8000001160a */
[----:B------:R-:W-:-:S04]  /*1e850*/  LOP3.LUT R10, R10, 0x3, RZ, 0xc0, !PT ;  /* 0x000000030a0a7812 */ /* 0x000fc800078ec0ff */
[----:B------:R-:W-:-:S07]  /*1e860*/  MOV R13, R10 ;  /* 0x0000000a000d7202 */ /* 0x000fce0000000f00 */
[----:B0----5:R-:W-:Y:S05]  /*1e870*/  WARPSYNC.COLLECTIVE R15, `(.L_x_1799) ;  /* 0x000000000f087348 */ /* 0x021fea0003c00000 */
[----:B------:R1:W2:Y:S02]  /*1e880*/  SHFL.IDX P6, R14, R13, R12, R11 ;  /* 0x0000000c0d0e7389 */ /* 0x0002a400000c000b */
[----:B012--5:R-:W-:Y:S01]  /*1e890*/  ENDCOLLECTIVE ;  /* 0x000000000000791b */ /* 0x027fe20003800000 */
.L_x_1799:
[----:B------:R-:W-:Y:S05]  /*1e8a0*/  BSYNC B0 ;  /* 0x0000000000007941 */ /* 0x000fea0003800000 */
.L_x_1798:
[----:B------:R-:W-:Y:S05]  /*1e8b0*/  BRA `(.L_x_1800) ;  /* 0xffffff9800f07947 */ /* 0x000fea000383ffff */
.L_x_1643:
[----:B-1----:R1:W2:Y:S02]  /*1e8c0*/  SYNCS.PHASECHK.TRANS64.TRYWAIT P0, [R29+URZ+0x32440], R0 ;  /* 0x032440001d0075a7 */ /* 0x0022a4000800017f */
[----:B--2---:R-:W-:Y:S05]  /*1e8d0*/  @!P0 NANOSLEEP.SYNCS 0x989680 ;  /* 0x009896800000895d */ /* 0x004fea0003900000 */
[----:B------:R-:W2:Y:S02]  /*1e8e0*/  @!P0 SYNCS.PHASECHK.TRANS64 P0, [R29+URZ+0x32440], R0 ;  /* 0x032440001d0085a7 */ /* 0x000ea4000800007f */
[----:B--2---:R-:W-:Y:S05]  /*1e8f0*/  @!P0 BRA `(.L_x_1643) ;  /* 0xfffffffc00f08947 */ /* 0x004fea000383ffff */
[----:B------:R-:W-:Y:S05]  /*1e900*/  BRA `(.L_x_1801) ;  /* 0xffffff9c00047947 */ /* 0x000fea000383ffff */
.L_x_1644:
        /* <DEDUP_REMOVED lines=8> */
.L_x_1803:
[----:B------:R-:W-:Y:S05]  /*1e990*/  BSYNC B0 ;  /* 0x0000000000007941 */ /* 0x000fea0003800000 */
.L_x_1802:
        /* <DEDUP_REMOVED lines=9> */
.L_x_1804:
[----:B------:R-:W-:Y:S02]  /*1ea30*/  IMAD.MOV.U32 R13, RZ, RZ, R4 ;  /* 0x000000ffff0d7224 */ /* 0x000fe400078e0004 */
[----:B------:R-:W-:Y:S02]  /*1ea40*/  IMAD.MOV.U32 R12, RZ, RZ, 0x1 ;  /* 0x00000001ff0c7424 */ /* 0x000fe400078e00ff */
[----:B------:R-:W-:-:S07]  /*1ea50*/  IMAD.MOV.U32 R3, RZ, RZ, R14 ;  /* 0x000000ffff037224 */ /* 0x000fce00078e000e */
[----:B------:R-:W-:Y:S05]  /*1ea60*/  WARPSYNC.COLLECTIVE R15, `(.L_x_1805) ;  /* 0x000000000f087348 */ /* 0x000fea0003c00000 */
[----:B------:R0:W1:Y:S02]  /*1ea70*/  SHFL.IDX P6, R14, R13, R12, R11 ;  /* 0x0000000c0d0e7389 */ /* 0x00006400000c000b */
[----:B01----:R-:W-:Y:S01]  /*1ea80*/  ENDCOLLECTIVE ;  /* 0x000000000000791b */ /* 0x003fe20003800000 */
.L_x_1805:
        /* <DEDUP_REMOVED lines=15> */
.L_x_1806:
[----:B------:R-:W-:Y:S02]  /*1eb80*/  @P0 IMAD R6, R5, 0x2, R22 ;  /* 0x0000000205060824 */ /* 0x000fe400078e0216 */
[----:B------:R-:W-:Y:S02]  /*1eb90*/  IMAD.MOV.U32 R13, RZ, RZ, R4 ;  /* 0x000000ffff0d7224 */ /* 0x000fe400078e0004 */
[----:B------:R-:W-:Y:S02]  /*1eba0*/  IMAD.MOV.U32 R12, RZ, RZ, 0x2 ;  /* 0x00000002ff0c7424 */ /* 0x000fe400078e00ff */
[----:B------:R-:W-:-:S07]  /*1ebb0*/  IMAD.MOV.U32 R3, RZ, RZ, R14 ;  /* 0x000000ffff037224 */ /* 0x000fce00078e000e */
[----:B------:R-:W-:Y:S05]  /*1ebc0*/  WARPSYNC.COLLECTIVE R15, `(.L_x_1807) ;  /* 0x000000000f087348 */ /* 0x000fea0003c00000 */
[----:B------:R0:W1:Y:S02]  /*1ebd0*/  SHFL.IDX P6, R14, R13, R12, R11 ;  /* 0x0000000c0d0e7389 */ /* 0x00006400000c000b */
[----:B01----:R-:W-:Y:S01]  /*1ebe0*/  ENDCOLLECTIVE ;  /* 0x000000000000791b */ /* 0x003fe20003800000 */
.L_x_1807:
        /* <DEDUP_REMOVED lines=15> */
.L_x_1808:
[----:B------:R-:W-:Y:S02]  /*1ece0*/  @P0 IMAD R6, R5, 0x2, R22 ;  /* 0x0000000205060824 */ /* 0x000fe400078e0216 */
[----:B------:R-:W-:Y:S02]  /*1ecf0*/  IMAD.MOV.U32 R13, RZ, RZ, R4 ;  /* 0x000000ffff0d7224 */ /* 0x000fe400078e0004 */
[----:B------:R-:W-:Y:S01]  /*1ed00*/  IMAD.MOV.U32 R12, RZ, RZ, 0x3 ;  /* 0x00000003ff0c7424 */ /* 0x000fe200078e00ff */
[----:B------:R-:W-:-:S07]  /*1ed10*/  MOV R3, R14 ;  /* 0x0000000e00037202 */ /* 0x000fce0000000f00 */
[----:B------:R-:W-:Y:S05]  /*1ed20*/  WARPSYNC.COLLECTIVE R15, `(.L_x_1809) ;  /* 0x000000000f087348 */ /* 0x000fea0003c00000 */
[----:B------:R0:W1:Y:S02]  /*1ed30*/  SHFL.IDX P6, R14, R13, R12, R11 ;  /* 0x0000000c0d0e7389 */ /* 0x00006400000c000b */
[----:B01----:R-:W-:Y:S01]  /*1ed40*/  ENDCOLLECTIVE ;  /* 0x000000000000791b */ /* 0x003fe20003800000 */
.L_x_1809:
        /* <DEDUP_REMOVED lines=15> */
.L_x_1810:
[----:B------:R-:W-:Y:S01]  /*1ee40*/  @P0 LEA R6, R5, R22, 0x1 ;  /* 0x0000001605060211 */ /* 0x000fe200078e08ff */
[----:B------:R-:W-:Y:S02]  /*1ee50*/  IMAD.MOV.U32 R13, RZ, RZ, R4 ;  /* 0x000000ffff0d7224 */ /* 0x000fe400078e0004 */
[----:B------:R-:W-:Y:S02]  /*1ee60*/  IMAD.MOV.U32 R12, RZ, RZ, 0x4 ;  /* 0x00000004ff0c7424 */ /* 0x000fe400078e00ff */
[----:B------:R-:W-:-:S07]  /*1ee70*/  IMAD.MOV.U32 R3, RZ, RZ, R14 ;  /* 0x000000ffff037224 */ /* 0x000fce00078e000e */
[----:B------:R-:W-:Y:S05]  /*1ee80*/  WARPSYNC.COLLECTIVE R15, `(.L_x_1811) ;  /* 0x000000000f087348 */ /* 0x000fea0003c00000 */
[----:B------:R0:W1:Y:S02]  /*1ee90*/  SHFL.IDX P6, R14, R13, R12, R11 ;  /* 0x0000000c0d0e7389 */ /* 0x00006400000c000b */
[----:B01----:R-:W-:Y:S01]  /*1eea0*/  ENDCOLLECTIVE ;  /* 0x000000000000791b */ /* 0x003fe20003800000 */
.L_x_1811:
        /* <DEDUP_REMOVED lines=15> */
.L_x_1812:
[----:B------:R-:W-:Y:S02]  /*1efa0*/  @P0 IMAD R6, R5, 0x2, R22 ;  /* 0x0000000205060824 */ /* 0x000fe400078e0216 */
[----:B------:R-:W-:Y:S01]  /*1efb0*/  IMAD.MOV.U32 R13, RZ, RZ, R4 ;  /* 0x000000ffff0d7224 */ /* 0x000fe200078e0004 */
[----:B------:R-:W-:Y:S01]  /*1efc0*/  MOV R12, 0x5 ;  /* 0x00000005000c7802 */ /* 0x000fe20000000f00 */
[----:B------:R-:W-:-:S07]  /*1efd0*/  IMAD.MOV.U32 R3, RZ, RZ, R14 ;  /* 0x000000ffff037224 */ /* 0x000fce00078e000e */
[----:B------:R-:W-:Y:S05]  /*1efe0*/  WARPSYNC.COLLECTIVE R15, `(.L_x_1813) ;  /* 0x000000000f087348 */ /* 0x000fea0003c00000 */
[----:B------:R0:W1:Y:S02]  /*1eff0*/  SHFL.IDX P6, R14, R13, R12, R11 ;  /* 0x0000000c0d0e7389 */ /* 0x00006400000c000b */
[----:B01----:R-:W-:Y:S01]  /*1f000*/  ENDCOLLECTIVE ;  /* 0x000000000000791b */ /* 0x003fe20003800000 */
.L_x_1813:
        /* <DEDUP_REMOVED lines=10> */
.L_x_1814:
[----:B------:R-:W-:Y:S01]  /*1f0b0*/  @!PT LDS RZ, [RZ] ;  /* 0x00000000fffff984 */ /* 0x000fe20000000800 */
[----:B------:R-:W-:Y:S01]  /*1f0c0*/  @!PT LDS RZ, [RZ] ;  /* 0x00000000fffff984 */ /* 0x000fe20000000800 */
[----:B------:R-:W-:Y:S01]  /*1f0d0*/  @!PT LDS RZ, [RZ] ;  /* 0x00000000fffff984 */ /* 0x000fe20000000800 */
[----:B------:R0:W-:Y:S01]  /*1f0e0*/  @P0 LDGSTS.E.BYPASS.LTC128B.128 [R6+0x1e400], desc[UR60][R2.64], !P2 ;  /* 0x1e40000002060fae */ /* 0x0001e2000d101d7c */
[----:B------:R-:W-:Y:S01]  /*1f0f0*/  IMAD.MOV.U32 R0, RZ, RZ, R14 ;  /* 0x000000ffff007224 */ /* 0x000fe200078e000e */
[----:B------:R-:W-:Y:S06]  /*1f100*/  BRA `(.L_x_1815) ;  /* 0xffffff9800707947 */ /* 0x000fec000383ffff */
.L_x_1649:
        /* <DEDUP_REMOVED lines=9> */
.L_x_1816:
[C---:B------:R-:W-:Y:S01]  /*1f1a0*/  VIADD R6, R17.reuse, 0x20 ;  /* 0x0000002011067836 */ /* 0x040fe20000000000 */
[C---:B------:R-:W-:Y:S01]  /*1f1b0*/  ISETP.GE.AND P0, PT, R17.reuse, R2, PT ;  /* 0x000000021100720c */ /* 0x040fe20003f06270 */
[C---:B------:R-:W-:Y:S01]  /*1f1c0*/  VIADD R8, R17.reuse, 0x30 ;  /* 0x0000003011087836 */ /* 0x040fe20000000000 */
[----:B------:R-:W-:-:S05]  /*1f1d0*/  IADD3 R10, R17, 0x10, RZ ;  /* 0x00000010110a7810 */ /* 0x000fca0007ffe0ff */
[----:B------:R0:W-:Y:S01]  /*1f1e0*/  STL [R1+0x1c], R10 ;  /* 0x00001c0a01007387 */ /* 0x0001e20000100800 */
[----:B------:R-:W-:-:S03]  /*1f1f0*/  MOV R13, R0 ;  /* 0x00000000000d7202 */ /* 0x000fc60000000f00 */
[----:B------:R0:W-:Y:S04]  /*1f200*/  STL [R1+0x20], R6 ;  /* 0x0000200601007387 */ /* 0x0001e80000100800 */
[----:B------:R0:W-:Y:S01]  /*1f210*/  STL [R1+0x24], R8 ;  /* 0x0000240801007387 */ /* 0x0001e20000100800 */
[----:B------:R-:W-:-:S07]  /*1f220*/  IMAD.MOV.U32 R4, RZ, RZ, R14 ;  /* 0x000000ffff047224 */ /* 0x000fce00078e000e */
[----:B0-----:R-:W-:Y:S05]  /*1f230*/  WARPSYNC.COLLECTIVE R15, `(.L_x_1817) ;  /* 0x000000000f087348 */ /* 0x001fea0003c00000 */
[----:B------:R1:W2:Y:S02]  /*1f240*/  SHFL.IDX P6, R14, R13, R12, R11 ;  /* 0x0000000c0d0e7389 */ /* 0x0002a400000c000b */
[----:B012---:R-:W-:Y:S01]  /*1f250*/  ENDCOLLECTIVE ;  /* 0x000000000000791b */ /* 0x007fe20003800000 */
.L_x_1817:
[----:B------:R-:W-:Y:S02]  /*1f260*/  IMAD.MOV.U32 R13, RZ, RZ, R3 ;  /* 0x000000ffff0d7224 */ /* 0x000fe400078e0003 */
[----:B------:R-:W-:Y:S02]  /*1f270*/  IMAD.MOV.U32 R12, RZ, RZ, 0x1 ;  /* 0x00000001ff0c7424 */ /* 0x000fe400078e00ff */
[----:B------:R-:W-:-:S07]  /*1f280*/  IMAD.MOV.U32 R5, RZ, RZ, R14 ;  /* 0x000000ffff057224 */ /* 0x000fce00078e000e */
[----:B------:R-:W-:Y:S05]  /*1f290*/  WARPSYNC.COLLECTIVE R15, `(.L_x_1818) ;  /* 0x000000000f087348 */ /* 0x000fea0003c00000 */
[----:B------:R0:W1:Y:S02]  /*1f2a0*/  SHFL.IDX P6, R14, R13, R12, R11 ;  /* 0x0000000c0d0e7389 */ /* 0x00006400000c000b */
[----:B01----:R-:W-:Y:S01]  /*1f2b0*/  ENDCOLLECTIVE ;  /* 0x000000000000791b */ /* 0x003fe20003800000 */
.L_x_1818:
        /* <DEDUP_REMOVED lines=15> */
.L_x_1819:
[----:B------:R-:W-:Y:S02]  /*1f3b0*/  IMAD.MOV.U32 R13, RZ, RZ, R3 ;  /* 0x000000ffff0d7224 */ /* 0x000fe400078e0003 */
[----:B------:R-:W-:Y:S02]  /*1f3c0*/  IMAD.MOV.U32 R12, RZ, RZ, 0x2 ;  /* 0x00000002ff0c7424 */ /* 0x000fe400078e00ff */
[----:B------:R-:W-:-:S07]  /*1f3d0*/  IMAD.MOV.U32 R5, RZ, RZ, R14 ;  /* 0x000000ffff057224 */ /* 0x000fce00078e000e */
[----:B------:R-:W-:Y:S05]  /*1f3e0*/  WARPSYNC.COLLECTIVE R15, `(.L_x_1820) ;  /* 0x000000000f087348 */ /* 0x000fea0003c00000 */
[----:B------:R0:W1:Y:S02]  /*1f3f0*/  SHFL.IDX P6, R14, R13, R12, R11 ;  /* 0x0000000c0d0e7389 */ /* 0x00006400000c000b */
[----:B01----:R-:W-:Y:S01]  /*1f400*/  ENDCOLLECTIVE ;  /* 0x000000000000791b */ /* 0x003fe20003800000 */
.L_x_1820:
        /* <DEDUP_REMOVED lines=15> */
.L_x_1821:
[----:B------:R-:W-:Y:S01]  /*1f500*/  MOV R13, R3 ;  /* 0x00000003000d7202 */ /* 0x000fe20000000f00 */
[----:B------:R-:W-:Y:S02]  /*1f510*/  IMAD.MOV.U32 R12, RZ, RZ, 0x3 ;  /* 0x00000003ff0c7424 */ /* 0x000fe400078e00ff */
[----:B------:R-:W-:-:S07]  /*1f520*/  IMAD.MOV.U32 R5, RZ, RZ, R14 ;  /* 0x000000ffff057224 */ /* 0x000fce00078e000e */
[----:B------:R-:W-:Y:S05]  /*1f530*/  WARPSYNC.COLLECTIVE R15, `(.L_x_1822) ;  /* 0x000000000f087348 */ /* 0x000fea0003c00000 */
[----:B------:R0:W1:Y:S02]  /*1f540*/  SHFL.IDX P6, R14, R13, R12, R11 ;  /* 0x0000000c0d0e7389 */ /* 0x00006400000c000b */
[----:B01----:R-:W-:Y:S01]  /*1f550*/  ENDCOLLECTIVE ;  /* 0x000000000000791b */ /* 0x003fe20003800000 */
.L_x_1822:
[----:B------:R-:W-:-:S05]  /*1f560*/  @!P0 LEA R5, P2, R7, R5, 0x1 ;  /* 0x0000000507058211 */ /* 0x000fca00078408ff */
[----:B------:R-:W-:-:S05]  /*1f570*/  @!P0 IMAD.X R4, RZ, RZ, R4, P2 ;  /* 0x000000ffff048224 */ /* 0x000fca00010e0604 */
[----:B------:R-:W-:Y:S01]  /*1f580*/  @!P0 LOP3.LUT R5, R5, R4, RZ, 0x3c, !PT ;  /* 0x0000000405058212 */ /* 0x000fe200078e3cff */
[----:B------:R-:W-:-:S03]  /*1f590*/  IMAD.MOV.U32 R13, RZ, RZ, R0 ;  /* 0x000000ffff0d7224 */ /* 0x000fc600078e0000 */
[----:B------:R-:W-:-:S04]  /*1f5a0*/  @!P0 LOP3.LUT R4, R5, R4, RZ, 0x3c, !PT ;  /* 0x0000000405048212 */ /* 0x000fc800078e3cff */
[----:B------:R-:W-:Y:S01]  /*1f5b0*/  @!P0 LOP3.LUT R5, R5, R4, RZ, 0x3c, !PT ;  /* 0x0000000405058212 */ /* 0x000fe200078e3cff */
[----:B------:R-:W-:-:S07]  /*1f5c0*/  IMAD.MOV.U32 R6, RZ, RZ, R14 ;  /* 0x000000ffff067224 */ /* 0x000fce00078e000e */
[----:B------:R-:W-:Y:S05]  /*1f5d0*/  WARPSYNC.COLLECTIVE R15, `(.L_x_1823) ;  /* 0x000000000f087348 */ /* 0x000fea0003c00000 */
[----:B------:R0:W1:Y:S02]  /*1f5e0*/  SHFL.IDX P6, R14, R13, R12, R11 ;  /* 0x0000000c0d0e7389 */ /* 0x00006400000c000b */
[----:B01----:R-:W-:Y:S01]  /*1f5f0*/  ENDCOLLECTIVE ;  /* 0x000000000000791b */ /* 0x003fe20003800000 */
.L_x_1823:
[----:B------:R-:W-:Y:S01]  /*1f600*/  @!PT LDS RZ, [RZ] ;  /* 0x00000000fffff984 */ /* 0x000fe20000000800 */
[----:B------:R-:W-:Y:S01]  /*1f610*/  @!PT LDS RZ, [RZ] ;  /* 0x00000000fffff984 */ /* 0x000fe20000000800 */
[----:B------:R-:W-:Y:S01]  /*1f620*/  @!PT LDS RZ, [RZ] ;  /* 0x00000000fffff984 */ /* 0x000fe20000000800 */
[----:B------:R0:W-:Y:S01]  /*1f630*/  @!P0 LDGSTS.E.BYPASS.LTC128B.128 [R25+0x19400], desc[UR60][R4.64], !P1 ;  /* 0x1940000004198fae */ /* 0x0001e2000c901d7c */
[----:B------:R-:W-:Y:S01]  /*1f640*/  ISETP.GE.AND P0, PT, R8, R2, PT ;  /* 0x000000020800720c */ /* 0x000fe20003f06270 */
[----:B------:R-:W-:-:S05]  /*1f650*/  VIADD R8, R17, 0x40 ;  /* 0x0000004011087836 */ /* 0x000fca0000000000 */
[----:B------:R1:W-:Y:S01]  /*1f660*/  STL [R1+0x28], R8 ;  /* 0x0000280801007387 */ /* 0x0003e20000100800 */
[----:B------:R-:W-:Y:S02]  /*1f670*/  IMAD.MOV.U32 R13, RZ, RZ, R3 ;  /* 0x000000ffff0d7224 */ /* 0x000fe400078e0003 */
[----:B------:R-:W-:Y:S02]  /*1f680*/  IMAD.MOV.U32 R12, RZ, RZ, 0x4 ;  /* 0x00000004ff0c7424 */ /* 0x000fe400078e00ff */
[----:B0-----:R-:W-:-:S07]  /*1f690*/  IMAD.MOV.U32 R4, RZ, RZ, R14 ;  /* 0x000000ffff047224 */ /* 0x001fce00078e000e */
[----:B-1----:R-:W-:Y:S05]  /*1f6a0*/  WARPSYNC.COLLECTIVE R15, `(.L_x_1824) ;  /* 0x000000000f087348 */ /* 0x002fea0003c00000 */
[----:B------:R0:W2:Y:S02]  /*1f6b0*/  SHFL.IDX P6, R14, R13, R12, R11 ;  /* 0x0000000c0d0e7389 */ /* 0x0000a400000c000b */
[----:B012---:R-:W-:Y:S01]  /*1f6c0*/  ENDCOLLECTIVE ;  /* 0x000000000000791b */ /* 0x007fe20003800000 */
.L_x_1824:
[----:B------:R-:W-:-:S05]  /*1f6d0*/  @!P0 LEA R5, P2, R7, R4, 0x1 ;  /* 0x0000000407058211 */ /* 0x000fca00078408ff */
[----:B------:R-:W-:-:S05]  /*1f6e0*/  @!P0 IMAD.X R4, RZ, RZ, R6, P2 ;  /* 0x000000ffff048224 */ /* 0x000fca00010e0606 */
[----:B------:R-:W-:Y:S01]  /*1f6f0*/  @!P0 LOP3.LUT R5, R5, R4, RZ, 0x3c, !PT ;  /* 0x0000000405058212 */ /* 0x000fe200078e3cff */
[----:B------:R-:W-:-:S03]  /*1f700*/  IMAD.MOV.U32 R13, RZ, RZ, R0 ;  /* 0x000000ffff0d7224 */ /* 0x000fc600078e0000 */
[----:B------:R-:W-:-:S04]  /*1f710*/  @!P0 LOP3.LUT R4, R5, R4, RZ, 0x3c, !PT ;  /* 0x0000000405048212 */ /* 0x000fc800078e3cff */
[----:B------:R-:W-:Y:S02]  /*1f720*/  @!P0 LOP3.LUT R5, R5, R4, RZ, 0x3c, !PT ;  /* 0x0000000405058212 */ /* 0x000fe400078e3cff */
[----:B------:R-:W-:-:S07]  /*1f730*/  MOV R6, R14 ;  /* 0x0000000e00067202 */ /* 0x000fce0000000f00 */
[----:B------:R-:W-:Y:S05]  /*1f740*/  WARPSYNC.COLLECTIVE R15, `(.L_x_1825) ;  /* 0x000000000f087348 */ /* 0x000fea0003c00000 */
[----:B------:R0:W1:Y:S02]  /*1f750*/  SHFL.IDX P6, R14, R13, R12, R11 ;  /* 0x0000000c0d0e7389 */ /* 0x00006400000c000b */
[----:B01----:R-:W-:Y:S01]  /*1f760*/  ENDCOLLECTIVE ;  /* 0x000000000000791b */ /* 0x003fe20003800000 */
.L_x_1825:
        /* <DEDUP_REMOVED lines=13> */
.L_x_1826:
        /* <DEDUP_REMOVED lines=10> */
.L_x_1827:
        /* <DEDUP_REMOVED lines=8> */
[----:B------:R-:W-:Y:S01]  /*1f960*/  IMAD.MOV.U32 R12, RZ, RZ, 0x6 ;  /* 0x00000006ff0c7424 */ /* 0x000fe200078e00ff */
[----:B0-----:R-:W-:-:S07]  /*1f970*/  MOV R4, R14 ;  /* 0x0000000e00047202 */ /* 0x001fce0000000f00 */
[----:B-1----:R-:W-:Y:S05]  /*1f980*/  WARPSYNC.COLLECTIVE R15, `(.L_x_1828) ;  /* 0x000000000f087348 */ /* 0x002fea0003c00000 */
[----:B------:R0:W2:Y:S02]  /*1f990*/  SHFL.IDX P6, R14, R13, R12, R11 ;  /* 0x0000000c0d0e7389 */ /* 0x0000a400000c000b */
[----:B012---:R-:W-:Y:S01]  /*1f9a0*/  ENDCOLLECTIVE ;  /* 0x000000000000791b */ /* 0x007fe20003800000 */
.L_x_1828:
        /* <DEDUP_REMOVED lines=10> */
[----:B------:R0:W-:Y:S01]  /*1fa50*/  @!P0 LDGSTS.E.BYPASS.LTC128B.128 [R25+0x1ac00], desc[UR60][R4.64], !P1 ;  /* 0x1ac0000004198fae */ /* 0x0001e2000c901d7c */
[----:B------:R-:W-:-:S13]  /*1fa60*/  ISETP.GE.AND P0, PT, R8, R2, PT ;  /* 0x000000020800720c */ /* 0x000fda0003f06270 */
[----:B0-----:R-:W-:Y:S05]  /*1fa70*/  WARPSYNC.COLLECTIVE R15, `(.L_x_1829) ;  /* 0x000000000f087348 */ /* 0x001fea0003c00000 */
[----:B------:R1:W2:Y:S02]  /*1fa80*/  SHFL.IDX P6, R14, R13, R12, R11 ;  /* 0x0000000c0d0e7389 */ /* 0x0002a400000c000b */
[----:B012---:R-:W-:Y:S01]  /*1fa90*/  ENDCOLLECTIVE ;  /* 0x000000000000791b */ /* 0x007fe20003800000 */
.L_x_1829:
[----:B------:R-:W-:Y:S02]  /*1faa0*/  IMAD.MOV.U32 R13, RZ, RZ, R3 ;  /* 0x000000ffff0d7224 */ /* 0x000fe400078e0003 */
[----:B------:R-:W-:Y:S02]  /*1fab0*/  IMAD.MOV.U32 R12, RZ, RZ, 0x7 ;  /* 0x00000007ff0c7424 */ /* 0x000fe400078e00ff */
[----:B------:R-:W-:-:S07]  /*1fac0*/  IMAD.MOV.U32 R4, RZ, RZ, R14 ;  /* 0x000000ffff047224 */ /* 0x000fce00078e000e */
[----:B------:R-:W-:Y:S05]  /*1fad0*/  WARPSYNC.COLLECTIVE R15, `(.L_x_1830) ;  /* 0x000000000f087348 */ /* 0x000fea0003c00000 */
[----:B------:R0:W1:Y:S02]  /*1fae0*/  SHFL.IDX P6, R14, R13, R12, R11 ;  /* 0x0000000c0d0e7389 */ /* 0x00006400000c000b */
[----:B01----:R-:W-:Y:S01]  /*1faf0*/  ENDCOLLECTIVE ;  /* 0x000000000000791b */ /* 0x003fe20003800000 */
.L_x_1830:
        /* <DEDUP_REMOVED lines=14> */
.L_x_1831:
[----:B------:R-:W-:Y:S01]  /*1fbe0*/  IMAD.MOV.U32 R0, RZ, RZ, R14 ;  /* 0x000000ffff007224 */ /* 0x000fe200078e000e */
[----:B------:R-:W-:Y:S06]  /*1fbf0*/  BRA `(.L_x_1832) ;  /* 0xffffff9800c07947 */ /* 0x000fec000383ffff */
.L_x_1653:
[----:B------:R-:W2:Y:S04]  /*1fc00*/  LDL.LU R15, [R1+0x14] ;  /* 0x00001400010f7983 */ /* 0x000ea80000300800 */
[----:B------:R-:W3:Y:S04]  /*1fc10*/  LDL.LU R14, [R1+0x1c] ;  /* 0x00001c00010e7983 */ /* 0x000ee80000300800 */
[----:B------:R-:W4:Y:S04]  /*1fc20*/  LDL.LU R13, [R1+0x20] ;  /* 0x00002000010d7983 */ /* 0x000f280000300800 */
[----:B------:R-:W5:Y:S04]  /*1fc30*/  LDL.LU R12, [R1+0x24] ;  /* 0x00002400010c7983 */ /* 0x000f680000300800 */
[----:B------:R-:W5:Y:S04]  /*1fc40*/  LDL.LU R11, [R1+0x28] ;  /* 0x00002800010b7983 */ /* 0x000f680000300800 */
[----:B------:R-:W5:Y:S04]  /*1fc50*/  LDL.LU R10, [R1+0x30] ;  /* 0x00003000010a7983 */ /* 0x000f680000300800 */
[----:B------:R-:W5:Y:S04]  /*1fc60*/  LDL.LU R9, [R1+0x34] ;  /* 0x0000340001097983 */ /* 0x000f680000300800 */
[----:B------:R-:W5:Y:S01]  /*1fc70*/  LDL.LU R8, [R1] ;  /* 0x0000000001087983 */ /* 0x000f620000300800 */
[----:B------:R-:W-:Y:S01]  /*1fc80*/  BSSY B0, `(.L_x_1833) ;  /* 0x000001b000007945 */ /* 0x000fe20003800000 */
[----:B--2---:R-:W-:Y:S01]  /*1fc90*/  IMAD R5, R15, R6, RZ ;  /* 0x000000060f057224 */ /* 0x004fe200078e02ff */
[----:B------:R-:W-:-:S04]  /*1fca0*/  MOV R15, 0xffffffff ;  /* 0xffffffff000f7802 */ /* 0x000fc80000000f00 */
[-C--:B------:R-:W-:Y:S02]  /*1fcb0*/  ISETP.GE.AND P0, PT, R17, R5.reuse, PT ;  /* 0x000000051100720c */ /* 0x080fe40003f06270 */
[-C--:B---3--:R-:W-:Y:S02]  /*1fcc0*/  ISETP.GE.AND P6, PT, R14, R5.reuse, PT ;  /* 0x000000050e00720c */ /* 0x088fe40003fc6270 */
[----:B----4-:R-:W-:Y:S01]  /*1fcd0*/  ISETP.GE.AND P5, PT, R13, R5, PT ;  /* 0x000000050d00720c */ /* 0x010fe20003fa6270 */
[----:B------:R-:W-:Y:S01]  /*1fce0*/  IMAD.MOV.U32 R13, RZ, RZ, R0 ;  /* 0x000000ffff0d7224 */ /* 0x000fe200078e0000 */
[----:B-----5:R-:W-:-:S07]  /*1fcf0*/  LOP3.LUT R8, R8, 0xfffff7ff, RZ, 0xc0, !PT ;  /* 0xfffff7ff08087812 */ /* 0x020fce00078ec0ff */
[----:B------:R-:W-:Y:S02]  /*1fd00*/  @P0 LOP3.LUT R8, R8, 0x800, RZ, 0xfc, !PT ;  /* 0x0000080008080812 */ /* 0x000fe400078efcff */
[----:B------:R-:W-:Y:S01]  /*1fd10*/  ISETP.GE.AND P0, PT, R12, R5, PT ;  /* 0x000000050c00720c */ /* 0x000fe20003f06270 */
[----:B------:R-:W-:Y:S01]  /*1fd20*/  IMAD.MOV.U32 R12, RZ, RZ, RZ ;  /* 0x000000ffff0c7224 */ /* 0x000fe200078e00ff */
[----:B------:R-:W-:-:S04]  /*1fd30*/  LOP3.LUT R8, R8, 0xfffffbff, RZ, 0xc0, !PT ;  /* 0xfffffbff08087812 */ /* 0x000fc800078ec0ff */
[----:B------:R-:W-:Y:S02]  /*1fd40*/  @P6 LOP3.LUT R8, R8, 0x400, RZ, 0xfc, !PT ;  /* 0x0000040008086812 */ /* 0x000fe400078efcff */
[----:B------:R-:W-:Y:S01]  /*1fd50*/  ISETP.GE.AND P6, PT, R11, R5, PT ;  /* 0x000000050b00720c */ /* 0x000fe20003fc6270 */
[----:B------:R-:W-:Y:S01]  /*1fd60*/  IMAD.MOV.U32 R11, RZ, RZ, 0x181f ;  /* 0x0000181fff0b7424 */ /* 0x000fe200078e00ff */
[----:B------:R-:W-:-:S04]  /*1fd70*/  LOP3.LUT R8, R8, 0xfffffdff, RZ, 0xc0, !PT ;  /* 0xfffffdff08087812 */ /* 0x000fc800078ec0ff */
[----:B------:R-:W-:Y:S02]  /*1fd80*/  @P5 LOP3.LUT R8, R8, 0x200, RZ, 0xfc, !PT ;  /* 0x0000020008085812 */ /* 0x000fe400078efcff */
[----:B------:R-:W-:Y:S02]  /*1fd90*/  ISETP.GE.AND P5, PT, R10, R5, PT ;  /* 0x000000050a00720c */ /* 0x000fe40003fa6270 */
[----:B------:R-:W-:-:S04]  /*1fda0*/  LOP3.LUT R8, R8, 0xfffffeff, RZ, 0xc0, !PT ;  /* 0xfffffeff08087812 */ /* 0x000fc800078ec0ff */
[----:B------:R-:W-:Y:S02]  /*1fdb0*/  @P0 LOP3.LUT R8, R8, 0x100, RZ, 0xfc, !PT ;  /* 0x0000010008080812 */ /* 0x000fe400078efcff */
[----:B------:R-:W-:Y:S02]  /*1fdc0*/  ISETP.GE.AND P0, PT, R9, R5, PT ;  /* 0x000000050900720c */ /* 0x000fe40003f06270 */
[----:B------:R-:W-:-:S04]  /*1fdd0*/  LOP3.LUT R8, R8, 0xffffff7f, RZ, 0xc0, !PT ;  /* 0xffffff7f08087812 */ /* 0x000fc800078ec0ff */
[----:B------:R-:W-:-:S05]  /*1fde0*/  @P6 LOP3.LUT R8, R8, 0x80, RZ, 0xfc, !PT ;  /* 0x0000008008086812 */ /* 0x000fca00078efcff */
[----:B------:R0:W-:Y:S02]  /*1fdf0*/  STL [R1], R8 ;  /* 0x0000000801007387 */ /* 0x0001e40000100800 */
[----:B0-----:R-:W-:Y:S05]  /*1fe00*/  WARPSYNC.COLLECTIVE R15, `(.L_x_1834) ;  /* 0x000000000f087348 */ /* 0x001fea0003c00000 */
[----:B------:R1:W2:Y:S02]  /*1fe10*/  SHFL.IDX P6, R14, R13, R12, R11 ;  /* 0x0000000c0d0e7389 */ /* 0x0002a400000c000b */
[----:B012---:R-:W-:Y:S01]  /*1fe20*/  ENDCOLLECTIVE ;  /* 0x000000000000791b */ /* 0x007fe20003800000 */
.L_x_1834:
[----:B------:R-:W-:Y:S05]  /*1fe30*/  BSYNC B0 ;  /* 0x0000000000007941 */ /* 0x000fea0003800000 */
.L_x_1833:
[----:B------:R-:W-:Y:S01]  /*1fe40*/  IMAD.MOV.U32 R13, RZ, RZ, R4 ;  /* 0x000000ffff0d7224 */ /* 0x000fe200078e0004 */
[----:B------:R-:W-:Y:S01]  /*1fe50*/  LOP3.LUT R8, R8, 0xffffbfff, RZ, 0xc0, !PT ;  /* 0xffffbfff08087812 */ /* 0x000fe200078ec0ff */
[----:B------:R-:W-:Y:S02]  /*1fe60*/  IMAD.MOV.U32 R12, RZ, RZ, RZ ;  /* 0x000000ffff0c7224 */ /* 0x000fe400078e00ff */
[----:B------:R-:W-:Y:S01]  /*1fe70*/  IMAD.MOV.U32 R11, RZ, RZ, 0x181f ;  /* 0x0000181fff0b7424 */ /* 0x000fe200078e00ff */
[----:B------:R-:W-:Y:S01]  /*1fe80*/  @P5 LOP3.LUT R8, R8, 0x4000, RZ, 0xfc, !PT ;  /* 0x0000400008085812 */ /* 0x000fe200078efcff */
[----:B------:R-:W-:Y:S02]  /*1fe90*/  IMAD.MOV.U32 R15, RZ, RZ, -0x1 ;  /* 0xffffffffff0f7424 */ /* 0x000fe400078e00ff */
[----:B------:R-:W-:Y:S01]  /*1fea0*/  IMAD.MOV.U32 R2, RZ, RZ, R14 ;  /* 0x000000ffff027224 */ /* 0x000fe200078e000e */
[----:B------:R-:W-:-:S13]  /*1feb0*/  LOP3.LUT P5, RZ, R8, 0x400, RZ, 0xc0, !PT ;  /* 0x0000040008ff7812 */ /* 0x000fda00078ac0ff */
[----:B------:R-:W-:Y:S05]  /*1fec0*/  WARPSYNC.COLLECTIVE R15, `(.L_x_1835) ;  /* 0x000000000f087348 */ /* 0x000fea0003c00000 */
[----:B------:R0:W1:Y:S02]  /*1fed0*/  SHFL.IDX P6, R14, R13, R12, R11 ;  /* 0x0000000c0d0e7389 */ /* 0x00006400000c000b */
[----:B01----:R-:W-:Y:S01]  /*1fee0*/  ENDCOLLECTIVE ;  /* 0x000000000000791b */ /* 0x003fe20003800000 */
.L_x_1835:
[----:B------:R-:W-:-:S04]  /*1fef0*/  LOP3.LUT R8, R8, 0xffffdfff, RZ, 0xc0, !PT ;  /* 0xffffdfff08087812 */ /* 0x000fc800078ec0ff */
[----:B------:R-:W-:-:S04]  /*1ff00*/  @P0 LOP3.LUT R8, R8, 0x2000, RZ, 0xfc, !PT ;  /* 0x0000200008080812 */ /* 0x000fc800078efcff */
[----:B------:R-:W-:Y:S01]  /*1ff10*/  LOP3.LUT P0, RZ, R8, 0x800, RZ, 0xc0, !PT ;  /* 0x0000080008ff7812 */ /* 0x000fe2000780c0ff */
[----:B------:R0:W-:Y:S01]  /*1ff20*/  STL [R1], R8 ;  /* 0x0000000801007387 */ /* 0x0001e20000100800 */
[----:B------:R-:W-:Y:S01]  /*1ff30*/  IMAD.MOV.U32 R13, RZ, RZ, R0 ;  /* 0x000000ffff0d7224 */ /* 0x000fe200078e0000 */
[----:B------:R-:W-:Y:S01]  /*1ff40*/  MOV R12, 0x1 ;  /* 0x00000001000c7802 */ /* 0x000fe20000000f00 */
[----:B------:R-:W-:-:S09]  /*1ff50*/  IMAD.MOV.U32 R3, RZ, RZ, R14 ;  /* 0x000000ffff037224 */ /* 0x000fd200078e000e */
[----:B------:R-:W-:-:S05]  /*1ff60*/  @!P0 LEA R3, P6, R7, R3, 0x1 ;  /* 0x0000000307038211 */ /* 0x000fca00078c08ff */
[----:B------:R-:W-:-:S05]  /*1ff70*/  @!P0 IMAD.X R2, RZ, RZ, R2, P6 ;  /* 0x000000ffff028224 */ /* 0x000fca00030e0602 */
[----:B0-----:R-:W-:-:S07]  /*1ff80*/  @!P0 LOP3.LUT R3, R3, R2, RZ, 0x3c, !PT ;  /* 0x0000000203038212 */ /* 0x001fce00078e3cff */
[----:B------:R-:W-:Y:S05]  /*1ff90*/  WARPSYNC.COLLECTIVE R15, `(.L_x_1836) ;  /* 0x000000000f087348 */ /* 0x000fea0003c00000 */
[----:B------:R0:W1:Y:S02]  /*1ffa0*/  SHFL.IDX P6, R14, R13, R12, R11 ;  /* 0x0000000c0d0e7389 */ /* 0x00006400000c000b */
[----:B01----:R-:W-:Y:S01]  /*1ffb0*/  ENDCOLLECTIVE ;  /* 0x000000000000791b */ /* 0x003fe20003800000 */
.L_x_1836:
[----:B------:R-:W-:-:S04]  /*1ffc0*/  @!P0 LOP3.LUT R2, R3, R2, RZ, 0x3c, !PT ;  /* 0x0000000203028212 */ /* 0x000fc800078e3cff */
[----:B------:R-:W-:-:S05]  /*1ffd0*/  @!P0 LOP3.LUT R3, R3, R2, RZ, 0x3c, !PT ;  /* 0x0000000203038212 */ /* 0x000fca00078e3cff */
        /* <DEDUP_REMOVED lines=13> */
.L_x_1837:
[----:B------:R-:W-:Y:S02]  /*200b0*/  IMAD.MOV.U32 R13, RZ, RZ, R0 ;  /* 0x000000ffff0d7224 */ /* 0x000fe400078e0000 */
[----:B------:R-:W-:Y:S02]  /*200c0*/  IMAD.MOV.U32 R12, RZ, RZ, 0x2 ;  /* 0x00000002ff0c7424 */ /* 0x000fe400078e00ff */
[----:B------:R-:W-:-:S05]  /*200d0*/  IMAD.MOV.U32 R2, RZ, RZ, R14 ;  /* 0x000000ffff027224 */ /* 0x000fca00078e000e */
[----:B------:R-:W-:-:S05]  /*200e0*/  @!P5 LEA R2, P6, R7, R2, 0x1 ;  /* 0x000000020702d211 */ /* 0x000fca00078c08ff */
[----:B------:R-:W-:-:S05]  /*200f0*/  @!P5 IMAD.X R3, RZ, RZ, R6, P6 ;  /* 0x000000ffff03d224 */ /* 0x000fca00030e0606 */
[----:B------:R-:W-:Y:S01]  /*20100*/  @!PT LDS RZ, [RZ] ;  /* 0x00000000fffff984 */ /* 0x000fe20000000800 */
[----:B------:R-:W-:Y:S01]  /*20110*/  @!PT LDS RZ, [RZ] ;  /* 0x00000000fffff984 */ /* 0x000fe20000000800 */
[----:B------:R-:W-:Y:S01]  /*20120*/  @!PT LDS RZ, [RZ] ;  /* 0x00000000fffff984 */ /* 0x000fe20000000800 */
[----:B------:R0:W-:Y:S03]  /*20130*/  @!P5 LDGSTS.E.BYPASS.LTC128B.128 [R25+0x22c00], desc[UR60][R2.64], !P4 ;  /* 0x22c000000219dfae */ /* 0x0001e6000e101d7c */
[----:B0-----:R-:W-:Y:S05]  /*20140*/  WARPSYNC.COLLECTIVE R15, `(.L_x_1838) ;  /* 0x000000000f087348 */ /* 0x001fea0003c00000 */
[----:B------:R1:W2:Y:S02]  /*20150*/  SHFL.IDX P6, R14, R13, R12, R11 ;  /* 0x0000000c0d0e7389 */ /* 0x0002a400000c000b */
[----:B012---:R-:W-:Y:S01]  /*20160*/  ENDCOLLECTIVE ;  /* 0x000000000000791b */ /* 0x007fe20003800000 */
.L_x_1838:
[----:B------:R-:W-:Y:S01]  /*20170*/  @!PT LDS RZ, [RZ] ;  /* 0x00000000fffff984 */ /* 0x000fe20000000800 */
[----:B------:R-:W-:Y:S01]  /*20180*/  @!PT LDS RZ, [RZ] ;  /* 0x00000000fffff984 */ /* 0x000fe20000000800 */
[----:B------:R-:W-:Y:S01]  /*20190*/  @!PT LDS RZ, [RZ] ;  /* 0x00000000fffff984 */ /* 0x000fe20000000800 */
[----:B------:R0:W-:Y:S04]  /*201a0*/  @!P5 LDGSTS.E.BYPASS.LTC128B.128 [R25+0x26c00], desc[UR60][R2.64+0x80], !P3 ;  /* 0x26c000800219dfae */ /* 0x0001e8000d901d7c */
[----:B------:R0:W-:Y:S04]  /*201b0*/  @!P5 LDGSTS.E.BYPASS.LTC128B.128 [R25+0x2ac00], desc[UR60][R2.64+0x100], !P2 ;  /* 0x2ac001000219dfae */ /* 0x0001e8000d101d7c */
[----:B------:R0:W-:Y:S01]  /*201c0*/  @!P5 LDGSTS.E.BYPASS.LTC128B.128 [R25+0x2ec00], desc[UR60][R2.64+0x180], !P1 ;  /* 0x2ec001800219dfae */ /* 0x0001e2000c901d7c */
[----:B------:R-:W-:Y:S01]  /*201d0*/  LOP3.LUT P5, RZ, R8, 0x100, RZ, 0xc0, !PT ;  /* 0x0000010008ff7812 */ /* 0x000fe200078ac0ff */
[----:B------:R-:W-:-:S02]  /*201e0*/  IMAD.MOV.U32 R13, RZ, RZ, R4 ;  /* 0x000000ffff0d7224 */ /* 0x000fc400078e0004 */
[----:B------:R-:W-:-:S10]  /*201f0*/  IMAD.MOV.U32 R6, RZ, RZ, R14 ;  /* 0x000000ffff067224 */ /* 0x000fd400078e000e */
[----:B0-----:R-:W-:Y:S05]  /*20200*/  WARPSYNC.COLLECTIVE R15, `(.L_x_1839) ;  /* 0x000000000f087348 */ /* 0x001fea0003c00000 */
[----:B------:R1:W2:Y:S02]  /*20210*/  SHFL.IDX P6, R14, R13, R12, R11 ;  /* 0x0000000c0d0e7389 */ /* 0x0002a400000c000b */
[----:B012---:R-:W-:Y:S01]  /*20220*/  ENDCOLLECTIVE ;  /* 0x000000000000791b */ /* 0x007fe20003800000 */
.L_x_1839:
[----:B------:R-:W-:Y:S02]  /*20230*/  IMAD.MOV.U32 R13, RZ, RZ, R0 ;  /* 0x000000ffff0d7224 */ /* 0x000fe400078e0000 */
[----:B------:R-:W-:Y:S01]  /*20240*/  IMAD.MOV.U32 R12, RZ, RZ, 0x3 ;  /* 0x00000003ff0c7424 */ /* 0x000fe200078e00ff */
[----:B------:R-:W-:-:S04]  /*20250*/  MOV R2, R14 ;  /* 0x0000000e00027202 */ /* 0x000fc80000000f00 */
        /* <DEDUP_REMOVED lines=9> */
.L_x_1840:
        /* <DEDUP_REMOVED lines=12> */
.L_x_1841:
[----:B------:R-:W-:Y:S01]  /*203b0*/  IMAD.MOV.U32 R13, RZ, RZ, R0 ;  /* 0x000000ffff0d7224 */ /* 0x000fe200078e0000 */
[----:B------:R-:W-:Y:S01]  /*203c0*/  MOV R12, 0x4 ;  /* 0x00000004000c7802 */ /* 0x000fe20000000f00 */
        /* <DEDUP_REMOVED lines=10> */
.L_x_1842:
        /* <DEDUP_REMOVED lines=12> */
.L_x_1843:
        /* <DEDUP_REMOVED lines=12> */
.L_x_1844:
        /* <DEDUP_REMOVED lines=12> */
.L_x_1845:
        /* <DEDUP_REMOVED lines=12> */
.L_x_1846:
[----:B------:R-:W-:Y:S01]  /*20770*/  @!PT LDS RZ, [RZ] ;  /* 0x00000000fffff984 */ /* 0x000fe20000000800 */
[----:B------:R-:W-:Y:S01]  /*20780*/  @!PT LDS RZ, [RZ] ;  /* 0x00000000fffff984 */ /* 0x000fe20000000800 */
[----:B------:R-:W-:Y:S01]  /*20790*/  @!PT LDS RZ, [RZ] ;  /* 0x00000000fffff984 */ /* 0x000fe20000000800 */
[----:B------:R0:W-:Y:S04]  /*207a0*/  @!P5 LDGSTS.E.BYPASS.LTC128B.128 [R25+0x28c00], desc[UR60][R2.64+0x80], !P3 ;  /* 0x28c000800219dfae */ /* 0x0001e8000d901d7c */
[----:B------:R0:W-:Y:S04]  /*207b0*/  @!P5 LDGSTS.E.BYPASS.LTC128B.128 [R25+0x2cc00], desc[UR60][R2.64+0x100], !P2 ;  /* 0x2cc001000219dfae */ /* 0x0001e8000d101d7c */
[----:B------:R0:W-:Y:S01]  /*207c0*/  @!P5 LDGSTS.E.BYPASS.LTC128B.128 [R25+0x30c00], desc[UR60][R2.64+0x180], !P1 ;  /* 0x30c001800219dfae */ /* 0x0001e2000c901d7c */
[----:B------:R-:W-:Y:S02]  /*207d0*/  IMAD.MOV.U32 R13, RZ, RZ, R4 ;  /* 0x000000ffff0d7224 */ /* 0x000fe400078e0004 */
[----:B------:R-:W-:-:S07]  /*207e0*/  IMAD.MOV.U32 R6, RZ, RZ, R14 ;  /* 0x000000ffff067224 */ /* 0x000fce00078e000e */
[----:B0-----:R-:W-:Y:S05]  /*207f0*/  WARPSYNC.COLLECTIVE R15, `(.L_x_1847) ;  /* 0x000000000f087348 */ /* 0x001fea0003c00000 */
[----:B------:R1:W2:Y:S02]  /*20800*/  SHFL.IDX P6, R14, R13, R12, R11 ;  /* 0x0000000c0d0e7389 */ /* 0x0002a400000c000b */
[----:B012---:R-:W-:Y:S01]  /*20810*/  ENDCOLLECTIVE ;  /* 0x000000000000791b */ /* 0x007fe20003800000 */
.L_x_1847:
[----:B------:R-:W-:Y:S01]  /*20820*/  IMAD.MOV.U32 R13, RZ, RZ, R0 ;  /* 0x000000ffff0d7224 */ /* 0x000fe200078e0000 */
[----:B------:R-:W-:Y:S01]  /*20830*/  MOV R12, 0x7 ;  /* 0x00000007000c7802 */ /* 0x000fe20000000f00 */
[----:B------:R-:W-:-:S07]  /*20840*/  IMAD.MOV.U32 R2, RZ, RZ, R14 ;  /* 0x000000ffff027224 */ /* 0x000fce00078e000e */
[----:B------:R-:W-:Y:S05]  /*20850*/  WARPSYNC.COLLECTIVE R15, `(.L_x_1848) ;  /* 0x000000000f087348 */ /* 0x000fea0003c00000 */
[----:B------:R0:W1:Y:S02]  /*20860*/  SHFL.IDX P6, R14, R13, R12, R11 ;  /* 0x0000000c0d0e7389 */ /* 0x00006400000c000b */
[----:B01----:R-:W-:Y:S01]  /*20870*/  ENDCOLLECTIVE ;  /* 0x000000000000791b */ /* 0x003fe20003800000 */
.L_x_1848:
[----:B------:R-:W-:-:S05]  /*20880*/  @!P0 LEA R2, P5, R7, R2, 0x1 ;  /* 0x0000000207028211 */ /* 0x000fca00078a08ff */
[----:B------:R-:W-:-:S05]  /*20890*/  @!P0 IMAD.X R3, RZ, RZ, R6, P5 ;  /* 0x000000ffff038224 */ /* 0x000fca00028e0606 */
        /* <DEDUP_REMOVED lines=12> */
.L_x_1849:
[----:B------:R-:W-:Y:S01]  /*20960*/  IMAD.MOV.U32 R2, RZ, RZ, R14 ;  /* 0x000000ffff027224 */ /* 0x000fe200078e000e */
[----:B------:R-:W-:Y:S06]  /*20970*/  BRA `(.L_x_1850) ;  /* 0xffffff9800187947 */ /* 0x000fec000383ffff */
.L_x_1658:
[----:B0-----:R0:W1:Y:S02]  /*20980*/  SYNCS.PHASECHK.TRANS64.TRYWAIT P0, [R22+URZ+0x32420], R3 ;  /* 0x03242003160075a7 */ /* 0x001064000800017f */
[----:B-1----:R-:W-:Y:S05]  /*20990*/  @!P0 NANOSLEEP.SYNCS 0x989680 ;  /* 0x009896800000895d */ /* 0x002fea0003900000 */
[----:B------:R-:W1:Y:S02]  /*209a0*/  @!P0 SYNCS.PHASECHK.TRANS64 P0, [R22+URZ+0x32420], R3 ;  /* 0x03242003160085a7 */ /* 0x000e64000800007f */
[----:B-1----:R-:W-:Y:S05]  /*209b0*/  @!P0 BRA `(.L_x_1658) ;  /* 0xfffffffc00f08947 */ /* 0x002fea000383ffff */
[----:B------:R-:W-:Y:S05]  /*209c0*/  BRA `(.L_x_1851) ;  /* 0xffffff98008c7947 */ /* 0x000fea000383ffff */
.L_x_1661:
[----:B-1----:R1:W3:Y:S02]  /*209d0*/  SYNCS.PHASECHK.TRANS64.TRYWAIT P0, [R29+URZ+0x32460], R0 ;  /* 0x032460001d0075a7 */ /* 0x0022e4000800017f */
[----:B---3--:R-:W-:Y:S05]  /*209e0*/  @!P0 NANOSLEEP.SYNCS 0x989680 ;  /* 0x009896800000895d */ /* 0x008fea0003900000 */
[----:B------:R-:W3:Y:S02]  /*209f0*/  @!P0 SYNCS.PHASECHK.TRANS64 P0, [R29+URZ+0x32460], R0 ;  /* 0x032460001d0085a7 */ /* 0x000ee4000800007f */
[----:B---3--:R-:W-:Y:S05]  /*20a00*/  @!P0 BRA `(.L_x_1661) ;  /* 0xfffffffc00f08947 */ /* 0x008fea000383ffff */
[----:B------:R-:W-:Y:S05]  /*20a10*/  BRA `(.L_x_1852) ;  /* 0xffffff98009c7947 */ /* 0x000fea000383ffff */
.L_x_1662:
        /* <DEDUP_REMOVED lines=8> */
.L_x_1854:
[----:B------:R-:W-:Y:S05]  /*20aa0*/  BSYNC B0 ;  /* 0x0000000000007941 */ /* 0x000fea0003800000 */
.L_x_1853:
[----:B------:R-:W0:Y:S01]  /*20ab0*/  S2R R8, SR_TID.X ;  /* 0x0000000000087919 */ /* 0x000e220000002100 */
[----:B------:R-:W-:Y:S01]  /*20ac0*/  MOV R13, R5 ;  /* 0x00000005000d7202 */ /* 0x000fe20000000f00 */
[----:B------:R-:W-:Y:S01]  /*20ad0*/  IMAD.MOV.U32 R12, RZ, RZ, RZ ;  /* 0x000000ffff0c7224 */ /* 0x000fe200078e00ff */
[C---:B------:R-:W-:Y:S01]  /*20ae0*/  LOP3.LUT P2, RZ, R7.reuse, 0x2, RZ, 0xc0, !PT ;  /* 0x0000000207ff7812 */ /* 0x040fe2000784c0ff */
[----:B------:R-:W-:Y:S01]  /*20af0*/  IMAD.MOV.U32 R11, RZ, RZ, 0x181f ;  /* 0x0000181fff0b7424 */ /* 0x000fe200078e00ff */
[----:B------:R-:W-:Y:S01]  /*20b00*/  LOP3.LUT P1, RZ, R7, 0x4, RZ, 0xc0, !PT ;  /* 0x0000000407ff7812 */ /* 0x000fe2000782c0ff */
[----:B------:R-:W-:Y:S02]  /*20b10*/  IMAD.MOV.U32 R15, RZ, RZ, -0x1 ;  /* 0xffffffffff0f7424 */ /* 0x000fe400078e00ff */
[----:B------:R-:W-:Y:S01]  /*20b20*/  IMAD.MOV.U32 R3, RZ, RZ, R14 ;  /* 0x000000ffff037224 */ /* 0x000fe200078e000e */
[----:B------:R-:W-:Y:S01]  /*20b30*/  ISETP.LT.OR P3, PT, R30, 0x1, !P1 ;  /* 0x000000011e00780c */ /* 0x000fe20004f61670 */
[----:B------:R-:W-:-:S12]  /*20b40*/  IMAD R4, R4, 0x2, R22 ;  /* 0x0000000204047824 */ /* 0x000fd800078e0216 */
[----:B0-----:R-:W-:Y:S05]  /*20b50*/  WARPSYNC.COLLECTIVE R15, `(.L_x_1855) ;  /* 0x000000000f087348 */ /* 0x001fea0003c00000 */
[----:B------:R1:W2:Y:S02]  /*20b60*/  SHFL.IDX P6, R14, R13, R12, R11 ;  /* 0x0000000c0d0e7389 */ /* 0x0002a400000c000b */
[----:B012---:R-:W-:Y:S01]  /*20b70*/  ENDCOLLECTIVE ;  /* 0x000000000000791b */ /* 0x007fe20003800000 */
.L_x_1855:
[----:B------:R-:W-:Y:S01]  /*20b80*/  IMAD.MOV.U32 R13, RZ, RZ, R6 ;  /* 0x000000ffff0d7224 */ /* 0x000fe200078e0006 */
[----:B------:R-:W-:Y:S01]  /*20b90*/  MOV R12, 0x1 ;  /* 0x00000001000c7802 */ /* 0x000fe20000000f00 */
[----:B------:R-:W-:-:S05]  /*20ba0*/  IMAD.SHL.U32 R8, R8, 0x8, RZ ;  /* 0x0000000808087824 */ /* 0x000fca00078e00ff */
[----:B------:R-:W-:-:S05]  /*20bb0*/  LOP3.LUT R8, R8, 0x38, RZ, 0xc0, !PT ;  /* 0x0000003808087812 */ /* 0x000fca00078ec0ff */
[----:B------:R-:W-:-:S05]  /*20bc0*/  IMAD.SHL.U32 R0, R8, 0x2, RZ ;  /* 0x0000000208007824 */ /* 0x000fca00078e00ff */
[----:B------:R-:W-:-:S13]  /*20bd0*/  IADD3 R2, P0, R14, R0, RZ ;  /* 0x000000000e027210 */ /* 0x000fda0007f1e0ff */
[----:B------:R-:W-:Y:S05]  /*20be0*/  WARPSYNC.COLLECTIVE R15, `(.L_x_1856) ;  /* 0x000000000f087348 */ /* 0x000fea0003c00000 */
[----:B------:R0:W1:Y:S02]  /*20bf0*/  SHFL.IDX P6, R14, R13, R12, R11 ;  /* 0x0000000c0d0e7389 */ /* 0x00006400000c000b */
[----:B01----:R-:W-:Y:S01]  /*20c00*/  ENDCOLLECTIVE ;  /* 0x000000000000791b */ /* 0x003fe20003800000 */
.L_x_1856:
        /* <DEDUP_REMOVED lines=17> */
.L_x_1857:
[----:B------:R-:W-:Y:S02]  /*20d20*/  IMAD.MOV.U32 R13, RZ, RZ, R6 ;  /* 0x000000ffff0d7224 */ /* 0x000fe400078e0006 */
[----:B------:R-:W-:Y:S01]  /*20d30*/  IMAD.MOV.U32 R12, RZ, RZ, 0x2 ;  /* 0x00000002ff0c7424 */ /* 0x000fe200078e00ff */
[----:B------:R-:W-:-:S13]  /*20d40*/  IADD3 R2, P3, R14, R0, RZ ;  /* 0x000000000e027210 */ /* 0x000fda0007f7e0ff */
[----:B------:R-:W-:Y:S05]  /*20d50*/  WARPSYNC.COLLECTIVE R15, `(.L_x_1858) ;  /* 0x000000000f087348 */ /* 0x000fea0003c00000 */
[----:B------:R0:W1:Y:S02]  /*20d60*/  SHFL.IDX P6, R14, R13, R12, R11 ;  /* 0x0000000c0d0e7389 */ /* 0x00006400000c000b */
[----:B01----:R-:W-:Y:S01]  /*20d70*/  ENDCOLLECTIVE ;  /* 0x000000000000791b */ /* 0x003fe20003800000 */
.L_x_1858:
        /* <DEDUP_REMOVED lines=17> */
.L_x_1859:
[----:B------:R-:W-:Y:S01]  /*20e90*/  MOV R13, R6 ;  /* 0x00000006000d7202 */ /* 0x000fe20000000f00 */
[----:B------:R-:W-:Y:S01]  /*20ea0*/  IMAD.MOV.U32 R12, RZ, RZ, 0x3 ;  /* 0x00000003ff0c7424 */ /* 0x000fe200078e00ff */
[----:B------:R-:W-:-:S13]  /*20eb0*/  IADD3 R2, P3, R14, R0, RZ ;  /* 0x000000000e027210 */ /* 0x000fda0007f7e0ff */
[----:B------:R-:W-:Y:S05]  /*20ec0*/  WARPSYNC.COLLECTIVE R15, `(.L_x_1860) ;  /* 0x000000000f087348 */ /* 0x000fea0003c00000 */
[----:B------:R0:W1:Y:S02]  /*20ed0*/  SHFL.IDX P6, R14, R13, R12, R11 ;  /* 0x0000000c0d0e7389 */ /* 0x00006400000c000b */
[----:B01----:R-:W-:Y:S01]  /*20ee0*/  ENDCOLLECTIVE ;  /* 0x000000000000791b */ /* 0x003fe20003800000 */
.L_x_1860:
        /* <DEDUP_REMOVED lines=17> */
.L_x_1861:
[----:B------:R-:W-:Y:S02]  /*21000*/  IMAD.MOV.U32 R13, RZ, RZ, R6 ;  /* 0x000000ffff0d7224 */ /* 0x000fe400078e0006 */
[----:B------:R-:W-:Y:S01]  /*21010*/  IMAD.MOV.U32 R12, RZ, RZ, 0x4 ;  /* 0x00000004ff0c7424 */ /* 0x000fe200078e00ff */
[----:B------:R-:W-:-:S13]  /*21020*/  IADD3 R2, P3, R14, R0, RZ ;  /* 0x000000000e027210 */ /* 0x000fda0007f7e0ff */
[----:B------:R-:W-:Y:S05]  /*21030*/  WARPSYNC.COLLECTIVE R15, `(.L_x_1862) ;  /* 0x000000000f087348 */ /* 0x000fea0003c00000 */
[----:B------:R0:W1:Y:S02]  /*21040*/  SHFL.IDX P6, R14, R13, R12, R11 ;  /* 0x0000000c0d0e7389 */ /* 0x00006400000c000b */
[----:B01----:R-:W-:Y:S01]  /*21050*/  ENDCOLLECTIVE ;  /* 0x000000000000791b */ /* 0x003fe20003800000 */
.L_x_1862:
        /* <DEDUP_REMOVED lines=17> */
.L_x_1863:
[----:B------:R-:W-:Y:S02]  /*21170*/  IMAD.MOV.U32 R13, RZ, RZ, R6 ;  /* 0x000000ffff0d7224 */ /* 0x000fe400078e0006 */
[----:B------:R-:W-:Y:S01]  /*21180*/  IMAD.MOV.U32 R12, RZ, RZ, 0x5 ;  /* 0x00000005ff0c7424 */ /* 0x000fe200078e00ff */
[----:B------:R-:W-:-:S13]  /*21190*/  IADD3 R2, P3, R14, R0, RZ ;  /* 0x000000000e027210 */ /* 0x000fda0007f7e0ff */
[----:B------:R-:W-:Y:S05]  /*211a0*/  WARPSYNC.COLLECTIVE R15, `(.L_x_1864) ;  /* 0x000000000f087348 */ /* 0x000fea0003c00000 */
[----:B------:R0:W1:Y:S02]  /*211b0*/  SHFL.IDX P6, R14, R13, R12, R11 ;  /* 0x0000000c0d0e7389 */ /* 0x00006400000c000b */
[----:B01----:R-:W-:Y:S01]  /*211c0*/  ENDCOLLECTIVE ;  /* 0x000000000000791b */ /* 0x003fe20003800000 */
.L_x_1864:
[----:B------:R-:W-:Y:S02]  /*211d0*/  IADD3.X R3, RZ, R3, RZ, P3, !PT ;  /* 0x00000003ff037210 */ /* 0x000fe40001ffe4ff */
        /* <DEDUP_REMOVED lines=11> */
.L_x_1865:
        /* <DEDUP_REMOVED lines=9> */
.L_x_1669:
[----:B0-----:R0:W1:Y:S02]  /*21320*/  SYNCS.PHASECHK.TRANS64.TRYWAIT P0, [R4+URZ+0x32440], R21 ;  /* 0x03244015040075a7 */ /* 0x001064000800017f */
[----:B-1----:R-:W-:Y:S05]  /*21330*/  @!P0 NANOSLEEP.SYNCS 0x989680 ;  /* 0x009896800000895d */ /* 0x002fea0003900000 */
[----:B------:R-:W1:Y:S02]  /*21340*/  @!P0 SYNCS.PHASECHK.TRANS64 P0, [R4+URZ+0x32440], R21 ;  /* 0x03244015040085a7 */ /* 0x000e64000800007f */
[----:B-1----:R-:W-:Y:S05]  /*21350*/  @!P0 BRA `(.L_x_1669) ;  /* 0xfffffffc00f08947 */ /* 0x002fea000383ffff */
[----:B------:R-:W-:Y:S05]  /*21360*/  BRA `(.L_x_1867) ;  /* 0xffffff9c002c7947 */ /* 0x000fea000383ffff */
.L_x_1670:
        /* <DEDUP_REMOVED lines=8> */
.L_x_1869:
[----:B------:R-:W-:Y:S05]  /*213f0*/  BSYNC B1 ;  /* 0x0000000000017941 */ /* 0x000fea0003800000 */
.L_x_1868:
[----:B------:R-:W-:Y:S01]  /*21400*/  IMAD.MOV.U32 R13, RZ, RZ, R8 ;  /* 0x000000ffff0d7224 */ /* 0x000fe200078e0008 */
[----:B------:R-:W-:Y:S01]  /*21410*/  MOV R3, R14 ;  /* 0x0000000e00037202 */ /* 0x000fe20000000f00 */
[----:B------:R-:W-:Y:S02]  /*21420*/  IMAD.MOV.U32 R12, RZ, RZ, RZ ;  /* 0x000000ffff0c7224 */ /* 0x000fe400078e00ff */
[----:B------:R-:W-:Y:S02]  /*21430*/  IMAD.MOV.U32 R11, RZ, RZ, 0x181f ;  /* 0x0000181fff0b7424 */ /* 0x000fe400078e00ff */
[----:B------:R-:W-:Y:S02]  /*21440*/  IMAD.MOV.U32 R15, RZ, RZ, -0x1 ;  /* 0xffffffffff0f7424 */ /* 0x000fe400078e00ff */
[----:B------:R-:W-:-:S07]  /*21450*/  IMAD R7, R7, 0x2, R22 ;  /* 0x0000000207077824 */ /* 0x000fce00078e0216 */
[----:B------:R-:W-:Y:S05]  /*21460*/  WARPSYNC.COLLECTIVE R15, `(.L_x_1870) ;  /* 0x000000000f087348 */ /* 0x000fea0003c00000 */
[----:B------:R0:W1:Y:S02]  /*21470*/  SHFL.IDX P6, R14, R13, R12, R11 ;  /* 0x0000000c0d0e7389 */ /* 0x00006400000c000b */
[----:B01----:R-:W-:Y:S01]  /*21480*/  ENDCOLLECTIVE ;  /* 0x000000000000791b */ /* 0x003fe20003800000 */
.L_x_1870:
[----:B------:R-:W-:Y:S01]  /*21490*/  IMAD.MOV.U32 R13, RZ, RZ, R9 ;  /* 0x000000ffff0d7224 */ /* 0x000fe200078e0009 */
[----:B------:R-:W-:Y:S01]  /*214a0*/  MOV R12, 0x1 ;  /* 0x00000001000c7802 */ /* 0x000fe20000000f00 */
[----:B------:R-:W-:-:S07]  /*214b0*/  IMAD.MOV.U32 R2, RZ, RZ, R14 ;  /* 0x000000ffff027224 */ /* 0x000fce00078e000e */
[----:B------:R-:W-:Y:S05]  /*214c0*/  WARPSYNC.COLLECTIVE R15, `(.L_x_1871) ;  /* 0x000000000f087348 */ /* 0x000fea0003c00000 */
[----:B------:R0:W1:Y:S02]  /*214d0*/  SHFL.IDX P6, R14, R13, R12, R11 ;  /* 0x0000000c0d0e7389 */ /* 0x00006400000c000b */
[----:B01----:R-:W-:Y:S01]  /*214e0*/  ENDCOLLECTIVE ;  /* 0x000000000000791b */ /* 0x003fe20003800000 */
.L_x_1871:
        /* <DEDUP_REMOVED lines=11> */
.L_x_1872:
[----:B------:R-:W-:Y:S02]  /*215a0*/  IMAD.MOV.U32 R13, RZ, RZ, R9 ;  /* 0x000000ffff0d7224 */ /* 0x000fe400078e0009 */
[----:B------:R-:W-:Y:S02]  /*215b0*/  IMAD.MOV.U32 R12, RZ, RZ, 0x2 ;  /* 0x00000002ff0c7424 */ /* 0x000fe400078e00ff */
[----:B------:R-:W-:-:S07]  /*215c0*/  IMAD.MOV.U32 R2, RZ, RZ, R14 ;  /* 0x000000ffff027224 */ /* 0x000fce00078e000e */
[----:B------:R-:W-:Y:S05]  /*215d0*/  WARPSYNC.COLLECTIVE R15, `(.L_x_1873) ;  /* 0x000000000f087348 */ /* 0x000fea0003c00000 */
[----:B------:R0:W1:Y:S02]  /*215e0*/  SHFL.IDX P6, R14, R13, R12, R11 ;  /* 0x0000000c0d0e7389 */ /* 0x00006400000c000b */
[----:B01----:R-:W-:Y:S01]  /*215f0*/  ENDCOLLECTIVE ;  /* 0x000000000000791b */ /* 0x003fe20003800000 */
.L_x_1873:
        /* <DEDUP_REMOVED lines=11> */
.L_x_1874:
[----:B------:R-:W-:Y:S02]  /*216b0*/  IMAD.MOV.U32 R13, RZ, RZ, R9 ;  /* 0x000000ffff0d7224 */ /* 0x000fe400078e0009 */
[----:B------:R-:W-:Y:S01]  /*216c0*/  IMAD.MOV.U32 R12, RZ, RZ, 0x3 ;  /* 0x00000003ff0c7424 */ /* 0x000fe200078e00ff */
[----:B------:R-:W-:-:S07]  /*216d0*/  MOV R2, R14 ;  /* 0x0000000e00027202 */ /* 0x000fce0000000f00 */
[----:B------:R-:W-:Y:S05]  /*216e0*/  WARPSYNC.COLLECTIVE R15, `(.L_x_1875) ;  /* 0x000000000f087348 */ /* 0x000fea0003c00000 */
[----:B------:R0:W1:Y:S02]  /*216f0*/  SHFL.IDX P6, R14, R13, R12, R11 ;  /* 0x0000000c0d0e7389 */ /* 0x00006400000c000b */
[----:B01----:R-:W-:Y:S01]  /*21700*/  ENDCOLLECTIVE ;  /* 0x000000000000791b */ /* 0x003fe20003800000 */
.L_x_1875:
        /* <DEDUP_REMOVED lines=11> */
.L_x_1876:
[----:B------:R-:W-:Y:S01]  /*217c0*/  IMAD.MOV.U32 R13, RZ, RZ, R9 ;  /* 0x000000ffff0d7224 */ /* 0x000fe200078e0009 */
[----:B------:R-:W-:Y:S01]  /*217d0*/  MOV R12, 0x4 ;  /* 0x00000004000c7802 */ /* 0x000fe20000000f00 */
[----:B------:R-:W-:-:S07]  /*217e0*/  IMAD.MOV.U32 R2, RZ, RZ, R14 ;  /* 0x000000ffff027224 */ /* 0x000fce00078e000e */
[----:B------:R-:W-:Y:S05]  /*217f0*/  WARPSYNC.COLLECTIVE R15, `(.L_x_1877) ;  /* 0x000000000f087348 */ /* 0x000fea0003c00000 */
[----:B------:R0:W1:Y:S02]  /*21800*/  SHFL.IDX P6, R14, R13, R12, R11 ;  /* 0x0000000c0d0e7389 */ /* 0x00006400000c000b */
[----:B01----:R-:W-:Y:S01]  /*21810*/  ENDCOLLECTIVE ;  /* 0x000000000000791b */ /* 0x003fe20003800000 */
.L_x_1877:
        /* <DEDUP_REMOVED lines=11> */
.L_x_1878:
[----:B------:R-:W-:Y:S02]  /*218d0*/  IMAD.MOV.U32 R13, RZ, RZ, R9 ;  /* 0x000000ffff0d7224 */ /* 0x000fe400078e0009 */
[----:B------:R-:W-:Y:S02]  /*218e0*/  IMAD.MOV.U32 R12, RZ, RZ, 0x5 ;  /* 0x00000005ff0c7424 */ /* 0x000fe400078e00ff */
[----:B------:R-:W-:-:S07]  /*218f0*/  IMAD.MOV.U32 R2, RZ, RZ, R14 ;  /* 0x000000ffff027224 */ /* 0x000fce00078e000e */
[----:B------:R-:W-:Y:S05]  /*21900*/  WARPSYNC.COLLECTIVE R15, `(.L_x_1879) ;  /* 0x000000000f087348 */ /* 0x000fea0003c00000 */
[----:B------:R0:W1:Y:S02]  /*21910*/  SHFL.IDX P6, R14, R13, R12, R11 ;  /* 0x0000000c0d0e7389 */ /* 0x00006400000c000b */
[----:B01----:R-:W-:Y:S01]  /*21920*/  ENDCOLLECTIVE ;  /* 0x000000000000791b */ /* 0x003fe20003800000 */
.L_x_1879:
        /* <DEDUP_REMOVED lines=11> */
.L_x_1880:
[----:B------:R-:W-:Y:S01]  /*219e0*/  MOV R2, R14 ;  /* 0x0000000e00027202 */ /* 0x000fe20000000f00 */
[----:B------:R-:W-:Y:S06]  /*219f0*/  BRA `(.L_x_1881) ;  /* 0xffffff9800587947 */ /* 0x000fec000383ffff */
.L_x_1675:
[----:B---3--:R3:W4:Y:S02]  /*21a00*/  SYNCS.PHASECHK.TRANS64.TRYWAIT P0, [R4+URZ+0x32460], R21 ;  /* 0x03246015040075a7 */ /* 0x008724000800017f */
[----:B----4-:R-:W-:Y:S05]  /*21a10*/  @!P0 NANOSLEEP.SYNCS 0x989680 ;  /* 0x009896800000895d */ /* 0x010fea0003900000 */
[----:B------:R-:W4:Y:S02]  /*21a20*/  @!P0 SYNCS.PHASECHK.TRANS64 P0, [R4+URZ+0x32460], R21 ;  /* 0x03246015040085a7 */ /* 0x000f24000800007f */
[----:B----4-:R-:W-:Y:S05]  /*21a30*/  @!P0 BRA `(.L_x_1675) ;  /* 0xfffffffc00f08947 */ /* 0x010fea000383ffff */
[----:B------:R-:W-:Y:S05]  /*21a40*/  BRA `(.L_x_1882) ;  /* 0xffffff9800a87947 */ /* 0x000fea000383ffff */
.L_x_1676:
[----:B------:R-:W-:Y:S01]  /*21a50*/  BSSY B1, `(.L_x_1883) ;  /* 0x0000008000017945 */ /* 0x000fe20003800000 */
[----:B------:R-:W-:Y:S02]  /*21a60*/  IMAD.MOV.U32 R13, RZ, RZ, R7 ;  /* 0x000000ffff0d7224 */ /* 0x000fe400078e0007 */
[----:B------:R-:W-:Y:S02]  /*21a70*/  IMAD.MOV.U32 R12, RZ, RZ, RZ ;  /* 0x000000ffff0c7224 */ /* 0x000fe400078e00ff */
[----:B------:R-:W-:Y:S02]  /*21a80*/  IMAD.MOV.U32 R11, RZ, RZ, 0x181f ;  /* 0x0000181fff0b7424 */ /* 0x000fe400078e00ff */
[----:B------:R-:W-:-:S07]  /*21a90*/  IMAD.MOV.U32 R15, RZ, RZ, -0x1 ;  /* 0xffffffffff0f7424 */ /* 0x000fce00078e00ff */
[----:B0123--:R-:W-:Y:S05]  /*21aa0*/  WARPSYNC.COLLECTIVE R15, `(.L_x_1884) ;  /* 0x000000000f087348 */ /* 0x00ffea0003c00000 */
[----:B------:R4:W0:Y:S02]  /*21ab0*/  SHFL.IDX P6, R14, R13, R12, R11 ;  /* 0x0000000c0d0e7389 */ /* 0x00082400000c000b */
[----:B01234-:R-:W-:Y:S01]  /*21ac0*/  ENDCOLLECTIVE ;  /* 0x000000000000791b */ /* 0x01ffe20003800000 */
.L_x_1884:
[----:B------:R-:W-:Y:S05]  /*21ad0*/  BSYNC B1 ;  /* 0x0000000000017941 */ /* 0x000fea0003800000 */
.L_x_1883:
[----:B------:R-:W-:Y:S01]  /*21ae0*/  IMAD.MOV.U32 R13, RZ, RZ, R5 ;  /* 0x000000ffff0d7224 */ /* 0x000fe200078e0005 */
[----:B------:R-:W-:Y:S01]  /*21af0*/  MOV R15, 0xffffffff ;  /* 0xffffffff000f7802 */ /* 0x000fe20000000f00 */
[----:B------:R-:W-:Y:S02]  /*21b00*/  IMAD.MOV.U32 R12, RZ, RZ, RZ ;  /* 0x000000ffff0c7224 */ /* 0x000fe400078e00ff */
[----:B------:R-:W-:Y:S02]  /*21b10*/  IMAD.MOV.U32 R11, RZ, RZ, 0x181f ;  /* 0x0000181fff0b7424 */ /* 0x000fe400078e00ff */
[----:B------:R-:W-:Y:S02]  /*21b20*/  IMAD.MOV.U32 R3, RZ, RZ, R14 ;  /* 0x000000ffff037224 */ /* 0x000fe400078e000e */
[----:B------:R-:W-:-:S07]  /*21b30*/  IMAD R6, R6, 0x2, R22 ;  /* 0x0000000206067824 */ /* 0x000fce00078e0216 */
[----:B------:R-:W-:Y:S05]  /*21b40*/  WARPSYNC.COLLECTIVE R15, `(.L_x_1885) ;  /* 0x000000000f087348 */ /* 0x000fea0003c00000 */
[----:B------:R0:W1:Y:S02]  /*21b50*/  SHFL.IDX P6, R14, R13, R12, R11 ;  /* 0x0000000c0d0e7389 */ /* 0x00006400000c000b */
[----:B01----:R-:W-:Y:S01]  /*21b60*/  ENDCOLLECTIVE ;  /* 0x000000000000791b */ /* 0x003fe20003800000 */
.L_x_1885:
[----:B------:R-:W-:Y:S02]  /*21b70*/  IMAD.MOV.U32 R13, RZ, RZ, R7 ;  /* 0x000000ffff0d7224 */ /* 0x000fe400078e0007 */
[----:B------:R-:W-:Y:S01]  /*21b80*/  IMAD.MOV.U32 R12, RZ, RZ, 0x1 ;  /* 0x00000001ff0c7424 */ /* 0x000fe200078e00ff */
[----:B------:R-:W-:-:S13]  /*21b90*/  IADD3 R2, P0, R14, R0, RZ ;  /* 0x000000000e027210 */ /* 0x000fda0007f1e0ff */
[----:B------:R-:W-:Y:S05]  /*21ba0*/  WARPSYNC.COLLECTIVE R15, `(.L_x_1886) ;  /* 0x000000000f087348 */ /* 0x000fea0003c00000 */
[----:B------:R0:W1:Y:S02]  /*21bb0*/  SHFL.IDX P6, R14, R13, R12, R11 ;  /* 0x0000000c0d0e7389 */ /* 0x00006400000c000b */
[----:B01----:R-:W-:Y:S01]  /*21bc0*/  ENDCOLLECTIVE ;  /* 0x000000000000791b */ /* 0x003fe20003800000 */
.L_x_1886:
        /* <DEDUP_REMOVED lines=13> */
.L_x_1887:
[----:B------:R-:W-:Y:S01]  /*21ca0*/  IMAD.MOV.U32 R13, RZ, RZ, R7 ;  /* 0x000000ffff0d7224 */ /* 0x000fe200078e0007 */
[----:B------:R-:W-:Y:S02]  /*21cb0*/  MOV R12, 0x2 ;  /* 0x00000002000c7802 */ /* 0x000fe40000000f00 */
[----:B------:R-:W-:-:S13]  /*21cc0*/  IADD3 R2, P0, R14, R0, RZ ;  /* 0x000000000e027210 */ /* 0x000fda0007f1e0ff */
[----:B------:R-:W-:Y:S05]  /*21cd0*/  WARPSYNC.COLLECTIVE R15, `(.L_x_1888) ;  /* 0x000000000f087348 */ /* 0x000fea0003c00000 */
[----:B------:R0:W1:Y:S02]  /*21ce0*/  SHFL.IDX P6, R14, R13, R12, R11 ;  /* 0x0000000c0d0e7389 */ /* 0x00006400000c000b */
[----:B01----:R-:W-:Y:S01]  /*21cf0*/  ENDCOLLECTIVE ;  /* 0x000000000000791b */ /* 0x003fe20003800000 */
.L_x_1888:
        /* <DEDUP_REMOVED lines=13> */
.L_x_1889:
[----:B------:R-:W-:Y:S02]  /*21dd0*/  IMAD.MOV.U32 R13, RZ, RZ, R7 ;  /* 0x000000ffff0d7224 */ /* 0x000fe400078e0007 */
[----:B------:R-:W-:Y:S01]  /*21de0*/  IMAD.MOV.U32 R12, RZ, RZ, 0x3 ;  /* 0x00000003ff0c7424 */ /* 0x000fe200078e00ff */
[----:B------:R-:W-:-:S13]  /*21df0*/  IADD3 R2, P0, R14, R0, RZ ;  /* 0x000000000e027210 */ /* 0x000fda0007f1e0ff */
[----:B------:R-:W-:Y:S05]  /*21e00*/  WARPSYNC.COLLECTIVE R15, `(.L_x_1890) ;  /* 0x000000000f087348 */ /* 0x000fea0003c00000 */
[----:B------:R0:W1:Y:S02]  /*21e10*/  SHFL.IDX P6, R14, R13, R12, R11 ;  /* 0x0000000c0d0e7389 */ /* 0x00006400000c000b */
[----:B01----:R-:W-:Y:S01]  /*21e20*/  ENDCOLLECTIVE ;  /* 0x000000000000791b */ /* 0x003fe20003800000 */
.L_x_1890:
        /* <DEDUP_REMOVED lines=13> */
.L_x_1891:
[----:B------:R-:W-:Y:S01]  /*21f00*/  MOV R13, R7 ;  /* 0x00000007000d7202 */ /* 0x000fe20000000f00 */
[----:B------:R-:W-:Y:S01]  /*21f10*/  IMAD.MOV.U32 R12, RZ, RZ, 0x4 ;  /* 0x00000004ff0c7424 */ /* 0x000fe200078e00ff */
[----:B------:R-:W-:-:S13]  /*21f20*/  IADD3 R2, P0, R14, R0, RZ ;  /* 0x000000000e027210 */ /* 0x000fda0007f1e0ff */
[----:B------:R-:W-:Y:S05]  /*21f30*/  WARPSYNC.COLLECTIVE R15, `(.L_x_1892) ;  /* 0x000000000f087348 */ /* 0x000fea0003c00000 */
[----:B------:R0:W1:Y:S02]  /*21f40*/  SHFL.IDX P6, R14, R13, R12, R11 ;  /* 0x0000000c0d0e7389 */ /* 0x00006400000c000b */
[----:B01----:R-:W-:Y:S01]  /*21f50*/  ENDCOLLECTIVE ;  /* 0x000000000000791b */ /* 0x003fe20003800000 */
.L_x_1892:
        /* <DEDUP_REMOVED lines=13> */
.L_x_1893:
[----:B------:R-:W-:Y:S02]  /*22030*/  IMAD.MOV.U32 R13, RZ, RZ, R7 ;  /* 0x000000ffff0d7224 */ /* 0x000fe400078e0007 */
[----:B------:R-:W-:Y:S01]  /*22040*/  IMAD.MOV.U32 R12, RZ, RZ, 0x5 ;  /* 0x00000005ff0c7424 */ /* 0x000fe200078e00ff */
[----:B------:R-:W-:-:S13]  /*22050*/  IADD3 R2, P0, R14, R0, RZ ;  /* 0x000000000e027210 */ /* 0x000fda0007f1e0ff */
[----:B------:R-:W-:Y:S05]  /*22060*/  WARPSYNC.COLLECTIVE R15, `(.L_x_1894) ;  /* 0x000000000f087348 */ /* 0x000fea0003c00000 */
[----:B------:R0:W1:Y:S02]  /*22070*/  SHFL.IDX P6, R14, R13, R12, R11 ;  /* 0x0000000c0d0e7389 */ /* 0x00006400000c000b */
[----:B01----:R-:W-:Y:S01]  /*22080*/  ENDCOLLECTIVE ;  /* 0x000000000000791b */ /* 0x003fe20003800000 */
.L_x_1894:
        /* <DEDUP_REMOVED lines=13> */
.L_x_1895:
[----:B------:R-:W-:Y:S05]  /*22160*/  BRA `(.L_x_1896) ;  /* 0xffffff9400f07947 */ /* 0x000fea000383ffff */
.L_x_1684:
[----:B------:R-:W-:Y:S01]  /*22170*/  BSSY B0, `(.L_x_1897) ;  /* 0x0000008000007945 */ /* 0x000fe20003800000 */
[----:B------:R-:W-:Y:S01]  /*22180*/  MOV R13, R16 ;  /* 0x00000010000d7202 */ /* 0x000fe20000000f00 */
[----:B------:R-:W-:Y:S02]  /*22190*/  IMAD.MOV.U32 R12, RZ, RZ, RZ ;  /* 0x000000ffff0c7224 */ /* 0x000fe400078e00ff */
[----:B------:R-:W-:Y:S02]  /*221a0*/  IMAD.MOV.U32 R11, RZ, RZ, 0x1f ;  /* 0x0000001fff0b7424 */ /* 0x000fe400078e00ff */
[----:B------:R-:W-:-:S07]  /*221b0*/  IMAD.MOV.U32 R15, RZ, RZ, -0x1 ;  /* 0xffffffffff0f7424 */ /* 0x000fce00078e00ff */
[----:B0123--:R-:W-:Y:S05]  /*221c0*/  WARPSYNC.COLLECTIVE R15, `(.L_x_1898) ;  /* 0x000000000f087348 */ /* 0x00ffea0003c00000 */
[----:B------:R4:W0:Y:S02]  /*221d0*/  SHFL.IDX P6, R14, R13, R12, R11 ;  /* 0x0000000c0d0e7389 */ /* 0x00082400000c000b */
[----:B01234-:R-:W-:Y:S01]  /*221e0*/  ENDCOLLECTIVE ;  /* 0x000000000000791b */ /* 0x01ffe20003800000 */
.L_x_1898:
[----:B------:R-:W-:Y:S05]  /*221f0*/  BSYNC B0 ;  /* 0x0000000000007941 */ /* 0x000fea0003800000 */
.L_x_1897:
        /* <DEDUP_REMOVED lines=9> */
.L_x_1899:
[----:B------:R-:W-:Y:S02]  /*22290*/  ULDC UR4, c[0x0][0xd3c] ;  /* 0x00034f0000047ab9 */ /* 0x000fe40000000800 */
[----:B------:R-:W-:-:S13]  /*222a0*/  ISETP.GE.OR P1, PT, R7, UR4, !P0 ;  /* 0x0000000407007c0c */ /* 0x000fda000c726670 */
[----:B------:R-:W0:Y:S08]  /*222b0*/  @!P1 LDC.64 R2, c[0x0][0xd80] ;  /* 0x00036000ff029b82 */ /* 0x000e300000000a00 */
[----:B------:R-:W1:Y:S01]  /*222c0*/  @!P1 LDC.64 R4, c[0x0][0xd78] ;  /* 0x00035e00ff049b82 */ /* 0x000e620000000a00 */
[----:B------:R-:W-:Y:S01]  /*222d0*/  IMAD.MOV.U32 R11, RZ, RZ, RZ ;  /* 0x000000ffff0b7224 */ /* 0x000fe200078e00ff */
[----:B------:R-:W-:Y:S01]  /*222e0*/  MOV R6, R14 ;  /* 0x0000000e00067202 */ /* 0x000fe20000000f00 */
        /* <DEDUP_REMOVED lines=8> */
[----:B------:R-:W-:Y:S01]  /*22370*/  IMAD.MOV.U32 R16, RZ, RZ, RZ ;  /* 0x000000ffff107224 */ /* 0x000fe200078e00ff */
[C---:B------:R-:W-:Y:S02]  /*22380*/  ISETP.GE.U32.AND P4, PT, R9.reuse, 0x8, PT ;  /* 0x000000080900780c */ /* 0x040fe40003f86070 */
[C---:B------:R-:W-:Y:S01]  /*22390*/  ISETP.GE.U32.AND P5, PT, R9.reuse, 0x10, PT ;  /* 0x000000100900780c */ /* 0x040fe20003fa6070 */
[----:B--2---:R-:W-:Y:S02]  /*223a0*/  @!P1 IMAD.MOV.U32 R7, RZ, RZ, R8 ;  /* 0x000000ffff079224 */ /* 0x004fe400078e0008 */
[----:B---3--:R-:W-:Y:S01]  /*223b0*/  @!P1 IMAD.MOV.U32 R4, RZ, RZ, R5 ;  /* 0x000000ffff049224 */ /* 0x008fe200078e0005 */
[----:B------:R-:W-:-:S03]  /*223c0*/  ISETP.NE.AND P1, PT, R9, RZ, PT ;  /* 0x000000ff0900720c */ /* 0x000fc60003f25270 */
[----:B------:R-:W-:-:S10]  /*223d0*/  IMAD R13, R4, R7, RZ ;  /* 0x00000007040d7224 */ /* 0x000fd400078e02ff */
[----:B------:R-:W-:Y:S05]  /*223e0*/  WARPSYNC.COLLECTIVE R15, `(.L_x_1900) ;  /* 0x000000000f087348 */ /* 0x000fea0003c00000 */
[----:B------:R0:W1:Y:S02]  /*223f0*/  SHFL.UP P6, R14, R13, R12, R11 ;  /* 0x0400000c0d0e7389 */ /* 0x00006400000c000b */
[----:B01----:R-:W-:Y:S01]  /*22400*/  ENDCOLLECTIVE ;  /* 0x000000000000791b */ /* 0x003fe20003800000 */
.L_x_1900:
[----:B------:R-:W-:Y:S02]  /*22410*/  MOV R12, 0x2 ;  /* 0x00000002000c7802 */ /* 0x000fe40000000f00 */
[----:B------:R-:W-:-:S05]  /*22420*/  SEL R14, R14, RZ, P1 ;  /* 0x000000ff0e0e7207 */ /* 0x000fca0000800000 */
[----:B------:R-:W-:-:S04]  /*22430*/  IMAD.IADD R5, R13, 0x1, R14 ;  /* 0x000000010d057824 */ /* 0x000fc800078e020e */
[----:B------:R-:W-:-:S07]  /*22440*/  IMAD.MOV.U32 R13, RZ, RZ, R5 ;  /* 0x000000ffff0d7224 */ /* 0x000fce00078e0005 */
[----:B------:R-:W-:Y:S05]  /*22450*/  WARPSYNC.COLLECTIVE R15, `(.L_x_1901) ;  /* 0x000000000f087348 */ /* 0x000fea0003c00000 */
[----:B------:R0:W1:Y:S02]  /*22460*/  SHFL.UP P6, R14, R13, R12, R11 ;  /* 0x0400000c0d0e7389 */ /* 0x00006400000c000b */
[----:B01----:R-:W-:Y:S01]  /*22470*/  ENDCOLLECTIVE ;  /* 0x000000000000791b */ /* 0x003fe20003800000 */
.L_x_1901:
[----:B------:R-:W-:Y:S01]  /*22480*/  IMAD.MOV.U32 R12, RZ, RZ, 0x4 ;  /* 0x00000004ff0c7424 */ /* 0x000fe200078e00ff */
[----:B------:R-:W-:-:S05]  /*22490*/  SEL R2, R14, RZ, P2 ;  /* 0x000000ff0e027207 */ /* 0x000fca0001000000 */
[----:B------:R-:W-:-:S04]  /*224a0*/  IMAD.IADD R2, R5, 0x1, R2 ;  /* 0x0000000105027824 */ /* 0x000fc800078e0202 */
[----:B------:R-:W-:-:S07]  /*224b0*/  IMAD.MOV.U32 R13, RZ, RZ, R2 ;  /* 0x000000ffff0d7224 */ /* 0x000fce00078e0002 */
[----:B------:R-:W-:Y:S05]  /*224c0*/  WARPSYNC.COLLECTIVE R15, `(.L_x_1902) ;  /* 0x000000000f087348 */ /* 0x000fea0003c00000 */
[----:B------:R0:W1:Y:S02]  /*224d0*/  SHFL.UP P6, R14, R13, R12, R11 ;  /* 0x0400000c0d0e7389 */ /* 0x00006400000c000b */
[----:B01----:R-:W-:Y:S01]  /*224e0*/  ENDCOLLECTIVE ;  /* 0x000000000000791b */ /* 0x003fe20003800000 */
.L_x_1902:
[----:B------:R-:W-:Y:S01]  /*224f0*/  IMAD.MOV.U32 R12, RZ, RZ, 0x8 ;  /* 0x00000008ff0c7424 */ /* 0x000fe200078e00ff */
[----:B------:R-:W-:-:S05]  /*22500*/  SEL R3, R14, RZ, P3 ;  /* 0x000000ff0e037207 */ /* 0x000fca0001800000 */
[----:B------:R-:W-:-:S04]  /*22510*/  IMAD.IADD R3, R2, 0x1, R3 ;  /* 0x0000000102037824 */ /* 0x000fc800078e0203 */
[----:B------:R-:W-:-:S07]  /*22520*/  IMAD.MOV.U32 R13, RZ, RZ, R3 ;  /* 0x000000ffff0d7224 */ /* 0x000fce00078e0003 */
[----:B------:R-:W-:Y:S05]  /*22530*/  WARPSYNC.COLLECTIVE R15, `(.L_x_1903) ;  /* 0x000000000f087348 */ /* 0x000fea0003c00000 */
[----:B------:R0:W1:Y:S02]  /*22540*/  SHFL.UP P6, R14, R13, R12, R11 ;  /* 0x0400000c0d0e7389 */ /* 0x00006400000c000b */
[----:B01----:R-:W-:Y:S01]  /*22550*/  ENDCOLLECTIVE ;  /* 0x000000000000791b */ /* 0x003fe20003800000 */
.L_x_1903:
[----:B------:R-:W-:Y:S02]  /*22560*/  MOV R12, 0x10 ;  /* 0x00000010000c7802 */ /* 0x000fe40000000f00 */
[----:B------:R-:W-:-:S05]  /*22570*/  SEL R14, R14, RZ, P4 ;  /* 0x000000ff0e0e7207 */ /* 0x000fca0002000000 */
[----:B------:R-:W-:-:S04]  /*22580*/  IMAD.IADD R5, R3, 0x1, R14 ;  /* 0x0000000103057824 */ /* 0x000fc800078e020e */
[----:B------:R-:W-:-:S07]  /*22590*/  IMAD.MOV.U32 R13, RZ, RZ, R5 ;  /* 0x000000ffff0d7224 */ /* 0x000fce00078e0005 */
[----:B------:R-:W-:Y:S05]  /*225a0*/  WARPSYNC.COLLECTIVE R15, `(.L_x_1904) ;  /* 0x000000000f087348 */ /* 0x000fea0003c00000 */
[----:B------:R0:W1:Y:S02]  /*225b0*/  SHFL.UP P6, R14, R13, R12, R11 ;  /* 0x0400000c0d0e7389 */ /* 0x00006400000c000b */
[----:B01----:R-:W-:Y:S01]  /*225c0*/  ENDCOLLECTIVE ;  /* 0x000000000000791b */ /* 0x003fe20003800000 */
.L_x_1904:
        /* <DEDUP_REMOVED lines=8> */
.L_x_1905:
[----:B------:R-:W-:Y:S05]  /*22650*/  BRA `(.L_x_1906) ;  /* 0xffffff9800547947 */ /* 0x000fea000383ffff */
.L_x_1687:
[----:B------:R-:W-:Y:S01]  /*22660*/  BSSY B0, `(.L_x_1907) ;  /* 0x0000007000007945 */ /* 0x000fe20003800000 */
[----:B------:R-:W-:Y:S02]  /*22670*/  IMAD.MOV.U32 R12, RZ, RZ, 0x1 ;  /* 0x00000001ff0c7424 */ /* 0x000fe400078e00ff */
[----:B------:R-:W-:Y:S02]  /*22680*/  IMAD.MOV.U32 R11, RZ, RZ, RZ ;  /* 0x000000ffff0b7224 */ /* 0x000fe400078e00ff */
[----:B------:R-:W-:-:S07]  /*22690*/  IMAD.MOV.U32 R15, RZ, RZ, -0x1 ;  /* 0xffffffffff0f7424 */ /* 0x000fce00078e00ff */
[----:B-1----:R-:W-:Y:S05]  /*226a0*/  WARPSYNC.COLLECTIVE R15, `(.L_x_1908) ;  /* 0x000000000f087348 */ /* 0x002fea0003c00000 */
[----:B------:R0:W2:Y:S02]  /*226b0*/  SHFL.UP P6, R14, R13, R12, R11 ;  /* 0x0400000c0d0e7389 */ /* 0x0000a400000c000b */
[----:B012---:R-:W-:Y:S01]  /*226c0*/  ENDCOLLECTIVE ;  /* 0x000000000000791b */ /* 0x007fe20003800000 */
.L_x_1908:
[----:B------:R-:W-:Y:S05]  /*226d0*/  BSYNC B0 ;  /* 0x0000000000007941 */ /* 0x000fea0003800000 */
.L_x_1907:
[----:B------:R-:W-:Y:S01]  /*226e0*/  SEL R14, R14, RZ, P1 ;  /* 0x000000ff0e0e7207 */ /* 0x000fe20000800000 */
[----:B------:R-:W-:Y:S02]  /*226f0*/  IMAD.MOV.U32 R12, RZ, RZ, 0x2 ;  /* 0x00000002ff0c7424 */ /* 0x000fe400078e00ff */
[----:B------:R-:W-:Y:S01]  /*22700*/  IMAD.MOV.U32 R11, RZ, RZ, RZ ;  /* 0x000000ffff0b7224 */ /* 0x000fe200078e00ff */
[----:B------:R-:W-:Y:S01]  /*22710*/  IADD3 R13, R13, R14, RZ ;  /* 0x0000000e0d0d7210 */ /* 0x000fe20007ffe0ff */
[----:B------:R-:W-:-:S07]  /*22720*/  IMAD.MOV.U32 R15, RZ, RZ, -0x1 ;  /* 0xffffffffff0f7424 */ /* 0x000fce00078e00ff */
[----:B------:R-:W-:Y:S05]  /*22730*/  WARPSYNC.COLLECTIVE R15, `(.L_x_1909) ;  /* 0x000000000f087348 */ /* 0x000fea0003c00000 */
[----:B------:R0:W1:Y:S02]  /*22740*/  SHFL.UP P6, R14, R13, R12, R11 ;  /* 0x0400000c0d0e7389 */ /* 0x00006400000c000b */
[----:B01----:R-:W-:Y:S01]  /*22750*/  ENDCOLLECTIVE ;  /* 0x000000000000791b */ /* 0x003fe20003800000 */
.L_x_1909:
[----:B------:R-:W-:Y:S01]  /*22760*/  IMAD.MOV.U32 R12, RZ, RZ, 0x4 ;  /* 0x00000004ff0c7424 */ /* 0x000fe200078e00ff */
[----:B------:R-:W-:-:S05]  /*22770*/  SEL R2, R14, RZ, P2 ;  /* 0x000000ff0e027207 */ /* 0x000fca0001000000 */
[----:B------:R-:W-:-:S04]  /*22780*/  IMAD.IADD R2, R13, 0x1, R2 ;  /* 0x000000010d027824 */ /* 0x000fc800078e0202 */
[----:B------:R-:W-:-:S07]  /*22790*/  IMAD.MOV.U32 R13, RZ, RZ, R2 ;  /* 0x000000ffff0d7224 */ /* 0x000fce00078e0002 */
[----:B------:R-:W-:Y:S05]  /*227a0*/  WARPSYNC.COLLECTIVE R15, `(.L_x_1910) ;  /* 0x000000000f087348 */ /* 0x000fea0003c00000 */
[----:B------:R0:W1:Y:S02]  /*227b0*/  SHFL.UP P6, R14, R13, R12, R11 ;  /* 0x0400000c0d0e7389 */ /* 0x00006400000c000b */
[----:B01----:R-:W-:Y:S01]  /*227c0*/  ENDCOLLECTIVE ;  /* 0x000000000000791b */ /* 0x003fe20003800000 */
.L_x_1910:
[----:B------:R-:W-:Y:S02]  /*227d0*/  MOV R12, 0x8 ;  /* 0x00000008000c7802 */ /* 0x000fe40000000f00 */
[----:B------:R-:W-:-:S05]  /*227e0*/  SEL R3, R14, RZ, P3 ;  /* 0x000000ff0e037207 */ /* 0x000fca0001800000 */
[----:B------:R-:W-:-:S04]  /*227f0*/  IMAD.IADD R3, R2, 0x1, R3 ;  /* 0x0000000102037824 */ /* 0x000fc800078e0203 */
[----:B------:R-:W-:-:S07]  /*22800*/  IMAD.MOV.U32 R13, RZ, RZ, R3 ;  /* 0x000000ffff0d7224 */ /* 0x000fce00078e0003 */
[----:B------:R-:W-:Y:S05]  /*22810*/  WARPSYNC.COLLECTIVE R15, `(.L_x_1911) ;  /* 0x000000000f087348 */ /* 0x000fea0003c00000 */
[----:B------:R0:W1:Y:S02]  /*22820*/  SHFL.UP P6, R14, R13, R12, R11 ;  /* 0x0400000c0d0e7389 */ /* 0x00006400000c000b */
[----:B01----:R-:W-:Y:S01]  /*22830*/  ENDCOLLECTIVE ;  /* 0x000000000000791b */ /* 0x003fe20003800000 */
.L_x_1911:
[----:B------:R-:W-:Y:S01]  /*22840*/  IMAD.MOV.U32 R12, RZ, RZ, 0x10 ;  /* 0x00000010ff0c7424 */ /* 0x000fe200078e00ff */
[----:B------:R-:W-:-:S05]  /*22850*/  SEL R14, R14, RZ, P4 ;  /* 0x000000ff0e0e7207 */ /* 0x000fca0002000000 */
[----:B------:R-:W-:-:S04]  /*22860*/  IMAD.IADD R5, R3, 0x1, R14 ;  /* 0x0000000103057824 */ /* 0x000fc800078e020e */
[----:B------:R-:W-:-:S07]  /*22870*/  IMAD.MOV.U32 R13, RZ, RZ, R5 ;  /* 0x000000ffff0d7224 */ /* 0x000fce00078e0005 */
[----:B------:R-:W-:Y:S05]  /*22880*/  WARPSYNC.COLLECTIVE R15, `(.L_x_1912) ;  /* 0x000000000f087348 */ /* 0x000fea0003c00000 */
[----:B------:R0:W1:Y:S02]  /*22890*/  SHFL.UP P6, R14, R13, R12, R11 ;  /* 0x0400000c0d0e7389 */ /* 0x00006400000c000b */
[----:B01----:R-:W-:Y:S01]  /*228a0*/  ENDCOLLECTIVE ;  /* 0x000000000000791b */ /* 0x003fe20003800000 */
.L_x_1912:
        /* <DEDUP_REMOVED lines=8> */
.L_x_1913:
[----:B------:R-:W-:Y:S05]  /*22930*/  BRA `(.L_x_1914) ;  /* 0xffffff9800407947 */ /* 0x000fea000383ffff */
.L_x_1689:
[----:B------:R-:W-:Y:S01]  /*22940*/  BSSY B0, `(.L_x_1915) ;  /* 0x0000006000007945 */ /* 0x000fe20003800000 */
[----:B------:R-:W-:Y:S01]  /*22950*/  PLOP3.LUT P6, PT, P6, PT, PT, 0x8, 0x0 ;  /* 0x000000000000781c */ /* 0x000fe200037ce170 */
[----:B------:R-:W-:-:S12]  /*22960*/  IMAD.MOV.U32 R15, RZ, RZ, -0x1 ;  /* 0xffffffffff0f7424 */ /* 0x000fd800078e00ff */
[----:B01----:R-:W-:Y:S05]  /*22970*/  WARPSYNC.COLLECTIVE R15, `(.L_x_1916) ;  /* 0x000000000f087348 */ /* 0x003fea0003c00000 */
[----:B------:R-:W-:Y:S01]  /*22980*/  VOTE.ANY R14, PT, P6 ;  /* 0x00000000000e7806 */ /* 0x000fe200030e0100 */
[----:B01----:R-:W-:Y:S06]  /*22990*/  ENDCOLLECTIVE ;  /* 0x000000000000791b */ /* 0x003fec0003800000 */
.L_x_1916:
[----:B------:R-:W-:Y:S05]  /*229a0*/  BSYNC B0 ;  /* 0x0000000000007941 */ /* 0x000fea0003800000 */
.L_x_1915:
[----:B------:R-:W-:Y:S01]  /*229b0*/  MOV R8, R14 ;  /* 0x0000000e00087202 */ /* 0x000fe20000000f00 */
[----:B------:R-:W-:Y:S02]  /*229c0*/  IMAD.MOV.U32 R13, RZ, RZ, R7 ;  /* 0x000000ffff0d7224 */ /* 0x000fe400078e0007 */
[----:B------:R-:W-:Y:S01]  /*229d0*/  IMAD.MOV.U32 R11, RZ, RZ, 0x1f ;  /* 0x0000001fff0b7424 */ /* 0x000fe200078e00ff */
[----:B------:R-:W0:Y:S01]  /*229e0*/  POPC R6, R8 ;  /* 0x0000000800067309 */ /* 0x000e220000000000 */
[----:B------:R-:W-:Y:S02]  /*229f0*/  IMAD.MOV.U32 R15, RZ, RZ, -0x1 ;  /* 0xffffffffff0f7424 */ /* 0x000fe400078e00ff */
[----:B0-----:R-:W-:-:S07]  /*22a00*/  IMAD.MOV.U32 R12, RZ, RZ, R6 ;  /* 0x000000ffff0c7224 */ /* 0x001fce00078e0006 */
[----:B------:R-:W-:Y:S05]  /*22a10*/  WARPSYNC.COLLECTIVE R15, `(.L_x_1917) ;  /* 0x000000000f087348 */ /* 0x000fea0003c00000 */
[----:B------:R0:W1:Y:S02]  /*22a20*/  SHFL.IDX P6, R14, R13, R12, R11 ;  /* 0x0000000c0d0e7389 */ /* 0x00006400000c000b */
[----:B01----:R-:W-:Y:S01]  /*22a30*/  ENDCOLLECTIVE ;  /* 0x000000000000791b */ /* 0x003fe20003800000 */
.L_x_1917:
[----:B------:R-:W-:Y:S02]  /*22a40*/  IMAD.MOV.U32 R13, RZ, RZ, R4 ;  /* 0x000000ffff0d7224 */ /* 0x000fe400078e0004 */
[----:B------:R-:W-:-:S07]  /*22a50*/  IMAD.MOV.U32 R7, RZ, RZ, R14 ;  /* 0x000000ffff077224 */ /* 0x000fce00078e000e */
[----:B------:R-:W-:Y:S05]  /*22a60*/  WARPSYNC.COLLECTIVE R15, `(.L_x_1918) ;  /* 0x000000000f087348 */ /* 0x000fea0003c00000 */
[----:B------:R0:W1:Y:S02]  /*22a70*/  SHFL.IDX P6, R14, R13, R12, R11 ;  /* 0x0000000c0d0e7389 */ /* 0x00006400000c000b */
[----:B01----:R-:W-:Y:S01]  /*22a80*/  ENDCOLLECTIVE ;  /* 0x000000000000791b */ /* 0x003fe20003800000 */
.L_x_1918:
[----:B------:R-:W-:Y:S01]  /*22a90*/  IMAD.MOV.U32 R4, RZ, RZ, R14 ;  /* 0x000000ffff047224 */ /* 0x000fe200078e000e */
[----:B------:R-:W-:Y:S06]  /*22aa0*/  BRA `(.L_x_1919) ;  /* 0xffffff9800207947 */ /* 0x000fec000383ffff */
.L_x_1691:
[----:B------:R-:W-:Y:S01]  /*22ab0*/  BSSY B0, `(.L_x_1920) ;  /* 0x0000007000007945 */ /* 0x000fe20003800000 */
[----:B------:R-:W-:Y:S01]  /*22ac0*/  IMAD.MOV.U32 R13, RZ, RZ, R3 ;  /* 0x000000ffff0d7224 */ /* 0x000fe200078e0003 */
[----:B------:R-:W-:Y:S01]  /*22ad0*/  MOV R11, 0x1f ;  /* 0x0000001f000b7802 */ /* 0x000fe20000000f00 */
[----:B------:R-:W-:-:S07]  /*22ae0*/  IMAD.MOV.U32 R15, RZ, RZ, -0x1 ;  /* 0xffffffffff0f7424 */ /* 0x000fce00078e00ff */
[----:B01234-:R-:W-:Y:S05]  /*22af0*/  WARPSYNC.COLLECTIVE R15, `(.L_x_1921) ;  /* 0x000000000f087348 */ /* 0x01ffea0003c00000 */
[----:B------:R0:W0:Y:S02]  /*22b00*/  SHFL.IDX P6, R14, R13, R12, R11 ;  /* 0x0000000c0d0e7389 */ /* 0x00002400000c000b */
[----:B01234-:R-:W-:Y:S01]  /*22b10*/  ENDCOLLECTIVE ;  /* 0x000000000000791b */ /* 0x01ffe20003800000 */
.L_x_1921:
[----:B------:R-:W-:Y:S05]  /*22b20*/  BSYNC B0 ;  /* 0x0000000000007941 */ /* 0x000fea0003800000 */
.L_x_1920:
[----:B------:R-:W-:Y:S01]  /*22b30*/  IMAD.MOV.U32 R16, RZ, RZ, R14 ;  /* 0x000000ffff107224 */ /* 0x000fe200078e000e */
[----:B------:R-:W-:Y:S06]  /*22b40*/  BRA `(.L_x_1690) ;  /* 0xffffff9800107947 */ /* 0x000fec000383ffff */
.L_x_1695:
[----:B0-----:R0:W2:Y:S02]  /*22b50*/  SYNCS.PHASECHK.TRANS64.TRYWAIT P0, [R7+URZ+0x32420], R0 ;  /* 0x03242000070075a7 */ /* 0x0010a4000800017f */
[----:B--2---:R-:W-:Y:S05]  /*22b60*/  @!P0 NANOSLEEP.SYNCS 0x989680 ;  /* 0x009896800000895d */ /* 0x004fea0003900000 */
[----:B------:R-:W2:Y:S02]  /*22b70*/  @!P0 SYNCS.PHASECHK.TRANS64 P0, [R7+URZ+0x32420], R0 ;  /* 0x03242000070085a7 */ /* 0x000ea4000800007f */
[----:B--2---:R-:W-:Y:S05]  /*22b80*/  @!P0 BRA `(.L_x_1695) ;  /* 0xfffffffc00f08947 */ /* 0x004fea000383ffff */
[----:B------:R-:W-:Y:S05]  /*22b90*/  BRA `(.L_x_1922) ;  /* 0xffffff9c00687947 */ /* 0x000fea000383ffff */
.L_x_1696:
        /* <DEDUP_REMOVED lines=8> */
[----:B01-3--:R-:W-:Y:S05]  /*22c20*/  WARPSYNC.COLLECTIVE R15, `(.L_x_1924) ;  /* 0x000000000f087348 */ /* 0x00bfea0003c00000 */
[----:B------:R2:W4:Y:S02]  /*22c30*/  SHFL.IDX P6, R14, R13, R12, R11 ;  /* 0x0000000c0d0e7389 */ /* 0x00052400000c000b */
[----:B01234-:R-:W-:Y:S01]  /*22c40*/  ENDCOLLECTIVE ;  /* 0x000000000000791b */ /* 0x01ffe20003800000 */
.L_x_1924:
[----:B------:R-:W-:Y:S05]  /*22c50*/  BSYNC B0 ;  /* 0x0000000000007941 */ /* 0x000fea0003800000 */
.L_x_1923:
[----:B------:R-:W-:Y:S05]  /*22c60*/  BRA `(.L_x_1925) ;  /* 0xffffff9c00507947 */ /* 0x000fea000383ffff */
.L_x_1697:
[----:B------:R-:W-:Y:S01]  /*22c70*/  BSSY B0, `(.L_x_1926) ;  /* 0x0000006000007945 */ /* 0x000fe20003800000 */
[----:B------:R-:W-:-:S07]  /*22c80*/  IMAD.MOV.U32 R15, RZ, RZ, -0x1 ;  /* 0xffffffffff0f7424 */ /* 0x000fce00078e00ff */
[----:B01-3--:R-:W-:Y:S05]  /*22c90*/  WARPSYNC.COLLECTIVE R15, `(.L_x_1927) ;  /* 0x000000000f0c7348 */ /* 0x00bfea0003c00000 */
[----:B------:R-:W-:Y:S02]  /*22ca0*/  ELECT P6, UR62, PT ;  /* 0x00000000003e782f */ /* 0x000fe400038c0000 */
[----:B------:R-:W-:Y:S01]  /*22cb0*/  MOV R14, UR62 ;  /* 0x0000003e000e7c02 */ /* 0x000fe20008000f00 */
[----:B01-3--:R-:W-:Y:S10]  /*22cc0*/  ENDCOLLECTIVE ;  /* 0x000000000000791b */ /* 0x00bff40003800000 */
.L_x_1927:
[----:B------:R-:W-:Y:S05]  /*22cd0*/  BSYNC B0 ;  /* 0x0000000000007941 */ /* 0x000fea0003800000 */
.L_x_1926:
[----:B------:R-:W-:Y:S05]  /*22ce0*/  BRA `(.L_x_1928) ;  /* 0xffffff9c00447947 */ /* 0x000fea000383ffff */
.L_x_1699:
[----:B0-----:R0:W2:Y:S02]  /*22cf0*/  SYNCS.PHASECHK.TRANS64.TRYWAIT P1, [R5+URZ+0x32440], R0 ;  /* 0x03244000050075a7 */ /* 0x0010a4000802017f */
[----:B--2---:R-:W-:Y:S05]  /*22d00*/  @!P1 NANOSLEEP.SYNCS 0x989680 ;  /* 0x009896800000995d */ /* 0x004fea0003900000 */
[----:B------:R-:W2:Y:S02]  /*22d10*/  @!P1 SYNCS.PHASECHK.TRANS64 P1, [R5+URZ+0x32440], R0 ;  /* 0x03244000050095a7 */ /* 0x000ea4000802007f */
[----:B--2---:R-:W-:Y:S05]  /*22d20*/  @!P1 BRA `(.L_x_1699) ;  /* 0xfffffffc00f09947 */ /* 0x004fea000383ffff */
[----:B------:R-:W-:Y:S05]  /*22d30*/  BRA `(.L_x_1929) ;  /* 0xffffff9c00647947 */ /* 0x000fea000383ffff */
.L_x_1701:
[----:B--2---:R2:W4:Y:S02]  /*22d40*/  SYNCS.PHASECHK.TRANS64.TRYWAIT P1, [R3+URZ+0x32440], R2 ;  /* 0x03244002030075a7 */ /* 0x004524000802017f */
[----:B----4-:R-:W-:Y:S05]  /*22d50*/  @!P1 NANOSLEEP.SYNCS 0x989680 ;  /* 0x009896800000995d */ /* 0x010fea0003900000 */
[----:B------:R-:W4:Y:S02]  /*22d60*/  @!P1 SYNCS.PHASECHK.TRANS64 P1, [R3+URZ+0x32440], R2 ;  /* 0x03244002030095a7 */ /* 0x000f24000802007f */
[----:B----4-:R-:W-:Y:S05]  /*22d70*/  @!P1 BRA `(.L_x_1701) ;  /* 0xfffffffc00f09947 */ /* 0x010fea000383ffff */
[----:B------:R-:W-:Y:S05]  /*22d80*/  BRA `(.L_x_1930) ;  /* 0xffffff9c00707947 */ /* 0x000fea000383ffff */
.L_x_1703:
[----:B----4-:R4:W0:Y:S02]  /*22d90*/  SYNCS.PHASECHK.TRANS64.TRYWAIT P1, [R5+URZ+0x32460], R0 ;  /* 0x03246000050075a7 */ /* 0x010824000802017f */
[----:B0-----:R-:W-:Y:S05]  /*22da0*/  @!P1 NANOSLEEP.SYNCS 0x989680 ;  /* 0x009896800000995d */ /* 0x001fea0003900000 */
[----:B------:R-:W0:Y:S02]  /*22db0*/  @!P1 SYNCS.PHASECHK.TRANS64 P1, [R5+URZ+0x32460], R0 ;  /* 0x03246000050095a7 */ /* 0x000e24000802007f */
[----:B0-----:R-:W-:Y:S05]  /*22dc0*/  @!P1 BRA `(.L_x_1703) ;  /* 0xfffffffc00f09947 */ /* 0x001fea000383ffff */
[----:B------:R-:W-:Y:S05]  /*22dd0*/  BRA `(.L_x_1931) ;  /* 0xffffff9c006c7947 */ /* 0x000fea000383ffff */
.L_x_1932:
        /* <DEDUP_REMOVED lines=10> */
.L_x_6561:


//--------------------- .text._ZN7cutlass13device_kernelIN5flash11enable_sm90INS1_16FlashAttnFwdSm90INS1_25CollectiveMainloopFwdSm90ILi2EN4cute5tupleIJNS5_1CILi1EEES8_S8_EEENS6_IJNS7_ILi128EEENS7_ILi96EEENS7_ILi64EEEEEELi256ENS_6half_tEfNS_4arch4Sm90ELb0ELb1ELb1ELb0ELb1ELb0ELb0ELb1ELb0ELb1ELb1ELb0EEENS1_21CollectiveEpilogueFwdINS6_IJSA_NS7_ILi256EEESB_EEES9_SE_SG_Li256ELb0ELb1ELb1ELb0EEENS1_19SingleTileSchedulerILb0ELb1ELb1ELi128EEEEEEEEEvNT_6ParamsE --------------------------
	.section	.text._ZN7cutlass13device_kernelIN5flash11enable_sm90INS1_16FlashAttnFwdSm90INS1_25CollectiveMainloopFwdSm90ILi2EN4cute5tupleIJNS5_1CILi1EEES8_S8_EEENS6_IJNS7_ILi128EEENS7_ILi96EEENS7_ILi64EEEEEELi256ENS_6half_tEfNS_4arch4Sm90ELb0ELb1ELb1ELb0ELb1ELb0ELb0ELb1ELb0ELb1ELb1ELb0EEENS1_21CollectiveEpilogueFwdINS6_IJSA_NS7_ILi256EEESB_EEES9_SE_SG_Li256ELb0ELb1ELb1ELb0EEENS1_19SingleTileSchedulerILb0ELb1ELb1ELi128EEEEEEEEEvNT_6ParamsE,"ax",@progbits
	.align	128
.text._ZN7cutlass13device_kernelIN5flash11enable_sm90INS1_16FlashAttnFwdSm90INS1_25CollectiveMainloopFwdSm90ILi2EN4cute5tupleIJNS5_1CILi1EEES8_S8_EEENS6_IJNS7_ILi128EEENS7_ILi96EEENS7_ILi64EEEEEELi256ENS_6half_tEfNS_4arch4Sm90ELb0ELb1ELb1ELb0ELb1ELb0ELb0ELb1ELb0ELb1ELb1ELb0EEENS1_21CollectiveEpilogueFwdINS6_IJSA_NS7_ILi256EEESB_EEES9_SE_SG_Li256ELb0ELb1ELb1ELb0EEENS1_19SingleTileSchedulerILb0ELb1ELb1ELi128EEEEEEEEEvNT_6ParamsE:
        .type           _ZN7cutlass13device_kernelIN5flash11enable_sm90INS1_16FlashAttnFwdSm90INS1_25CollectiveMainloopFwdSm90ILi2EN4cute5tupleIJNS5_1CILi1EEES8_S8_EEENS6_IJNS7_ILi128EEENS7_ILi96EEENS7_ILi64EEEEEELi256ENS_6half_tEfNS_4arch4Sm90ELb0ELb1ELb1ELb0ELb1ELb0ELb0ELb1ELb0ELb1ELb1ELb0EEENS1_21CollectiveEpilogueFwdINS6_IJSA_NS7_ILi256EEESB_EEES9_SE_SG_Li256ELb0ELb1ELb1ELb0EEENS1_19SingleTileSchedulerILb0ELb1ELb1ELi128EEEEEEEEEvNT_6ParamsE,@function
        .size           _ZN7cutlass13device_kernelIN5flash11enable_sm90INS1_16FlashAttnFwdSm90INS1_25CollectiveMainloopFwdSm90ILi2EN4cute5tupleIJNS5_1CILi1EEES8_S8_EEENS6_IJNS7_ILi128EEENS7_ILi96EEENS7_ILi64EEEEEELi256ENS_6half_tEfNS_4arch4Sm90ELb0ELb1ELb1ELb0ELb1ELb0ELb0ELb1ELb0ELb1ELb1ELb0EEENS1_21CollectiveEpilogueFwdINS6_IJSA_NS7_ILi256EEESB_EEES9_SE_SG_Li256ELb0ELb1ELb1ELb0EEENS1_19SingleTileSchedulerILb0ELb1ELb1ELi128EEEEEEEEEvNT_6ParamsE,(.L_x_6562 - _ZN7cutlass13device_kernelIN5flash11enable_sm90INS1_16FlashAttnFwdSm90INS1_25CollectiveMainloopFwdSm90ILi2EN4cute5tupleIJNS5_1CILi1EEES8_S8_EEENS6_IJNS7_ILi128EEENS7_ILi96EEENS7_ILi64EEEEEELi256ENS_6half_tEfNS_4arch4Sm90ELb0ELb1ELb1ELb0ELb1ELb0ELb0ELb1ELb0ELb1ELb1ELb0EEENS1_21CollectiveEpilogueFwdINS6_IJSA_NS7_ILi256EEESB_EEES9_SE_SG_Li256ELb0ELb1ELb1ELb0EEENS1_19SingleTileSchedulerILb0ELb1ELb1ELi128EEEEEEEEEvNT_6ParamsE)
        .other          _ZN7cutlass13device_kernelIN5flash11enable_sm90INS1_16FlashAttnFwdSm90INS1_25CollectiveMainloopFwdSm90ILi2EN4cute5tupleIJNS5_1CILi1EEES8_S8_EEENS6_IJNS7_ILi128EEENS7_ILi96EEENS7_ILi64EEEEEELi256ENS_6half_tEfNS_4arch4Sm90ELb0ELb1ELb1ELb0ELb1ELb0ELb0ELb1ELb0ELb1ELb1ELb0EEENS1_21CollectiveEpilogueFwdINS6_IJSA_NS7_ILi256EEESB_EEES9_SE_SG_Li256ELb0ELb1ELb1ELb0EEENS1_19SingleTileSchedulerILb0ELb1ELb1ELi128EEEEEEEEEvNT_6ParamsE,@"STO_CUDA_ENTRY STV_DEFAULT"
_ZN7cutlass13device_kernelIN5flash11enable_sm90INS1_16FlashAttnFwdSm90INS1_25CollectiveMainloopFwdSm90ILi2EN4cute5tupleIJNS5_1CILi1EEES8_S8_EEENS6_IJNS7_ILi128EEENS7_ILi96EEENS7_ILi64EEEEEELi256ENS_6half_tEfNS_4arch4Sm90ELb0ELb1ELb1ELb0ELb1ELb0ELb0ELb1ELb0ELb1ELb1ELb0EEENS1_21CollectiveEpilogueFwdINS6_IJSA_NS7_ILi256EEESB_EEES9_SE_SG_Li256ELb0ELb1ELb1ELb0EEENS1_19SingleTileSchedulerILb0ELb1ELb1ELi128EEEEEEEEEvNT_6ParamsE:
[----:B------:R-:W0:Y:S01]  /*0000*/  LDC R1, c[0x0][0x28] ;  /* 0x00000a00ff017b82 */ /* 0x000e220000000800 */
[----:B------:R-:W1:Y:S01]  /*0010*/  S2R R17, SR_TID.X ;  /* 0x0000000000117919 */ /* 0x000e620000002100 */
[----:B------:R-:W-:Y:S01]  /*0020*/  ELECT P0, URZ, PT ;  /* 0x00000000003f782f */ /* 0x000fe20003800000 */
[----:B------:R-:W-:Y:S01]  /*0030*/  UMOV UR4, 0x80 ;  /* 0x0000008000047882 */ /* 0x000fe20000000000 */
[----:B------:R-:W-:Y:S01]  /*0040*/  UMOV UR7, 0x100 ;  /* 0x0000010000077882 */ /* 0x000fe20000000000 */
[--C-:B-1----:R-:W-:Y:S02]  /*0050*/  SHF.R.U32.HI R0, RZ, 0x5, R17.reuse ;  /* 0x00000005ff007819 */ /* 0x102fe40000011611 */
[----:B------:R-:W-:-:S03]  /*0060*/  SHF.R.U32.HI R16, RZ, 0x7, R17 ;  /* 0x00000007ff107819 */ /* 0x000fc60000011611 */
[----:B------:R-:W1:Y:S04]  /*0070*/  SHFL.IDX PT, R2, R0, RZ, 0x1f ;  /* 0x00001fff00027589 */ /* 0x000e6800000e0000 */
[----:B------:R2:W3:Y:S01]  /*0080*/  SHFL.IDX PT, R3, R16, RZ, 0x1f ;  /* 0x00001fff10037589 */ /* 0x0004e200000e0000 */
[C---:B-1----:R-:W-:Y:S02]  /*0090*/  ISETP.NE.OR P0, PT, R2.reuse, RZ, !P0 ;  /* 0x000000ff0200720c */ /* 0x042fe40004705670 */
[----:B------:R-:W-:-:S11]  /*00a0*/  ISETP.NE.AND P1, PT, R2, RZ, PT ;  /* 0x000000ff0200720c */ /* 0x000fd60003f25270 */
[----:B------:R-:W-:Y:S01]  /*00b0*/  VOTEU.ALL UP0, P0 ;  /* 0x00000000003f7886 */ /* 0x000fe20000000000 */
[----:B------:R-:W-:-:S04]  /*00c0*/  VOTEU.ALL UP1, P0 ;  /* 0x00000000003f7886 */ /* 0x000fc80000020000 */
[----:B------:R-:W1:Y:S01]  /*00d0*/  @!UP0 S2UR UR8, SR_CgaCtaId ;  /* 0x00000000000889c3 */ /* 0x000e620000008800 */
[----:B------:R-:W-:Y:S01]  /*00e0*/  @!UP0 UMOV UR6, 0x400 ;  /* 0x0000040000068882 */ /* 0x000fe20000000000 */
[----:B------:R-:W-:-:S04]  /*00f0*/  @!UP0 UIADD3 UR4, -UR4, 0x100000, URZ ;  /* 0x0010000004048890 */ /* 0x000fc8000fffe13f */
[----:B------:R-:W-:Y:S02]  /*0100*/  @!UP0 USHF.L.U32 UR5, UR4, 0xb, URZ ;  /* 0x0000000b04058899 */ /* 0x000fe4000800063f */
[----:B------:R-:W-:Y:S02]  /*0110*/  @!UP0 USHF.L.U32 UR4, UR4, 0x1, URZ ;  /* 0x0000000104048899 */ /* 0x000fe4000800063f */
[----:B-1----:R-:W-:Y:S02]  /*0120*/  @!UP0 ULEA UR8, UR8, UR6, 0x18 ;  /* 0x0000000608088291 */ /* 0x002fe4000f8ec03f */
[----:B------:R-:W-:-:S04]  /*0130*/  @!UP0 UIADD3 UR6, -UR7, 0x100000, URZ ;  /* 0x0010000007068890 */ /* 0x000fc8000fffe13f */
[----:B------:R-:W-:Y:S02]  /*0140*/  @!UP0 USHF.L.U32 UR7, UR6, 0xb, URZ ;  /* 0x0000000b06078899 */ /* 0x000fe4000800063f */
[----:B------:R-:W-:Y:S01]  /*0150*/  @!UP0 USHF.L.U32 UR6, UR6, 0x1, URZ ;  /* 0x0000000106068899 */ /* 0x000fe2000800063f */
[----:B------:R-:W-:-:S05]  /*0160*/  VOTEU.ALL UP0, P0 ;  /* 0x00000000003f7886 */ /* 0x000fca0000000000 */
[----:B------:R2:W1:Y:S06]  /*0170*/  @!UP0 SYNCS.EXCH.64 URZ, [UR8+0x22800], UR4 ;  /* 0x02280004083f85b2 */ /* 0x00046c0008000100 */
[----:B------:R2:W4:Y:S02]  /*0180*/  @!UP1 SYNCS.EXCH.64 URZ, [UR8+0x22820], UR6 ;  /* 0x02282006083f95b2 */ /* 0x0005240008000100 */
[----:B0-23--:R-:W-:Y:S05]  /*0190*/  @P1 BRA `(.L_x_1933) ;  /* 0x0000000000481947 */ /* 0x00dfea0003800000 */
        /* <DEDUP_REMOVED lines=13> */
[----:B0-----:R0:W2:Y:S08]  /*0270*/  SYNCS.EXCH.64 URZ, [UR8+0x22830], UR4 ;  /* 0x02283004083f75b2 */ /* 0x0010b00008000100 */
[----:B------:R0:W3:Y:S01]  /*0280*/  SYNCS.EXCH.64 URZ, [UR8+0x22840], UR6 ;  /* 0x02284006083f75b2 */ /* 0x0000e20008000100 */
[----:B------:R0:W0:Y:S01]  /*0290*/  SYNCS.EXCH.64 URZ, [UR8+0x22838], UR4 ;  /* 0x02283804083f75b2 */ /* 0x0000220008000100 */
[----:B------:R0:W0:Y:S01]  /*02a0*/  SYNCS.EXCH.64 URZ, [UR8+0x22848], UR6 ;  /* 0x02284806083f75b2 */ /* 0x0000220008000100 */
[----:B------:R-:W-:Y:S01]  /*02b0*/  NOP ;  /* 0x0000000000007918 */ /* 0x000fe20000000000 */
.L_x_1933:
        /* <DEDUP_REMOVED lines=22> */
.L_x_1934:
        /* <DEDUP_REMOVED lines=18> */
.L_x_1935:
        /* <DEDUP_REMOVED lines=22> */
.L_x_1936:
        /* <DEDUP_REMOVED lines=23> */
.L_x_1937:
        /* <DEDUP_REMOVED lines=9> */
.L_x_1940:
        /* <DEDUP_REMOVED lines=20> */
[----:B------:R-:W0:Y:S01]  /*09e0*/  LDC.64 R6, c[0x0][0x418] ;  /* 0x00010600ff067b82 */ /* 0x000e220000000a00 */
[----:B------:R-:W-:Y:S01]  /*09f0*/  ULDC UR4, c[0x0][0x448] ;  /* 0x0001120000047ab9 */ /* 0x000fe20000000800 */
[----:B------:R-:W-:Y:S01]  /*0a00*/  VIADD R19, R17, 0xffffff80 ;  /* 0xffffff8011137836 */ /* 0x000fe20000000000 */
[----:B------:R-:W-:-:S03]  /*0a10*/  UISETP.NE.AND UP0, UPT, UR4, 0x1, UPT ;  /* 0x000000010400788c */ /* 0x000fc6000bf05270 */
[----:B------:R-:W-:Y:S01]  /*0a20*/  ULDC.64 UR4, c[0x0][0x9e0] ;  /* 0x0002780000047ab9 */ /* 0x000fe20000000a00 */
[----:B------:R-:W-:Y:S01]  /*0a30*/  UP2UR UR40, UPR, URZ, 0x1 ;  /* 0x000000013f287883 */ /* 0x000fe20008000000 */
[----:B------:R-:W1:Y:S06]  /*0a40*/  LDC R2, c[0x0][0x288] ;  /* 0x0000a200ff027b82 */ /* 0x000e6c0000000800 */
[----:B------:R-:W-:Y:S01]  /*0a50*/  @UP0 ULDC UR8, c[0x0][0x44c] ;  /* 0x0001130000080ab9 */ /* 0x000fe20000000800 */
[----:B------:R-:W-:Y:S01]  /*0a60*/  @UP0 ULDC UR11, c[0x0][0x450] ;  /* 0x00011400000b0ab9 */ /* 0x000fe20000000800 */
[----:B------:R-:W2:Y:S08]  /*0a70*/  LDC R18, c[0x0][0x424] ;  /* 0x00010900ff127b82 */ /* 0x000eb00000000800 */
[----:B------:R-:W3:Y:S01]  /*0a80*/  S2UR UR44, SR_CTAID.X ;  /* 0x00000000002c79c3 */ /* 0x000ee20000002500 */
[----:B0-----:R-:W-:-:S04]  /*0a90*/  ISETP.NE.U32.AND P0, PT, R6, RZ, PT ;  /* 0x000000ff0600720c */ /* 0x001fc80003f05070 */
[----:B------:R-:W-:-:S03]  /*0aa0*/  ISETP.NE.AND.EX P0, PT, R7, RZ, PT, P0 ;  /* 0x000000ff0700720c */ /* 0x000fc60003f05300 */
[----:B------:R-:W0:Y:S01]  /*0ab0*/  LDC R5, c[0x0][0x2f0] ;  /* 0x0000bc00ff057b82 */ /* 0x000e220000000800 */
[----:B-1----:R-:W-:Y:S02]  /*0ac0*/  IADD3 R3, -R2, 0x1, RZ ;  /* 0x0000000102037810 */ /* 0x002fe40007ffe1ff */
[----:B--2---:R-:W-:Y:S01]  /*0ad0*/  SEL R18, R18, 0x1, P0 ;  /* 0x0000000112127807 */ /* 0x004fe20000000000 */
[----:B---3--:R-:W-:-:S04]  /*0ae0*/  USHF.L.U32 UR44, UR44, 0x7, URZ ;  /* 0x000000072c2c7899 */ /* 0x008fc8000800063f */
[----:B------:R-:W-:Y:S01]  /*0af0*/  UIADD3 UR7, UR44, 0x7f, URZ ;  /* 0x0000007f2c077890 */ /* 0x000fe2000fffe03f */
[----:B0-----:R-:W-:-:S03]  /*0b00*/  IMAD R3, R18, R5, R3 ;  /* 0x0000000512037224 */ /* 0x001fc600078e0203 */
[----:B------:R-:W-:Y:S01]  /*0b10*/  UIMAD.WIDE.U32 UR8, UR7, UR8, URZ ;  /* 0x00000008070872a5 */ /* 0x000fe2000f8e003f */
[----:B------:R-:W-:Y:S01]  /*0b20*/  IMAD R17, R18, R5, RZ ;  /* 0x0000000512117224 */ /* 0x000fe200078e02ff */
[----:B------:R-:W-:Y:S02]  /*0b30*/  R2UR UR10, R3 ;  /* 0x00000000030a72ca */ /* 0x000fe400000e0000 */
[----:B------:R-:W-:Y:S02]  /*0b40*/  @UP0 USHF.R.U32.HI UR7, URZ, UR11, UR9 ;  /* 0x0000000b3f070299 */ /* 0x000fe40008011609 */
[----:B------:R-:W-:-:S04]  /*0b50*/  UISETP.GE.AND UP0, UPT, UR5, 0x1, UPT ;  /* 0x000000010500788c */ /* 0x000fc8000bf06270 */
[----:B------:R-:W-:Y:S02]  /*0b60*/  UP2UR UR43, UPR, URZ, 0x1 ;  /* 0x000000013f2b7883 */ /* 0x000fe40008000000 */
[----:B------:R-:W-:-:S03]  /*0b70*/  PLOP3.LUT P0, PT, PT, PT, UP0, 0x40, 0x0 ;  /* 0x000000000000781c */ /* 0x000fc60003f0e808 */
[----:B------:R-:W-:-:S04]  /*0b80*/  UIADD3 UR7, UR10, UR7, URZ ;  /* 0x000000070a077290 */ /* 0x000fc8000fffe03f */
[----:B------:R-:W-:-:S06]  /*0b90*/  UIADD3 UR4, UR7, UR4, URZ ;  /* 0x0000000407047290 */ /* 0x000fcc000fffe03f */
[----:B------:R-:W-:Y:S01]  /*0ba0*/  IMAD.U32 R0, RZ, RZ, UR4 ;  /* 0x00000004ff007e24 */ /* 0x000fe2000f8e00ff */
[----:B------:R-:W-:Y:S06]  /*0bb0*/  @P0 BRA `(.L_x_1942) ;  /* 0x0000000000400947 */ /* 0x000fec0003800000 */
[----:B------:R-:W-:Y:S01]  /*0bc0*/  ISETP.LT.AND P0, PT, RZ, UR7, PT ;  /* 0x00000007ff007c0c */ /* 0x000fe2000bf01270 */
[----:B------:R-:W-:-:S12]  /*0bd0*/  UIADD3 UR4, UR7, -0x1, URZ ;  /* 0xffffffff07047890 */ /* 0x000fd8000fffe03f */
[----:B------:R-:W-:Y:S05]  /*0be0*/  @P0 BRA `(.L_x_1943) ;  /* 0x00000000001c0947 */ /* 0x000fea0003800000 */
[----:B------:R-:W-:Y:S02]  /*0bf0*/  UISETP.NE.AND UP0, UPT, UR5, 0x1, UPT ;  /* 0x000000010500788c */ /* 0x000fe4000bf05270 */
[----:B------:R-:W-:-:S09]  /*0c00*/  UIADD3 UR4, -UR7, URZ, URZ ;  /* 0x0000003f07047290 */ /* 0x000fd2000fffe13f */
[----:B------:R-:W-:Y:S02]  /*0c10*/  @UP0 ULDC.64 UR10, c[0x0][0x9e8] ;  /* 0x00027a00000a0ab9 */ /* 0x000fe40000000a00 */
[----:B------:R-:W-:-:S04]  /*0c20*/  UIMAD.WIDE.U32 UR8, UR4, UR10, URZ ;  /* 0x0000000a040872a5 */ /* 0x000fc8000f8e003f */
[----:B------:R-:W-:-:S04]  /*0c30*/  @UP0 USHF.R.U32.HI UR4, URZ, UR11, UR9 ;  /* 0x0000000b3f040299 */ /* 0x000fc80008011609 */
[----:B------:R-:W-:Y:S01]  /*0c40*/  ULOP3.LUT UR4, URZ, UR4, URZ, 0x33, !UPT ;  /* 0x000000043f047292 */ /* 0x000fe2000f8e333f */
[----:B------:R-:W-:Y:S11]  /*0c50*/  BRA `(.L_x_1944) ;  /* 0x0000000000107947 */ /* 0x000ff60003800000 */
.L_x_1943:
[----:B------:R-:W-:-:S11]  /*0c60*/  UISETP.NE.AND UP0, UPT, UR5, 0x1, UPT ;  /* 0x000000010500788c */ /* 0x000fd6000bf05270 */
[----:B------:R-:W-:Y:S02]  /*0c70*/  @UP0 ULDC.64 UR10, c[0x0][0x9e8] ;  /* 0x00027a00000a0ab9 */ /* 0x000fe40000000a00 */
[----:B------:R-:W-:-:S04]  /*0c80*/  UIMAD.WIDE.U32 UR8, UR4, UR10, URZ ;  /* 0x0000000a040872a5 */ /* 0x000fc8000f8e003f */
[----:B------:R-:W-:-:S12]  /*0c90*/  @UP0 USHF.R.U32.HI UR4, URZ, UR11, UR9 ;  /* 0x0000000b3f040299 */ /* 0x000fd80008011609 */
.L_x_1944:
[----:B------:R-:W-:-:S06]  /*0ca0*/  UIMAD UR4, UR4, UR5, UR5 ;  /* 0x00000005040472a4 */ /* 0x000fcc000f8e0205 */
[----:B------:R-:W-:-:S07]  /*0cb0*/  VIMNMX R0, R0, UR4, PT ;  /* 0x0000000400007c48 */ /* 0x000fce000bfe0100 */
.L_x_1942:
[----:B------:R-:W-:Y:S01]  /*0cc0*/  UISETP.NE.AND UP0, UPT, UR40, URZ, UPT ;  /* 0x0000003f2800728c */ /* 0x000fe2000bf05270 */
[-C--:B------:R-:W-:Y:S01]  /*0cd0*/  IMAD R3, R18, R5.reuse, -R2 ;  /* 0x0000000512037224 */ /* 0x080fe200078e0a02 */
[----:B------:R-:W-:Y:S01]  /*0ce0*/  UMOV UR4, UR44 ;  /* 0x0000002c00047c82 */ /* 0x000fe20008000000 */
[----:B------:R-:W-:Y:S02]  /*0cf0*/  VIADD R2, R0, 0x5f ;  /* 0x0000005f00027836 */ /* 0x000fe40000000000 */
[----:B------:R-:W-:Y:S01]  /*0d00*/  IMAD R0, R18, R5, 0x5f ;  /* 0x0000005f12007424 */ /* 0x000fe200078e0205 */
[----:B------:R-:W-:Y:S01]  /*0d10*/  R2UR UR7, R3 ;  /* 0x00000000030772ca */ /* 0x000fe200000e0000 */
[----:B------:R-:W-:-:S04]  /*0d20*/  IMAD.HI R2, R2, 0x2aaaaaab, RZ ;  /* 0x2aaaaaab02027827 */ /* 0x000fc800078e02ff */
[----:B------:R-:W-:Y:S01]  /*0d30*/  @UP0 ULDC UR8, c[0x0][0x44c] ;  /* 0x0001130000080ab9 */ /* 0x000fe20000000800 */
[----:B------:R-:W-:Y:S01]  /*0d40*/  @UP0 ULDC UR10, c[0x0][0x450] ;  /* 0x00011400000a0ab9 */ /* 0x000fe20000000800 */
[----:B------:R-:W-:Y:S01]  /*0d50*/  UIMAD.WIDE.U32 UR8, UR44, UR8, URZ ;  /* 0x000000082c0872a5 */ /* 0x000fe2000f8e003f */
[----:B------:R-:W-:Y:S01]  /*0d60*/  IMAD.HI R0, R0, 0x2aaaaaab, RZ ;  /* 0x2aaaaaab00007827 */ /* 0x000fe200078e02ff */
[----:B------:R-:W-:Y:S02]  /*0d70*/  SHF.R.U32.HI R5, RZ, 0x1f, R2 ;  /* 0x0000001fff057819 */ /* 0x000fe40000011602 */
[----:B------:R-:W-:Y:S02]  /*0d80*/  @UP0 USHF.R.U32.HI UR4, URZ, UR10, UR9 ;  /* 0x0000000a3f040299 */ /* 0x000fe40008011609 */
[----:B------:R-:W-:Y:S01]  /*0d90*/  UISETP.GE.AND UP0, UPT, UR5, 0x1, UPT ;  /* 0x000000010500788c */ /* 0x000fe2000bf06270 */
[----:B------:R-:W-:Y:S01]  /*0da0*/  SHF.R.U32.HI R3, RZ, 0x1f, R0 ;  /* 0x0000001fff037819 */ /* 0x000fe20000011600 */
[----:B------:R-:W-:Y:S01]  /*0db0*/  UIADD3 UR4, UR7, UR4, URZ ;  /* 0x0000000407047290 */ /* 0x000fe2000fffe03f */
[----:B------:R-:W-:-:S02]  /*0dc0*/  LEA.HI.SX32 R2, R2, R5, 0x1c ;  /* 0x0000000502027211 */ /* 0x000fc400078fe2ff */
[----:B------:R-:W-:Y:S01]  /*0dd0*/  ULDC UR7, c[0x0][0x9dc] ;  /* 0x0002770000077ab9 */ /* 0x000fe20000000800 */
[----:B------:R-:W-:Y:S01]  /*0de0*/  PLOP3.LUT P0, PT, PT, PT, UP0, 0x40, 0x0 ;  /* 0x000000000000781c */ /* 0x000fe20003f0e808 */
[----:B------:R-:W-:Y:S01]  /*0df0*/  UIADD3 UR7, UR4, -UR7, URZ ;  /* 0x8000000704077290 */ /* 0x000fe2000fffe03f */
[----:B------:R-:W-:-:S04]  /*0e00*/  LEA.HI.SX32 R3, R0, R3, 0x1c ;  /* 0x0000000300037211 */ /* 0x000fc800078fe2ff */
[----:B------:R-:W-:-:S07]  /*0e10*/  VIMNMX R22, R3, R2, PT ;  /* 0x0000000203167248 */ /* 0x000fce0003fe0100 */
[----:B------:R-:W-:Y:S05]  /*0e20*/  @P0 BRA `(.L_x_1945) ;  /* 0x0000000000440947 */ /* 0x000fea0003800000 */
[----:B------:R-:W-:-:S06]  /*0e30*/  UISETP.GT.AND UP0, UPT, UR4, -0x1, UPT ;  /* 0xffffffff0400788c */ /* 0x000fcc000bf04270 */
[----:B------:R-:W-:-:S13]  /*0e40*/  PLOP3.LUT P0, PT, PT, PT, UP0, 0x80, 0x0 ;  /* 0x000000000000781c */ /* 0x000fda0003f0f008 */
[----:B------:R-:W-:Y:S05]  /*0e50*/  @P0 BRA `(.L_x_1946) ;  /* 0x00000000001c0947 */ /* 0x000fea0003800000 */
[----:B------:R-:W-:Y:S02]  /*0e60*/  UISETP.NE.AND UP0, UPT, UR5, 0x1, UPT ;  /* 0x000000010500788c */ /* 0x000fe4000bf05270 */
[----:B------:R-:W-:-:S09]  /*0e70*/  ULOP3.LUT UR4, URZ, UR4, URZ, 0x33, !UPT ;  /* 0x000000043f047292 */ /* 0x000fd2000f8e333f */
[----:B------:R-:W-:Y:S02]  /*0e80*/  @UP0 ULDC.64 UR10, c[0x0][0x9e8] ;  /* 0x00027a00000a0ab9 */ /* 0x000fe40000000a00 */
[----:B------:R-:W-:-:S04]  /*0e90*/  UIMAD.WIDE.U32 UR8, UR4, UR10, URZ ;  /* 0x0000000a040872a5 */ /* 0x000fc8000f8e003f */
[----:B------:R-:W-:-:S04]  /*0ea0*/  @UP0 USHF.R.U32.HI UR4, URZ, UR11, UR9 ;  /* 0x0000000b3f040299 */ /* 0x000fc80008011609 */
[----:B------:R-:W-:Y:S01]  /*0eb0*/  ULOP3.LUT UR4, URZ, UR4, URZ, 0x33, !UPT ;  /* 0x000000043f047292 */ /* 0x000fe2000f8e333f */
[----:B------:R-:W-:Y:S11]  /*0ec0*/  BRA `(.L_x_1947) ;  /* 0x0000000000107947 */ /* 0x000ff60003800000 */
.L_x_1946:
[----:B------:R-:W-:-:S11]  /*0ed0*/  UISETP.NE.AND UP0, UPT, UR5, 0x1, UPT ;  /* 0x000000010500788c */ /* 0x000fd6000bf05270 */
[----:B------:R-:W-:Y:S02]  /*0ee0*/  @UP0 ULDC.64 UR10, c[0x0][0x9e8] ;  /* 0x00027a00000a0ab9 */ /* 0x000fe40000000a00 */
[----:B------:R-:W-:-:S04]  /*0ef0*/  UIMAD.WIDE.U32 UR8, UR4, UR10, URZ ;  /* 0x0000000a040872a5 */ /* 0x000fc8000f8e003f */
[----:B------:R-:W-:-:S12]  /*0f00*/  @UP0 USHF.R.U32.HI UR4, URZ, UR11, UR9 ;  /* 0x0000000b3f040299 */ /* 0x000fd80008011609 */
.L_x_1947:
[----:B------:R-:W-:-:S04]  /*0f10*/  UIMAD UR4, UR4, UR5, URZ ;  /* 0x00000005040472a4 */ /* 0x000fc8000f8e023f */
[----:B------:R-:W-:-:S04]  /*0f20*/  UISETP.LT.AND UP0, UPT, UR7, UR4, UPT ;  /* 0x000000040700728c */ /* 0x000fc8000bf01270 */
[----:B------:R-:W-:-:S12]  /*0f30*/  USEL UR7, UR7, UR4, !UP0 ;  /* 0x0000000407077287 */ /* 0x000fd8000c000000 */
.L_x_1945:
[----:B------:R-:W-:Y:S02]  /*0f40*/  UIMAD.WIDE UR4, UR7, 0x2aaaaaab, URZ ;  /* 0x2aaaaaab070478a5 */ /* 0x000fe4000f8e023f */
[----:B------:R-:W-:Y:S02]  /*0f50*/  USHF.R.U32.HI UR10, URZ, 0x10, UR6 ;  /* 0x000000103f0a7899 */ /* 0x000fe40008011606 */
[----:B------:R-:W-:Y:S02]  /*0f60*/  USHF.R.U32.HI UR4, URZ, 0x1f, UR5 ;  /* 0x0000001f3f047899 */ /* 0x000fe40008011605 */
[----:B------:R-:W-:Y:S02]  /*0f70*/  ULOP3.LUT UR39, UR6, 0xffff, URZ, 0xc0, !UPT ;  /* 0x0000ffff06277892 */ /* 0x000fe4000f8ec03f */
[----:B------:R-:W-:-:S04]  /*0f80*/  ULEA.HI.SX32 UR4, UR5, UR4, 0x1c ;  /* 0x0000000405047291 */ /* 0x000fc8000f8fe23f */
[----:B------:R-:W-:-:S04]  /*0f90*/  UISETP.LT.AND UP0, UPT, URZ, UR4, UPT ;  /* 0x000000043f00728c */ /* 0x000fc8000bf01270 */
[----:B------:R-:W-:Y:S02]  /*0fa0*/  USEL UR9, URZ, UR4, !UP0 ;  /* 0x000000043f097287 */ /* 0x000fe4000c000000 */
[----:B------:R-:W-:Y:S01]  /*0fb0*/  UISETP.NE.AND UP0, UPT, UR10, URZ, UPT ;  /* 0x0000003f0a00728c */ /* 0x000fe2000bf05270 */
[----:B------:R-:W-:-:S03]  /*0fc0*/  UMOV UR4, URZ ;  /* 0x0000003f00047c82 */ /* 0x000fc60008000000 */
[----:B------:R-:W-:-:S07]  /*0fd0*/  ISETP.GT.AND P0, PT, R22, UR9, PT ;  /* 0x0000000916007c0c */ /* 0x000fce000bf04270 */
[----:B------:R-:W-:-:S06]  /*0fe0*/  @!UP0 ULDC UR10, c[0x0][0x9f0] ;  /* 0x00027c00000a8ab9 */ /* 0x000fcc0000000800 */
[----:B------:R-:W-:Y:S05]  /*0ff0*/  @!P0 BRA `(.L_x_1948) ;  /* 0x00000000008c8947 */ /* 0x000fea0003800000 */
[----:B------:R-:W-:Y:S01]  /*1000*/  IMAD.U32 R5, RZ, RZ, UR10 ;  /* 0x0000000aff057e24 */ /* 0x000fe2000f8e00ff */
[----:B------:R-:W-:-:S04]  /*1010*/  UMOV UR4, URZ ;  /* 0x0000003f00047c82 */ /* 0x000fc80008000000 */
[----:B------:R-:W-:-:S04]  /*1020*/  IABS R0, R5 ;  /* 0x0000000500007213 */ /* 0x000fc80000000000 */
[----:B------:R-:W-:Y:S02]  /*1030*/  R2UR UR11, R0 ;  /* 0x00000000000b72ca */ /* 0x000fe400000e0000 */
[----:B------:R-:W-:Y:S02]  /*1040*/  IADD3 R0, R5, -0x1, R22 ;  /* 0xffffffff05007810 */ /* 0x000fe40007ffe016 */
[----:B------:R-:W-:Y:S02]  /*1050*/  IABS R5, R5 ;  /* 0x0000000500057213 */ /* 0x000fe40000000000 */
[----:B------:R-:W-:-:S03]  /*1060*/  R2UR UR6, R0 ;  /* 0x00000000000672ca */ /* 0x000fc600000e0000 */
[----:B------:R-:W-:-:S04]  /*1070*/  IMAD.MOV R5, RZ, RZ, -R5 ;  /* 0x000000ffff057224 */ /* 0x000fc800078e0a05 */
[----:B------:R-:W0:Y:S06]  /*1080*/  I2F.RP R2, UR11 ;  /* 0x0000000b00027d06 */ /* 0x000e2c0008209400 */
[----:B------:R-:W-:-:S06]  /*1090*/  UIADD3 UR6, -UR9, UR6, URZ ;  /* 0x0000000609067290 */ /* 0x000fcc000fffe13f */
[----:B------:R-:W-:Y:S01]  /*10a0*/  IMAD.U32 R0, RZ, RZ, UR6 ;  /* 0x00000006ff007e24 */ /* 0x000fe2000f8e00ff */
[----:B------:R-:W-:Y:S01]  /*10b0*/  ULOP3.LUT UR6, UR6, UR10, URZ, 0x3c, !UPT ;  /* 0x0000000a06067292 */ /* 0x000fe2000f8e3c3f */
[----:B0-----:R-:W0:Y:S03]  /*10c0*/  MUFU.RCP R2, R2 ;  /* 0x0000000200027308 */ /* 0x001e260000001000 */
[----:B------:R-:W-:-:S04]  /*10d0*/  IABS R0, R0 ;  /* 0x0000000000007213 */ /* 0x000fc80000000000 */
[----:B------:R-:W-:Y:S01]  /*10e0*/  R2UR UR8, R0 ;  /* 0x00000000000872ca */ /* 0x000fe200000e0000 */
[----:B------:R-:W-:Y:S02]  /*10f0*/  IMAD.MOV.U32 R0, RZ, RZ, R5 ;  /* 0x000000ffff007224 */ /* 0x000fe400078e0005 */
[----:B0-----:R-:W-:-:S06]  /*1100*/  VIADD R3, R2, 0xffffffe ;  /* 0x0ffffffe02037836 */ /* 0x001fcc0000000000 */
        /* <DEDUP_REMOVED lines=18> */
.L_x_1948:
[----:B------:R-:W-:Y:S02]  /*1230*/  UIMAD UR39, UR39, UR4, UR9 ;  /* 0x00000004272772a4 */ /* 0x000fe4000f8e0209 */
[----:B------:R-:W-:Y:S01]  /*1240*/  IMAD.U32 R3, RZ, RZ, UR4 ;  /* 0x00000004ff037e24 */ /* 0x000fe2000f8e00ff */
[----:B------:R-:W-:Y:S02]  /*1250*/  PLOP3.LUT P0, PT, PT, PT, PT, 0x80, 0x0 ;  /* 0x000000000000781c */ /* 0x000fe40003f0f070 */
[----:B------:R-:W-:Y:S02]  /*1260*/  CS2R R150, SRZ ;  /* 0x0000000000967805 */ /* 0x000fe4000001ff00 */
[----:B------:R-:W-:Y:S02]  /*1270*/  CS2R R148, SRZ ;  /* 0x0000000000947805 */ /* 0x000fe4000001ff00 */
[----:B------:R-:W-:Y:S02]  /*1280*/  CS2R R146, SRZ ;  /* 0x0000000000927805 */ /* 0x000fe4000001ff00 */
[----:B------:R-:W-:-:S02]  /*1290*/  VIADDMNMX R22, R3, UR39, R22, PT ;  /* 0x0000002703167c46 */ /* 0x000fc4000b800116 */
[----:B------:R-:W-:Y:S02]  /*12a0*/  CS2R R2, SRZ ;  /* 0x0000000000027805 */ /* 0x000fe4000001ff00 */
[----:B------:R-:W-:Y:S02]  /*12b0*/  CS2R R144, SRZ ;  /* 0x0000000000907805 */ /* 0x000fe4000001ff00 */
[----:B------:R-:W-:Y:S02]  /*12c0*/  CS2R R142, SRZ ;  /* 0x00000000008e7805 */ /* 0x000fe4000001ff00 */
[----:B------:R-:W-:Y:S02]  /*12d0*/  ISETP.GT.AND P1, PT, R22, UR39, PT ;  /* 0x0000002716007c0c */ /* 0x000fe4000bf24270 */
        /* <DEDUP_REMOVED lines=64> */
[----:B------:R-:W-:-:S05]  /*16e0*/  SHF.R.S32.HI R74, RZ, 0x7, R73 ;  /* 0x00000007ff4a7819 */ /* 0x000fca0000011449 */
        /* <DEDUP_REMOVED lines=29> */
.L_x_1950:
[----:B------:R-:W-:Y:S01]  /*18c0*/  SHF.L.U32 R2, RZ, 0x1f, RZ ;  /* 0x0000001fff027819 */ /* 0x000fe200000006ff */
[----:B------:R-:W-:-:S03]  /*18d0*/  VIADD R3, R16, 0x8 ;  /* 0x0000000810037836 */ /* 0x000fc60000000000 */
[----:B------:R-:W0:Y:S02]  /*18e0*/  SYNCS.PHASECHK.TRANS64.TRYWAIT P0, [UR38+0x22800], R2 ;  /* 0x02280002ff0075a7 */ /* 0x000e240008000166 */
[----:B0-----:R-:W-:Y:S05]  /*18f0*/  @!P0 BRA `(.L_x_1951) ;  /* 0x0000012c00b88947 */ /* 0x001fea0003800000 */
.L_x_2083:
[----:B------:R-:W-:Y:S05]  /*1900*/  WARPSYNC.ALL ;  /* 0x0000000000007948 */ /* 0x000fea0003800000 */
[----:B------:R-:W-:Y:S01]  /*1910*/  ULOP3.LUT UR4, UR42, 0x1, URZ, 0xfc, !UPT ;  /* 0x000000012a047892 */ /* 0x000fe2000f8efc3f */
[----:B------:R1:W-:Y:S03]  /*1920*/  BAR.SYNC.DEFER_BLOCKING R3, 0x100 ;  /* 0x000400030000751d */ /* 0x0003e60000010000 */
[----:B------:R-:W-:-:S06]  /*1930*/  UISETP.NE.AND UP0, UPT, UR4, 0x3, UPT ;  /* 0x000000030400788c */ /* 0x000fcc000bf05270 */
[----:B------:R-:W-:-:S13]  /*1940*/  PLOP3.LUT P0, PT, PT, PT, UP0, 0x40, 0x0 ;  /* 0x000000000000781c */ /* 0x000fda0003f0e808 */
[----:B-1----:R-:W-:Y:S05]  /*1950*/  @P0 BRA `(.L_x_1952) ;  /* 0x0000000000040947 */ /* 0x002fea0003800000 */
[----:B------:R-:W-:Y:S01]  /*1960*/  BPT.TRAP 0x1 ;  /* 0x000000040000795c */ /* 0x000fe20000300000 */
.L_x_1952:
[----:B------:R-:W-:Y:S01]  /*1970*/  PLOP3.LUT P1, PT, PT, PT, UP0, 0x40, 0x0 ;  /* 0x000000000000781c */ /* 0x000fe20003f2e808 */
[----:B------:R1:W2:-:S12]  /*1980*/  SYNCS.PHASECHK.TRANS64.TRYWAIT P0, [UR38+0x22830], R2 ;  /* 0x02283002ff0075a7 */ /* 0x0002980008000166 */
[----:B-1----:R-:W-:Y:S05]  /*1990*/  @P1 BRA `(.L_x_1953) ;  /* 0x0000000000041947 */ /* 0x002fea0003800000 */
[----:B------:R-:W-:Y:S01]  /*19a0*/  BPT.TRAP 0x1 ;  /* 0x000000040000795c */ /* 0x000fe20000300000 */
.L_x_1953:
[----:B--2---:R-:W-:Y:S05]  /*19b0*/  @P0 BRA `(.L_x_1954) ;  /* 0x0000000000080947 */ /* 0x004fea0003800000 */
[----:B------:R-:W1:Y:S02]  /*19c0*/  SYNCS.PHASECHK.TRANS64.TRYWAIT P0, [UR38+0x22830], R2 ;  /* 0x02283002ff0075a7 */ /* 0x000e640008000166 */
[----:B-1----:R-:W-:Y:S05]  /*19d0*/  @!P0 BRA `(.L_x_1955) ;  /* 0x0000012c00988947 */ /* 0x002fea0003800000 */
.L_x_1954:
[----:B------:R-:W-:Y:S01]  /*19e0*/  UIADD3 UR4, UR38, 0x1c400, URZ ;  /* 0x0001c40026047890 */ /* 0x000fe2000fffe03f */
[----:B------:R-:W-:Y:S01]  /*19f0*/  WARPGROUP.ARRIVE ;  /* 0x00000000000079c5 */ /* 0x000fe20000000000 */
[----:B------:R-:W-:Y:S01]  /*1a00*/  ULOP3.LUT UR45, UR45, 0x10000, URZ, 0xfc, !UPT ;  /* 0x000100002d2d7892 */ /* 0x000fe2000f8efc3f */
[----:B------:R-:W-:Y:S01]  /*1a10*/  PLOP3.LUT P0, PT, PT, PT, UP0, 0x40, 0x0 ;  /* 0x000000000000781c */ /* 0x000fe20003f0e808 */
[----:B------:R-:W-:Y:S01]  /*1a20*/  USHF.R.U32.HI UR4, URZ, 0x4, UR4 ;  /* 0x000000043f047899 */ /* 0x000fe20008011604 */
[----:B------:R-:W-:Y:S01]  /*1a30*/  IADD3 R0, -R16, 0xb, RZ ;  /* 0x0000000b10007810 */ /* 0x000fe20007ffe1ff */
[----:B------:R-:W-:Y:S01]  /*1a40*/  UMOV UR21, 0x40000040 ;  /* 0x4000004000157882 */ /* 0x000fe20000000000 */
[----:B------:R-:W-:Y:S01]  /*1a50*/  UMOV UR23, 0x40000040 ;  /* 0x4000004000177882 */ /* 0x000fe20000000000 */
[----:B------:R-:W-:Y:S01]  /*1a60*/  ULOP3.LUT UR4, UR4, 0x3fff, URZ, 0xc0, !UPT ;  /* 0x00003fff04047892 */ /* 0x000fe2000f8ec03f */
[----:B------:R-:W1:Y:S01]  /*1a70*/  S2UR UR5, SR_CgaCtaId ;  /* 0x00000000000579c3 */ /* 0x000e620000008800 */
[----:B------:R-:W-:Y:S01]  /*1a80*/  UMOV UR20, UR45 ;  /* 0x0000002d00147c82 */ /* 0x000fe20008000000 */
[----:B------:R-:W-:-:S02]  /*1a90*/  UIADD3 UR8, UR45, 0x2, URZ ;  /* 0x000000022d087890 */ /* 0x000fc4000fffe03f */
[----:B------:R-:W-:Y:S01]  /*1aa0*/  ULOP3.LUT UR4, UR4, 0x10000, URZ, 0xfc, !UPT ;  /* 0x0001000004047892 */ /* 0x000fe2000f8efc3f */
[----:B------:R-:W-:Y:S01]  /*1ab0*/  UMOV UR9, 0x40000040 ;  /* 0x4000004000097882 */ /* 0x000fe20000000000 */
[----:B------:R-:W-:Y:S02]  /*1ac0*/  UMOV UR11, 0x40000040 ;  /* 0x40000040000b7882 */ /* 0x000fe40000000000 */
[----:B------:R-:W-:Y:S02]  /*1ad0*/  UIADD3 UR10, UR4, 0x2, URZ ;  /* 0x00000002040a7890 */ /* 0x000fe4000fffe03f */
[----:B------:R-:W-:Y:S01]  /*1ae0*/  UIADD3 UR12, UR45, 0x4, URZ ;  /* 0x000000042d0c7890 */ /* 0x000fe2000fffe03f */
[----:B------:R-:W-:Y:S01]  /*1af0*/  UMOV UR22, UR4 ;  /* 0x0000000400167c82 */ /* 0x000fe20008000000 */
[----:B------:R-:W-:Y:S01]  /*1b00*/  UIADD3 UR14, UR4, 0x4, URZ ;  /* 0x00000004040e7890 */ /* 0x000fe2000fffe03f */
[----:B------:R-:W-:Y:S01]  /*1b10*/  HGMMA.64x96x16.F32 R24, gdesc[UR20], RZ, !UPT, gsb0 ;  /* 0x01600000141879f0 */ /* 0x000fe2000c0008ff */
        /* <DEDUP_REMOVED lines=17> */
[----:B-1----:R-:W-:Y:S05]  /*1c30*/  @P0 BRA `(.L_x_1956) ;  /* 0x0000000000040947 */ /* 0x002fea0003800000 */
[----:B------:R-:W-:Y:S01]  /*1c40*/  BPT.TRAP 0x1 ;  /* 0x000000040000795c */ /* 0x000fe20000300000 */
.L_x_1956:
[----:B------:R-:W-:Y:S01]  /*1c50*/  LOP3.LUT R4, R73, 0xffffff80, RZ, 0xc0, !PT ;  /* 0xffffff8049047812 */ /* 0x000fe200078ec0ff */
[----:B------:R-:W-:Y:S01]  /*1c60*/  ULDC UR7, c[0x0][0x9d8] ;  /* 0x0002760000077ab9 */ /* 0x000fe20000000800 */
[----:B------:R-:W-:Y:S01]  /*1c70*/  LEA.HI R72, R72, R19, RZ, 0x2 ;  /* 0x0000001348487211 */ /* 0x000fe200078f10ff */
[----:B------:R-:W-:Y:S01]  /*1c80*/  FMUL.FTZ R25, R25, UR7 ;  /* 0x0000000719197c20 */ /* 0x000fe20008410000 */
[----:B------:R-:W-:Y:S01]  /*1c90*/  FMUL.FTZ R10, R27, UR7 ;  /* 0x000000071b0a7c20 */ /* 0x000fe20008410000 */
[----:B------:R-:W-:Y:S01]  /*1ca0*/  IMAD.IADD R7, R19, 0x1, -R4 ;  /* 0x0000000113077824 */ /* 0x000fe200078e0a04 */
[----:B------:R-:W-:Y:S01]  /*1cb0*/  LOP3.LUT R72, R72, 0xfffffffc, RZ, 0xc0, !PT ;  /* 0xfffffffc48487812 */ /* 0x000fe200078ec0ff */
[----:B------:R1:W3:Y:S01]  /*1cc0*/  MUFU.TANH R76, R25 ;  /* 0x00000019004c7308 */ /* 0x0002e20000002400 */
[----:B0-----:R-:W-:Y:S01]  /*1cd0*/  FMUL.FTZ R5, R26, UR7 ;  /* 0x000000071a057c20 */ /* 0x001fe20008410000 */
[----:B------:R-:W-:Y:S01]  /*1ce0*/  FMUL.FTZ R29, R29, UR7 ;  /* 0x000000071d1d7c20 */ /* 0x000fe20008410000 */
[----:B------:R-:W-:Y:S01]  /*1cf0*/  SHF.R.S32.HI R4, RZ, 0x1f, R7 ;  /* 0x0000001fff047819 */ /* 0x000fe20000011407 */
[----:B------:R-:W-:Y:S01]  /*1d00*/  IMAD.IADD R72, R19, 0x1, -R72 ;  /* 0x0000000113487824 */ /* 0x000fe200078e0a48 */
[----:B------:R-:W-:Y:S01]  /*1d10*/  LEA.HI R26, R74, R74, RZ, 0x1 ;  /* 0x0000004a4a1a7211 */ /* 0x000fe200078f08ff */
[----:B------:R-:W-:Y:S01]  /*1d20*/  UISETP.NE.AND UP2, UPT, UR40, URZ, UPT ;  /* 0x0000003f2800728c */ /* 0x000fe2000bf45270 */
[CC--:B------:R-:W-:Y:S01]  /*1d30*/  LEA.HI R13, R4.reuse, R7.reuse, RZ, 0x5 ;  /* 0x00000007040d7211 */ /* 0x0c0fe200078f28ff */
[----:B------:R0:W4:Y:S01]  /*1d40*/  MUFU.TANH R78, R29 ;  /* 0x0000001d004e7308 */ /* 0x0001220000002400 */
[----:B-1----:R-:W-:Y:S01]  /*1d50*/  LEA.HI R25, R4, R7, RZ, 0x2 ;  /* 0x0000000704197211 */ /* 0x002fe200078f10ff */
[----:B------:R-:W-:Y:S01]  /*1d60*/  FMUL.FTZ R20, R58, UR7 ;  /* 0x000000073a147c20 */ /* 0x000fe20008410000 */
[----:B------:R-:W-:Y:S01]  /*1d70*/  SHF.R.S32.HI R19, RZ, 0x5, R13 ;  /* 0x00000005ff137819 */ /* 0x000fe2000001140d */
[----:B------:R-:W-:Y:S01]  /*1d80*/  FMUL.FTZ R24, R24, UR7 ;  /* 0x0000000718187c20 */ /* 0x000fe20008410000 */
[--C-:B------:R-:W-:Y:S01]  /*1d90*/  SHF.R.S32.HI R4, RZ, 0x2, R25.reuse ;  /* 0x00000002ff047819 */ /* 0x100fe20000011419 */
[----:B------:R-:W-:Y:S01]  /*1da0*/  UISETP.NE.AND UP1, UPT, UR43, URZ, UPT ;  /* 0x0000003f2b00728c */ /* 0x000fe2000bf25270 */
[----:B------:R-:W-:Y:S01]  /*1db0*/  SHF.R.S32.HI R27, RZ, 0x1f, R25 ;  /* 0x0000001fff1b7819 */ /* 0x000fe20000011419 */
[----:B------:R1:W1:Y:S01]  /*1dc0*/  MUFU.TANH R75, R24 ;  /* 0x00000018004b7308 */ /* 0x0002620000002400 */
[----:B0-----:R-:W-:Y:S01]  /*1dd0*/  LOP3.LUT R29, R26, 0x3fffffe, RZ, 0xc0, !PT ;  /* 0x03fffffe1a1d7812 */ /* 0x001fe200078ec0ff */
[----:B------:R-:W-:Y:S01]  /*1de0*/  @UP2 ULDC UR6, c[0x0][0x44c] ;  /* 0x0001130000062ab9 */ /* 0x000fe20000000800 */
[----:B------:R-:W-:Y:S01]  /*1df0*/  LEA.HI R27, R27, R4, RZ, 0x3 ;  /* 0x000000041b1b7211 */ /* 0x000fe200078f18ff */
[----:B------:R-:W-:Y:S01]  /*1e00*/  @UP2 ULDC UR10, c[0x0][0x450] ;  /* 0x00011400000a2ab9 */ /* 0x000fe20000000800 */
[----:B------:R-:W-:Y:S01]  /*1e10*/  LEA R26, R19, UR44, 0x4 ;  /* 0x0000002c131a7c11 */ /* 0x000fe2000f8e20ff */
[----:B------:R-:W-:Y:S01]  /*1e20*/  IMAD.IADD R29, R74, 0x1, -R29 ;  /* 0x000000014a1d7824 */ /* 0x000fe200078e0a1d */
[----:B------:R-:W-:Y:S01]  /*1e30*/  LOP3.LUT R27, R27, 0xfffffff8, RZ, 0xc0, !PT ;  /* 0xfffffff81b1b7812 */ /* 0x000fe200078ec0ff */
[----:B------:R-:W-:Y:S01]  /*1e40*/  FMUL.FTZ R28, R28, UR7 ;  /* 0x000000071c1c7c20 */ /* 0x000fe20008410000 */
[----:B------:R-:W-:Y:S01]  /*1e50*/  LEA.HI R19, R72, R72, RZ, 0x1 ;  /* 0x0000004848137211 */ /* 0x000fe200078f08ff */
[----:B------:R-:W-:Y:S01]  /*1e60*/  FMUL.FTZ R11, R30, UR7 ;  /* 0x000000071e0b7c20 */ /* 0x000fe20008410000 */
[----:B------:R-:W-:Y:S01]  /*1e70*/  IADD3 R26, R26, R4, -R27 ;  /* 0x000000041a1a7210 */ /* 0x000fe20007ffe81b */
[----:B------:R-:W-:Y:S01]  /*1e80*/  FMUL.FTZ R12, R31, UR7 ;  /* 0x000000071f0c7c20 */ /* 0x000fe20008410000 */
[----:B------:R-:W-:Y:S01]  /*1e90*/  LOP3.LUT R27, R19, 0x1ffffffe, RZ, 0xc0, !PT ;  /* 0x1ffffffe131b7812 */ /* 0x000fe200078ec0ff */
[----:B------:R-:W-:Y:S01]  /*1ea0*/  FMUL.FTZ R32, R32, UR7 ;  /* 0x0000000720207c20 */ /* 0x000fe20008410000 */
[----:B------:R-:W-:Y:S01]  /*1eb0*/  PLOP3.LUT P0, PT, PT, PT, UP2, 0x80, 0x0 ;  /* 0x000000000000781c */ /* 0x000fe20003f0f028 */
[----:B------:R-:W-:Y:S01]  /*1ec0*/  FMUL.FTZ R33, R33, UR7 ;  /* 0x0000000721217c20 */ /* 0x000fe20008410000 */
[----:B------:R-:W-:Y:S01]  /*1ed0*/  LEA R29, R29, R26, 0x6 ;  /* 0x0000001a1d1d7211 */ /* 0x000fe200078e30ff */
[----:B------:R-:W-:Y:S01]  /*1ee0*/  IMAD.IADD R4, R72, 0x1, -R27 ;  /* 0x0000000148047824 */ /* 0x000fe200078e0a1b */
[----:B------:R-:W-:Y:S01]  /*1ef0*/  PLOP3.LUT P1, PT, PT, PT, UP2, 0x80, 0x0 ;  /* 0x000000000000781c */ /* 0x000fe20003f2f028 */
[----:B------:R-:W-:Y:S01]  /*1f00*/  FMUL.FTZ R14, R34, UR7 ;  /* 0x00000007220e7c20 */ /* 0x000fe20008410000 */
[----:B------:R-:W-:Y:S01]  /*1f10*/  FMUL.FTZ R15, R35, UR7 ;  /* 0x00000007230f7c20 */ /* 0x000fe20008410000 */
[----:B------:R-:W-:-:S02]  /*1f20*/  IMAD R4, R4, 0x8, R29 ;  /* 0x0000000804047824 */ /* 0x000fc400078e021d */
[----:B------:R-:W-:Y:S01]  /*1f30*/  FMUL.FTZ R36, R36, UR7 ;  /* 0x0000000724247c20 */ /* 0x000fe20008410000 */
[----:B------:R-:W-:Y:S01]  /*1f40*/  FMUL.FTZ R37, R37, UR7 ;  /* 0x0000000725257c20 */ /* 0x000fe20008410000 */
[----:B------:R-:W-:Y:S01]  /*1f50*/  FMUL.FTZ R21, R38, UR7 ;  /* 0x0000000726157c20 */ /* 0x000fe20008410000 */
[----:B------:R-:W-:Y:S02]  /*1f60*/  IMAD.MOV.U32 R27, RZ, RZ, R4 ;  /* 0x000000ffff1b7224 */ /* 0x000fe400078e0004 */
[----:B------:R-:W-:Y:S01]  /*1f70*/  FMUL.FTZ R23, R39, UR7 ;  /* 0x0000000727177c20 */ /* 0x000fe20008410000 */
[----:B------:R-:W-:-:S04]  /*1f80*/  @P0 IMAD.HI.U32 R26, R4, UR6, RZ ;  /* 0x00000006041a0c27 */ /* 0x000fc8000f8e00ff */
[----:B------:R-:W-:Y:S01]  /*1f90*/  FMUL.FTZ R40, R40, UR7 ;  /* 0x0000000728287c20 */ /* 0x000fe20008410000 */
[----:B------:R-:W-:Y:S01]  /*1fa0*/  FMUL.FTZ R41, R41, UR7 ;  /* 0x0000000729297c20 */ /* 0x000fe20008410000 */
[----:B-1----:R-:W-:Y:S01]  /*1fb0*/  FMUL.FTZ R24, R42, UR7 ;  /* 0x000000072a187c20 */ /* 0x002fe20008410000 */
[----:B------:R-:W-:Y:S01]  /*1fc0*/  FMUL.FTZ R43, R43, UR7 ;  /* 0x000000072b2b7c20 */ /* 0x000fe20008410000 */
[----:B------:R-:W-:Y:S01]  /*1fd0*/  @P1 SHF.R.U32.HI R27, RZ, UR10, R26 ;  /* 0x0000000aff1b1c19 */ /* 0x000fe2000801161a */
[----:B------:R-:W-:Y:S01]  /*1fe0*/  FMUL.FTZ R44, R44, UR7 ;  /* 0x000000072c2c7c20 */ /* 0x000fe20008410000 */
[----:B------:R-:W-:Y:S01]  /*1ff0*/  LOP3.LUT R26, R25, 0x7ffffffc, RZ, 0xc0, !PT ;  /* 0x7ffffffc191a7812 */ /* 0x000fe200078ec0ff */
[----:B------:R-:W-:Y:S02]  /*2000*/  IMAD R25, R22, -0x60, R17 ;  /* 0xffffffa016197824 */ /* 0x000fe400078e0211 */
[----:B------:R-:W-:Y:S01]  /*2010*/  FMUL.FTZ R45, R45, UR7 ;  /* 0x000000072d2d7c20 */ /* 0x000fe20008410000 */
[----:B------:R-:W0:Y:S01]  /*2020*/  SHFL.IDX PT, R58, R27, RZ, 0x1c1f ;  /* 0x001c1fff1b3a7589 */ /* 0x000e2200000e0000 */
[----:B------:R-:W-:Y:S01]  /*2030*/  FMUL.FTZ R46, R46, UR7 ;  /* 0x000000072e2e7c20 */ /* 0x000fe20008410000 */
        /* <DEDUP_REMOVED lines=21> */
[----:B------:R-:W-:-:S02]  /*2190*/  IMAD.IADD R7, R7, 0x1, -R26 ;  /* 0x0000000107077824 */ /* 0x000fc400078e0a1a */
[----:B------:R-:W-:Y:S01]  /*21a0*/  FMUL.FTZ R47, R47, UR7 ;  /* 0x000000072f2f7c20 */ /* 0x000fe20008410000 */
[----:B------:R-:W-:Y:S02]  /*21b0*/  VIADD R26, R25, 0x61 ;  /* 0x00000061191a7836 */ /* 0x000fe40000000000 */
[----:B------:R-:W-:Y:S01]  /*21c0*/  FMUL.FTZ R55, R55, UR7 ;  /* 0x0000000737377c20 */ /* 0x000fe20008410000 */
[----:B------:R-:W-:Y:S01]  /*21d0*/  UIADD3 UR6, UR38, 0x22840, URZ ;  /* 0x0002284026067890 */ /* 0x000fe2000fffe03f */
[----:B------:R-:W-:Y:S01]  /*21e0*/  PLOP3.LUT P0, PT, PT, PT, UP1, 0x40, 0x0 ;  /* 0x000000000000781c */ /* 0x000fe20003f0e818 */
[----:B------:R1:W0:Y:S01]  /*21f0*/  MUFU.TANH R77, R28 ;  /* 0x0000001c004d7308 */ /* 0x0002220000002400 */
[----:B------:R-:W-:Y:S01]  /*2200*/  ULDC UR25, c[0x0][0x9dc] ;  /* 0x0002770000197ab9 */ /* 0x000fe20000000800 */
[----:B------:R-:W-:Y:S01]  /*2210*/  UPRMT UR6, UR5, 0x654, UR6 ;  /* 0x0000065405067896 */ /* 0x000fe20008000006 */
[----:B------:R-:W-:Y:S01]  /*2220*/  IMAD.MOV.U32 R29, RZ, RZ, -0x60 ;  /* 0xffffffa0ff1d7424 */ /* 0x000fe200078e00ff */
[----:B------:R-:W-:Y:S01]  /*2230*/  ULDC UR15, c[0x0][0x288] ;  /* 0x0000a200000f7ab9 */ /* 0x000fe20000000800 */
[----:B------:R-:W-:Y:S01]  /*2240*/  ULOP3.LUT UR25, URZ, UR25, URZ, 0x33, !UPT ;  /* 0x000000193f197292 */ /* 0x000fe2000f8e333f */
[----:B------:R-:W-:Y:S01]  /*2250*/  FMUL.FTZ R50, R50, UR7 ;  /* 0x0000000732327c20 */ /* 0x000fe20008410000 */
[----:B------:R-:W-:Y:S01]  /*2260*/  ULDC UR18, c[0x0][0x9e0] ;  /* 0x0002780000127ab9 */ /* 0x000fe20000000800 */
[----:B------:R-:W2:Y:S01]  /*2270*/  MUFU.TANH R5, R5 ;  /* 0x0000000500057308 */ /* 0x000ea20000002400 */
[----:B-1----:R-:W-:-:S02]  /*2280*/  IMAD R28, R7, -0x2, R26 ;  /* 0xfffffffe071c7824 */ /* 0x002fc400078e021a */
[----:B------:R-:W-:Y:S01]  /*2290*/  VIADD R26, R25, 0x60 ;  /* 0x00000060191a7836 */ /* 0x000fe20000000000 */
[----:B------:R-:W-:Y:S01]  /*22a0*/  SYNCS.ARRIVE.TRANS64.RED.A1T0 RZ, [UR6], RZ ;  /* 0x000000ffffff79a7 */ /* 0x000fe20008100406 */
[----:B------:R-:W-:Y:S02]  /*22b0*/  VIADD R28, R28, -UR15 ;  /* 0x8000000f1c1c7c36 */ /* 0x000fe40008000000 */
[----:B------:R-:W-:Y:S01]  /*22c0*/  IMAD R35, R7, -0x2, R26 ;  /* 0xfffffffe07237824 */ /* 0x000fe200078e021a */
[----:B------:R-:W1:Y:S01]  /*22d0*/  MUFU.TANH R10, R10 ;  /* 0x0000000a000a7308 */ /* 0x000e620000002400 */
[----:B------:R-:W-:Y:S02]  /*22e0*/  VIADD R38, R28, UR18 ;  /* 0x000000121c267c36 */ /* 0x000fe40008000000 */
[----:B------:R-:W-:Y:S02]  /*22f0*/  IMAD R42, R22, R29, 0x60 ;  /* 0x00000060162a7424 */ /* 0x000fe400078e021d */
[----:B------:R-:W-:Y:S01]  /*2300*/  VIADD R39, R28, UR25 ;  /* 0x000000191c277c36 */ /* 0x000fe20008000000 */
[----:B0-----:R-:W-:-:S02]  /*2310*/  VIADDMNMX R25, R58, R38, R35, PT ;  /* 0x000000263a197246 */ /* 0x001fc40003800123 */
[----:B------:R-:W0:Y:S01]  /*2320*/  MUFU.TANH R11, R11 ;  /* 0x0000000b000b7308 */ /* 0x000e220000002400 */
[----:B------:R-:W-:-:S07]  /*2330*/  IMAD.IADD R26, R39, 0x1, R58 ;  /* 0x00000001271a7824 */ /* 0x000fce00078e023a */
        /* <DEDUP_REMOVED lines=40> */
[----:B------:R5:W0:Y:S02]  /*25c0*/  MUFU.TANH R31, R50 ;  /* 0x00000032001f7308 */ /* 0x000a240000002400 */
[----:B-----5:R-:W-:Y:S01]  /*25d0*/  IMAD R50, R7, -0x2, R42 ;  /* 0xfffffffe07327824 */ /* 0x020fe200078e022a */
[----:B-1234-:R-:W-:Y:S06]  /*25e0*/  @P0 BRA `(.L_x_1957) ;  /* 0x00000000005c0947 */ /* 0x01efec0003800000 */
[----:B------:R-:W-:Y:S01]  /*25f0*/  IADD3 R29, R17, -UR15, R58 ;  /* 0x8000000f111d7c10 */ /* 0x000fe2000fffe03a */
[----:B------:R-:W-:Y:S03]  /*2600*/  BSSY B0, `(.L_x_1958) ;  /* 0x0000012000007945 */ /* 0x000fe60003800000 */
[----:B------:R-:W-:-:S13]  /*2610*/  ISETP.GT.AND P0, PT, R29, -0x1, PT ;  /* 0xffffffff1d00780c */ /* 0x000fda0003f04270 */
[----:B------:R-:W-:Y:S05]  /*2620*/  @P0 BRA `(.L_x_1959) ;  /* 0x0000000000240947 */ /* 0x000fea0003800000 */
[----:B------:R-:W-:Y:S01]  /*2630*/  ULDC UR6, c[0x0][0x9e4] ;  /* 0x0002790000067ab9 */ /* 0x000fe20000000800 */
[----:B------:R-:W-:Y:S01]  /*2640*/  LOP3.LUT R29, RZ, R29, RZ, 0x33, !PT ;  /* 0x0000001dff1d7212 */ /* 0x000fe200078e33ff */
[----:B------:R-:W-:-:S05]  /*2650*/  IMAD.U32 R58, RZ, RZ, UR6 ;  /* 0x00000006ff3a7e24 */ /* 0x000fca000f8e00ff */
[----:B------:R-:W-:-:S13]  /*2660*/  ISETP.NE.AND P0, PT, R58, 0x1, PT ;  /* 0x000000013a00780c */ /* 0x000fda0003f05270 */
[----:B------:R-:W1:Y:S02]  /*2670*/  @P0 LDC.64 R62, c[0x0][0x9e8] ;  /* 0x00027a00ff3e0b82 */ /* 0x000e640000000a00 */
[----:B-1----:R-:W-:-:S05]  /*2680*/  @P0 IMAD.HI.U32 R28, R29, R62, RZ ;  /* 0x0000003e1d1c0227 */ /* 0x002fca00078e00ff */
[----:B------:R-:W-:-:S04]  /*2690*/  @P0 SHF.R.U32.HI R29, RZ, R63, R28 ;  /* 0x0000003fff1d0219 */ /* 0x000fc8000001161c */
[----:B------:R-:W-:Y:S01]  /*26a0*/  LOP3.LUT R29, RZ, R29, RZ, 0x33, !PT ;  /* 0x0000001dff1d7212 */ /* 0x000fe200078e33ff */
[----:B------:R-:W-:Y:S06]  /*26b0*/  BRA `(.L_x_1960) ;  /* 0x0000000000187947 */ /* 0x000fec0003800000 */
.L_x_1959:
[----:B------:R-:W-:Y:S02]  /*26c0*/  ULDC UR6, c[0x0][0x9e4] ;  /* 0x0002790000067ab9 */ /* 0x000fe40000000800 */
[----:B------:R-:W-:-:S04]  /*26d0*/  MOV R58, UR6 ;  /* 0x00000006003a7c02 */ /* 0x000fc80008000f00 */
[----:B------:R-:W-:-:S13]  /*26e0*/  ISETP.NE.AND P0, PT, R58, 0x1, PT ;  /* 0x000000013a00780c */ /* 0x000fda0003f05270 */
[----:B------:R-:W1:Y:S02]  /*26f0*/  @P0 LDC.64 R62, c[0x0][0x9e8] ;  /* 0x00027a00ff3e0b82 */ /* 0x000e640000000a00 */
[----:B-1----:R-:W-:-:S05]  /*2700*/  @P0 IMAD.HI.U32 R28, R29, R62, RZ ;  /* 0x0000003e1d1c0227 */ /* 0x002fca00078e00ff */
[----:B------:R-:W-:-:S07]  /*2710*/  @P0 SHF.R.U32.HI R29, RZ, R63, R28 ;  /* 0x0000003fff1d0219 */ /* 0x000fce000001161c */
.L_x_1960:
[----:B------:R-:W-:Y:S05]  /*2720*/  BSYNC B0 ;  /* 0x0000000000007941 */ /* 0x000fea0003800000 */
.L_x_1958:
[----:B------:R-:W-:-:S05]  /*2730*/  IMAD R29, R29, R58, R50 ;  /* 0x0000003a1d1d7224 */ /* 0x000fca00078e0232 */
[----:B------:R-:W-:Y:S02]  /*2740*/  VIADDMNMX R25, R29, R58, R25, PT ;  /* 0x0000003a1d197246 */ /* 0x000fe40003800119 */
[----:B------:R-:W-:-:S07]  /*2750*/  VIMNMX R26, R26, R29, !PT ;  /* 0x0000001d1a1a7248 */ /* 0x000fce0007fe0100 */
.L_x_1957:
[C---:B------:R-:W-:Y:S01]  /*2760*/  ISETP.GE.AND P1, PT, R42.reuse, 0x1, PT ;  /* 0x000000012a00780c */ /* 0x040fe20003f26270 */
[----:B------:R-:W1:Y:S01]  /*2770*/  SHFL.IDX PT, R28, R27, 0x1, 0x1c1f ;  /* 0x003c1f001b1c7f89 */ /* 0x000e6200000e0000 */
[----:B------:R-:W-:Y:S01]  /*2780*/  ISETP.GE.AND P0, PT, R42, 0x2, PT ;  /* 0x000000022a00780c */ /* 0x000fe20003f06270 */
[----:B------:R-:W-:Y:S01]  /*2790*/  UISETP.NE.AND UP1, UPT, UR43, URZ, UPT ;  /* 0x0000003f2b00728c */ /* 0x000fe2000bf25270 */
[----:B------:R-:W-:Y:S02]  /*27a0*/  P2R R58, PR, RZ, 0x2 ;  /* 0x00000002ff3a7803 */ /* 0x000fe40000000000 */
[----:B------:R-:W-:Y:S02]  /*27b0*/  ISETP.GT.AND P3, PT, R26, RZ, !P1 ;  /* 0x000000ff1a00720c */ /* 0x000fe40004f64270 */
[----:B------:R-:W-:Y:S02]  /*27c0*/  ISETP.GE.AND P1, PT, R42, 0x9, PT ;  /* 0x000000092a00780c */ /* 0x000fe40003f26270 */
[----:B------:R-:W-:-:S02]  /*27d0*/  ISETP.GT.AND P2, PT, R26, 0x1, !P0 ;  /* 0x000000011a00780c */ /* 0x000fc40004744270 */
[----:B------:R-:W-:Y:S02]  /*27e0*/  P2R R62, PR, RZ, 0x2 ;  /* 0x00000002ff3e7803 */ /* 0x000fe40000000000 */
[----:B------:R-:W-:Y:S02]  /*27f0*/  ISETP.GT.AND P1, PT, R26, 0x8, !P1 ;  /* 0x000000081a00780c */ /* 0x000fe40004f24270 */
[----:B------:R-:W-:Y:S02]  /*2800*/  ISETP.GE.AND P4, PT, R42, 0x11, PT ;  /* 0x000000112a00780c */ /* 0x000fe40003f86270 */
[C---:B------:R-:W-:Y:S02]  /*2810*/  ISETP.LT.OR P1, PT, R25.reuse, 0x9, P1 ;  /* 0x000000091900780c */ /* 0x040fe40000f21670 */
[----:B------:R-:W-:Y:S02]  /*2820*/  ISETP.LT.OR P3, PT, R25, 0x1, P3 ;  /* 0x000000011900780c */ /* 0x000fe40001f61670 */
[----:B------:R-:W-:-:S02]  /*2830*/  FSEL R77, R77, -INF , !P1 ;  /* 0xff8000004d4d7808 */ /* 0x000fc40004800000 */
[----:B------:R-:W-:Y:S02]  /*2840*/  ISETP.LT.OR P2, PT, R25, 0x2, P2 ;  /* 0x000000021900780c */ /* 0x000fe40001741670 */
[----:B------:R-:W-:Y:S02]  /*2850*/  ISETP.GT.AND P1, PT, R26, 0x10, !P4 ;  /* 0x000000101a00780c */ /* 0x000fe40006724270 */
[----:B------:R-:W-:Y:S02]  /*2860*/  ISETP.GE.AND P5, PT, R42, 0xa, PT ;  /* 0x0000000a2a00780c */ /* 0x000fe40003fa6270 */
[----:B------:R-:W-:Y:S02]  /*2870*/  FSEL R75, R75, -INF , !P3 ;  /* 0xff8000004b4b7808 */ /* 0x000fe40005800000 */
[----:B------:R-:W-:Y:S02]  /*2880*/  FSEL R47, R76, -INF , !P2 ;  /* 0xff8000004c2f7808 */ /* 0x000fe40005000000 */
[----:B------:R-:W-:-:S02]  /*2890*/  ISETP.LT.OR P1, PT, R25, 0x11, P1 ;  /* 0x000000111900780c */ /* 0x000fc40000f21670 */
[----:B------:R-:W-:Y:S02]  /*28a0*/  ISETP.GT.AND P2, PT, R26, 0x9, !P5 ;  /* 0x000000091a00780c */ /* 0x000fe40006f44270 */
[----:B------:R-:W-:Y:S02]  /*28b0*/  ISETP.GE.AND P3, PT, R42, 0x12, PT ;  /* 0x000000122a00780c */ /* 0x000fe40003f66270 */
[----:B0-----:R-:W-:Y:S02]  /*28c0*/  FSEL R59, R32, -INF , !P1 ;  /* 0xff800000203b7808 */ /* 0x001fe40004800000 */
[----:B------:R-:W-:Y:S02]  /*28d0*/  ISETP.LT.OR P2, PT, R25, 0xa, P2 ;  /* 0x0000000a1900780c */ /* 0x000fe40001741670 */
[----:B------:R-:W-:Y:S02]  /*28e0*/  ISETP.GT.AND P1, PT, R26, 0x11, !P3 ;  /* 0x000000111a00780c */ /* 0x000fe40005f24270 */
[----:B------:R-:W-:-:S02]  /*28f0*/  FSEL R55, R78, -INF , !P2 ;  /* 0xff8000004e377808 */ /* 0x000fc40005000000 */
[----:B------:R-:W-:Y:S02]  /*2900*/  ISETP.LT.OR P1, PT, R25, 0x12, P1 ;  /* 0x000000121900780c */ /* 0x000fe40000f21670 */
[----:B------:R-:W-:Y:S02]  /*2910*/  ISETP.GE.AND P2, PT, R42, 0x19, PT ;  /* 0x000000192a00780c */ /* 0x000fe40003f46270 */
[----:B------:R-:W-:Y:S02]  /*2920*/  FSEL R63, R33, -INF , !P1 ;  /* 0xff800000213f7808 */ /* 0x000fe40004800000 */
[----:B------:R-:W-:Y:S02]  /*2930*/  ISETP.GT.AND P1, PT, R26, 0x18, !P2 ;  /* 0x000000181a00780c */ /* 0x000fe40005724270 */
[----:B------:R-:W-:Y:S02]  /*2940*/  P2R R33, PR, RZ, 0x4 ;  /* 0x00000004ff217803 */ /* 0x000fe40000000000 */
[----:B------:R-:W-:-:S02]  /*2950*/  ISETP.LT.OR P1, PT, R25, 0x19, P1 ;  /* 0x000000191900780c */ /* 0x000fc40000f21670 */
[----:B------:R-:W-:Y:S02]  /*2960*/  ISETP.GE.AND P2, PT, R42, 0x1a, PT ;  /* 0x0000001a2a00780c */ /* 0x000fe40003f46270 */
[----:B------:R-:W-:Y:S02]  /*2970*/  FSEL R67, R36, -INF , !P1 ;  /* 0xff80000024437808 */ /* 0x000fe40004800000 */
[----:B------:R-:W-:Y:S02]  /*2980*/  ISETP.GT.AND P1, PT, R26, 0x19, !P2 ;  /* 0x000000191a00780c */ /* 0x000fe40005724270 */
[----:B------:R-:W-:Y:S02]  /*2990*/  P2R R36, PR, RZ, 0x4 ;  /* 0x00000004ff247803 */ /* 0x000fe40000000000 */
[----:B------:R-:W-:Y:S02]  /*29a0*/  ISETP.LT.OR P1, PT, R25, 0x1a, P1 ;  /* 0x0000001a1900780c */ /* 0x000fe40000f21670 */
[----:B------:R-:W-:-:S02]  /*29b0*/  ISETP.GE.AND P2, PT, R42, 0x21, PT ;  /* 0x000000212a00780c */ /* 0x000fc40003f46270 */
[----:B------:R-:W-:Y:S02]  /*29c0*/  FSEL R73, R37, -INF , !P1 ;  /* 0xff80000025497808 */ /* 0x000fe40004800000 */
[----:B------:R-:W-:Y:S02]  /*29d0*/  ISETP.GT.AND P1, PT, R26, 0x20, !P2 ;  /* 0x000000201a00780c */ /* 0x000fe40005724270 */
[----:B------:R-:W-:Y:S02]  /*29e0*/  P2R R37, PR, RZ, 0x4 ;  /* 0x00000004ff257803 */ /* 0x000fe40000000000 */
[----:B------:R-:W-:Y:S02]  /*29f0*/  ISETP.LT.OR P1, PT, R25, 0x21, P1 ;  /* 0x000000211900780c */ /* 0x000fe40000f21670 */
[----:B------:R-:W-:Y:S02]  /*2a00*/  ISETP.GE.AND P2, PT, R42, 0x22, PT ;  /* 0x000000222a00780c */ /* 0x000fe40003f46270 */
[----:B------:R-:W-:-:S02]  /*2a10*/  FSEL R79, R40, -INF , !P1 ;  /* 0xff800000284f7808 */ /* 0x000fc40004800000 */
[----:B------:R-:W-:Y:S02]  /*2a20*/  ISETP.GT.AND P1, PT, R26, 0x21, !P2 ;  /* 0x000000211a00780c */ /* 0x000fe40005724270 */
[----:B------:R-:W-:Y:S02]  /*2a30*/  P2R R40, PR, RZ, 0x4 ;  /* 0x00000004ff287803 */ /* 0x000fe40000000000 */
[----:B------:R-:W-:Y:S02]  /*2a40*/  ISETP.LT.OR P1, PT, R25, 0x22, P1 ;  /* 0x000000221900780c */ /* 0x000fe40000f21670 */
[----:B------:R-:W-:Y:S02]  /*2a50*/  ISETP.GE.AND P2, PT, R42, 0x29, PT ;  /* 0x000000292a00780c */ /* 0x000fe40003f46270 */
[----:B------:R-:W-:Y:S02]  /*2a60*/  FSEL R81, R41, -INF , !P1 ;  /* 0xff80000029517808 */ /* 0x000fe40004800000 */
[----:B------:R-:W-:-:S02]  /*2a70*/  ISETP.GT.AND P1, PT, R26, 0x28, !P2 ;  /* 0x000000281a00780c */ /* 0x000fc40005724270 */
[----:B------:R-:W-:Y:S02]  /*2a80*/  P2R R41, PR, RZ, 0x4 ;  /* 0x00000004ff297803 */ /* 0x000fe40000000000 */
[----:B------:R-:W-:Y:S02]  /*2a90*/  ISETP.LT.OR P1, PT, R25, 0x29, P1 ;  /* 0x000000291900780c */ /* 0x000fe40000f21670 */
[----:B------:R-:W-:Y:S02]  /*2aa0*/  ISETP.GE.AND P2, PT, R42, 0x2a, PT ;  /* 0x0000002a2a00780c */ /* 0x000fe40003f46270 */
[----:B------:R-:W-:Y:S02]  /*2ab0*/  FSEL R83, R44, -INF , !P1 ;  /* 0xff8000002c537808 */ /* 0x000fe40004800000 */
[----:B------:R-:W-:Y:S02]  /*2ac0*/  ISETP.GT.AND P1, PT, R26, 0x29, !P2 ;  /* 0x000000291a00780c */ /* 0x000fe40005724270 */
[----:B------:R-:W-:-:S02]  /*2ad0*/  P2R R44, PR, RZ, 0x4 ;  /* 0x00000004ff2c7803 */ /* 0x000fc40000000000 */
        /* <DEDUP_REMOVED lines=31> */
[----:B------:R-:W-:Y:S02]  /*2cd0*/  P2R R74, PR, RZ, 0x8 ;  /* 0x00000008ff4a7803 */ /* 0x000fe40000000000 */
[----:B------:R-:W-:Y:S02]  /*2ce0*/  FSEL R57, R57, -INF , !P1 ;  /* 0xff80000039397808 */ /* 0x000fe40004800000 */
[----:B------:R-:W-:Y:S02]  /*2cf0*/  ISETP.GE.AND P1, PT, R42, 0x49, PT ;  /* 0x000000492a00780c */ /* 0x000fe40003f26270 */
[----:B------:R-:W-:Y:S02]  /*2d00*/  P2R R72, PR, RZ, 0x10 ;  /* 0x00000010ff487803 */ /* 0x000fe40000000000 */
[----:B------:R-:W-:-:S02]  /*2d10*/  ISETP.GT.AND P2, PT, R26, 0x48, !P1 ;  /* 0x000000481a00780c */ /* 0x000fc40004f44270 */
[----:B------:R-:W-:Y:S02]  /*2d20*/  P2R R66, PR, RZ, 0x20 ;  /* 0x00000020ff427803 */ /* 0x000fe40000000000 */
[----:B------:R-:W-:-:S04]  /*2d30*/  ISETP.LT.OR P2, PT, R25, 0x49, P2 ;  /* 0x000000491900780c */ /* 0x000fc80001741670 */
[----:B------:R-:W-:Y:S02]  /*2d40*/  FSEL R95, R60, -INF , !P2 ;  /* 0xff8000003c5f7808 */ /* 0x000fe40005000000 */
[----:B------:R-:W-:-:S04]  /*2d50*/  ISETP.GE.AND P2, PT, R42, 0x4a, PT ;  /* 0x0000004a2a00780c */ /* 0x000fc80003f46270 */
[----:B------:R-:W-:-:S04]  /*2d60*/  ISETP.GT.AND P3, PT, R26, 0x49, !P2 ;  /* 0x000000491a00780c */ /* 0x000fc80005764270 */
        /* <DEDUP_REMOVED lines=15> */
[----:B------:R-:W-:Y:S02]  /*2e60*/  P2R R42, PR, RZ, 0x40 ;  /* 0x00000040ff2a7803 */ /* 0x000fe40000000000 */
[----:B------:R-:W-:Y:S01]  /*2e70*/  ISETP.GT.AND P6, PT, R26, 0x59, !P6 ;  /* 0x000000591a00780c */ /* 0x000fe200077c4270 */
[----:B-1----:R-:W-:-:S03]  /*2e80*/  IMAD.IADD R26, R39, 0x1, R28 ;  /* 0x00000001271a7824 */ /* 0x002fc600078e021c */
[----:B------:R-:W-:Y:S02]  /*2e90*/  ISETP.LT.OR P6, PT, R25, 0x5a, P6 ;  /* 0x0000005a1900780c */ /* 0x000fe400037c1670 */
[----:B------:R-:W-:Y:S02]  /*2ea0*/  VIADDMNMX R25, R28, R38, R35, PT ;  /* 0x000000261c197246 */ /* 0x000fe40003800123 */
[----:B------:R-:W-:Y:S02]  /*2eb0*/  FSEL R69, R69, -INF , !P6 ;  /* 0xff80000045457808 */ /* 0x000fe40007000000 */
[----:B------:R-:W-:-:S13]  /*2ec0*/  PLOP3.LUT P6, PT, PT, PT, UP1, 0x40, 0x0 ;  /* 0x000000000000781c */ /* 0x000fda0003fce818 */
[----:B------:R-:W-:Y:S05]  /*2ed0*/  @P6 BRA `(.L_x_1961) ;  /* 0x00000000005c6947 */ /* 0x000fea0003800000 */
        /* <DEDUP_REMOVED lines=8> */
[----:B------:R-:W0:Y:S02]  /*2f60*/  @P6 LDC.64 R28, c[0x0][0x9e8] ;  /* 0x00027a00ff1c6b82 */ /* 0x000e240000000a00 */
[----:B0-----:R-:W-:-:S05]  /*2f70*/  @P6 IMAD.HI.U32 R28, R27, R28, RZ ;  /* 0x0000001c1b1c6227 */ /* 0x001fca00078e00ff */
[----:B------:R-:W-:-:S04]  /*2f80*/  @P6 SHF.R.U32.HI R27, RZ, R29, R28 ;  /* 0x0000001dff1b6219 */ /* 0x000fc8000001161c */
[----:B------:R-:W-:Y:S01]  /*2f90*/  LOP3.LUT R27, RZ, R27, RZ, 0x33, !PT ;  /* 0x0000001bff1b7212 */ /* 0x000fe200078e33ff */
[----:B------:R-:W-:Y:S06]  /*2fa0*/  BRA `(.L_x_1964) ;  /* 0x0000000000187947 */ /* 0x000fec0003800000 */
.L_x_1963:
[----:B------:R-:W-:Y:S02]  /*2fb0*/  ULDC UR6, c[0x0][0x9e4] ;  /* 0x0002790000067ab9 */ /* 0x000fe40000000800 */
[----:B------:R-:W-:-:S05]  /*2fc0*/  IMAD.U32 R32, RZ, RZ, UR6 ;  /* 0x00000006ff207e24 */ /* 0x000fca000f8e00ff */
[----:B------:R-:W-:-:S13]  /*2fd0*/  ISETP.NE.AND P6, PT, R32, 0x1, PT ;  /* 0x000000012000780c */ /* 0x000fda0003fc5270 */
[----:B------:R-:W0:Y:S02]  /*2fe0*/  @P6 LDC.64 R28, c[0x0][0x9e8] ;  /* 0x00027a00ff1c6b82 */ /* 0x000e240000000a00 */
[----:B0-----:R-:W-:-:S05]  /*2ff0*/  @P6 IMAD.HI.U32 R28, R27, R28, RZ ;  /* 0x0000001c1b1c6227 */ /* 0x001fca00078e00ff */
[----:B------:R-:W-:-:S07]  /*3000*/  @P6 SHF.R.U32.HI R27, RZ, R29, R28 ;  /* 0x0000001dff1b6219 */ /* 0x000fce000001161c */
.L_x_1964:
[----:B------:R-:W-:Y:S05]  /*3010*/  BSYNC B0 ;  /* 0x0000000000007941 */ /* 0x000fea0003800000 */
.L_x_1962:
[----:B------:R-:W-:-:S05]  /*3020*/  IMAD R27, R27, R32, R50 ;  /* 0x000000201b1b7224 */ /* 0x000fca00078e0232 */
[----:B------:R-:W-:Y:S02]  /*3030*/  VIADDMNMX R25, R27, R32, R25, PT ;  /* 0x000000201b197246 */ /* 0x000fe40003800119 */
[----:B------:R-:W-:-:S07]  /*3040*/  VIMNMX R26, R26, R27, !PT ;  /* 0x0000001b1a1a7248 */ /* 0x000fce0007fe0100 */
.L_x_1961:
[----:B------:R-:W-:Y:S01]  /*3050*/  ISETP.GT.AND P0, PT, R26, 0x1, !P0 ;  /* 0x000000011a00780c */ /* 0x000fe20004704270 */
[----:B------:R-:W-:Y:S01]  /*3060*/  ULDC UR14, c[0x0][0x988] ;  /* 0x00026200000e7ab9 */ /* 0x000fe20000000800 */
[----:B------:R-:W-:Y:S02]  /*3070*/  ISETP.NE.AND P6, PT, R74, RZ, PT ;  /* 0x000000ff4a00720c */ /* 0x000fe40003fc5270 */
[----:B------:R-:W-:Y:S02]  /*3080*/  ISETP.LT.OR P0, PT, R25, 0x2, P0 ;  /* 0x000000021900780c */ /* 0x000fe40000701670 */
[----:B------:R-:W-:Y:S02]  /*3090*/  ISETP.GT.AND P1, PT, R26, 0x48, !P1 ;  /* 0x000000481a00780c */ /* 0x000fe40004f24270 */
[----:B------:R-:W-:Y:S02]  /*30a0*/  FSEL R28, R10, -INF , !P0 ;  /* 0xff8000000a1c7808 */ /* 0x000fe40004000000 */
[----:B------:R-:W-:-:S02]  /*30b0*/  ISETP.NE.AND P0, PT, R62, RZ, PT ;  /* 0x000000ff3e00720c */ /* 0x000fc40003f05270 */
[----:B------:R-:W-:Y:S02]  /*30c0*/  FMNMX.FTZ R10, R75, R47, !PT ;  /* 0x0000002f4b0a7209 */ /* 0x000fe40007810000 */
[----:B------:R-:W-:Y:S02]  /*30d0*/  ISETP.GT.AND P0, PT, R26, 0x8, !P0 ;  /* 0x000000081a00780c */ /* 0x000fe40004704270 */
[----:B------:R-:W-:Y:S02]  /*30e0*/  FMNMX.FTZ R10, R77, R10, !PT ;  /* 0x0000000a4d0a7209 */ /* 0x000fe40007810000 */
[----:B------:R-:W-:Y:S02]  /*30f0*/  ISETP.LT.OR P0, PT, R25, 0x9, P0 ;  /* 0x000000091900780c */ /* 0x000fe40000701670 */
[----:B------:R-:W-:Y:S02]  /*3100*/  FMNMX.FTZ R10, R55, R10, !PT ;  /* 0x0000000a370a7209 */ /* 0x000fe40007810000 */
[----:B------:R-:W-:-:S02]  /*3110*/  FSEL R11, R11, -INF , !P0 ;  /* 0xff8000000b0b7808 */ /* 0x000fc40004000000 */
[----:B------:R-:W-:Y:S02]  /*3120*/  ISETP.NE.AND P0, PT, R66, RZ, PT ;  /* 0x000000ff4200720c */ /* 0x000fe40003f05270 */
[----:B------:R-:W-:Y:S02]  /*3130*/  FMNMX.FTZ R10, R59, R10, !PT ;  /* 0x0000000a3b0a7209 */ /* 0x000fe40007810000 */
[----:B------:R-:W-:Y:S02]  /*3140*/  ISETP.GT.AND P0, PT, R26, 0x9, !P0 ;  /* 0x000000091a00780c */ /* 0x000fe40004704270 */
[----:B------:R-:W-:Y:S02]  /*3150*/  FMNMX.FTZ R10, R63, R10, !PT ;  /* 0x0000000a3f0a7209 */ /* 0x000fe40007810000 */
[----:B------:R-:W-:Y:S02]  /*3160*/  ISETP.LT.OR P0, PT, R25, 0xa, P0 ;  /* 0x0000000a1900780c */ /* 0x000fe40000701670 */
[----:B------:R-:W-:-:S02]  /*3170*/  FMNMX.FTZ R10, R67, R10, !PT ;  /* 0x0000000a430a7209 */ /* 0x000fc40007810000 */
[----:B------:R-:W-:Y:S02]  /*3180*/  FSEL R12, R12, -INF , !P0 ;  /* 0xff8000000c0c7808 */ /* 0x000fe40004000000 */
[----:B------:R-:W-:Y:S02]  /*3190*/  ISETP.NE.AND P0, PT, R72, RZ, PT ;  /* 0x000000ff4800720c */ /* 0x000fe40003f05270 */
[----:B------:R-:W-:Y:S02]  /*31a0*/  FMNMX.FTZ R10, R73, R10, !PT ;  /* 0x0000000a490a7209 */ /* 0x000fe40007810000 */
[----:B------:R-:W-:Y:S02]  /*31b0*/  ISETP.GT.AND P0, PT, R26, 0x10, !P0 ;  /* 0x000000101a00780c */ /* 0x000fe40004704270 */
[----:B------:R-:W-:Y:S02]  /*31c0*/  FMNMX.FTZ R10, R79, R10, !PT ;  /* 0x0000000a4f0a7209 */ /* 0x000fe40007810000 */
[----:B------:R-:W-:-:S02]  /*31d0*/  ISETP.LT.OR P0, PT, R25, 0x11, P0 ;  /* 0x000000111900780c */ /* 0x000fc40000701670 */
[----:B------:R-:W-:Y:S02]  /*31e0*/  FMNMX.FTZ R10, R81, R10, !PT ;  /* 0x0000000a510a7209 */ /* 0x000fe40007810000 */
[----:B------:R-:W-:Y:S02]  /*31f0*/  FSEL R14, R14, -INF , !P0 ;  /* 0xff8000000e0e7808 */ /* 0x000fe40004000000 */
        /* <DEDUP_REMOVED lines=12> */
[----:B------:R-:W-:Y:S02]  /*32c0*/  ISETP.NE.AND P0, PT, R36, RZ, PT ;  /* 0x000000ff2400720c */ /* 0x000fe40003f05270 */
[----:B------:R-:W-:Y:S02]  /*32d0*/  FMNMX.FTZ R10, R53, R10, !PT ;  /* 0x0000000a350a7209 */ /* 0x000fe40007810000 */
[----:B------:R-:W-:Y:S02]  /*32e0*/  ISETP.GT.AND P0, PT, R26, 0x19, !P0 ;  /* 0x000000191a00780c */ /* 0x000fe40004704270 */
[----:B------:R-:W-:-:S02]  /*32f0*/  FMNMX.FTZ R10, R93, R10, !PT ;  /* 0x0000000a5d0a7209 */ /* 0x000fc40007810000 */
[----:B------:R-:W-:Y:S02]  /*3300*/  ISETP.LT.OR P0, PT, R25, 0x1a, P0 ;  /* 0x0000001a1900780c */ /* 0x000fe40000701670 */
[----:B------:R-:W-:Y:S02]  /*3310*/  FMNMX.FTZ R10, R57, R10, !PT ;  /* 0x0000000a390a7209 */ /* 0x000fe40007810000 */
[----:B------:R-:W-:Y:S02]  /*3320*/  FSEL R23, R23, -INF , !P0 ;  /* 0xff80000017177808 */ /* 0x000fe40004000000 */
[----:B------:R-:W-:Y:S02]  /*3330*/  ISETP.NE.AND P0, PT, R37, RZ, PT ;  /* 0x000000ff2500720c */ /* 0x000fe40003f05270 */
[----:B------:R-:W-:Y:S02]  /*3340*/  FMNMX.FTZ R10, R95, R10, !PT ;  /* 0x0000000a5f0a7209 */ /* 0x000fe40007810000 */
[----:B------:R-:W-:-:S02]  /*3350*/  ISETP.GT.AND P0, PT, R26, 0x20, !P0 ;  /* 0x000000201a00780c */ /* 0x000fc40004704270 */
[----:B------:R-:W-:Y:S02]  /*3360*/  FMNMX.FTZ R10, R61, R10, !PT ;  /* 0x0000000a3d0a7209 */ /* 0x000fe40007810000 */
[----:B------:R-:W-:Y:S02]  /*3370*/  ISETP.LT.OR P0, PT, R25, 0x21, P0 ;  /* 0x000000211900780c */ /* 0x000fe40000701670 */
[----:B------:R-:W-:Y:S02]  /*3380*/  FMNMX.FTZ R10, R97, R10, !PT ;  /* 0x0000000a610a7209 */ /* 0x000fe40007810000 */
[----:B------:R-:W-:Y:S02]  /*3390*/  FSEL R24, R24, -INF , !P0 ;  /* 0xff80000018187808 */ /* 0x000fe40004000000 */
[----:B------:R-:W-:Y:S02]  /*33a0*/  ISETP.NE.AND P0, PT, R40, RZ, PT ;  /* 0x000000ff2800720c */ /* 0x000fe40003f05270 */
[----:B------:R-:W-:-:S02]  /*33b0*/  FMNMX.FTZ R10, R65, R10, !PT ;  /* 0x0000000a410a7209 */ /* 0x000fc40007810000 */
[----:B------:R-:W-:Y:S02]  /*33c0*/  ISETP.GT.AND P0, PT, R26, 0x21, !P0 ;  /* 0x000000211a00780c */ /* 0x000fe40004704270 */
[----:B------:R-:W-:Y:S02]  /*33d0*/  FMNMX.FTZ R10, R99, R10, !PT ;  /* 0x0000000a630a7209 */ /* 0x000fe40007810000 */
[----:B------:R-:W-:Y:S02]  /*33e0*/  ISETP.LT.OR P0, PT, R25, 0x22, P0 ;  /* 0x000000221900780c */ /* 0x000fe40000701670 */
[----:B------:R-:W-:Y:S02]  /*33f0*/  FMNMX.FTZ R35, R69, R10, !PT ;  /* 0x0000000a45237209 */ /* 0x000fe40007810000 */
[----:B------:R-:W-:Y:S02]  /*3400*/  FSEL R27, R43, -INF , !P0 ;  /* 0xff8000002b1b7808 */ /* 0x000fe40004000000 */
[----:B------:R-:W-:Y:S01]  /*3410*/  ISETP.NE.AND P0, PT, R41, RZ, PT ;  /* 0x000000ff2900720c */ /* 0x000fe20003f05270 */
[----:B------:R-:W0:Y:S01]  /*3420*/  SHFL.BFLY PT, R10, R35, 0x2, 0x1f ;  /* 0x0c401f00230a7f89 */ /* 0x000e2200000e0000 */
[----:B------:R-:W-:-:S02]  /*3430*/  ISETP.NE.AND P6, PT, R58, RZ, PT ;  /* 0x000000ff3a00720c */ /* 0x000fc40003fc5270 */
[C---:B------:R-:W-:Y:S02]  /*3440*/  ISETP.GT.AND P0, PT, R26.reuse, 0x28, !P0 ;  /* 0x000000281a00780c */ /* 0x040fe40004704270 */
[----:B------:R-:W-:Y:S02]  /*3450*/  ISETP.GT.AND P2, PT, R26, 0x49, !P2 ;  /* 0x000000491a00780c */ /* 0x000fe40005744270 */
[C---:B------:R-:W-:Y:S02]  /*3460*/  ISETP.LT.OR P0, PT, R25.reuse, 0x29, P0 ;  /* 0x000000291900780c */ /* 0x040fe40000701670 */
[----:B------:R-:W-:Y:S02]  /*3470*/  ISETP.LT.OR P1, PT, R25, 0x49, P1 ;  /* 0x000000491900780c */ /* 0x000fe40000f21670 */
[----:B------:R-:W-:Y:S02]  /*3480*/  FSEL R29, R46, -INF , !P0 ;  /* 0xff8000002e1d7808 */ /* 0x000fe40004000000 */
[----:B------:R-:W-:-:S02]  /*3490*/  ISETP.NE.AND P0, PT, R44, RZ, PT ;  /* 0x000000ff2c00720c */ /* 0x000fc40003f05270 */
[C---:B------:R-:W-:Y:S02]  /*34a0*/  ISETP.GT.AND P3, PT, R26.reuse, 0x50, !P3 ;  /* 0x000000501a00780c */ /* 0x040fe40005f64270 */
[C---:B------:R-:W-:Y:S02]  /*34b0*/  ISETP.GT.AND P0, PT, R26.reuse, 0x29, !P0 ;  /* 0x000000291a00780c */ /* 0x040fe40004704270 */
[C---:B------:R-:W-:Y:S02]  /*34c0*/  ISETP.GT.AND P4, PT, R26.reuse, 0x51, !P4 ;  /* 0x000000511a00780c */ /* 0x040fe40006784270 */
[----:B------:R-:W-:Y:S02]  /*34d0*/  ISETP.LT.OR P0, PT, R25, 0x2a, P0 ;  /* 0x0000002a1900780c */ /* 0x000fe40000701670 */
[----:B------:R-:W-:Y:S02]  /*34e0*/  ISETP.GT.AND P5, PT, R26, 0x58, !P5 ;  /* 0x000000581a00780c */ /* 0x000fe40006fa4270 */
[----:B------:R-:W-:-:S02]  /*34f0*/  FSEL R30, R30, -INF , !P0 ;  /* 0xff8000001e1e7808 */ /* 0x000fc40004000000 */
[----:B------:R-:W-:Y:S02]  /*3500*/  ISETP.NE.AND P0, PT, R45, RZ, PT ;  /* 0x000000ff2d00720c */ /* 0x000fe40003f05270 */
[----:B0-----:R-:W-:Y:S02]  /*3510*/  FMNMX.FTZ R37, R35, R10, !PT ;  /* 0x0000000a23257209 */ /* 0x001fe40007810000 */
[----:B------:R-:W-:Y:S02]  /*3520*/  ISETP.GT.AND P0, PT, R26, 0x30, !P0 ;  /* 0x000000301a00780c */ /* 0x000fe40004704270 */
[C---:B------:R-:W-:Y:S01]  /*3530*/  ISETP.LT.OR P2, PT, R25.reuse, 0x4a, P2 ;  /* 0x0000004a1900780c */ /* 0x040fe20001741670 */
[----:B------:R-:W0:Y:S01]  /*3540*/  SHFL.BFLY PT, R10, R37, 0x1, 0x1f ;  /* 0x0c201f00250a7f89 */ /* 0x000e2200000e0000 */
[----:B------:R-:W-:Y:S02]  /*3550*/  ISETP.LT.OR P0, PT, R25, 0x31, P0 ;  /* 0x000000311900780c */ /* 0x000fe40000701670 */
[----:B------:R-:W-:-:S02]  /*3560*/  FSEL R9, R9, -INF , !P1 ;  /* 0xff80000009097808 */ /* 0x000fc40004800000 */
[----:B------:R-:W-:Y:S02]  /*3570*/  FSEL R31, R31, -INF , !P0 ;  /* 0xff8000001f1f7808 */ /* 0x000fe40004000000 */
[----:B------:R-:W-:Y:S02]  /*3580*/  ISETP.NE.AND P0, PT, R48, RZ, PT ;  /* 0x000000ff3000720c */ /* 0x000fe40003f05270 */
[C---:B------:R-:W-:Y:S02]  /*3590*/  ISETP.LT.OR P3, PT, R25.reuse, 0x51, P3 ;  /* 0x000000511900780c */ /* 0x040fe40001f61670 */
[----:B------:R-:W-:Y:S02]  /*35a0*/  ISETP.GT.AND P0, PT, R26, 0x31, !P0 ;  /* 0x000000311a00780c */ /* 0x000fe40004704270 */
[----:B------:R-:W-:Y:S02]  /*35b0*/  FSEL R8, R8, -INF , !P2 ;  /* 0xff80000008087808 */ /* 0x000fe40005000000 */
[----:B------:R-:W-:-:S02]  /*35c0*/  ISETP.LT.OR P0, PT, R25, 0x32, P0 ;  /* 0x000000321900780c */ /* 0x000fc40000701670 */
[----:B------:R-:W-:Y:S02]  /*35d0*/  ISETP.LT.OR P4, PT, R25, 0x52, P4 ;  /* 0x000000521900780c */ /* 0x000fe40002781670 */
[----:B------:R-:W-:Y:S02]  /*35e0*/  FSEL R32, R51, -INF , !P0 ;  /* 0xff80000033207808 */ /* 0x000fe40004000000 */
[----:B------:R-:W-:Y:S02]  /*35f0*/  ISETP.NE.AND P0, PT, R49, RZ, PT ;  /* 0x000000ff3100720c */ /* 0x000fe40003f05270 */
[----:B------:R-:W-:Y:S02]  /*3600*/  ISETP.LT.OR P5, PT, R25, 0x59, P5 ;  /* 0x000000591900780c */ /* 0x000fe40002fa1670 */
[----:B------:R-:W-:Y:S02]  /*3610*/  ISETP.GT.AND P0, PT, R26, 0x38, !P0 ;  /* 0x000000381a00780c */ /* 0x000fe40004704270 */
[----:B0-----:R-:W-:-:S02]  /*3620*/  FMNMX.FTZ R10, R37, R10, !PT ;  /* 0x0000000a250a7209 */ /* 0x001fc40007810000 */
[----:B------:R-:W-:Y:S02]  /*3630*/  ISETP.LT.OR P0, PT, R25, 0x39, P0 ;  /* 0x000000391900780c */ /* 0x000fe40000701670 */
[----:B------:R-:W-:Y:S01]  /*3640*/  FSEL R19, R19, -INF , !P4 ;  /* 0xff80000013137808 */ /* 0x000fe20006000000 */
[----:B------:R-:W-:Y:S01]  /*3650*/  FMUL.FTZ R36, R10, UR14 ;  /* 0x0000000e0a247c20 */ /* 0x000fe20008410000 */
[----:B------:R-:W-:Y:S02]  /*3660*/  FSEL R33, R54, -INF , !P0 ;  /* 0xff80000036217808 */ /* 0x000fe40004000000 */
[----:B------:R-:W-:-:S04]  /*3670*/  ISETP.NE.AND P0, PT, R52, RZ, PT ;  /* 0x000000ff3400720c */ /* 0x000fc80003f05270 */
[----:B------:R-:W-:-:S04]  /*3680*/  ISETP.GT.AND P0, PT, R26, 0x39, !P0 ;  /* 0x000000391a00780c */ /* 0x000fc80004704270 */
[----:B------:R-:W-:-:S04]  /*3690*/  ISETP.LT.OR P0, PT, R25, 0x3a, P0 ;  /* 0x0000003a1900780c */ /* 0x000fc80000701670 */
[----:B------:R-:W-:Y:S02]  /*36a0*/  FSEL R34, R34, -INF , !P0 ;  /* 0xff80000022227808 */ /* 0x000fe40004000000 */
[----:B------:R-:W-:Y:S02]  /*36b0*/  ISETP.GT.AND P0, PT, R26, RZ, !P6 ;  /* 0x000000ff1a00720c */ /* 0x000fe40007704270 */
[----:B------:R-:W-:Y:S02]  /*36c0*/  ISETP.NE.AND P6, PT, R76, RZ, PT ;  /* 0x000000ff4c00720c */ /* 0x000fe40003fc5270 */
[----:B------:R-:W-:-:S04]  /*36d0*/  ISETP.LT.OR P0, PT, R25, 0x1, P0 ;  /* 0x000000011900780c */ /* 0x000fc80000701670 */
[----:B------:R-:W-:Y:S02]  /*36e0*/  FSEL R5, R5, -INF , !P0 ;  /* 0xff80000005057808 */ /* 0x000fe40004000000 */
[----:B------:R-:W-:-:S04]  /*36f0*/  FSETP.NEU.FTZ.AND P0, PT, R10, -INF , PT ;  /* 0xff8000000a00780b */ /* 0x000fc80003f1d000 */
[----:B------:R-:W-:Y:S02]  /*3700*/  FSEL R38, R36, RZ, P0 ;  /* 0x000000ff24267208 */ /* 0x000fe40000000000 */
[----:B------:R-:W-:Y:S02]  /*3710*/  FMNMX.FTZ R36, R5, R28, !PT ;  /* 0x0000001c05247209 */ /* 0x000fe40007810000 */
[----:B------:R-:W-:Y:S01]  /*3720*/  ISETP.GT.AND P0, PT, R26, 0x40, !P6 ;  /* 0x000000401a00780c */ /* 0x000fe20007704270 */
[--C-:B------:R-:W-:Y:S01]  /*3730*/  FFMA.FTZ R37, R47, UR14, -R38.reuse ;  /* 0x0000000e2f257c23 */ /* 0x100fe20008010826 */
[----:B------:R-:W-:Y:S01]  /*3740*/  FMNMX.FTZ R35, R11, R36, !PT ;  /* 0x000000240b237209 */ /* 0x000fe20007810000 */
[--C-:B------:R-:W-:Y:S01]  /*3750*/  FFMA.FTZ R39, R75, UR14, -R38.reuse ;  /* 0x0000000e4b277c23 */ /* 0x100fe20008010826 */
[----:B------:R-:W-:Y:S01]  /*3760*/  ISETP.LT.OR P0, PT, R25, 0x41, P0 ;  /* 0x000000411900780c */ /* 0x000fe20000701670 */
[----:B------:R0:W-:Y:S01]  /*3770*/  MUFU.EX2 R172, R37 ;  /* 0x0000002500ac7308 */ /* 0x0001e20000000800 */
[----:B------:R-:W-:Y:S01]  /*3780*/  FMNMX.FTZ R35, R12, R35, !PT ;  /* 0x000000230c237209 */ /* 0x000fe20007810000 */
[--C-:B------:R-:W-:Y:S01]  /*3790*/  FFMA.FTZ R48, R85, UR14, -R38.reuse ;  /* 0x0000000e55307c23 */ /* 0x100fe20008010826 */
[----:B------:R-:W-:Y:S01]  /*37a0*/  FSEL R20, R20, -INF , !P0 ;  /* 0xff80000014147808 */ /* 0x000fe20004000000 */
[--C-:B------:R-:W-:Y:S01]  /*37b0*/  FFMA.FTZ R40, R77, UR14, -R38.reuse ;  /* 0x0000000e4d287c23 */ /* 0x100fe20008010826 */
[----:B------:R-:W-:Y:S01]  /*37c0*/  FMNMX.FTZ R36, R14, R35, !PT ;  /* 0x000000230e247209 */ /* 0x000fe20007810000 */
[--C-:B------:R-:W-:Y:S01]  /*37d0*/  FFMA.FTZ R41, R55, UR14, -R38.reuse ;  /* 0x0000000e37297c23 */ /* 0x100fe20008010826 */
[----:B------:R-:W-:Y:S01]  /*37e0*/  ISETP.NE.AND P0, PT, R56, RZ, PT ;  /* 0x000000ff3800720c */ /* 0x000fe20003f05270 */
[----:B------:R-:W1:Y:S01]  /*37f0*/  MUFU.EX2 R39, R39 ;  /* 0x0000002700277308 */ /* 0x000e620000000800 */
[----:B------:R-:W-:Y:S01]  /*3800*/  FMNMX.FTZ R36, R15, R36, !PT ;  /* 0x000000240f247209 */ /* 0x000fe20007810000 */
[--C-:B0-----:R-:W-:Y:S01]  /*3810*/  FFMA.FTZ R37, R63, UR14, -R38.reuse ;  /* 0x0000000e3f257c23 */ /* 0x101fe20008010826 */
        /* <DEDUP_REMOVED lines=8> */
[----:B------:R-:W-:Y:S01]  /*38a0*/  ISETP.NE.AND P6, PT, R42, RZ, PT ;  /* 0x000000ff2a00720c */ /* 0x000fe20003fc5270 */
[--C-:B------:R-:W-:Y:S01]  /*38b0*/  FFMA.FTZ R42, R59, UR14, -R38.reuse ;  /* 0x0000000e3b2a7c23 */ /* 0x100fe20008010826 */
[----:B------:R-:W-:Y:S01]  /*38c0*/  FMNMX.FTZ R36, R24, R35, !PT ;  /* 0x0000002318247209 */ /* 0x000fe20007810000 */
[--C-:B------:R-:W-:Y:S01]  /*38d0*/  FFMA.FTZ R50, R87, UR14, -R38.reuse ;  /* 0x0000000e57327c23 */ /* 0x100fe20008010826 */
[----:B------:R-:W-:Y:S01]  /*38e0*/  FSEL R6, R6, -INF , !P0 ;  /* 0xff80000006067808 */ /* 0x000fe20004000000 */
[----:B------:R2:W-:Y:S01]  /*38f0*/  MUFU.EX2 R49, R48 ;  /* 0x0000003000317308 */ /* 0x0005e20000000800 */
        /* <DEDUP_REMOVED lines=9> */
[--C-:B--2---:R-:W-:Y:S01]  /*3990*/  FFMA.FTZ R48, R57, UR14, -R38.reuse ;  /* 0x0000000e39307c23 */ /* 0x104fe20008010826 */
[----:B------:R-:W-:Y:S01]  /*39a0*/  FSEL R25, R70, -INF , !P5 ;  /* 0xff80000046197808 */ /* 0x000fe20006800000 */
[--C-:B------:R-:W-:Y:S01]  /*39b0*/  FFMA.FTZ R54, R93, UR14, -R38.reuse ;  /* 0x0000000e5d367c23 */ /* 0x100fe20008010826 */
[----:B------:R-:W-:Y:S01]  /*39c0*/  FMNMX.FTZ R35, R31, R36, !PT ;  /* 0x000000241f237209 */ /* 0x000fe20007810000 */
[--C-:B------:R-:W-:Y:S01]  /*39d0*/  FFMA.FTZ R58, R97, UR14, -R38.reuse ;  /* 0x0000000e613a7c23 */ /* 0x100fe20008010826 */
[--C-:B------:R-:W-:Y:S01]  /*39e0*/  FFMA.FTZ R59, R65, UR14, -R38.reuse ;  /* 0x0000000e413b7c23 */ /* 0x100fe20008010826 */
[----:B------:R-:W-:Y:S01]  /*39f0*/  MUFU.EX2 R40, R40 ;  /* 0x0000002800287308 */ /* 0x000fe20000000800 */
[----:B------:R-:W-:Y:S01]  /*3a00*/  FMNMX.FTZ R36, R32, R35, !PT ;  /* 0x0000002320247209 */ /* 0x000fe20007810000 */
[----:B0-----:R-:W-:Y:S01]  /*3a10*/  FFMA.FTZ R37, R83, UR14, -R38 ;  /* 0x0000000e53257c23 */ /* 0x001fe20008010826 */
[----:B-1----:R-:W-:Y:S01]  /*3a20*/  FADD.FTZ R61, R39, R172 ;  /* 0x000000ac273d7221 */ /* 0x002fe20000010000 */
[----:B------:R-:W-:-:S02]  /*3a30*/  F2FP.F16.F32.PACK_AB R172, R172, R39 ;  /* 0x00000027acac723e */ /* 0x000fc400000000ff */
[----:B------:R-:W-:Y:S01]  /*3a40*/  FMNMX.FTZ R35, R33, R36, !PT ;  /* 0x0000002421237209 */ /* 0x000fe20007810000 */
[----:B------:R-:W-:Y:S01]  /*3a50*/  FFMA.FTZ R36, R73, UR14, -R38 ;  /* 0x0000000e49247c23 */ /* 0x000fe20008010826 */
[----:B------:R-:W-:Y:S02]  /*3a60*/  MUFU.EX2 R166, R37 ;  /* 0x0000002500a67308 */ /* 0x000fe40000000800 */
[----:B------:R-:W-:-:S04]  /*3a70*/  FMNMX.FTZ R35, R34, R35, !PT ;  /* 0x0000002322237209 */ /* 0x000fc80007810000 */
[----:B------:R-:W-:Y:S02]  /*3a80*/  FMNMX.FTZ R35, R20, R35, !PT ;  /* 0x0000002314237209 */ /* 0x000fe40007810000 */
[----:B------:R0:W-:Y:S02]  /*3a90*/  MUFU.EX2 R45, R36 ;  /* 0x00000024002d7308 */ /* 0x0001e40000000800 */
[----:B------:R-:W-:-:S04]  /*3aa0*/  FMNMX.FTZ R26, R6, R35, !PT ;  /* 0x00000023061a7209 */ /* 0x000fc80007810000 */
[----:B------:R-:W-:Y:S02]  /*3ab0*/  FMNMX.FTZ R35, R9, R26, !PT ;  /* 0x0000001a09237209 */ /* 0x000fe40007810000 */
[----:B------:R-:W-:Y:S01]  /*3ac0*/  FSEL R26, R13, -INF , !P3 ;  /* 0xff8000000d1a7808 */ /* 0x000fe20005800000 */
[----:B------:R-:W-:Y:S01]  /*3ad0*/  MUFU.EX2 R55, R48 ;  /* 0x0000003000377308 */ /* 0x000fe20000000800 */
[----:B------:R-:W-:-:S04]  /*3ae0*/  FMNMX.FTZ R35, R8, R35, !PT ;  /* 0x0000002308237209 */ /* 0x000fc80007810000 */
[----:B0-----:R-:W-:Y:S02]  /*3af0*/  FMNMX.FTZ R36, R26, R35, !PT ;  /* 0x000000231a247209 */ /* 0x001fe40007810000 */
[----:B------:R-:W-:Y:S01]  /*3b00*/  FSEL R35, R71, -INF , !P6 ;  /* 0xff80000047237808 */ /* 0x000fe20007000000 */
[----:B------:R-:W0:Y:S01]  /*3b10*/  MUFU.EX2 R41, R41 ;  /* 0x0000002900297308 */ /* 0x000e220000000800 */
[----:B------:R-:W-:-:S04]  /*3b20*/  FMNMX.FTZ R36, R19, R36, !PT ;  /* 0x0000002413247209 */ /* 0x000fc80007810000 */
[----:B------:R-:W-:-:S03]  /*3b30*/  FMNMX.FTZ R36, R25, R36, !PT ;  /* 0x0000002419247209 */ /* 0x000fc60007810000 */
[----:B------:R1:W-:Y:S01]  /*3b40*/  MUFU.EX2 R47, R46 ;  /* 0x0000002e002f7308 */ /* 0x0003e20000000800 */
[----:B------:R-:W-:-:S05]  /*3b50*/  FMNMX.FTZ R36, R35, R36, !PT ;  /* 0x0000002423247209 */ /* 0x000fca0007810000 */
[----:B------:R-:W2:Y:S02]  /*3b60*/  SHFL.BFLY PT, R13, R36, 0x2, 0x1f ;  /* 0x0c401f00240d7f89 */ /* 0x000ea400000e0000 */
[----:B------:R-:W3:Y:S01]  /*3b70*/  MUFU.EX2 R42, R42 ;  /* 0x0000002a002a7308 */ /* 0x000ee20000000800 */
[----:B-1----:R-:W-:Y:S01]  /*3b80*/  FFMA.FTZ R46, R89, UR14, -R38 ;  /* 0x0000000e592e7c23 */ /* 0x002fe20008010826 */
[----:B0-----:R-:W-:-:S06]  /*3b90*/  F2FP.F16.F32.PACK_AB R174, R41, R40 ;  /* 0x0000002829ae723e */ /* 0x001fcc00000000ff */
[----:B------:R0:W-:Y:S08]  /*3ba0*/  MUFU.EX2 R51, R46 ;  /* 0x0000002e00337308 */ /* 0x0001f00000000800 */
[----:B------:R-:W1:Y:S01]  /*3bb0*/  MUFU.EX2 R44, R44 ;  /* 0x0000002c002c7308 */ /* 0x000e620000000800 */
[----:B0-----:R-:W-:Y:S01]  /*3bc0*/  FFMA.FTZ R46, R95, UR14, -R38 ;  /* 0x0000000e5f2e7c23 */ /* 0x001fe20008010826 */
[----:B---3--:R-:W-:-:S02]  /*3bd0*/  F2FP.F16.F32.PACK_AB R168, R43, R42 ;  /* 0x0000002a2ba8723e */ /* 0x008fc400000000ff */
[----:B--2---:R-:W-:-:S04]  /*3be0*/  FMNMX.FTZ R37, R36, R13, !PT ;  /* 0x0000000d24257209 */ /* 0x004fc80007810000 */
[----:B------:R0:W-:Y:S01]  /*3bf0*/  MUFU.EX2 R57, R56 ;  /* 0x0000003800397308 */ /* 0x0001e20000000800 */
[----:B------:R-:W2:Y:S07]  /*3c00*/  SHFL.BFLY PT, R36, R37, 0x1, 0x1f ;  /* 0x0c201f0025247f89 */ /* 0x000eae00000e0000 */
[----:B------:R-:W3:Y:S01]  /*3c10*/  MUFU.EX2 R50, R50 ;  /* 0x0000003200327308 */ /* 0x000ee20000000800 */
[----:B0-----:R-:W-:Y:S01]  /*3c20*/  FADD.FTZ R56, R40, R61 ;  /* 0x0000003d28387221 */ /* 0x001fe20000010000 */
[----:B-1----:R-:W-:-:S06]  /*3c30*/  F2FP.F16.F32.PACK_AB R170, R45, R44 ;  /* 0x0000002c2daa723e */ /* 0x002fcc00000000ff */
[----:B------:R-:W-:Y:S08]  /*3c40*/  MUFU.EX2 R52, R52 ;  /* 0x0000003400347308 */ /* 0x000ff00000000800 */
[----:B------:R-:W0:Y:S01]  /*3c50*/  MUFU.EX2 R53, R53 ;  /* 0x0000003500357308 */ /* 0x000e220000000800 */
[----:B---3--:R-:W-:Y:S02]  /*3c60*/  F2FP.F16.F32.PACK_AB R160, R51, R50 ;  /* 0x0000003233a0723e */ /* 0x008fe400000000ff */
[----:B--2---:R-:W-:Y:S01]  /*3c70*/  FMNMX.FTZ R13, R37, R36, !PT ;  /* 0x00000024250d7209 */ /* 0x004fe20007810000 */
[--C-:B------:R-:W-:Y:S01]  /*3c80*/  FFMA.FTZ R36, R99, UR14, -R38.reuse ;  /* 0x0000000e63247c23 */ /* 0x100fe20008010826 */
[----:B------:R-:W-:-:S02]  /*3c90*/  FFMA.FTZ R38, R69, UR14, -R38 ;  /* 0x0000000e45267c23 */ /* 0x000fc40008010826 */
[C---:B------:R-:W-:Y:S01]  /*3ca0*/  FSETP.NEU.FTZ.AND P0, PT, R13.reuse, -INF , PT ;  /* 0xff8000000d00780b */ /* 0x040fe20003f1d000 */
[----:B------:R-:W-:Y:S01]  /*3cb0*/  FMUL.FTZ R37, R13, UR14 ;  /* 0x0000000e0d257c20 */ /* 0x000fe20008410000 */
[----:B------:R-:W1:Y:S04]  /*3cc0*/  MUFU.EX2 R54, R54 ;  /* 0x0000003600367308 */ /* 0x000e680000000800 */
[----:B------:R-:W-:Y:S02]  /*3cd0*/  FSEL R48, R37, RZ, P0 ;  /* 0x000000ff25307208 */ /* 0x000fe40000000000 */
[----:B------:R-:W-:Y:S02]  /*3ce0*/  PLOP3.LUT P0, PT, PT, PT, UP0, 0x40, 0x0 ;  /* 0x000000000000781c */ /* 0x000fe40003f0e808 */
        /* <DEDUP_REMOVED lines=27> */
[----:B------:R-:W-:Y:S01]  /*3ea0*/  FFMA.FTZ R35, R35, UR14, -R48 ;  /* 0x0000000e23237c23 */ /* 0x000fe20008010830 */
[----:B0-----:R-:W-:-:S02]  /*3eb0*/  F2FP.F16.F32.PACK_AB R162, R53, R52 ;  /* 0x0000003435a2723e */ /* 0x001fc400000000ff */
[----:B-1----:R-:W-:Y:S02]  /*3ec0*/  F2FP.F16.F32.PACK_AB R156, R55, R54 ;  /* 0x00000036379c723e */ /* 0x002fe400000000ff */
[----:B------:R0:W-:Y:S01]  /*3ed0*/  MUFU.EX2 R38, R23 ;  /* 0x0000001700267308 */ /* 0x0001e20000000800 */
[----:B--2---:R-:W-:-:S07]  /*3ee0*/  F2FP.F16.F32.PACK_AB R173, R28, R5 ;  /* 0x000000051cad723e */ /* 0x004fce00000000ff */
[----:B------:R-:W1:Y:S01]  /*3ef0*/  MUFU.EX2 R12, R12 ;  /* 0x0000000c000c7308 */ /* 0x000e620000000800 */
[----:B0-----:R-:W-:-:S04]  /*3f00*/  FADD.FTZ R23, R41, R56 ;  /* 0x0000003829177221 */ /* 0x001fc80000010000 */
[----:B------:R-:W-:-:S03]  /*3f10*/  FADD.FTZ R56, R42, R23 ;  /* 0x000000172a387221 */ /* 0x000fc60000010000 */
[----:B------:R-:W0:Y:S01]  /*3f20*/  MUFU.EX2 R14, R14 ;  /* 0x0000000e000e7308 */ /* 0x000e220000000800 */
[----:B------:R-:W-:Y:S01]  /*3f30*/  FADD.FTZ R23, R43, R56 ;  /* 0x000000382b177221 */ /* 0x000fe20000010000 */
[----:B------:R-:W-:-:S03]  /*3f40*/  FADD.FTZ R56, R5, R28 ;  /* 0x0000001c05387221 */ /* 0x000fc60000010000 */
[----:B------:R-:W-:Y:S01]  /*3f50*/  FADD.FTZ R60, R44, R23 ;  /* 0x000000172c3c7221 */ /* 0x000fe20000010000 */
[----:B---3--:R-:W-:Y:S02]  /*3f60*/  FADD.FTZ R23, R11, R56 ;  /* 0x000000380b177221 */ /* 0x008fe40000010000 */
[----:B------:R-:W2:Y:S01]  /*3f70*/  MUFU.EX2 R15, R15 ;  /* 0x0000000f000f7308 */ /* 0x000ea20000000800 */
[----:B------:R-:W-:Y:S01]  /*3f80*/  FADD.FTZ R61, R45, R60 ;  /* 0x0000003c2d3d7221 */ /* 0x000fe20000010000 */
[C---:B-1----:R-:W-:Y:S01]  /*3f90*/  FADD.FTZ R23, R12.reuse, R23 ;  /* 0x000000170c177221 */ /* 0x042fe20000010000 */
[----:B------:R-:W-:Y:S02]  /*3fa0*/  F2FP.F16.F32.PACK_AB R175, R12, R11 ;  /* 0x0000000b0caf723e */ /* 0x000fe400000000ff */
[----:B------:R-:W-:Y:S01]  /*3fb0*/  FADD.FTZ R60, R164, R61 ;  /* 0x0000003da43c7221 */ /* 0x000fe20000010000 */
[C---:B------:R-:W-:Y:S02]  /*3fc0*/  F2FP.F16.F32.PACK_AB R164, R47.reuse, R164 ;  /* 0x000000a42fa4723e */ /* 0x040fe400000000ff */
[----:B------:R-:W1:Y:S01]  /*3fd0*/  MUFU.EX2 R21, R21 ;  /* 0x0000001500157308 */ /* 0x000e620000000800 */
[----:B0-----:R-:W-:Y:S01]  /*3fe0*/  FADD.FTZ R56, R14, R23 ;  /* 0x000000170e387221 */ /* 0x001fe20000010000 */
[----:B------:R-:W-:-:S04]  /*3ff0*/  FADD.FTZ R23, R47, R60 ;  /* 0x0000003c2f177221 */ /* 0x000fc80000010000 */
[----:B------:R-:W-:Y:S01]  /*4000*/  FADD.FTZ R60, R166, R23 ;  /* 0x00000017a63c7221 */ /* 0x000fe20000010000 */
[----:B------:R-:W-:Y:S01]  /*4010*/  F2FP.F16.F32.PACK_AB R166, R49, R166 ;  /* 0x000000a631a6723e */ /* 0x000fe200000000ff */
[----:B------:R-:W0:Y:S01]  /*4020*/  MUFU.EX2 R24, R24 ;  /* 0x0000001800187308 */ /* 0x000e220000000800 */
[----:B--2---:R-:W-:Y:S01]  /*4030*/  FADD.FTZ R56, R15, R56 ;  /* 0x000000380f387221 */ /* 0x004fe20000010000 */
[----:B------:R-:W-:Y:S01]  /*4040*/  FADD.FTZ R61, R49, R60 ;  /* 0x0000003c313d7221 */ /* 0x000fe20000010000 */
[----:B------:R-:W-:-:S03]  /*4050*/  F2FP.F16.F32.PACK_AB R169, R15, R14 ;  /* 0x0000000e0fa9723e */ /* 0x000fc600000000ff */
[----:B------:R-:W-:Y:S02]  /*4060*/  FADD.FTZ R60, R50, R61 ;  /* 0x0000003d323c7221 */ /* 0x000fe40000010000 */
[----:B------:R-:W2:Y:S01]  /*4070*/  MUFU.EX2 R27, R27 ;  /* 0x0000001b001b7308 */ /* 0x000ea20000000800 */
[----:B-1----:R-:W-:Y:S01]  /*4080*/  FADD.FTZ R23, R21, R56 ;  /* 0x0000003815177221 */ /* 0x002fe20000010000 */
[----:B------:R-:W-:-:S03]  /*4090*/  F2FP.F16.F32.PACK_AB R171, R38, R21 ;  /* 0x0000001526ab723e */ /* 0x000fc600000000ff */
[----:B------:R-:W-:-:S03]  /*40a0*/  FADD.FTZ R23, R38, R23 ;  /* 0x0000001726177221 */ /* 0x000fc60000010000 */
[----:B------:R-:W1:Y:S01]  /*40b0*/  MUFU.EX2 R29, R29 ;  /* 0x0000001d001d7308 */ /* 0x000e620000000800 */
[----:B0-----:R-:W-:Y:S01]  /*40c0*/  FADD.FTZ R56, R24, R23 ;  /* 0x0000001718387221 */ /* 0x001fe20000010000 */
[----:B------:R-:W-:-:S04]  /*40d0*/  FADD.FTZ R23, R51, R60 ;  /* 0x0000003c33177221 */ /* 0x000fc80000010000 */
[----:B------:R-:W-:Y:S02]  /*40e0*/  FADD.FTZ R60, R52, R23 ;  /* 0x00000017343c7221 */ /* 0x000fe40000010000 */
[----:B------:R-:W0:Y:S01]  /*40f0*/  MUFU.EX2 R30, R30 ;  /* 0x0000001e001e7308 */ /* 0x000e220000000800 */
[----:B--2---:R-:W-:Y:S01]  /*4100*/  FADD.FTZ R56, R27, R56 ;  /* 0x000000381b387221 */ /* 0x004fe20000010000 */
[----:B------:R-:W-:Y:S01]  /*4110*/  FADD.FTZ R61, R53, R60 ;  /* 0x0000003c353d7221 */ /* 0x000fe20000010000 */
[----:B------:R-:W-:-:S03]  /*4120*/  F2FP.F16.F32.PACK_AB R165, R27, R24 ;  /* 0x000000181ba5723e */ /* 0x000fc600000000ff */
[----:B------:R-:W-:Y:S02]  /*4130*/  FADD.FTZ R48, R54, R61 ;  /* 0x0000003d36307221 */ /* 0x000fe40000010000 */
[----:B------:R-:W-:Y:S01]  /*4140*/  MUFU.EX2 R31, R31 ;  /* 0x0000001f001f7308 */ /* 0x000fe20000000800 */
[----:B-1----:R-:W-:Y:S01]  /*4150*/  FADD.FTZ R23, R29, R56 ;  /* 0x000000381d177221 */ /* 0x002fe20000010000 */
[----:B------:R-:W-:-:S06]  /*4160*/  FADD.FTZ R39, R55, R48 ;  /* 0x0000003037277221 */ /* 0x000fcc0000010000 */
[----:B------:R-:W1:Y:S01]  /*4170*/  MUFU.EX2 R32, R32 ;  /* 0x0000002000207308 */ /* 0x000e620000000800 */
[----:B0-----:R-:W-:-:S07]  /*4180*/  F2FP.F16.F32.PACK_AB R167, R30, R29 ;  /* 0x0000001d1ea7723e */ /* 0x001fce00000000ff */
[----:B------:R-:W0:Y:S08]  /*4190*/  MUFU.EX2 R46, R46 ;  /* 0x0000002e002e7308 */ /* 0x000e300000000800 */
[----:B------:R-:W-:Y:S01]  /*41a0*/  MUFU.EX2 R33, R33 ;  /* 0x0000002100217308 */ /* 0x000fe20000000800 */
[----:B-1----:R-:W-:-:S07]  /*41b0*/  F2FP.F16.F32.PACK_AB R161, R32, R31 ;  /* 0x0000001f20a1723e */ /* 0x002fce00000000ff */
[----:B------:R-:W1:Y:S01]  /*41c0*/  MUFU.EX2 R34, R34 ;  /* 0x0000002200227308 */ /* 0x000e620000000800 */
[----:B0-----:R-:W-:Y:S01]  /*41d0*/  FADD.FTZ R40, R46, R39 ;  /* 0x000000272e287221 */ /* 0x001fe20000010000 */
[----:B------:R-:W-:-:S03]  /*41e0*/  F2FP.F16.F32.PACK_AB R158, R57, R46 ;  /* 0x0000002e399e723e */ /* 0x000fc600000000ff */
[----:B------:R-:W-:-:S03]  /*41f0*/  FADD.FTZ R39, R57, R40 ;  /* 0x0000002839277221 */ /* 0x000fc60000010000 */
[----:B------:R0:W-:Y:S08]  /*4200*/  MUFU.EX2 R157, R6 ;  /* 0x00000006009d7308 */ /* 0x0001f00000000800 */
[----:B------:R-:W2:Y:S01]  /*4210*/  MUFU.EX2 R58, R58 ;  /* 0x0000003a003a7308 */ /* 0x000ea20000000800 */
[----:B0-----:R-:W-:Y:S01]  /*4220*/  FADD.FTZ R6, R30, R23 ;  /* 0x000000171e067221 */ /* 0x001fe20000010000 */
[----:B-1----:R-:W-:-:S03]  /*4230*/  F2FP.F16.F32.PACK_AB R163, R34, R33 ;  /* 0x0000002122a3723e */ /* 0x002fc600000000ff */
[----:B------:R-:W-:-:S03]  /*4240*/  FADD.FTZ R23, R31, R6 ;  /* 0x000000061f177221 */ /* 0x000fc60000010000 */
[----:B------:R-:W0:Y:S01]  /*4250*/  MUFU.EX2 R20, R20 ;  /* 0x0000001400147308 */ /* 0x000e220000000800 */
[----:B------:R-:W-:-:S04]  /*4260*/  FADD.FTZ R6, R32, R23 ;  /* 0x0000001720067221 */ /* 0x000fc80000010000 */
[----:B------:R-:W-:-:S03]  /*4270*/  FADD.FTZ R23, R33, R6 ;  /* 0x0000000621177221 */ /* 0x000fc60000010000 */
[----:B------:R-:W1:Y:S01]  /*4280*/  MUFU.EX2 R59, R59 ;  /* 0x0000003b003b7308 */ /* 0x000e620000000800 */
[----:B------:R-:W-:Y:S01]  /*4290*/  FADD.FTZ R23, R34, R23 ;  /* 0x0000001722177221 */ /* 0x000fe20000010000 */
[----:B--2---:R-:W-:-:S06]  /*42a0*/  FADD.FTZ R40, R58, R39 ;  /* 0x000000273a287221 */ /* 0x004fcc0000010000 */
[----:B------:R-:W2:Y:S01]  /*42b0*/  MUFU.EX2 R36, R36 ;  /* 0x0000002400247308 */ /* 0x000ea20000000800 */
[----:B0-----:R-:W-:-:S04]  /*42c0*/  FADD.FTZ R6, R20, R23 ;  /* 0x0000001714067221 */ /* 0x001fc80000010000 */
[C---:B------:R-:W-:Y:S01]  /*42d0*/  FADD.FTZ R6, R157.reuse, R6 ;  /* 0x000000069d067221 */ /* 0x040fe20000010000 */
[----:B------:R-:W-:Y:S02]  /*42e0*/  F2FP.F16.F32.PACK_AB R157, R157, R20 ;  /* 0x000000149d9d723e */ /* 0x000fe400000000ff */
[----:B------:R-:W0:Y:S01]  /*42f0*/  MUFU.EX2 R9, R9 ;  /* 0x0000000900097308 */ /* 0x000e220000000800 */
[C---:B-1----:R-:W-:Y:S01]  /*4300*/  FADD.FTZ R23, R59.reuse, R40 ;  /* 0x000000283b177221 */ /* 0x042fe20000010000 */
[----:B------:R-:W-:-:S06]  /*4310*/  F2FP.F16.F32.PACK_AB R152, R59, R58 ;  /* 0x0000003a3b98723e */ /* 0x000fcc00000000ff */
[----:B------:R-:W1:Y:S01]  /*4320*/  MUFU.EX2 R8, R8 ;  /* 0x0000000800087308 */ /* 0x000e620000000800 */
[----:B--2---:R-:W-:Y:S01]  /*4330*/  FADD.FTZ R40, R36, R23 ;  /* 0x0000001724287221 */ /* 0x004fe20000010000 */
[----:B------:R-:W-:-:S06]  /*4340*/  F2FP.F16.F32.PACK_AB R154, R37, R36 ;  /* 0x00000024259a723e */ /* 0x000fcc00000000ff */
[----:B------:R-:W2:Y:S01]  /*4350*/  MUFU.EX2 R26, R26 ;  /* 0x0000001a001a7308 */ /* 0x000ea20000000800 */
[----:B0-----:R-:W-:Y:S01]  /*4360*/  FADD.FTZ R23, R9, R6 ;  /* 0x0000000609177221 */ /* 0x001fe20000010000 */
[----:B------:R-:W-:-:S06]  /*4370*/  FADD.FTZ R6, R37, R40 ;  /* 0x0000002825067221 */ /* 0x000fcc0000010000 */
[----:B------:R-:W0:Y:S01]  /*4380*/  MUFU.EX2 R19, R19 ;  /* 0x0000001300137308 */ /* 0x000e220000000800 */
[C---:B-1----:R-:W-:Y:S01]  /*4390*/  FADD.FTZ R23, R8.reuse, R23 ;  /* 0x0000001708177221 */ /* 0x042fe20000010000 */
[----:B------:R-:W-:-:S06]  /*43a0*/  F2FP.F16.F32.PACK_AB R159, R8, R9 ;  /* 0x00000009089f723e */ /* 0x000fcc00000000ff */
[----:B------:R-:W1:Y:S01]  /*43b0*/  MUFU.EX2 R25, R25 ;  /* 0x0000001900197308 */ /* 0x000e620000000800 */
[----:B--2---:R-:W-:-:S07]  /*43c0*/  FADD.FTZ R12, R26, R23 ;  /* 0x000000171a0c7221 */ /* 0x004fce0000010000 */
[----:B------:R-:W2:Y:S01]  /*43d0*/  MUFU.EX2 R36, R35 ;  /* 0x0000002300247308 */ /* 0x000ea20000000800 */
[C---:B0-----:R-:W-:Y:S01]  /*43e0*/  FADD.FTZ R12, R19.reuse, R12 ;  /* 0x0000000c130c7221 */ /* 0x041fe20000010000 */
[----:B------:R-:W-:-:S03]  /*43f0*/  F2FP.F16.F32.PACK_AB R153, R19, R26 ;  /* 0x0000001a1399723e */ /* 0x000fc600000000ff */
[----:B-1----:R-:W-:-:S04]  /*4400*/  FADD.FTZ R5, R25, R12 ;  /* 0x0000000c19057221 */ /* 0x002fc80000010000 */
[C---:B--2---:R-:W-:Y:S01]  /*4410*/  FADD.FTZ R5, R36.reuse, R5 ;  /* 0x0000000524057221 */ /* 0x044fe20000010000 */
[----:B------:R-:W-:Y:S01]  /*4420*/  F2FP.F16.F32.PACK_AB R155, R36, R25 ;  /* 0x00000019249b723e */ /* 0x000fe200000000ff */
[----:B------:R-:W-:Y:S06]  /*4430*/  @P0 BRA `(.L_x_1965) ;  /* 0x0000000000040947 */ /* 0x000fec0003800000 */
[----:B------:R-:W-:Y:S01]  /*4440*/  BPT.TRAP 0x1 ;  /* 0x000000040000795c */ /* 0x000fe20000300000 */
.L_x_1965:
[----:B------:R-:W-:Y:S01]  /*4450*/  PLOP3.LUT P1, PT, PT, PT, UP0, 0x40, 0x0 ;  /* 0x000000000000781c */ /* 0x000fe20003f2e808 */
[----:B------:R0:W1:-:S12]  /*4460*/  SYNCS.PHASECHK.TRANS64.TRYWAIT P0, [UR38+0x22850], R2 ;  /* 0x02285002ff0075a7 */ /* 0x0000580008000166 */
[----:B0-----:R-:W-:Y:S05]  /*4470*/  @P1 BRA `(.L_x_1966) ;  /* 0x0000000000041947 */ /* 0x001fea0003800000 */
[----:B------:R-:W-:Y:S01]  /*4480*/  BPT.TRAP 0x1 ;  /* 0x000000040000795c */ /* 0x000fe20000300000 */
.L_x_1966:
[----:B-1----:R-:W-:Y:S05]  /*4490*/  @P0 BRA `(.L_x_1967) ;  /* 0x0000000000080947 */ /* 0x002fea0003800000 */
[----:B------:R-:W0:Y:S02]  /*44a0*/  SYNCS.PHASECHK.TRANS64.TRYWAIT P0, [UR38+0x22850], R2 ;  /* 0x02285002ff0075a7 */ /* 0x000e240008000166 */
[----:B0-----:R-:W-:Y:S05]  /*44b0*/  @!P0 BRA `(.L_x_1968) ;  /* 0x0000010000f88947 */ /* 0x001fea0003800000 */
.L_x_1967:
[----:B------:R1:W-:Y:S01]  /*44c0*/  BAR.SYNC.DEFER_BLOCKING R3, 0x100 ;  /* 0x000400030000751d */ /* 0x0003e20000010000 */
[----:B------:R-:W-:Y:S01]  /*44d0*/  UIADD3 UR6, UR38, 0x400, URZ ;  /* 0x0000040026067890 */ /* 0x000fe2000fffe03f */
[----:B------:R-:W-:-:S03]  /*44e0*/  PLOP3.LUT P0, PT, PT, PT, UP0, 0x40, 0x0 ;  /* 0x000000000000781c */ /* 0x000fc60003f0e808 */
[----:B------:R-:W-:Y:S01]  /*44f0*/  USHF.R.U32.HI UR6, URZ, 0x4, UR6 ;  /* 0x000000043f067899 */ /* 0x000fe20008011606 */
[----:B------:R-:W-:Y:S01]  /*4500*/  UMOV UR7, 0x40000040 ;  /* 0x4000004000077882 */ /* 0x000fe20000000000 */
[----:B------:R-:W-:Y:S02]  /*4510*/  UMOV UR11, 0x40000040 ;  /* 0x40000040000b7882 */ /* 0x000fe40000000000 */
[----:B------:R-:W-:-:S04]  /*4520*/  ULOP3.LUT UR6, UR6, 0x3fff, URZ, 0xc0, !UPT ;  /* 0x00003fff06067892 */ /* 0x000fc8000f8ec03f */
[----:B------:R-:W-:-:S04]  /*4530*/  ULOP3.LUT UR6, UR6, 0x3000000, URZ, 0xfc, !UPT ;  /* 0x0300000006067892 */ /* 0x000fc8000f8efc3f */
[----:B------:R-:W-:Y:S01]  /*4540*/  UIADD3 UR10, UR6, 0x80, URZ ;  /* 0x00000080060a7890 */ /* 0x000fe2000fffe03f */
[----:B------:R-:W-:-:S06]  /*4550*/  WARPGROUP.ARRIVE ;  /* 0x00000000000079c5 */ /* 0x000fcc0000000000 */
[----:B------:R-:W-:Y:S03]  /*4560*/  HGMMA.64x256x16.F32 R24, R172, gdesc[UR4].tnspB, RZ, !UPT, gsb0 ;  /* 0x43e00004ac187df0 */ /* 0x000fe6000c0008ff */
        /* <DEDUP_REMOVED lines=29> */
[----:B-1----:R-:W-:Y:S05]  /*4740*/  @P0 BRA `(.L_x_1969) ;  /* 0x0000000000040947 */ /* 0x002fea0003800000 */
[----:B------:R-:W-:Y:S01]  /*4750*/  BPT.TRAP 0x1 ;  /* 0x000000040000795c */ /* 0x000fe20000300000 */
.L_x_1969:
[----:B------:R-:W1:Y:S01]  /*4760*/  S2UR UR26, SR_CTAID.X ;  /* 0x00000000001a79c3 */ /* 0x000e620000002500 */
[----:B------:R-:W-:Y:S01]  /*4770*/  UISETP.NE.AND UP2, UPT, UR40, URZ, UPT ;  /* 0x0000003f2800728c */ /* 0x000fe2000bf45270 */
[----:B0-----:R-:W-:Y:S01]  /*4780*/  VIADD R9, R22, 0xfffffffe ;  /* 0xfffffffe16097836 */ /* 0x001fe20000000000 */
[----:B------:R-:W-:-:S06]  /*4790*/  UISETP.NE.AND UP1, UPT, UR43, URZ, UPT ;  /* 0x0000003f2b00728c */ /* 0x000fcc000bf25270 */
[----:B------:R-:W-:-:S03]  /*47a0*/  PLOP3.LUT P0, PT, PT, PT, UP1, 0x40, 0x0 ;  /* 0x000000000000781c */ /* 0x000fc60003f0e818 */
[----:B------:R-:W-:Y:S01]  /*47b0*/  @UP2 ULDC UR10, c[0x0][0x44c] ;  /* 0x00011300000a2ab9 */ /* 0x000fe20000000800 */
[----:B------:R-:W-:Y:S01]  /*47c0*/  @UP2 ULDC UR7, c[0x0][0x450] ;  /* 0x0001140000072ab9 */ /* 0x000fe20000000800 */
[----:B-1----:R-:W-:-:S04]  /*47d0*/  USHF.L.U32 UR26, UR26, 0x7, URZ ;  /* 0x000000071a1a7899 */ /* 0x002fc8000800063f */
[----:B------:R-:W-:-:S03]  /*47e0*/  UIMAD.WIDE.U32 UR10, UR26, UR10, URZ ;  /* 0x0000000a1a0a72a5 */ /* 0x000fc6000f8e003f */
[----:B------:R-:W-:Y:S01]  /*47f0*/  UMOV UR19, UR26 ;  /* 0x0000001a00137c82 */ /* 0x000fe20008000000 */
[----:B------:R-:W-:Y:S02]  /*4800*/  @UP2 USHF.R.U32.HI UR19, URZ, UR7, UR11 ;  /* 0x000000073f132299 */ /* 0x000fe4000801160b */
[----:B------:R-:W-:-:S04]  /*4810*/  UIADD3 UR7, UR38, 0x22860, URZ ;  /* 0x0002286026077890 */ /* 0x000fc8000fffe03f */
[----:B------:R-:W-:Y:S01]  /*4820*/  IMAD.U32 R2, RZ, RZ, UR19 ;  /* 0x00000013ff027e24 */ /* 0x000fe2000f8e00ff */
[----:B------:R-:W-:-:S04]  /*4830*/  UPRMT UR7, UR5, 0x654, UR7 ;  /* 0x0000065405077896 */ /* 0x000fc80008000007 */
[----:B------:R-:W-:-:S04]  /*4840*/  IADD3 R2, R2, -UR15, R17 ;  /* 0x8000000f02027c10 */ /* 0x000fc8000fffe011 */
[----:B------:R-:W-:Y:S01]  /*4850*/  R2UR UR10, R2 ;  /* 0x00000000020a72ca */ /* 0x000fe200000e0000 */
[----:B------:R-:W-:-:S12]  /*4860*/  SYNCS.ARRIVE.TRANS64.RED.A1T0 RZ, [UR7], RZ ;  /* 0x000000ffffff79a7 */ /* 0x000fd80008100407 */
[----:B------:R-:W-:Y:S01]  /*4870*/  UIADD3 UR18, UR10, UR18, URZ ;  /* 0x000000120a127290 */ /* 0x000fe2000fffe03f */
[----:B------:R-:W-:Y:S11]  /*4880*/  @P0 BRA `(.L_x_1970) ;  /* 0x00000000004c0947 */ /* 0x000ff60003800000 */
[----:B------:R-:W-:Y:S01]  /*4890*/  ISETP.GT.AND P0, PT, R2, RZ, PT ;  /* 0x000000ff0200720c */ /* 0x000fe20003f04270 */
[----:B------:R-:W-:-:S12]  /*48a0*/  UIADD3 UR7, UR10, -0x1, URZ ;  /* 0xffffffff0a077890 */ /* 0x000fd8000fffe03f */
[----:B------:R-:W-:Y:S05]  /*48b0*/  @P0 BRA `(.L_x_1971) ;  /* 0x0000000000200947 */ /* 0x000fea0003800000 */
[----:B------:R-:W-:Y:S01]  /*48c0*/  ULDC UR19, c[0x0][0x9e4] ;  /* 0x0002790000137ab9 */ /* 0x000fe20000000800 */
[----:B------:R-:W-:Y:S02]  /*48d0*/  UIADD3 UR7, -UR10, URZ, URZ ;  /* 0x0000003f0a077290 */ /* 0x000fe4000fffe13f */
[----:B------:R-:W-:-:S11]  /*48e0*/  UISETP.NE.AND UP1, UPT, UR19, 0x1, UPT ;  /* 0x000000011300788c */ /* 0x000fd6000bf25270 */
[----:B------:R-:W-:Y:S02]  /*48f0*/  @UP1 ULDC.64 UR22, c[0x0][0x9e8] ;  /* 0x00027a0000161ab9 */ /* 0x000fe40000000a00 */
[----:B------:R-:W-:-:S04]  /*4900*/  UIMAD.WIDE.U32 UR10, UR7, UR22, URZ ;  /* 0x00000016070a72a5 */ /* 0x000fc8000f8e003f */
[----:B------:R-:W-:-:S04]  /*4910*/  @UP1 USHF.R.U32.HI UR7, URZ, UR23, UR11 ;  /* 0x000000173f071299 */ /* 0x000fc8000801160b */
[----:B------:R-:W-:Y:S01]  /*4920*/  ULOP3.LUT UR7, URZ, UR7, URZ, 0x33, !UPT ;  /* 0x000000073f077292 */ /* 0x000fe2000f8e333f */
[----:B------:R-:W-:Y:S11]  /*4930*/  BRA `(.L_x_1972) ;  /* 0x0000000000147947 */ /* 0x000ff60003800000 */
.L_x_1971:
[----:B------:R-:W-:Y:S02]  /*4940*/  ULDC UR19, c[0x0][0x9e4] ;  /* 0x0002790000137ab9 */ /* 0x000fe40000000800 */
[----:B------:R-:W-:-:S11]  /*4950*/  UISETP.NE.AND UP1, UPT, UR19, 0x1, UPT ;  /* 0x000000011300788c */ /* 0x000fd6000bf25270 */
[----:B------:R-:W-:Y:S02]  /*4960*/  @UP1 ULDC.64 UR22, c[0x0][0x9e8] ;  /* 0x00027a0000161ab9 */ /* 0x000fe40000000a00 */
[----:B------:R-:W-:-:S04]  /*4970*/  UIMAD.WIDE.U32 UR10, UR7, UR22, URZ ;  /* 0x00000016070a72a5 */ /* 0x000fc8000f8e003f */
[----:B------:R-:W-:-:S12]  /*4980*/  @UP1 USHF.R.U32.HI UR7, URZ, UR23, UR11 ;  /* 0x000000173f071299 */ /* 0x000fd8000801160b */
.L_x_1972:
[----:B------:R-:W-:-:S04]  /*4990*/  UIMAD UR7, UR7, UR19, UR19 ;  /* 0x00000013070772a4 */ /* 0x000fc8000f8e0213 */
[----:B------:R-:W-:-:S04]  /*49a0*/  UISETP.LT.AND UP1, UPT, UR18, UR7, UPT ;  /* 0x000000071200728c */ /* 0x000fc8000bf21270 */
[----:B------:R-:W-:-:S12]  /*49b0*/  USEL UR18, UR18, UR7, UP1 ;  /* 0x0000000712127287 */ /* 0x000fd80008800000 */
.L_x_1970:
[----:B------:R-:W-:Y:S01]  /*49c0*/  UIMAD.WIDE UR10, UR18, 0x2aaaaaab, URZ ;  /* 0x2aaaaaab120a78a5 */ /* 0x000fe2000f8e023f */
[----:B------:R-:W-:-:S03]  /*49d0*/  UMOV UR24, URZ ;  /* 0x0000003f00187c82 */ /* 0x000fc60008000000 */
[----:B------:R-:W-:-:S04]  /*49e0*/  USHF.R.U32.HI UR7, URZ, 0x1f, UR11 ;  /* 0x0000001f3f077899 */ /* 0x000fc8000801160b */
[----:B------:R-:W-:-:S04]  /*49f0*/  ULEA.HI.SX32 UR7, UR11, UR7, 0x1c ;  /* 0x000000070b077291 */ /* 0x000fc8000f8fe23f */
[----:B------:R-:W-:-:S04]  /*4a00*/  UISETP.LT.AND UP1, UPT, UR39, UR7, UPT ;  /* 0x000000072700728c */ /* 0x000fc8000bf21270 */
[----:B------:R-:W-:-:S03]  /*4a10*/  USEL UR27, UR39, UR7, !UP1 ;  /* 0x00000007271b7287 */ /* 0x000fc6000c800000 */
[----:B------:R-:W-:-:S03]  /*4a20*/  UMOV UR7, URZ ;  /* 0x0000003f00077c82 */ /* 0x000fc60008000000 */
[----:B------:R-:W-:-:S13]  /*4a30*/  ISETP.GE.AND P0, PT, R9, UR27, PT ;  /* 0x0000001b09007c0c */ /* 0x000fda000bf06270 */
[----:B------:R-:W-:Y:S05]  /*4a40*/  @!P0 BRA `(.L_x_1973) ;  /* 0x0000003400a48947 */ /* 0x000fea0003800000 */
[----:B------:R-:W-:Y:S01]  /*4a50*/  IMAD.MOV.U32 R12, RZ, RZ, R13 ;  /* 0x000000ffff0c7224 */ /* 0x000fe200078e000d */
[----:B------:R-:W-:Y:S01]  /*4a60*/  UMOV UR7, URZ ;  /* 0x0000003f00077c82 */ /* 0x000fe20008000000 */
[----:B------:R-:W-:Y:S01]  /*4a70*/  IMAD.MOV.U32 R11, RZ, RZ, R10 ;  /* 0x000000ffff0b7224 */ /* 0x000fe200078e000a */
[----:B------:R-:W-:Y:S01]  /*4a80*/  UMOV UR24, URZ ;  /* 0x0000003f00187c82 */ /* 0x000fe20008000000 */
[----:B------:R-:W-:Y:S01]  /*4a90*/  ULDC UR31, c[0x0][0x9e4] ;  /* 0x00027900001f7ab9 */ /* 0x000fe20000000800 */
[----:B------:R-:W-:Y:S01]  /*4aa0*/  ULDC UR29, c[0x0][0x288] ;  /* 0x0000a200001d7ab9 */ /* 0x000fe20000000800 */
[----:B------:R-:W-:Y:S01]  /*4ab0*/  ULDC UR32, c[0x0][0x2f0] ;  /* 0x0000bc0000207ab9 */ /* 0x000fe20000000800 */
[----:B------:R-:W-:Y:S01]  /*4ac0*/  ULDC UR33, c[0x0][0x9d8] ;  /* 0x0002760000217ab9 */ /* 0x000fe20000000800 */
[----:B------:R-:W-:Y:S01]  /*4ad0*/  ULDC UR30, c[0x0][0x988] ;  /* 0x00026200001e7ab9 */ /* 0x000fe20000000800 */
[----:B------:R-:W-:-:S05]  /*4ae0*/  ULDC UR34, c[0x0][0x9e0] ;  /* 0x0002780000227ab9 */ /* 0x000fca0000000800 */
.L_x_1992:
[----:B------:R-:W-:Y:S01]  /*4af0*/  UIADD3 UR24, UR24, 0x1, URZ ;  /* 0x0000000118187890 */ /* 0x000fe2000fffe03f */
[----:B------:R-:W-:-:S03]  /*4b00*/  PLOP3.LUT P0, PT, PT, PT, UP0, 0x40, 0x0 ;  /* 0x000000000000781c */ /* 0x000fc60003f0e808 */
[----:B------:R-:W-:-:S04]  /*4b10*/  UISETP.NE.AND UP1, UPT, UR24, 0x2, UPT ;  /* 0x000000021800788c */ /* 0x000fc8000bf25270 */
[----:B------:R-:W-:Y:S02]  /*4b20*/  USEL UR10, URZ, 0x1, UP1 ;  /* 0x000000013f0a7887 */ /* 0x000fe40008800000 */
[----:B------:R-:W-:Y:S02]  /*4b30*/  USEL UR24, UR24, URZ, UP1 ;  /* 0x0000003f18187287 */ /* 0x000fe40008800000 */
[----:B------:R-:W-:Y:S02]  /*4b40*/  ULOP3.LUT UR7, UR7, UR10, URZ, 0x3c, !UPT ;  /* 0x0000000a07077292 */ /* 0x000fe4000f8e3c3f */
[----:B------:R-:W-:Y:S10]  /*4b50*/  @P0 BRA `(.L_x_1974) ;  /* 0x0000000000040947 */ /* 0x000ff40003800000 */
[----:B------:R-:W-:Y:S01]  /*4b60*/  BPT.TRAP 0x1 ;  /* 0x000000040000795c */ /* 0x000fe20000300000 */
.L_x_1974:
[----:B------:R-:W-:Y:S01]  /*4b70*/  PLOP3.LUT P1, PT, PT, PT, UP0, 0x40, 0x0 ;  /* 0x000000000000781c */ /* 0x000fe20003f2e808 */
[----:B------:R-:W-:Y:S01]  /*4b80*/  ULEA UR28, UR24, UR38, 0x3 ;  /* 0x00000026181c7291 */ /* 0x000fe2000f8e183f */
[----:B------:R-:W-:-:S05]  /*4b90*/  IMAD.U32 R8, RZ, RZ, UR7 ;  /* 0x00000007ff087e24 */ /* 0x000fca000f8e00ff */
[----:B------:R-:W-:-:S04]  /*4ba0*/  SHF.L.U32 R8, R8, 0x1f, RZ ;  /* 0x0000001f08087819 */ /* 0x000fc800000006ff */
[----:B------:R0:W1:Y:S02]  /*4bb0*/  SYNCS.PHASECHK.TRANS64.TRYWAIT P0, [UR28+0x22830], R8 ;  /* 0x02283008ff0075a7 */ /* 0x000064000800015c */
[----:B------:R-:W-:Y:S05]  /*4bc0*/  @P1 BRA `(.L_x_1975) ;  /* 0x0000000000041947 */ /* 0x000fea0003800000 */
[----:B------:R-:W-:Y:S01]  /*4bd0*/  BPT.TRAP 0x1 ;  /* 0x000000040000795c */ /* 0x000fe20000300000 */
.L_x_1975:
[----:B-1----:R-:W-:Y:S05]  /*4be0*/  @P0 BRA `(.L_x_1976) ;  /* 0x0000000000080947 */ /* 0x002fea0003800000 */
[----:B------:R-:W1:Y:S02]  /*4bf0*/  SYNCS.PHASECHK.TRANS64.TRYWAIT P0, [UR28+0x22830], R8 ;  /* 0x02283008ff0075a7 */ /* 0x000e64000800015c */
[----:B-1----:R-:W-:Y:S05]  /*4c00*/  @!P0 BRA `(.L_x_1977) ;  /* 0x000000fc003c8947 */ /* 0x002fea0003800000 */
.L_x_1976:
[----:B------:R-:W-:Y:S01]  /*4c10*/  UIMAD UR22, UR24, 0x300, UR4 ;  /* 0x00000300181678a4 */ /* 0x000fe2000f8e0204 */
[----:B------:R-:W-:Y:S01]  /*4c20*/  WARPGROUP.ARRIVE ;  /* 0x00000000000079c5 */ /* 0x000fe20000000000 */
[----:B------:R-:W-:Y:S01]  /*4c30*/  UMOV UR23, 0x40000040 ;  /* 0x4000004000177882 */ /* 0x000fe20000000000 */
[----:B------:R-:W-:Y:S01]  /*4c40*/  UMOV UR11, 0x40000040 ;  /* 0x40000040000b7882 */ /* 0x000fe20000000000 */
[----:B------:R-:W-:Y:S01]  /*4c50*/  UIADD3 UR10, UR22, 0x2, URZ ;  /* 0x00000002160a7890 */ /* 0x000fe2000fffe03f */
[----:B------:R-:W-:Y:S01]  /*4c60*/  PLOP3.LUT P0, PT, PT, PT, UP0, 0x40, 0x0 ;  /* 0x000000000000781c */ /* 0x000fe20003f0e808 */
[----:B------:R-:W-:Y:S01]  /*4c70*/  UIADD3 UR14, UR22, 0x4, URZ ;  /* 0x00000004160e7890 */ /* 0x000fe2000fffe03f */
[----:B------:R-:W-:Y:S01]  /*4c80*/  IADD3 R0, -R16, 0xb, RZ ;  /* 0x0000000b10007810 */ /* 0x000fe20007ffe1ff */
[----:B------:R-:W-:Y:S01]  /*4c90*/  UMOV UR15, 0x40000040 ;  /* 0x40000040000f7882 */ /* 0x000fe20000000000 */
        /* <DEDUP_REMOVED lines=14> */
[----:B------:R-:W-:Y:S05]  /*4d80*/  @P0 BRA `(.L_x_1978) ;  /* 0x0000000000040947 */ /* 0x000fea0003800000 */
[----:B------:R-:W-:Y:S01]  /*4d90*/  BPT.TRAP 0x1 ;  /* 0x000000040000795c */ /* 0x000fe20000300000 */
.L_x_1978:
[----:B------:R-:W-:Y:S01]  /*4da0*/  UISETP.NE.AND UP2, UPT, UR40, URZ, UPT ;  /* 0x0000003f2800728c */ /* 0x000fe2000bf45270 */
[----:B------:R-:W-:Y:S01]  /*4db0*/  FMUL.FTZ R19, R162, UR33 ;  /* 0x00000021a2137c20 */ /* 0x000fe20008410000 */
[----:B------:R-:W-:Y:S01]  /*4dc0*/  FMUL.FTZ R162, R187, UR33 ;  /* 0x00000021bba27c20 */ /* 0x000fe20008410000 */
[----:B------:R-:W-:Y:S01]  /*4dd0*/  FMUL.FTZ R202, R157, UR33 ;  /* 0x000000219dca7c20 */ /* 0x000fe20008410000 */
[----:B------:R-:W-:Y:S02]  /*4de0*/  IMAD.MOV.U32 R187, RZ, RZ, R4 ;  /* 0x000000ffffbb7224 */ /* 0x000fe400078e0004 */
[----:B------:R-:W-:Y:S01]  /*4df0*/  FMUL.FTZ R157, R178, UR33 ;  /* 0x00000021b29d7c20 */ /* 0x000fe20008410000 */
[----:B------:R-:W-:Y:S01]  /*4e00*/  PLOP3.LUT P0, PT, PT, PT, UP2, 0x80, 0x0 ;  /* 0x000000000000781c */ /* 0x000fe20003f0f028 */
[----:B------:R-:W-:Y:S01]  /*4e10*/  FMUL.FTZ R178, R184, UR33 ;  /* 0x00000021b8b27c20 */ /* 0x000fe20008410000 */
[----:B------:R-:W-:Y:S01]  /*4e20*/  PLOP3.LUT P1, PT, PT, PT, UP2, 0x80, 0x0 ;  /* 0x000000000000781c */ /* 0x000fe20003f2f028 */
[----:B------:R-:W-:Y:S01]  /*4e30*/  FMUL.FTZ R184, R188, UR33 ;  /* 0x00000021bcb87c20 */ /* 0x000fe20008410000 */
[----:B------:R-:W-:Y:S01]  /*4e40*/  IMAD R188, R9, -0x60, RZ ;  /* 0xffffffa009bc7824 */ /* 0x000fe200078e02ff */
[----:B------:R-:W-:Y:S01]  /*4e50*/  @UP2 ULDC UR10, c[0x0][0x44c] ;  /* 0x00011300000a2ab9 */ /* 0x000fe20000000800 */
[----:B------:R-:W-:Y:S01]  /*4e60*/  FMUL.FTZ R208, R169, UR33 ;  /* 0x00000021a9d07c20 */ /* 0x000fe20008410000 */
[----:B------:R-:W-:Y:S01]  /*4e70*/  FMUL.FTZ R10, R155, UR33 ;  /* 0x000000219b0a7c20 */ /* 0x000fe20008410000 */
[----:B------:R-:W-:Y:S01]  /*4e80*/  FMUL.FTZ R203, R156, UR33 ;  /* 0x000000219ccb7c20 */ /* 0x000fe20008410000 */
[----:B------:R-:W-:Y:S01]  /*4e90*/  UISETP.NE.AND UP1, UPT, UR43, URZ, UPT ;  /* 0x0000003f2b00728c */ /* 0x000fe2000bf25270 */
[----:B------:R-:W-:Y:S01]  /*4ea0*/  FMUL.FTZ R155, R174, UR33 ;  /* 0x00000021ae9b7c20 */ /* 0x000fe20008410000 */
[----:B------:R-:W-:Y:S01]  /*4eb0*/  FMUL.FTZ R156, R175, UR33 ;  /* 0x00000021af9c7c20 */ /* 0x000fe20008410000 */
[----:B------:R-:W-:Y:S01]  /*4ec0*/  FMUL.FTZ R201, R152, UR33 ;  /* 0x0000002198c97c20 */ /* 0x000fe20008410000 */
[----:B------:R-:W-:Y:S01]  /*4ed0*/  @P0 IMAD.HI.U32 R22, R4, UR10, RZ ;  /* 0x0000000a04160c27 */ /* 0x000fe2000f8e00ff */
[----:B------:R-:W-:-:S03]  /*4ee0*/  @UP2 ULDC UR10, c[0x0][0x450] ;  /* 0x00011400000a2ab9 */ /* 0x000fc60000000800 */
[----:B------:R-:W-:Y:S01]  /*4ef0*/  FMUL.FTZ R14, R158, UR33 ;  /* 0x000000219e0e7c20 */ /* 0x000fe20008410000 */
[----:B------:R-:W-:Y:S01]  /*4f00*/  FMUL.FTZ R15, R159, UR33 ;  /* 0x000000219f0f7c20 */ /* 0x000fe20008410000 */
[----:B------:R-:W-:Y:S01]  /*4f10*/  FMUL.FTZ R205, R160, UR33 ;  /* 0x00000021a0cd7c20 */ /* 0x000fe20008410000 */
[----:B------:R-:W-:Y:S01]  /*4f20*/  @P1 SHF.R.U32.HI R187, RZ, UR10, R22 ;  /* 0x0000000affbb1c19 */ /* 0x000fe20008011616 */
[----:B------:R-:W-:Y:S02]  /*4f30*/  VIADD R22, R188, 0x1 ;  /* 0x00000001bc167836 */ /* 0x000fe40000000000 */
[----:B------:R-:W-:Y:S01]  /*4f40*/  FMUL.FTZ R174, R176, UR33 ;  /* 0x00000021b0ae7c20 */ /* 0x000fe20008410000 */
[----:B------:R-:W-:Y:S01]  /*4f50*/  FMUL.FTZ R175, R177, UR33 ;  /* 0x00000021b1af7c20 */ /* 0x000fe20008410000 */
[----:B------:R-:W-:Y:S01]  /*4f60*/  FMUL.FTZ R200, R153, UR33 ;  /* 0x0000002199c87c20 */ /* 0x000fe20008410000 */
[----:B------:R-:W3:Y:S01]  /*4f70*/  SHFL.IDX PT, R169, R187, RZ, 0x1c1f ;  /* 0x001c1fffbba97589 */ /* 0x000ee200000e0000 */
[----:B-1----:R-:W-:Y:S01]  /*4f80*/  FMUL.FTZ R13, R154, UR33 ;  /* 0x000000219a0d7c20 */ /* 0x002fe20008410000 */
        /* <DEDUP_REMOVED lines=28> */
[----:B------:R-:W-:-:S02]  /*5150*/  IMAD R23, R7, -0x2, R22 ;  /* 0xfffffffe07177824 */ /* 0x000fc400078e0216 */
[----:B------:R-:W-:Y:S01]  /*5160*/  FMUL.FTZ R168, R199, UR33 ;  /* 0x00000021c7a87c20 */ /* 0x000fe20008410000 */
[----:B------:R-:W-:Y:S01]  /*5170*/  UIADD3 UR10, UR28, 0x22840, URZ ;  /* 0x000228401c0a7890 */ /* 0x000fe2000fffe03f */
[----:B------:R-:W-:Y:S01]  /*5180*/  PLOP3.LUT P0, PT, PT, PT, UP1, 0x40, 0x0 ;  /* 0x000000000000781c */ /* 0x000fe20003f0e818 */
[----:B------:R-:W-:Y:S01]  /*5190*/  IMAD R23, R18, UR32, R23 ;  /* 0x0000002012177c24 */ /* 0x000fe2000f8e0217 */
[----:B------:R-:W1:Y:S01]  /*51a0*/  MUFU.TANH R201, R201 ;  /* 0x000000c900c97308 */ /* 0x000e620000002400 */
[----:B------:R-:W-:Y:S01]  /*51b0*/  UPRMT UR10, UR5, 0x654, UR10 ;  /* 0x00000654050a7896 */ /* 0x000fe2000800000a */
[----:B------:R-:W-:Y:S02]  /*51c0*/  UMOV UR15, UR29 ;  /* 0x0000001d000f7c82 */ /* 0x000fe40008000000 */
[----:B------:R-:W-:-:S04]  /*51d0*/  VIADD R23, R23, -UR15 ;  /* 0x8000000f17177c36 */ /* 0x000fc80008000000 */
[----:B------:R-:W4:Y:S01]  /*51e0*/  MUFU.TANH R200, R200 ;  /* 0x000000c800c87308 */ /* 0x000f220000002400 */
[C---:B------:R-:W-:Y:S01]  /*51f0*/  VIADD R189, R23.reuse, UR25 ;  /* 0x0000001917bd7c36 */ /* 0x040fe20008000000 */
[----:B------:R-:W-:Y:S01]  /*5200*/  IADD3 R186, R23, UR34, RZ ;  /* 0x0000002217ba7c10 */ /* 0x000fe2000fffe0ff */
[----:B------:R-:W-:Y:S02]  /*5210*/  SYNCS.ARRIVE.TRANS64.RED.A1T0 RZ, [UR10], RZ ;  /* 0x000000ffffff79a7 */ /* 0x000fe4000810040a */
[----:B---3--:R-:W-:Y:S02]  /*5220*/  IMAD.IADD R191, R169, 0x1, R189 ;  /* 0x00000001a9bf7824 */ /* 0x008fe400078e02bd */
[----:B------:R-:W-:Y:S01]  /*5230*/  IMAD.IADD R190, R186, 0x1, R169 ;  /* 0x00000001babe7824 */ /* 0x000fe200078e02a9 */
[----:B------:R-:W3:Y:S08]  /*5240*/  MUFU.TANH R13, R13 ;  /* 0x0000000d000d7308 */ /* 0x000ef00000002400 */
        /* <DEDUP_REMOVED lines=45> */
[----:B-1-34-:R-:W-:Y:S05]  /*5520*/  @P0 BRA `(.L_x_1979) ;  /* 0x00000000005c0947 */ /* 0x01afea0003800000 */
[----:B------:R-:W-:Y:S01]  /*5530*/  IMAD R22, R18, UR32, R169 ;  /* 0x0000002012167c24 */ /* 0x000fe2000f8e02a9 */
[----:B------:R-:W-:Y:S03]  /*5540*/  BSSY B0, `(.L_x_1980) ;  /* 0x0000011000007945 */ /* 0x000fe60003800000 */
[----:B------:R-:W-:-:S05]  /*5550*/  VIADD R169, R22, -UR15 ;  /* 0x8000000f16a97c36 */ /* 0x000fca0008000000 */
[----:B------:R-:W-:-:S13]  /*5560*/  ISETP.GT.AND P0, PT, R169, -0x1, PT ;  /* 0xffffffffa900780c */ /* 0x000fda0003f04270 */
[----:B------:R-:W-:Y:S05]  /*5570*/  @P0 BRA `(.L_x_1981) ;  /* 0x0000000000200947 */ /* 0x000fea0003800000 */
[----:B------:R-:W-:Y:S01]  /*5580*/  IMAD.U32 R171, RZ, RZ, UR31 ;  /* 0x0000001fffab7e24 */ /* 0x000fe2000f8e00ff */
[----:B------:R-:W-:-:S04]  /*5590*/  LOP3.LUT R169, RZ, R169, RZ, 0x33, !PT ;  /* 0x000000a9ffa97212 */ /* 0x000fc800078e33ff */
[----:B------:R-:W-:-:S13]  /*55a0*/  ISETP.NE.AND P0, PT, R171, 0x1, PT ;  /* 0x00000001ab00780c */ /* 0x000fda0003f05270 */
[----:B------:R-:W1:Y:S02]  /*55b0*/  @P0 LDC.64 R22, c[0x0][0x9e8] ;  /* 0x00027a00ff160b82 */ /* 0x000e640000000a00 */
[----:B-1----:R-:W-:-:S05]  /*55c0*/  @P0 IMAD.HI.U32 R22, R169, R22, RZ ;  /* 0x00000016a9160227 */ /* 0x002fca00078e00ff */
[----:B------:R-:W-:-:S04]  /*55d0*/  @P0 SHF.R.U32.HI R169, RZ, R23, R22 ;  /* 0x00000017ffa90219 */ /* 0x000fc80000011616 */
[----:B------:R-:W-:Y:S01]  /*55e0*/  LOP3.LUT R169, RZ, R169, RZ, 0x33, !PT ;  /* 0x000000a9ffa97212 */ /* 0x000fe200078e33ff */
[----:B------:R-:W-:Y:S06]  /*55f0*/  BRA `(.L_x_1982) ;  /* 0x0000000000147947 */ /* 0x000fec0003800000 */
.L_x_1981:
[----:B------:R-:W-:-:S05]  /*5600*/  IMAD.U32 R171, RZ, RZ, UR31 ;  /* 0x0000001fffab7e24 */ /* 0x000fca000f8e00ff */
[----:B------:R-:W-:-:S13]  /*5610*/  ISETP.NE.AND P0, PT, R171, 0x1, PT ;  /* 0x00000001ab00780c */ /* 0x000fda0003f05270 */
[----:B------:R-:W1:Y:S02]  /*5620*/  @P0 LDC.64 R22, c[0x0][0x9e8] ;  /* 0x00027a00ff160b82 */ /* 0x000e640000000a00 */
[----:B-1----:R-:W-:-:S05]  /*5630*/  @P0 IMAD.HI.U32 R22, R169, R22, RZ ;  /* 0x00000016a9160227 */ /* 0x002fca00078e00ff */
[----:B------:R-:W-:-:S07]  /*5640*/  @P0 SHF.R.U32.HI R169, RZ, R23, R22 ;  /* 0x00000017ffa90219 */ /* 0x000fce0000011616 */
.L_x_1982:
[----:B------:R-:W-:Y:S05]  /*5650*/  BSYNC B0 ;  /* 0x0000000000007941 */ /* 0x000fea0003800000 */
.L_x_1980:
[----:B------:R-:W-:-:S04]  /*5660*/  IMAD R22, R7, -0x2, R188 ;  /* 0xfffffffe07167824 */ /* 0x000fc800078e02bc */
[----:B------:R-:W-:-:S05]  /*5670*/  IMAD R22, R169, R171, R22 ;  /* 0x000000aba9167224 */ /* 0x000fca00078e0216 */
[----:B------:R-:W-:Y:S02]  /*5680*/  VIADDMNMX R190, R22, R171, R190, PT ;  /* 0x000000ab16be7246 */ /* 0x000fe400038001be */
[----:B------:R-:W-:-:S07]  /*5690*/  VIMNMX R191, R191, R22, !PT ;  /* 0x00000016bfbf7248 */ /* 0x000fce0007fe0100 */
.L_x_1979:
[----:B------:R-:W-:Y:S01]  /*56a0*/  ISETP.GE.AND P1, PT, R188, 0x1, PT ;  /* 0x00000001bc00780c */ /* 0x000fe20003f26270 */
[----:B------:R-:W1:Y:S01]  /*56b0*/  SHFL.IDX PT, R23, R187, 0x1, 0x1c1f ;  /* 0x003c1f00bb177f89 */ /* 0x000e6200000e0000 */
[----:B------:R-:W-:Y:S01]  /*56c0*/  LOP3.LUT R2, R2, 0xfffdffff, RZ, 0xc0, !PT ;  /* 0xfffdffff02027812 */ /* 0x000fe200078ec0ff */
[----:B------:R-:W-:Y:S01]  /*56d0*/  UISETP.NE.AND UP1, UPT, UR43, URZ, UPT ;  /* 0x0000003f2b00728c */ /* 0x000fe2000bf25270 */
[----:B------:R-:W-:Y:S02]  /*56e0*/  ISETP.GT.AND P3, PT, R191, RZ, !P1 ;  /* 0x000000ffbf00720c */ /* 0x000fe40004f64270 */
[C---:B------:R-:W-:Y:S02]  /*56f0*/  ISETP.GE.AND P5, PT, R188.reuse, 0xa, PT ;  /* 0x0000000abc00780c */ /* 0x040fe40003fa6270 */
[C---:B------:R-:W-:Y:S02]  /*5700*/  ISETP.GE.AND P0, PT, R188.reuse, 0x2, PT ;  /* 0x00000002bc00780c */ /* 0x040fe40003f06270 */
[----:B------:R-:W-:-:S02]  /*5710*/  ISETP.GE.AND P4, PT, R188, 0x11, PT ;  /* 0x00000011bc00780c */ /* 0x000fc40003f86270 */
[----:B------:R-:W-:Y:S02]  /*5720*/  ISETP.GT.AND P2, PT, R191, 0x1, !P0 ;  /* 0x00000001bf00780c */ /* 0x000fe40004744270 */
[----:B------:R-:W-:Y:S02]  /*5730*/  @P1 LOP3.LUT R2, R2, 0x20000, RZ, 0xfc, !PT ;  /* 0x0002000002021812 */ /* 0x000fe400078efcff */
[----:B------:R-:W-:Y:S02]  /*5740*/  ISETP.GE.AND P1, PT, R188, 0x9, PT ;  /* 0x00000009bc00780c */ /* 0x000fe40003f26270 */
[----:B------:R-:W-:Y:S02]  /*5750*/  LOP3.LUT R2, R2, 0xfffffffd, RZ, 0xc0, !PT ;  /* 0xfffffffd02027812 */ /* 0x000fe400078ec0ff */
[C---:B------:R-:W-:Y:S02]  /*5760*/  ISETP.LT.OR P2, PT, R190.reuse, 0x2, P2 ;  /* 0x00000002be00780c */ /* 0x040fe40001741670 */
[----:B------:R-:W-:-:S02]  /*5770*/  ISETP.LT.OR P3, PT, R190, 0x1, P3 ;  /* 0x00000001be00780c */ /* 0x000fc40001f61670 */
[----:B------:R-:W-:Y:S01]  /*5780*/  FSEL R200, R200, -INF , !P2 ;  /* 0xff800000c8c87808 */ /* 0x000fe20005000000 */
[--C-:B-1----:R-:W-:Y:S01]  /*5790*/  IMAD.IADD R186, R186, 0x1, R23.reuse ;  /* 0x00000001baba7824 */ /* 0x102fe200078e0217 */
[----:B------:R-:W-:Y:S01]  /*57a0*/  FSEL R170, R201, -INF , !P3 ;  /* 0xff800000c9aa7808 */ /* 0x000fe20005800000 */
[----:B------:R-:W-:Y:S01]  /*57b0*/  IMAD.IADD R193, R189, 0x1, R23 ;  /* 0x00000001bdc17824 */ /* 0x000fe200078e0217 */
[C---:B------:R-:W-:Y:S02]  /*57c0*/  ISETP.GT.AND P2, PT, R191.reuse, 0x9, !P5 ;  /* 0x00000009bf00780c */ /* 0x040fe40006f44270 */
[----:B------:R-:W-:Y:S02]  /*57d0*/  @P1 LOP3.LUT R2, R2, 0x2, RZ, 0xfc, !PT ;  /* 0x0000000202021812 */ /* 0x000fe400078efcff */
[----:B------:R-:W-:Y:S02]  /*57e0*/  ISETP.GT.AND P1, PT, R191, 0x8, !P1 ;  /* 0x00000008bf00780c */ /* 0x000fe40004f24270 */
[----:B------:R-:W-:-:S02]  /*57f0*/  LOP3.LUT R2, R2, 0xfffffffb, RZ, 0xc0, !PT ;  /* 0xfffffffb02027812 */ /* 0x000fc400078ec0ff */
[----:B------:R-:W-:Y:S02]  /*5800*/  ISETP.LT.OR P1, PT, R190, 0x9, P1 ;  /* 0x00000009be00780c */ /* 0x000fe40000f21670 */
[----:B------:R-:W-:Y:S02]  /*5810*/  @P5 LOP3.LUT R2, R2, 0x4, RZ, 0xfc, !PT ;  /* 0x0000000402025812 */ /* 0x000fe400078efcff */
[----:B------:R-:W-:Y:S02]  /*5820*/  ISETP.GE.AND P3, PT, R188, 0x12, PT ;  /* 0x00000012bc00780c */ /* 0x000fe40003f66270 */
[----:B------:R-:W-:Y:S02]  /*5830*/  LOP3.LUT R2, R2, 0xfffffff7, RZ, 0xc0, !PT ;  /* 0xfffffff702027812 */ /* 0x000fe400078ec0ff */
[----:B0-----:R-:W-:Y:S02]  /*5840*/  FSEL R203, R203, -INF , !P1 ;  /* 0xff800000cbcb7808 */ /* 0x001fe40004800000 */
[----:B------:R-:W-:-:S02]  /*5850*/  ISETP.GT.AND P1, PT, R191, 0x10, !P4 ;  /* 0x00000010bf00780c */ /* 0x000fc40006724270 */
[----:B------:R-:W-:Y:S02]  /*5860*/  ISETP.LT.OR P2, PT, R190, 0xa, P2 ;  /* 0x0000000abe00780c */ /* 0x000fe40001741670 */
[----:B------:R-:W-:Y:S02]  /*5870*/  @P4 LOP3.LUT R2, R2, 0x8, RZ, 0xfc, !PT ;  /* 0x0000000802024812 */ /* 0x000fe400078efcff */
[----:B------:R-:W-:Y:S02]  /*5880*/  ISETP.LT.OR P1, PT, R190, 0x11, P1 ;  /* 0x00000011be00780c */ /* 0x000fe40000f21670 */
[----:B------:R-:W-:Y:S02]  /*5890*/  FSEL R202, R202, -INF , !P2 ;  /* 0xff800000caca7808 */ /* 0x000fe40005000000 */
[----:B------:R-:W-:Y:S02]  /*58a0*/  ISETP.GE.AND P2, PT, R188, 0x19, PT ;  /* 0x00000019bc00780c */ /* 0x000fe40003f46270 */
[----:B------:R-:W-:-:S02]  /*58b0*/  LOP3.LUT R2, R2, 0xffffffef, RZ, 0xc0, !PT ;  /* 0xffffffef02027812 */ /* 0x000fc400078ec0ff */
[----:B------:R-:W-:Y:S02]  /*58c0*/  FSEL R205, R205, -INF , !P1 ;  /* 0xff800000cdcd7808 */ /* 0x000fe40004800000 */
[----:B------:R-:W-:Y:S02]  /*58d0*/  ISETP.GT.AND P1, PT, R191, 0x11, !P3 ;  /* 0x00000011bf00780c */ /* 0x000fe40005f24270 */
[----:B------:R-:W-:Y:S02]  /*58e0*/  @P3 LOP3.LUT R2, R2, 0x10, RZ, 0xfc, !PT ;  /* 0x0000001002023812 */ /* 0x000fe400078efcff */
[----:B------:R-:W-:Y:S02]  /*58f0*/  ISETP.LT.OR P1, PT, R190, 0x12, P1 ;  /* 0x00000012be00780c */ /* 0x000fe40000f21670 */
[----:B------:R-:W-:Y:S02]  /*5900*/  LOP3.LUT R2, R2, 0xffffffdf, RZ, 0xc0, !PT ;  /* 0xffffffdf02027812 */ /* 0x000fe400078ec0ff */
[----:B------:R-:W-:-:S02]  /*5910*/  FSEL R204, R204, -INF , !P1 ;  /* 0xff800000cccc7808 */ /* 0x000fc40004800000 */
[----:B------:R-:W-:Y:S02]  /*5920*/  @P2 LOP3.LUT R2, R2, 0x20, RZ, 0xfc, !PT ;  /* 0x0000002002022812 */ /* 0x000fe400078efcff */
[----:B------:R-:W-:Y:S02]  /*5930*/  ISETP.GT.AND P1, PT, R191, 0x18, !P2 ;  /* 0x00000018bf00780c */ /* 0x000fe40005724270 */
[----:B------:R-:W-:Y:S02]  /*5940*/  ISETP.GE.AND P2, PT, R188, 0x1a, PT ;  /* 0x0000001abc00780c */ /* 0x000fe40003f46270 */
[----:B------:R-:W-:Y:S02]  /*5950*/  ISETP.LT.OR P1, PT, R190, 0x19, P1 ;  /* 0x00000019be00780c */ /* 0x000fe40000f21670 */
[----:B------:R-:W-:Y:S02]  /*5960*/  LOP3.LUT R2, R2, 0xfffeffff, RZ, 0xc0, !PT ;  /* 0xfffeffff02027812 */ /* 0x000fe400078ec0ff */
[----:B------:R-:W-:-:S02]  /*5970*/  FSEL R207, R207, -INF , !P1 ;  /* 0xff800000cfcf7808 */ /* 0x000fc40004800000 */
[----:B------:R-:W-:-:S04]  /*5980*/  ISETP.GT.AND P1, PT, R191, 0x19, !P2 ;  /* 0x00000019bf00780c */ /* 0x000fc80005724270 */
[----:B------:R-:W-:Y:S02]  /*5990*/  ISETP.LT.OR P1, PT, R190, 0x1a, P1 ;  /* 0x0000001abe00780c */ /* 0x000fe40000f21670 */
[----:B------:R-:W-:Y:S02]  /*59a0*/  @P2 LOP3.LUT R2, R2, 0x10000, RZ, 0xfc, !PT ;  /* 0x0001000002022812 */ /* 0x000fe400078efcff */
[----:B------:R-:W-:Y:S02]  /*59b0*/  ISETP.GE.AND P2, PT, R188, 0x21, PT ;  /* 0x00000021bc00780c */ /* 0x000fe40003f46270 */
[----:B------:R-:W-:Y:S02]  /*59c0*/  LOP3.LUT R2, R2, 0xffff7fff, RZ, 0xc0, !PT ;  /* 0xffff7fff02027812 */ /* 0x000fe400078ec0ff */
[----:B------:R-:W-:Y:S02]  /*59d0*/  FSEL R206, R206, -INF , !P1 ;  /* 0xff800000cece7808 */ /* 0x000fe40004800000 */
[----:B------:R-:W-:-:S04]  /*59e0*/  ISETP.GT.AND P1, PT, R191, 0x20, !P2 ;  /* 0x00000020bf00780c */ /* 0x000fc80005724270 */
[----:B------:R-:W-:-:S03]  /*59f0*/  ISETP.LT.OR P1, PT, R190, 0x21, P1 ;  /* 0x00000021be00780c */ /* 0x000fc60000f21670 */
        /* <DEDUP_REMOVED lines=44> */
[----:B------:R-:W-:Y:S02]  /*5cc0*/  FSEL R177, R177, -INF , !P1 ;  /* 0xff800000b1b17808 */ /* 0x000fe40004800000 */
[----:B------:R-:W-:Y:S02]  /*5cd0*/  LOP3.LUT R2, R2, 0xffffff7f, RZ, 0xc0, !PT ;  /* 0xffffff7f02027812 */ /* 0x000fe400078ec0ff */
[----:B------:R-:W-:-:S04]  /*5ce0*/  ISETP.GT.AND P1, PT, R191, 0x40, !P2 ;  /* 0x00000040bf00780c */ /* 0x000fc80005724270 */
[----:B------:R-:W-:-:S03]  /*5cf0*/  ISETP.LT.OR P1, PT, R190, 0x41, P1 ;  /* 0x00000041be00780c */ /* 0x000fc60000f21670 */
[----:B------:R-:W-:Y:S02]  /*5d00*/  @P2 LOP3.LUT R2, R2, 0x80, RZ, 0xfc, !PT ;  /* 0x0000008002022812 */ /* 0x000fe400078efcff */
[----:B------:R-:W-:Y:S02]  /*5d10*/  ISETP.GE.AND P2, PT, R188, 0x42, PT ;  /* 0x00000042bc00780c */ /* 0x000fe40003f46270 */
[----:B------:R-:W-:Y:S02]  /*5d20*/  FSEL R178, R178, -INF , !P1 ;  /* 0xff800000b2b27808 */ /* 0x000fe40004800000 */
[----:B------:R-:W-:Y:S02]  /*5d30*/  ISETP.GT.AND P1, PT, R191, 0x41, !P2 ;  /* 0x00000041bf00780c */ /* 0x000fe40005724270 */
[----:B------:R-:W-:Y:S02]  /*5d40*/  LOP3.LUT R2, R2, 0xffffffbf, RZ, 0xc0, !PT ;  /* 0xffffffbf02027812 */ /* 0x000fe400078ec0ff */
[----:B------:R-:W-:-:S04]  /*5d50*/  ISETP.LT.OR P1, PT, R190, 0x42, P1 ;  /* 0x00000042be00780c */ /* 0x000fc80000f21670 */
[----:B------:R-:W-:Y:S02]  /*5d60*/  FSEL R185, R185, -INF , !P1 ;  /* 0xff800000b9b97808 */ /* 0x000fe40004800000 */
[----:B------:R-:W-:Y:S02]  /*5d70*/  ISETP.GE.AND P1, PT, R188, 0x49, PT ;  /* 0x00000049bc00780c */ /* 0x000fe40003f26270 */
[----:B------:R-:W-:Y:S02]  /*5d80*/  @P2 LOP3.LUT R2, R2, 0x40, RZ, 0xfc, !PT ;  /* 0x0000004002022812 */ /* 0x000fe400078efcff */
[----:B------:R-:W-:Y:S02]  /*5d90*/  ISETP.GT.AND P2, PT, R191, 0x48, !P1 ;  /* 0x00000048bf00780c */ /* 0x000fe40004f44270 */
[----:B------:R-:W-:Y:S02]  /*5da0*/  LOP3.LUT R2, R2, 0xfffffffe, RZ, 0xc0, !PT ;  /* 0xfffffffe02027812 */ /* 0x000fe400078ec0ff */
        /* <DEDUP_REMOVED lines=18> */
[----:B------:R-:W-:-:S13]  /*5ed0*/  ISETP.GE.AND P6, PT, R188, 0x5a, PT ;  /* 0x0000005abc00780c */ /* 0x000fda0003fc6270 */
[----:B------:R-:W-:Y:S02]  /*5ee0*/  @P6 LOP3.LUT R2, R2, 0x1, RZ, 0xfc, !PT ;  /* 0x0000000102026812 */ /* 0x000fe400078efcff */
[----:B------:R-:W-:-:S04]  /*5ef0*/  ISETP.GT.AND P6, PT, R191, 0x59, !P6 ;  /* 0x00000059bf00780c */ /* 0x000fc800077c4270 */
[----:B------:R-:W-:-:S04]  /*5f00*/  ISETP.LT.OR P6, PT, R190, 0x5a, P6 ;  /* 0x0000005abe00780c */ /* 0x000fc800037c1670 */
[----:B------:R-:W-:Y:S02]  /*5f10*/  FSEL R179, R179, -INF , !P6 ;  /* 0xff800000b3b37808 */ /* 0x000fe40007000000 */
[----:B------:R-:W-:-:S13]  /*5f20*/  PLOP3.LUT P6, PT, PT, PT, UP1, 0x40, 0x0 ;  /* 0x000000000000781c */ /* 0x000fda0003fce818 */
[----:B------:R-:W-:Y:S05]  /*5f30*/  @P6 BRA `(.L_x_1983) ;  /* 0x00000000005c6947 */ /* 0x000fea0003800000 */
        /* <DEDUP_REMOVED lines=8> */
[----:B------:R-:W0:Y:S02]  /*5fc0*/  @P6 LDC.64 R22, c[0x0][0x9e8] ;  /* 0x00027a00ff166b82 */ /* 0x000e240000000a00 */
[----:B0-----:R-:W-:-:S05]  /*5fd0*/  @P6 IMAD.HI.U32 R22, R187, R22, RZ ;  /* 0x00000016bb166227 */ /* 0x001fca00078e00ff */
[----:B------:R-:W-:-:S04]  /*5fe0*/  @P6 SHF.R.U32.HI R187, RZ, R23, R22 ;  /* 0x00000017ffbb6219 */ /* 0x000fc80000011616 */
[----:B------:R-:W-:Y:S01]  /*5ff0*/  LOP3.LUT R187, RZ, R187, RZ, 0x33, !PT ;  /* 0x000000bbffbb7212 */ /* 0x000fe200078e33ff */
[----:B------:R-:W-:Y:S06]  /*6000*/  BRA `(.L_x_1986) ;  /* 0x0000000000147947 */ /* 0x000fec0003800000 */
.L_x_1985:
[----:B------:R-:W-:-:S05]  /*6010*/  IMAD.U32 R190, RZ, RZ, UR31 ;  /* 0x0000001fffbe7e24 */ /* 0x000fca000f8e00ff */
[----:B------:R-:W-:-:S13]  /*6020*/  ISETP.NE.AND P6, PT, R190, 0x1, PT ;  /* 0x00000001be00780c */ /* 0x000fda0003fc5270 */
[----:B------:R-:W0:Y:S02]  /*6030*/  @P6 LDC.64 R22, c[0x0][0x9e8] ;  /* 0x00027a00ff166b82 */ /* 0x000e240000000a00 */
[----:B0-----:R-:W-:-:S05]  /*6040*/  @P6 IMAD.HI.U32 R22, R187, R22, RZ ;  /* 0x00000016bb166227 */ /* 0x001fca00078e00ff */
[----:B------:R-:W-:-:S07]  /*6050*/  @P6 SHF.R.U32.HI R187, RZ, R23, R22 ;  /* 0x00000017ffbb6219 */ /* 0x000fce0000011616 */
.L_x_1986:
[----:B------:R-:W-:Y:S05]  /*6060*/  BSYNC B0 ;  /* 0x0000000000007941 */ /* 0x000fea0003800000 */
.L_x_1984:
[----:B------:R-:W-:-:S04]  /*6070*/  IMAD R188, R7, -0x2, R188 ;  /* 0xfffffffe07bc7824 */ /* 0x000fc800078e02bc */
[----:B------:R-:W-:-:S05]  /*6080*/  IMAD R187, R187, R190, R188 ;  /* 0x000000bebbbb7224 */ /* 0x000fca00078e02bc */
[----:B------:R-:W-:Y:S02]  /*6090*/  VIADDMNMX R186, R187, R190, R186, PT ;  /* 0x000000bebbba7246 */ /* 0x000fe400038001ba */
[----:B------:R-:W-:-:S07]  /*60a0*/  VIMNMX R193, R193, R187, !PT ;  /* 0x000000bbc1c17248 */ /* 0x000fce0007fe0100 */
.L_x_1983:
[----:B------:R-:W-:Y:S01]  /*60b0*/  ISETP.GT.AND P0, PT, R193, 0x1, !P0 ;  /* 0x00000001c100780c */ /* 0x000fe20004704270 */
[----:B------:R-:W-:Y:S01]  /*60c0*/  UMOV UR14, UR30 ;  /* 0x0000001e000e7c82 */ /* 0x000fe20008000000 */
[----:B------:R-:W-:Y:S02]  /*60d0*/  LOP3.LUT P6, RZ, R2, 0x10, RZ, 0xc0, !PT ;  /* 0x0000001002ff7812 */ /* 0x000fe400078cc0ff */
[----:B------:R-:W-:Y:S02]  /*60e0*/  ISETP.LT.OR P0, PT, R186, 0x2, P0 ;  /* 0x00000002ba00780c */ /* 0x000fe40000701670 */
[----:B------:R-:W-:Y:S02]  /*60f0*/  FMNMX.FTZ R23, R170, R11, !PT ;  /* 0x0000000baa177209 */ /* 0x000fe40007810000 */
[----:B------:R-:W-:Y:S02]  /*6100*/  FSEL R22, R10, -INF , !P0 ;  /* 0xff8000000a167808 */ /* 0x000fe40004000000 */
[----:B------:R-:W-:-:S02]  /*6110*/  LOP3.LUT P0, RZ, R2, 0x2, RZ, 0xc0, !PT ;  /* 0x0000000202ff7812 */ /* 0x000fc4000780c0ff */
[----:B------:R-:W-:Y:S02]  /*6120*/  FMNMX.FTZ R10, R200, R23, !PT ;  /* 0x00000017c80a7209 */ /* 0x000fe40007810000 */
[----:B------:R-:W-:Y:S02]  /*6130*/  ISETP.GT.AND P0, PT, R193, 0x8, !P0 ;  /* 0x00000008c100780c */ /* 0x000fe40004704270 */
[----:B------:R-:W-:Y:S02]  /*6140*/  FMNMX.FTZ R23, R203, R10, !PT ;  /* 0x0000000acb177209 */ /* 0x000fe40007810000 */
[----:B------:R-:W-:Y:S02]  /*6150*/  ISETP.LT.OR P0, PT, R186, 0x9, P0 ;  /* 0x00000009ba00780c */ /* 0x000fe40000701670 */
[----:B------:R-:W-:Y:S02]  /*6160*/  FMNMX.FTZ R10, R202, R23, !PT ;  /* 0x00000017ca0a7209 */ /* 0x000fe40007810000 */
[----:B------:R-:W-:-:S02]  /*6170*/  FSEL R14, R14, -INF , !P0 ;  /* 0xff8000000e0e7808 */ /* 0x000fc40004000000 */
[----:B------:R-:W-:Y:S02]  /*6180*/  LOP3.LUT P0, RZ, R2, 0x4, RZ, 0xc0, !PT ;  /* 0x0000000402ff7812 */ /* 0x000fe4000780c0ff */
[----:B------:R-:W-:Y:S02]  /*6190*/  FMNMX.FTZ R23, R205, R10, !PT ;  /* 0x0000000acd177209 */ /* 0x000fe40007810000 */
[----:B------:R-:W-:Y:S02]  /*61a0*/  ISETP.GT.AND P0, PT, R193, 0x9, !P0 ;  /* 0x00000009c100780c */ /* 0x000fe40004704270 */
[----:B------:R-:W-:Y:S02]  /*61b0*/  FMNMX.FTZ R10, R204, R23, !PT ;  /* 0x00000017cc0a7209 */ /* 0x000fe40007810000 */
[----:B------:R-:W-:Y:S02]  /*61c0*/  ISETP.LT.OR P0, PT, R186, 0xa, P0 ;  /* 0x0000000aba00780c */ /* 0x000fe40000701670 */
[----:B------:R-:W-:-:S02]  /*61d0*/  FMNMX.FTZ R23, R207, R10, !PT ;  /* 0x0000000acf177209 */ /* 0x000fc40007810000 */
[----:B------:R-:W-:Y:S02]  /*61e0*/  FSEL R15, R15, -INF , !P0 ;  /* 0xff8000000f0f7808 */ /* 0x000fe40004000000 */
[----:B------:R-:W-:Y:S02]  /*61f0*/  LOP3.LUT P0, RZ, R2, 0x8, RZ, 0xc0, !PT ;  /* 0x0000000802ff7812 */ /* 0x000fe4000780c0ff */
[----:B------:R-:W-:Y:S02]  /*6200*/  FMNMX.FTZ R10, R206, R23, !PT ;  /* 0x00000017ce0a7209 */ /* 0x000fe40007810000 */
[----:B------:R-:W-:Y:S02]  /*6210*/  ISETP.GT.AND P0, PT, R193, 0x10, !P0 ;  /* 0x00000010c100780c */ /* 0x000fe40004704270 */
[----:B------:R-:W-:Y:S02]  /*6220*/  FMNMX.FTZ R10, R169, R10, !PT ;  /* 0x0000000aa90a7209 */ /* 0x000fe40007810000 */
[----:B------:R-:W-:-:S02]  /*6230*/  ISETP.LT.OR P0, PT, R186, 0x11, P0 ;  /* 0x00000011ba00780c */ /* 0x000fc40000701670 */
[----:B------:R-:W-:Y:S02]  /*6240*/  FMNMX.FTZ R23, R171, R10, !PT ;  /* 0x0000000aab177209 */ /* 0x000fe40007810000 */
[----:B------:R-:W-:Y:S02]  /*6250*/  FSEL R19, R19, -INF , !P0 ;  /* 0xff80000013137808 */ /* 0x000fe40004000000 */
[----:B------:R-:W-:Y:S02]  /*6260*/  ISETP.GT.AND P0, PT, R193, 0x11, !P6 ;  /* 0x00000011c100780c */ /* 0x000fe40007704270 */
[----:B------:R-:W-:Y:S02]  /*6270*/  LOP3.LUT P6, RZ, R2, 0x80, RZ, 0xc0, !PT ;  /* 0x0000008002ff7812 */ /* 0x000fe400078cc0ff */
        /* <DEDUP_REMOVED lines=10> */
[----:B------:R-:W-:Y:S02]  /*6320*/  LOP3.LUT P0, RZ, R2, 0x10000, RZ, 0xc0, !PT ;  /* 0x0001000002ff7812 */ /* 0x000fe4000780c0ff */
[----:B------:R-:W-:Y:S02]  /*6330*/  FMNMX.FTZ R10, R176, R23, !PT ;  /* 0x00000017b00a7209 */ /* 0x000fe40007810000 */
[----:B------:R-:W-:Y:S02]  /*6340*/  ISETP.GT.AND P0, PT, R193, 0x19, !P0 ;  /* 0x00000019c100780c */ /* 0x000fe40004704270 */
[----:B------:R-:W-:-:S02]  /*6350*/  FMNMX.FTZ R23, R177, R10, !PT ;  /* 0x0000000ab1177209 */ /* 0x000fc40007810000 */
[----:B------:R-:W-:Y:S02]  /*6360*/  ISETP.LT.OR P0, PT, R186, 0x1a, P0 ;  /* 0x0000001aba00780c */ /* 0x000fe40000701670 */
[----:B------:R-:W-:Y:S02]  /*6370*/  FMNMX.FTZ R10, R178, R23, !PT ;  /* 0x00000017b20a7209 */ /* 0x000fe40007810000 */
[----:B------:R-:W-:Y:S02]  /*6380*/  FSEL R152, R152, -INF , !P0 ;  /* 0xff80000098987808 */ /* 0x000fe40004000000 */
[----:B------:R-:W-:Y:S02]  /*6390*/  LOP3.LUT P0, RZ, R2, 0x8000, RZ, 0xc0, !PT ;  /* 0x0000800002ff7812 */ /* 0x000fe4000780c0ff */
[----:B------:R-:W-:Y:S02]  /*63a0*/  FMNMX.FTZ R23, R185, R10, !PT ;  /* 0x0000000ab9177209 */ /* 0x000fe40007810000 */
[----:B------:R-:W-:-:S02]  /*63b0*/  ISETP.GT.AND P0, PT, R193, 0x20, !P0 ;  /* 0x00000020c100780c */ /* 0x000fc40004704270 */
[----:B------:R-:W-:Y:S02]  /*63c0*/  FMNMX.FTZ R23, R184, R23, !PT ;  /* 0x00000017b8177209 */ /* 0x000fe40007810000 */
[----:B------:R-:W-:Y:S02]  /*63d0*/  ISETP.LT.OR P0, PT, R186, 0x21, P0 ;  /* 0x00000021ba00780c */ /* 0x000fe40000701670 */
[----:B------:R-:W-:Y:S02]  /*63e0*/  FMNMX.FTZ R23, R182, R23, !PT ;  /* 0x00000017b6177209 */ /* 0x000fe40007810000 */
[----:B------:R-:W-:Y:S02]  /*63f0*/  FSEL R153, R153, -INF , !P0 ;  /* 0xff80000099997808 */ /* 0x000fe40004000000 */
[----:B------:R-:W-:Y:S02]  /*6400*/  LOP3.LUT P0, RZ, R2, 0x4000, RZ, 0xc0, !PT ;  /* 0x0000400002ff7812 */ /* 0x000fe4000780c0ff */
[----:B------:R-:W-:-:S02]  /*6410*/  FMNMX.FTZ R10, R180, R23, !PT ;  /* 0x00000017b40a7209 */ /* 0x000fc40007810000 */
[----:B------:R-:W-:Y:S02]  /*6420*/  ISETP.GT.AND P0, PT, R193, 0x21, !P0 ;  /* 0x00000021c100780c */ /* 0x000fe40004704270 */
[----:B------:R-:W-:Y:S02]  /*6430*/  FMNMX.FTZ R10, R183, R10, !PT ;  /* 0x0000000ab70a7209 */ /* 0x000fe40007810000 */
[----:B------:R-:W-:Y:S02]  /*6440*/  ISETP.LT.OR P0, PT, R186, 0x22, P0 ;  /* 0x00000022ba00780c */ /* 0x000fe40000701670 */
[----:B------:R-:W-:Y:S02]  /*6450*/  FMNMX.FTZ R10, R181, R10, !PT ;  /* 0x0000000ab50a7209 */ /* 0x000fe40007810000 */
[----:B------:R-:W-:Y:S02]  /*6460*/  FSEL R154, R154, -INF , !P0 ;  /* 0xff8000009a9a7808 */ /* 0x000fe40004000000 */
[----:B------:R-:W-:-:S02]  /*6470*/  LOP3.LUT P0, RZ, R2, 0x2000, RZ, 0xc0, !PT ;  /* 0x0000200002ff7812 */ /* 0x000fc4000780c0ff */
[----:B------:R-:W-:Y:S02]  /*6480*/  FMNMX.FTZ R23, R179, R10, !PT ;  /* 0x0000000ab3177209 */ /* 0x000fe40007810000 */
[C---:B------:R-:W-:Y:S02]  /*6490*/  ISETP.GT.AND P0, PT, R193.reuse, 0x28, !P0 ;  /* 0x00000028c100780c */ /* 0x040fe40004704270 */
[C---:B------:R-:W-:Y:S01]  /*64a0*/  ISETP.GT.AND P1, PT, R193.reuse, 0x48, !P1 ;  /* 0x00000048c100780c */ /* 0x040fe20004f24270 */
[----:B------:R-:W0:Y:S01]  /*64b0*/  SHFL.BFLY PT, R10, R23, 0x2, 0x1f ;  /* 0x0c401f00170a7f89 */ /* 0x000e2200000e0000 */
[----:B------:R-:W-:Y:S02]  /*64c0*/  ISETP.LT.OR P0, PT, R186, 0x29, P0 ;  /* 0x00000029ba00780c */ /* 0x000fe40000701670 */
[----:B------:R-:W-:Y:S02]  /*64d0*/  ISETP.GT.AND P2, PT, R193, 0x49, !P2 ;  /* 0x00000049c100780c */ /* 0x000fe40005744270 */
[----:B------:R-:W-:-:S02]  /*64e0*/  FSEL R155, R155, -INF , !P0 ;  /* 0xff8000009b9b7808 */ /* 0x000fc40004000000 */
[----:B------:R-:W-:Y:S02]  /*64f0*/  LOP3.LUT P0, RZ, R2, 0x1000, RZ, 0xc0, !PT ;  /* 0x0000100002ff7812 */ /* 0x000fe4000780c0ff */
[C---:B------:R-:W-:Y:S02]  /*6500*/  ISETP.LT.OR P1, PT, R186.reuse, 0x49, P1 ;  /* 0x00000049ba00780c */ /* 0x040fe40000f21670 */
[C---:B------:R-:W-:Y:S02]  /*6510*/  ISETP.GT.AND P0, PT, R193.reuse, 0x29, !P0 ;  /* 0x00000029c100780c */ /* 0x040fe40004704270 */
[C---:B------:R-:W-:Y:S02]  /*6520*/  ISETP.GT.AND P3, PT, R193.reuse, 0x50, !P3 ;  /* 0x00000050c100780c */ /* 0x040fe40005f64270 */
[----:B------:R-:W-:Y:S02]  /*6530*/  ISETP.LT.OR P0, PT, R186, 0x2a, P0 ;  /* 0x0000002aba00780c */ /* 0x000fe40000701670 */
[----:B------:R-:W-:-:S02]  /*6540*/  ISETP.GT.AND P4, PT, R193, 0x51, !P4 ;  /* 0x00000051c100780c */ /* 0x000fc40006784270 */
[----:B------:R-:W-:Y:S02]  /*6550*/  FSEL R156, R156, -INF , !P0 ;  /* 0xff8000009c9c7808 */ /* 0x000fe40004000000 */
[----:B------:R-:W-:Y:S02]  /*6560*/  LOP3.LUT P0, RZ, R2, 0x800, RZ, 0xc0, !PT ;  /* 0x0000080002ff7812 */ /* 0x000fe4000780c0ff */
[C---:B------:R-:W-:Y:S02]  /*6570*/  ISETP.GT.AND P5, PT, R193.reuse, 0x58, !P5 ;  /* 0x00000058c100780c */ /* 0x040fe40006fa4270 */
[----:B------:R-:W-:Y:S02]  /*6580*/  ISETP.GT.AND P0, PT, R193, 0x30, !P0 ;  /* 0x00000030c100780c */ /* 0x000fe40004704270 */
[----:B0-----:R-:W-:Y:S02]  /*6590*/  FMNMX.FTZ R187, R23, R10, !PT ;  /* 0x0000000a17bb7209 */ /* 0x001fe40007810000 */
[----:B------:R-:W-:-:S02]  /*65a0*/  ISETP.LT.OR P0, PT, R186, 0x31, P0 ;  /* 0x00000031ba00780c */ /* 0x000fc40000701670 */
[----:B------:R-:W-:Y:S01]  /*65b0*/  ISETP.LT.OR P2, PT, R186, 0x4a, P2 ;  /* 0x0000004aba00780c */ /* 0x000fe20001741670 */
[----:B------:R-:W0:Y:S01]  /*65c0*/  SHFL.BFLY PT, R10, R187, 0x1, 0x1f ;  /* 0x0c201f00bb0a7f89 */ /* 0x000e2200000e0000 */
[----:B------:R-:W-:Y:S02]  /*65d0*/  FSEL R157, R157, -INF , !P0 ;  /* 0xff8000009d9d7808 */ /* 0x000fe40004000000 */
[----:B------:R-:W-:Y:S02]  /*65e0*/  LOP3.LUT P0, RZ, R2, 0x400, RZ, 0xc0, !PT ;  /* 0x0000040002ff7812 */ /* 0x000fe4000780c0ff */
[----:B------:R-:W-:Y:S02]  /*65f0*/  ISETP.LT.OR P3, PT, R186, 0x51, P3 ;  /* 0x00000051ba00780c */ /* 0x000fe40001f61670 */
[----:B------:R-:W-:Y:S02]  /*6600*/  ISETP.GT.AND P0, PT, R193, 0x31, !P0 ;  /* 0x00000031c100780c */ /* 0x000fe40004704270 */
[----:B------:R-:W-:-:S02]  /*6610*/  FSEL R196, R164, -INF , !P2 ;  /* 0xff800000a4c47808 */ /* 0x000fc40005000000 */
[C---:B------:R-:W-:Y:S02]  /*6620*/  ISETP.LT.OR P0, PT, R186.reuse, 0x32, P0 ;  /* 0x00000032ba00780c */ /* 0x040fe40000701670 */
[----:B------:R-:W-:Y:S02]  /*6630*/  ISETP.LT.OR P4, PT, R186, 0x52, P4 ;  /* 0x00000052ba00780c */ /* 0x000fe40002781670 */
[----:B------:R-:W-:Y:S02]  /*6640*/  FSEL R158, R158, -INF , !P0 ;  /* 0xff8000009e9e7808 */ /* 0x000fe40004000000 */
[----:B------:R-:W-:Y:S02]  /*6650*/  LOP3.LUT P0, RZ, R2, 0x200, RZ, 0xc0, !PT ;  /* 0x0000020002ff7812 */ /* 0x000fe4000780c0ff */
[----:B------:R-:W-:Y:S02]  /*6660*/  FSEL R195, R166, -INF , !P4 ;  /* 0xff800000a6c37808 */ /* 0x000fe40006000000 */
[----:B------:R-:W-:-:S02]  /*6670*/  ISETP.GT.AND P0, PT, R193, 0x38, !P0 ;  /* 0x00000038c100780c */ /* 0x000fc40004704270 */
[C---:B------:R-:W-:Y:S02]  /*6680*/  ISETP.LT.OR P5, PT, R186.reuse, 0x59, P5 ;  /* 0x00000059ba00780c */ /* 0x040fe40002fa1670 */
[----:B------:R-:W-:Y:S02]  /*6690*/  ISETP.LT.OR P0, PT, R186, 0x39, P0 ;  /* 0x00000039ba00780c */ /* 0x000fe40000701670 */
[----:B0-----:R-:W-:Y:S02]  /*66a0*/  FMNMX.FTZ R10, R187, R10, !PT ;  /* 0x0000000abb0a7209 */ /* 0x001fe40007810000 */
[----:B------:R-:W-:Y:S02]  /*66b0*/  FSEL R159, R159, -INF , !P0 ;  /* 0xff8000009f9f7808 */ /* 0x000fe40004000000 */
[----:B------:R-:W-:Y:S01]  /*66c0*/  LOP3.LUT P0, RZ, R2, 0x100, RZ, 0xc0, !PT ;  /* 0x0000010002ff7812 */ /* 0x000fe2000780c0ff */
[----:B------:R-:W-:-:S03]  /*66d0*/  FMUL.FTZ R198, R10, UR14 ;  /* 0x0000000e0ac67c20 */ /* 0x000fc60008410000 */
[----:B------:R-:W-:-:S04]  /*66e0*/  ISETP.GT.AND P0, PT, R193, 0x39, !P0 ;  /* 0x00000039c100780c */ /* 0x000fc80004704270 */
[----:B------:R-:W-:-:S04]  /*66f0*/  ISETP.LT.OR P0, PT, R186, 0x3a, P0 ;  /* 0x0000003aba00780c */ /* 0x000fc80000701670 */
[----:B------:R-:W-:Y:S02]  /*6700*/  FSEL R160, R160, -INF , !P0 ;  /* 0xff800000a0a07808 */ /* 0x000fe40004000000 */
[----:B------:R-:W-:Y:S02]  /*6710*/  ISETP.GT.AND P0, PT, R193, 0x40, !P6 ;  /* 0x00000040c100780c */ /* 0x000fe40007704270 */
[----:B------:R-:W-:Y:S02]  /*6720*/  LOP3.LUT P6, RZ, R2, 0x20000, RZ, 0xc0, !PT ;  /* 0x0002000002ff7812 */ /* 0x000fe400078cc0ff */
[----:B------:R-:W-:-:S04]  /*6730*/  ISETP.LT.OR P0, PT, R186, 0x41, P0 ;  /* 0x00000041ba00780c */ /* 0x000fc80000701670 */
[----:B------:R-:W-:Y:S02]  /*6740*/  FSEL R161, R161, -INF , !P0 ;  /* 0xff800000a1a17808 */ /* 0x000fe40004000000 */
[----:B------:R-:W-:-:S04]  /*6750*/  LOP3.LUT P0, RZ, R2, 0x40, RZ, 0xc0, !PT ;  /* 0x0000004002ff7812 */ /* 0x000fc8000780c0ff */
[----:B------:R-:W-:-:S04]  /*6760*/  ISETP.GT.AND P0, PT, R193, 0x41, !P0 ;  /* 0x00000041c100780c */ /* 0x000fc80004704270 */
[----:B------:R-:W-:-:S04]  /*6770*/  ISETP.LT.OR P0, PT, R186, 0x42, P0 ;  /* 0x00000042ba00780c */ /* 0x000fc80000701670 */
[----:B------:R-:W-:Y:S02]  /*6780*/  FSEL R162, R162, -INF , !P0 ;  /* 0xff800000a2a27808 */ /* 0x000fe40004000000 */
[C---:B------:R-:W-:Y:S02]  /*6790*/  ISETP.GT.AND P0, PT, R193.reuse, RZ, !P6 ;  /* 0x000000ffc100720c */ /* 0x040fe40007704270 */
[----:B------:R-:W-:Y:S02]  /*67a0*/  LOP3.LUT P6, RZ, R2, 0x1, RZ, 0xc0, !PT ;  /* 0x0000000102ff7812 */ /* 0x000fe400078cc0ff */
[----:B------:R-:W-:Y:S02]  /*67b0*/  ISETP.LT.OR P0, PT, R186, 0x1, P0 ;  /* 0x00000001ba00780c */ /* 0x000fe40000701670 */
[----:B------:R-:W-:Y:S02]  /*67c0*/  ISETP.GT.AND P6, PT, R193, 0x59, !P6 ;  /* 0x00000059c100780c */ /* 0x000fe400077c4270 */
[----:B------:R-:W-:-:S02]  /*67d0*/  FSEL R197, R13, -INF , !P0 ;  /* 0xff8000000dc57808 */ /* 0x000fc40004000000 */
[----:B------:R-:W-:Y:S02]  /*67e0*/  FSEL R193, R163, -INF , !P1 ;  /* 0xff800000a3c17808 */ /* 0x000fe40004800000 */
[----:B------:R-:W-:Y:S02]  /*67f0*/  FMNMX.FTZ R13, R197, R12, !PT ;  /* 0x0000000cc50d7209 */ /* 0x000fe40007810000 */
[----:B------:R-:W-:Y:S02]  /*6800*/  ISETP.LT.OR P6, PT, R186, 0x5a, P6 ;  /* 0x0000005aba00780c */ /* 0x000fe400037c1670 */
[----:B------:R-:W-:Y:S02]  /*6810*/  FMNMX.FTZ R13, R22, R13, !PT ;  /* 0x0000000d160d7209 */ /* 0x000fe40007810000 */
[----:B------:R-:W-:Y:S02]  /*6820*/  FSETP.NEU.FTZ.AND P0, PT, R10, -INF , PT ;  /* 0xff8000000a00780b */ /* 0x000fe40003f1d000 */
[----:B------:R-:W-:-:S02]  /*6830*/  FMNMX.FTZ R188, R14, R13, !PT ;  /* 0x0000000d0ebc7209 */ /* 0x000fc40007810000 */
[----:B------:R-:W-:Y:S02]  /*6840*/  FSEL R186, R167, -INF , !P5 ;  /* 0xff800000a7ba7808 */ /* 0x000fe40006800000 */
[----:B------:R-:W-:Y:S02]  /*6850*/  FMNMX.FTZ R188, R15, R188, !PT ;  /* 0x000000bc0fbc7209 */ /* 0x000fe40007810000 */
[----:B------:R-:W-:Y:S02]  /*6860*/  FSEL R199, R168, -INF , !P6 ;  /* 0xff800000a8c77808 */ /* 0x000fe40007000000 */
[----:B------:R-:W-:Y:S02]  /*6870*/  FMNMX.FTZ R13, R19, R188, !PT ;  /* 0x000000bc130d7209 */ /* 0x000fe40007810000 */
[----:B------:R-:W-:Y:S02]  /*6880*/  FSEL R198, R198, RZ, P0 ;  /* 0x000000ffc6c67208 */ /* 0x000fe40000000000 */
[----:B------:R-:W-:-:S03]  /*6890*/  FMNMX.FTZ R190, R20, R13, !PT ;  /* 0x0000000d14be7209 */ /* 0x000fc60007810000 */
        /* <DEDUP_REMOVED lines=26> */
[----:B------:R-:W-:-:S03]  /*6a40*/  FFMA.FTZ R192, R206, UR14, -R198 ;  /* 0x0000000ecec07c23 */ /* 0x000fc600080108c6 */
        /* <DEDUP_REMOVED lines=8> */
[----:B------:R-:W-:Y:S02]  /*6ad0*/  FMNMX.FTZ R13, R193, R194, !PT ;  /* 0x000000c2c10d7209 */ /* 0x000fe40007810000 */
[----:B------:R-:W-:Y:S01]  /*6ae0*/  FSEL R194, R165, -INF , !P3 ;  /* 0xff800000a5c27808 */ /* 0x000fe20005800000 */
[--C-:B------:R-:W-:Y:S01]  /*6af0*/  FFMA.FTZ R165, R174, UR14, -R198.reuse ;  /* 0x0000000eaea57c23 */ /* 0x100fe200080108c6 */
[----:B------:R-:W-:Y:S01]  /*6b00*/  FMNMX.FTZ R13, R196, R13, !PT ;  /* 0x0000000dc40d7209 */ /* 0x000fe20007810000 */
[----:B------:R-:W-:Y:S01]  /*6b10*/  MUFU.EX2 R191, R191 ;  /* 0x000000bf00bf7308 */ /* 0x000fe20000000800 */
[----:B------:R-:W-:-:S02]  /*6b20*/  FFMA.FTZ R174, R185, UR14, -R198 ;  /* 0x0000000eb9ae7c23 */ /* 0x000fc400080108c6 */
[----:B------:R-:W-:-:S04]  /*6b30*/  FMNMX.FTZ R166, R194, R13, !PT ;  /* 0x0000000dc2a67209 */ /* 0x000fc80007810000 */
[----:B------:R-:W-:Y:S01]  /*6b40*/  FMNMX.FTZ R13, R195, R166, !PT ;  /* 0x000000a6c30d7209 */ /* 0x000fe20007810000 */
[----:B------:R-:W-:Y:S03]  /*6b50*/  MUFU.EX2 R192, R192 ;  /* 0x000000c000c07308 */ /* 0x000fe60000000800 */
[----:B------:R-:W-:-:S04]  /*6b60*/  FMNMX.FTZ R168, R186, R13, !PT ;  /* 0x0000000dbaa87209 */ /* 0x000fc80007810000 */
[----:B------:R-:W-:Y:S01]  /*6b70*/  FMNMX.FTZ R13, R199, R168, !PT ;  /* 0x000000a8c70d7209 */ /* 0x000fe20007810000 */
[--C-:B------:R-:W-:Y:S01]  /*6b80*/  FFMA.FTZ R168, R175, UR14, -R198.reuse ;  /* 0x0000000eafa87c23 */ /* 0x100fe200080108c6 */
[----:B------:R-:W-:Y:S01]  /*6b90*/  FFMA.FTZ R175, R180, UR14, -R198 ;  /* 0x0000000eb4af7c23 */ /* 0x000fe200080108c6 */
[----:B------:R-:W-:Y:S01]  /*6ba0*/  FSEL R180, R10, RZ, P0 ;  /* 0x000000ff0ab47208 */ /* 0x000fe20000000000 */
[----:B------:R-:W-:Y:S01]  /*6bb0*/  MUFU.EX2 R169, R169 ;  /* 0x000000a900a97308 */ /* 0x000fe20000000800 */
[----:B------:R-:W0:Y:S03]  /*6bc0*/  SHFL.BFLY PT, R200, R13, 0x2, 0x1f ;  /* 0x0c401f000dc87f89 */ /* 0x000e2600000e0000 */
[----:B------:R-:W-:-:S04]  /*6bd0*/  FADD.FTZ R180, -R180, R11 ;  /* 0x0000000bb4b47221 */ /* 0x000fc80000010100 */
[----:B------:R-:W-:Y:S01]  /*6be0*/  FMUL.FTZ R180, R180, UR14 ;  /* 0x0000000eb4b47c20 */ /* 0x000fe20008410000 */
[----:B------:R-:W-:Y:S08]  /*6bf0*/  MUFU.EX2 R11, R181 ;  /* 0x000000b5000b7308 */ /* 0x000ff00000000800 */
[----:B------:R-:W1:Y:S01]  /*6c00*/  MUFU.EX2 R180, R180 ;  /* 0x000000b400b47308 */ /* 0x000e620000000800 */
[----:B0-----:R-:W-:-:S07]  /*6c10*/  FMNMX.FTZ R200, R13, R200, !PT ;  /* 0x000000c80dc87209 */ /* 0x001fce0007810000 */
[----:B------:R0:W3:Y:S01]  /*6c20*/  MUFU.EX2 R164, R171 ;  /* 0x000000ab00a47308 */ /* 0x0000e20000000800 */
[----:B------:R-:W4:Y:S01]  /*6c30*/  SHFL.BFLY PT, R13, R200, 0x1, 0x1f ;  /* 0x0c201f00c80d7f89 */ /* 0x000f2200000e0000 */
[----:B-1----:R-:W-:-:S06]  /*6c40*/  FFMA.FTZ R181, R180, R6, R23 ;  /* 0x00000006b4b57223 */ /* 0x002fcc0000010017 */
[----:B------:R-:W1:Y:S01]  /*6c50*/  MUFU.EX2 R163, R163 ;  /* 0x000000a300a37308 */ /* 0x000e620000000800 */
[--C-:B0-----:R-:W-:Y:S01]  /*6c60*/  FFMA.FTZ R171, R178, UR14, -R198.reuse ;  /* 0x0000000eb2ab7c23 */ /* 0x101fe200080108c6 */
[----:B------:R-:W-:Y:S01]  /*6c70*/  FFMA.FTZ R178, R183, UR14, -R198 ;  /* 0x0000000eb7b27c23 */ /* 0x000fe200080108c6 */
[----:B------:R-:W-:Y:S01]  /*6c80*/  FADD.FTZ R6, R170, R181 ;  /* 0x000000b5aa067221 */ /* 0x000fe20000010000 */
[-C--:B------:R-:W-:Y:S01]  /*6c90*/  FMUL.FTZ R24, R24, R180.reuse ;  /* 0x000000b418187220 */ /* 0x080fe20000410000 */
[-C--:B------:R-:W-:Y:S01]  /*6ca0*/  FMUL.FTZ R25, R25, R180.reuse ;  /* 0x000000b419197220 */ /* 0x080fe20000410000 */
[-C--:B------:R-:W-:Y:S01]  /*6cb0*/  FMUL.FTZ R28, R28, R180.reuse ;  /* 0x000000b41c1c7220 */ /* 0x080fe20000410000 */
[----:B------:R-:W-:Y:S01]  /*6cc0*/  FADD.FTZ R181, R187, R6 ;  /* 0x00000006bbb57221 */ /* 0x000fe20000010000 */
[----:B------:R0:W5:Y:S01]  /*6cd0*/  MUFU.EX2 R166, R173 ;  /* 0x000000ad00a67308 */ /* 0x0001620000000800 */
[-C--:B------:R-:W-:Y:S01]  /*6ce0*/  FMUL.FTZ R29, R29, R180.reuse ;  /* 0x000000b41d1d7220 */ /* 0x080fe20000410000 */
[-C--:B------:R-:W-:Y:S01]  /*6cf0*/  FMUL.FTZ R32, R32, R180.reuse ;  /* 0x000000b420207220 */ /* 0x080fe20000410000 */
[----:B------:R-:W-:Y:S01]  /*6d00*/  FADD.FTZ R6, R188, R181 ;  /* 0x000000b5bc067221 */ /* 0x000fe20000010000 */
[-C--:B------:R-:W-:Y:S01]  /*6d10*/  FMUL.FTZ R33, R33, R180.reuse ;  /* 0x000000b421217220 */ /* 0x080fe20000410000 */
[-C--:B------:R-:W-:Y:S01]  /*6d20*/  FMUL.FTZ R36, R36, R180.reuse ;  /* 0x000000b424247220 */ /* 0x080fe20000410000 */
[-C--:B------:R-:W-:Y:S01]  /*6d30*/  FMUL.FTZ R37, R37, R180.reuse ;  /* 0x000000b425257220 */ /* 0x080fe20000410000 */
[----:B------:R-:W-:Y:S01]  /*6d40*/  FADD.FTZ R181, R189, R6 ;  /* 0x00000006bdb57221 */ /* 0x000fe20000010000 */
[----:B------:R-:W2:Y:S01]  /*6d50*/  MUFU.EX2 R165, R165 ;  /* 0x000000a500a57308 */ /* 0x000ea20000000800 */
[----:B0-----:R-:W-:Y:S01]  /*6d60*/  FFMA.FTZ R173, R184, UR14, -R198 ;  /* 0x0000000eb8ad7c23 */ /* 0x001fe200080108c6 */
[-C--:B------:R-:W-:Y:S01]  /*6d70*/  FMUL.FTZ R40, R40, R180.reuse ;  /* 0x000000b428287220 */ /* 0x080fe20000410000 */
[----:B------:R-:W-:Y:S01]  /*6d80*/  FADD.FTZ R6, R190, R181 ;  /* 0x000000b5be067221 */ /* 0x000fe20000010000 */
[----:B----4-:R-:W-:Y:S01]  /*6d90*/  FMNMX.FTZ R13, R200, R13, !PT ;  /* 0x0000000dc80d7209 */ /* 0x010fe20007810000 */
[-C--:B------:R-:W-:Y:S01]  /*6da0*/  FMUL.FTZ R41, R41, R180.reuse ;  /* 0x000000b429297220 */ /* 0x080fe20000410000 */
[-C--:B------:R-:W-:Y:S01]  /*6db0*/  FMUL.FTZ R44, R44, R180.reuse ;  /* 0x000000b42c2c7220 */ /* 0x080fe20000410000 */
[----:B------:R-:W-:Y:S01]  /*6dc0*/  FADD.FTZ R181, R191, R6 ;  /* 0x00000006bfb57221 */ /* 0x000fe20000010000 */
[----:B------:R-:W0:Y:S01]  /*6dd0*/  MUFU.EX2 R168, R168 ;  /* 0x000000a800a87308 */ /* 0x000e220000000800 */
[C---:B------:R-:W-:Y:S01]  /*6de0*/  FMUL.FTZ R177, R13.reuse, UR14 ;  /* 0x0000000e0db17c20 */ /* 0x040fe20008410000 */
[----:B------:R-:W-:Y:S01]  /*6df0*/  FSETP.NEU.FTZ.AND P0, PT, R13, -INF , PT ;  /* 0xff8000000d00780b */ /* 0x000fe20003f1d000 */
[----:B------:R-:W-:Y:S01]  /*6e00*/  FADD.FTZ R6, R192, R181 ;  /* 0x000000b5c0067221 */ /* 0x000fe20000010000 */
[-C--:B------:R-:W-:Y:S01]  /*6e10*/  FMUL.FTZ R45, R45, R180.reuse ;  /* 0x000000b42d2d7220 */ /* 0x080fe20000410000 */
[-C--:B------:R-:W-:Y:S01]  /*6e20*/  FMUL.FTZ R48, R48, R180.reuse ;  /* 0x000000b430307220 */ /* 0x080fe20000410000 */
[----:B------:R-:W-:Y:S01]  /*6e30*/  FSEL R179, R177, RZ, P0 ;  /* 0x000000ffb1b37208 */ /* 0x000fe20000000000 */
[----:B------:R-:W-:Y:S01]  /*6e40*/  FADD.FTZ R181, R169, R6 ;  /* 0x00000006a9b57221 */ /* 0x000fe20000010000 */
[----:B------:R-:W4:Y:S01]  /*6e50*/  MUFU.EX2 R167, R167 ;  /* 0x000000a700a77308 */ /* 0x000f220000000800 */
[-C--:B------:R-:W-:Y:S01]  /*6e60*/  FMUL.FTZ R49, R49, R180.reuse ;  /* 0x000000b431317220 */ /* 0x080fe20000410000 */
[-C--:B------:R-:W-:Y:S01]  /*6e70*/  FMUL.FTZ R52, R52, R180.reuse ;  /* 0x000000b434347220 */ /* 0x080fe20000410000 */
[----:B---3--:R-:W-:Y:S01]  /*6e80*/  FADD.FTZ R6, R164, R181 ;  /* 0x000000b5a4067221 */ /* 0x008fe20000010000 */
[----:B------:R-:W-:Y:S01]  /*6e90*/  FSEL R181, R13, RZ, P0 ;  /* 0x000000ff0db57208 */ /* 0x000fe20000000000 */
[--C-:B------:R-:W-:Y:S01]  /*6ea0*/  FFMA.FTZ R177, R22, UR14, -R179.reuse ;  /* 0x0000000e16b17c23 */ /* 0x100fe200080108b3 */
[--C-:B------:R-:W-:Y:S01]  /*6eb0*/  FFMA.FTZ R22, R153, UR14, -R179.reuse ;  /* 0x0000000e99167c23 */ /* 0x100fe200080108b3 */
[----:B-1----:R-:W-:Y:S01]  /*6ec0*/  FADD.FTZ R183, R163, R6 ;  /* 0x00000006a3b77221 */ /* 0x002fe20000010000 */
[----:B------:R-:W1:Y:S01]  /*6ed0*/  MUFU.EX2 R172, R172 ;  /* 0x000000ac00ac7308 */ /* 0x000e620000000800 */
[----:B------:R-:W-:Y:S01]  /*6ee0*/  FADD.FTZ R6, -R181, R12 ;  /* 0x0000000cb5067221 */ /* 0x000fe20000010100 */
[----:B------:R-:W-:Y:S01]  /*6ef0*/  FFMA.FTZ R12, R152, UR14, -R179 ;  /* 0x0000000e980c7c23 */ /* 0x000fe200080108b3 */
[----:B-----5:R-:W-:Y:S01]  /*6f00*/  FADD.FTZ R198, R166, R183 ;  /* 0x000000b7a6c67221 */ /* 0x020fe20000010000 */
[--C-:B------:R-:W-:Y:S01]  /*6f10*/  FFMA.FTZ R185, R154, UR14, -R179.reuse ;  /* 0x0000000e9ab97c23 */ /* 0x100fe200080108b3 */
[--C-:B------:R-:W-:Y:S01]  /*6f20*/  FFMA.FTZ R181, R157, UR14, -R179.reuse ;  /* 0x0000000e9db57c23 */ /* 0x100fe200080108b3 */
[--C-:B------:R-:W-:Y:S01]  /*6f30*/  FFMA.FTZ R157, R161, UR14, -R179.reuse ;  /* 0x0000000ea19d7c23 */ /* 0x100fe200080108b3 */
[----:B--2---:R-:W-:Y:S01]  /*6f40*/  FADD.FTZ R153, R165, R198 ;  /* 0x000000c6a5997221 */ /* 0x004fe20000010000 */
[----:B------:R-:W2:Y:S01]  /*6f50*/  MUFU.EX2 R171, R171 ;  /* 0x000000ab00ab7308 */ /* 0x000ea20000000800 */
[--C-:B------:R-:W-:Y:S01]  /*6f60*/  FFMA.FTZ R184, R197, UR14, -R179.reuse ;  /* 0x0000000ec5b87c23 */ /* 0x100fe200080108b3 */
[----:B------:R-:W-:Y:S01]  /*6f70*/  FFMA.FTZ R197, R155, UR14, -R179 ;  /* 0x0000000e9bc57c23 */ /* 0x000fe200080108b3 */
[----:B0-----:R-:W-:Y:S01]  /*6f80*/  FADD.FTZ R152, R168, R153 ;  /* 0x00000099a8987221 */ /* 0x001fe20000010000 */
[--C-:B------:R-:W-:Y:S01]  /*6f90*/  FFMA.FTZ R14, R14, UR14, -R179.reuse ;  /* 0x0000000e0e0e7c23 */ /* 0x100fe200080108b3 */
[--C-:B------:R-:W-:Y:S01]  /*6fa0*/  FFMA.FTZ R15, R15, UR14, -R179.reuse ;  /* 0x0000000e0f0f7c23 */ /* 0x100fe200080108b3 */
[--C-:B------:R-:W-:Y:S01]  /*6fb0*/  FFMA.FTZ R19, R19, UR14, -R179.reuse ;  /* 0x0000000e13137c23 */ /* 0x100fe200080108b3 */
[----:B----4-:R-:W-:Y:S01]  /*6fc0*/  FADD.FTZ R153, R167, R152 ;  /* 0x00000098a7997221 */ /* 0x010fe20000010000 */
[----:B------:R-:W0:Y:S01]  /*6fd0*/  MUFU.EX2 R174, R174 ;  /* 0x000000ae00ae7308 */ /* 0x000e220000000800 */
[--C-:B------:R-:W-:Y:S01]  /*6fe0*/  FFMA.FTZ R20, R20, UR14, -R179.reuse ;  /* 0x0000000e14147c23 */ /* 0x100fe200080108b3 */
[----:B------:R-:W-:Y:S01]  /*6ff0*/  FFMA.FTZ R21, R21, UR14, -R179 ;  /* 0x0000000e15157c23 */ /* 0x000fe200080108b3 */
[----:B-1----:R-:W-:Y:S01]  /*7000*/  FADD.FTZ R152, R172, R153 ;  /* 0x00000099ac987221 */ /* 0x002fe20000010000 */
[--C-:B------:R-:W-:Y:S01]  /*7010*/  FFMA.FTZ R198, R156, UR14, -R179.reuse ;  /* 0x0000000e9cc67c23 */ /* 0x100fe200080108b3 */
[--C-:B------:R-:W-:Y:S01]  /*7020*/  FFMA.FTZ R183, R158, UR14, -R179.reuse ;  /* 0x0000000e9eb77c23 */ /* 0x100fe200080108b3 */
[--C-:B------:R-:W-:Y:S01]  /*7030*/  FFMA.FTZ R159, R159, UR14, -R179.reuse ;  /* 0x0000000e9f9f7c23 */ /* 0x100fe200080108b3 */
[--C-:B------:R-:W-:Y:S01]  /*7040*/  FFMA.FTZ R155, R160, UR14, -R179.reuse ;  /* 0x0000000ea09b7c23 */ /* 0x100fe200080108b3 */
[----:B------:R-:W1:Y:S01]  /*7050*/  MUFU.EX2 R173, R173 ;  /* 0x000000ad00ad7308 */ /* 0x000e620000000800 */
[----:B--2---:R-:W-:Y:S01]  /*7060*/  FADD.FTZ R201, R171, R152 ;  /* 0x00000098abc97221 */ /* 0x004fe20000010000 */
[--C-:B------:R-:W-:Y:S01]  /*7070*/  FFMA.FTZ R153, R162, UR14, -R179.reuse ;  /* 0x0000000ea2997c23 */ /* 0x100fe200080108b3 */
[--C-:B------:R-:W-:Y:S01]  /*7080*/  FFMA.FTZ R193, R193, UR14, -R179.reuse ;  /* 0x0000000ec1c17c23 */ /* 0x100fe200080108b3 */
[--C-:B------:R-:W-:Y:S01]  /*7090*/  FFMA.FTZ R196, R196, UR14, -R179.reuse ;  /* 0x0000000ec4c47c23 */ /* 0x100fe200080108b3 */
[--C-:B------:R-:W-:Y:S01]  /*70a0*/  FFMA.FTZ R194, R194, UR14, -R179.reuse ;  /* 0x0000000ec2c27c23 */ /* 0x100fe200080108b3 */
[--C-:B------:R-:W-:Y:S01]  /*70b0*/  FFMA.FTZ R195, R195, UR14, -R179.reuse ;  /* 0x0000000ec3c37c23 */ /* 0x100fe200080108b3 */
[----:B------:R-:W-:Y:S01]  /*70c0*/  FFMA.FTZ R186, R186, UR14, -R179 ;  /* 0x0000000ebaba7c23 */ /* 0x000fe200080108b3 */
[----:B------:R-:W2:Y:S01]  /*70d0*/  MUFU.EX2 R176, R176 ;  /* 0x000000b000b07308 */ /* 0x000ea20000000800 */
[----:B0-----:R-:W-:Y:S01]  /*70e0*/  FADD.FTZ R152, R174, R201 ;  /* 0x000000c9ae987221 */ /* 0x001fe20000010000 */
[----:B------:R-:W-:Y:S01]  /*70f0*/  FFMA.FTZ R179, R199, UR14, -R179 ;  /* 0x0000000ec7b37c23 */ /* 0x000fe200080108b3 */
[----:B------:R-:W-:Y:S01]  /*7100*/  F2FP.F16.F32.PACK_AB R160, R164, R169 ;  /* 0x000000a9a4a0723e */ /* 0x000fe200000000ff */
[-C--:B------:R-:W-:Y:S01]  /*7110*/  FMUL.FTZ R53, R53, R180.reuse ;  /* 0x000000b435357220 */ /* 0x080fe20000410000 */
[----:B------:R-:W-:Y:S01]  /*7120*/  F2FP.F16.F32.PACK_AB R164, R168, R165 ;  /* 0x000000a5a8a4723e */ /* 0x000fe200000000ff */
[-C--:B------:R-:W-:Y:S01]  /*7130*/  FMUL.FTZ R56, R56, R180.reuse ;  /* 0x000000b438387220 */ /* 0x080fe20000410000 */
[----:B------:R-:W-:Y:S01]  /*7140*/  F2FP.F16.F32.PACK_AB R168, R174, R171 ;  /* 0x000000abaea8723e */ /* 0x000fe200000000ff */
[----:B------:R0:W-:Y:S01]  /*7150*/  MUFU.EX2 R161, R185 ;  /* 0x000000b900a17308 */ /* 0x0001e20000000800 */
[----:B-1----:R-:W-:Y:S01]  /*7160*/  FADD.FTZ R199, R173, R152 ;  /* 0x00000098adc77221 */ /* 0x002fe20000010000 */
[----:B------:R-:W-:Y:S01]  /*7170*/  F2FP.F16.F32.PACK_AB R152, R170, R23 ;  /* 0x00000017aa98723e */ /* 0x000fe200000000ff */
[-C--:B------:R-:W-:Y:S01]  /*7180*/  FMUL.FTZ R57, R57, R180.reuse ;  /* 0x000000b439397220 */ /* 0x080fe20000410000 */
[----:B------:R-:W-:Y:S01]  /*7190*/  F2FP.F16.F32.PACK_AB R154, R188, R187 ;  /* 0x000000bbbc9a723e */ /* 0x000fe200000000ff */
[-C--:B------:R-:W-:Y:S01]  /*71a0*/  FMUL.FTZ R60, R60, R180.reuse ;  /* 0x000000b43c3c7220 */ /* 0x080fe20000410000 */
[----:B------:R-:W-:Y:S01]  /*71b0*/  F2FP.F16.F32.PACK_AB R156, R190, R189 ;  /* 0x000000bdbe9c723e */ /* 0x000fe200000000ff */
[-C--:B------:R-:W-:Y:S01]  /*71c0*/  FMUL.FTZ R61, R61, R180.reuse ;  /* 0x000000b43d3d7220 */ /* 0x080fe20000410000 */
[----:B------:R-:W1:Y:S01]  /*71d0*/  MUFU.EX2 R175, R175 ;  /* 0x000000af00af7308 */ /* 0x000e620000000800 */
[----:B0-----:R-:W-:Y:S01]  /*71e0*/  FMUL.FTZ R185, R6, UR14 ;  /* 0x0000000e06b97c20 */ /* 0x001fe20008410000 */
[----:B--2---:R-:W-:Y:S01]  /*71f0*/  FADD.FTZ R162, R176, R199 ;  /* 0x000000c7b0a27221 */ /* 0x004fe20000010000 */
[----:B------:R-:W-:Y:S01]  /*7200*/  F2FP.F16.F32.PACK_AB R158, R192, R191 ;  /* 0x000000bfc09e723e */ /* 0x000fe200000000ff */
[-C--:B------:R-:W-:Y:S01]  /*7210*/  FMUL.FTZ R64, R64, R180.reuse ;  /* 0x000000b440407220 */ /* 0x080fe20000410000 */
[----:B------:R-:W-:Y:S01]  /*7220*/  PLOP3.LUT P0, PT, PT, PT, UP0, 0x40, 0x0 ;  /* 0x000000000000781c */ /* 0x000fe20003f0e808 */
        /* <DEDUP_REMOVED lines=11> */
[----:B-1----:R-:W-:Y:S01]  /*72e0*/  FADD.FTZ R169, R175, R162 ;  /* 0x000000a2afa97221 */ /* 0x002fe20000010000 */
[----:B------:R-:W-:Y:S01]  /*72f0*/  F2FP.F16.F32.PACK_AB R162, R166, R163 ;  /* 0x000000a3a6a2723e */ /* 0x000fe200000000ff */
[-C--:B------:R-:W-:Y:S01]  /*7300*/  FMUL.FTZ R84, R84, R180.reuse ;  /* 0x000000b454547220 */ /* 0x080fe20000410000 */
[----:B------:R-:W-:Y:S01]  /*7310*/  F2FP.F16.F32.PACK_AB R166, R172, R167 ;  /* 0x000000a7aca6723e */ /* 0x000fe200000000ff */
[-C--:B------:R-:W-:Y:S01]  /*7320*/  FMUL.FTZ R85, R85, R180.reuse ;  /* 0x000000b455557220 */ /* 0x080fe20000410000 */
[-C--:B------:R-:W-:Y:S01]  /*7330*/  FMUL.FTZ R88, R88, R180.reuse ;  /* 0x000000b458587220 */ /* 0x080fe20000410000 */
[-C--:B------:R-:W-:Y:S01]  /*7340*/  FMUL.FTZ R89, R89, R180.reuse ;  /* 0x000000b459597220 */ /* 0x080fe20000410000 */
[----:B------:R-:W1:Y:S01]  /*7350*/  MUFU.EX2 R185, R185 ;  /* 0x000000b900b97308 */ /* 0x000e620000000800 */
[C---:B0-----:R-:W-:Y:S01]  /*7360*/  FADD.FTZ R170, R178.reuse, R169 ;  /* 0x000000a9b2aa7221 */ /* 0x041fe20000010000 */
[----:B------:R-:W-:Y:S01]  /*7370*/  F2FP.F16.F32.PACK_AB R172, R178, R175 ;  /* 0x000000afb2ac723e */ /* 0x000fe200000000ff */
[-C--:B------:R-:W-:Y:S01]  /*7380*/  FMUL.FTZ R92, R92, R180.reuse ;  /* 0x000000b45c5c7220 */ /* 0x080fe20000410000 */
[-C--:B------:R-:W-:Y:S01]  /*7390*/  FMUL.FTZ R93, R93, R180.reuse ;  /* 0x000000b45d5d7220 */ /* 0x080fe20000410000 */
[----:B------:R-:W-:Y:S01]  /*73a0*/  FADD.FTZ R163, R11, R170 ;  /* 0x000000aa0ba37221 */ /* 0x000fe20000010000 */
[----:B------:R-:W-:Y:S01]  /*73b0*/  F2FP.F16.F32.PACK_AB R170, R176, R173 ;  /* 0x000000adb0aa723e */ /* 0x000fe200000000ff */
        /* <DEDUP_REMOVED lines=26> */
[C---:B--2---:R-:W-:Y:S01]  /*7560*/  FADD.FTZ R6, R182.reuse, R163 ;  /* 0x000000a3b6067221 */ /* 0x044fe20000010000 */
[----:B------:R-:W-:Y:S01]  /*7570*/  F2FP.F16.F32.PACK_AB R174, R182, R11 ;  /* 0x0000000bb6ae723e */ /* 0x000fe200000000ff */
[-C--:B------:R-:W-:Y:S01]  /*7580*/  FMUL.FTZ R136, R136, R180.reuse ;  /* 0x000000b488887220 */ /* 0x080fe20000410000 */
[-C--:B------:R-:W-:Y:S01]  /*7590*/  FMUL.FTZ R137, R137, R180.reuse ;  /* 0x000000b489897220 */ /* 0x080fe20000410000 */
[-C--:B------:R-:W-:Y:S01]  /*75a0*/  FMUL.FTZ R140, R140, R180.reuse ;  /* 0x000000b48c8c7220 */ /* 0x080fe20000410000 */
[-C--:B------:R-:W-:Y:S01]  /*75b0*/  FMUL.FTZ R141, R141, R180.reuse ;  /* 0x000000b48d8d7220 */ /* 0x080fe20000410000 */
[-C--:B------:R-:W-:Y:S01]  /*75c0*/  FMUL.FTZ R144, R144, R180.reuse ;  /* 0x000000b490907220 */ /* 0x080fe20000410000 */
[----:B------:R-:W2:Y:S01]  /*75d0*/  MUFU.EX2 R19, R19 ;  /* 0x0000001300137308 */ /* 0x000ea20000000800 */
[----:B-1----:R-:W-:Y:S01]  /*75e0*/  FADD.FTZ R182, R14, R5 ;  /* 0x000000050eb67221 */ /* 0x002fe20000010000 */
[-C--:B------:R-:W-:Y:S01]  /*75f0*/  FMUL.FTZ R145, R145, R180.reuse ;  /* 0x000000b491917220 */ /* 0x080fe20000410000 */
[-C--:B------:R-:W-:Y:S01]  /*7600*/  FMUL.FTZ R148, R148, R180.reuse ;  /* 0x000000b494947220 */ /* 0x080fe20000410000 */
[----:B------:R-:W-:Y:S01]  /*7610*/  FMUL.FTZ R149, R149, R180 ;  /* 0x000000b495957220 */ /* 0x000fe20000410000 */
        /* <DEDUP_REMOVED lines=48> */
[C---:B------:R-:W-:Y:S01]  /*7920*/  FADD.FTZ R190, R161.reuse, R190 ;  /* 0x000000bea1be7221 */ /* 0x040fe20000010000 */
[----:B------:R-:W-:Y:S01]  /*7930*/  F2FP.F16.F32.PACK_AB R161, R161, R22 ;  /* 0x00000016a1a1723e */ /* 0x000fe200000000ff */
        /* <DEDUP_REMOVED lines=17> */
[----:B------:R2:W3:Y:S01]  /*7a50*/  MUFU.EX2 R167, R159 ;  /* 0x0000009f00a77308 */ /* 0x0004e20000000800 */
[----:B-1----:R-:W-:Y:S01]  /*7a60*/  FADD.FTZ R5, R165, R190 ;  /* 0x000000bea5057221 */ /* 0x002fe20000010000 */
[-C--:B------:R-:W-:Y:S01]  /*7a70*/  FMUL.FTZ R122, R122, R185.reuse ;  /* 0x000000b97a7a7220 */ /* 0x080fe20000410000 */
[-C--:B------:R-:W-:Y:S01]  /*7a80*/  FMUL.FTZ R123, R123, R185.reuse ;  /* 0x000000b97b7b7220 */ /* 0x080fe20000410000 */
[-C--:B------:R-:W-:Y:S01]  /*7a90*/  FMUL.FTZ R126, R126, R185.reuse ;  /* 0x000000b97e7e7220 */ /* 0x080fe20000410000 */
[-C--:B------:R-:W-:Y:S01]  /*7aa0*/  FMUL.FTZ R127, R127, R185.reuse ;  /* 0x000000b97f7f7220 */ /* 0x080fe20000410000 */
[-C--:B------:R-:W-:Y:S01]  /*7ab0*/  FMUL.FTZ R130, R130, R185.reuse ;  /* 0x000000b982827220 */ /* 0x080fe20000410000 */
[----:B------:R-:W-:Y:S01]  /*7ac0*/  FMUL.FTZ R131, R131, R185 ;  /* 0x000000b983837220 */ /* 0x000fe20000410000 */
[----:B------:R1:W4:Y:S01]  /*7ad0*/  MUFU.EX2 R178, R155 ;  /* 0x0000009b00b27308 */ /* 0x0003220000000800 */
[----:B0-----:R-:W-:Y:S01]  /*7ae0*/  FADD.FTZ R190, R176, R5 ;  /* 0x00000005b0be7221 */ /* 0x001fe20000010000 */
[----:B--2---:R-:W-:Y:S01]  /*7af0*/  F2FP.F16.F32.PACK_AB R159, R12, R21 ;  /* 0x000000150c9f723e */ /* 0x004fe200000000ff */
[----:B------:R-:W-:Y:S01]  /*7b00*/  FMUL.FTZ R134, R134, R185 ;  /* 0x000000b986867220 */ /* 0x000fe20000410000 */
[----:B------:R-:W-:Y:S01]  /*7b10*/  F2FP.F16.F32.PACK_AB R165, R176, R165 ;  /* 0x000000a5b0a5723e */ /* 0x000fe200000000ff */
[-C--:B------:R-:W-:Y:S01]  /*7b20*/  FMUL.FTZ R135, R135, R185.reuse ;  /* 0x000000b987877220 */ /* 0x080fe20000410000 */
[-C--:B------:R-:W-:Y:S01]  /*7b30*/  FMUL.FTZ R138, R138, R185.reuse ;  /* 0x000000b98a8a7220 */ /* 0x080fe20000410000 */
[-C--:B------:R-:W-:Y:S01]  /*7b40*/  FMUL.FTZ R139, R139, R185.reuse ;  /* 0x000000b98b8b7220 */ /* 0x080fe20000410000 */
[----:B------:R0:W2:Y:S01]  /*7b50*/  MUFU.EX2 R169, R157 ;  /* 0x0000009d00a97308 */ /* 0x0000a20000000800 */
[----:B---3--:R-:W-:Y:S01]  /*7b60*/  FADD.FTZ R5, R167, R190 ;  /* 0x000000bea7057221 */ /* 0x008fe20000010000 */
[----:B-1----:R-:W-:Y:S01]  /*7b70*/  F2FP.F16.F32.PACK_AB R155, R15, R14 ;  /* 0x0000000e0f9b723e */ /* 0x002fe200000000ff */
[-C--:B------:R-:W-:Y:S01]  /*7b80*/  FMUL.FTZ R142, R142, R185.reuse ;  /* 0x000000b98e8e7220 */ /* 0x080fe20000410000 */
[-C--:B------:R-:W-:Y:S01]  /*7b90*/  FMUL.FTZ R143, R143, R185.reuse ;  /* 0x000000b98f8f7220 */ /* 0x080fe20000410000 */
[-C--:B------:R-:W-:Y:S01]  /*7ba0*/  FMUL.FTZ R146, R146, R185.reuse ;  /* 0x000000b992927220 */ /* 0x080fe20000410000 */
[-C--:B------:R-:W-:Y:S01]  /*7bb0*/  FMUL.FTZ R147, R147, R185.reuse ;  /* 0x000000b993937220 */ /* 0x080fe20000410000 */
[----:B------:R-:W-:Y:S01]  /*7bc0*/  FMUL.FTZ R150, R150, R185 ;  /* 0x000000b996967220 */ /* 0x000fe20000410000 */
[----:B------:R1:W3:Y:S01]  /*7bd0*/  MUFU.EX2 R182, R153 ;  /* 0x0000009900b67308 */ /* 0x0002e20000000800 */
[----:B----4-:R-:W-:Y:S01]  /*7be0*/  FADD.FTZ R192, R178, R5 ;  /* 0x00000005b2c07221 */ /* 0x010fe20000010000 */
[----:B0-----:R-:W-:Y:S01]  /*7bf0*/  F2FP.F16.F32.PACK_AB R157, R20, R19 ;  /* 0x00000013149d723e */ /* 0x001fe200000000ff */
[----:B------:R-:W-:Y:S01]  /*7c00*/  FMUL.FTZ R151, R151, R185 ;  /* 0x000000b997977220 */ /* 0x000fe20000410000 */
[----:B------:R-:W-:-:S04]  /*7c10*/  F2FP.F16.F32.PACK_AB R167, R178, R167 ;  /* 0x000000a7b2a7723e */ /* 0x000fc800000000ff */
[----:B------:R-:W0:Y:S01]  /*7c20*/  MUFU.EX2 R171, R193 ;  /* 0x000000c100ab7308 */ /* 0x000e220000000800 */
[----:B--2---:R-:W-:Y:S01]  /*7c30*/  FADD.FTZ R5, R169, R192 ;  /* 0x000000c0a9057221 */ /* 0x004fe20000010000 */
[----:B-1----:R-:W-:-:S06]  /*7c40*/  F2FP.F16.F32.PACK_AB R153, R177, R184 ;  /* 0x000000b8b199723e */ /* 0x002fcc00000000ff */
[----:B------:R-:W1:Y:S01]  /*7c50*/  MUFU.EX2 R196, R196 ;  /* 0x000000c400c47308 */ /* 0x000e620000000800 */
[C---:B---3--:R-:W-:Y:S01]  /*7c60*/  FADD.FTZ R192, R182.reuse, R5 ;  /* 0x00000005b6c07221 */ /* 0x048fe20000010000 */
[----:B------:R-:W-:-:S06]  /*7c70*/  F2FP.F16.F32.PACK_AB R169, R182, R169 ;  /* 0x000000a9b6a9723e */ /* 0x000fcc00000000ff */
[----:B------:R1:W2:Y:S01]  /*7c80*/  MUFU.EX2 R173, R194 ;  /* 0x000000c200ad7308 */ /* 0x0002a20000000800 */
        /* <DEDUP_REMOVED lines=14> */
.L_x_1987:
[----:B------:R-:W-:Y:S01]  /*7d70*/  PLOP3.LUT P1, PT, PT, PT, UP0, 0x40, 0x0 ;  /* 0x000000000000781c */ /* 0x000fe20003f2e808 */
[----:B------:R0:W1:-:S12]  /*7d80*/  SYNCS.PHASECHK.TRANS64.TRYWAIT P0, [UR28+0x22850], R8 ;  /* 0x02285008ff0075a7 */ /* 0x000058000800015c */
[----:B0-----:R-:W-:Y:S05]  /*7d90*/  @P1 BRA `(.L_x_1988) ;  /* 0x0000000000041947 */ /* 0x001fea0003800000 */
[----:B------:R-:W-:Y:S01]  /*7da0*/  BPT.TRAP 0x1 ;  /* 0x000000040000795c */ /* 0x000fe20000300000 */
.L_x_1988:
[----:B-1----:R-:W-:Y:S05]  /*7db0*/  @P0 BRA `(.L_x_1989) ;  /* 0x0000000000080947 */ /* 0x002fea0003800000 */
[----:B------:R-:W0:Y:S02]  /*7dc0*/  SYNCS.PHASECHK.TRANS64.TRYWAIT P0, [UR28+0x22850], R8 ;  /* 0x02285008ff0075a7 */ /* 0x000e24000800015c */
[----:B0-----:R-:W-:Y:S05]  /*7dd0*/  @!P0 BRA `(.L_x_1990) ;  /* 0x000000c800e08947 */ /* 0x001fea0003800000 */
.L_x_1989:
[----:B------:R1:W-:Y:S01]  /*7de0*/  BAR.SYNC.DEFER_BLOCKING R3, 0x100 ;  /* 0x000400030000751d */ /* 0x0003e20000010000 */
[----:B------:R-:W-:Y:S01]  /*7df0*/  UIMAD UR18, UR24, 0xc00, UR6 ;  /* 0x00000c00181278a4 */ /* 0x000fe2000f8e0206 */
[----:B------:R-:W-:-:S04]  /*7e00*/  PLOP3.LUT P0, PT, PT, PT, UP0, 0x40, 0x0 ;  /* 0x000000000000781c */ /* 0x000fc80003f0e808 */
        /* <DEDUP_REMOVED lines=37> */
.L_x_1991:
[----:B------:R-:W-:Y:S01]  /*8060*/  UIADD3 UR28, UR28, 0x22860, URZ ;  /* 0x000228601c1c7890 */ /* 0x000fe2000fffe03f */
[C---:B------:R-:W-:Y:S01]  /*8070*/  ISETP.GT.AND P0, PT, R9.reuse, UR27, PT ;  /* 0x0000001b09007c0c */ /* 0x040fe2000bf04270 */
[----:B------:R-:W-:Y:S01]  /*8080*/  IMAD.MOV.U32 R12, RZ, RZ, R13 ;  /* 0x000000ffff0c7224 */ /* 0x000fe200078e000d */
[----:B------:R-:W-:Y:S01]  /*8090*/  IADD3 R9, R9, -0x1, RZ ;  /* 0xffffffff09097810 */ /* 0x000fe20007ffe0ff */
[----:B------:R-:W-:Y:S01]  /*80a0*/  UPRMT UR28, UR5, 0x654, UR28 ;  /* 0x00000654051c7896 */ /* 0x000fe2000800001c */
[----:B0-----:R-:W-:-:S08]  /*80b0*/  IMAD.MOV.U32 R11, RZ, RZ, R10 ;  /* 0x000000ffff0b7224 */ /* 0x001fd000078e000a */
[----:B------:R-:W-:Y:S01]  /*80c0*/  SYNCS.ARRIVE.TRANS64.RED.A1T0 RZ, [UR28], RZ ;  /* 0x000000ffffff79a7 */ /* 0x000fe2000810041c */
[----:B------:R-:W-:Y:S05]  /*80d0*/  @P0 BRA `(.L_x_1992) ;  /* 0xffffffc800840947 */ /* 0x000fea000383ffff */
.L_x_1973:
[----:B------:R-:W-:Y:S01]  /*80e0*/  UISETP.NE.AND UP2, UPT, UR40, URZ, UPT ;  /* 0x0000003f2800728c */ /* 0x000fe2000bf45270 */
[----:B------:R-:W-:Y:S01]  /*80f0*/  R2UR UR22, R18 ;  /* 0x00000000121672ca */ /* 0x000fe200000e0000 */
[----:B------:R-:W-:Y:S02]  /*8100*/  UISETP.NE.AND UP1, UPT, UR43, URZ, UPT ;  /* 0x0000003f2b00728c */ /* 0x000fe4000bf25270 */
[----:B------:R-:W-:Y:S02]  /*8110*/  UIADD3 UR26, UR26, 0x7f, URZ ;  /* 0x0000007f1a1a7890 */ /* 0x000fe4000fffe03f */
[----:B------:R-:W-:Y:S02]  /*8120*/  UIADD3 UR18, -UR15, 0x1, URZ ;  /* 0x000000010f127890 */ /* 0x000fe4000fffe13f */
[----:B------:R-:W-:Y:S01]  /*8130*/  PLOP3.LUT P0, PT, PT, PT, UP1, 0x40, 0x0 ;  /* 0x000000000000781c */ /* 0x000fe20003f0e818 */
[----:B------:R-:W-:Y:S02]  /*8140*/  ULDC UR19, c[0x0][0x2f0] ;  /* 0x0000bc0000137ab9 */ /* 0x000fe40000000800 */
[----:B------:R-:W-:Y:S01]  /*8150*/  @UP2 ULDC UR10, c[0x0][0x44c] ;  /* 0x00011300000a2ab9 */ /* 0x000fe20000000800 */
[----:B------:R-:W-:Y:S01]  /*8160*/  @UP2 ULDC UR23, c[0x0][0x450] ;  /* 0x0001140000172ab9 */ /* 0x000fe20000000800 */
[----:B------:R-:W-:-:S02]  /*8170*/  UIMAD.WIDE.U32 UR10, UR26, UR10, URZ ;  /* 0x0000000a1a0a72a5 */ /* 0x000fc4000f8e003f */
[----:B------:R-:W-:Y:S01]  /*8180*/  UMOV UR15, UR26 ;  /* 0x0000001a000f7c82 */ /* 0x000fe20008000000 */
[----:B------:R-:W-:Y:S02]  /*8190*/  UIMAD UR18, UR22, UR19, UR18 ;  /* 0x00000013161272a4 */ /* 0x000fe4000f8e0212 */
[----:B------:R-:W-:-:S04]  /*81a0*/  @UP2 USHF.R.U32.HI UR15, URZ, UR23, UR11 ;  /* 0x000000173f0f2299 */ /* 0x000fc8000801160b */
[----:B------:R-:W-:-:S03]  /*81b0*/  UIADD3 UR15, UR18, UR15, URZ ;  /* 0x0000000f120f7290 */ /* 0x000fc6000fffe03f */
[----:B------:R-:W-:Y:S02]  /*81c0*/  ULDC UR18, c[0x0][0x9dc] ;  /* 0x0002770000127ab9 */ /* 0x000fe40000000800 */
[----:B------:R-:W-:Y:S01]  /*81d0*/  UIADD3 UR18, UR15, -UR18, URZ ;  /* 0x800000120f127290 */ /* 0x000fe2000fffe03f */
[----:B------:R-:W-:Y:S11]  /*81e0*/  @P0 BRA `(.L_x_1993) ;  /* 0x00000000004c0947 */ /* 0x000ff60003800000 */
[----:B------:R-:W-:-:S06]  /*81f0*/  UISETP.GT.AND UP1, UPT, UR15, -0x1, UPT ;  /* 0xffffffff0f00788c */ /* 0x000fcc000bf24270 */
[----:B------:R-:W-:-:S13]  /*8200*/  PLOP3.LUT P0, PT, PT, PT, UP1, 0x80, 0x0 ;  /* 0x000000000000781c */ /* 0x000fda0003f0f018 */
[----:B------:R-:W-:Y:S05]  /*8210*/  @P0 BRA `(.L_x_1994) ;  /* 0x0000000000200947 */ /* 0x000fea0003800000 */
[----:B------:R-:W-:Y:S01]  /*8220*/  ULDC UR19, c[0x0][0x9e4] ;  /* 0x0002790000137ab9 */ /* 0x000fe20000000800 */
[----:B------:R-:W-:Y:S02]  /*8230*/  ULOP3.LUT UR15, URZ, UR15, URZ, 0x33, !UPT ;  /* 0x0000000f3f0f7292 */ /* 0x000fe4000f8e333f */
[----:B------:R-:W-:-:S11]  /*8240*/  UISETP.NE.AND UP1, UPT, UR19, 0x1, UPT ;  /* 0x000000011300788c */ /* 0x000fd6000bf25270 */
[----:B------:R-:W-:Y:S02]  /*8250*/  @UP1 ULDC.64 UR22, c[0x0][0x9e8] ;  /* 0x00027a0000161ab9 */ /* 0x000fe40000000a00 */
[----:B------:R-:W-:-:S04]  /*8260*/  UIMAD.WIDE.U32 UR10, UR15, UR22, URZ ;  /* 0x000000160f0a72a5 */ /* 0x000fc8000f8e003f */
[----:B------:R-:W-:-:S04]  /*8270*/  @UP1 USHF.R.U32.HI UR15, URZ, UR23, UR11 ;  /* 0x000000173f0f1299 */ /* 0x000fc8000801160b */
[----:B------:R-:W-:Y:S01]  /*8280*/  ULOP3.LUT UR15, URZ, UR15, URZ, 0x33, !UPT ;  /* 0x0000000f3f0f7292 */ /* 0x000fe2000f8e333f */
[----:B------:R-:W-:Y:S11]  /*8290*/  BRA `(.L_x_1995) ;  /* 0x0000000000147947 */ /* 0x000ff60003800000 */
.L_x_1994:
[----:B------:R-:W-:Y:S02]  /*82a0*/  ULDC UR19, c[0x0][0x9e4] ;  /* 0x0002790000137ab9 */ /* 0x000fe40000000800 */
[----:B------:R-:W-:-:S11]  /*82b0*/  UISETP.NE.AND UP1, UPT, UR19, 0x1, UPT ;  /* 0x000000011300788c */ /* 0x000fd6000bf25270 */
[----:B------:R-:W-:Y:S02]  /*82c0*/  @UP1 ULDC.64 UR22, c[0x0][0x9e8] ;  /* 0x00027a0000161ab9 */ /* 0x000fe40000000a00 */
[----:B------:R-:W-:-:S04]  /*82d0*/  UIMAD.WIDE.U32 UR10, UR15, UR22, URZ ;  /* 0x000000160f0a72a5 */ /* 0x000fc8000f8e003f */
[----:B------:R-:W-:-:S12]  /*82e0*/  @UP1 USHF.R.U32.HI UR15, URZ, UR23, UR11 ;  /* 0x000000173f0f1299 */ /* 0x000fd8000801160b */
.L_x_1995:
[----:B------:R-:W-:-:S04]  /*82f0*/  UIMAD UR15, UR15, UR19, URZ ;  /* 0x000000130f0f72a4 */ /* 0x000fc8000f8e023f */
[----:B------:R-:W-:-:S04]  /*8300*/  UISETP.LT.AND UP1, UPT, UR18, UR15, UPT ;  /* 0x0000000f1200728c */ /* 0x000fc8000bf21270 */
[----:B------:R-:W-:-:S12]  /*8310*/  USEL UR18, UR18, UR15, !UP1 ;  /* 0x0000000f12127287 */ /* 0x000fd8000c800000 */
.L_x_1993:
[----:B------:R-:W-:-:S04]  /*8320*/  UIADD3 UR10, UR18, 0x5f, URZ ;  /* 0x0000005f120a7890 */ /* 0x000fc8000fffe03f */
[----:B------:R-:W-:-:S04]  /*8330*/  UIMAD.WIDE UR10, UR10, 0x2aaaaaab, URZ ;  /* 0x2aaaaaab0a0a78a5 */ /* 0x000fc8000f8e023f */
[----:B------:R-:W-:-:S04]  /*8340*/  USHF.R.U32.HI UR10, URZ, 0x1f, UR11 ;  /* 0x0000001f3f0a7899 */ /* 0x000fc8000801160b */
[----:B------:R-:W-:-:S04]  /*8350*/  ULEA.HI.SX32 UR10, UR11, UR10, 0x1c ;  /* 0x0000000a0b0a7291 */ /* 0x000fc8000f8fe23f */
[----:B------:R-:W-:-:S04]  /*8360*/  UISETP.LT.AND UP1, UPT, UR39, UR10, UPT ;  /* 0x0000000a2700728c */ /* 0x000fc8000bf21270 */
[----:B------:R-:W-:-:S06]  /*8370*/  USEL UR26, UR39, UR10, !UP1 ;  /* 0x0000000a271a7287 */ /* 0x000fcc000c800000 */
[----:B------:R-:W-:-:S13]  /*8380*/  ISETP.GE.AND P0, PT, R9, UR26, PT ;  /* 0x0000001a09007c0c */ /* 0x000fda000bf06270 */
[----:B------:R-:W-:Y:S05]  /*8390*/  @!P0 BRA `(.L_x_1996) ;  /* 0x0000002000d48947 */ /* 0x000fea0003800000 */
[----:B------:R-:W-:Y:S01]  /*83a0*/  IMAD.MOV.U32 R12, RZ, RZ, R13 ;  /* 0x000000ffff0c7224 */ /* 0x000fe200078e000d */
[----:B------:R-:W-:Y:S01]  /*83b0*/  ULDC UR29, c[0x0][0x9d8] ;  /* 0x00027600001d7ab9 */ /* 0x000fe20000000800 */
[----:B------:R-:W-:Y:S01]  /*83c0*/  IMAD.MOV.U32 R11, RZ, RZ, R10 ;  /* 0x000000ffff0b7224 */ /* 0x000fe200078e000a */
[----:B------:R-:W-:-:S06]  /*83d0*/  ULDC UR27, c[0x0][0x988] ;  /* 0x00026200001b7ab9 */ /* 0x000fcc0000000800 */
.L_x_2007:
[----:B------:R-:W-:Y:S01]  /*83e0*/  UIADD3 UR24, UR24, 0x1, URZ ;  /* 0x0000000118187890 */ /* 0x000fe2000fffe03f */
[----:B------:R-:W-:Y:S02]  /*83f0*/  PLOP3.LUT P1, PT, PT, PT, UP0, 0x40, 0x0 ;  /* 0x000000000000781c */ /* 0x000fe40003f2e808 */
[C---:B------:R-:W-:Y:S01]  /*8400*/  ISETP.GT.AND P0, PT, R9.reuse, UR26, PT ;  /* 0x0000001a09007c0c */ /* 0x040fe2000bf04270 */
[----:B------:R-:W-:Y:S01]  /*8410*/  UISETP.NE.AND UP1, UPT, UR24, 0x2, UPT ;  /* 0x000000021800788c */ /* 0x000fe2000bf25270 */
[----:B------:R-:W-:-:S03]  /*8420*/  VIADD R9, R9, 0xffffffff ;  /* 0xffffffff09097836 */ /* 0x000fc60000000000 */
[----:B------:R-:W-:Y:S02]  /*8430*/  USEL UR10, URZ, 0x1, UP1 ;  /* 0x000000013f0a7887 */ /* 0x000fe40008800000 */
[----:B------:R-:W-:Y:S02]  /*8440*/  USEL UR24, UR24, URZ, UP1 ;  /* 0x0000003f18187287 */ /* 0x000fe40008800000 */
[----:B------:R-:W-:Y:S02]  /*8450*/  ULOP3.LUT UR7, UR7, UR10, URZ, 0x3c, !UPT ;  /* 0x0000000a07077292 */ /* 0x000fe4000f8e3c3f */
[----:B------:R-:W-:Y:S10]  /*8460*/  @P1 BRA `(.L_x_1997) ;  /* 0x0000000000041947 */ /* 0x000ff40003800000 */
[----:B------:R-:W-:Y:S01]  /*8470*/  BPT.TRAP 0x1 ;  /* 0x000000040000795c */ /* 0x000fe20000300000 */
.L_x_1997:
[----:B------:R-:W-:Y:S01]  /*8480*/  PLOP3.LUT P2, PT, PT, PT, UP0, 0x40, 0x0 ;  /* 0x000000000000781c */ /* 0x000fe20003f4e808 */
[----:B------:R-:W-:Y:S01]  /*8490*/  ULEA UR28, UR24, UR38, 0x3 ;  /* 0x00000026181c7291 */ /* 0x000fe2000f8e183f */
[----:B------:R-:W-:-:S05]  /*84a0*/  IMAD.U32 R8, RZ, RZ, UR7 ;  /* 0x00000007ff087e24 */ /* 0x000fca000f8e00ff */
[----:B------:R-:W-:-:S04]  /*84b0*/  SHF.L.U32 R8, R8, 0x1f, RZ ;  /* 0x0000001f08087819 */ /* 0x000fc800000006ff */
[----:B------:R0:W1:Y:S02]  /*84c0*/  SYNCS.PHASECHK.TRANS64.TRYWAIT P1, [UR28+0x22830], R8 ;  /* 0x02283008ff0075a7 */ /* 0x000064000802015c */
[----:B------:R-:W-:Y:S05]  /*84d0*/  @P2 BRA `(.L_x_1998) ;  /* 0x0000000000042947 */ /* 0x000fea0003800000 */
[----:B------:R-:W-:Y:S01]  /*84e0*/  BPT.TRAP 0x1 ;  /* 0x000000040000795c */ /* 0x000fe20000300000 */
.L_x_1998:
[----:B-1----:R-:W-:Y:S05]  /*84f0*/  @P1 BRA `(.L_x_1999) ;  /* 0x0000000000081947 */ /* 0x002fea0003800000 */
[----:B------:R-:W1:Y:S02]  /*8500*/  SYNCS.PHASECHK.TRANS64.TRYWAIT P1, [UR28+0x22830], R8 ;  /* 0x02283008ff0075a7 */ /* 0x000e64000802015c */
[----:B-1----:R-:W-:Y:S05]  /*8510*/  @!P1 BRA `(.L_x_2000) ;  /* 0x000000c400289947 */ /* 0x002fea0003800000 */
.L_x_1999:
        /* <DEDUP_REMOVED lines=25> */
.L_x_2001:
[----:B------:R-:W-:Y:S01]  /*86b0*/  FMUL.FTZ R14, R152, UR29 ;  /* 0x0000001d980e7c20 */ /* 0x000fe20008410000 */
[----:B-1----:R-:W-:Y:S01]  /*86c0*/  FMUL.FTZ R13, R153, UR29 ;  /* 0x0000001d990d7c20 */ /* 0x002fe20008410000 */
        /* <DEDUP_REMOVED lines=43> */
[----:B------:R-:W-:Y:S01]  /*8980*/  UMOV UR14, UR27 ;  /* 0x0000001b000e7c82 */ /* 0x000fe20008000000 */
[----:B------:R-:W4:Y:S01]  /*8990*/  MUFU.TANH R153, R153 ;  /* 0x0000009900997308 */ /* 0x000f220000002400 */
[----:B-1----:R-:W-:Y:S01]  /*89a0*/  FMNMX.FTZ R169, R21, R10, !PT ;  /* 0x0000000a15a97209 */ /* 0x002fe20007810000 */
[----:B------:R-:W-:Y:S01]  /*89b0*/  FMUL.FTZ R188, R198, UR29 ;  /* 0x0000001dc6bc7c20 */ /* 0x000fe20008410000 */
[----:B------:R-:W-:Y:S01]  /*89c0*/  FMUL.FTZ R189, R199, UR29 ;  /* 0x0000001dc7bd7c20 */ /* 0x000fe20008410000 */
[----:B------:R-:W-:Y:S01]  /*89d0*/  UIADD3 UR10, UR28, 0x22840, URZ ;  /* 0x000228401c0a7890 */ /* 0x000fe2000fffe03f */
[----:B------:R-:W-:-:S03]  /*89e0*/  PLOP3.LUT P1, PT, PT, PT, UP0, 0x40, 0x0 ;  /* 0x000000000000781c */ /* 0x000fc60003f2e808 */
[----:B------:R-:W1:Y:S01]  /*89f0*/  MUFU.TANH R162, R162 ;  /* 0x000000a200a27308 */ /* 0x000e620000002400 */
[----:B---3--:R-:W-:Y:S01]  /*8a00*/  FMNMX.FTZ R10, R152, R169, !PT ;  /* 0x000000a9980a7209 */ /* 0x008fe20007810000 */
[----:B------:R-:W-:-:S06]  /*8a10*/  UPRMT UR10, UR5, 0x654, UR10 ;  /* 0x00000654050a7896 */ /* 0x000fcc000800000a */
[----:B------:R-:W3:Y:S01]  /*8a20*/  MUFU.TANH R161, R161 ;  /* 0x000000a100a17308 */ /* 0x000ee20000002400 */
[----:B----4-:R-:W-:Y:S02]  /*8a30*/  FMNMX.FTZ R169, R153, R10, !PT ;  /* 0x0000000a99a97209 */ /* 0x010fe40007810000 */
[----:B------:R-:W-:Y:S05]  /*8a40*/  SYNCS.ARRIVE.TRANS64.RED.A1T0 RZ, [UR10], RZ ;  /* 0x000000ffffff79a7 */ /* 0x000fea000810040a */
[----:B------:R-:W4:Y:S01]  /*8a50*/  MUFU.TANH R164, R164 ;  /* 0x000000a400a47308 */ /* 0x000f220000002400 */
[----:B-1----:R-:W-:-:S07]  /*8a60*/  FMNMX.FTZ R10, R162, R169, !PT ;  /* 0x000000a9a20a7209 */ /* 0x002fce0007810000 */
[----:B------:R-:W1:Y:S01]  /*8a70*/  MUFU.TANH R163, R163 ;  /* 0x000000a300a37308 */ /* 0x000e620000002400 */
[----:B---3--:R-:W-:-:S07]  /*8a80*/  FMNMX.FTZ R169, R161, R10, !PT ;  /* 0x0000000aa1a97209 */ /* 0x008fce0007810000 */
[----:B------:R-:W3:Y:S01]  /*8a90*/  MUFU.TANH R167, R167 ;  /* 0x000000a700a77308 */ /* 0x000ee20000002400 */
[----:B----4-:R-:W-:-:S07]  /*8aa0*/  FMNMX.FTZ R10, R164, R169, !PT ;  /* 0x000000a9a40a7209 */ /* 0x010fce0007810000 */
        /* <DEDUP_REMOVED lines=23> */
[----:B----4-:R-:W-:Y:S01]  /*8c20*/  FMNMX.FTZ R175, R174, R169, !PT ;  /* 0x000000a9aeaf7209 */ /* 0x010fe20007810000 */
[----:B------:R-:W-:Y:S01]  /*8c30*/  FMUL.FTZ R169, R178, UR29 ;  /* 0x0000001db2a97c20 */ /* 0x000fe20008410000 */
[----:B------:R-:W-:Y:S01]  /*8c40*/  FMUL.FTZ R178, R182, UR29 ;  /* 0x0000001db6b27c20 */ /* 0x000fe20008410000 */
[----:B------:R-:W-:Y:S01]  /*8c50*/  FMUL.FTZ R182, R186, UR29 ;  /* 0x0000001dbab67c20 */ /* 0x000fe20008410000 */
[----:B------:R-:W-:-:S03]  /*8c60*/  FMUL.FTZ R186, R194, UR29 ;  /* 0x0000001dc2ba7c20 */ /* 0x000fc60008410000 */
[----:B------:R-:W4:Y:S01]  /*8c70*/  MUFU.TANH R168, R168 ;  /* 0x000000a800a87308 */ /* 0x000f220000002400 */
[----:B-1----:R-:W-:-:S07]  /*8c80*/  FMNMX.FTZ R175, R180, R175, !PT ;  /* 0x000000afb4af7209 */ /* 0x002fce0007810000 */
[----:B------:R-:W1:Y:S01]  /*8c90*/  MUFU.TANH R15, R15 ;  /* 0x0000000f000f7308 */ /* 0x000e620000002400 */
[----:B---3--:R-:W-:Y:S01]  /*8ca0*/  FMNMX.FTZ R185, R176, R175, !PT ;  /* 0x000000afb0b97209 */ /* 0x008fe20007810000 */
[----:B------:R-:W-:Y:S01]  /*8cb0*/  FMUL.FTZ R175, R179, UR29 ;  /* 0x0000001db3af7c20 */ /* 0x000fe20008410000 */
[----:B------:R-:W-:Y:S01]  /*8cc0*/  FMUL.FTZ R179, R183, UR29 ;  /* 0x0000001db7b37c20 */ /* 0x000fe20008410000 */
[----:B------:R-:W-:Y:S01]  /*8cd0*/  FMUL.FTZ R183, R187, UR29 ;  /* 0x0000001dbbb77c20 */ /* 0x000fe20008410000 */
[----:B------:R-:W-:-:S03]  /*8ce0*/  FMUL.FTZ R187, R195, UR29 ;  /* 0x0000001dc3bb7c20 */ /* 0x000fc60008410000 */
[----:B------:R-:W3:Y:S01]  /*8cf0*/  MUFU.TANH R19, R19 ;  /* 0x0000001300137308 */ /* 0x000ee20000002400 */
[----:B----4-:R-:W-:-:S05]  /*8d00*/  FMNMX.FTZ R185, R168, R185, !PT ;  /* 0x000000b9a8b97209 */ /* 0x010fca0007810000 */
[----:B------:R-:W4:Y:S02]  /*8d10*/  SHFL.BFLY PT, R10, R185, 0x2, 0x1f ;  /* 0x0c401f00b90a7f89 */ /* 0x000f2400000e0000 */
[----:B------:R-:W5:Y:S01]  /*8d20*/  MUFU.TANH R22, R22 ;  /* 0x0000001600167308 */ /* 0x000f620000002400 */
[----:B-1----:R-:W-:-:S07]  /*8d30*/  FMNMX.FTZ R190, R15, R12, !PT ;  /* 0x0000000c0fbe7209 */ /* 0x002fce0007810000 */
[----:B------:R-:W1:Y:S08]  /*8d40*/  MUFU.TANH R23, R23 ;  /* 0x0000001700177308 */ /* 0x000e700000002400 */
[----:B------:R-:W0:Y:S01]  /*8d50*/  MUFU.TANH R154, R154 ;  /* 0x0000009a009a7308 */ /* 0x000e220000002400 */
[----:B----4-:R-:W-:Y:S01]  /*8d60*/  FMNMX.FTZ R192, R185, R10, !PT ;  /* 0x0000000ab9c07209 */ /* 0x010fe20007810000 */
[----:B------:R-:W-:-:S06]  /*8d70*/  FMUL.FTZ R185, R191, UR29 ;  /* 0x0000001dbfb97c20 */ /* 0x000fcc0008410000 */
[----:B------:R-:W4:Y:S01]  /*8d80*/  MUFU.TANH R155, R155 ;  /* 0x0000009b009b7308 */ /* 0x000f220000002400 */
[----:B---3--:R-:W-:Y:S01]  /*8d90*/  FMNMX.FTZ R191, R19, R190, !PT ;  /* 0x000000be13bf7209 */ /* 0x008fe20007810000 */
[----:B------:R-:W3:Y:S06]  /*8da0*/  SHFL.BFLY PT, R193, R192, 0x1, 0x1f ;  /* 0x0c201f00c0c17f89 */ /* 0x000eec00000e0000 */
[----:B------:R-:W2:Y:S08]  /*8db0*/  MUFU.TANH R156, R156 ;  /* 0x0000009c009c7308 */ /* 0x000eb00000002400 */
[----:B------:R-:W2:Y:S08]  /*8dc0*/  MUFU.TANH R157, R157 ;  /* 0x0000009d009d7308 */ /* 0x000eb00000002400 */
[----:B------:R-:W2:Y:S01]  /*8dd0*/  MUFU.TANH R158, R158 ;  /* 0x0000009e009e7308 */ /* 0x000ea20000002400 */
[----:B---3--:R-:W-:-:S05]  /*8de0*/  FMNMX.FTZ R10, R192, R193, !PT ;  /* 0x000000c1c00a7209 */ /* 0x008fca0007810000 */
[C---:B------:R-:W-:Y:S02]  /*8df0*/  FMUL.FTZ R197, R10.reuse, UR14 ;  /* 0x0000000e0ac57c20 */ /* 0x040fe40008410000 */
[----:B------:R-:W3:Y:S01]  /*8e00*/  MUFU.TANH R159, R159 ;  /* 0x0000009f009f7308 */ /* 0x000ee20000002400 */
[----:B------:R-:W-:Y:S01]  /*8e10*/  FADD.FTZ R11, -R10, R11 ;  /* 0x0000000b0a0b7221 */ /* 0x000fe20000010100 */
[--C-:B------:R-:W-:Y:S01]  /*8e20*/  FFMA.FTZ R192, R14, UR14, -R197.reuse ;  /* 0x0000000e0ec07c23 */ /* 0x100fe200080108c5 */
[----:B-----5:R-:W-:Y:S01]  /*8e30*/  FMNMX.FTZ R14, R22, R191, !PT ;  /* 0x000000bf160e7209 */ /* 0x020fe20007810000 */
[--C-:B------:R-:W-:Y:S01]  /*8e40*/  FFMA.FTZ R193, R13, UR14, -R197.reuse ;  /* 0x0000000e0dc17c23 */ /* 0x100fe200080108c5 */
[--C-:B------:R-:W-:Y:S01]  /*8e50*/  FFMA.FTZ R191, R152, UR14, -R197.reuse ;  /* 0x0000000e98bf7c23 */ /* 0x100fe200080108c5 */
[--C-:B------:R-:W-:Y:S01]  /*8e60*/  FFMA.FTZ R198, R21, UR14, -R197.reuse ;  /* 0x0000000e15c67c23 */ /* 0x100fe200080108c5 */
[----:B-1----:R-:W-:Y:S01]  /*8e70*/  FMNMX.FTZ R13, R23, R14, !PT ;  /* 0x0000000e170d7209 */ /* 0x002fe20007810000 */
[----:B------:R-:W1:Y:S01]  /*8e80*/  MUFU.TANH R160, R160 ;  /* 0x000000a000a07308 */ /* 0x000e620000002400 */
[----:B------:R-:W-:Y:S01]  /*8e90*/  FMUL.FTZ R11, R11, UR14 ;  /* 0x0000000e0b0b7c20 */ /* 0x000fe20008410000 */
[--C-:B------:R-:W-:Y:S01]  /*8ea0*/  FFMA.FTZ R194, R153, UR14, -R197.reuse ;  /* 0x0000000e99c27c23 */ /* 0x100fe200080108c5 */
[----:B0-----:R-:W-:Y:S01]  /*8eb0*/  FMNMX.FTZ R14, R154, R13, !PT ;  /* 0x0000000d9a0e7209 */ /* 0x001fe20007810000 */
[--C-:B------:R-:W-:Y:S01]  /*8ec0*/  FFMA.FTZ R21, R164, UR14, -R197.reuse ;  /* 0x0000000ea4157c23 */ /* 0x100fe200080108c5 */
[--C-:B------:R-:W-:Y:S01]  /*8ed0*/  FFMA.FTZ R164, R171, UR14, -R197.reuse ;  /* 0x0000000eaba47c23 */ /* 0x100fe200080108c5 */
[--C-:B------:R-:W-:Y:S01]  /*8ee0*/  FFMA.FTZ R171, R173, UR14, -R197.reuse ;  /* 0x0000000eadab7c23 */ /* 0x100fe200080108c5 */
[----:B----4-:R-:W-:Y:S01]  /*8ef0*/  FMNMX.FTZ R13, R155, R14, !PT ;  /* 0x0000000e9b0d7209 */ /* 0x010fe20007810000 */
[----:B------:R-:W0:Y:S01]  /*8f00*/  MUFU.TANH R166, R166 ;  /* 0x000000a600a67308 */ /* 0x000e220000002400 */
[--C-:B------:R-:W-:Y:S01]  /*8f10*/  FFMA.FTZ R173, R181, UR14, -R197.reuse ;  /* 0x0000000eb5ad7c23 */ /* 0x100fe200080108c5 */
[--C-:B------:R-:W-:Y:S01]  /*8f20*/  FFMA.FTZ R181, R168, UR14, -R197.reuse ;  /* 0x0000000ea8b57c23 */ /* 0x100fe200080108c5 */
[----:B--2---:R-:W-:Y:S01]  /*8f30*/  FMNMX.FTZ R14, R156, R13, !PT ;  /* 0x0000000d9c0e7209 */ /* 0x004fe20007810000 */
[--C-:B------:R-:W-:Y:S01]  /*8f40*/  FFMA.FTZ R195, R20, UR14, -R197.reuse ;  /* 0x0000000e14c37c23 */ /* 0x100fe200080108c5 */
[--C-:B------:R-:W-:Y:S01]  /*8f50*/  FFMA.FTZ R190, R162, UR14, -R197.reuse ;  /* 0x0000000ea2be7c23 */ /* 0x100fe200080108c5 */
[--C-:B------:R-:W-:Y:S01]  /*8f60*/  FFMA.FTZ R20, R177, UR14, -R197.reuse ;  /* 0x0000000eb1147c23 */ /* 0x100fe200080108c5 */
[----:B------:R-:W-:Y:S01]  /*8f70*/  FMNMX.FTZ R13, R157, R14, !PT ;  /* 0x0000000e9d0d7209 */ /* 0x000fe20007810000 */
[----:B------:R-:W2:Y:S01]  /*8f80*/  MUFU.TANH R169, R169 ;  /* 0x000000a900a97308 */ /* 0x000ea20000002400 */
[--C-:B------:R-:W-:Y:S01]  /*8f90*/  FFMA.FTZ R161, R161, UR14, -R197.reuse ;  /* 0x0000000ea1a17c23 */ /* 0x100fe200080108c5 */
[--C-:B------:R-:W-:Y:S01]  /*8fa0*/  FFMA.FTZ R177, R180, UR14, -R197.reuse ;  /* 0x0000000eb4b17c23 */ /* 0x100fe200080108c5 */
[----:B------:R-:W-:Y:S01]  /*8fb0*/  FMNMX.FTZ R14, R158, R13, !PT ;  /* 0x0000000d9e0e7209 */ /* 0x000fe20007810000 */
[--C-:B------:R-:W-:Y:S01]  /*8fc0*/  FFMA.FTZ R196, R163, UR14, -R197.reuse ;  /* 0x0000000ea3c47c23 */ /* 0x100fe200080108c5 */
[--C-:B------:R-:W-:Y:S01]  /*8fd0*/  FFMA.FTZ R162, R167, UR14, -R197.reuse ;  /* 0x0000000ea7a27c23 */ /* 0x100fe200080108c5 */
[--C-:B------:R-:W-:Y:S01]  /*8fe0*/  FFMA.FTZ R163, R165, UR14, -R197.reuse ;  /* 0x0000000ea5a37c23 */ /* 0x100fe200080108c5 */
[----:B---3--:R-:W-:Y:S01]  /*8ff0*/  FMNMX.FTZ R13, R159, R14, !PT ;  /* 0x0000000e9f0d7209 */ /* 0x008fe20007810000 */
[----:B------:R-:W3:Y:S01]  /*9000*/  MUFU.TANH R175, R175 ;  /* 0x000000af00af7308 */ /* 0x000ee20000002400 */
[--C-:B------:R-:W-:Y:S01]  /*9010*/  FFMA.FTZ R165, R201, UR14, -R197.reuse ;  /* 0x0000000ec9a57c23 */ /* 0x100fe200080108c5 */
[--C-:B------:R-:W-:Y:S01]  /*9020*/  FFMA.FTZ R167, R200, UR14, -R197.reuse ;  /* 0x0000000ec8a77c23 */ /* 0x100fe200080108c5 */
[----:B-1----:R-:W-:Y:S01]  /*9030*/  FMNMX.FTZ R13, R160, R13, !PT ;  /* 0x0000000da00d7209 */ /* 0x002fe20007810000 */
[----:B------:R-:W-:-:S03]  /*9040*/  FFMA.FTZ R170, R170, UR14, -R197 ;  /* 0x0000000eaaaa7c23 */ /* 0x000fc600080108c5 */
[----:B0-----:R-:W-:Y:S01]  /*9050*/  FMNMX.FTZ R14, R166, R13, !PT ;  /* 0x0000000da60e7209 */ /* 0x001fe20007810000 */
[----:B------:R-:W0:Y:S03]  /*9060*/  MUFU.TANH R178, R178 ;  /* 0x000000b200b27308 */ /* 0x000e260000002400 */
[----:B--2---:R-:W-:-:S05]  /*9070*/  FMNMX.FTZ R14, R169, R14, !PT ;  /* 0x0000000ea90e7209 */ /* 0x004fca0007810000 */
[----:B------:R-:W1:Y:S01]  /*9080*/  MUFU.TANH R179, R179 ;  /* 0x000000b300b37308 */ /* 0x000e620000002400 */
[----:B---3--:R-:W-:-:S07]  /*9090*/  FMNMX.FTZ R13, R175, R14, !PT ;  /* 0x0000000eaf0d7209 */ /* 0x008fce0007810000 */
[----:B------:R-:W2:Y:S01]  /*90a0*/  MUFU.TANH R182, R182 ;  /* 0x000000b600b67308 */ /* 0x000ea20000002400 */
[----:B0-----:R-:W-:-:S07]  /*90b0*/  FMNMX.FTZ R14, R178, R13, !PT ;  /* 0x0000000db20e7209 */ /* 0x001fce0007810000 */
[----:B------:R-:W0:Y:S01]  /*90c0*/  MUFU.TANH R183, R183 ;  /* 0x000000b700b77308 */ /* 0x000e220000002400 */
[----:B-1----:R-:W-:-:S07]  /*90d0*/  FMNMX.FTZ R13, R179, R14, !PT ;  /* 0x0000000eb30d7209 */ /* 0x002fce0007810000 */
[----:B------:R-:W1:Y:S01]  /*90e0*/  MUFU.TANH R184, R184 ;  /* 0x000000b800b87308 */ /* 0x000e620000002400 */
[----:B--2---:R-:W-:-:S07]  /*90f0*/  FMNMX.FTZ R14, R182, R13, !PT ;  /* 0x0000000db60e7209 */ /* 0x004fce0007810000 */
        /* <DEDUP_REMOVED lines=10> */
[----:B------:R-:W1:Y:S01]  /*91a0*/  MUFU.EX2 R11, R11 ;  /* 0x0000000b000b7308 */ /* 0x000e620000000800 */
[----:B--2---:R-:W-:-:S07]  /*91b0*/  FMNMX.FTZ R14, R188, R13, !PT ;  /* 0x0000000dbc0e7209 */ /* 0x004fce0007810000 */
[----:B------:R-:W2:Y:S01]  /*91c0*/  MUFU.EX2 R192, R192 ;  /* 0x000000c000c07308 */ /* 0x000ea20000000800 */
[----:B0-----:R-:W-:Y:S01]  /*91d0*/  FMNMX.FTZ R13, R189, R14, !PT ;  /* 0x0000000ebd0d7209 */ /* 0x001fe20007810000 */
[--C-:B------:R-:W-:Y:S01]  /*91e0*/  FFMA.FTZ R14, R172, UR14, -R197.reuse ;  /* 0x0000000eac0e7c23 */ /* 0x100fe200080108c5 */
[--C-:B------:R-:W-:Y:S01]  /*91f0*/  FFMA.FTZ R172, R174, UR14, -R197.reuse ;  /* 0x0000000eaeac7c23 */ /* 0x100fe200080108c5 */
[----:B------:R-:W-:Y:S02]  /*9200*/  FFMA.FTZ R174, R176, UR14, -R197 ;  /* 0x0000000eb0ae7c23 */ /* 0x000fe400080108c5 */
[----:B------:R-:W0:Y:S02]  /*9210*/  SHFL.BFLY PT, R152, R13, 0x2, 0x1f ;  /* 0x0c401f000d987f89 */ /* 0x000e2400000e0000 */
[----:B------:R-:W3:Y:S01]  /*9220*/  MUFU.EX2 R193, R193 ;  /* 0x000000c100c17308 */ /* 0x000ee20000000800 */
[-C--:B-1----:R-:W-:Y:S01]  /*9230*/  FMUL.FTZ R24, R24, R11.reuse ;  /* 0x0000000b18187220 */ /* 0x082fe20000410000 */
        /* <DEDUP_REMOVED lines=14> */
[----:B------:R-:W-:Y:S01]  /*9320*/  MUFU.EX2 R198, R198 ;  /* 0x000000c600c67308 */ /* 0x000fe20000000800 */
[----:B---3--:R-:W-:Y:S01]  /*9330*/  FADD.FTZ R6, R193, R6 ;  /* 0x00000006c1067221 */ /* 0x008fe20000010000 */
[-C--:B------:R-:W-:Y:S01]  /*9340*/  FMUL.FTZ R49, R49, R11.reuse ;  /* 0x0000000b31317220 */ /* 0x080fe20000410000 */
[-C--:B------:R-:W-:Y:S01]  /*9350*/  FMUL.FTZ R52, R52, R11.reuse ;  /* 0x0000000b34347220 */ /* 0x080fe20000410000 */
[-C--:B------:R-:W-:Y:S01]  /*9360*/  FMUL.FTZ R53, R53, R11.reuse ;  /* 0x0000000b35357220 */ /* 0x080fe20000410000 */
[-C--:B------:R-:W-:Y:S01]  /*9370*/  FMUL.FTZ R56, R56, R11.reuse ;  /* 0x0000000b38387220 */ /* 0x080fe20000410000 */
[----:B0-----:R-:W-:Y:S01]  /*9380*/  FMNMX.FTZ R152, R13, R152, !PT ;  /* 0x000000980d987209 */ /* 0x001fe20007810000 */
[-C--:B------:R-:W-:Y:S01]  /*9390*/  FMUL.FTZ R57, R57, R11.reuse ;  /* 0x0000000b39397220 */ /* 0x080fe20000410000 */
[----:B------:R-:W-:Y:S01]  /*93a0*/  MUFU.EX2 R191, R191 ;  /* 0x000000bf00bf7308 */ /* 0x000fe20000000800 */
[-C--:B------:R-:W-:Y:S01]  /*93b0*/  FMUL.FTZ R60, R60, R11.reuse ;  /* 0x0000000b3c3c7220 */ /* 0x080fe20000410000 */
[-C--:B------:R-:W-:Y:S01]  /*93c0*/  FMUL.FTZ R61, R61, R11.reuse ;  /* 0x0000000b3d3d7220 */ /* 0x080fe20000410000 */
[----:B------:R-:W0:Y:S01]  /*93d0*/  SHFL.BFLY PT, R13, R152, 0x1, 0x1f ;  /* 0x0c201f00980d7f89 */ /* 0x000e2200000e0000 */
        /* <DEDUP_REMOVED lines=23> */
[----:B0-----:R-:W-:Y:S01]  /*9550*/  FMNMX.FTZ R13, R152, R13, !PT ;  /* 0x0000000d980d7209 */ /* 0x001fe20007810000 */
[-C--:B------:R-:W-:Y:S01]  /*9560*/  FMUL.FTZ R104, R104, R11.reuse ;  /* 0x0000000b68687220 */ /* 0x080fe20000410000 */
[-C--:B------:R-:W-:Y:S01]  /*9570*/  FMUL.FTZ R105, R105, R11.reuse ;  /* 0x0000000b69697220 */ /* 0x080fe20000410000 */
[-C--:B------:R-:W-:Y:S01]  /*9580*/  FMUL.FTZ R108, R108, R11.reuse ;  /* 0x0000000b6c6c7220 */ /* 0x080fe20000410000 */
[-C--:B------:R-:W-:Y:S01]  /*9590*/  FMUL.FTZ R109, R109, R11.reuse ;  /* 0x0000000b6d6d7220 */ /* 0x080fe20000410000 */
[C---:B------:R-:W-:Y:S01]  /*95a0*/  FADD.FTZ R12, -R13.reuse, R12 ;  /* 0x0000000c0d0c7221 */ /* 0x040fe20000010100 */
[----:B------:R-:W-:Y:S01]  /*95b0*/  FMUL.FTZ R152, R13, UR14 ;  /* 0x0000000e0d987c20 */ /* 0x000fe20008410000 */
[----:B------:R-:W-:Y:S01]  /*95c0*/  MUFU.EX2 R21, R21 ;  /* 0x0000001500157308 */ /* 0x000fe20000000800 */
[-C--:B------:R-:W-:Y:S01]  /*95d0*/  FMUL.FTZ R112, R112, R11.reuse ;  /* 0x0000000b70707220 */ /* 0x080fe20000410000 */
        /* <DEDUP_REMOVED lines=14> */
[----:B------:R-:W0:Y:S01]  /*96c0*/  MUFU.EX2 R153, R153 ;  /* 0x0000009900997308 */ /* 0x000e220000000800 */
        /* <DEDUP_REMOVED lines=10> */
[----:B------:R-:W-:Y:S01]  /*9770*/  FFMA.FTZ R189, R189, UR14, -R152 ;  /* 0x0000000ebdbd7c23 */ /* 0x000fe20008010898 */
[-C--:B------:R-:W-:Y:S01]  /*9780*/  FMUL.FTZ R113, R113, R11.reuse ;  /* 0x0000000b71717220 */ /* 0x080fe20000410000 */
[-C--:B------:R-:W-:Y:S01]  /*9790*/  FMUL.FTZ R116, R116, R11.reuse ;  /* 0x0000000b74747220 */ /* 0x080fe20000410000 */
[-C--:B------:R-:W-:Y:S01]  /*97a0*/  FMUL.FTZ R117, R117, R11.reuse ;  /* 0x0000000b75757220 */ /* 0x080fe20000410000 */
[----:B------:R-:W-:Y:S01]  /*97b0*/  FMUL.FTZ R120, R120, R11 ;  /* 0x0000000b78787220 */ /* 0x000fe20000410000 */
[----:B------:R-:W2:Y:S01]  /*97c0*/  MUFU.EX2 R15, R15 ;  /* 0x0000000f000f7308 */ /* 0x000ea20000000800 */
[----:B0-----:R-:W-:Y:S01]  /*97d0*/  FFMA.FTZ R155, R12, R5, R153 ;  /* 0x000000050c9b7223 */ /* 0x001fe20000010099 */
[-C--:B------:R-:W-:Y:S01]  /*97e0*/  FMUL.FTZ R121, R121, R11.reuse ;  /* 0x0000000b79797220 */ /* 0x080fe20000410000 */
[-C--:B------:R-:W-:Y:S01]  /*97f0*/  FMUL.FTZ R124, R124, R11.reuse ;  /* 0x0000000b7c7c7220 */ /* 0x080fe20000410000 */
[-C--:B------:R-:W-:Y:S01]  /*9800*/  FMUL.FTZ R125, R125, R11.reuse ;  /* 0x0000000b7d7d7220 */ /* 0x080fe20000410000 */
[-C--:B------:R-:W-:Y:S01]  /*9810*/  FMUL.FTZ R128, R128, R11.reuse ;  /* 0x0000000b80807220 */ /* 0x080fe20000410000 */
[-C--:B------:R-:W-:Y:S01]  /*9820*/  FMUL.FTZ R129, R129, R11.reuse ;  /* 0x0000000b81817220 */ /* 0x080fe20000410000 */
[----:B------:R-:W-:Y:S01]  /*9830*/  FMUL.FTZ R132, R132, R11 ;  /* 0x0000000b84847220 */ /* 0x000fe20000410000 */
[----:B------:R-:W0:Y:S01]  /*9840*/  MUFU.EX2 R22, R22 ;  /* 0x0000001600167308 */ /* 0x000e220000000800 */
[C---:B-1----:R-:W-:Y:S01]  /*9850*/  FADD.FTZ R154, R168.reuse, R155 ;  /* 0x0000009ba89a7221 */ /* 0x042fe20000010000 */
[----:B------:R-:W-:Y:S01]  /*9860*/  FADD.FTZ R155, R195, R6 ;  /* 0x00000006c39b7221 */ /* 0x000fe20000010000 */
[--C-:B------:R-:W-:Y:S01]  /*9870*/  FFMA.FTZ R6, R179, UR14, -R152.reuse ;  /* 0x0000000eb3067c23 */ /* 0x100fe20008010898 */
[----:B------:R-:W-:Y:S01]  /*9880*/  F2FP.F16.F32.PACK_AB R153, R168, R153 ;  /* 0x00000099a899723e */ /* 0x000fe200000000ff */
[----:B------:R-:W-:Y:S01]  /*9890*/  FFMA.FTZ R179, R184, UR14, -R152 ;  /* 0x0000000eb8b37c23 */ /* 0x000fe20008010898 */
[----:B------:R-:W-:Y:S01]  /*98a0*/  F2FP.F16.F32.PACK_AB R152, R193, R192 ;  /* 0x000000c0c198723e */ /* 0x000fe200000000ff */
[-C--:B------:R-:W-:Y:S01]  /*98b0*/  FMUL.FTZ R133, R133, R11.reuse ;  /* 0x0000000b85857220 */ /* 0x080fe20000410000 */
[----:B------:R-:W1:Y:S01]  /*98c0*/  MUFU.EX2 R19, R19 ;  /* 0x0000001300137308 */ /* 0x000e620000000800 */
[----:B--2---:R-:W-:Y:S01]  /*98d0*/  FADD.FTZ R157, R15, R154 ;  /* 0x0000009a0f9d7221 */ /* 0x004fe20000010000 */
[----:B------:R-:W-:Y:S01]  /*98e0*/  FADD.FTZ R154, R198, R155 ;  /* 0x0000009bc69a7221 */ /* 0x000fe20000010000 */
[-C--:B------:R-:W-:Y:S01]  /*98f0*/  FMUL.FTZ R136, R136, R11.reuse ;  /* 0x0000000b88887220 */ /* 0x080fe20000410000 */
[-C--:B------:R-:W-:Y:S01]  /*9900*/  FMUL.FTZ R137, R137, R11.reuse ;  /* 0x0000000b89897220 */ /* 0x080fe20000410000 */
[-C--:B------:R-:W-:Y:S01]  /*9910*/  FMUL.FTZ R140, R140, R11.reuse ;  /* 0x0000000b8c8c7220 */ /* 0x080fe20000410000 */
[----:B------:R-:W-:Y:S01]  /*9920*/  FADD.FTZ R155, R191, R154 ;  /* 0x0000009abf9b7221 */ /* 0x000fe20000010000 */
[-C--:B------:R-:W-:Y:S01]  /*9930*/  FMUL.FTZ R141, R141, R11.reuse ;  /* 0x0000000b8d8d7220 */ /* 0x080fe20000410000 */
[----:B------:R-:W2:Y:S01]  /*9940*/  MUFU.EX2 R176, R176 ;  /* 0x000000b000b07308 */ /* 0x000ea20000000800 */
[----:B0-----:R-:W-:Y:S01]  /*9950*/  FADD.FTZ R156, R22, R157 ;  /* 0x0000009d169c7221 */ /* 0x001fe20000010000 */
[----:B------:R-:W-:Y:S01]  /*9960*/  FADD.FTZ R155, R194, R155 ;  /* 0x0000009bc29b7221 */ /* 0x000fe20000010000 */
[-C--:B------:R-:W-:Y:S01]  /*9970*/  FMUL.FTZ R144, R144, R11.reuse ;  /* 0x0000000b90907220 */ /* 0x080fe20000410000 */
[-C--:B------:R-:W-:Y:S01]  /*9980*/  FMUL.FTZ R145, R145, R11.reuse ;  /* 0x0000000b91917220 */ /* 0x080fe20000410000 */
[-C--:B------:R-:W-:Y:S01]  /*9990*/  FMUL.FTZ R148, R148, R11.reuse ;  /* 0x0000000b94947220 */ /* 0x080fe20000410000 */
[----:B------:R-:W-:Y:S01]  /*99a0*/  FMUL.FTZ R149, R149, R11 ;  /* 0x0000000b95957220 */ /* 0x000fe20000410000 */
[-C--:B------:R-:W-:Y:S01]  /*99b0*/  FMUL.FTZ R26, R26, R12.reuse ;  /* 0x0000000c1a1a7220 */ /* 0x080fe20000410000 */
[----:B------:R-:W0:Y:S01]  /*99c0*/  MUFU.EX2 R23, R23 ;  /* 0x0000001700177308 */ /* 0x000e220000000800 */
[----:B-1----:R-:W-:Y:S01]  /*99d0*/  FADD.FTZ R157, R19, R156 ;  /* 0x0000009c139d7221 */ /* 0x002fe20000010000 */
[----:B------:R-:W-:Y:S01]  /*99e0*/  FADD.FTZ R156, R190, R155 ;  /* 0x0000009bbe9c7221 */ /* 0x000fe20000010000 */
[-C--:B------:R-:W-:Y:S01]  /*99f0*/  FMUL.FTZ R27, R27, R12.reuse ;  /* 0x0000000c1b1b7220 */ /* 0x080fe20000410000 */
[-C--:B------:R-:W-:Y:S01]  /*9a00*/  FMUL.FTZ R30, R30, R12.reuse ;  /* 0x0000000c1e1e7220 */ /* 0x080fe20000410000 */
[-C--:B------:R-:W-:Y:S01]  /*9a10*/  FMUL.FTZ R31, R31, R12.reuse ;  /* 0x0000000c1f1f7220 */ /* 0x080fe20000410000 */
[----:B------:R-:W-:Y:S01]  /*9a20*/  FADD.FTZ R156, R161, R156 ;  /* 0x0000009ca19c7221 */ /* 0x000fe20000010000 */
        /* <DEDUP_REMOVED lines=19> */
[----:B------:R-:W-:Y:S01]  /*9b60*/  FADD.FTZ R155, R21, R156 ;  /* 0x0000009c159b7221 */ /* 0x000fe20000010000 */
[-C--:B------:R-:W-:Y:S01]  /*9b70*/  FMUL.FTZ R59, R59, R12.reuse ;  /* 0x0000000c3b3b7220 */ /* 0x080fe20000410000 */
[-C--:B------:R-:W-:Y:S01]  /*9b80*/  FMUL.FTZ R62, R62, R12.reuse ;  /* 0x0000000c3e3e7220 */ /* 0x080fe20000410000 */
[-C--:B------:R-:W-:Y:S01]  /*9b90*/  FMUL.FTZ R63, R63, R12.reuse ;  /* 0x0000000c3f3f7220 */ /* 0x080fe20000410000 */
[-C--:B------:R-:W-:Y:S01]  /*9ba0*/  FMUL.FTZ R66, R66, R12.reuse ;  /* 0x0000000c42427220 */ /* 0x080fe20000410000 */
[-C--:B------:R-:W-:Y:S01]  /*9bb0*/  FMUL.FTZ R67, R67, R12.reuse ;  /* 0x0000000c43437220 */ /* 0x080fe20000410000 */
        /* <DEDUP_REMOVED lines=37> */
[-C--:B------:R-:W-:Y:S01]  /*9e10*/  FMUL.FTZ R118, R118, R12.reuse ;  /* 0x0000000c76767220 */ /* 0x080fe20000410000 */
[-C--:B------:R-:W-:Y:S01]  /*9e20*/  FMUL.FTZ R119, R119, R12.reuse ;  /* 0x0000000c77777220 */ /* 0x080fe20000410000 */
[----:B------:R-:W-:Y:S01]  /*9e30*/  FMUL.FTZ R122, R122, R12 ;  /* 0x0000000c7a7a7220 */ /* 0x000fe20000410000 */
[----:B------:R-:W0:Y:S01]  /*9e40*/  MUFU.EX2 R164, R164 ;  /* 0x000000a400a47308 */ /* 0x000e220000000800 */
[----:B-1----:R-:W-:Y:S01]  /*9e50*/  FADD.FTZ R15, R163, R158 ;  /* 0x0000009ea30f7221 */ /* 0x002fe20000010000 */
[----:B------:R-:W-:Y:S01]  /*9e60*/  F2FP.F16.F32.PACK_AB R158, R161, R190 ;  /* 0x000000bea19e723e */ /* 0x000fe200000000ff */
[----:B------:R-:W-:Y:S01]  /*9e70*/  FMUL.FTZ R123, R123, R12 ;  /* 0x0000000c7b7b7220 */ /* 0x000fe20000410000 */
[----:B------:R-:W-:Y:S01]  /*9e80*/  F2FP.F16.F32.PACK_AB R162, R163, R162 ;  /* 0x000000a2a3a2723e */ /* 0x000fe200000000ff */
[-C--:B------:R-:W-:Y:S01]  /*9e90*/  FMUL.FTZ R126, R126, R12.reuse ;  /* 0x0000000c7e7e7220 */ /* 0x080fe20000410000 */
[----:B------:R-:W-:Y:S01]  /*9ea0*/  F2FP.F16.F32.PACK_AB R161, R200, R197 ;  /* 0x000000c5c8a1723e */ /* 0x000fe200000000ff */
[-C--:B------:R-:W-:Y:S01]  /*9eb0*/  FMUL.FTZ R127, R127, R12.reuse ;  /* 0x0000000c7f7f7220 */ /* 0x080fe20000410000 */
[----:B------:R-:W1:Y:S01]  /*9ec0*/  MUFU.EX2 R166, R166 ;  /* 0x000000a600a67308 */ /* 0x000e620000000800 */
[----:B--2---:R-:W-:Y:S01]  /*9ed0*/  FADD.FTZ R159, R202, R157 ;  /* 0x0000009dca9f7221 */ /* 0x004fe20000010000 */
[----:B------:R-:W-:Y:S01]  /*9ee0*/  F2FP.F16.F32.PACK_AB R157, R176, R19 ;  /* 0x00000013b09d723e */ /* 0x000fe200000000ff */
[-C--:B------:R-:W-:Y:S01]  /*9ef0*/  FMUL.FTZ R130, R130, R12.reuse ;  /* 0x0000000c82827220 */ /* 0x080fe20000410000 */
[----:B------:R-:W-:Y:S01]  /*9f00*/  F2FP.F16.F32.PACK_AB R163, R202, R199 ;  /* 0x000000c7caa3723e */ /* 0x000fe200000000ff */
        /* <DEDUP_REMOVED lines=15> */
[----:B------:R-:W-:-:S04]  /*a000*/  FMUL.FTZ R151, R151, R12 ;  /* 0x0000000c97977220 */ /* 0x000fc80000410000 */
[----:B------:R-:W1:Y:S01]  /*a010*/  MUFU.EX2 R20, R20 ;  /* 0x0000001400147308 */ /* 0x000e620000000800 */
[C---:B--2---:R-:W-:Y:S01]  /*a020*/  FADD.FTZ R15, R165.reuse, R160 ;  /* 0x000000a0a50f7221 */ /* 0x044fe20000010000 */
[----:B------:R-:W-:Y:S02]  /*a030*/  F2FP.F16.F32.PACK_AB R164, R165, R164 ;  /* 0x000000a4a5a4723e */ /* 0x000fe400000000ff */
[----:B------:R-:W-:-:S04]  /*a040*/  F2FP.F16.F32.PACK_AB R160, R196, R21 ;  /* 0x00000015c4a0723e */ /* 0x000fc800000000ff */
[----:B------:R-:W2:Y:S01]  /*a050*/  MUFU.EX2 R5, R178 ;  /* 0x000000b200057308 */ /* 0x000ea20000000800 */
[C---:B0-----:R-:W-:Y:S01]  /*a060*/  FADD.FTZ R168, R169.reuse, R168 ;  /* 0x000000a8a9a87221 */ /* 0x041fe20000010000 */
[----:B------:R-:W-:-:S06]  /*a070*/  F2FP.F16.F32.PACK_AB R165, R169, R166 ;  /* 0x000000a6a9a5723e */ /* 0x000fcc00000000ff */
[----:B------:R-:W0:Y:S01]  /*a080*/  MUFU.EX2 R167, R167 ;  /* 0x000000a700a77308 */ /* 0x000e220000000800 */
[----:B-1----:R-:W-:-:S07]  /*a090*/  FADD.FTZ R176, R20, R15 ;  /* 0x0000000f14b07221 */ /* 0x002fce0000010000 */
        /* <DEDUP_REMOVED lines=20> */
[----:B-1----:R-:W-:Y:S01]  /*a1e0*/  FADD.FTZ R15, R179, R168 ;  /* 0x000000a8b30f7221 */ /* 0x002fe20000010000 */
[----:B------:R-:W-:-:S06]  /*a1f0*/  F2FP.F16.F32.PACK_AB R168, R171, R14 ;  /* 0x0000000eaba8723e */ /* 0x000fcc00000000ff */
        /* <DEDUP_REMOVED lines=19> */
[----:B0-----:R-:W-:Y:S01]  /*a330*/  FADD.FTZ R14, R188, R15 ;  /* 0x0000000fbc0e7221 */ /* 0x001fe20000010000 */
[C---:B-1----:R-:W-:Y:S01]  /*a340*/  FADD.FTZ R6, R181.reuse, R6 ;  /* 0x00000006b5067221 */ /* 0x042fe20000010000 */
[----:B------:R-:W-:Y:S02]  /*a350*/  F2FP.F16.F32.PACK_AB R174, R181, R174 ;  /* 0x000000aeb5ae723e */ /* 0x000fe400000000ff */
[C---:B--2---:R-:W-:Y:S01]  /*a360*/  FADD.FTZ R5, R189.reuse, R14 ;  /* 0x0000000ebd057221 */ /* 0x044fe20000010000 */
[----:B------:R-:W-:Y:S01]  /*a370*/  F2FP.F16.F32.PACK_AB R175, R189, R188 ;  /* 0x000000bcbdaf723e */ /* 0x000fe200000000ff */
[----:B------:R-:W-:Y:S06]  /*a380*/  @P1 BRA `(.L_x_2002) ;  /* 0x0000000000041947 */ /* 0x000fec0003800000 */
[----:B------:R-:W-:Y:S01]  /*a390*/  BPT.TRAP 0x1 ;  /* 0x000000040000795c */ /* 0x000fe20000300000 */
.L_x_2002:
[----:B------:R-:W-:Y:S01]  /*a3a0*/  PLOP3.LUT P2, PT, PT, PT, UP0, 0x40, 0x0 ;  /* 0x000000000000781c */ /* 0x000fe20003f4e808 */
[----:B------:R0:W1:-:S12]  /*a3b0*/  SYNCS.PHASECHK.TRANS64.TRYWAIT P1, [UR28+0x22850], R8 ;  /* 0x02285008ff0075a7 */ /* 0x000058000802015c */
[----:B0-----:R-:W-:Y:S05]  /*a3c0*/  @P2 BRA `(.L_x_2003) ;  /* 0x0000000000042947 */ /* 0x001fea0003800000 */
[----:B------:R-:W-:Y:S01]  /*a3d0*/  BPT.TRAP 0x1 ;  /* 0x000000040000795c */ /* 0x000fe20000300000 */
.L_x_2003:
[----:B-1----:R-:W-:Y:S05]  /*a3e0*/  @P1 BRA `(.L_x_2004) ;  /* 0x0000000000081947 */ /* 0x002fea0003800000 */
[----:B------:R-:W0:Y:S02]  /*a3f0*/  SYNCS.PHASECHK.TRANS64.TRYWAIT P1, [UR28+0x22850], R8 ;  /* 0x02285008ff0075a7 */ /* 0x000e24000802015c */
[----:B0-----:R-:W-:Y:S05]  /*a400*/  @!P1 BRA `(.L_x_2005) ;  /* 0x000000a400849947 */ /* 0x001fea0003800000 */
.L_x_2004:
        /* <DEDUP_REMOVED lines=40> */
.L_x_2006:
[----:B------:R-:W-:Y:S01]  /*a690*/  UIADD3 UR28, UR28, 0x22860, URZ ;  /* 0x000228601c1c7890 */ /* 0x000fe2000fffe03f */
[----:B------:R-:W-:Y:S02]  /*a6a0*/  IMAD.MOV.U32 R12, RZ, RZ, R13 ;  /* 0x000000ffff0c7224 */ /* 0x000fe400078e000d */
[----:B0-----:R-:W-:Y:S01]  /*a6b0*/  IMAD.MOV.U32 R11, RZ, RZ, R10 ;  /* 0x000000ffff0b7224 */ /* 0x001fe200078e000a */
[----:B------:R-:W-:-:S09]  /*a6c0*/  UPRMT UR28, UR5, 0x654, UR28 ;  /* 0x00000654051c7896 */ /* 0x000fd2000800001c */
[----:B------:R-:W-:Y:S01]  /*a6d0*/  SYNCS.ARRIVE.TRANS64.RED.A1T0 RZ, [UR28], RZ ;  /* 0x000000ffffff79a7 */ /* 0x000fe2000810041c */
[----:B------:R-:W-:Y:S05]  /*a6e0*/  @P0 BRA `(.L_x_2007) ;  /* 0xffffffdc003c0947 */ /* 0x000fea000383ffff */
.L_x_1996:
[----:B------:R-:W-:-:S13]  /*a6f0*/  ISETP.GE.AND P0, PT, R9, UR39, PT ;  /* 0x0000002709007c0c */ /* 0x000fda000bf06270 */
[----:B------:R-:W-:Y:S05]  /*a700*/  @!P0 BRA `(.L_x_2008) ;  /* 0x00000034008c8947 */ /* 0x000fea0003800000 */
[----:B------:R-:W-:Y:S01]  /*a710*/  IMAD.MOV.U32 R12, RZ, RZ, R13 ;  /* 0x000000ffff0c7224 */ /* 0x000fe200078e000d */
[----:B------:R-:W-:Y:S01]  /*a720*/  ULDC UR28, c[0x0][0x9e4] ;  /* 0x00027900001c7ab9 */ /* 0x000fe20000000800 */
[----:B------:R-:W-:Y:S01]  /*a730*/  IMAD.MOV.U32 R11, RZ, RZ, R10 ;  /* 0x000000ffff0b7224 */ /* 0x000fe200078e000a */
[----:B------:R-:W-:Y:S01]  /*a740*/  ULDC UR29, c[0x0][0x288] ;  /* 0x0000a200001d7ab9 */ /* 0x000fe20000000800 */
[----:B------:R-:W-:Y:S01]  /*a750*/  ULDC UR30, c[0x0][0x2f0] ;  /* 0x0000bc00001e7ab9 */ /* 0x000fe20000000800 */
[----:B------:R-:W-:Y:S01]  /*a760*/  ULDC UR31, c[0x0][0x9d8] ;  /* 0x00027600001f7ab9 */ /* 0x000fe20000000800 */
[----:B------:R-:W-:Y:S01]  /*a770*/  ULDC UR27, c[0x0][0x988] ;  /* 0x00026200001b7ab9 */ /* 0x000fe20000000800 */
[----:B------:R-:W-:-:S05]  /*a780*/  ULDC UR32, c[0x0][0x9e0] ;  /* 0x0002780000207ab9 */ /* 0x000fca0000000800 */
.L_x_2027:
        /* <DEDUP_REMOVED lines=8> */
.L_x_2009:
[----:B------:R-:W-:Y:S01]  /*a810*/  PLOP3.LUT P1, PT, PT, PT, UP0, 0x40, 0x0 ;  /* 0x000000000000781c */ /* 0x000fe20003f2e808 */
[----:B------:R-:W-:Y:S01]  /*a820*/  ULEA UR26, UR24, UR38, 0x3 ;  /* 0x00000026181a7291 */ /* 0x000fe2000f8e183f */
[----:B------:R-:W-:-:S05]  /*a830*/  IMAD.U32 R8, RZ, RZ, UR7 ;  /* 0x00000007ff087e24 */ /* 0x000fca000f8e00ff */
[----:B------:R-:W-:-:S04]  /*a840*/  SHF.L.U32 R8, R8, 0x1f, RZ ;  /* 0x0000001f08087819 */ /* 0x000fc800000006ff */
[----:B------:R0:W1:Y:S02]  /*a850*/  SYNCS.PHASECHK.TRANS64.TRYWAIT P0, [UR26+0x22830], R8 ;  /* 0x02283008ff0075a7 */ /* 0x000064000800015a */
[----:B------:R-:W-:Y:S05]  /*a860*/  @P1 BRA `(.L_x_2010) ;  /* 0x0000000000041947 */ /* 0x000fea0003800000 */
[----:B------:R-:W-:Y:S01]  /*a870*/  BPT.TRAP 0x1 ;  /* 0x000000040000795c */ /* 0x000fe20000300000 */
.L_x_2010:
[----:B-1----:R-:W-:Y:S05]  /*a880*/  @P0 BRA `(.L_x_2011) ;  /* 0x0000000000080947 */ /* 0x002fea0003800000 */
[----:B------:R-:W1:Y:S02]  /*a890*/  SYNCS.PHASECHK.TRANS64.TRYWAIT P0, [UR26+0x22830], R8 ;  /* 0x02283008ff0075a7 */ /* 0x000e64000800015a */
[----:B-1----:R-:W-:Y:S05]  /*a8a0*/  @!P0 BRA `(.L_x_2012) ;  /* 0x000000a000748947 */ /* 0x002fea0003800000 */
.L_x_2011:
[----:B------:R-:W-:Y:S01]  /*a8b0*/  UIMAD UR22, UR24, 0x300, UR4 ;  /* 0x00000300181678a4 */ /* 0x000fe2000f8e0204 */
[----:B------:R-:W-:Y:S01]  /*a8c0*/  WARPGROUP.ARRIVE ;  /* 0x00000000000079c5 */ /* 0x000fe20000000000 */
[----:B------:R-:W-:Y:S01]  /*a8d0*/  UMOV UR23, 0x40000040 ;  /* 0x4000004000177882 */ /* 0x000fe20000000000 */
[----:B------:R-:W-:Y:S01]  /*a8e0*/  UMOV UR11, 0x40000040 ;  /* 0x40000040000b7882 */ /* 0x000fe20000000000 */
[----:B------:R-:W-:Y:S01]  /*a8f0*/  UIADD3 UR10, UR22, 0x2, URZ ;  /* 0x00000002160a7890 */ /* 0x000fe2000fffe03f */
[----:B------:R-:W-:Y:S01]  /*a900*/  PLOP3.LUT P0, PT, PT, PT, UP0, 0x40, 0x0 ;  /* 0x000000000000781c */ /* 0x000fe20003f0e808 */
        /* <DEDUP_REMOVED lines=18> */
.L_x_2013:
[----:B------:R-:W-:Y:S01]  /*aa30*/  UISETP.NE.AND UP2, UPT, UR40, URZ, UPT ;  /* 0x0000003f2800728c */ /* 0x000fe2000bf45270 */
[----:B------:R-:W-:Y:S01]  /*aa40*/  FMUL.FTZ R19, R162, UR31 ;  /* 0x0000001fa2137c20 */ /* 0x000fe20008410000 */
[----:B------:R-:W-:Y:S01]  /*aa50*/  FMUL.FTZ R162, R187, UR31 ;  /* 0x0000001fbba27c20 */ /* 0x000fe20008410000 */
[----:B------:R-:W-:Y:S01]  /*aa60*/  MOV R187, R4 ;  /* 0x0000000400bb7202 */ /* 0x000fe20000000f00 */
[----:B------:R-:W-:Y:S01]  /*aa70*/  FMUL.FTZ R202, R157, UR31 ;  /* 0x0000001f9dca7c20 */ /* 0x000fe20008410000 */
[----:B------:R-:W-:Y:S01]  /*aa80*/  FMUL.FTZ R157, R178, UR31 ;  /* 0x0000001fb29d7c20 */ /* 0x000fe20008410000 */
[----:B------:R-:W-:Y:S01]  /*aa90*/  PLOP3.LUT P0, PT, PT, PT, UP2, 0x80, 0x0 ;  /* 0x000000000000781c */ /* 0x000fe20003f0f028 */
[----:B-1----:R-:W-:Y:S01]  /*aaa0*/  FMUL.FTZ R13, R154, UR31 ;  /* 0x0000001f9a0d7c20 */ /* 0x002fe20008410000 */
[----:B------:R-:W-:Y:S01]  /*aab0*/  PLOP3.LUT P1, PT, PT, PT, UP2, 0x80, 0x0 ;  /* 0x000000000000781c */ /* 0x000fe20003f2f028 */
[----:B------:R-:W-:Y:S01]  /*aac0*/  FMUL.FTZ R178, R185, UR31 ;  /* 0x0000001fb9b27c20 */ /* 0x000fe20008410000 */
[----:B------:R-:W-:Y:S01]  /*aad0*/  FMUL.FTZ R154, R171, UR31 ;  /* 0x0000001fab9a7c20 */ /* 0x000fe20008410000 */
[----:B------:R-:W-:Y:S01]  /*aae0*/  @UP2 ULDC UR10, c[0x0][0x44c] ;  /* 0x00011300000a2ab9 */ /* 0x000fe20000000800 */
[----:B------:R-:W-:-:S02]  /*aaf0*/  IMAD R185, R9, -0x60, RZ ;  /* 0xffffffa009b97824 */ /* 0x000fc400078e02ff */
        /* <DEDUP_REMOVED lines=12> */
[----:B------:R-:W-:Y:S01]  /*abc0*/  FMUL.FTZ R205, R160, UR31 ;  /* 0x0000001fa0cd7c20 */ /* 0x000fe20008410000 */
[----:B------:R-:W-:Y:S01]  /*abd0*/  FMUL.FTZ R156, R175, UR31 ;  /* 0x0000001faf9c7c20 */ /* 0x000fe20008410000 */
[----:B------:R-:W-:Y:S01]  /*abe0*/  FMUL.FTZ R173, R176, UR31 ;  /* 0x0000001fb0ad7c20 */ /* 0x000fe20008410000 */
[----:B------:R-:W-:Y:S01]  /*abf0*/  FMUL.FTZ R174, R177, UR31 ;  /* 0x0000001fb1ae7c20 */ /* 0x000fe20008410000 */
[----:B------:R-:W1:Y:S01]  /*ac00*/  SHFL.IDX PT, R23, R187, RZ, 0x1c1f ;  /* 0x001c1fffbb177589 */ /* 0x000e6200000e0000 */
        /* <DEDUP_REMOVED lines=14> */
[----:B------:R-:W-:-:S02]  /*acf0*/  VIADD R22, R185, 0x1 ;  /* 0x00000001b9167836 */ /* 0x000fc40000000000 */
        /* <DEDUP_REMOVED lines=15> */
[----:B------:R-:W-:Y:S01]  /*adf0*/  UIADD3 UR10, UR26, 0x22840, URZ ;  /* 0x000228401a0a7890 */ /* 0x000fe2000fffe03f */
[----:B------:R-:W-:Y:S01]  /*ae00*/  IMAD R22, R7, -0x2, R22 ;  /* 0xfffffffe07167824 */ /* 0x000fe200078e0216 */
[----:B------:R-:W-:Y:S01]  /*ae10*/  PLOP3.LUT P0, PT, PT, PT, UP1, 0x40, 0x0 ;  /* 0x000000000000781c */ /* 0x000fe20003f0e818 */
[----:B------:R-:W3:Y:S01]  /*ae20*/  MUFU.TANH R201, R201 ;  /* 0x000000c900c97308 */ /* 0x000ee20000002400 */
[----:B------:R-:W-:Y:S01]  /*ae30*/  UPRMT UR10, UR5, 0x654, UR10 ;  /* 0x00000654050a7896 */ /* 0x000fe2000800000a */
[C---:B------:R-:W-:Y:S01]  /*ae40*/  VIADD R186, R22.reuse, 0xffffffff ;  /* 0xffffffff16ba7836 */ /* 0x040fe20000000000 */
[----:B------:R-:W-:-:S05]  /*ae50*/  IADD3 R189, R22, -UR29, R17 ;  /* 0x8000001d16bd7c10 */ /* 0x000fca000fffe011 */
[----:B------:R-:W4:Y:S01]  /*ae60*/  MUFU.TANH R200, R200 ;  /* 0x000000c800c87308 */ /* 0x000f220000002400 */
[C---:B------:R-:W-:Y:S01]  /*ae70*/  VIADD R188, R189.reuse, UR32 ;  /* 0x00000020bdbc7c36 */ /* 0x040fe20008000000 */
[----:B------:R-:W-:Y:S01]  /*ae80*/  SYNCS.ARRIVE.TRANS64.RED.A1T0 RZ, [UR10], RZ ;  /* 0x000000ffffff79a7 */ /* 0x000fe2000810040a */
[----:B------:R-:W-:Y:S02]  /*ae90*/  VIADD R189, R189, UR25 ;  /* 0x00000019bdbd7c36 */ /* 0x000fe40008000000 */
[--C-:B-1----:R-:W-:Y:S02]  /*aea0*/  IMAD.IADD R190, R188, 0x1, R23.reuse ;  /* 0x00000001bcbe7824 */ /* 0x102fe400078e0217 */
[----:B------:R-:W-:Y:S01]  /*aeb0*/  IMAD.IADD R191, R189, 0x1, R23 ;  /* 0x00000001bdbf7824 */ /* 0x000fe200078e0217 */
[----:B------:R-:W1:Y:S08]  /*aec0*/  MUFU.TANH R13, R13 ;  /* 0x0000000d000d7308 */ /* 0x000e700000002400 */
        /* <DEDUP_REMOVED lines=59> */
.L_x_2016:
[----:B------:R-:W-:-:S05]  /*b280*/  IMAD.U32 R170, RZ, RZ, UR28 ;  /* 0x0000001cffaa7e24 */ /* 0x000fca000f8e00ff */
[----:B------:R-:W-:-:S13]  /*b290*/  ISETP.NE.AND P0, PT, R170, 0x1, PT ;  /* 0x00000001aa00780c */ /* 0x000fda0003f05270 */
[----:B------:R-:W1:Y:S02]  /*b2a0*/  @P0 LDC.64 R22, c[0x0][0x9e8] ;  /* 0x00027a00ff160b82 */ /* 0x000e640000000a00 */
[----:B-1----:R-:W-:-:S05]  /*b2b0*/  @P0 IMAD.HI.U32 R22, R193, R22, RZ ;  /* 0x00000016c1160227 */ /* 0x002fca00078e00ff */
[----:B------:R-:W-:-:S07]  /*b2c0*/  @P0 SHF.R.U32.HI R193, RZ, R23, R22 ;  /* 0x00000017ffc10219 */ /* 0x000fce0000011616 */
.L_x_2017:
[----:B------:R-:W-:Y:S05]  /*b2d0*/  BSYNC B0 ;  /* 0x0000000000007941 */ /* 0x000fea0003800000 */
.L_x_2015:
[----:B------:R-:W-:-:S05]  /*b2e0*/  IMAD R193, R193, R170, R186 ;  /* 0x000000aac1c17224 */ /* 0x000fca00078e02ba */
[----:B------:R-:W-:Y:S02]  /*b2f0*/  VIADDMNMX R190, R193, R170, R190, PT ;  /* 0x000000aac1be7246 */ /* 0x000fe400038001be */
[----:B------:R-:W-:-:S07]  /*b300*/  VIMNMX R191, R191, R193, !PT ;  /* 0x000000c1bfbf7248 */ /* 0x000fce0007fe0100 */
.L_x_2014:
        /* <DEDUP_REMOVED lines=15> */
[----:B-1----:R-:W-:Y:S01]  /*b400*/  IMAD.IADD R192, R189, 0x1, R23 ;  /* 0x00000001bdc07824 */ /* 0x002fe200078e0217 */
[----:B------:R-:W-:Y:S02]  /*b410*/  FSEL R170, R201, -INF , !P3 ;  /* 0xff800000c9aa7808 */ /* 0x000fe40005800000 */
        /* <DEDUP_REMOVED lines=113> */
[----:B------:R-:W-:Y:S01]  /*bb30*/  ISETP.GE.AND P6, PT, R185, 0x5a, PT ;  /* 0x0000005ab900780c */ /* 0x000fe20003fc6270 */
[----:B------:R-:W-:-:S12]  /*bb40*/  IMAD.IADD R185, R188, 0x1, R23 ;  /* 0x00000001bcb97824 */ /* 0x000fd800078e0217 */
[----:B------:R-:W-:Y:S02]  /*bb50*/  @P6 LOP3.LUT R2, R2, 0x1, RZ, 0xfc, !PT ;  /* 0x0000000102026812 */ /* 0x000fe400078efcff */
[----:B------:R-:W-:-:S04]  /*bb60*/  ISETP.GT.AND P6, PT, R191, 0x59, !P6 ;  /* 0x00000059bf00780c */ /* 0x000fc800077c4270 */
[----:B------:R-:W-:-:S04]  /*bb70*/  ISETP.LT.OR P6, PT, R190, 0x5a, P6 ;  /* 0x0000005abe00780c */ /* 0x000fc800037c1670 */
[----:B------:R-:W-:Y:S02]  /*bb80*/  FSEL R179, R179, -INF , !P6 ;  /* 0xff800000b3b37808 */ /* 0x000fe40007000000 */
[----:B------:R-:W-:-:S13]  /*bb90*/  PLOP3.LUT P6, PT, PT, PT, UP1, 0x40, 0x0 ;  /* 0x000000000000781c */ /* 0x000fda0003fce818 */
[----:B------:R-:W-:Y:S05]  /*bba0*/  @P6 BRA `(.L_x_2018) ;  /* 0x0000000000586947 */ /* 0x000fea0003800000 */
[----:B------:R-:W-:Y:S01]  /*bbb0*/  IMAD R22, R18, UR30, R23 ;  /* 0x0000001e12167c24 */ /* 0x000fe2000f8e0217 */
[----:B------:R-:W-:Y:S04]  /*bbc0*/  BSSY B0, `(.L_x_2019) ;  /* 0x0000011000007945 */ /* 0x000fe80003800000 */
[----:B------:R-:W-:-:S04]  /*bbd0*/  IADD3 R187, R22, -UR29, RZ ;  /* 0x8000001d16bb7c10 */ /* 0x000fc8000fffe0ff */
        /* <DEDUP_REMOVED lines=10> */
.L_x_2020:
[----:B------:R-:W-:-:S05]  /*bc80*/  IMAD.U32 R188, RZ, RZ, UR28 ;  /* 0x0000001cffbc7e24 */ /* 0x000fca000f8e00ff */
[----:B------:R-:W-:-:S13]  /*bc90*/  ISETP.NE.AND P6, PT, R188, 0x1, PT ;  /* 0x00000001bc00780c */ /* 0x000fda0003fc5270 */
[----:B------:R-:W0:Y:S02]  /*bca0*/  @P6 LDC.64 R22, c[0x0][0x9e8] ;  /* 0x00027a00ff166b82 */ /* 0x000e240000000a00 */
[----:B0-----:R-:W-:-:S05]  /*bcb0*/  @P6 IMAD.HI.U32 R22, R187, R22, RZ ;  /* 0x00000016bb166227 */ /* 0x001fca00078e00ff */
[----:B------:R-:W-:-:S07]  /*bcc0*/  @P6 SHF.R.U32.HI R187, RZ, R23, R22 ;  /* 0x00000017ffbb6219 */ /* 0x000fce0000011616 */
.L_x_2021:
[----:B------:R-:W-:Y:S05]  /*bcd0*/  BSYNC B0 ;  /* 0x0000000000007941 */ /* 0x000fea0003800000 */
.L_x_2019:
[----:B------:R-:W-:-:S05]  /*bce0*/  IMAD R186, R187, R188, R186 ;  /* 0x000000bcbbba7224 */ /* 0x000fca00078e02ba */
[----:B------:R-:W-:Y:S02]  /*bcf0*/  VIADDMNMX R185, R186, R188, R185, PT ;  /* 0x000000bcbab97246 */ /* 0x000fe400038001b9 */
[----:B------:R-:W-:-:S07]  /*bd00*/  VIMNMX R192, R192, R186, !PT ;  /* 0x000000bac0c07248 */ /* 0x000fce0007fe0100 */
.L_x_2018:
        /* <DEDUP_REMOVED lines=60> */
[C---:B------:R-:W-:Y:S01]  /*c0d0*/  LOP3.LUT P0, RZ, R2.reuse, 0x2000, RZ, 0xc0, !PT ;  /* 0x0000200002ff7812 */ /* 0x040fe2000780c0ff */
[----:B------:R-:W0:Y:S01]  /*c0e0*/  SHFL.BFLY PT, R10, R23, 0x2, 0x1f ;  /* 0x0c401f00170a7f89 */ /* 0x000e2200000e0000 */
[----:B------:R-:W-:-:S02]  /*c0f0*/  LOP3.LUT P6, RZ, R2, 0x80, RZ, 0xc0, !PT ;  /* 0x0000008002ff7812 */ /* 0x000fc400078cc0ff */
[C---:B------:R-:W-:Y:S02]  /*c100*/  ISETP.GT.AND P0, PT, R192.reuse, 0x28, !P0 ;  /* 0x00000028c000780c */ /* 0x040fe40004704270 */
[C---:B------:R-:W-:Y:S02]  /*c110*/  ISETP.GT.AND P1, PT, R192.reuse, 0x48, !P1 ;  /* 0x00000048c000780c */ /* 0x040fe40004f24270 */
[----:B------:R-:W-:Y:S02]  /*c120*/  ISETP.LT.OR P0, PT, R185, 0x29, P0 ;  /* 0x00000029b900780c */ /* 0x000fe40000701670 */
[----:B------:R-:W-:Y:S02]  /*c130*/  ISETP.GT.AND P2, PT, R192, 0x49, !P2 ;  /* 0x00000049c000780c */ /* 0x000fe40005744270 */
[----:B------:R-:W-:Y:S02]  /*c140*/  FSEL R155, R155, -INF , !P0 ;  /* 0xff8000009b9b7808 */ /* 0x000fe40004000000 */
[----:B------:R-:W-:-:S02]  /*c150*/  LOP3.LUT P0, RZ, R2, 0x1000, RZ, 0xc0, !PT ;  /* 0x0000100002ff7812 */ /* 0x000fc4000780c0ff */
[C---:B------:R-:W-:Y:S02]  /*c160*/  ISETP.LT.OR P1, PT, R185.reuse, 0x49, P1 ;  /* 0x00000049b900780c */ /* 0x040fe40000f21670 */
[C---:B------:R-:W-:Y:S02]  /*c170*/  ISETP.GT.AND P0, PT, R192.reuse, 0x29, !P0 ;  /* 0x00000029c000780c */ /* 0x040fe40004704270 */
[----:B------:R-:W-:Y:S02]  /*c180*/  ISETP.GT.AND P3, PT, R192, 0x50, !P3 ;  /* 0x00000050c000780c */ /* 0x000fe40005f64270 */
[C---:B------:R-:W-:Y:S02]  /*c190*/  ISETP.LT.OR P0, PT, R185.reuse, 0x2a, P0 ;  /* 0x0000002ab900780c */ /* 0x040fe40000701670 */
[----:B------:R-:W-:Y:S02]  /*c1a0*/  ISETP.LT.OR P2, PT, R185, 0x4a, P2 ;  /* 0x0000004ab900780c */ /* 0x000fe40001741670 */
[----:B------:R-:W-:-:S02]  /*c1b0*/  FSEL R156, R156, -INF , !P0 ;  /* 0xff8000009c9c7808 */ /* 0x000fc40004000000 */
[----:B------:R-:W-:Y:S02]  /*c1c0*/  LOP3.LUT P0, RZ, R2, 0x800, RZ, 0xc0, !PT ;  /* 0x0000080002ff7812 */ /* 0x000fe4000780c0ff */
[----:B0-----:R-:W-:Y:S02]  /*c1d0*/  FMNMX.FTZ R186, R23, R10, !PT ;  /* 0x0000000a17ba7209 */ /* 0x001fe40007810000 */
[C---:B------:R-:W-:Y:S02]  /*c1e0*/  ISETP.GT.AND P0, PT, R192.reuse, 0x30, !P0 ;  /* 0x00000030c000780c */ /* 0x040fe40004704270 */
[----:B------:R-:W-:Y:S01]  /*c1f0*/  FSEL R193, R163, -INF , !P1 ;  /* 0xff800000a3c17808 */ /* 0x000fe20004800000 */
[----:B------:R-:W0:Y:S01]  /*c200*/  SHFL.BFLY PT, R187, R186, 0x1, 0x1f ;  /* 0x0c201f00babb7f89 */ /* 0x000e2200000e0000 */
[----:B------:R-:W-:Y:S02]  /*c210*/  ISETP.LT.OR P0, PT, R185, 0x31, P0 ;  /* 0x00000031b900780c */ /* 0x000fe40000701670 */
[----:B------:R-:W-:-:S02]  /*c220*/  ISETP.GT.AND P4, PT, R192, 0x51, !P4 ;  /* 0x00000051c000780c */ /* 0x000fc40006784270 */
[----:B------:R-:W-:Y:S02]  /*c230*/  FSEL R157, R157, -INF , !P0 ;  /* 0xff8000009d9d7808 */ /* 0x000fe40004000000 */
[----:B------:R-:W-:Y:S02]  /*c240*/  LOP3.LUT P0, RZ, R2, 0x400, RZ, 0xc0, !PT ;  /* 0x0000040002ff7812 */ /* 0x000fe4000780c0ff */
[C---:B------:R-:W-:Y:S02]  /*c250*/  ISETP.LT.OR P3, PT, R185.reuse, 0x51, P3 ;  /* 0x00000051b900780c */ /* 0x040fe40001f61670 */
[----:B------:R-:W-:Y:S02]  /*c260*/  ISETP.GT.AND P0, PT, R192, 0x31, !P0 ;  /* 0x00000031c000780c */ /* 0x000fe40004704270 */
[----:B------:R-:W-:Y:S02]  /*c270*/  FSEL R164, R164, -INF , !P2 ;  /* 0xff800000a4a47808 */ /* 0x000fe40005000000 */
[----:B------:R-:W-:-:S02]  /*c280*/  ISETP.LT.OR P0, PT, R185, 0x32, P0 ;  /* 0x00000032b900780c */ /* 0x000fc40000701670 */
[----:B------:R-:W-:Y:S02]  /*c290*/  ISETP.GT.AND P5, PT, R192, 0x58, !P5 ;  /* 0x00000058c000780c */ /* 0x000fe40006fa4270 */
[----:B------:R-:W-:Y:S02]  /*c2a0*/  FSEL R158, R158, -INF , !P0 ;  /* 0xff8000009e9e7808 */ /* 0x000fe40004000000 */
[----:B------:R-:W-:Y:S02]  /*c2b0*/  LOP3.LUT P0, RZ, R2, 0x200, RZ, 0xc0, !PT ;  /* 0x0000020002ff7812 */ /* 0x000fe4000780c0ff */
[----:B------:R-:W-:Y:S02]  /*c2c0*/  ISETP.LT.OR P4, PT, R185, 0x52, P4 ;  /* 0x00000052b900780c */ /* 0x000fe40002781670 */
[----:B------:R-:W-:Y:S02]  /*c2d0*/  ISETP.GT.AND P0, PT, R192, 0x38, !P0 ;  /* 0x00000038c000780c */ /* 0x000fe40004704270 */
[----:B0-----:R-:W-:-:S02]  /*c2e0*/  FMNMX.FTZ R10, R186, R187, !PT ;  /* 0x000000bbba0a7209 */ /* 0x001fc40007810000 */
[----:B------:R-:W-:Y:S02]  /*c2f0*/  ISETP.LT.OR P0, PT, R185, 0x39, P0 ;  /* 0x00000039b900780c */ /* 0x000fe40000701670 */
[----:B------:R-:W-:Y:S01]  /*c300*/  FSEL R195, R165, -INF , !P3 ;  /* 0xff800000a5c37808 */ /* 0x000fe20005800000 */
[----:B------:R-:W-:Y:S01]  /*c310*/  FMUL.FTZ R199, R10, UR14 ;  /* 0x0000000e0ac77c20 */ /* 0x000fe20008410000 */
[----:B------:R-:W-:Y:S02]  /*c320*/  FSEL R159, R159, -INF , !P0 ;  /* 0xff8000009f9f7808 */ /* 0x000fe40004000000 */
[----:B------:R-:W-:Y:S02]  /*c330*/  LOP3.LUT P0, RZ, R2, 0x100, RZ, 0xc0, !PT ;  /* 0x0000010002ff7812 */ /* 0x000fe4000780c0ff */
[----:B------:R-:W-:Y:S02]  /*c340*/  ISETP.LT.OR P5, PT, R185, 0x59, P5 ;  /* 0x00000059b900780c */ /* 0x000fe40002fa1670 */
[----:B------:R-:W-:-:S02]  /*c350*/  ISETP.GT.AND P0, PT, R192, 0x39, !P0 ;  /* 0x00000039c000780c */ /* 0x000fc40004704270 */
[----:B------:R-:W-:Y:S02]  /*c360*/  FSEL R196, R166, -INF , !P4 ;  /* 0xff800000a6c47808 */ /* 0x000fe40006000000 */
        /* <DEDUP_REMOVED lines=10> */
[----:B------:R-:W-:Y:S02]  /*c410*/  ISETP.GT.AND P0, PT, R192, RZ, !P6 ;  /* 0x000000ffc000720c */ /* 0x000fe40007704270 */
[----:B------:R-:W-:Y:S02]  /*c420*/  LOP3.LUT P6, RZ, R2, 0x1, RZ, 0xc0, !PT ;  /* 0x0000000102ff7812 */ /* 0x000fe400078cc0ff */
[----:B------:R-:W-:Y:S02]  /*c430*/  ISETP.LT.OR P0, PT, R185, 0x1, P0 ;  /* 0x00000001b900780c */ /* 0x000fe40000701670 */
[----:B------:R-:W-:Y:S02]  /*c440*/  ISETP.GT.AND P6, PT, R192, 0x59, !P6 ;  /* 0x00000059c000780c */ /* 0x000fe400077c4270 */
[----:B------:R-:W-:-:S02]  /*c450*/  FSEL R197, R13, -INF , !P0 ;  /* 0xff8000000dc57808 */ /* 0x000fc40004000000 */
[----:B------:R-:W-:Y:S02]  /*c460*/  FSETP.NEU.FTZ.AND P0, PT, R10, -INF , PT ;  /* 0xff8000000a00780b */ /* 0x000fe40003f1d000 */
[----:B------:R-:W-:Y:S02]  /*c470*/  FMNMX.FTZ R13, R197, R12, !PT ;  /* 0x0000000cc50d7209 */ /* 0x000fe40007810000 */
[----:B------:R-:W-:Y:S02]  /*c480*/  FSEL R199, R199, RZ, P0 ;  /* 0x000000ffc7c77208 */ /* 0x000fe40000000000 */
[----:B------:R-:W-:Y:S02]  /*c490*/  FMNMX.FTZ R13, R22, R13, !PT ;  /* 0x0000000d160d7209 */ /* 0x000fe40007810000 */
[----:B------:R-:W-:Y:S01]  /*c4a0*/  ISETP.LT.OR P6, PT, R185, 0x5a, P6 ;  /* 0x0000005ab900780c */ /* 0x000fe200037c1670 */
[--C-:B------:R-:W-:Y:S01]  /*c4b0*/  FFMA.FTZ R165, R172, UR14, -R199.reuse ;  /* 0x0000000eaca57c23 */ /* 0x100fe200080108c7 */
[----:B------:R-:W-:Y:S01]  /*c4c0*/  FMNMX.FTZ R186, R14, R13, !PT ;  /* 0x0000000d0eba7209 */ /* 0x000fe20007810000 */
[--C-:B------:R-:W-:Y:S01]  /*c4d0*/  FFMA.FTZ R23, R170, UR14, -R199.reuse ;  /* 0x0000000eaa177c23 */ /* 0x100fe200080108c7 */
[----:B------:R-:W-:Y:S01]  /*c4e0*/  FSEL R185, R167, -INF , !P5 ;  /* 0xff800000a7b97808 */ /* 0x000fe20006800000 */
[--C-:B------:R-:W-:Y:S01]  /*c4f0*/  FFMA.FTZ R163, R169, UR14, -R199.reuse ;  /* 0x0000000ea9a37c23 */ /* 0x100fe200080108c7 */
[----:B------:R-:W-:Y:S01]  /*c500*/  FMNMX.FTZ R188, R15, R186, !PT ;  /* 0x000000ba0fbc7209 */ /* 0x000fe20007810000 */
[--C-:B------:R-:W-:Y:S01]  /*c510*/  FFMA.FTZ R169, R175, UR14, -R199.reuse ;  /* 0x0000000eafa97c23 */ /* 0x100fe200080108c7 */
[----:B------:R-:W-:Y:S01]  /*c520*/  FSEL R168, R168, -INF , !P6 ;  /* 0xff800000a8a87808 */ /* 0x000fe20007000000 */
[--C-:B------:R-:W-:Y:S01]  /*c530*/  FFMA.FTZ R170, R200, UR14, -R199.reuse ;  /* 0x0000000ec8aa7c23 */ /* 0x100fe200080108c7 */
[----:B------:R-:W-:Y:S01]  /*c540*/  FMNMX.FTZ R13, R19, R188, !PT ;  /* 0x000000bc130d7209 */ /* 0x000fe20007810000 */
[--C-:B------:R-:W-:Y:S01]  /*c550*/  FFMA.FTZ R175, R182, UR14, -R199.reuse ;  /* 0x0000000eb6af7c23 */ /* 0x100fe200080108c7 */
[--C-:B------:R-:W-:Y:S01]  /*c560*/  FFMA.FTZ R182, R184, UR14, -R199.reuse ;  /* 0x0000000eb8b67c23 */ /* 0x100fe200080108c7 */
[----:B------:R-:W-:Y:S01]  /*c570*/  MUFU.EX2 R23, R23 ;  /* 0x0000001700177308 */ /* 0x000fe20000000800 */
[----:B------:R-:W-:Y:S01]  /*c580*/  FMNMX.FTZ R188, R20, R13, !PT ;  /* 0x0000000d14bc7209 */ /* 0x000fe20007810000 */
[--C-:B------:R-:W-:Y:S01]  /*c590*/  FFMA.FTZ R203, R203, UR14, -R199.reuse ;  /* 0x0000000ecbcb7c23 */ /* 0x100fe200080108c7 */
[--C-:B------:R-:W-:Y:S01]  /*c5a0*/  FFMA.FTZ R187, R202, UR14, -R199.reuse ;  /* 0x0000000ecabb7c23 */ /* 0x100fe200080108c7 */
        /* <DEDUP_REMOVED lines=19> */
[----:B------:R-:W-:Y:S01]  /*c6e0*/  FFMA.FTZ R180, R183, UR14, -R199 ;  /* 0x0000000eb7b47c23 */ /* 0x000fe200080108c7 */
[----:B------:R-:W-:Y:S01]  /*c6f0*/  MUFU.EX2 R187, R187 ;  /* 0x000000bb00bb7308 */ /* 0x000fe20000000800 */
[----:B------:R-:W-:-:S04]  /*c700*/  FMNMX.FTZ R194, R156, R13, !PT ;  /* 0x0000000d9cc27209 */ /* 0x000fc80007810000 */
[----:B------:R-:W-:-:S03]  /*c710*/  FMNMX.FTZ R13, R157, R194, !PT ;  /* 0x000000c29d0d7209 */ /* 0x000fc60007810000 */
        /* <DEDUP_REMOVED lines=11> */
[----:B------:R-:W-:Y:S01]  /*c7d0*/  FMNMX.FTZ R13, R195, R194, !PT ;  /* 0x000000c2c30d7209 */ /* 0x000fe20007810000 */
[----:B------:R-:W-:Y:S01]  /*c7e0*/  FFMA.FTZ R194, R174, UR14, -R199 ;  /* 0x0000000eaec27c23 */ /* 0x000fe200080108c7 */
[----:B------:R-:W-:Y:S01]  /*c7f0*/  FSEL R174, R10, RZ, P0 ;  /* 0x000000ff0aae7208 */ /* 0x000fe20000000000 */
[----:B------:R-:W-:Y:S01]  /*c800*/  MUFU.EX2 R192, R208 ;  /* 0x000000d000c07308 */ /* 0x000fe20000000800 */
[----:B------:R-:W-:-:S03]  /*c810*/  FMNMX.FTZ R172, R196, R13, !PT ;  /* 0x0000000dc4ac7209 */ /* 0x000fc60007810000 */
[----:B------:R-:W-:Y:S01]  /*c820*/  FADD.FTZ R174, -R174, R11 ;  /* 0x0000000baeae7221 */ /* 0x000fe20000010100 */
[----:B------:R-:W-:-:S03]  /*c830*/  FMNMX.FTZ R13, R185, R172, !PT ;  /* 0x000000acb90d7209 */ /* 0x000fc60007810000 */
[----:B------:R-:W-:Y:S01]  /*c840*/  FMUL.FTZ R174, R174, UR14 ;  /* 0x0000000eaeae7c20 */ /* 0x000fe20008410000 */
[----:B------:R-:W-:Y:S01]  /*c850*/  FMNMX.FTZ R13, R168, R13, !PT ;  /* 0x0000000da80d7209 */ /* 0x000fe20007810000 */
[----:B------:R-:W-:Y:S04]  /*c860*/  MUFU.EX2 R163, R163 ;  /* 0x000000a300a37308 */ /* 0x000fe80000000800 */
[----:B------:R-:W0:Y:S04]  /*c870*/  SHFL.BFLY PT, R172, R13, 0x2, 0x1f ;  /* 0x0c401f000dac7f89 */ /* 0x000e2800000e0000 */
[----:B------:R-:W1:Y:S08]  /*c880*/  MUFU.EX2 R184, R174 ;  /* 0x000000ae00b87308 */ /* 0x000e700000000800 */
[----:B------:R3:W4:Y:S08]  /*c890*/  MUFU.EX2 R166, R171 ;  /* 0x000000ab00a67308 */ /* 0x0007300000000800 */
[----:B------:R-:W5:Y:S01]  /*c8a0*/  MUFU.EX2 R165, R165 ;  /* 0x000000a500a57308 */ /* 0x000f620000000800 */
[----:B-1----:R-:W-:Y:S01]  /*c8b0*/  FFMA.FTZ R179, R184, R6, R23 ;  /* 0x00000006b8b37223 */ /* 0x002fe20000010017 */
[----:B---3--:R-:W-:Y:S01]  /*c8c0*/  FFMA.FTZ R171, R177, UR14, -R199 ;  /* 0x0000000eb1ab7c23 */ /* 0x008fe200080108c7 */
[----:B------:R-:W-:Y:S01]  /*c8d0*/  FMUL.FTZ R24, R24, R184 ;  /* 0x000000b818187220 */ /* 0x000fe20000410000 */
[----:B0-----:R-:W-:Y:S01]  /*c8e0*/  FMNMX.FTZ R172, R13, R172, !PT ;  /* 0x000000ac0dac7209 */ /* 0x001fe20007810000 */
[----:B------:R-:W-:Y:S01]  /*c8f0*/  FADD.FTZ R179, R170, R179 ;  /* 0x000000b3aab37221 */ /* 0x000fe20000010000 */
[-C--:B------:R-:W-:Y:S01]  /*c900*/  FMUL.FTZ R25, R25, R184.reuse ;  /* 0x000000b819197220 */ /* 0x080fe20000410000 */
[-C--:B------:R-:W-:Y:S01]  /*c910*/  FMUL.FTZ R28, R28, R184.reuse ;  /* 0x000000b81c1c7220 */ /* 0x080fe20000410000 */
[----:B------:R-:W0:Y:S01]  /*c920*/  MUFU.EX2 R167, R167 ;  /* 0x000000a700a77308 */ /* 0x000e220000000800 */
[----:B------:R-:W-:Y:S01]  /*c930*/  FADD.FTZ R6, R186, R179 ;  /* 0x000000b3ba067221 */ /* 0x000fe20000010000 */
[----:B------:R-:W1:Y:S01]  /*c940*/  SHFL.BFLY PT, R13, R172, 0x1, 0x1f ;  /* 0x0c201f00ac0d7f89 */ /* 0x000e6200000e0000 */
[-C--:B------:R-:W-:Y:S01]  /*c950*/  FMUL.FTZ R29, R29, R184.reuse ;  /* 0x000000b81d1d7220 */ /* 0x080fe20000410000 */
[-C--:B------:R-:W-:Y:S01]  /*c960*/  FMUL.FTZ R32, R32, R184.reuse ;  /* 0x000000b820207220 */ /* 0x080fe20000410000 */
[----:B------:R-:W-:Y:S01]  /*c970*/  FADD.FTZ R179, R187, R6 ;  /* 0x00000006bbb37221 */ /* 0x000fe20000010000 */
[-C--:B------:R-:W-:Y:S01]  /*c980*/  FMUL.FTZ R33, R33, R184.reuse ;  /* 0x000000b821217220 */ /* 0x080fe20000410000 */
[-C--:B------:R-:W-:Y:S01]  /*c990*/  FMUL.FTZ R36, R36, R184.reuse ;  /* 0x000000b824247220 */ /* 0x080fe20000410000 */
[----:B------:R-:W3:Y:S01]  /*c9a0*/  MUFU.EX2 R194, R194 ;  /* 0x000000c200c27308 */ /* 0x000ee20000000800 */
[----:B------:R-:W-:Y:S01]  /*c9b0*/  FADD.FTZ R6, R188, R179 ;  /* 0x000000b3bc067221 */ /* 0x000fe20000010000 */
[-C--:B------:R-:W-:Y:S01]  /*c9c0*/  FMUL.FTZ R37, R37, R184.reuse ;  /* 0x000000b825257220 */ /* 0x080fe20000410000 */
[-C--:B------:R-:W-:Y:S01]  /*c9d0*/  FMUL.FTZ R40, R40, R184.reuse ;  /* 0x000000b828287220 */ /* 0x080fe20000410000 */
[-C--:B------:R-:W-:Y:S01]  /*c9e0*/  FMUL.FTZ R41, R41, R184.reuse ;  /* 0x000000b829297220 */ /* 0x080fe20000410000 */
[----:B------:R-:W-:Y:S01]  /*c9f0*/  FADD.FTZ R179, R189, R6 ;  /* 0x00000006bdb37221 */ /* 0x000fe20000010000 */
[-C--:B------:R-:W-:Y:S01]  /*ca00*/  FMUL.FTZ R44, R44, R184.reuse ;  /* 0x000000b82c2c7220 */ /* 0x080fe20000410000 */
[-C--:B------:R-:W-:Y:S01]  /*ca10*/  FMUL.FTZ R45, R45, R184.reuse ;  /* 0x000000b82d2d7220 */ /* 0x080fe20000410000 */
[----:B------:R2:W-:Y:S01]  /*ca20*/  MUFU.EX2 R11, R181 ;  /* 0x000000b5000b7308 */ /* 0x0005e20000000800 */
[----:B------:R-:W-:Y:S01]  /*ca30*/  FADD.FTZ R6, R190, R179 ;  /* 0x000000b3be067221 */ /* 0x000fe20000010000 */
[-C--:B------:R-:W-:Y:S01]  /*ca40*/  FMUL.FTZ R48, R48, R184.reuse ;  /* 0x000000b830307220 */ /* 0x080fe20000410000 */
[-C--:B------:R-:W-:Y:S01]  /*ca50*/  FMUL.FTZ R49, R49, R184.reuse ;  /* 0x000000b831317220 */ /* 0x080fe20000410000 */
[-C--:B------:R-:W-:Y:S01]  /*ca60*/  FMUL.FTZ R52, R52, R184.reuse ;  /* 0x000000b834347220 */ /* 0x080fe20000410000 */
[----:B------:R-:W-:Y:S01]  /*ca70*/  FADD.FTZ R179, R191, R6 ;  /* 0x00000006bfb37221 */ /* 0x000fe20000010000 */
[-C--:B------:R-:W-:Y:S01]  /*ca80*/  FMUL.FTZ R53, R53, R184.reuse ;  /* 0x000000b835357220 */ /* 0x080fe20000410000 */
[-C--:B------:R-:W-:Y:S01]  /*ca90*/  FMUL.FTZ R56, R56, R184.reuse ;  /* 0x000000b838387220 */ /* 0x080fe20000410000 */
[----:B------:R-:W3:Y:S01]  /*caa0*/  MUFU.EX2 R169, R169 ;  /* 0x000000a900a97308 */ /* 0x000ee20000000800 */
[----:B------:R-:W-:Y:S01]  /*cab0*/  FADD.FTZ R6, R192, R179 ;  /* 0x000000b3c0067221 */ /* 0x000fe20000010000 */
[----:B-1----:R-:W-:Y:S01]  /*cac0*/  FMNMX.FTZ R13, R172, R13, !PT ;  /* 0x0000000dac0d7209 */ /* 0x002fe20007810000 */
[-C--:B------:R-:W-:Y:S01]  /*cad0*/  FMUL.FTZ R57, R57, R184.reuse ;  /* 0x000000b839397220 */ /* 0x080fe20000410000 */
[-C--:B------:R-:W-:Y:S01]  /*cae0*/  FMUL.FTZ R60, R60, R184.reuse ;  /* 0x000000b83c3c7220 */ /* 0x080fe20000410000 */
[----:B--2---:R-:W-:Y:S01]  /*caf0*/  FADD.FTZ R181, R163, R6 ;  /* 0x00000006a3b57221 */ /* 0x004fe20000010000 */
[C---:B------:R-:W-:Y:S01]  /*cb00*/  FSETP.NEU.FTZ.AND P0, PT, R13.reuse, -INF , PT ;  /* 0xff8000000d00780b */ /* 0x040fe20003f1d000 */
[C---:B------:R-:W-:Y:S01]  /*cb10*/  FMUL.FTZ R172, R13.reuse, UR14 ;  /* 0x0000000e0dac7c20 */ /* 0x040fe20008410000 */
[----:B------:R-:W1:Y:S01]  /*cb20*/  MUFU.EX2 R176, R176 ;  /* 0x000000b000b07308 */ /* 0x000e620000000800 */
[----:B----4-:R-:W-:Y:S01]  /*cb30*/  FADD.FTZ R6, R166, R181 ;  /* 0x000000b5a6067221 */ /* 0x010fe20000010000 */
[----:B------:R-:W-:Y:S01]  /*cb40*/  FSEL R179, R13, RZ, P0 ;  /* 0x000000ff0db37208 */ /* 0x000fe20000000000 */
[----:B------:R-:W-:Y:S01]  /*cb50*/  FMUL.FTZ R61, R61, R184 ;  /* 0x000000b83d3d7220 */ /* 0x000fe20000410000 */
[----:B------:R-:W-:Y:S01]  /*cb60*/  FSEL R172, R172, RZ, P0 ;  /* 0x000000ffacac7208 */ /* 0x000fe20000000000 */
[----:B-----5:R-:W-:Y:S01]  /*cb70*/  FADD.FTZ R174, R165, R6 ;  /* 0x00000006a5ae7221 */ /* 0x020fe20000010000 */
[----:B------:R-:W-:Y:S01]  /*cb80*/  PLOP3.LUT P0, PT, PT, PT, UP0, 0x40, 0x0 ;  /* 0x000000000000781c */ /* 0x000fe20003f0e808 */
[----:B------:R-:W-:Y:S01]  /*cb90*/  FADD.FTZ R6, -R179, R12 ;  /* 0x0000000cb3067221 */ /* 0x000fe20000010100 */
[----:B------:R-:W2:Y:S01]  /*cba0*/  MUFU.EX2 R171, R171 ;  /* 0x000000ab00ab7308 */ /* 0x000ea20000000800 */
[----:B0-----:R-:W-:Y:S01]  /*cbb0*/  FADD.FTZ R179, R167, R174 ;  /* 0x000000aea7b37221 */ /* 0x001fe20000010000 */
[--C-:B------:R-:W-:Y:S01]  /*cbc0*/  FFMA.FTZ R177, R22, UR14, -R172.reuse ;  /* 0x0000000e16b17c23 */ /* 0x100fe200080108ac */
[--C-:B------:R-:W-:Y:S01]  /*cbd0*/  FFMA.FTZ R22, R153, UR14, -R172.reuse ;  /* 0x0000000e99167c23 */ /* 0x100fe200080108ac */
[----:B------:R-:W-:Y:S01]  /*cbe0*/  F2FP.F16.F32.PACK_AB R174, R187, R186 ;  /* 0x000000babbae723e */ /* 0x000fe200000000ff */
[--C-:B------:R-:W-:Y:S01]  /*cbf0*/  FFMA.FTZ R200, R197, UR14, -R172.reuse ;  /* 0x0000000ec5c87c23 */ /* 0x100fe200080108ac */
[--C-:B------:R-:W-:Y:S01]  /*cc00*/  FFMA.FTZ R153, R154, UR14, -R172.reuse ;  /* 0x0000000e9a997c23 */ /* 0x100fe200080108ac */
[----:B------:R-:W-:Y:S01]  /*cc10*/  FMUL.FTZ R187, R6, UR14 ;  /* 0x0000000e06bb7c20 */ /* 0x000fe20008410000 */
[----:B------:R-:W0:Y:S01]  /*cc20*/  MUFU.EX2 R178, R178 ;  /* 0x000000b200b27308 */ /* 0x000e220000000800 */
[----:B---3--:R-:W-:Y:S01]  /*cc30*/  FADD.FTZ R154, R194, R179 ;  /* 0x000000b3c29a7221 */ /* 0x008fe20000010000 */
[--C-:B------:R-:W-:Y:S01]  /*cc40*/  FFMA.FTZ R12, R152, UR14, -R172.reuse ;  /* 0x0000000e980c7c23 */ /* 0x100fe200080108ac */
[--C-:B------:R-:W-:Y:S01]  /*cc50*/  FFMA.FTZ R152, R155, UR14, -R172.reuse ;  /* 0x0000000e9b987c23 */ /* 0x100fe200080108ac */
[----:B------:R-:W-:Y:S01]  /*cc60*/  FFMA.FTZ R14, R14, UR14, -R172 ;  /* 0x0000000e0e0e7c23 */ /* 0x000fe200080108ac */
[----:B------:R-:W-:Y:S01]  /*cc70*/  FADD.FTZ R155, R169, R154 ;  /* 0x0000009aa99b7221 */ /* 0x000fe20000010000 */
[--C-:B------:R-:W-:Y:S01]  /*cc80*/  FFMA.FTZ R15, R15, UR14, -R172.reuse ;  /* 0x0000000e0f0f7c23 */ /* 0x100fe200080108ac */
[--C-:B------:R-:W-:Y:S01]  /*cc90*/  FFMA.FTZ R181, R157, UR14, -R172.reuse ;  /* 0x0000000e9db57c23 */ /* 0x100fe200080108ac */
[----:B------:R-:W3:Y:S01]  /*cca0*/  MUFU.EX2 R173, R173 ;  /* 0x000000ad00ad7308 */ /* 0x000ee20000000800 */
[----:B-1----:R-:W-:Y:S01]  /*ccb0*/  FADD.FTZ R154, R176, R155 ;  /* 0x0000009bb09a7221 */ /* 0x002fe20000010000 */
[--C-:B------:R-:W-:Y:S01]  /*ccc0*/  FFMA.FTZ R19, R19, UR14, -R172.reuse ;  /* 0x0000000e13137c23 */ /* 0x100fe200080108ac */
[--C-:B------:R-:W-:Y:S01]  /*ccd0*/  FFMA.FTZ R20, R20, UR14, -R172.reuse ;  /* 0x0000000e14147c23 */ /* 0x100fe200080108ac */
[----:B------:R-:W-:Y:S01]  /*cce0*/  FFMA.FTZ R199, R156, UR14, -R172 ;  /* 0x0000000e9cc77c23 */ /* 0x000fe200080108ac */
[----:B--2---:R-:W-:Y:S01]  /*ccf0*/  FADD.FTZ R157, R171, R154 ;  /* 0x0000009aab9d7221 */ /* 0x004fe20000010000 */
[--C-:B------:R-:W-:Y:S01]  /*cd00*/  FFMA.FTZ R21, R21, UR14, -R172.reuse ;  /* 0x0000000e15157c23 */ /* 0x100fe200080108ac */
[--C-:B------:R-:W-:Y:S01]  /*cd10*/  FFMA.FTZ R155, R164, UR14, -R172.reuse ;  /* 0x0000000ea49b7c23 */ /* 0x100fe200080108ac */
[----:B------:R-:W-:Y:S01]  /*cd20*/  MUFU.EX2 R200, R200 ;  /* 0x000000c800c87308 */ /* 0x000fe20000000800 */
[C---:B0-----:R-:W-:Y:S01]  /*cd30*/  FADD.FTZ R154, R178.reuse, R157 ;  /* 0x0000009db29a7221 */ /* 0x041fe20000010000 */
[----:B------:R-:W-:Y:S01]  /*cd40*/  F2FP.F16.F32.PACK_AB R156, R178, R171 ;  /* 0x000000abb29c723e */ /* 0x000fe200000000ff */
[--C-:B------:R-:W-:Y:S01]  /*cd50*/  FFMA.FTZ R183, R158, UR14, -R172.reuse ;  /* 0x0000000e9eb77c23 */ /* 0x100fe200080108ac */
[----:B------:R-:W-:Y:S01]  /*cd60*/  F2FP.F16.F32.PACK_AB R164, R163, R192 ;  /* 0x000000c0a3a4723e */ /* 0x000fe200000000ff */
[--C-:B------:R-:W-:Y:S01]  /*cd70*/  FFMA.FTZ R197, R159, UR14, -R172.reuse ;  /* 0x0000000e9fc57c23 */ /* 0x100fe200080108ac */
[--C-:B------:R-:W-:Y:S01]  /*cd80*/  FFMA.FTZ R179, R160, UR14, -R172.reuse ;  /* 0x0000000ea0b37c23 */ /* 0x100fe200080108ac */
[----:B------:R-:W-:Y:S01]  /*cd90*/  FFMA.FTZ R161, R161, UR14, -R172 ;  /* 0x0000000ea1a17c23 */ /* 0x000fe200080108ac */
[----:B------:R-:W0:Y:S01]  /*cda0*/  MUFU.EX2 R187, R187 ;  /* 0x000000bb00bb7308 */ /* 0x000e220000000800 */
[----:B---3--:R-:W-:Y:S01]  /*cdb0*/  FADD.FTZ R201, R173, R154 ;  /* 0x0000009aadc97221 */ /* 0x008fe20000010000 */
[--C-:B------:R-:W-:Y:S01]  /*cdc0*/  FFMA.FTZ R159, R162, UR14, -R172.reuse ;  /* 0x0000000ea29f7c23 */ /* 0x100fe200080108ac */
[--C-:B------:R-:W-:Y:S01]  /*cdd0*/  FFMA.FTZ R193, R193, UR14, -R172.reuse ;  /* 0x0000000ec1c17c23 */ /* 0x100fe200080108ac */
[--C-:B------:R-:W-:Y:S01]  /*cde0*/  FFMA.FTZ R195, R195, UR14, -R172.reuse ;  /* 0x0000000ec3c37c23 */ /* 0x100fe200080108ac */
[--C-:B------:R-:W-:Y:S01]  /*cdf0*/  FFMA.FTZ R196, R196, UR14, -R172.reuse ;  /* 0x0000000ec4c47c23 */ /* 0x100fe200080108ac */
[--C-:B------:R-:W-:Y:S01]  /*ce00*/  FFMA.FTZ R185, R185, UR14, -R172.reuse ;  /* 0x0000000eb9b97c23 */ /* 0x100fe200080108ac */
[----:B------:R-:W-:Y:S01]  /*ce10*/  FFMA.FTZ R157, R168, UR14, -R172 ;  /* 0x0000000ea89d7c23 */ /* 0x000fe200080108ac */
[----:B------:R-:W1:Y:S01]  /*ce20*/  MUFU.EX2 R180, R180 ;  /* 0x000000b400b47308 */ /* 0x000e620000000800 */
[----:B------:R-:W-:Y:S01]  /*ce30*/  F2FP.F16.F32.PACK_AB R172, R170, R23 ;  /* 0x00000017aaac723e */ /* 0x000fe200000000ff */
[-C--:B------:R-:W-:Y:S01]  /*ce40*/  FMUL.FTZ R64, R64, R184.reuse ;  /* 0x000000b840407220 */ /* 0x080fe20000410000 */
[----:B------:R-:W-:Y:S01]  /*ce50*/  F2FP.F16.F32.PACK_AB R162, R176, R169 ;  /* 0x000000a9b0a2723e */ /* 0x000fe200000000ff */
[----:B------:R-:W-:Y:S01]  /*ce60*/  FMUL.FTZ R65, R65, R184 ;  /* 0x000000b841417220 */ /* 0x000fe20000410000 */
[----:B------:R-:W-:Y:S01]  /*ce70*/  F2FP.F16.F32.PACK_AB R168, R189, R188 ;  /* 0x000000bcbda8723e */ /* 0x000fe200000000ff */
[----:B------:R-:W-:Y:S01]  /*ce80*/  FMUL.FTZ R68, R68, R184 ;  /* 0x000000b844447220 */ /* 0x000fe20000410000 */
[----:B------:R-:W-:Y:S01]  /*ce90*/  F2FP.F16.F32.PACK_AB R170, R191, R190 ;  /* 0x000000bebfaa723e */ /* 0x000fe200000000ff */
[----:B------:R-:W2:Y:S01]  /*cea0*/  MUFU.EX2 R177, R177 ;  /* 0x000000b100b17308 */ /* 0x000ea20000000800 */
[----:B0-----:R-:W-:Y:S01]  /*ceb0*/  FFMA.FTZ R178, R187, R5, R200 ;  /* 0x00000005bbb27223 */ /* 0x001fe200000100c8 */
[----:B------:R-:W-:Y:S01]  /*cec0*/  F2FP.F16.F32.PACK_AB R166, R165, R166 ;  /* 0x000000a6a5a6723e */ /* 0x000fe200000000ff */
[-C--:B------:R-:W-:Y:S01]  /*ced0*/  FMUL.FTZ R69, R69, R184.reuse ;  /* 0x000000b845457220 */ /* 0x080fe20000410000 */
[----:B------:R-:W-:Y:S01]  /*cee0*/  F2FP.F16.F32.PACK_AB R160, R194, R167 ;  /* 0x000000a7c2a0723e */ /* 0x000fe200000000ff */
[-C--:B------:R-:W-:Y:S01]  /*cef0*/  FMUL.FTZ R72, R72, R184.reuse ;  /* 0x000000b848487220 */ /* 0x080fe20000410000 */
[-C--:B------:R-:W-:Y:S01]  /*cf00*/  FMUL.FTZ R73, R73, R184.reuse ;  /* 0x000000b849497220 */ /* 0x080fe20000410000 */
[-C--:B------:R-:W-:Y:S01]  /*cf10*/  FMUL.FTZ R76, R76, R184.reuse ;  /* 0x000000b84c4c7220 */ /* 0x080fe20000410000 */
[----:B------:R-:W0:Y:S01]  /*cf20*/  MUFU.EX2 R175, R175 ;  /* 0x000000af00af7308 */ /* 0x000e220000000800 */
[C---:B-1----:R-:W-:Y:S01]  /*cf30*/  FADD.FTZ R154, R180.reuse, R201 ;  /* 0x000000c9b49a7221 */ /* 0x042fe20000010000 */
[----:B------:R-:W-:Y:S01]  /*cf40*/  F2FP.F16.F32.PACK_AB R158, R180, R173 ;  /* 0x000000adb49e723e */ /* 0x000fe200000000ff */
        /* <DEDUP_REMOVED lines=34> */
[----:B------:R-:W-:Y:S01]  /*d170*/  FADD.FTZ R163, R11, R154 ;  /* 0x0000009a0ba37221 */ /* 0x000fe20000010000 */
        /* <DEDUP_REMOVED lines=11> */
[C---:B-1----:R-:W-:Y:S01]  /*d230*/  F2FP.F16.F32.PACK_AB R154, R198.reuse, R11 ;  /* 0x0000000bc69a723e */ /* 0x042fe200000000ff */
[----:B------:R-:W-:Y:S01]  /*d240*/  FADD.FTZ R6, R198, R163 ;  /* 0x000000a3c6067221 */ /* 0x000fe20000010000 */
[-C--:B------:R-:W-:Y:S01]  /*d250*/  FMUL.FTZ R145, R145, R184.reuse ;  /* 0x000000b891917220 */ /* 0x080fe20000410000 */
[-C--:B------:R-:W-:Y:S01]  /*d260*/  FMUL.FTZ R148, R148, R184.reuse ;  /* 0x000000b894947220 */ /* 0x080fe20000410000 */
[----:B------:R-:W-:Y:S01]  /*d270*/  FMUL.FTZ R149, R149, R184 ;  /* 0x000000b895957220 */ /* 0x000fe20000410000 */
[----:B------:R-:W-:Y:S01]  /*d280*/  F2FP.F16.F32.PACK_AB R173, R177, R200 ;  /* 0x000000c8b1ad723e */ /* 0x000fe200000000ff */
        /* <DEDUP_REMOVED lines=8> */
[----:B------:R-:W-:Y:S01]  /*d310*/  FMUL.FTZ R38, R38, R187 ;  /* 0x000000bb26267220 */ /* 0x000fe20000410000 */
[----:B------:R-:W2:Y:S01]  /*d320*/  MUFU.EX2 R12, R12 ;  /* 0x0000000c000c7308 */ /* 0x000ea20000000800 */
[C---:B0-----:R-:W-:Y:S01]  /*d330*/  FADD.FTZ R180, R20.reuse, R11 ;  /* 0x0000000b14b47221 */ /* 0x041fe20000010000 */
[----:B------:R-:W-:Y:S01]  /*d340*/  F2FP.F16.F32.PACK_AB R169, R20, R19 ;  /* 0x0000001314a9723e */ /* 0x000fe200000000ff */
        /* <DEDUP_REMOVED lines=22> */
[-C--:B------:R-:W-:Y:S01]  /*d4b0*/  FMUL.FTZ R71, R71, R187.reuse ;  /* 0x000000bb47477220 */ /* 0x080fe20000410000 */
[-C--:B------:R-:W-:Y:S01]  /*d4c0*/  FMUL.FTZ R74, R74, R187.reuse ;  /* 0x000000bb4a4a7220 */ /* 0x080fe20000410000 */
[-C--:B------:R-:W-:Y:S01]  /*d4d0*/  FMUL.FTZ R75, R75, R187.reuse ;  /* 0x000000bb4b4b7220 */ /* 0x080fe20000410000 */
[-C--:B------:R-:W-:Y:S01]  /*d4e0*/  FMUL.FTZ R78, R78, R187.reuse ;  /* 0x000000bb4e4e7220 */ /* 0x080fe20000410000 */
[-C--:B------:R-:W-:Y:S01]  /*d4f0*/  FMUL.FTZ R79, R79, R187.reuse ;  /* 0x000000bb4f4f7220 */ /* 0x080fe20000410000 */
[-C--:B------:R-:W-:Y:S01]  /*d500*/  FMUL.FTZ R82, R82, R187.reuse ;  /* 0x000000bb52527220 */ /* 0x080fe20000410000 */
[----:B------:R-:W-:Y:S01]  /*d510*/  FMUL.FTZ R83, R83, R187 ;  /* 0x000000bb53537220 */ /* 0x000fe20000410000 */
[----:B------:R-:W4:Y:S01]  /*d520*/  MUFU.EX2 R186, R199 ;  /* 0x000000c700ba7308 */ /* 0x000f220000000800 */
[----:B--2---:R-:W-:Y:S01]  /*d530*/  F2FP.F16.F32.PACK_AB R152, R182, R175 ;  /* 0x000000afb698723e */ /* 0x004fe200000000ff */
[----:B0-----:R-:W-:Y:S01]  /*d540*/  FADD.FTZ R182, R22, R11 ;  /* 0x0000000b16b67221 */ /* 0x001fe20000010000 */
[----:B-1----:R-:W-:Y:S01]  /*d550*/  F2FP.F16.F32.PACK_AB R165, R153, R22 ;  /* 0x0000001699a5723e */ /* 0x002fe200000000ff */
[-C--:B------:R-:W-:Y:S01]  /*d560*/  FMUL.FTZ R86, R86, R187.reuse ;  /* 0x000000bb56567220 */ /* 0x080fe20000410000 */
[----:B------:R-:W-:Y:S01]  /*d570*/  F2FP.F16.F32.PACK_AB R175, R15, R14 ;  /* 0x0000000e0faf723e */ /* 0x000fe200000000ff */
[----:B------:R-:W-:Y:S01]  /*d580*/  FADD.FTZ R182, R153, R182 ;  /* 0x000000b699b67221 */ /* 0x000fe20000010000 */
[-C--:B------:R-:W-:Y:S01]  /*d590*/  FMUL.FTZ R87, R87, R187.reuse ;  /* 0x000000bb57577220 */ /* 0x080fe20000410000 */
[----:B------:R-:W0:Y:S01]  /*d5a0*/  MUFU.EX2 R181, R181 ;  /* 0x000000b500b57308 */ /* 0x000e220000000800 */
[-C--:B------:R-:W-:Y:S01]  /*d5b0*/  FMUL.FTZ R90, R90, R187.reuse ;  /* 0x000000bb5a5a7220 */ /* 0x080fe20000410000 */
[----:B---3--:R-:W-:Y:S01]  /*d5c0*/  FADD.FTZ R11, R23, R182 ;  /* 0x000000b6170b7221 */ /* 0x008fe20000010000 */
[-C--:B------:R-:W-:Y:S01]  /*d5d0*/  FMUL.FTZ R91, R91, R187.reuse ;  /* 0x000000bb5b5b7220 */ /* 0x080fe20000410000 */
[-C--:B------:R-:W-:Y:S01]  /*d5e0*/  FMUL.FTZ R94, R94, R187.reuse ;  /* 0x000000bb5e5e7220 */ /* 0x080fe20000410000 */
[-C--:B------:R-:W-:Y:S01]  /*d5f0*/  FMUL.FTZ R95, R95, R187.reuse ;  /* 0x000000bb5f5f7220 */ /* 0x080fe20000410000 */
[-C--:B------:R-:W-:Y:S01]  /*d600*/  FMUL.FTZ R98, R98, R187.reuse ;  /* 0x000000bb62627220 */ /* 0x080fe20000410000 */
[----:B------:R-:W-:Y:S01]  /*d610*/  FMUL.FTZ R99, R99, R187 ;  /* 0x000000bb63637220 */ /* 0x000fe20000410000 */
[----:B------:R-:W1:Y:S01]  /*d620*/  MUFU.EX2 R176, R183 ;  /* 0x000000b700b07308 */ /* 0x000e620000000800 */
[C---:B----4-:R-:W-:Y:S01]  /*d630*/  FADD.FTZ R188, R186.reuse, R11 ;  /* 0x0000000bbabc7221 */ /* 0x050fe20000010000 */
        /* <DEDUP_REMOVED lines=22> */
[----:B------:R1:W3:Y:S01]  /*d7a0*/  MUFU.EX2 R5, R161 ;  /* 0x000000a100057308 */ /* 0x0002e20000000800 */
        /* <DEDUP_REMOVED lines=8> */
[----:B0-----:R-:W-:Y:S01]  /*d830*/  FADD.FTZ R188, R178, R11 ;  /* 0x0000000bb2bc7221 */ /* 0x001fe20000010000 */
[----:B-1----:R-:W-:Y:S01]  /*d840*/  F2FP.F16.F32.PACK_AB R161, R176, R181 ;  /* 0x000000b5b0a1723e */ /* 0x002fe200000000ff */
[----:B------:R-:W-:Y:S01]  /*d850*/  FMUL.FTZ R147, R147, R187 ;  /* 0x000000bb93937220 */ /* 0x000fe20000410000 */
[----:B------:R-:W-:Y:S01]  /*d860*/  F2FP.F16.F32.PACK_AB R163, R178, R163 ;  /* 0x000000a3b2a3723e */ /* 0x000fe200000000ff */
[-C--:B------:R-:W-:Y:S01]  /*d870*/  FMUL.FTZ R150, R150, R187.reuse ;  /* 0x000000bb96967220 */ /* 0x080fe20000410000 */
[----:B------:R-:W-:-:S02]  /*d880*/  FMUL.FTZ R151, R151, R187 ;  /* 0x000000bb97977220 */ /* 0x000fc40000410000 */
[----:B------:R-:W0:Y:S01]  /*d890*/  MUFU.EX2 R193, R193 ;  /* 0x000000c100c17308 */ /* 0x000e220000000800 */
[----:B---3--:R-:W-:-:S07]  /*d8a0*/  FADD.FTZ R11, R5, R188 ;  /* 0x000000bc050b7221 */ /* 0x008fce0000010000 */
        /* <DEDUP_REMOVED lines=8> */
[----:B--2---:R-:W-:-:S07]  /*d930*/  FADD.FTZ R11, R195, R190 ;  /* 0x000000bec30b7221 */ /* 0x004fce0000010000 */
[----:B------:R2:W3:Y:S01]  /*d940*/  MUFU.EX2 R188, R157 ;  /* 0x0000009d00bc7308 */ /* 0x0004e20000000800 */
[C---:B0-----:R-:W-:Y:S01]  /*d950*/  FADD.FTZ R12, R196.reuse, R11 ;  /* 0x0000000bc40c7221 */ /* 0x041fe20000010000 */
[----:B------:R-:W-:-:S03]  /*d960*/  F2FP.F16.F32.PACK_AB R153, R196, R195 ;  /* 0x000000c3c499723e */ /* 0x000fc600000000ff */
[----:B-1----:R-:W-:Y:S01]  /*d970*/  FADD.FTZ R11, R155, R12 ;  /* 0x0000000c9b0b7221 */ /* 0x002fe20000010000 */
[----:B--2---:R-:W-:-:S03]  /*d980*/  F2FP.F16.F32.PACK_AB R157, R180, R5 ;  /* 0x00000005b49d723e */ /* 0x004fc600000000ff */
[C---:B---3--:R-:W-:Y:S01]  /*d990*/  FADD.FTZ R5, R188.reuse, R11 ;  /* 0x0000000bbc057221 */ /* 0x048fe20000010000 */
[----:B------:R-:W-:Y:S01]  /*d9a0*/  F2FP.F16.F32.PACK_AB R155, R188, R155 ;  /* 0x0000009bbc9b723e */ /* 0x000fe200000000ff */
[----:B------:R-:W-:Y:S06]  /*d9b0*/  @P0 BRA `(.L_x_2022) ;  /* 0x0000000000040947 */ /* 0x000fec0003800000 */
[----:B------:R-:W-:Y:S01]  /*d9c0*/  BPT.TRAP 0x1 ;  /* 0x000000040000795c */ /* 0x000fe20000300000 */
.L_x_2022:
[----:B------:R-:W-:Y:S01]  /*d9d0*/  PLOP3.LUT P1, PT, PT, PT, UP0, 0x40, 0x0 ;  /* 0x000000000000781c */ /* 0x000fe20003f2e808 */
[----:B------:R0:W1:-:S12]  /*d9e0*/  SYNCS.PHASECHK.TRANS64.TRYWAIT P0, [UR26+0x22850], R8 ;  /* 0x02285008ff0075a7 */ /* 0x000058000800015a */
[----:B0-----:R-:W-:Y:S05]  /*d9f0*/  @P1 BRA `(.L_x_2023) ;  /* 0x0000000000041947 */ /* 0x001fea0003800000 */
[----:B------:R-:W-:Y:S01]  /*da00*/  BPT.TRAP 0x1 ;  /* 0x000000040000795c */ /* 0x000fe20000300000 */
.L_x_2023:
[----:B-1----:R-:W-:Y:S05]  /*da10*/  @P0 BRA `(.L_x_2024) ;  /* 0x0000000000080947 */ /* 0x002fea0003800000 */
[----:B------:R-:W0:Y:S02]  /*da20*/  SYNCS.PHASECHK.TRANS64.TRYWAIT P0, [UR26+0x22850], R8 ;  /* 0x02285008ff0075a7 */ /* 0x000e24000800015a */
[----:B0-----:R-:W-:Y:S05]  /*da30*/  @!P0 BRA `(.L_x_2025) ;  /* 0x0000007000288947 */ /* 0x001fea0003800000 */
.L_x_2024:
        /* <DEDUP_REMOVED lines=40> */
.L_x_2026:
[----:B------:R-:W-:Y:S01]  /*dcc0*/  UIADD3 UR26, UR26, 0x22860, URZ ;  /* 0x000228601a1a7890 */ /* 0x000fe2000fffe03f */
[C---:B------:R-:W-:Y:S01]  /*dcd0*/  ISETP.GT.AND P0, PT, R9.reuse, UR39, PT ;  /* 0x0000002709007c0c */ /* 0x040fe2000bf04270 */
[----:B------:R-:W-:Y:S02]  /*dce0*/  VIADD R9, R9, 0xffffffff ;  /* 0xffffffff09097836 */ /* 0x000fe40000000000 */
[----:B------:R-:W-:Y:S01]  /*dcf0*/  UPRMT UR26, UR5, 0x654, UR26 ;  /* 0x00000654051a7896 */ /* 0x000fe2000800001a */
[----:B------:R-:W-:Y:S02]  /*dd00*/  IMAD.MOV.U32 R12, RZ, RZ, R13 ;  /* 0x000000ffff0c7224 */ /* 0x000fe400078e000d */
[----:B0-----:R-:W-:-:S06]  /*dd10*/  IMAD.MOV.U32 R11, RZ, RZ, R10 ;  /* 0x000000ffff0b7224 */ /* 0x001fcc00078e000a */
[----:B------:R-:W-:Y:S01]  /*dd20*/  SYNCS.ARRIVE.TRANS64.RED.A1T0 RZ, [UR26], RZ ;  /* 0x000000ffffff79a7 */ /* 0x000fe2000810041a */
[----:B------:R-:W-:Y:S05]  /*dd30*/  @P0 BRA `(.L_x_2027) ;  /* 0xffffffc800940947 */ /* 0x000fea000383ffff */
.L_x_2008:
[----:B------:R-:W0:Y:S01]  /*dd40*/  SHFL.BFLY PT, R3, R6, 0x2, 0x1f ;  /* 0x0c401f0006037f89 */ /* 0x000e2200000e0000 */
[----:B------:R-:W-:Y:S01]  /*dd50*/  IMAD.MOV.U32 R4, RZ, RZ, RZ ;  /* 0x000000ffff047224 */ /* 0x000fe200078e00ff */
[----:B------:R-:W-:Y:S02]  /*dd60*/  IADD3 R16, -R16, 0xb, RZ ;  /* 0x0000000b10107810 */ /* 0x000fe40007ffe1ff */
[----:B------:R-:W1:Y:S03]  /*dd70*/  SHFL.BFLY PT, R2, R5, 0x2, 0x1f ;  /* 0x0c401f0005027f89 */ /* 0x000e6600000e0000 */
[----:B------:R2:W-:Y:S08]  /*dd80*/  BAR.ARV R16, 0x100 ;  /* 0x000400100000751d */ /* 0x0005f00000002000 */
[----:B------:R-:W-:Y:S06]  /*dd90*/  BAR.ARV 0x8, 0x180 ;  /* 0x0206000000007b1d */ /* 0x000fec0000002000 */
[----:B------:R-:W-:Y:S01]  /*dda0*/  PLOP3.LUT P0, PT, PT, PT, PT, 0x8, 0x0 ;  /* 0x000000000000781c */ /* 0x000fe20003f0e170 */
[----:B0-----:R-:W-:Y:S01]  /*ddb0*/  FADD.FTZ R3, R3, R6 ;  /* 0x0000000603037221 */ /* 0x001fe20000010000 */
[----:B-1----:R-:W-:-:S04]  /*ddc0*/  FADD.FTZ R2, R2, R5 ;  /* 0x0000000502027221 */ /* 0x002fc80000010000 */
[----:B------:R-:W0:Y:S01]  /*ddd0*/  SHFL.BFLY PT, R0, R3, 0x1, 0x1f ;  /* 0x0c201f0003007f89 */ /* 0x000e2200000e0000 */
[----:B------:R-:W-:-:S03]  /*dde0*/  IMAD.U32 R5, RZ, RZ, UR14 ;  /* 0x0000000eff057e24 */ /* 0x000fc6000f8e00ff */
[----:B------:R-:W1:Y:S01]  /*ddf0*/  SHFL.BFLY PT, R7, R2, 0x1, 0x1f ;  /* 0x0c201f0002077f89 */ /* 0x000e6200000e0000 */
[----:B0-----:R-:W-:Y:S01]  /*de00*/  FADD.FTZ R8, R3, R0 ;  /* 0x0000000003087221 */ /* 0x001fe20000010000 */
[----:B------:R-:W-:Y:S02]  /*de10*/  IMAD.MOV.U32 R0, RZ, RZ, RZ ;  /* 0x000000ffff007224 */ /* 0x000fe400078e00ff */
[----:B------:R-:W-:Y:S02]  /*de20*/  IMAD.MOV.U32 R3, RZ, RZ, -0x800000 ;  /* 0xff800000ff037424 */ /* 0x000fe400078e00ff */
[----:B-1----:R-:W-:Y:S01]  /*de30*/  FADD.FTZ R9, R2, R7 ;  /* 0x0000000702097221 */ /* 0x002fe20000010000 */
[----:B------:R-:W-:Y:S01]  /*de40*/  FSETP.NE.FTZ.AND P1, PT, R8, RZ, PT ;  /* 0x000000ff0800720b */ /* 0x000fe20003f35000 */
[----:B------:R-:W-:-:S03]  /*de50*/  IMAD.MOV.U32 R2, RZ, RZ, -0x800000 ;  /* 0xff800000ff027424 */ /* 0x000fc600078e00ff */
[----:B------:R-:W-:-:S09]  /*de60*/  FSETP.NE.FTZ.AND P2, PT, R9, RZ, PT ;  /* 0x000000ff0900720b */ /* 0x000fd20003f55000 */
[----:B------:R-:W0:Y:S01]  /*de70*/  @P1 MUFU.RCP R4, R8 ;  /* 0x0000000800041308 */ /* 0x000e220000001000 */
[----:B------:R-:W-:-:S07]  /*de80*/  @P1 FMUL.FTZ R5, R5, 0.69314718246459960938 ;  /* 0x3f31721805051820 */ /* 0x000fce0000410000 */
[----:B------:R-:W1:Y:S08]  /*de90*/  @P1 MUFU.LG2 R6, R8 ;  /* 0x0000000800061308 */ /* 0x000e700000000c00 */
        /* <DEDUP_REMOVED lines=8> */
[----:B------:R0:W4:Y:S01]  /*df20*/  @P2 MUFU.RCP R0, R9 ;  /* 0x0000000900002308 */ /* 0x0001220000001000 */
        /* <DEDUP_REMOVED lines=8> */
[----:B0-----:R-:W-:-:S02]  /*dfb0*/  IMAD.U32 R9, RZ, RZ, UR14 ;  /* 0x0000000eff097e24 */ /* 0x001fc4000f8e00ff */
        /* <DEDUP_REMOVED lines=49> */
[----:B------:R-:W-:Y:S01]  /*e2d0*/  @P2 FMUL.FTZ R9, R9, 0.69314718246459960938 ;  /* 0x3f31721809092820 */ /* 0x000fe20000410000 */
[----:B-1----:R-:W-:Y:S01]  /*e2e0*/  @P1 FMUL.FTZ R6, R6, 0.69314718246459960938 ;  /* 0x3f31721806061820 */ /* 0x002fe20000410000 */
[----:B---3--:R-:W-:Y:S01]  /*e2f0*/  @P2 FMUL.FTZ R4, R7, 0.69314718246459960938 ;  /* 0x3f31721807042820 */ /* 0x008fe20000410000 */
[-C--:B----4-:R-:W-:Y:S01]  /*e300*/  FMUL.FTZ R26, R26, R0.reuse ;  /* 0x000000001a1a7220 */ /* 0x090fe20000410000 */
        /* <DEDUP_REMOVED lines=64> */
[----:B--2---:R-:W-:-:S07]  /*e710*/  @P2 FFMA.FTZ R2, R9, R13, R4 ;  /* 0x0000000d09022223 */ /* 0x004fce0000010004 */
.L_x_1949:
[----:B------:R-:W-:Y:S05]  /*e720*/  @P0 BRA `(.L_x_2028) ;  /* 0x00000020004c0947 */ /* 0x000fea0003800000 */
[----:B------:R-:W0:Y:S01]  /*e730*/  S2R R0, SR_TID.X ;  /* 0x0000000000007919 */ /* 0x000e220000002100 */
        /* <DEDUP_REMOVED lines=22> */
[----:B------:R-:W0:Y:S01]  /*e8a0*/  @P0 LDC R14, c[0x0][0xbec] ;  /* 0x0002fb00ff0e0b82 */ /* 0x000e220000000800 */
[----:B------:R-:W-:Y:S02]  /*e8b0*/  LOP3.LUT R0, R6, 0xffffff80, RZ, 0xc0, !PT ;  /* 0xffffff8006007812 */ /* 0x000fe400078ec0ff */
[----:B------:R-:W-:-:S03]  /*e8c0*/  SHF.R.S32.HI R7, RZ, 0x7, R6 ;  /* 0x00000007ff077819 */ /* 0x000fc60000011406 */
[----:B------:R-:W-:Y:S01]  /*e8d0*/  IMAD.IADD R0, R5, 0x1, -R0 ;  /* 0x0000000105007824 */ /* 0x000fe200078e0a00 */
[----:B------:R-:W-:Y:S01]  /*e8e0*/  LEA.HI R4, R6, R7, RZ, 0x1 ;  /* 0x0000000706047211 */ /* 0x000fe200078f08ff */
[----:B------:R-:W3:Y:S01]  /*e8f0*/  LDC.64 R20, c[0x0][0xb40] ;  /* 0x0002d000ff147b82 */ /* 0x000ee20000000a00 */
[----:B------:R-:W-:Y:S02]  /*e900*/  LOP3.LUT R6, R13, 0xfffffffc, RZ, 0xc0, !PT ;  /* 0xfffffffc0d067812 */ /* 0x000fe400078ec0ff */
[----:B------:R-:W-:Y:S02]  /*e910*/  SHF.R.S32.HI R9, RZ, 0x1f, R0 ;  /* 0x0000001fff097819 */ /* 0x000fe40000011400 */
[----:B------:R-:W-:Y:S01]  /*e920*/  LOP3.LUT R4, R4, 0x3fffffe, RZ, 0xc0, !PT ;  /* 0x03fffffe04047812 */ /* 0x000fe200078ec0ff */
[----:B------:R-:W-:Y:S01]  /*e930*/  IMAD.IADD R5, R5, 0x1, -R6 ;  /* 0x0000000105057824 */ /* 0x000fe200078e0a06 */
[CC--:B------:R-:W-:Y:S01]  /*e940*/  LEA.HI R10, R9.reuse, R0.reuse, RZ, 0x2 ;  /* 0x00000000090a7211 */ /* 0x0c0fe200078f10ff */
[----:B------:R-:W5:Y:S01]  /*e950*/  @P0 LDC R152, c[0x0][0xbec] ;  /* 0x0002fb00ff980b82 */ /* 0x000f620000000800 */
[----:B------:R-:W-:Y:S01]  /*e960*/  LEA.HI R9, R9, R0, RZ, 0x5 ;  /* 0x0000000009097211 */ /* 0x000fe200078f28ff */
[----:B------:R-:W-:Y:S01]  /*e970*/  IMAD.IADD R6, R7, 0x1, -R4 ;  /* 0x0000000107067824 */ /* 0x000fe200078e0a04 */
[----:B------:R-:W-:-:S02]  /*e980*/  SHF.R.S32.HI R11, RZ, 0x2, R10 ;  /* 0x00000002ff0b7819 */ /* 0x000fc4000001140a */
[----:B------:R-:W-:Y:S02]  /*e990*/  SHF.R.S32.HI R12, RZ, 0x1f, R10 ;  /* 0x0000001fff0c7819 */ /* 0x000fe4000001140a */
[----:B------:R-:W-:Y:S01]  /*e9a0*/  LEA.HI R7, R5, R5, RZ, 0x1 ;  /* 0x0000000505077211 */ /* 0x000fe200078f08ff */
[----:B------:R-:W5:Y:S01]  /*e9b0*/  @P0 LDC R17, c[0x0][0xbf0] ;  /* 0x0002fc00ff110b82 */ /* 0x000f620000000800 */
[----:B------:R-:W-:-:S04]  /*e9c0*/  LEA.HI R12, R12, R11, RZ, 0x3 ;  /* 0x0000000b0c0c7211 */ /* 0x000fc800078f18ff */
[----:B------:R-:W-:-:S03]  /*e9d0*/  LOP3.LUT R12, R12, 0xfffffff8, RZ, 0xc0, !PT ;  /* 0xfffffff80c0c7812 */ /* 0x000fc600078ec0ff */
[----:B------:R-:W5:Y:S02]  /*e9e0*/  @P0 LDC R153, c[0x0][0xbf0] ;  /* 0x0002fc00ff990b82 */ /* 0x000f640000000800 */
[----:B------:R-:W-:Y:S01]  /*e9f0*/  IMAD.IADD R4, R11, 0x1, -R12 ;  /* 0x000000010b047824 */ /* 0x000fe200078e0a0c */
[----:B------:R-:W-:Y:S02]  /*ea00*/  LOP3.LUT R12, R7, 0x1ffffffe, RZ, 0xc0, !PT ;  /* 0x1ffffffe070c7812 */ /* 0x000fe400078ec0ff */
[----:B------:R-:W-:-:S03]  /*ea10*/  SHF.R.S32.HI R7, RZ, 0x5, R9 ;  /* 0x00000005ff077819 */ /* 0x000fc60000011409 */
[----:B------:R-:W-:Y:S02]  /*ea20*/  IMAD.IADD R16, R5, 0x1, -R12 ;  /* 0x0000000105107824 */ /* 0x000fe400078e0a0c */
[----:B------:R-:W-:Y:S02]  /*ea30*/  IMAD R7, R7, 0x10, R4 ;  /* 0x0000001007077824 */ /* 0x000fe400078e0204 */
[----:B------:R-:W-:Y:S02]  /*ea40*/  IMAD.U32 R5, RZ, RZ, UR5 ;  /* 0x00000005ff057e24 */ /* 0x000fe4000f8e00ff */
[----:B------:R-:W-:Y:S02]  /*ea50*/  IMAD R9, R6, 0x40, R7 ;  /* 0x0000004006097824 */ /* 0x000fe400078e0207 */
[----:B------:R-:W-:Y:S01]  /*ea60*/  IMAD.U32 R4, RZ, RZ, UR4 ;  /* 0x00000004ff047e24 */ /* 0x000fe2000f8e00ff */
[----:B------:R-:W-:Y:S01]  /*ea70*/  UIMAD.WIDE.U32 UR4, UR41, UR8, URZ ;  /* 0x00000008290472a5 */ /* 0x000fe2000f8e003f */
[----:B------:R-:W-:Y:S01]  /*ea80*/  IMAD.U32 R5, RZ, RZ, UR6 ;  /* 0x00000006ff057e24 */ /* 0x000fe2000f8e00ff */
[----:B------:R-:W-:Y:S01]  /*ea90*/  LEA R6, R16, R9, 0x3 ;  /* 0x0000000910067211 */ /* 0x000fe200078e18ff */
[----:B------:R-:W-:-:S02]  /*eaa0*/  UIMAD UR6, UR41, UR9, UR7 ;  /* 0x00000009290672a4 */ /* 0x000fc4000f8e0207 */
[----:B------:R-:W-:Y:S02]  /*eab0*/  IMAD R16, RZ, RZ, -UR41 ;  /* 0x80000029ff107e24 */ /* 0x000fe4000f8e02ff */
[----:B----4-:R-:W-:Y:S01]  /*eac0*/  IMAD R12, R18, UR10, RZ ;  /* 0x0000000a120c7c24 */ /* 0x010fe2000f8e02ff */
[----:B------:R-:W-:Y:S01]  /*ead0*/  UIADD3 UR6, UR5, UR6, URZ ;  /* 0x0000000605067290 */ /* 0x000fe2000fffe03f */
[----:B--2---:R-:W-:Y:S01]  /*eae0*/  IMAD R11, R22, 0x80, R6 ;  /* 0x00000080160b7824 */ /* 0x004fe200078e0206 */
[----:B------:R-:W-:Y:S01]  /*eaf0*/  ULDC.64 UR8, c[0x0][0xb28] ;  /* 0x0002ca0000087ab9 */ /* 0x000fe20000000a00 */
[----:B-1----:R-:W-:Y:S02]  /*eb00*/  IMAD R23, R23, R16, UR11 ;  /* 0x0000000b17177e24 */ /* 0x002fe4000f8e0210 */
[----:B------:R-:W-:Y:S02]  /*eb10*/  IMAD R15, R19, UR12, R12 ;  /* 0x0000000c130f7c24 */ /* 0x000fe4000f8e020c */
[----:B------:R-:W-:Y:S01]  /*eb20*/  IMAD.WIDE.U32 R4, R18, UR12, R4 ;  /* 0x0000000c12047c25 */ /* 0x000fe2000f8e0004 */
[----:B------:R-:W-:-:S03]  /*eb30*/  SHF.R.S32.HI R16, RZ, 0x1f, R23 ;  /* 0x0000001fff107819 */ /* 0x000fc60000011417 */
[----:B0-----:R-:W-:-:S04]  /*eb40*/  @P0 IMAD.HI.U32 R12, R11, R14, RZ ;  /* 0x0000000e0b0c0227 */ /* 0x001fc800078e00ff */
[----:B------:R-:W-:Y:S02]  /*eb50*/  IMAD.U32 R7, RZ, RZ, UR5 ;  /* 0x00000005ff077e24 */ /* 0x000fe4000f8e00ff */
[----:B------:R-:W-:Y:S01]  /*eb60*/  IMAD.U32 R6, RZ, RZ, UR4 ;  /* 0x00000004ff067e24 */ /* 0x000fe2000f8e00ff */
[----:B------:R-:W-:Y:S01]  /*eb70*/  ULDC.64 UR4, c[0x0][0xbe0] ;  /* 0x0002f80000047ab9 */ /* 0x000fe20000000a00 */
[----:B------:R-:W-:Y:S01]  /*eb80*/  IMAD.U32 R7, RZ, RZ, UR6 ;  /* 0x00000006ff077e24 */ /* 0x000fe2000f8e00ff */
[----:B------:R-:W-:Y:S01]  /*eb90*/  ULDC.64 UR6, c[0x0][0xb48] ;  /* 0x0002d20000067ab9 */ /* 0x000fe20000000a00 */
[----:B------:R-:W-:Y:S02]  /*eba0*/  IMAD.IADD R5, R5, 0x1, R15 ;  /* 0x0000000105057824 */ /* 0x000fe400078e020f */
[----:B---3--:R-:W-:Y:S02]  /*ebb0*/  IMAD R14, R20, UR10, RZ ;  /* 0x0000000a140e7c24 */ /* 0x008fe4000f8e02ff */
[----:B-----5:R-:W-:-:S04]  /*ebc0*/  @P0 IMAD.HI.U32 R152, R11, R152, RZ ;  /* 0x000000980b980227 */ /* 0x020fc800078e00ff */
[----:B------:R-:W-:Y:S01]  /*ebd0*/  IMAD.MOV.U32 R13, RZ, RZ, R11 ;  /* 0x000000ffff0d7224 */ /* 0x000fe200078e000b */
[----:B------:R-:W-:Y:S01]  /*ebe0*/  @P0 SHF.R.U32.HI R13, RZ, R17, R12 ;  /* 0x00000011ff0d0219 */ /* 0x000fe2000001160c */
[----:B------:R-:W-:Y:S02]  /*ebf0*/  IMAD R17, R21, UR12, R14 ;  /* 0x0000000c15117c24 */ /* 0x000fe4000f8e020e */
[----:B------:R-:W-:-:S04]  /*ec00*/  IMAD.WIDE.U32 R6, R20, UR12, R6 ;  /* 0x0000000c14067c25 */ /* 0x000fc8000f8e0006 */
[----:B------:R-:W-:Y:S01]  /*ec10*/  IMAD.MOV.U32 R15, RZ, RZ, R11 ;  /* 0x000000ffff0f7224 */ /* 0x000fe200078e000b */
[----:B------:R-:W-:Y:S01]  /*ec20*/  @P0 SHF.R.U32.HI R15, RZ, R153, R152 ;  /* 0x00000099ff0f0219 */ /* 0x000fe20000011698 */
        /* <DEDUP_REMOVED lines=34> */
[----:B------:R-:W-:Y:S01]  /*ee50*/  ULDC.64 UR8, c[0x0][0xb00] ;  /* 0x0002c00000087ab9 */ /* 0x000fe20000000a00 */
[----:B------:R-:W-:-:S02]  /*ee60*/  ULDC UR6, c[0x0][0xa88] ;  /* 0x0002a20000067ab9 */ /* 0x000fc40000000800 */
[----:B------:R-:W-:Y:S01]  /*ee70*/  IMAD.IADD R5, R5, 0x1, R15 ;  /* 0x0000000105057824 */ /* 0x000fe200078e020f */
[----:B------:R-:W-:Y:S01]  /*ee80*/  LEA R6, P1, R12, UR8, 0x2 ;  /* 0x000000080c067c11 */ /* 0x000fe2000f8210ff */
[----:B------:R-:W-:Y:S01]  /*ee90*/  IMAD.IADD R7, R13, 0x1, R17 ;  /* 0x000000010d077824 */ /* 0x000fe200078e0211 */
[----:B------:R-:W-:Y:S01]  /*eea0*/  SHFL.IDX PT, R14, R16, 0x1, 0x1c1f ;  /* 0x003c1f00100e7f89 */ /* 0x000fe200000e0000 */
[----:B------:R-:W-:Y:S01]  /*eeb0*/  IMAD R11, R22, 0x80, R9 ;  /* 0x00000080160b7824 */ /* 0x000fe200078e0209 */
[----:B------:R-:W-:Y:S01]  /*eec0*/  LEA.HI.X R17, R4, UR7, R5, 0x2, P0 ;  /* 0x0000000704117c11 */ /* 0x000fe200080f1405 */
[----:B0-----:R-:W-:Y:S01]  /*eed0*/  ULEA UR4, UR5, UR4, 0x18 ;  /* 0x0000000405047291 */ /* 0x001fe2000f8ec03f */
[----:B------:R-:W-:Y:S01]  /*eee0*/  LEA.HI.X R7, R12, UR9, R7, 0x2, P1 ;  /* 0x000000090c077c11 */ /* 0x000fe200088f1407 */
[----:B------:R-:W-:Y:S01]  /*eef0*/  IMAD R8, R8, UR6, RZ ;  /* 0x0000000608087c24 */ /* 0x000fe2000f8e02ff */
[----:B------:R-:W-:Y:S01]  /*ef00*/  SHFL.IDX PT, R12, R16, RZ, 0x1c1f ;  /* 0x001c1fff100c7589 */ /* 0x000fe200000e0000 */
[----:B------:R-:W-:Y:S01]  /*ef10*/  LOP3.LUT P0, RZ, R0, 0x3, RZ, 0xc0, !PT ;  /* 0x0000000300ff7812 */ /* 0x000fe2000780c0ff */
[C---:B------:R-:W-:Y:S01]  /*ef20*/  VIADD R9, R11.reuse, 0x8 ;  /* 0x000000080b097836 */ /* 0x040fe20000000000 */
[----:B------:R-:W-:Y:S01]  /*ef30*/  UIADD3 UR4, UR4, 0x22820, URZ ;  /* 0x0002282004047890 */ /* 0x000fe2000fffe03f */
[----:B------:R-:W0:Y:S01]  /*ef40*/  SHFL.IDX PT, R13, R17, RZ, 0x1c1f ;  /* 0x001c1fff110d7589 */ /* 0x000e2200000e0000 */
[----:B------:R-:W-:-:S02]  /*ef50*/  ISETP.GE.OR P1, PT, R11, R8, P0 ;  /* 0x000000080b00720c */ /* 0x000fc40000726670 */
[-C--:B------:R-:W-:Y:S01]  /*ef60*/  ISETP.GE.OR P0, PT, R9, R8.reuse, P0 ;  /* 0x000000080900720c */ /* 0x080fe20000706670 */
[----:B------:R1:W2:Y:S01]  /*ef70*/  SHFL.IDX PT, R15, R17, 0x1, 0x1c1f ;  /* 0x003c1f00110f7f89 */ /* 0x0002a200000e0000 */
[----:B------:R-:W-:Y:S01]  /*ef80*/  UPRMT UR4, URZ, 0x654, UR4 ;  /* 0x000006543f047896 */ /* 0x000fe20008000004 */
[----:B------:R-:W-:Y:S02]  /*ef90*/  ISETP.GE.AND P2, PT, R11, R8, PT ;  /* 0x000000080b00720c */ /* 0x000fe40003f46270 */
[----:B------:R3:W4:Y:S01]  /*efa0*/  SHFL.IDX PT, R4, R6, RZ, 0x1c1f ;  /* 0x001c1fff06047589 */ /* 0x00072200000e0000 */
[----:B-1----:R-:W-:-:S03]  /*efb0*/  LOP3.LUT R17, R10, 0x7ffffffc, RZ, 0xc0, !PT ;  /* 0x7ffffffc0a117812 */ /* 0x002fc600078ec0ff */
[----:B------:R3:W1:Y:S02]  /*efc0*/  SHFL.IDX PT, R5, R7, RZ, 0x1c1f ;  /* 0x001c1fff07057589 */ /* 0x00066400000e0000 */
[----:B------:R-:W-:Y:S01]  /*efd0*/  SYNCS.ARRIVE.TRANS64.RED.A1T0 RZ, [UR4], RZ ;  /* 0x000000ffffff79a7 */ /* 0x000fe20008100404 */
[----:B------:R-:W-:-:S04]  /*efe0*/  IMAD.IADD R0, R0, 0x1, -R17 ;  /* 0x0000000100007824 */ /* 0x000fc800078e0a11 */
[----:B------:R-:W-:Y:S01]  /*eff0*/  IMAD.SHL.U32 R0, R0, 0x2, RZ ;  /* 0x0000000200007824 */ /* 0x000fe200078e00ff */
[----:B0-----:R3:W-:Y:S04]  /*f000*/  @!P1 ST.E desc[UR36][R12.64], R3 ;  /* 0x000000030c009985 */ /* 0x0017e8000c101924 */
[----:B--2---:R3:W-:Y:S01]  /*f010*/  @!P0 ST.E desc[UR36][R14.64], R2 ;  /* 0x000000020e008985 */ /* 0x0047e2000c101924 */
[----:B------:R-:W-:Y:S05]  /*f020*/  @P2 BRA `(.L_x_2030) ;  /* 0x0000000800f82947 */ /* 0x000fea0003800000 */
[C---:B---3--:R-:W-:Y:S01]  /*f030*/  VIADD R2, R0.reuse, 0x8 ;  /* 0x0000000800027836 */ /* 0x048fe20000000000 */
[----:B------:R-:W-:Y:S01]  /*f040*/  ULDC UR4, c[0x0][0xac8] ;  /* 0x0002b20000047ab9 */ /* 0x000fe20000000800 */
[C---:B------:R-:W-:Y:S01]  /*f050*/  VIADD R3, R0.reuse, 0x10 ;  /* 0x0000001000037836 */ /* 0x040fe20000000000 */
[C---:B------:R-:W-:Y:S01]  /*f060*/  IADD3 R10, R0.reuse, 0x18, RZ ;  /* 0x00000018000a7810 */ /* 0x040fe20007ffe0ff */
[----:B------:R-:W-:Y:S01]  /*f070*/  VIADD R16, R0, 0x20 ;  /* 0x0000002000107836 */ /* 0x000fe20000000000 */
[----:B------:R-:W-:Y:S01]  /*f080*/  ISETP.GE.AND P3, PT, R2, UR4, PT ;  /* 0x0000000402007c0c */ /* 0x000fe2000bf66270 */
[C---:B------:R-:W-:Y:S01]  /*f090*/  VIADD R17, R0.reuse, 0x28 ;  /* 0x0000002800117836 */ /* 0x040fe20000000000 */
[----:B------:R-:W-:Y:S01]  /*f0a0*/  ISETP.GE.AND P4, PT, R3, UR4, PT ;  /* 0x0000000403007c0c */ /* 0x000fe2000bf86270 */
[----:B------:R-:W-:Y:S01]  /*f0b0*/  VIADD R18, R0, 0x30 ;  /* 0x0000003000127836 */ /* 0x000fe20000000000 */
[----:B------:R-:W-:Y:S01]  /*f0c0*/  ISETP.GE.AND P5, PT, R10, UR4, PT ;  /* 0x000000040a007c0c */ /* 0x000fe2000bfa6270 */
[C---:B------:R-:W-:Y:S01]  /*f0d0*/  VIADD R19, R0.reuse, 0x38 ;  /* 0x0000003800137836 */ /* 0x040fe20000000000 */
[C---:B------:R-:W-:Y:S01]  /*f0e0*/  ISETP.GE.AND P2, PT, R0.reuse, UR4, PT ;  /* 0x0000000400007c0c */ /* 0x040fe2000bf46270 */
[----:B------:R-:W-:Y:S01]  /*f0f0*/  VIADD R20, R0, 0x40 ;  /* 0x0000004000147836 */ /* 0x000fe20000000000 */
[----:B------:R-:W-:Y:S01]  /*f100*/  ISETP.GE.AND P0, PT, R16, UR4, PT ;  /* 0x0000000410007c0c */ /* 0x000fe2000bf06270 */
[C---:B------:R-:W-:Y:S01]  /*f110*/  VIADD R21, R0.reuse, 0x48 ;  /* 0x0000004800157836 */ /* 0x040fe20000000000 */
[----:B------:R-:W-:Y:S01]  /*f120*/  ISETP.GE.AND P1, PT, R17, UR4, PT ;  /* 0x0000000411007c0c */ /* 0x000fe2000bf26270 */
[----:B------:R-:W-:-:S02]  /*f130*/  VIADD R22, R0, 0x50 ;  /* 0x0000005000167836 */ /* 0x000fc40000000000 */
[----:B------:R-:W-:Y:S01]  /*f140*/  @!P3 LEA.HI R2, R2, R2, RZ, 0x1 ;  /* 0x000000020202b211 */ /* 0x000fe200078f08ff */
[----:B------:R-:W-:Y:S01]  /*f150*/  VIADD R23, R0, 0x58 ;  /* 0x0000005800177836 */ /* 0x000fe20000000000 */
[----:B------:R-:W-:Y:S02]  /*f160*/  @!P4 LEA.HI R3, R3, R3, RZ, 0x1 ;  /* 0x000000030303c211 */ /* 0x000fe400078f08ff */
[----:B------:R-:W-:Y:S02]  /*f170*/  @!P5 LEA.HI R10, R10, R10, RZ, 0x1 ;  /* 0x0000000a0a0ad211 */ /* 0x000fe400078f08ff */
[----:B------:R-:W-:Y:S02]  /*f180*/  @!P3 LOP3.LUT R11, R2, 0xfffffffe, RZ, 0xc0, !PT ;  /* 0xfffffffe020bb812 */ /* 0x000fe400078ec0ff */
[----:B------:R-:W-:Y:S01]  /*f190*/  @!P4 LOP3.LUT R13, R3, 0xfffffffe, RZ, 0xc0, !PT ;  /* 0xfffffffe030dc812 */ /* 0x000fe200078ec0ff */
[----:B-1--4-:R-:W-:Y:S01]  /*f1a0*/  @!P2 IMAD.WIDE R2, R0, 0x4, R4 ;  /* 0x000000040002a825 */ /* 0x012fe200078e0204 */
[----:B------:R-:W-:-:S02]  /*f1b0*/  @!P5 LOP3.LUT R15, R10, 0xfffffffe, RZ, 0xc0, !PT ;  /* 0xfffffffe0a0fd812 */ /* 0x000fc400078ec0ff */
[----:B------:R-:W-:Y:S01]  /*f1c0*/  ISETP.GE.AND P6, PT, R22, UR4, PT ;  /* 0x0000000416007c0c */ /* 0x000fe2000bfc6270 */
[--C-:B------:R-:W-:Y:S01]  /*f1d0*/  @!P3 IMAD.WIDE R10, R11, 0x4, R4.reuse ;  /* 0x000000040b0ab825 */ /* 0x100fe200078e0204 */
[----:B------:R0:W-:Y:S01]  /*f1e0*/  @!P2 ST.E.64 desc[UR36][R2.64], R24 ;  /* 0x000000180200a985 */ /* 0x0001e2000c101b24 */
[----:B------:R-:W-:Y:S02]  /*f1f0*/  ISETP.GE.AND P2, PT, R18, UR4, PT ;  /* 0x0000000412007c0c */ /* 0x000fe4000bf46270 */
[--C-:B------:R-:W-:Y:S01]  /*f200*/  @!P4 IMAD.WIDE R12, R13, 0x4, R4.reuse ;  /* 0x000000040d0cc825 */ /* 0x100fe200078e0204 */
[----:B------:R1:W-:Y:S01]  /*f210*/  @!P3 ST.E.64 desc[UR36][R10.64], R28 ;  /* 0x0000001c0a00b985 */ /* 0x0003e2000c101b24 */
[----:B------:R-:W-:Y:S02]  /*f220*/  ISETP.GE.AND P3, PT, R19, UR4, PT ;  /* 0x0000000413007c0c */ /* 0x000fe4000bf66270 */
[----:B------:R-:W-:Y:S01]  /*f230*/  @!P5 IMAD.WIDE R14, R15, 0x4, R4 ;  /* 0x000000040f0ed825 */ /* 0x000fe200078e0204 */
[----:B------:R2:W-:Y:S01]  /*f240*/  @!P4 ST.E.64 desc[UR36][R12.64], R32 ;  /* 0x000000200c00c985 */ /* 0x0005e2000c101b24 */
[----:B------:R-:W-:-:S02]  /*f250*/  ISETP.GE.AND P4, PT, R20, UR4, PT ;  /* 0x0000000414007c0c */ /* 0x000fc4000bf86270 */
[----:B------:R-:W-:Y:S01]  /*f260*/  @!P0 LEA.HI R16, R16, R16, RZ, 0x1 ;  /* 0x0000001010108211 */ /* 0x000fe200078f08ff */
[----:B------:R3:W-:Y:S01]  /*f270*/  @!P5 ST.E.64 desc[UR36][R14.64], R36 ;  /* 0x000000240e00d985 */ /* 0x0007e2000c101b24 */
[----:B------:R-:W-:Y:S01]  /*f280*/  ISETP.GE.AND P5, PT, R21, UR4, PT ;  /* 0x0000000415007c0c */ /* 0x000fe2000bfa6270 */
[----:B0-----:R-:W-:Y:S01]  /*f290*/  VIADD R24, R0, 0x60 ;  /* 0x0000006000187836 */ /* 0x001fe20000000000 */
[----:B------:R-:W-:Y:S02]  /*f2a0*/  @!P1 LEA.HI R17, R17, R17, RZ, 0x1 ;  /* 0x0000001111119211 */ /* 0x000fe400078f08ff */
[----:B------:R-:W-:Y:S02]  /*f2b0*/  @!P0 LOP3.LUT R3, R16, 0xfffffffe, RZ, 0xc0, !PT ;  /* 0xfffffffe10038812 */ /* 0x000fe400078ec0ff */
        /* <DEDUP_REMOVED lines=11> */
[----:B------:R-:W-:Y:S01]  /*f370*/  @!P3 LOP3.LUT R19, R19, 0xfffffffe, RZ, 0xc0, !PT ;  /* 0xfffffffe1313b812 */ /* 0x000fe200078ec0ff */
[----:B------:R-:W-:Y:S01]  /*f380*/  VIADD R18, R0, 0x68 ;  /* 0x0000006800127836 */ /* 0x000fe20000000000 */
[----:B---3--:R-:W-:Y:S01]  /*f390*/  @!P4 LOP3.LUT R15, R20, 0xfffffffe, RZ, 0xc0, !PT ;  /* 0xfffffffe140fc812 */ /* 0x008fe200078ec0ff */
[----:B------:R-:W-:Y:S01]  /*f3a0*/  VIADD R20, R0, 0x78 ;  /* 0x0000007800147836 */ /* 0x000fe20000000000 */
[----:B------:R-:W-:-:S02]  /*f3b0*/  @!P5 LOP3.LUT R21, R21, 0xfffffffe, RZ, 0xc0, !PT ;  /* 0xfffffffe1515d812 */ /* 0x000fc400078ec0ff */
[----:B------:R-:W-:Y:S01]  /*f3c0*/  @!P6 LOP3.LUT R17, R22, 0xfffffffe, RZ, 0xc0, !PT ;  /* 0xfffffffe1611e812 */ /* 0x000fe200078ec0ff */
[----:B------:R-:W-:Y:S01]  /*f3d0*/  VIADD R22, R0, 0x88 ;  /* 0x0000008800167836 */ /* 0x000fe20000000000 */
[----:B------:R-:W-:Y:S01]  /*f3e0*/  ISETP.GE.AND P1, PT, R23, UR4, PT ;  /* 0x0000000417007c0c */ /* 0x000fe2000bf26270 */
[----:B0-----:R-:W-:Y:S01]  /*f3f0*/  @!P2 IMAD.WIDE R2, R13, 0x4, R4 ;  /* 0x000000040d02a825 */ /* 0x001fe200078e0204 */
[----:B------:R-:W-:-:S03]  /*f400*/  ISETP.GE.AND P0, PT, R24, UR4, PT ;  /* 0x0000000418007c0c */ /* 0x000fc6000bf06270 */
        /* <DEDUP_REMOVED lines=8> */
[----:B------:R-:W-:-:S02]  /*f490*/  ISETP.GE.AND P3, PT, R22, UR4, PT ;  /* 0x0000000416007c0c */ /* 0x000fc4000bf66270 */
        /* <DEDUP_REMOVED lines=26> */
[----:B------:R-:W-:Y:S01]  /*f640*/  VIADD R20, R0, 0xb0 ;  /* 0x000000b000147836 */ /* 0x000fe20000000000 */
[----:B------:R-:W-:Y:S02]  /*f650*/  @!P4 LOP3.LUT R21, R21, 0xfffffffe, RZ, 0xc0, !PT ;  /* 0xfffffffe1515c812 */ /* 0x000fe400078ec0ff */
[----:B----4-:R-:W-:Y:S01]  /*f660*/  @!P3 LOP3.LUT R17, R22, 0xfffffffe, RZ, 0xc0, !PT ;  /* 0xfffffffe1611b812 */ /* 0x010fe200078ec0ff */
[----:B------:R-:W-:Y:S01]  /*f670*/  VIADD R22, R0, 0xc0 ;  /* 0x000000c000167836 */ /* 0x000fe20000000000 */
[----:B------:R-:W-:Y:S01]  /*f680*/  ISETP.GE.AND P0, PT, R23, UR4, PT ;  /* 0x0000000417007c0c */ /* 0x000fe2000bf06270 */
[----:B0-----:R-:W-:Y:S01]  /*f690*/  @!P2 IMAD.WIDE R2, R13, 0x4, R4 ;  /* 0x000000040d02a825 */ /* 0x001fe200078e0204 */
[----:B------:R-:W-:-:S03]  /*f6a0*/  ISETP.GE.AND P1, PT, R24, UR4, PT ;  /* 0x0000000418007c0c */ /* 0x000fc6000bf26270 */
        /* <DEDUP_REMOVED lines=15> */
[----:B------:R-:W-:Y:S02]  /*f7a0*/  @!P1 LEA.HI R24, R24, R24, RZ, 0x1 ;  /* 0x0000001818189211 */ /* 0x000fe400078f08ff */
[----:B------:R-:W-:Y:S02]  /*f7b0*/  ISETP.GE.AND P3, PT, R19, UR4, PT ;  /* 0x0000000413007c0c */ /* 0x000fe4000bf66270 */
[----:B------:R-:W-:-:S02]  /*f7c0*/  ISETP.GE.AND P5, PT, R21, UR4, PT ;  /* 0x0000000415007c0c */ /* 0x000fc4000bfa6270 */
[----:B0-----:R-:W-:Y:S02]  /*f7d0*/  @!P0 LOP3.LUT R3, R23, 0xfffffffe, RZ, 0xc0, !PT ;  /* 0xfffffffe17038812 */ /* 0x001fe400078ec0ff */
[----:B------:R-:W-:Y:S02]  /*f7e0*/  @!P2 LEA.HI R18, R18, R18, RZ, 0x1 ;  /* 0x000000121212a211 */ /* 0x000fe400078f08ff */
[----:B-1----:R-:W-:Y:S01]  /*f7f0*/  @!P1 LOP3.LUT R11, R24, 0xfffffffe, RZ, 0xc0, !PT ;  /* 0xfffffffe180b9812 */ /* 0x002fe200078ec0ff */
[--C-:B------:R-:W-:Y:S01]  /*f800*/  @!P0 IMAD.WIDE R2, R3, 0x4, R4.reuse ;  /* 0x0000000403028825 */ /* 0x100fe200078e0204 */
[----:B------:R-:W-:Y:S02]  /*f810*/  @!P4 LEA.HI R20, R20, R20, RZ, 0x1 ;  /* 0x000000141414c211 */ /* 0x000fe400078f08ff */
[----:B--2---:R-:W-:Y:S01]  /*f820*/  @!P2 LOP3.LUT R13, R18, 0xfffffffe, RZ, 0xc0, !PT ;  /* 0xfffffffe120da812 */ /* 0x004fe200078ec0ff */
[--C-:B------:R-:W-:Y:S01]  /*f830*/  @!P1 IMAD.WIDE R10, R11, 0x4, R4.reuse ;  /* 0x000000040b0a9825 */ /* 0x100fe200078e0204 */
[----:B------:R-:W-:Y:S01]  /*f840*/  @!P3 LEA.HI R19, R19, R19, RZ, 0x1 ;  /* 0x000000131313b211 */ /* 0x000fe200078f08ff */
[----:B------:R0:W-:Y:S01]  /*f850*/  @!P0 ST.E.64 desc[UR36][R2.64], R96 ;  /* 0x0000006002008985 */ /* 0x0001e2000c101b24 */
[----:B------:R-:W-:Y:S01]  /*f860*/  @!P5 LEA.HI R21, R21, R21, RZ, 0x1 ;  /* 0x000000151515d211 */ /* 0x000fe200078f08ff */
[----:B------:R-:W-:Y:S01]  /*f870*/  @!P2 IMAD.WIDE R12, R13, 0x4, R4 ;  /* 0x000000040d0ca825 */ /* 0x000fe200078e0204 */
[----:B------:R-:W-:Y:S01]  /*f880*/  @!P3 LOP3.LUT R19, R19, 0xfffffffe, RZ, 0xc0, !PT ;  /* 0xfffffffe1313b812 */ /* 0x000fe200078ec0ff */
[----:B------:R1:W-:Y:S01]  /*f890*/  @!P1 ST.E.64 desc[UR36][R10.64], R100 ;  /* 0x000000640a009985 */ /* 0x0003e2000c101b24 */
[----:B------:R-:W-:-:S02]  /*f8a0*/  @!P6 LEA.HI R22, R22, R22, RZ, 0x1 ;  /* 0x000000161616e211 */ /* 0x000fc400078f08ff */
[----:B---3--:R-:W-:Y:S01]  /*f8b0*/  @!P4 LOP3.LUT R15, R20, 0xfffffffe, RZ, 0xc0, !PT ;  /* 0xfffffffe140fc812 */ /* 0x008fe200078ec0ff */
[----:B------:R-:W-:Y:S01]  /*f8c0*/  @!P2 ST.E.64 desc[UR36][R12.64], R104 ;  /* 0x000000680c00a985 */ /* 0x000fe2000c101b24 */
[----:B------:R-:W-:Y:S01]  /*f8d0*/  @!P5 LOP3.LUT R21, R21, 0xfffffffe, RZ, 0xc0, !PT ;  /* 0xfffffffe1515d812 */ /* 0x000fe200078ec0ff */
[----:B------:R-:W-:Y:S01]  /*f8e0*/  VIADD R20, R0, 0xd8 ;  /* 0x000000d800147836 */ /* 0x000fe20000000000 */
[----:B----4-:R-:W-:Y:S02]  /*f8f0*/  @!P6 LOP3.LUT R17, R22, 0xfffffffe, RZ, 0xc0, !PT ;  /* 0xfffffffe1611e812 */ /* 0x010fe400078ec0ff */
[----:B------:R-:W-:Y:S01]  /*f900*/  IADD3 R18, R0, 0xc8, RZ ;  /* 0x000000c800127810 */ /* 0x000fe20007ffe0ff */
[--C-:B0-----:R-:W-:Y:S01]  /*f910*/  @!P3 IMAD.WIDE R2, R19, 0x4, R4.reuse ;  /* 0x000000041302b825 */ /* 0x101fe200078e0204 */
[----:B------:R-:W-:Y:S02]  /*f920*/  ISETP.GE.AND P2, PT, R20, UR4, PT ;  /* 0x0000000414007c0c */ /* 0x000fe4000bf46270 */
[----:B------:R-:W-:Y:S01]  /*f930*/  ISETP.GE.AND P0, PT, R18, UR4, PT ;  /* 0x0000000412007c0c */ /* 0x000fe2000bf06270 */
[--C-:B-1----:R-:W-:Y:S01]  /*f940*/  @!P4 IMAD.WIDE R10, R15, 0x4, R4.reuse ;  /* 0x000000040f0ac825 */ /* 0x102fe200078e0204 */
[----:B------:R0:W-:Y:S03]  /*f950*/  @!P3 ST.E.64 desc[UR36][R2.64], R108 ;  /* 0x0000006c0200b985 */ /* 0x0001e6000c101b24 */
[--C-:B------:R-:W-:Y:S01]  /*f960*/  @!P5 IMAD.WIDE R14, R21, 0x4, R4.reuse ;  /* 0x00000004150ed825 */ /* 0x100fe200078e0204 */
[----:B------:R1:W-:Y:S03]  /*f970*/  @!P4 ST.E.64 desc[UR36][R10.64], R112 ;  /* 0x000000700a00c985 */ /* 0x0003e6000c101b24 */
[----:B------:R-:W-:Y:S01]  /*f980*/  VIADD R19, R0, 0xd0 ;  /* 0x000000d000137836 */ /* 0x000fe20000000000 */
[----:B------:R2:W-:Y:S01]  /*f990*/  @!P5 ST.E.64 desc[UR36][R14.64], R116 ;  /* 0x000000740e00d985 */ /* 0x0005e2000c101b24 */
[----:B------:R-:W-:Y:S01]  /*f9a0*/  @!P6 IMAD.WIDE R16, R17, 0x4, R4 ;  /* 0x000000041110e825 */ /* 0x000fe200078e0204 */
[----:B------:R-:W-:-:S02]  /*f9b0*/  @!P2 LEA.HI R20, R20, R20, RZ, 0x1 ;  /* 0x000000141414a211 */ /* 0x000fc400078f08ff */
[----:B------:R-:W-:Y:S01]  /*f9c0*/  ISETP.GE.AND P1, PT, R19, UR4, PT ;  /* 0x0000000413007c0c */ /* 0x000fe2000bf26270 */
[C---:B------:R-:W-:Y:S01]  /*f9d0*/  VIADD R21, R0.reuse, 0xe0 ;  /* 0x000000e000157836 */ /* 0x040fe20000000000 */
[----:B------:R3:W-:Y:S01]  /*f9e0*/  @!P6 ST.E.64 desc[UR36][R16.64], R120 ;  /* 0x000000781000e985 */ /* 0x0007e2000c101b24 */
[----:B0-----:R-:W-:Y:S01]  /*f9f0*/  VIADD R3, R0, 0xf8 ;  /* 0x000000f800037836 */ /* 0x001fe20000000000 */
[----:B------:R-:W-:Y:S01]  /*fa00*/  @!P0 LEA.HI R18, R18, R18, RZ, 0x1 ;  /* 0x0000001212128211 */ /* 0x000fe200078f08ff */
[C---:B------:R-:W-:Y:S01]  /*fa10*/  VIADD R12, R0.reuse, 0xe8 ;  /* 0x000000e8000c7836 */ /* 0x040fe20000000000 */
[----:B------:R-:W-:Y:S01]  /*fa20*/  ISETP.GE.AND P3, PT, R21, UR4, PT ;  /* 0x0000000415007c0c */ /* 0x000fe2000bf66270 */
[----:B------:R-:W-:Y:S01]  /*fa30*/  VIADD R13, R0, 0xf0 ;  /* 0x000000f0000d7836 */ /* 0x000fe20000000000 */
[----:B------:R-:W-:Y:S02]  /*fa40*/  ISETP.GE.AND P6, PT, R3, UR4, PT ;  /* 0x0000000403007c0c */ /* 0x000fe4000bfc6270 */
[----:B------:R-:W-:-:S02]  /*fa50*/  ISETP.GE.AND P4, PT, R12, UR4, PT ;  /* 0x000000040c007c0c */ /* 0x000fc4000bf86270 */
[----:B------:R-:W-:Y:S02]  /*fa60*/  ISETP.GE.AND P5, PT, R13, UR4, PT ;  /* 0x000000040d007c0c */ /* 0x000fe4000bfa6270 */
[----:B------:R-:W-:-:S04]  /*fa70*/  @!P1 LEA.HI R19, R19, R19, RZ, 0x1 ;  /* 0x0000001313139211 */ /* 0x000fc800078f08ff */
[----:B-1----:R-:W-:Y:S02]  /*fa80*/  @!P1 LOP3.LUT R11, R19, 0xfffffffe, RZ, 0xc0, !PT ;  /* 0xfffffffe130b9812 */ /* 0x002fe400078ec0ff */
[----:B------:R-:W-:Y:S02]  /*fa90*/  @!P3 LEA.HI R21, R21, R21, RZ, 0x1 ;  /* 0x000000151515b211 */ /* 0x000fe400078f08ff */
[----:B------:R-:W-:Y:S02]  /*faa0*/  @!P6 LEA.HI R10, R3, R3, RZ, 0x1 ;  /* 0x00000003030ae211 */ /* 0x000fe400078f08ff */
[----:B------:R-:W-:Y:S02]  /*fab0*/  @!P4 LEA.HI R12, R12, R12, RZ, 0x1 ;  /* 0x0000000c0c0cc211 */ /* 0x000fe400078f08ff */
[----:B------:R-:W-:Y:S02]  /*fac0*/  @!P5 LEA.HI R2, R13, R13, RZ, 0x1 ;  /* 0x0000000d0d02d211 */ /* 0x000fe400078f08ff */
[----:B------:R-:W-:-:S02]  /*fad0*/  @!P0 LOP3.LUT R3, R18, 0xfffffffe, RZ, 0xc0, !PT ;  /* 0xfffffffe12038812 */ /* 0x000fc400078ec0ff */
[----:B------:R-:W-:Y:S02]  /*fae0*/  @!P2 LOP3.LUT R13, R20, 0xfffffffe, RZ, 0xc0, !PT ;  /* 0xfffffffe140da812 */ /* 0x000fe400078ec0ff */
[----:B--2---:R-:W-:Y:S02]  /*faf0*/  @!P3 LOP3.LUT R15, R21, 0xfffffffe, RZ, 0xc0, !PT ;  /* 0xfffffffe150fb812 */ /* 0x004fe400078ec0ff */
[----:B---3--:R-:W-:Y:S01]  /*fb00*/  @!P4 LOP3.LUT R17, R12, 0xfffffffe, RZ, 0xc0, !PT ;  /* 0xfffffffe0c11c812 */ /* 0x008fe200078ec0ff */
        /* <DEDUP_REMOVED lines=15> */
[----:B------:R0:W-:Y:S02]  /*fc00*/  @!P6 ST.E.64 desc[UR36][R4.64], R148 ;  /* 0x000000940400e985 */ /* 0x0001e4000c101b24 */
.L_x_2030:
[----:B------:R-:W-:Y:S05]  /*fc10*/  BSYNC B0 ;  /* 0x0000000000007941 */ /* 0x000fea0003800000 */
.L_x_2029:
[----:B------:R-:W-:Y:S01]  /*fc20*/  ISETP.GE.AND P0, PT, R9, R8, PT ;  /* 0x000000080900720c */ /* 0x000fe20003f06270 */
[----:B0--3--:R0:W2:Y:S04]  /*fc30*/  SHFL.IDX PT, R3, R7, 0x1, 0x1c1f ;  /* 0x003c1f0007037f89 */ /* 0x0090a800000e0000 */
[----:B------:R0:W3:Y:S08]  /*fc40*/  SHFL.IDX PT, R2, R6, 0x1, 0x1c1f ;  /* 0x003c1f0006027f89 */ /* 0x0000f000000e0000 */
[----:B0-----:R-:W-:Y:S05]  /*fc50*/  @P0 BRA `(.L_x_1941) ;  /* 0x0000004800d80947 */ /* 0x001fea0003800000 */
[C---:B----4-:R-:W-:Y:S01]  /*fc60*/  VIADD R4, R0.reuse, 0x8 ;  /* 0x0000000800047836 */ /* 0x050fe20000000000 */
[----:B------:R-:W-:Y:S01]  /*fc70*/  ULDC UR4, c[0x0][0xac8] ;  /* 0x0002b20000047ab9 */ /* 0x000fe20000000800 */
[C---:B-1----:R-:W-:Y:S01]  /*fc80*/  VIADD R5, R0.reuse, 0x10 ;  /* 0x0000001000057836 */ /* 0x042fe20000000000 */
[C---:B------:R-:W-:Y:S01]  /*fc90*/  ISETP.GE.AND P0, PT, R0.reuse, UR4, PT ;  /* 0x0000000400007c0c */ /* 0x040fe2000bf06270 */
[----:B------:R-:W-:Y:S01]  /*fca0*/  VIADD R10, R0, 0x18 ;  /* 0x00000018000a7836 */ /* 0x000fe20000000000 */
[----:B------:R-:W-:Y:S01]  /*fcb0*/  ISETP.GE.AND P1, PT, R4, UR4, PT ;  /* 0x0000000404007c0c */ /* 0x000fe2000bf26270 */
[C---:B------:R-:W-:Y:S01]  /*fcc0*/  VIADD R11, R0.reuse, 0x20 ;  /* 0x00000020000b7836 */ /* 0x040fe20000000000 */
[----:B------:R-:W-:Y:S01]  /*fcd0*/  ISETP.GE.AND P2, PT, R5, UR4, PT ;  /* 0x0000000405007c0c */ /* 0x000fe2000bf46270 */
[----:B------:R-:W-:Y:S01]  /*fce0*/  VIADD R13, R0, 0x30 ;  /* 0x00000030000d7836 */ /* 0x000fe20000000000 */
[----:B------:R-:W-:Y:S01]  /*fcf0*/  ISETP.GE.AND P5, PT, R10, UR4, PT ;  /* 0x000000040a007c0c */ /* 0x000fe2000bfa6270 */
[C---:B------:R-:W-:Y:S01]  /*fd00*/  VIADD R14, R0.reuse, 0x38 ;  /* 0x00000038000e7836 */ /* 0x040fe20000000000 */
[----:B------:R-:W-:Y:S01]  /*fd10*/  ISETP.GE.AND P6, PT, R11, UR4, PT ;  /* 0x000000040b007c0c */ /* 0x000fe2000bfc6270 */
[C---:B------:R-:W-:Y:S01]  /*fd20*/  VIADD R15, R0.reuse, 0x40 ;  /* 0x00000040000f7836 */ /* 0x040fe20000000000 */
[C---:B------:R-:W-:Y:S01]  /*fd30*/  IADD3 R12, R0.reuse, 0x28, RZ ;  /* 0x00000028000c7810 */ /* 0x040fe20007ffe0ff */
[C---:B------:R-:W-:Y:S01]  /*fd40*/  VIADD R16, R0.reuse, 0x48 ;  /* 0x0000004800107836 */ /* 0x040fe20000000000 */
[C---:B------:R-:W-:Y:S01]  /*fd50*/  IADD3 R20, R0.reuse, 0x80, RZ ;  /* 0x0000008000147810 */ /* 0x040fe20007ffe0ff */
[C---:B------:R-:W-:Y:S01]  /*fd60*/  VIADD R18, R0.reuse, 0x50 ;  /* 0x0000005000127836 */ /* 0x040fe20000000000 */
[----:B------:R-:W-:Y:S01]  /*fd70*/  ISETP.GE.AND P3, PT, R15, UR4, PT ;  /* 0x000000040f007c0c */ /* 0x000fe2000bf66270 */
[----:B------:R-:W-:Y:S01]  /*fd80*/  VIADD R19, R0, 0x58 ;  /* 0x0000005800137836 */ /* 0x000fe20000000000 */
[----:B------:R-:W-:-:S02]  /*fd90*/  @!P1 LEA.HI R4, R4, R4, RZ, 0x1 ;  /* 0x0000000404049211 */ /* 0x000fc400078f08ff */
[----:B------:R-:W-:Y:S02]  /*fda0*/  @!P2 LEA.HI R5, R5, R5, RZ, 0x1 ;  /* 0x000000050505a211 */ /* 0x000fe400078f08ff */
[----:B------:R-:W-:Y:S02]  /*fdb0*/  @!P1 LOP3.LUT R7, R4, 0xfffffffe, RZ, 0xc0, !PT ;  /* 0xfffffffe04079812 */ /* 0x000fe400078ec0ff */
[----:B------:R-:W-:Y:S01]  /*fdc0*/  @!P2 LOP3.LUT R9, R5, 0xfffffffe, RZ, 0xc0, !PT ;  /* 0xfffffffe0509a812 */ /* 0x000fe200078ec0ff */
[--C-:B--23--:R-:W-:Y:S01]  /*fdd0*/  @!P0 IMAD.WIDE R4, R0, 0x4, R2.reuse ;  /* 0x0000000400048825 */ /* 0x10cfe200078e0202 */
[----:B------:R-:W-:Y:S02]  /*fde0*/  ISETP.GE.AND P4, PT, R16, UR4, PT ;  /* 0x0000000410007c0c */ /* 0x000fe4000bf86270 */
[----:B------:R-:W-:Y:S01]  /*fdf0*/  @!P5 LEA.HI R10, R10, R10, RZ, 0x1 ;  /* 0x0000000a0a0ad211 */ /* 0x000fe200078f08ff */
[----:B------:R-:W-:Y:S01]  /*fe00*/  @!P1 IMAD.WIDE R6, R7, 0x4, R2 ;  /* 0x0000000407069825 */ /* 0x000fe200078e0202 */
        /* <DEDUP_REMOVED lines=24> */
[----:B------:R-:W-:Y:S01]  /*ff90*/  @!P4 LOP3.LUT R17, R16, 0xfffffffe, RZ, 0xc0, !PT ;  /* 0xfffffffe1011c812 */ /* 0x000fe200078ec0ff */
[----:B------:R-:W-:Y:S01]  /*ffa0*/  VIADD R16, R0, 0x70 ;  /* 0x0000007000107836 */ /* 0x000fe20000000000 */
[----:B------:R-:W-:Y:S02]  /*ffb0*/  ISETP.GE.AND P5, PT, R18, UR4, PT ;  /* 0x0000000412007c0c */ /* 0x000fe4000bfa6270 */
[----:B------:R-:W-:Y:S01]  /*ffc0*/  ISETP.GE.AND P6, PT, R19, UR4, PT ;  /* 0x0000000413007c0c */ /* 0x000fe2000bfc6270 */
        /* <DEDUP_REMOVED lines=101> */
[----:B------:R-:W-:Y:S02]  /*10620*/  @!P5 LEA.HI R18, R18, R18, RZ, 0x1 ;  /* 0x000000121212d211 */ /* 0x000fe400078f08ff */
[----:B------:R-:W-:-:S02]  /*10630*/  ISETP.GE.AND P3, PT, R17, UR4, PT ;  /* 0x0000000411007c0c */ /* 0x000fc4000bf66270 */
[----:B------:R-:W-:Y:S02]  /*10640*/  @!P6 LEA.HI R19, R19, R19, RZ, 0x1 ;  /* 0x000000131313e211 */ /* 0x000fe400078f08ff */
[----:B0-----:R-:W-:Y:S02]  /*10650*/  @!P5 LOP3.LUT R5, R18, 0xfffffffe, RZ, 0xc0, !PT ;  /* 0xfffffffe1205d812 */ /* 0x001fe400078ec0ff */
        /* <DEDUP_REMOVED lines=12> */
[----:B---3--:R-:W-:Y:S02]  /*10720*/  @!P2 LOP3.LUT R11, R16, 0xfffffffe, RZ, 0xc0, !PT ;  /* 0xfffffffe100ba812 */ /* 0x008fe400078ec0ff */
        /* <DEDUP_REMOVED lines=19> */
.L_x_2028:
        /* <DEDUP_REMOVED lines=8> */
[----:B-1----:R-:W-:Y:S02]  /*108e0*/  IMAD R3, R6, UR4, RZ ;  /* 0x0000000406037c24 */ /* 0x002fe4000f8e02ff */
        /* <DEDUP_REMOVED lines=12> */
[----:B------:R-:W-:Y:S02]  /*109b0*/  UIADD3 UR6, UR5, UR6, URZ ;  /* 0x0000000605067290 */ /* 0x000fe4000fffe03f */
[----:B------:R-:W-:Y:S01]  /*109c0*/  IMAD.U32 R3, RZ, RZ, UR5 ;  /* 0x00000005ff037e24 */ /* 0x000fe2000f8e00ff */
[----:B------:R-:W2:Y:S01]  /*109d0*/  @P0 LDC R7, c[0x0][0xbec] ;  /* 0x0002fb00ff070b82 */ /* 0x000ea20000000800 */
[----:B------:R-:W-:Y:S01]  /*109e0*/  IMAD.U32 R2, RZ, RZ, UR4 ;  /* 0x00000004ff027e24 */ /* 0x000fe2000f8e00ff */
[----:B------:R-:W-:Y:S01]  /*109f0*/  ULDC.64 UR4, c[0x0][0xbe0] ;  /* 0x0002f80000047ab9 */ /* 0x000fe20000000a00 */
[----:B------:R-:W-:-:S05]  /*10a00*/  MOV R3, UR6 ;  /* 0x0000000600037c02 */ /* 0x000fca0008000f00 */
[----:B------:R-:W3:Y:S01]  /*10a10*/  @P0 LDC R9, c[0x0][0xbf0] ;  /* 0x0002fc00ff090b82 */ /* 0x000ee20000000800 */
[----:B0-----:R-:W-:-:S07]  /*10a20*/  USHF.R.S32.HI UR8, URZ, 0x1f, UR7 ;  /* 0x0000001f3f087899 */ /* 0x001fce0008011407 */
[----:B------:R-:W0:Y:S01]  /*10a30*/  S2UR UR10, SR_CTAID.Y ;  /* 0x00000000000a79c3 */ /* 0x000e220000002600 */
[C---:B-1----:R-:W-:Y:S02]  /*10a40*/  IMAD R12, R10.reuse, UR8, RZ ;  /* 0x000000080a0c7c24 */ /* 0x042fe4000f8e02ff */
[----:B------:R-:W-:-:S04]  /*10a50*/  IMAD.WIDE.U32 R2, R10, UR7, R2 ;  /* 0x000000070a027c25 */ /* 0x000fc8000f8e0002 */
[----:B------:R-:W-:Y:S01]  /*10a60*/  IMAD R11, R11, UR7, R12 ;  /* 0x000000070b0b7c24 */ /* 0x000fe2000f8e020c */
[----:B------:R-:W0:Y:S01]  /*10a70*/  LDC R8, c[0x0][0xc50] ;  /* 0x00031400ff087b82 */ /* 0x000e220000000800 */
[----:B--2---:R-:W-:-:S04]  /*10a80*/  @P0 IMAD.HI.U32 R4, R0, R7, RZ ;  /* 0x0000000700040227 */ /* 0x004fc800078e00ff */
[----:B------:R-:W-:Y:S02]  /*10a90*/  IMAD R7, RZ, RZ, -UR41 ;  /* 0x80000029ff077e24 */ /* 0x000fe4000f8e02ff */
        /* <DEDUP_REMOVED lines=17> */
[----:B------:R-:W-:-:S03]  /*10bb0*/  ULDC.64 UR4, c[0x0][0xba8] ;  /* 0x0002ea0000047ab9 */ /* 0x000fc60000000a00 */
[----:B------:R-:W-:Y:S01]  /*10bc0*/  IMAD.IADD R3, R3, 0x1, R5 ;  /* 0x0000000103037824 */ /* 0x000fe200078e0205 */
[----:B------:R-:W-:-:S04]  /*10bd0*/  LEA R4, P0, R2, UR4, 0x2 ;  /* 0x0000000402047c11 */ /* 0x000fc8000f8010ff */
[----:B------:R-:W-:Y:S01]  /*10be0*/  LEA.HI.X R5, R2, UR5, R3, 0x2, P0 ;  /* 0x0000000502057c11 */ /* 0x000fe200080f1403 */
[----:B------:R-:W-:-:S05]  /*10bf0*/  IMAD.MOV.U32 R3, RZ, RZ, -0x800000 ;  /* 0xff800000ff037424 */ /* 0x000fca00078e00ff */
[----:B------:R0:W-:Y:S01]  /*10c00*/  STG.E desc[UR36][R4.64], R3 ;  /* 0x0000000304007986 */ /* 0x0001e2000c101924 */
[----:B------:R-:W-:Y:S05]  /*10c10*/  BRA `(.L_x_1941) ;  /* 0x0000003800e87947 */ /* 0x000fea0003800000 */
.L_x_1939:
        /* <DEDUP_REMOVED lines=18> */
.L_x_2031:
[----:B------:R-:W-:Y:S01]  /*10d40*/  ULDC UR7, c[0x0][0xc50] ;  /* 0x0003140000077ab9 */ /* 0x000fe20000000800 */
[----:B------:R-:W-:Y:S01]  /*10d50*/  UMOV UR39, UR6 ;  /* 0x0000000600277c82 */ /* 0x000fe20008000000 */
[----:B------:R-:W-:-:S11]  /*10d60*/  UISETP.NE.AND UP0, UPT, UR7, 0x1, UPT ;  /* 0x000000010700788c */ /* 0x000fd6000bf05270 */
[----:B------:R-:W-:Y:S01]  /*10d70*/  @UP0 ULDC UR4, c[0x0][0xc54] ;  /* 0x0003150000040ab9 */ /* 0x000fe20000000800 */
[----:B------:R-:W-:Y:S01]  /*10d80*/  @UP0 ULDC UR8, c[0x0][0xc58] ;  /* 0x0003160000080ab9 */ /* 0x000fe20000000800 */
[----:B------:R-:W-:-:S04]  /*10d90*/  UIMAD.WIDE.U32 UR4, UR6, UR4, URZ ;  /* 0x00000004060472a5 */ /* 0x000fc8000f8e003f */
[----:B------:R-:W-:-:S12]  /*10da0*/  @UP0 USHF.R.U32.HI UR39, URZ, UR8, UR5 ;  /* 0x000000083f270299 */ /* 0x000fd80008011605 */
.L_x_2032:
[----:B------:R-:W-:Y:S01]  /*10db0*/  ISETP.GE.AND P0, PT, R33, RZ, PT ;  /* 0x000000ff2100720c */ /* 0x000fe20003f06270 */
[----:B------:R-:W-:Y:S01]  /*10dc0*/  UIADD3 UR46, -UR39, URZ, URZ ;  /* 0x0000003f272e7290 */ /* 0x000fe2000fffe13f */
[----:B------:R-:W-:Y:S02]  /*10dd0*/  IMAD.MOV.U32 R20, RZ, RZ, 0x1 ;  /* 0x00000001ff147424 */ /* 0x000fe400078e00ff */
[----:B------:R-:W-:Y:S01]  /*10de0*/  IMAD.MOV.U32 R21, RZ, RZ, RZ ;  /* 0x000000ffff157224 */ /* 0x000fe200078e00ff */
[----:B------:R-:W-:Y:S01]  /*10df0*/  UIMAD UR46, UR7, UR46, UR6 ;  /* 0x0000002e072e72a4 */ /* 0x000fe2000f8e0206 */
[----:B------:R-:W-:-:S07]  /*10e00*/  IMAD.MOV.U32 R8, RZ, RZ, 0x1 ;  /* 0x00000001ff087424 */ /* 0x000fce00078e00ff */
[----:B------:R-:W-:Y:S05]  /*10e10*/  @!P0 BRA `(.L_x_2033) ;  /* 0x0000003400ac8947 */ /* 0x000fea0003800000 */
[----:B------:R-:W0:Y:S01]  /*10e20*/  LDC.64 R2, c[0x0][0xa28] ;  /* 0x00028a00ff027b82 */ /* 0x000e220000000a00 */
[----:B------:R-:W-:Y:S01]  /*10e30*/  IMAD.MOV.U32 R32, RZ, RZ, RZ ;  /* 0x000000ffff207224 */ /* 0x000fe200078e00ff */
[----:B------:R-:W-:Y:S01]  /*10e40*/  ULDC UR4, c[0x0][0x448] ;  /* 0x0001120000047ab9 */ /* 0x000fe20000000800 */
[----:B------:R-:W-:Y:S01]  /*10e50*/  ULDC UR6, c[0x0][0x2f0] ;  /* 0x0000bc0000067ab9 */ /* 0x000fe20000000800 */
[----:B------:R-:W-:Y:S01]  /*10e60*/  ULDC UR10, c[0x0][0x288] ;  /* 0x0000a200000a7ab9 */ /* 0x000fe20000000800 */
[----:B0-----:R-:W-:-:S04]  /*10e70*/  ISETP.NE.U32.AND P0, PT, R2, RZ, PT ;  /* 0x000000ff0200720c */ /* 0x001fc80003f05070 */
[----:B------:R-:W-:-:S13]  /*10e80*/  ISETP.NE.AND.EX P0, PT, R3, RZ, PT, P0 ;  /* 0x000000ff0300720c */ /* 0x000fda0003f05300 */
[----:B------:R-:W0:Y:S02]  /*10e90*/  @P0 LDC.64 R2, c[0x0][0xa28] ;  /* 0x00028a00ff020b82 */ /* 0x000e240000000a00 */
[----:B0-----:R-:W-:-:S05]  /*10ea0*/  @P0 IMAD.WIDE R2, R33, 0x4, R2 ;  /* 0x0000000421020825 */ /* 0x001fca00078e0202 */
[----:B------:R0:W5:Y:S01]  /*10eb0*/  @P0 LDG.E R32, desc[UR36][R2.64] ;  /* 0x0000002402200981 */ /* 0x000162000c1e1900 */
[----:B------:R-:W1:Y:S01]  /*10ec0*/  S2UR UR40, SR_CTAID.X ;  /* 0x00000000002879c3 */ /* 0x000e620000002500 */
[----:B------:R-:W-:-:S03]  /*10ed0*/  UISETP.NE.AND UP1, UPT, UR4, 0x1, UPT ;  /* 0x000000010400788c */ /* 0x000fc6000bf25270 */
[----:B------:R-:W-:Y:S01]  /*10ee0*/  ULDC.64 UR4, c[0x0][0x418] ;  /* 0x0001060000047ab9 */ /* 0x000fe20000000a00 */
[----:B------:R-:W-:Y:S02]  /*10ef0*/  UP2UR UR48, UPR, URZ, 0x2 ;  /* 0x000000023f307883 */ /* 0x000fe40008000000 */
[----:B------:R-:W-:-:S03]  /*10f00*/  UISETP.NE.U32.AND UP0, UPT, UR4, URZ, UPT ;  /* 0x0000003f0400728c */ /* 0x000fc6000bf05070 */
[----:B------:R-:W-:Y:S01]  /*10f10*/  ULDC UR4, c[0x0][0x424] ;  /* 0x0001090000047ab9 */ /* 0x000fe20000000800 */
[----:B------:R-:W-:Y:S01]  /*10f20*/  UISETP.NE.AND.EX UP0, UPT, UR5, URZ, UPT, UP0 ;  /* 0x0000003f0500728c */ /* 0x000fe2000bf05300 */
[----:B------:R-:W-:Y:S02]  /*10f30*/  @UP1 ULDC UR9, c[0x0][0x450] ;  /* 0x0001140000091ab9 */ /* 0x000fe40000000800 */
[----:B------:R-:W-:Y:S01]  /*10f40*/  @UP1 ULDC UR5, c[0x0][0x44c] ;  /* 0x0001130000051ab9 */ /* 0x000fe20000000800 */
[----:B------:R-:W-:-:S04]  /*10f50*/  USEL UR41, UR4, 0x1, UP0 ;  /* 0x0000000104297887 */ /* 0x000fc80008000000 */
[----:B------:R-:W-:Y:S02]  /*10f60*/  UIMAD UR7, UR41, UR6, 0x5f ;  /* 0x0000005f290774a4 */ /* 0x000fe4000f8e0206 */
[----:B------:R-:W-:Y:S02]  /*10f70*/  UIMAD UR41, UR41, UR6, URZ ;  /* 0x00000006292972a4 */ /* 0x000fe4000f8e023f */
[----:B------:R-:W-:Y:S02]  /*10f80*/  UIMAD.WIDE UR6, UR7, 0x2aaaaaab, URZ ;  /* 0x2aaaaaab070678a5 */ /* 0x000fe4000f8e023f */
[----:B-1----:R-:W-:Y:S02]  /*10f90*/  USHF.L.U32 UR40, UR40, 0x7, URZ ;  /* 0x0000000728287899 */ /* 0x002fe4000800063f */
[----:B------:R-:W-:Y:S02]  /*10fa0*/  USHF.R.U32.HI UR43, URZ, 0x1f, UR7 ;  /* 0x0000001f3f2b7899 */ /* 0x000fe40008011607 */
[----:B------:R-:W-:-:S02]  /*10fb0*/  UIADD3 UR8, UR40, 0x7f, URZ ;  /* 0x0000007f28087890 */ /* 0x000fc4000fffe03f */
[----:B------:R-:W-:Y:S02]  /*10fc0*/  ULEA.HI.SX32 UR43, UR7, UR43, 0x1c ;  /* 0x0000002b072b7291 */ /* 0x000fe4000f8fe23f */
[----:B------:R-:W-:-:S04]  /*10fd0*/  UIMAD.WIDE.U32 UR4, UR8, UR5, URZ ;  /* 0x00000005080472a5 */ /* 0x000fc8000f8e003f */
[----:B------:R-:W-:Y:S02]  /*10fe0*/  @UP1 USHF.R.U32.HI UR8, URZ, UR9, UR5 ;  /* 0x000000093f081299 */ /* 0x000fe40008011605 */
[----:B------:R-:W-:Y:S01]  /*10ff0*/  UIADD3 UR9, UR41, 0x1, -UR10 ;  /* 0x0000000129097890 */ /* 0x000fe2000fffe80a */
[----:B------:R-:W-:Y:S02]  /*11000*/  ULDC.64 UR4, c[0x0][0x9e0] ;  /* 0x0002780000047ab9 */ /* 0x000fe40000000a00 */
[----:B------:R-:W-:Y:S02]  /*11010*/  UISETP.GE.AND UP0, UPT, UR5, 0x1, UPT ;  /* 0x000000010500788c */ /* 0x000fe4000bf06270 */
[----:B------:R-:W-:-:S04]  /*11020*/  UIADD3 UR9, UR9, UR8, URZ ;  /* 0x0000000809097290 */ /* 0x000fc8000fffe03f */
[----:B------:R-:W-:Y:S01]  /*11030*/  PLOP3.LUT P1, PT, PT, PT, UP0, 0x80, 0x0 ;  /* 0x000000000000781c */ /* 0x000fe20003f2f008 */
[----:B------:R-:W-:-:S12]  /*11040*/  UIADD3 UR4, UR9, UR4, URZ ;  /* 0x0000000409047290 */ /* 0x000fd8000fffe03f */
[----:B0-----:R-:W-:Y:S05]  /*11050*/  @!P1 BRA `(.L_x_2034) ;  /* 0x0000000000449947 */ /* 0x001fea0003800000 */
        /* <DEDUP_REMOVED lines=10> */
.L_x_2035:
[----:B------:R-:W-:-:S11]  /*11100*/  UISETP.NE.AND UP0, UPT, UR5, 0x1, UPT ;  /* 0x000000010500788c */ /* 0x000fd6000bf05270 */
[----:B------:R-:W-:Y:S02]  /*11110*/  @UP0 ULDC.64 UR12, c[0x0][0x9e8] ;  /* 0x00027a00000c0ab9 */ /* 0x000fe40000000a00 */
[----:B------:R-:W-:-:S04]  /*11120*/  UIMAD.WIDE.U32 UR6, UR8, UR12, URZ ;  /* 0x0000000c080672a5 */ /* 0x000fc8000f8e003f */
[----:B------:R-:W-:-:S12]  /*11130*/  @UP0 USHF.R.U32.HI UR8, URZ, UR13, UR7 ;  /* 0x0000000d3f080299 */ /* 0x000fd80008011607 */
.L_x_2036:
[----:B------:R-:W-:-:S04]  /*11140*/  UIMAD UR8, UR8, UR5, UR5 ;  /* 0x00000005080872a4 */ /* 0x000fc8000f8e0205 */
[----:B------:R-:W-:-:S04]  /*11150*/  UISETP.LT.AND UP0, UPT, UR4, UR8, UPT ;  /* 0x000000080400728c */ /* 0x000fc8000bf01270 */
[----:B------:R-:W-:-:S12]  /*11160*/  USEL UR4, UR4, UR8, UP0 ;  /* 0x0000000804047287 */ /* 0x000fd80008000000 */
.L_x_2034:
[----:B------:R-:W-:Y:S02]  /*11170*/  UISETP.NE.AND UP0, UPT, UR48, URZ, UPT ;  /* 0x0000003f3000728c */ /* 0x000fe4000bf05270 */
[----:B------:R-:W-:-:S03]  /*11180*/  UIADD3 UR6, UR4, 0x5f, URZ ;  /* 0x0000005f04067890 */ /* 0x000fc6000fffe03f */
[----:B------:R-:W-:Y:S01]  /*11190*/  UMOV UR4, UR40 ;  /* 0x0000002800047c82 */ /* 0x000fe20008000000 */
[----:B------:R-:W-:-:S04]  /*111a0*/  UIMAD.WIDE UR6, UR6, 0x2aaaaaab, URZ ;  /* 0x2aaaaaab060678a5 */ /* 0x000fc8000f8e023f */
[----:B------:R-:W-:Y:S01]  /*111b0*/  USHF.R.U32.HI UR44, URZ, 0x1f, UR7 ;  /* 0x0000001f3f2c7899 */ /* 0x000fe20008011607 */
[----:B------:R-:W-:Y:S02]  /*111c0*/  @UP0 ULDC UR8, c[0x0][0x44c] ;  /* 0x0001130000080ab9 */ /* 0x000fe40000000800 */
[----:B------:R-:W-:Y:S01]  /*111d0*/  @UP0 ULDC UR6, c[0x0][0x450] ;  /* 0x0001140000060ab9 */ /* 0x000fe20000000800 */
[----:B------:R-:W-:Y:S02]  /*111e0*/  UIMAD.WIDE.U32 UR8, UR40, UR8, URZ ;  /* 0x00000008280872a5 */ /* 0x000fe4000f8e003f */
[----:B------:R-:W-:Y:S02]  /*111f0*/  ULEA.HI.SX32 UR44, UR7, UR44, 0x1c ;  /* 0x0000002c072c7291 */ /* 0x000fe4000f8fe23f */
[----:B------:R-:W-:Y:S02]  /*11200*/  @UP0 USHF.R.U32.HI UR4, URZ, UR6, UR9 ;  /* 0x000000063f040299 */ /* 0x000fe40008011609 */
[----:B------:R-:W-:-:S02]  /*11210*/  UISETP.LT.AND UP0, UPT, UR43, UR44, UPT ;  /* 0x0000002c2b00728c */ /* 0x000fc4000bf01270 */
[----:B------:R-:W-:Y:S01]  /*11220*/  UIADD3 UR4, UR4, -UR10, UR41 ;  /* 0x8000000a04047290 */ /* 0x000fe2000fffe029 */
[----:B------:R-:W-:Y:S01]  /*11230*/  ULDC UR8, c[0x0][0x9dc] ;  /* 0x0002770000087ab9 */ /* 0x000fe20000000800 */
[----:B------:R-:W-:Y:S02]  /*11240*/  USEL UR12, UR43, UR44, UP0 ;  /* 0x0000002c2b0c7287 */ /* 0x000fe40008000000 */
[----:B------:R-:W-:Y:S01]  /*11250*/  UIADD3 UR8, UR4, -UR8, URZ ;  /* 0x8000000804087290 */ /* 0x000fe2000fffe03f */
[----:B------:R-:W-:Y:S11]  /*11260*/  @!P1 BRA `(.L_x_2037) ;  /* 0x0000000000449947 */ /* 0x000ff60003800000 */
        /* <DEDUP_REMOVED lines=10> */
.L_x_2038:
[----:B------:R-:W-:-:S11]  /*11310*/  UISETP.NE.AND UP0, UPT, UR5, 0x1, UPT ;  /* 0x000000010500788c */ /* 0x000fd6000bf05270 */
[----:B------:R-:W-:Y:S02]  /*11320*/  @UP0 ULDC.64 UR10, c[0x0][0x9e8] ;  /* 0x00027a00000a0ab9 */ /* 0x000fe40000000a00 */
[----:B------:R-:W-:-:S04]  /*11330*/  UIMAD.WIDE.U32 UR6, UR4, UR10, URZ ;  /* 0x0000000a040672a5 */ /* 0x000fc8000f8e003f */
[----:B------:R-:W-:-:S12]  /*11340*/  @UP0 USHF.R.U32.HI UR4, URZ, UR11, UR7 ;  /* 0x0000000b3f040299 */ /* 0x000fd80008011607 */
.L_x_2039:
[----:B------:R-:W-:-:S04]  /*11350*/  UIMAD UR4, UR4, UR5, URZ ;  /* 0x00000005040472a4 */ /* 0x000fc8000f8e023f */
[----:B------:R-:W-:-:S04]  /*11360*/  UISETP.LT.AND UP0, UPT, UR8, UR4, UPT ;  /* 0x000000040800728c */ /* 0x000fc8000bf01270 */
[----:B------:R-:W-:-:S12]  /*11370*/  USEL UR8, UR8, UR4, !UP0 ;  /* 0x0000000408087287 */ /* 0x000fd8000c000000 */
.L_x_2037:
[----:B------:R-:W-:Y:S02]  /*11380*/  UIMAD.WIDE UR4, UR8, 0x2aaaaaab, URZ ;  /* 0x2aaaaaab080478a5 */ /* 0x000fe4000f8e023f */
[----:B------:R-:W-:Y:S02]  /*11390*/  USHF.R.U32.HI UR9, URZ, 0x10, UR46 ;  /* 0x000000103f097899 */ /* 0x000fe4000801162e */
[----:B------:R-:W-:Y:S02]  /*113a0*/  USHF.R.U32.HI UR4, URZ, 0x1f, UR5 ;  /* 0x0000001f3f047899 */ /* 0x000fe40008011605 */
[----:B------:R-:W-:Y:S02]  /*113b0*/  ULOP3.LUT UR46, UR46, 0xffff, URZ, 0xc0, !UPT ;  /* 0x0000ffff2e2e7892 */ /* 0x000fe4000f8ec03f */
[----:B------:R-:W-:Y:S01]  /*113c0*/  ULEA.HI.SX32 UR4, UR5, UR4, 0x1c ;  /* 0x0000000405047291 */ /* 0x000fe2000f8fe23f */
[----:B------:R-:W-:-:S03]  /*113d0*/  UMOV UR38, URZ ;  /* 0x0000003f00267c82 */ /* 0x000fc60008000000 */
[----:B------:R-:W-:-:S04]  /*113e0*/  UISETP.LT.AND UP0, UPT, URZ, UR4, UPT ;  /* 0x000000043f00728c */ /* 0x000fc8000bf01270 */
[----:B------:R-:W-:Y:S02]  /*113f0*/  USEL UR45, URZ, UR4, !UP0 ;  /* 0x000000043f2d7287 */ /* 0x000fe4000c000000 */
[----:B------:R-:W-:Y:S02]  /*11400*/  UISETP.NE.AND UP0, UPT, UR9, URZ, UPT ;  /* 0x0000003f0900728c */ /* 0x000fe4000bf05270 */
[----:B------:R-:W-:-:S06]  /*11410*/  UISETP.GT.AND UP1, UPT, UR12, UR45, UPT ;  /* 0x0000002d0c00728c */ /* 0x000fcc000bf24270 */
[----:B------:R-:W-:-:S03]  /*11420*/  PLOP3.LUT P0, PT, PT, PT, UP1, 0x80, 0x0 ;  /* 0x000000000000781c */ /* 0x000fc60003f0f018 */
[----:B------:R-:W-:-:S10]  /*11430*/  @!UP0 ULDC UR9, c[0x0][0x9f0] ;  /* 0x00027c0000098ab9 */ /* 0x000fd40000000800 */
[----:B------:R-:W-:Y:S05]  /*11440*/  @!P0 BRA `(.L_x_2040) ;  /* 0x00000000007c8947 */ /* 0x000fea0003800000 */
[----:B------:R-:W-:Y:S01]  /*11450*/  IABS R0, UR9 ;  /* 0x0000000900007c13 */ /* 0x000fe20008000000 */
[----:B------:R-:W-:Y:S02]  /*11460*/  UIADD3 UR4, UR9, -0x1, UR12 ;  /* 0xffffffff09047890 */ /* 0x000fe4000fffe00c */
[----:B------:R-:W-:Y:S02]  /*11470*/  IABS R4, UR9 ;  /* 0x0000000900047c13 */ /* 0x000fe40008000000 */
[----:B------:R-:W-:Y:S01]  /*11480*/  R2UR UR10, R0 ;  /* 0x00000000000a72ca */ /* 0x000fe200000e0000 */
[----:B------:R-:W-:-:S03]  /*11490*/  UIADD3 UR6, -UR45, UR4, URZ ;  /* 0x000000042d067290 */ /* 0x000fc6000fffe13f */
[----:B------:R-:W-:-:S03]  /*114a0*/  UMOV UR4, URZ ;  /* 0x0000003f00047c82 */ /* 0x000fc60008000000 */
[----:B------:R-:W-:Y:S01]  /*114b0*/  IABS R3, UR6 ;  /* 0x0000000600037c13 */ /* 0x000fe20008000000 */
[----:B------:R-:W-:-:S03]  /*114c0*/  ULOP3.LUT UR6, UR6, UR9, URZ, 0x3c, !UPT ;  /* 0x0000000906067292 */ /* 0x000fc6000f8e3c3f */
[----:B------:R-:W-:Y:S02]  /*114d0*/  R2UR UR8, R3 ;  /* 0x00000000030872ca */ /* 0x000fe400000e0000 */
[----:B------:R-:W0:Y:S08]  /*114e0*/  I2F.RP R0, UR10 ;  /* 0x0000000a00007d06 */ /* 0x000e300008209400 */
[----:B0-----:R-:W0:Y:S02]  /*114f0*/  MUFU.RCP R0, R0 ;  /* 0x0000000000007308 */ /* 0x001e240000001000 */
[----:B0-----:R-:W-:Y:S01]  /*11500*/  VIADD R2, R0, 0xffffffe ;  /* 0x0ffffffe00027836 */ /* 0x001fe20000000000 */
[----:B------:R-:W-:-:S05]  /*11510*/  IADD3 R0, RZ, -R4, RZ ;  /* 0x80000004ff007210 */ /* 0x000fca0007ffe0ff */
        /* <DEDUP_REMOVED lines=18> */
.L_x_2040:
[----:B------:R-:W-:Y:S02]  /*11640*/  UIMAD UR49, UR46, UR38, UR45 ;  /* 0x000000262e3172a4 */ /* 0x000fe4000f8e022d */
[----:B------:R-:W-:Y:S02]  /*11650*/  IMAD.U32 R0, RZ, RZ, UR38 ;  /* 0x00000026ff007e24 */ /* 0x000fe4000f8e00ff */
[----:B------:R-:W-:Y:S02]  /*11660*/  IMAD.MOV.U32 R21, RZ, RZ, RZ ;  /* 0x000000ffff157224 */ /* 0x000fe400078e00ff */
[----:B------:R-:W-:Y:S02]  /*11670*/  IMAD.MOV.U32 R20, RZ, RZ, 0x1 ;  /* 0x00000001ff147424 */ /* 0x000fe400078e00ff */
[----:B------:R-:W-:Y:S02]  /*11680*/  IMAD.U32 R31, RZ, RZ, UR49 ;  /* 0x00000031ff1f7e24 */ /* 0x000fe4000f8e00ff */
[----:B------:R-:W-:-:S03]  /*11690*/  IMAD.MOV.U32 R8, RZ, RZ, 0x1 ;  /* 0x00000001ff087424 */ /* 0x000fc600078e00ff */
[----:B------:R-:W-:-:S04]  /*116a0*/  VIADDMNMX R31, R31, R0, UR12, PT ;  /* 0x0000000c1f1f7e46 */ /* 0x000fc8000b800100 */
[----:B------:R-:W-:-:S13]  /*116b0*/  ISETP.GT.AND P0, PT, R31, UR49, PT ;  /* 0x000000311f007c0c */ /* 0x000fda000bf04270 */
        /* <DEDUP_REMOVED lines=11> */
[----:B------:R-:W-:Y:S02]  /*11770*/  IMAD.U32 R4, RZ, RZ, UR4 ;  /* 0x00000004ff047e24 */ /* 0x000fe4000f8e00ff */
        /* <DEDUP_REMOVED lines=12> */
.L_x_2041:
        /* <DEDUP_REMOVED lines=12> */
[----:B------:R-:W-:Y:S01]  /*11900*/  MOV R12, 0x1 ;  /* 0x00000001000c7802 */ /* 0x000fe20000000f00 */
[----:B------:R-:W-:Y:S02]  /*11910*/  IMAD.U32 R7, RZ, RZ, UR7 ;  /* 0x00000007ff077e24 */ /* 0x000fe4000f8e00ff */
[----:B------:R-:W-:-:S02]  /*11920*/  IMAD.U32 R10, RZ, RZ, UR4 ;  /* 0x00000004ff0a7e24 */ /* 0x000fc4000f8e00ff */
[----:B------:R-:W-:Y:S02]  /*11930*/  IMAD.U32 R11, RZ, RZ, UR5 ;  /* 0x00000005ff0b7e24 */ /* 0x000fe4000f8e00ff */
[----:B------:R-:W-:Y:S02]  /*11940*/  IMAD.MOV.U32 R8, RZ, RZ, 0x70 ;  /* 0x00000070ff087424 */ /* 0x000fe400078e00ff */
[----:B0-----:R-:W-:-:S07]  /*11950*/  IMAD.MOV.U32 R13, RZ, RZ, RZ ;  /* 0x000000ffff0d7224 */ /* 0x001fce00078e00ff */
[----:B------:R-:W-:-:S07]  /*11960*/  LEPC R20, `(.L_x_2043) ;  /* 0x000000001014794e */ /* 0x000fce0000000000 */
[----:B-1---5:R-:W-:Y:S05]  /*11970*/  CALL.ABS.NOINC R2 ;  /* 0x0000000002007343 */ /* 0x022fea0003c00000 */
.L_x_2043:
[----:B------:R0:W1:Y:S01]  /*11980*/  LDC.64 R2, c[0x4][R18] ;  /* 0x0100000012027b82 */ /* 0x0000620000000a00 */
[----:B------:R-:W-:Y:S01]  /*11990*/  ULDC.64 UR4, c[0x4][0x98] ;  /* 0x0100260000047ab9 */ /* 0x000fe20000000a00 */
[----:B------:R-:W-:Y:S01]  /*119a0*/  ULDC.64 UR6, c[0x4][0xa0] ;  /* 0x0100280000067ab9 */ /* 0x000fe20000000a00 */
[----:B------:R-:W-:Y:S02]  /*119b0*/  IMAD.U32 R4, RZ, RZ, UR4 ;  /* 0x00000004ff047e24 */ /* 0x000fe4000f8e00ff */
        /* <DEDUP_REMOVED lines=11> */
.L_x_2042:
[----:B------:R-:W0:Y:S01]  /*11a70*/  LDC.64 R4, c[0x0][0x9f8] ;  /* 0x00027e00ff047b82 */ /* 0x000e220000000a00 */
[----:B------:R-:W-:-:S07]  /*11a80*/  MOV R30, R33 ;  /* 0x00000021001e7202 */ /* 0x000fce0000000f00 */
[----:B------:R-:W1:Y:S01]  /*11a90*/  LDC R29, c[0x0][0x430] ;  /* 0x00010c00ff1d7b82 */ /* 0x000e620000000800 */
[C---:B------:R-:W-:Y:S01]  /*11aa0*/  IMAD.SHL.U32 R28, R17.reuse, 0x10, RZ ;  /* 0x00000010111c7824 */ /* 0x040fe200078e00ff */
[----:B------:R-:W-:Y:S01]  /*11ab0*/  LOP3.LUT R7, R17, 0x7f, RZ, 0xc0, !PT ;  /* 0x0000007f11077812 */ /* 0x000fe200078ec0ff */
[----:B------:R-:W-:Y:S01]  /*11ac0*/  VIADD R9, R31, 0xffffffff ;  /* 0xffffffff1f097836 */ /* 0x000fe20000000000 */
        /* <DEDUP_REMOVED lines=10> */
[----:B-1----:R-:W-:Y:S02]  /*11b70*/  ISETP.NE.AND P1, PT, R29, 0x1, PT ;  /* 0x000000011d00780c */ /* 0x002fe40003f25270 */
[----:B------:R-:W-:-:S05]  /*11b80*/  LOP3.LUT R26, R28, R27, RZ, 0xfc, !PT ;  /* 0x0000001b1c1a7212 */ /* 0x000fca00078efcff */
[----:B------:R-:W-:-:S04]  /*11b90*/  IMAD R13, R9, 0x60, R26 ;  /* 0x00000060090d7824 */ /* 0x000fc800078e021a */
[C---:B-----5:R-:W-:Y:S01]  /*11ba0*/  IMAD.IADD R0, R13.reuse, 0x1, R32 ;  /* 0x000000010d007824 */ /* 0x060fe200078e0220 */
[----:B------:R-:W-:Y:S01]  /*11bb0*/  ISETP.GE.AND P0, PT, R13, UR41, PT ;  /* 0x000000290d007c0c */ /* 0x000fe2000bf06270 */
[----:B------:R-:W1:Y:S01]  /*11bc0*/  @P1 LDC R3, c[0x0][0x434] ;  /* 0x00010d00ff031b82 */ /* 0x000e620000000800 */
[----:B------:R-:W-:Y:S02]  /*11bd0*/  @P1 LOP3.LUT R2, R2, 0x40, RZ, 0xfc, !PT ;  /* 0x0000004002021812 */ /* 0x000fe400078efcff */
[----:B------:R-:W-:-:S05]  /*11be0*/  ISETP.GT.U32.OR P0, PT, R26, 0x5f, P0 ;  /* 0x0000005f1a00780c */ /* 0x000fca0000704470 */
[----:B0-----:R-:W0:Y:S08]  /*11bf0*/  @P1 LDC R5, c[0x0][0x438] ;  /* 0x00010e00ff051b82 */ /* 0x001e300000000800 */
[----:B------:R-:W3:Y:S08]  /*11c00*/  @!P0 LDC.64 R10, c[0x0][0x428] ;  /* 0x00010a00ff0a8b82 */ /* 0x000ef00000000a00 */
[----:B------:R-:W4:Y:S01]  /*11c10*/  @!P0 LDC.64 R12, c[0x0][0x418] ;  /* 0x00010600ff0c8b82 */ /* 0x000f220000000a00 */
[----:B-1----:R-:W-:-:S04]  /*11c20*/  @P1 IMAD.HI.U32 R4, R0, R3, RZ ;  /* 0x0000000300041227 */ /* 0x002fc800078e00ff */
[----:B------:R-:W-:Y:S01]  /*11c30*/  IMAD.MOV.U32 R3, RZ, RZ, R0 ;  /* 0x000000ffff037224 */ /* 0x000fe200078e0000 */
[----:B0-----:R-:W-:-:S04]  /*11c40*/  @P1 SHF.R.U32.HI R3, RZ, R5, R4 ;  /* 0x00000005ff031219 */ /* 0x001fc80000011604 */
[----:B------:R-:W-:Y:S02]  /*11c50*/  @!P0 SHF.R.S32.HI R5, RZ, 0x1f, R3 ;  /* 0x0000001fff058819 */ /* 0x000fe40000011403 */
[----:B--2---:R-:W-:-:S05]  /*11c60*/  SHF.R.S32.HI R25, RZ, 0x1f, R30 ;  /* 0x0000001fff197819 */ /* 0x004fca000001141e */
[----:B---3--:R-:W-:-:S04]  /*11c70*/  @!P0 IMAD R4, R25, R10, RZ ;  /* 0x0000000a19048224 */ /* 0x008fc800078e02ff */
[----:B------:R-:W-:Y:S02]  /*11c80*/  @!P0 IMAD R15, R30, R11, R4 ;  /* 0x0000000b1e0f8224 */ /* 0x000fe400078e0204 */
[----:B------:R-:W-:-:S04]  /*11c90*/  @!P0 IMAD.MOV.U32 R4, RZ, RZ, R3 ;  /* 0x000000ffff048224 */ /* 0x000fc800078e0003 */
        /* <DEDUP_REMOVED lines=23> */
.L_x_2085:
[----:B------:R-:W-:Y:S01]  /*11e10*/  ULOP3.LUT UR4, UR42, 0x2, URZ, 0xfc, !UPT ;  /* 0x000000022a047892 */ /* 0x000fe2000f8efc3f */
[--C-:B-----5:R-:W-:Y:S02]  /*11e20*/  @!P0 SHF.R.S32.HI R5, RZ, 0x1f, R4.reuse ;  /* 0x0000001fff058819 */ /* 0x120fe40000011404 */
[----:B------:R-:W-:Y:S02]  /*11e30*/  CS2R R36, SRZ ;  /* 0x0000000000247805 */ /* 0x000fe4000001ff00 */
[----:B------:R-:W-:Y:S01]  /*11e40*/  LOP3.LUT R2, R2, 0xffffffdf, RZ, 0xc0, !PT ;  /* 0xffffffdf02027812 */ /* 0x000fe200078ec0ff */
[----:B------:R-:W-:Y:S01]  /*11e50*/  @!P0 IMAD.MOV.U32 R36, RZ, RZ, R4 ;  /* 0x000000ffff248224 */ /* 0x000fe200078e0004 */
[----:B------:R-:W-:Y:S01]  /*11e60*/  IADD3 R23, -R3, RZ, RZ ;  /* 0x000000ff03177210 */ /* 0x000fe20007ffe1ff */
[----:B------:R-:W-:Y:S01]  /*11e70*/  IMAD.U32 R34, RZ, RZ, UR4 ;  /* 0x00000004ff227e24 */ /* 0x000fe2000f8e00ff */
[----:B------:R-:W-:Y:S01]  /*11e80*/  LOP3.LUT R2, R2, 0xffffff7f, RZ, 0xc0, !PT ;  /* 0xffffff7f02027812 */ /* 0x000fe200078ec0ff */
[----:B------:R-:W-:Y:S01]  /*11e90*/  @!P0 IMAD.MOV.U32 R37, RZ, RZ, R5 ;  /* 0x000000ffff258224 */ /* 0x000fe200078e0005 */
[----:B------:R-:W-:Y:S01]  /*11ea0*/  ISETP.GT.U32.AND P0, PT, R26, 0x5f, PT ;  /* 0x0000005f1a00780c */ /* 0x000fe20003f04070 */
[----:B------:R-:W-:Y:S01]  /*11eb0*/  IMAD.U32 R22, RZ, RZ, UR39 ;  /* 0x00000027ff167e24 */ /* 0x000fe2000f8e00ff */
[----:B------:R-:W-:Y:S01]  /*11ec0*/  ISETP.NE.AND P1, PT, R34, 0x3, PT ;  /* 0x000000032200780c */ /* 0x000fe20003f25270 */
[----:B------:R-:W-:Y:S01]  /*11ed0*/  IMAD R23, R29, R23, R0 ;  /* 0x000000171d177224 */ /* 0x000fe200078e0200 */
[----:B------:R-:W-:-:S02]  /*11ee0*/  SEL R19, RZ, 0x1, P2 ;  /* 0x00000001ff137807 */ /* 0x000fc40001000000 */
[----:B------:R-:W-:-:S07]  /*11ef0*/  SHF.R.S32.HI R22, RZ, 0x1f, R22 ;  /* 0x0000001fff167819 */ /* 0x000fce0000011416 */
[----:B------:R-:W-:-:S04]  /*11f00*/  @P0 LOP3.LUT R2, R2, 0x80, RZ, 0xfc, !PT ;  /* 0x0000008002020812 */ /* 0x000fc800078efcff */
[----:B------:R-:W-:Y:S01]  /*11f10*/  @P1 LOP3.LUT R2, R2, 0x20, RZ, 0xfc, !PT ;  /* 0x0000002002021812 */ /* 0x000fe200078efcff */
[----:B------:R-:W-:Y:S06]  /*11f20*/  @!P1 BRA `(.L_x_2045) ;  /* 0x0000000000049947 */ /* 0x000fec0003800000 */
[----:B------:R-:W-:Y:S01]  /*11f30*/  BPT.TRAP 0x1 ;  /* 0x000000040000795c */ /* 0x000fe20000300000 */
.L_x_2045:
[----:B------:R-:W-:-:S05]  /*11f40*/  IMAD.MOV.U32 R0, RZ, RZ, 0x1 ;  /* 0x00000001ff007424 */ /* 0x000fca00078e00ff */
[----:B------:R-:W-:-:S04]  /*11f50*/  SHF.L.U32 R0, R0, 0x1f, RZ ;  /* 0x0000001f00007819 */ /* 0x000fc800000006ff */
[----:B------:R-:W0:Y:S02]  /*11f60*/  SYNCS.PHASECHK.TRANS64.TRYWAIT P0, [UR47+0x22840], R0 ;  /* 0x02284000ff0075a7 */ /* 0x000e24000800016f */
[----:B0-----:R-:W-:Y:S05]  /*11f70*/  @!P0 BRA `(.L_x_2046) ;  /* 0x0000002c00108947 */ /* 0x001fea0003800000 */
.L_x_2086:
[----:B------:R-:W-:Y:S01]  /*11f80*/  SHF.R.S32.HI R18, RZ, 0x1f, R23 ;  /* 0x0000001fff127819 */ /* 0x000fe20000011417 */
[----:B------:R-:W-:Y:S01]  /*11f90*/  ULDC.64 UR4, c[0x0][0x300] ;  /* 0x0000c00000047ab9 */ /* 0x000fe20000000a00 */
[----:B------:R-:W-:Y:S01]  /*11fa0*/  R2UR UR6, R22 ;  /* 0x00000000160672ca */ /* 0x000fe200000e0000 */
[----:B------:R-:W-:Y:S01]  /*11fb0*/  IMAD.WIDE.U32 R4, R23, UR4, RZ ;  /* 0x0000000417047c25 */ /* 0x000fe2000f8e00ff */
[----:B------:R-:W-:-:S03]  /*11fc0*/  LOP3.LUT R2, R2, 0xfffffffd, RZ, 0xc0, !PT ;  /* 0xfffffffd02027812 */ /* 0x000fc600078ec0ff */
[----:B0-----:R-:W-:-:S04]  /*11fd0*/  IMAD R0, R18, UR4, RZ ;  /* 0x0000000412007c24 */ /* 0x001fc8000f8e02ff */
[----:B------:R-:W-:Y:S01]  /*11fe0*/  IMAD R3, R23, UR5, R0 ;  /* 0x0000000517037c24 */ /* 0x000fe2000f8e0200 */
[----:B------:R-:W-:-:S03]  /*11ff0*/  ULDC.64 UR4, c[0x0][0x310] ;  /* 0x0000c40000047ab9 */ /* 0x000fc60000000a00 */
[----:B------:R-:W-:Y:S02]  /*12000*/  IMAD.IADD R5, R5, 0x1, R3 ;  /* 0x0000000105057824 */ /* 0x000fe400078e0203 */
[----:B------:R-:W-:Y:S02]  /*12010*/  IMAD R3, R37, UR4, RZ ;  /* 0x0000000425037c24 */ /* 0x000fe4000f8e02ff */
[----:B------:R-:W-:-:S04]  /*12020*/  IMAD.WIDE.U32 R4, R36, UR4, R4 ;  /* 0x0000000424047c25 */ /* 0x000fc8000f8e0004 */
[----:B------:R-:W-:Y:S01]  /*12030*/  IMAD R3, R36, UR5, R3 ;  /* 0x0000000524037c24 */ /* 0x000fe2000f8e0203 */
        /* <DEDUP_REMOVED lines=9> */
[----:B------:R-:W-:Y:S01]  /*120d0*/  VIADD R5, R5, UR4 ;  /* 0x0000000405057c36 */ /* 0x000fe20008000000 */
[----:B------:R-:W-:Y:S02]  /*120e0*/  ULDC UR4, c[0x0][0x2f4] ;  /* 0x0000bd0000047ab9 */ /* 0x000fe40000000800 */
[----:B------:R-:W-:-:S02]  /*120f0*/  ISETP.GE.AND P2, PT, R24, UR4, PT ;  /* 0x0000000418007c0c */ /* 0x000fc4000bf46270 */
[----:B------:R-:W-:Y:S01]  /*12100*/  LEA.HI.X R0, R4, UR7, R5, 0x1, P0 ;  /* 0x0000000704007c11 */ /* 0x000fe200080f0c05 */
[----:B------:R-:W-:Y:S01]  /*12110*/  IMAD.MOV.U32 R4, RZ, RZ, -0x60 ;  /* 0xffffffa0ff047424 */ /* 0x000fe200078e00ff */
[----:B------:R-:W-:-:S03]  /*12120*/  LOP3.LUT R5, R6, 0x1c0, RZ, 0xc0, !PT ;  /* 0x000001c006057812 */ /* 0x000fc600078ec0ff */
[----:B------:R-:W-:Y:S01]  /*12130*/  IMAD R4, R9, R4, UR41 ;  /* 0x0000002909047e24 */ /* 0x000fe2000f8e0204 */
[----:B------:R-:W-:-:S03]  /*12140*/  LOP3.LUT R6, R5, 0x38, R6, 0xf8, !PT ;  /* 0x0000003805067812 */ /* 0x000fc600078ef806 */
[----:B------:R-:W-:Y:S01]  /*12150*/  IMAD.IADD R35, R4, 0x1, -R27 ;  /* 0x0000000104237824 */ /* 0x000fe200078e0a1b */
[----:B------:R-:W-:Y:S01]  /*12160*/  LOP3.LUT R6, R6, 0x38, R17, 0x78, !PT ;  /* 0x0000003806067812 */ /* 0x000fe200078e7811 */
[----:B------:R-:W-:Y:S01]  /*12170*/  IMAD.SHL.U32 R17, R7, 0x8, RZ ;  /* 0x0000000807117824 */ /* 0x000fe200078e00ff */
[----:B------:R-:W-:Y:S02]  /*12180*/  @P2 LOP3.LUT R2, R2, 0x2, RZ, 0xfc, !PT ;  /* 0x0000000202022812 */ /* 0x000fe400078efcff */
[----:B------:R-:W-:Y:S02]  /*12190*/  ISETP.GE.AND P0, PT, R35, 0x1, PT ;  /* 0x000000012300780c */ /* 0x000fe40003f06270 */
[----:B------:R-:W-:Y:S01]  /*121a0*/  LOP3.LUT R17, R6, 0x200, R17, 0xf8, !PT ;  /* 0x0000020006117812 */ /* 0x000fe200078ef811 */
[----:B------:R-:W-:Y:S10]  /*121b0*/  BRA.DIV UR5, `(.L_x_2047) ;  /* 0x0000002a05987947 */ /* 0x000ff4000b800000 */
[----:B------:R-:W0:Y:S01]  /*121c0*/  SHFL.IDX PT, R14, R3, RZ, 0x181f ;  /* 0x00181fff030e7589 */ /* 0x000e2200000e0000 */
[----:B------:R-:W-:-:S03]  /*121d0*/  @P0 LEA R7, R17, UR47, 0x1 ;  /* 0x0000002f11070c11 */ /* 0x000fc6000f8e08ff */
[----:B------:R-:W1:Y:S04]  /*121e0*/  SHFL.IDX PT, R4, R0, RZ, 0x181f ;  /* 0x00181fff00047589 */ /* 0x000e6800000e0000 */
[----:B------:R-:W-:Y:S01]  /*121f0*/  SHFL.IDX PT, R6, R0, 0x1, 0x181f ;  /* 0x00381f0000067f89 */ /* 0x000fe200000e0000 */
[----:B0-----:R-:W-:-:S05]  /*12200*/  @P0 LEA R14, P1, R24, R14, 0x1 ;  /* 0x0000000e180e0211 */ /* 0x001fca00078208ff */
[----:B-1----:R-:W-:Y:S01]  /*12210*/  @P0 IMAD.X R5, RZ, RZ, R4, P1 ;  /* 0x000000ffff050224 */ /* 0x002fe200008e0604 */
[----:B------:R-:W-:Y:S02]  /*12220*/  @P0 MOV R4, R14 ;  /* 0x0000000e00040202 */ /* 0x000fe40000000f00 */
[----:B------:R-:W0:Y:S04]  /*12230*/  SHFL.IDX PT, R14, R3, 0x1, 0x181f ;  /* 0x00381f00030e7f89 */ /* 0x000e2800000e0000 */
[----:B------:R0:W-:Y:S01]  /*12240*/  @P0 LDGSTS.E.BYPASS.LTC128B.128 [R7+0x1c400], desc[UR36][R4.64], !P2 ;  /* 0x1c40000004070fae */ /* 0x0001e2000d101d64 */
[----:B------:R-:W-:-:S13]  /*12250*/  ISETP.GE.AND P0, PT, R35, 0x11, PT ;  /* 0x000000112300780c */ /* 0x000fda0003f06270 */
[----:B------:R-:W-:Y:S02]  /*12260*/  @P0 LEA R9, R17, UR47, 0x1 ;  /* 0x0000002f11090c11 */ /* 0x000fe4000f8e08ff */
[----:B0-----:R-:W-:Y:S02]  /*12270*/  @P0 LEA R4, P1, R24, R14, 0x1 ;  /* 0x0000000e18040211 */ /* 0x001fe400078208ff */
[----:B------:R-:W0:Y:S03]  /*12280*/  SHFL.IDX PT, R14, R3, 0x2, 0x181f ;  /* 0x00581f00030e7f89 */ /* 0x000e2600000e0000 */
[----:B------:R-:W-:Y:S02]  /*12290*/  @P0 IMAD.X R5, RZ, RZ, R6, P1 ;  /* 0x000000ffff050224 */ /* 0x000fe400008e0606 */
        /* <DEDUP_REMOVED lines=23> */
.L_x_2100:
        /* <DEDUP_REMOVED lines=15> */
.L_x_2048:
        /* <DEDUP_REMOVED lines=23> */
.L_x_2049:
[----:B------:R-:W-:Y:S01]  /*12670*/  UISETP.NE.AND UP0, UPT, UR48, URZ, UPT ;  /* 0x0000003f3000728c */ /* 0x000fe2000bf05270 */
[----:B------:R-:W-:Y:S01]  /*12680*/  VIADD R0, R26, UR40 ;  /* 0x000000281a007c36 */ /* 0x000fe20008000000 */
[----:B------:R-:W-:Y:S01]  /*12690*/  R2UR UR6, R22 ;  /* 0x00000000160672ca */ /* 0x000fe200000e0000 */
[----:B------:R-:W-:Y:S01]  /*126a0*/  ULDC.64 UR8, c[0x0][0x2d8] ;  /* 0x0000b60000087ab9 */ /* 0x000fe20000000a00 */
[----:B------:R-:W-:Y:S01]  /*126b0*/  SHF.R.S32.HI R8, RZ, 0x1f, R33 ;  /* 0x0000001fff087819 */ /* 0x000fe20000011421 */
[----:B------:R-:W-:Y:S01]  /*126c0*/  IMAD.MOV.U32 R9, RZ, RZ, R0 ;  /* 0x000000ffff097224 */ /* 0x000fe200078e0000 */
[----:B------:R-:W-:-:S05]  /*126d0*/  PLOP3.LUT P0, PT, PT, PT, UP0, 0x80, 0x0 ;  /* 0x000000000000781c */ /* 0x000fca0003f0f008 */
[----:B------:R-:W-:-:S04]  /*126e0*/  @UP0 ULDC UR4, c[0x0][0x44c] ;  /* 0x0001130000040ab9 */ /* 0x000fc80000000800 */
[----:B------:R-:W-:-:S04]  /*126f0*/  UIMAD UR6, UR6, UR8, URZ ;  /* 0x00000008060672a4 */ /* 0x000fc8000f8e023f */
[----:B------:R-:W-:Y:S01]  /*12700*/  @P0 IMAD.HI.U32 R3, R0, UR4, RZ ;  /* 0x0000000400030c27 */ /* 0x000fe2000f8e00ff */
[----:B------:R-:W-:Y:S01]  /*12710*/  PLOP3.LUT P0, PT, PT, PT, UP0, 0x80, 0x0 ;  /* 0x000000000000781c */ /* 0x000fe20003f0f008 */
[----:B------:R-:W-:Y:S01]  /*12720*/  @UP0 ULDC UR4, c[0x0][0x450] ;  /* 0x0001140000040ab9 */ /* 0x000fe20000000800 */
[----:B------:R-:W-:-:S11]  /*12730*/  UIMAD UR6, UR39, UR9, UR6 ;  /* 0x00000009270672a4 */ /* 0x000fd6000f8e0206 */
[----:B------:R-:W-:Y:S01]  /*12740*/  @P0 SHF.R.U32.HI R9, RZ, UR4, R3 ;  /* 0x00000004ff090c19 */ /* 0x000fe20008011603 */
[----:B------:R-:W-:Y:S01]  /*12750*/  UIMAD.WIDE.U32 UR4, UR39, UR8, URZ ;  /* 0x00000008270472a5 */ /* 0x000fe2000f8e003f */
[----:B------:R-:W0:Y:S02]  /*12760*/  LDC R3, c[0x0][0x448] ;  /* 0x00011200ff037b82 */ /* 0x000e240000000800 */
[----:B------:R-:W-:Y:S01]  /*12770*/  ULDC.64 UR8, c[0x0][0x2e0] ;  /* 0x0000b80000087ab9 */ /* 0x000fe20000000a00 */
[----:B------:R-:W-:Y:S01]  /*12780*/  UIADD3 UR6, UR5, UR6, URZ ;  /* 0x0000000605067290 */ /* 0x000fe2000fffe03f */
[----:B------:R-:W-:Y:S02]  /*12790*/  IMAD R8, R8, UR8, RZ ;  /* 0x0000000808087c24 */ /* 0x000fe4000f8e02ff */
[----:B------:R-:W-:Y:S02]  /*127a0*/  IMAD.U32 R4, RZ, RZ, UR4 ;  /* 0x00000004ff047e24 */ /* 0x000fe4000f8e00ff */
[----:B------:R-:W-:Y:S01]  /*127b0*/  IMAD.U32 R5, RZ, RZ, UR5 ;  /* 0x00000005ff057e24 */ /* 0x000fe2000f8e00ff */
[----:B------:R-:W-:Y:S01]  /*127c0*/  ULDC.64 UR4, c[0x0][0x2d0] ;  /* 0x0000b40000047ab9 */ /* 0x000fe20000000a00 */
[----:B------:R-:W-:-:S02]  /*127d0*/  IMAD.U32 R7, RZ, RZ, UR6 ;  /* 0x00000006ff077e24 */ /* 0x000fc4000f8e00ff */
[----:B------:R-:W-:Y:S02]  /*127e0*/  IMAD.MOV.U32 R6, RZ, RZ, R4 ;  /* 0x000000ffff067224 */ /* 0x000fe400078e0004 */
[C---:B------:R-:W-:Y:S02]  /*127f0*/  IMAD R11, R33.reuse, UR9, R8 ;  /* 0x00000009210b7c24 */ /* 0x040fe4000f8e0208 */
[----:B------:R-:W-:Y:S01]  /*12800*/  IMAD.WIDE.U32 R4, R33, UR8, R6 ;  /* 0x0000000821047c25 */ /* 0x000fe2000f8e0006 */
[----:B------:R-:W-:-:S03]  /*12810*/  SHF.R.S32.HI R6, RZ, 0x1f, R9 ;  /* 0x0000001fff067819 */ /* 0x000fc60000011409 */
[----:B------:R-:W-:Y:S01]  /*12820*/  IMAD.IADD R5, R5, 0x1, R11 ;  /* 0x0000000105057824 */ /* 0x000fe200078e020b */
[----:B------:R-:W-:Y:S01]  /*12830*/  IADD3 R11, -R9, RZ, RZ ;  /* 0x000000ff090b7210 */ /* 0x000fe20007ffe1ff */
[----:B------:R-:W-:-:S04]  /*12840*/  IMAD R6, R6, UR4, RZ ;  /* 0x0000000406067c24 */ /* 0x000fc8000f8e02ff */
[----:B0-----:R-:W-:Y:S02]  /*12850*/  IMAD R11, R3, R11, R0 ;  /* 0x0000000b030b7224 */ /* 0x001fe400078e0200 */
[C---:B------:R-:W-:Y:S02]  /*12860*/  IMAD R13, R9.reuse, UR5, R6 ;  /* 0x00000005090d7c24 */ /* 0x040fe4000f8e0206 */
[----:B------:R-:W-:Y:S01]  /*12870*/  IMAD.WIDE.U32 R6, R9, UR4, R4 ;  /* 0x0000000409067c25 */ /* 0x000fe2000f8e0004 */
[----:B------:R-:W-:Y:S01]  /*12880*/  SHF.R.S32.HI R0, RZ, 0x1f, R11 ;  /* 0x0000001fff007819 */ /* 0x000fe2000001140b */
[----:B------:R-:W-:Y:S02]  /*12890*/  ULDC.64 UR4, c[0x0][0x2c8] ;  /* 0x0000b20000047ab9 */ /* 0x000fe40000000a00 */
[----:B------:R-:W-:Y:S02]  /*128a0*/  IMAD.IADD R7, R7, 0x1, R13 ;  /* 0x0000000107077824 */ /* 0x000fe400078e020d */
[----:B------:R-:W-:-:S02]  /*128b0*/  IMAD R0, R0, UR4, RZ ;  /* 0x0000000400007c24 */ /* 0x000fc4000f8e02ff */
[----:B------:R-:W-:-:S04]  /*128c0*/  IMAD.WIDE.U32 R6, R11, UR4, R6 ;  /* 0x000000040b067c25 */ /* 0x000fc8000f8e0006 */
[----:B------:R-:W-:Y:S01]  /*128d0*/  IMAD R5, R11, UR5, R0 ;  /* 0x000000050b057c24 */ /* 0x000fe2000f8e0200 */
        /* <DEDUP_REMOVED lines=10> */
[----:B------:R-:W-:Y:S02]  /*12980*/  VIADD R0, R27, UR40 ;  /* 0x000000281b007c36 */ /* 0x000fe40008000000 */
[----:B------:R-:W1:Y:S01]  /*12990*/  SHFL.IDX PT, R4, R6, RZ, 0x181f ;  /* 0x00181fff06047589 */ /* 0x000e6200000e0000 */
[----:B------:R-:W-:Y:S02]  /*129a0*/  IMAD R3, R3, UR4, RZ ;  /* 0x0000000403037c24 */ /* 0x000fe4000f8e02ff */
[C---:B------:R-:W-:Y:S01]  /*129b0*/  VIADD R10, R0.reuse, 0x10 ;  /* 0x00000010000a7836 */ /* 0x040fe20000000000 */
[----:B------:R-:W-:Y:S02]  /*129c0*/  SHFL.IDX PT, R8, R6, 0x1, 0x181f ;  /* 0x00381f0006087f89 */ /* 0x000fe400000e0000 */
[----:B------:R-:W-:-:S13]  /*129d0*/  ISETP.GE.AND P0, PT, R0, R3, PT ;  /* 0x000000030000720c */ /* 0x000fda0003f06270 */
        /* <DEDUP_REMOVED lines=53> */
.L_x_2117:
[----:B------:R-:W-:-:S05]  /*12d30*/  VIADD R0, R0, 0x70 ;  /* 0x0000007000007836 */ /* 0x000fca0000000000 */
[----:B------:R-:W-:Y:S01]  /*12d40*/  ISETP.GE.AND P0, PT, R0, R3, PT ;  /* 0x000000030000720c */ /* 0x000fe20003f06270 */
[----:B------:R-:W-:-:S05]  /*12d50*/  IMAD.MOV.U32 R0, RZ, RZ, 0x1 ;  /* 0x00000001ff007424 */ /* 0x000fca00078e00ff */
[----:B------:R-:W-:-:S07]  /*12d60*/  SHF.L.U32 R0, R0, 0x1f, RZ ;  /* 0x0000001f00007819 */ /* 0x000fce00000006ff */
[----:B0-2---:R-:W-:Y:S02]  /*12d70*/  @!P0 LEA R4, P2, R24, R14, 0x1 ;  /* 0x0000000e18048211 */ /* 0x005fe400078408ff */
        /* <DEDUP_REMOVED lines=13> */
.L_x_2118:
[----:B------:R-:W-:-:S13]  /*12e50*/  ISETP.NE.AND P0, PT, R34, 0x3, PT ;  /* 0x000000032200780c */ /* 0x000fda0003f05270 */
[----:B------:R-:W-:Y:S05]  /*12e60*/  @!P0 BRA `(.L_x_2052) ;  /* 0x0000000000048947 */ /* 0x000fea0003800000 */
[----:B------:R-:W-:Y:S01]  /*12e70*/  BPT.TRAP 0x1 ;  /* 0x000000040000795c */ /* 0x000fe20000300000 */
.L_x_2052:
[----:B------:R-:W1:Y:S02]  /*12e80*/  SYNCS.PHASECHK.TRANS64.TRYWAIT P0, [UR47+0x22860], R0 ;  /* 0x02286000ff0075a7 */ /* 0x000e64000800016f */
[----:B-1----:R-:W-:Y:S05]  /*12e90*/  @!P0 BRA `(.L_x_2053) ;  /* 0x0000002c007c8947 */ /* 0x002fea0003800000 */
.L_x_2119:
        /* <DEDUP_REMOVED lines=8> */
[C---:B------:R-:W-:Y:S01]  /*12f20*/  LOP3.LUT P1, RZ, R2.reuse, 0x4, RZ, 0xc0, !PT ;  /* 0x0000000402ff7812 */ /* 0x040fe2000782c0ff */
[----:B0-----:R-:W-:Y:S01]  /*12f30*/  IMAD R3, R37, UR6, RZ ;  /* 0x0000000625037c24 */ /* 0x001fe2000f8e02ff */
[----:B------:R-:W-:Y:S01]  /*12f40*/  SEL R0, RZ, 0x2, P3 ;  /* 0x00000002ff007807 */ /* 0x000fe20001800000 */
[----:B------:R-:W-:Y:S01]  /*12f50*/  IMAD.IADD R5, R5, 0x1, R23 ;  /* 0x0000000105057824 */ /* 0x000fe200078e0217 */
[----:B------:R-:W-:Y:S01]  /*12f60*/  LOP3.LUT P4, RZ, R2, 0x1, RZ, 0xc0, !PT ;  /* 0x0000000102ff7812 */ /* 0x000fe2000788c0ff */
[----:B------:R-:W-:-:S02]  /*12f70*/  IMAD R3, R36, UR7, R3 ;  /* 0x0000000724037c24 */ /* 0x000fc4000f8e0203 */
[----:B------:R-:W-:Y:S01]  /*12f80*/  IMAD.WIDE.U32 R10, R36, UR6, R4 ;  /* 0x00000006240a7c25 */ /* 0x000fe2000f8e0004 */
[----:B------:R-:W-:Y:S01]  /*12f90*/  ULDC.64 UR6, c[0x0][0x330] ;  /* 0x0000cc0000067ab9 */ /* 0x000fe20000000a00 */
[----:B------:R-:W-:Y:S01]  /*12fa0*/  SEL R4, RZ, 0x4, P2 ;  /* 0x00000004ff047807 */ /* 0x000fe20001000000 */
[----:B------:R-:W-:Y:S02]  /*12fb0*/  UIMAD UR4, UR4, UR6, URZ ;  /* 0x00000006040472a4 */ /* 0x000fe4000f8e023f */
[----:B------:R-:W-:Y:S01]  /*12fc0*/  IADD3 R11, R11, R3, RZ ;  /* 0x000000030b0b7210 */ /* 0x000fe20007ffe0ff */
[----:B------:R-:W-:Y:S01]  /*12fd0*/  IMAD.U32 R3, RZ, RZ, UR6 ;  /* 0x00000006ff037e24 */ /* 0x000fe2000f8e00ff */
[----:B------:R-:W-:Y:S01]  /*12fe0*/  UIMAD UR4, UR39, UR7, UR4 ;  /* 0x00000007270472a4 */ /* 0x000fe2000f8e0204 */
[----:B------:R-:W-:Y:S02]  /*12ff0*/  IADD3 R0, R4, R0, R19 ;  /* 0x0000000004007210 */ /* 0x000fe40007ffe013 */
[----:B------:R-:W-:Y:S01]  /*13000*/  IMAD.WIDE.U32 R10, R3, UR39, R10 ;  /* 0x00000027030a7c25 */ /* 0x000fe2000f8e000a */
[----:B------:R-:W-:-:S03]  /*13010*/  ULDC.64 UR6, c[0x0][0x318] ;  /* 0x0000c60000067ab9 */ /* 0x000fc60000000a00 */
[----:B------:R-:W-:Y:S01]  /*13020*/  VIADD R5, R11, UR4 ;  /* 0x000000040b057c36 */ /* 0x000fe20008000000 */
[----:B------:R-:W-:Y:S01]  /*13030*/  LEA R3, P0, R10, UR6, 0x1 ;  /* 0x000000060a037c11 */ /* 0x000fe2000f8008ff */
[----:B------:R-:W-:-:S03]  /*13040*/  UMOV UR4, 0xffffffff ;  /* 0xffffffff00047882 */ /* 0x000fc60000000000 */
[----:B------:R-:W-:Y:S02]  /*13050*/  LEA.HI.X R10, R10, UR7, R5, 0x1, P0 ;  /* 0x000000070a0a7c11 */ /* 0x000fe400080f0c05 */
[----:B------:R-:W-:-:S05]  /*13060*/  SEL R5, RZ, 0x8, P1 ;  /* 0x00000008ff057807 */ /* 0x000fca0000800000 */
        /* <DEDUP_REMOVED lines=9> */
[----:B------:R-:W0:Y:S03]  /*13100*/  SHFL.IDX PT, R14, R3, 0x1, 0x181f ;  /* 0x00381f00030e7f89 */ /* 0x000e2600000e0000 */
[----:B-1----:R-:W-:-:S02]  /*13110*/  IMAD.X R7, RZ, RZ, R0, P0 ;  /* 0x000000ffff077224 */ /* 0x002fc400000e0600 */
        /* <DEDUP_REMOVED lines=15> */
[----:B------:R-:W2:Y:S02]  /*13210*/  SHFL.IDX PT, R14, R3, 0x3, 0x181f ;  /* 0x00781f00030e7f89 */ /* 0x000ea400000e0000 */
[----:B-1----:R-:W-:Y:S01]  /*13220*/  IMAD.X R9, RZ, RZ, R0, P3 ;  /* 0x000000ffff097224 */ /* 0x002fe200018e0600 */
        /* <DEDUP_REMOVED lines=10> */
[----:B------:R-:W1:Y:S02]  /*132d0*/  SHFL.IDX PT, R14, R3, 0x4, 0x181f ;  /* 0x00981f00030e7f89 */ /* 0x000e6400000e0000 */
[----:B0-----:R-:W-:Y:S01]  /*132e0*/  IMAD.X R7, RZ, RZ, R0, P3 ;  /* 0x000000ffff077224 */ /* 0x001fe200018e0600 */
[C---:B------:R-:W-:Y:S01]  /*132f0*/  ISETP.LT.OR P3, PT, R35.reuse, 0x21, P4 ;  /* 0x000000212300780c */ /* 0x040fe20002761670 */
[----:B------:R-:W0:Y:S04]  /*13300*/  SHFL.IDX PT, R0, R10, 0x4, 0x181f ;  /* 0x00981f000a007f89 */ /* 0x000e2800000e0000 */
[----:B------:R-:W2:Y:S08]  /*13310*/  SHFL.IDX PT, R10, R10, 0x5, 0x181f ;  /* 0x00b81f000a0a7f89 */ /* 0x000eb000000e0000 */
        /* <DEDUP_REMOVED lines=8> */
[----:B------:R1:W4:Y:S02]  /*133a0*/  SHFL.IDX PT, R14, R3, 0x5, 0x181f ;  /* 0x00b81f00030e7f89 */ /* 0x00032400000e0000 */
[----:B0-----:R-:W-:Y:S01]  /*133b0*/  IMAD.X R5, RZ, RZ, R0, P3 ;  /* 0x000000ffff057224 */ /* 0x001fe200018e0600 */
[----:B------:R-:W-:Y:S02]  /*133c0*/  ISETP.LT.OR P3, PT, R35, 0x31, P4 ;  /* 0x000000312300780c */ /* 0x000fe40002761670 */
[----:B------:R-:W-:Y:S01]  /*133d0*/  IADD3 R0, R19, 0x400, RZ ;  /* 0x0000040013007810 */ /* 0x000fe20007ffe0ff */
[----:B---3--:R-:W-:-:S10]  /*133e0*/  IMAD.MOV.U32 R8, RZ, RZ, RZ ;  /* 0x000000ffff087224 */ /* 0x008fd400078e00ff */
        /* <DEDUP_REMOVED lines=14> */
[----:B--2-4-:R1:W-:Y:S02]  /*134d0*/  LDGSTS.E.BYPASS.LTC128B.128 [R19+0xb400], desc[UR36][R4.64+0x180], !P3 ;  /* 0x0b40018004137fae */ /* 0x0143e4000d901d64 */
.L_x_2133:
        /* <DEDUP_REMOVED lines=20> */
.L_x_2055:
[----:B------:R-:W-:Y:S01]  /*13620*/  VIADD R31, R31, 0xfffffffe ;  /* 0xfffffffe1f1f7836 */ /* 0x000fe20000000000 */
[----:B------:R-:W-:Y:S01]  /*13630*/  SYNCS.ARRIVE.TRANS64.A1T0 RZ, [UR47+0x22850], RZ ;  /* 0x022850ffffff79a7 */ /* 0x000fe2000810002f */
[----:B------:R-:W-:Y:S01]  /*13640*/  BSSY B0, `(.L_x_2033) ;  /* 0x00000e8000007945 */ /* 0x000fe20003800000 */
[----:B------:R-:W-:Y:S02]  /*13650*/  IMAD.MOV.U32 R20, RZ, RZ, 0x1 ;  /* 0x00000001ff147424 */ /* 0x000fe400078e00ff */
[----:B------:R-:W-:Y:S01]  /*13660*/  ISETP.GE.AND P0, PT, R31, UR49, PT ;  /* 0x000000311f007c0c */ /* 0x000fe2000bf06270 */
[----:B------:R-:W-:-:S12]  /*13670*/  IMAD.MOV.U32 R21, RZ, RZ, 0x1 ;  /* 0x00000001ff157424 */ /* 0x000fd800078e00ff */
[----:B------:R-:W-:Y:S05]  /*13680*/  @!P0 BRA `(.L_x_2056) ;  /* 0x0000000c008c8947 */ /* 0x000fea0003800000 */
[----:B------:R-:W-:Y:S01]  /*13690*/  UIADD3 UR4, UR46, 0x1, URZ ;  /* 0x000000012e047890 */ /* 0x000fe2000fffe03f */
[----:B------:R-:W-:Y:S01]  /*136a0*/  LOP3.LUT R4, RZ, UR44, RZ, 0x33, !PT ;  /* 0x0000002cff047c12 */ /* 0x000fe2000f8e33ff */
[----:B------:R-:W-:Y:S01]  /*136b0*/  IMAD.MOV.U32 R21, RZ, RZ, 0x1 ;  /* 0x00000001ff157424 */ /* 0x000fe200078e00ff */
[----:B------:R-:W-:Y:S01]  /*136c0*/  IADD3 R27, R28, R32, R27 ;  /* 0x000000201c1b7210 */ /* 0x000fe20007ffe01b */
[----:B------:R-:W-:Y:S01]  /*136d0*/  UIMAD UR4, UR4, UR38, URZ ;  /* 0x00000026040472a4 */ /* 0x000fe2000f8e023f */
[----:B------:R-:W-:Y:S01]  /*136e0*/  LOP3.LUT R6, RZ, UR43, RZ, 0x33, !PT ;  /* 0x0000002bff067c12 */ /* 0x000fe2000f8e33ff */
[----:B------:R-:W-:Y:S02]  /*136f0*/  IMAD.MOV.U32 R20, RZ, RZ, 0x1 ;  /* 0x00000001ff147424 */ /* 0x000fe400078e00ff */
[----:B------:R-:W-:Y:S02]  /*13700*/  VIADD R36, R27, 0xfffffee0 ;  /* 0xfffffee01b247836 */ /* 0x000fe40000000000 */
[----:B------:R-:W-:-:S04]  /*13710*/  LOP3.LUT R3, RZ, UR4, RZ, 0x33, !PT ;  /* 0x00000004ff037c12 */ /* 0x000fc8000f8e33ff */
[----:B------:R-:W-:-:S04]  /*13720*/  VIADDMNMX R3, R3, -UR45, R4, !PT ;  /* 0x8000002d03037c46 */ /* 0x000fc8000f800104 */
[----:B------:R-:W-:-:S04]  /*13730*/  VIMNMX R3, R3, R6, !PT ;  /* 0x0000000603037248 */ /* 0x000fc80007fe0100 */
[C---:B------:R-:W-:Y:S01]  /*13740*/  IADD3 R35, -R3.reuse, -0x2, RZ ;  /* 0xfffffffe03237810 */ /* 0x040fe20007ffe1ff */
[----:B------:R-:W-:-:S07]  /*13750*/  IMAD R36, R3, -0x60, R36 ;  /* 0xffffffa003247824 */ /* 0x000fce00078e0224 */
.L_x_2071:
[----:B------:R-:W-:Y:S01]  /*13760*/  ISETP.NE.AND P1, PT, R29, 0x1, PT ;  /* 0x000000011d00780c */ /* 0x000fe20003f25270 */
[----:B------:R-:W-:Y:S01]  /*13770*/  BSSY B1, `(.L_x_2057) ;  /* 0x0000014000017945 */ /* 0x000fe20003800000 */
[----:B------:R-:W-:Y:S01]  /*13780*/  ISETP.GT.U32.AND P0, PT, R26, 0x5f, PT ;  /* 0x0000005f1a00780c */ /* 0x000fe20003f04070 */
[----:B------:R-:W-:-:S10]  /*13790*/  IMAD.MOV.U32 R33, RZ, RZ, RZ ;  /* 0x000000ffff217224 */ /* 0x000fd400078e00ff */
[----:B0-----:R-:W0:Y:S08]  /*137a0*/  @P1 LDC R3, c[0x0][0x434] ;  /* 0x00010d00ff031b82 */ /* 0x001e300000000800 */
[----:B-1----:R-:W1:Y:S01]  /*137b0*/  @P1 LDC R5, c[0x0][0x438] ;  /* 0x00010e00ff051b82 */ /* 0x002e620000000800 */
[----:B0-----:R-:W-:-:S04]  /*137c0*/  @P1 IMAD.HI.U32 R4, R36, R3, RZ ;  /* 0x0000000324041227 */ /* 0x001fc800078e00ff */
[----:B------:R-:W-:Y:S01]  /*137d0*/  IMAD.MOV.U32 R3, RZ, RZ, R36 ;  /* 0x000000ffff037224 */ /* 0x000fe200078e0024 */
[----:B-1----:R-:W-:Y:S01]  /*137e0*/  @P1 SHF.R.U32.HI R3, RZ, R5, R4 ;  /* 0x00000005ff031219 */ /* 0x002fe20000011604 */
[----:B--23--:R-:W-:Y:S06]  /*137f0*/  @P0 BRA `(.L_x_2058) ;  /* 0x00000000002c0947 */ /* 0x00cfec0003800000 */
[--C-:B------:R-:W-:Y:S01]  /*13800*/  SHF.R.S32.HI R5, RZ, 0x1f, R3.reuse ;  /* 0x0000001fff057819 */ /* 0x100fe20000011403 */
[----:B------:R-:W-:Y:S01]  /*13810*/  ULDC.64 UR4, c[0x0][0x428] ;  /* 0x00010a0000047ab9 */ /* 0x000fe20000000a00 */
[----:B------:R-:W-:Y:S02]  /*13820*/  IMAD.MOV.U32 R4, RZ, RZ, R3 ;  /* 0x000000ffff047224 */ /* 0x000fe400078e0003 */
[----:B------:R-:W-:Y:S02]  /*13830*/  IMAD R9, R25, UR4, RZ ;  /* 0x0000000419097c24 */ /* 0x000fe4000f8e02ff */
[----:B------:R-:W-:-:S04]  /*13840*/  IMAD.WIDE.U32 R6, R30, UR4, R4 ;  /* 0x000000041e067c25 */ /* 0x000fc8000f8e0004 */
[----:B------:R-:W-:Y:S01]  /*13850*/  IMAD R5, R30, UR5, R9 ;  /* 0x000000051e057c24 */ /* 0x000fe2000f8e0209 */
[----:B------:R-:W-:Y:S02]  /*13860*/  ULDC.64 UR4, c[0x0][0x418] ;  /* 0x0001060000047ab9 */ /* 0x000fe40000000a00 */
[----:B------:R-:W-:Y:S02]  /*13870*/  LEA R4, P0, R6, UR4, 0x2 ;  /* 0x0000000406047c11 */ /* 0x000fe4000f8010ff */
[----:B------:R-:W-:-:S04]  /*13880*/  IADD3 R5, R5, R7, RZ ;  /* 0x0000000705057210 */ /* 0x000fc80007ffe0ff */
[----:B------:R-:W-:-:S05]  /*13890*/  LEA.HI.X R5, R6, UR5, R5, 0x2, P0 ;  /* 0x0000000506057c11 */ /* 0x000fca00080f1405 */
[----:B------:R0:W5:Y:S02]  /*138a0*/  LDG.E R33, desc[UR36][R4.64] ;  /* 0x0000002404217981 */ /* 0x000164000c1e1900 */
.L_x_2058:
[----:B------:R-:W-:Y:S05]  /*138b0*/  BSYNC B1 ;  /* 0x0000000000017941 */ /* 0x000fea0003800000 */
.L_x_2057:
[----:B------:R-:W-:-:S13]  /*138c0*/  ISETP.NE.AND P0, PT, R34, 0x3, PT ;  /* 0x000000032200780c */ /* 0x000fda0003f05270 */
[----:B------:R-:W-:Y:S05]  /*138d0*/  @!P0 BRA `(.L_x_2059) ;  /* 0x0000000000048947 */ /* 0x000fea0003800000 */
[----:B------:R-:W-:Y:S01]  /*138e0*/  BPT.TRAP 0x1 ;  /* 0x000000040000795c */ /* 0x000fe20000300000 */
.L_x_2059:
[----:B------:R-:W-:Y:S01]  /*138f0*/  LEA R32, R21, UR47, 0x3 ;  /* 0x0000002f15207c11 */ /* 0x000fe2000f8e18ff */
[----:B------:R-:W-:Y:S01]  /*13900*/  BSSY B1, `(.L_x_2060) ;  /* 0x0000004000017945 */ /* 0x000fe20003800000 */
[----:B------:R-:W-:-:S04]  /*13910*/  SHF.L.U32 R31, R20, 0x1f, RZ ;  /* 0x0000001f141f7819 */ /* 0x000fc800000006ff */
[----:B------:R-:W1:Y:S02]  /*13920*/  SYNCS.PHASECHK.TRANS64.TRYWAIT P0, [R32+URZ+0x22840], R31 ;  /* 0x0228401f200075a7 */ /* 0x000e64000800017f */
[----:B-1----:R-:W-:Y:S05]  /*13930*/  @!P0 BRA `(.L_x_2061) ;  /* 0x0000002c00588947 */ /* 0x002fea0003800000 */
.L_x_2134:
[----:B------:R-:W-:Y:S05]  /*13940*/  BSYNC B1 ;  /* 0x0000000000017941 */ /* 0x000fea0003800000 */
.L_x_2060:
        /* <DEDUP_REMOVED lines=53> */
[----:B0-----:R-:W-:-:S05]  /*13ca0*/  IADD3 R14, P0, R14, R24, RZ ;  /* 0x000000180e0e7210 */ /* 0x001fca0007f1e0ff */
[----:B------:R-:W-:Y:S02]  /*13cb0*/  IMAD.X R15, RZ, RZ, R18, P0 ;  /* 0x000000ffff0f7224 */ /* 0x000fe400000e0612 */
[----:B------:R2:W0:Y:S04]  /*13cc0*/  SHFL.IDX PT, R18, R3, 0x5, 0x181f ;  /* 0x00b81f0003127f89 */ /* 0x00042800000e0000 */
[----:B------:R2:W-:Y:S02]  /*13cd0*/  LDGSTS.E.BYPASS.LTC128B.128 [R19+0x1e400], desc[UR36][R14.64], !P1 ;  /* 0x1e4000000e137fae */ /* 0x0005e4000c901d64 */
.L_x_2148:
        /* <DEDUP_REMOVED lines=8> */
.L_x_2063:
        /* <DEDUP_REMOVED lines=10> */
.L_x_2064:
[----:B------:R2:W-:Y:S01]  /*13e00*/  SYNCS.ARRIVE.TRANS64.A1T0 RZ, [R32+URZ+0x22830], RZ ;  /* 0x022830ff20ff79a7 */ /* 0x0005e2000810003f */
[----:B------:R-:W-:Y:S05]  /*13e10*/  @!P2 BRA `(.L_x_2065) ;  /* 0x000000000004a947 */ /* 0x000fea0003800000 */
[----:B------:R-:W-:Y:S01]  /*13e20*/  BPT.TRAP 0x1 ;  /* 0x000000040000795c */ /* 0x000fe20000300000 */
.L_x_2065:
[----:B------:R-:W3:Y:S01]  /*13e30*/  SYNCS.PHASECHK.TRANS64.TRYWAIT P0, [R32+URZ+0x22860], R31 ;  /* 0x0228601f200075a7 */ /* 0x000ee2000800017f */
[----:B------:R-:W-:Y:S04]  /*13e40*/  BSSY B1, `(.L_x_2066) ;  /* 0x0000002000017945 */ /* 0x000fe80003800000 */
[----:B---3--:R-:W-:Y:S05]  /*13e50*/  @!P0 BRA `(.L_x_2067) ;  /* 0x0000002c00b48947 */ /* 0x008fea0003800000 */
.L_x_2149:
[----:B------:R-:W-:Y:S05]  /*13e60*/  BSYNC B1 ;  /* 0x0000000000017941 */ /* 0x000fea0003800000 */
.L_x_2066:
[----:B------:R-:W-:Y:S01]  /*13e70*/  ULDC.64 UR4, c[0x0][0x328] ;  /* 0x0000ca0000047ab9 */ /* 0x000fe20000000a00 */
[----:B------:R-:W-:Y:S01]  /*13e80*/  ULDC.64 UR6, c[0x0][0x338] ;  /* 0x0000ce0000067ab9 */ /* 0x000fe20000000a00 */
[----:B------:R-:W-:Y:S01]  /*13e90*/  IMAD R27, R27, UR4, RZ ;  /* 0x000000041b1b7c24 */ /* 0x000fe2000f8e02ff */
[----:B------:R-:W-:Y:S01]  /*13ea0*/  LOP3.LUT P4, RZ, R2, 0x1, RZ, 0xc0, !PT ;  /* 0x0000000102ff7812 */ /* 0x000fe2000788c0ff */
[----:B0-----:R-:W-:Y:S01]  /*13eb0*/  IMAD.WIDE.U32 R4, R28, UR4, RZ ;  /* 0x000000041c047c25 */ /* 0x001fe2000f8e00ff */
[----:B------:R-:W-:Y:S02]  /*13ec0*/  R2UR UR4, R22 ;  /* 0x00000000160472ca */ /* 0x000fe400000e0000 */
[----:B------:R-:W-:Y:S01]  /*13ed0*/  LOP3.LUT P3, RZ, R2, 0x10, RZ, 0xc0, !PT ;  /* 0x0000001002ff7812 */ /* 0x000fe2000786c0ff */
        /* <DEDUP_REMOVED lines=43> */
[----:B----4-:R-:W-:-:S05]  /*14190*/  IMAD.X R9, RZ, RZ, R6, P0 ;  /* 0x000000ffff097224 */ /* 0x010fca00000e0606 */
[----:B------:R-:W-:Y:S04]  /*141a0*/  LDGSTS.E.BYPASS.LTC128B.128 [R23+0x1000], desc[UR36][R8.64], !P4 ;  /* 0x0100000008177fae */ /* 0x000fe8000e101d64 */
[----:B------:R-:W-:Y:S04]  /*141b0*/  LDGSTS.E.BYPASS.LTC128B.128 [R23+0x4000], desc[UR36][R8.64+0x80], !P3 ;  /* 0x0400008008177fae */ /* 0x000fe8000d901d64 */
[----:B------:R-:W-:Y:S04]  /*141c0*/  LDGSTS.E.BYPASS.LTC128B.128 [R23+0x7000], desc[UR36][R8.64+0x100], !P2 ;  /* 0x0700010008177fae */ /* 0x000fe8000d101d64 */
[----:B------:R4:W-:Y:S01]  /*141d0*/  LDGSTS.E.BYPASS.LTC128B.128 [R23+0xa000], desc[UR36][R8.64+0x180], !P1 ;  /* 0x0a00018008177fae */ /* 0x0009e2000c901d64 */
[----:B0-----:R-:W-:-:S03]  /*141e0*/  IADD3 R6, P0, R14, R24, RZ ;  /* 0x000000180e067210 */ /* 0x001fc60007f1e0ff */
[----:B------:R-:W0:Y:S02]  /*141f0*/  SHFL.IDX PT, R14, R3, 0x4, 0x181f ;  /* 0x00981f00030e7f89 */ /* 0x000e2400000e0000 */
[----:B------:R-:W-:Y:S02]  /*14200*/  IMAD.X R7, RZ, RZ, R7, P0 ;  /* 0x000000ffff077224 */ /* 0x000fe400000e0607 */
[----:B----4-:R-:W-:-:S03]  /*14210*/  IMAD.MOV.U32 R8, RZ, RZ, RZ ;  /* 0x000000ffff087224 */ /* 0x010fc600078e00ff */
        /* <DEDUP_REMOVED lines=11> */
.L_x_2163:
[----:B0---4-:R-:W-:-:S05]  /*142d0*/  IADD3 R4, P0, R14, R24, RZ ;  /* 0x000000180e047210 */ /* 0x011fca0007f1e0ff */
        /* <DEDUP_REMOVED lines=10> */
.L_x_2069:
        /* <DEDUP_REMOVED lines=10> */
.L_x_2070:
[----:B------:R-:W-:Y:S01]  /*14420*/  IADD3 R21, R21, 0x1, RZ ;  /* 0x0000000115157810 */ /* 0x000fe20007ffe0ff */
[----:B------:R-:W-:Y:S01]  /*14430*/  VIADD R35, R35, 0xffffffff ;  /* 0xffffffff23237836 */ /* 0x000fe20000000000 */
[----:B------:R4:W-:Y:S01]  /*14440*/  SYNCS.ARRIVE.TRANS64.A1T0 RZ, [R32+URZ+0x22850], RZ ;  /* 0x022850ff20ff79a7 */ /* 0x0009e2000810003f */
[----:B------:R-:W-:Y:S01]  /*14450*/  VIADD R36, R36, 0xffffffa0 ;  /* 0xffffffa024247836 */ /* 0x000fe20000000000 */
[----:B------:R-:W-:-:S04]  /*14460*/  ISETP.NE.AND P0, PT, R21, 0x2, PT ;  /* 0x000000021500780c */ /* 0x000fc80003f05270 */
[----:B------:R-:W-:Y:S02]  /*14470*/  SEL R21, R21, RZ, P0 ;  /* 0x000000ff15157207 */ /* 0x000fe40000000000 */
[----:B------:R-:W-:Y:S02]  /*14480*/  SEL R3, RZ, 0x1, P0 ;  /* 0x00000001ff037807 */ /* 0x000fe40000000000 */
[----:B------:R-:W-:Y:S02]  /*14490*/  ISETP.GT.AND P0, PT, R35, UR49, PT ;  /* 0x0000003123007c0c */ /* 0x000fe4000bf04270 */
[----:B------:R-:W-:-:S11]  /*144a0*/  LOP3.LUT R20, R20, R3, RZ, 0x3c, !PT ;  /* 0x0000000314147212 */ /* 0x000fd600078e3cff */
[----:B----4-:R-:W-:Y:S05]  /*144b0*/  @P0 BRA `(.L_x_2071) ;  /* 0xfffffff000a80947 */ /* 0x010fea000383ffff */
.L_x_2056:
[----:B------:R-:W-:Y:S05]  /*144c0*/  BSYNC B0 ;  /* 0x0000000000007941 */ /* 0x000fea0003800000 */
.L_x_2033:
[----:B------:R-:W0:Y:S01]  /*144d0*/  S2R R3, SR_CgaCtaId ;  /* 0x0000000000037919 */ /* 0x000e220000008800 */
[----:B------:R-:W-:Y:S01]  /*144e0*/  MOV R0, 0x400 ;  /* 0x0000040000007802 */ /* 0x000fe20000000f00 */
[----:B------:R-:W-:Y:S01]  /*144f0*/  BSSY B0, `(.L_x_2072) ;  /* 0x0000005000007945 */ /* 0x000fe20003800000 */
[----:B------:R-:W-:Y:S02]  /*14500*/  SHF.L.U32 R8, R8, 0x1f, RZ ;  /* 0x0000001f08087819 */ /* 0x000fe400000006ff */
[----:B0-----:R-:W-:-:S04]  /*14510*/  LEA R4, R3, R0, 0x18 ;  /* 0x0000000003047211 */ /* 0x001fc800078ec0ff */
[----:B------:R-:W0:Y:S02]  /*14520*/  SYNCS.PHASECHK.TRANS64.TRYWAIT P0, [R4+URZ+0x22820], R8 ;  /* 0x02282008040075a7 */ /* 0x000e24000800017f */
[----:B0-----:R-:W-:Y:S05]  /*14530*/  @!P0 BRA `(.L_x_2073) ;  /* 0x0000002c00dc8947 */ /* 0x001fea0003800000 */
.L_x_2164:
[----:B------:R-:W-:Y:S05]  /*14540*/  BSYNC B0 ;  /* 0x0000000000007941 */ /* 0x000fea0003800000 */
.L_x_2072:
[----:B------:R-:W-:-:S03]  /*14550*/  UMOV UR4, 0xffffffff ;  /* 0xffffffff00047882 */ /* 0x000fc60000000000 */
[----:B------:R-:W-:Y:S05]  /*14560*/  BRA.DIV UR4, `(.L_x_2074) ;  /* 0x0000002e04e47947 */ /* 0x000fea000b800000 */
[----:B------:R4:W0:Y:S02]  /*14570*/  SHFL.IDX PT, R14, R16, RZ, 0x1f ;  /* 0x00001fff100e7589 */ /* 0x00082400000e0000 */
.L_x_2167:
[----:B0-----:R-:W-:-:S13]  /*14580*/  ISETP.NE.AND P0, PT, R14, RZ, PT ;  /* 0x000000ff0e00720c */ /* 0x001fda0003f05270 */
[----:B------:R-:W-:Y:S05]  /*14590*/  @P0 BRA `(.L_x_1941) ;  /* 0x0000000000880947 */ /* 0x000fea0003800000 */
[----:B------:R-:W-:-:S03]  /*145a0*/  UMOV UR4, 0xffffffff ;  /* 0xffffffff00047882 */ /* 0x000fc60000000000 */
[----:B------:R-:W-:Y:S05]  /*145b0*/  BRA.DIV UR4, `(.L_x_2075) ;  /* 0x0000002e04f87947 */ /* 0x000fea000b800000 */
[----:B------:R-:W-:-:S13]  /*145c0*/  ELECT P6, URZ, PT ;  /* 0x00000000003f782f */ /* 0x000fda00038c0000 */
.L_x_2170:
[----:B------:R-:W-:Y:S05]  /*145d0*/  @!P6 BRA `(.L_x_1941) ;  /* 0x000000000078e947 */ /* 0x000fea0003800000 */
[----:B------:R-:W-:-:S06]  /*145e0*/  ULOP3.LUT UR4, UR42, 0x2, URZ, 0xfc, !UPT ;  /* 0x000000022a047892 */ /* 0x000fcc000f8efc3f */
[----:B------:R-:W-:-:S05]  /*145f0*/  IMAD.U32 R0, RZ, RZ, UR4 ;  /* 0x00000004ff007e24 */ /* 0x000fca000f8e00ff */
[----:B------:R-:W-:-:S13]  /*14600*/  ISETP.NE.AND P0, PT, R0, 0x3, PT ;  /* 0x000000030000780c */ /* 0x000fda0003f05270 */
[----:B------:R-:W-:Y:S05]  /*14610*/  @!P0 BRA `(.L_x_2076) ;  /* 0x0000000000048947 */ /* 0x000fea0003800000 */
[----:B------:R-:W-:Y:S01]  /*14620*/  BPT.TRAP 0x1 ;  /* 0x000000040000795c */ /* 0x000fe20000300000 */
.L_x_2076:
[C---:B------:R-:W-:Y:S01]  /*14630*/  IMAD R5, R21.reuse, 0x8, R4 ;  /* 0x0000000815057824 */ /* 0x040fe200078e0204 */
[----:B------:R-:W-:Y:S01]  /*14640*/  SHF.L.U32 R0, R20, 0x1f, RZ ;  /* 0x0000001f14007819 */ /* 0x000fe200000006ff */
[----:B------:R-:W-:-:S03]  /*14650*/  VIADD R21, R21, 0x1 ;  /* 0x0000000115157836 */ /* 0x000fc60000000000 */
[----:B------:R-:W0:Y:S02]  /*14660*/  SYNCS.PHASECHK.TRANS64.TRYWAIT P1, [R5+URZ+0x22840], R0 ;  /* 0x02284000050075a7 */ /* 0x000e24000802017f */
[----:B------:R-:W-:-:S04]  /*14670*/  ISETP.NE.AND P2, PT, R21, 0x2, PT ;  /* 0x000000021500780c */ /* 0x000fc80003f45270 */
[----:B------:R-:W-:Y:S01]  /*14680*/  SEL R3, RZ, 0x1, P2 ;  /* 0x00000001ff037807 */ /* 0x000fe20001000000 */
[----:B0-----:R-:W-:Y:S08]  /*14690*/  @!P1 BRA `(.L_x_2077) ;  /* 0x0000002c00e09947 */ /* 0x001ff00003800000 */
.L_x_2171:
[----:B------:R-:W-:Y:S02]  /*146a0*/  SEL R21, R21, RZ, P2 ;  /* 0x000000ff15157207 */ /* 0x000fe40001000000 */
[----:B------:R-:W-:Y:S01]  /*146b0*/  LOP3.LUT R2, R20, R3, RZ, 0x3c, !PT ;  /* 0x0000000314027212 */ /* 0x000fe200078e3cff */
[----:B------:R-:W-:Y:S06]  /*146c0*/  @!P0 BRA `(.L_x_2078) ;  /* 0x0000000000048947 */ /* 0x000fec0003800000 */
[----:B------:R-:W-:Y:S01]  /*146d0*/  BPT.TRAP 0x1 ;  /* 0x000000040000795c */ /* 0x000fe20000300000 */
.L_x_2078:
[----:B------:R-:W-:Y:S01]  /*146e0*/  IMAD R21, R21, 0x8, R4 ;  /* 0x0000000815157824 */ /* 0x000fe200078e0204 */
[----:B------:R-:W-:-:S04]  /*146f0*/  SHF.L.U32 R2, R2, 0x1f, RZ ;  /* 0x0000001f02027819 */ /* 0x000fc800000006ff */
[----:B------:R-:W0:Y:S02]  /*14700*/  SYNCS.PHASECHK.TRANS64.TRYWAIT P1, [R21+URZ+0x22840], R2 ;  /* 0x02284002150075a7 */ /* 0x000e24000802017f */
[----:B0-----:R-:W-:Y:S05]  /*14710*/  @!P1 BRA `(.L_x_2079) ;  /* 0x0000002c00d49947 */ /* 0x001fea0003800000 */
.L_x_2172:
[----:B------:R-:W-:Y:S05]  /*14720*/  @!P0 BRA `(.L_x_2080) ;  /* 0x0000000000048947 */ /* 0x000fea0003800000 */
[----:B------:R-:W-:Y:S01]  /*14730*/  BPT.TRAP 0x1 ;  /* 0x000000040000795c */ /* 0x000fe20000300000 */
.L_x_2080:
[----:B------:R-:W0:Y:S02]  /*14740*/  SYNCS.PHASECHK.TRANS64.TRYWAIT P1, [R5+URZ+0x22860], R0 ;  /* 0x02286000050075a7 */ /* 0x000e24000802017f */
[----:B0-----:R-:W-:Y:S05]  /*14750*/  @!P1 BRA `(.L_x_2081) ;  /* 0x0000002c00d89947 */ /* 0x001fea0003800000 */
.L_x_2173:
[----:B------:R-:W-:Y:S05]  /*14760*/  @!P0 BRA `(.L_x_2082) ;  /* 0x0000000000048947 */ /* 0x000fea0003800000 */
[----:B------:R-:W-:Y:S01]  /*14770*/  BPT.TRAP 0x1 ;  /* 0x000000040000795c */ /* 0x000fe20000300000 */
.L_x_2082:
[----:B------:R0:W0:Y:S02]  /*14780*/  SYNCS.PHASECHK.TRANS64.TRYWAIT P0, [R21+URZ+0x22860], R2 ;  /* 0x02286002150075a7 */ /* 0x000024000800017f */
[----:B0-----:R-:W-:Y:S05]  /*14790*/  @!P0 NANOSLEEP.SYNCS 0x989680 ;  /* 0x009896800000895d */ /* 0x001fea0003900000 */
[----:B------:R-:W0:Y:S02]  /*147a0*/  @!P0 SYNCS.PHASECHK.TRANS64 P0, [R21+URZ+0x22860], R2 ;  /* 0x02286002150085a7 */ /* 0x000e24000800007f */
[----:B0-----:R-:W-:Y:S05]  /*147b0*/  @!P0 BRA `(.L_x_2082) ;  /* 0xfffffffc00f08947 */ /* 0x001fea000383ffff */
.L_x_1941:
[----:B------:R-:W-:Y:S05]  /*147c0*/  BSYNC B6 ;  /* 0x0000000000067941 */ /* 0x000fea0003800000 */
.L_x_1938:
[----:B------:R-:W-:Y:S05]  /*147d0*/  EXIT ;  /* 0x000000000000794d */ /* 0x000fea0003800000 */
.L_x_1951:
[----:B0-----:R-:W-:-:S04]  /*147e0*/  IMAD.U32 R5, RZ, RZ, UR38 ;  /* 0x00000026ff057e24 */ /* 0x001fc8000f8e00ff */
[----:B------:R0:W1:Y:S03]  /*147f0*/  SYNCS.PHASECHK.TRANS64.TRYWAIT P0, [R5+URZ+0x22800], R2 ;  /* 0x02280002050075a7 */ /* 0x000066000800017f */
[----:B-1----:R-:W-:Y:S05]  /*14800*/  @!P0 NANOSLEEP.SYNCS 0x989680 ;  /* 0x009896800000895d */ /* 0x002fea0003900000 */
[----:B------:R-:W1:Y:S02]  /*14810*/  @!P0 SYNCS.PHASECHK.TRANS64 P0, [R5+URZ+0x22800], R2 ;  /* 0x02280002050085a7 */ /* 0x000e64000800007f */
[----:B-1----:R-:W-:Y:S05]  /*14820*/  @!P0 BRA `(.L_x_1951) ;  /* 0xfffffffc00ec8947 */ /* 0x002fea000383ffff */
[----:B------:R-:W-:Y:S05]  /*14830*/  BRA `(.L_x_2083) ;  /* 0xfffffed000307947 */ /* 0x000fea000383ffff */
.L_x_1955:
[----:B0-----:R-:W-:-:S04]  /*14840*/  IMAD.U32 R5, RZ, RZ, UR38 ;  /* 0x00000026ff057e24 */ /* 0x001fc8000f8e00ff */
[----:B------:R0:W1:Y:S03]  /*14850*/  SYNCS.PHASECHK.TRANS64.TRYWAIT P0, [R5+URZ+0x22830], R2 ;  /* 0x02283002050075a7 */ /* 0x000066000800017f */
[----:B-1----:R-:W-:Y:S05]  /*14860*/  @!P0 NANOSLEEP.SYNCS 0x989680 ;  /* 0x009896800000895d */ /* 0x002fea0003900000 */
[----:B------:R-:W1:Y:S02]  /*14870*/  @!P0 SYNCS.PHASECHK.TRANS64 P0, [R5+URZ+0x22830], R2 ;  /* 0x02283002050085a7 */ /* 0x000e64000800007f */
[----:B-1----:R-:W-:Y:S05]  /*14880*/  @!P0 BRA `(.L_x_1955) ;  /* 0xfffffffc00ec8947 */ /* 0x002fea000383ffff */
[----:B------:R-:W-:Y:S05]  /*14890*/  BRA `(.L_x_1954) ;  /* 0xfffffed000507947 */ /* 0x000fea000383ffff */
.L_x_1968:
[----:B0-----:R-:W-:-:S04]  /*148a0*/  IMAD.U32 R9, RZ, RZ, UR38 ;  /* 0x00000026ff097e24 */ /* 0x001fc8000f8e00ff */
[----:B------:R0:W1:Y:S03]  /*148b0*/  SYNCS.PHASECHK.TRANS64.TRYWAIT P0, [R9+URZ+0x22850], R2 ;  /* 0x02285002090075a7 */ /* 0x000066000800017f */
[----:B-1----:R-:W-:Y:S05]  /*148c0*/  @!P0 NANOSLEEP.SYNCS 0x989680 ;  /* 0x009896800000895d */ /* 0x002fea0003900000 */
[----:B------:R-:W1:Y:S02]  /*148d0*/  @!P0 SYNCS.PHASECHK.TRANS64 P0, [R9+URZ+0x22850], R2 ;  /* 0x02285002090085a7 */ /* 0x000e64000800007f */
[----:B-1----:R-:W-:Y:S05]  /*148e0*/  @!P0 BRA `(.L_x_1968) ;  /* 0xfffffffc00ec8947 */ /* 0x002fea000383ffff */
[----:B------:R-:W-:Y:S05]  /*148f0*/  BRA `(.L_x_1967) ;  /* 0xfffffef800f07947 */ /* 0x000fea000383ffff */
.L_x_1977:
[----:B-1----:R-:W-:-:S04]  /*14900*/  IMAD.U32 R13, RZ, RZ, UR28 ;  /* 0x0000001cff0d7e24 */ /* 0x002fc8000f8e00ff */
[----:B------:R1:W2:Y:S03]  /*14910*/  SYNCS.PHASECHK.TRANS64.TRYWAIT P0, [R13+URZ+0x22830], R8 ;  /* 0x022830080d0075a7 */ /* 0x0002a6000800017f */
[----:B--2---:R-:W-:Y:S05]  /*14920*/  @!P0 NANOSLEEP.SYNCS 0x989680 ;  /* 0x009896800000895d */ /* 0x004fea0003900000 */
[----:B------:R-:W2:Y:S02]  /*14930*/  @!P0 SYNCS.PHASECHK.TRANS64 P0, [R13+URZ+0x22830], R8 ;  /* 0x022830080d0085a7 */ /* 0x000ea4000800007f */
[----:B--2---:R-:W-:Y:S05]  /*14940*/  @!P0 BRA `(.L_x_1977) ;  /* 0xfffffffc00ec8947 */ /* 0x004fea000383ffff */
[----:B------:R-:W-:Y:S05]  /*14950*/  BRA `(.L_x_1976) ;  /* 0xffffff0000ac7947 */ /* 0x000fea000383ffff */
.L_x_1990:
[----:B0-----:R-:W-:-:S04]  /*14960*/  MOV R11, UR28 ;  /* 0x0000001c000b7c02 */ /* 0x001fc80008000f00 */
[----:B------:R0:W1:Y:S03]  /*14970*/  SYNCS.PHASECHK.TRANS64.TRYWAIT P0, [R11+URZ+0x22850], R8 ;  /* 0x022850080b0075a7 */ /* 0x000066000800017f */
[----:B-1----:R-:W-:Y:S05]  /*14980*/  @!P0 NANOSLEEP.SYNCS 0x989680 ;  /* 0x009896800000895d */ /* 0x002fea0003900000 */
[----:B------:R-:W1:Y:S02]  /*14990*/  @!P0 SYNCS.PHASECHK.TRANS64 P0, [R11+URZ+0x22850], R8 ;  /* 0x022850080b0085a7 */ /* 0x000e64000800007f */
[----:B-1----:R-:W-:Y:S05]  /*149a0*/  @!P0 BRA `(.L_x_1990) ;  /* 0xfffffffc00ec8947 */ /* 0x002fea000383ffff */
[----:B------:R-:W-:Y:S05]  /*149b0*/  BRA `(.L_x_1989) ;  /* 0xffffff3400087947 */ /* 0x000fea000383ffff */
.L_x_2000:
[----:B-1----:R-:W-:-:S04]  /*149c0*/  IMAD.U32 R13, RZ, RZ, UR28 ;  /* 0x0000001cff0d7e24 */ /* 0x002fc8000f8e00ff */
[----:B------:R1:W2:Y:S03]  /*149d0*/  SYNCS.PHASECHK.TRANS64.TRYWAIT P1, [R13+URZ+0x22830], R8 ;  /* 0x022830080d0075a7 */ /* 0x0002a6000802017f */
[----:B--2---:R-:W-:Y:S05]  /*149e0*/  @!P1 NANOSLEEP.SYNCS 0x989680 ;  /* 0x009896800000995d */ /* 0x004fea0003900000 */
[----:B------:R-:W2:Y:S02]  /*149f0*/  @!P1 SYNCS.PHASECHK.TRANS64 P1, [R13+URZ+0x22830], R8 ;  /* 0x022830080d0095a7 */ /* 0x000ea4000802007f */
[----:B--2---:R-:W-:Y:S05]  /*14a00*/  @!P1 BRA `(.L_x_2000) ;  /* 0xfffffffc00ec9947 */ /* 0x004fea000383ffff */
[----:B------:R-:W-:Y:S05]  /*14a10*/  BRA `(.L_x_1999) ;  /* 0xffffff3800c07947 */ /* 0x000fea000383ffff */
.L_x_2005:
[----:B0-----:R-:W-:-:S04]  /*14a20*/  IMAD.U32 R11, RZ, RZ, UR28 ;  /* 0x0000001cff0b7e24 */ /* 0x001fc8000f8e00ff */
[----:B------:R0:W1:Y:S03]  /*14a30*/  SYNCS.PHASECHK.TRANS64.TRYWAIT P1, [R11+URZ+0x22850], R8 ;  /* 0x022850080b0075a7 */ /* 0x000066000802017f */
[----:B-1----:R-:W-:Y:S05]  /*14a40*/  @!P1 NANOSLEEP.SYNCS 0x989680 ;  /* 0x009896800000995d */ /* 0x002fea0003900000 */
[----:B------:R-:W1:Y:S02]  /*14a50*/  @!P1 SYNCS.PHASECHK.TRANS64 P1, [R11+URZ+0x22850], R8 ;  /* 0x022850080b0095a7 */ /* 0x000e64000802007f */
[----:B-1----:R-:W-:Y:S05]  /*14a60*/  @!P1 BRA `(.L_x_2005) ;  /* 0xfffffffc00ec9947 */ /* 0x002fea000383ffff */
[----:B------:R-:W-:Y:S05]  /*14a70*/  BRA `(.L_x_2004) ;  /* 0xffffff5800647947 */ /* 0x000fea000383ffff */
.L_x_2012:
[----:B-1----:R-:W-:-:S04]  /*14a80*/  IMAD.U32 R13, RZ, RZ, UR26 ;  /* 0x0000001aff0d7e24 */ /* 0x002fc8000f8e00ff */
[----:B------:R1:W2:Y:S03]  /*14a90*/  SYNCS.PHASECHK.TRANS64.TRYWAIT P0, [R13+URZ+0x22830], R8 ;  /* 0x022830080d0075a7 */ /* 0x0002a6000800017f */
[----:B--2---:R-:W-:Y:S05]  /*14aa0*/  @!P0 NANOSLEEP.SYNCS 0x989680 ;  /* 0x009896800000895d */ /* 0x004fea0003900000 */
[----:B------:R-:W2:Y:S02]  /*14ab0*/  @!P0 SYNCS.PHASECHK.TRANS64 P0, [R13+URZ+0x22830], R8 ;  /* 0x022830080d0085a7 */ /* 0x000ea4000800007f */
[----:B--2---:R-:W-:Y:S05]  /*14ac0*/  @!P0 BRA `(.L_x_2012) ;  /* 0xfffffffc00ec8947 */ /* 0x004fea000383ffff */
[----:B------:R-:W-:Y:S05]  /*14ad0*/  BRA `(.L_x_2011) ;  /* 0xffffff5c00747947 */ /* 0x000fea000383ffff */
.L_x_2025:
[----:B0-----:R-:W-:-:S04]  /*14ae0*/  IMAD.U32 R11, RZ, RZ, UR26 ;  /* 0x0000001aff0b7e24 */ /* 0x001fc8000f8e00ff */
[----:B------:R0:W1:Y:S03]  /*14af0*/  SYNCS.PHASECHK.TRANS64.TRYWAIT P0, [R11+URZ+0x22850], R8 ;  /* 0x022850080b0075a7 */ /* 0x000066000800017f */
[----:B-1----:R-:W-:Y:S05]  /*14b00*/  @!P0 NANOSLEEP.SYNCS 0x989680 ;  /* 0x009896800000895d */ /* 0x002fea0003900000 */
[----:B------:R-:W1:Y:S02]  /*14b10*/  @!P0 SYNCS.PHASECHK.TRANS64 P0, [R11+URZ+0x22850], R8 ;  /* 0x022850080b0085a7 */ /* 0x000e64000800007f */
[----:B-1----:R-:W-:Y:S05]  /*14b20*/  @!P0 BRA `(.L_x_2025) ;  /* 0xfffffffc00ec8947 */ /* 0x002fea000383ffff */
[----:B------:R-:W-:Y:S05]  /*14b30*/  BRA `(.L_x_2024) ;  /* 0xffffff8c00c07947 */ /* 0x000fea000383ffff */
.L_x_2044:
[----:B------:R-:W-:Y:S02]  /*14b40*/  IMAD.MOV.U32 R13, RZ, RZ, R16 ;  /* 0x000000ffff0d7224 */ /* 0x000fe400078e0010 */
[----:B------:R-:W-:Y:S02]  /*14b50*/  IMAD.MOV.U32 R12, RZ, RZ, RZ ;  /* 0x000000ffff0c7224 */ /* 0x000fe400078e00ff */
[----:B------:R-:W-:Y:S02]  /*14b60*/  IMAD.MOV.U32 R11, RZ, RZ, 0x1f ;  /* 0x0000001fff0b7424 */ /* 0x000fe400078e00ff */
[----:B------:R-:W-:-:S07]  /*14b70*/  IMAD.MOV.U32 R15, RZ, RZ, -0x1 ;  /* 0xffffffffff0f7424 */ /* 0x000fce00078e00ff */
[----:B-----5:R-:W-:Y:S05]  /*14b80*/  WARPSYNC.COLLECTIVE R15, `(.L_x_2084) ;  /* 0x000000000f087348 */ /* 0x020fea0003c00000 */
[----:B------:R0:W1:Y:S02]  /*14b90*/  SHFL.IDX P6, R14, R13, R12, R11 ;  /* 0x0000000c0d0e7389 */ /* 0x00006400000c000b */
[----:B01---5:R-:W-:Y:S01]  /*14ba0*/  ENDCOLLECTIVE ;  /* 0x000000000000791b */ /* 0x023fe20003800000 */
.L_x_2084:
[----:B------:R-:W-:Y:S05]  /*14bb0*/  BRA `(.L_x_2085) ;  /* 0xffffffd000947947 */ /* 0x000fea000383ffff */
.L_x_2046:
[----:B0-----:R-:W-:-:S04]  /*14bc0*/  IMAD.U32 R3, RZ, RZ, UR47 ;  /* 0x0000002fff037e24 */ /* 0x001fc8000f8e00ff */
[----:B------:R0:W1:Y:S03]  /*14bd0*/  SYNCS.PHASECHK.TRANS64.TRYWAIT P0, [R3+URZ+0x22840], R0 ;  /* 0x02284000030075a7 */ /* 0x000066000800017f */
[----:B-1----:R-:W-:Y:S05]  /*14be0*/  @!P0 NANOSLEEP.SYNCS 0x989680 ;  /* 0x009896800000895d */ /* 0x002fea0003900000 */
[----:B------:R-:W1:Y:S02]  /*14bf0*/  @!P0 SYNCS.PHASECHK.TRANS64 P0, [R3+URZ+0x22840], R0 ;  /* 0x02284000030085a7 */ /* 0x000e64000800007f */
[----:B-1----:R-:W-:Y:S05]  /*14c00*/  @!P0 BRA `(.L_x_2046) ;  /* 0xfffffffc00ec8947 */ /* 0x002fea000383ffff */
[----:B------:R-:W-:Y:S05]  /*14c10*/  BRA `(.L_x_2086) ;  /* 0xffffffd000d87947 */ /* 0x000fea000383ffff */
.L_x_2047:
        /* <DEDUP_REMOVED lines=8> */
.L_x_2088:
[----:B------:R-:W-:Y:S05]  /*14ca0*/  BSYNC B0 ;  /* 0x0000000000007941 */ /* 0x000fea0003800000 */
.L_x_2087:
[----:B------:R-:W-:Y:S01]  /*14cb0*/  IMAD.MOV.U32 R13, RZ, RZ, R3 ;  /* 0x000000ffff0d7224 */ /* 0x000fe200078e0003 */
[----:B------:R-:W-:Y:S01]  /*14cc0*/  @P0 LEA R7, R17, UR47, 0x1 ;  /* 0x0000002f11070c11 */ /* 0x000fe2000f8e08ff */
[----:B------:R-:W-:Y:S02]  /*14cd0*/  IMAD.MOV.U32 R12, RZ, RZ, RZ ;  /* 0x000000ffff0c7224 */ /* 0x000fe400078e00ff */
[----:B------:R-:W-:Y:S02]  /*14ce0*/  IMAD.MOV.U32 R11, RZ, RZ, 0x181f ;  /* 0x0000181fff0b7424 */ /* 0x000fe400078e00ff */
[----:B------:R-:W-:Y:S02]  /*14cf0*/  IMAD.MOV.U32 R15, RZ, RZ, -0x1 ;  /* 0xffffffffff0f7424 */ /* 0x000fe400078e00ff */
[----:B------:R-:W-:-:S07]  /*14d00*/  IMAD.MOV.U32 R4, RZ, RZ, R14 ;  /* 0x000000ffff047224 */ /* 0x000fce00078e000e */
[----:B------:R-:W-:Y:S05]  /*14d10*/  WARPSYNC.COLLECTIVE R15, `(.L_x_2089) ;  /* 0x000000000f087348 */ /* 0x000fea0003c00000 */
[----:B------:R0:W1:Y:S02]  /*14d20*/  SHFL.IDX P6, R14, R13, R12, R11 ;  /* 0x0000000c0d0e7389 */ /* 0x00006400000c000b */
[----:B01----:R-:W-:Y:S01]  /*14d30*/  ENDCOLLECTIVE ;  /* 0x000000000000791b */ /* 0x003fe20003800000 */
.L_x_2089:
[----:B------:R-:W-:Y:S01]  /*14d40*/  IMAD.MOV.U32 R13, RZ, RZ, R0 ;  /* 0x000000ffff0d7224 */ /* 0x000fe200078e0000 */
[----:B------:R-:W-:Y:S02]  /*14d50*/  MOV R12, 0x1 ;  /* 0x00000001000c7802 */ /* 0x000fe40000000f00 */
[----:B------:R-:W-:-:S05]  /*14d60*/  @P0 LEA R14, P1, R24, R14, 0x1 ;  /* 0x0000000e180e0211 */ /* 0x000fca00078208ff */
[----:B------:R-:W-:Y:S02]  /*14d70*/  @P0 IMAD.X R5, RZ, RZ, R4, P1 ;  /* 0x000000ffff050224 */ /* 0x000fe400008e0604 */
[----:B------:R-:W-:-:S07]  /*14d80*/  @P0 IMAD.MOV.U32 R4, RZ, RZ, R14 ;  /* 0x000000ffff040224 */ /* 0x000fce00078e000e */
[----:B------:R-:W-:Y:S05]  /*14d90*/  WARPSYNC.COLLECTIVE R15, `(.L_x_2090) ;  /* 0x000000000f087348 */ /* 0x000fea0003c00000 */
[----:B------:R0:W1:Y:S02]  /*14da0*/  SHFL.IDX P6, R14, R13, R12, R11 ;  /* 0x0000000c0d0e7389 */ /* 0x00006400000c000b */
[----:B01----:R-:W-:Y:S01]  /*14db0*/  ENDCOLLECTIVE ;  /* 0x000000000000791b */ /* 0x003fe20003800000 */
.L_x_2090:
        /* <DEDUP_REMOVED lines=11> */
.L_x_2091:
[----:B------:R-:W-:Y:S02]  /*14e70*/  IMAD.MOV.U32 R13, RZ, RZ, R0 ;  /* 0x000000ffff0d7224 */ /* 0x000fe400078e0000 */
[----:B------:R-:W-:Y:S01]  /*14e80*/  IMAD.MOV.U32 R12, RZ, RZ, 0x2 ;  /* 0x00000002ff0c7424 */ /* 0x000fe200078e00ff */
[----:B------:R-:W-:-:S13]  /*14e90*/  @P0 LEA R4, P1, R24, R14, 0x1 ;  /* 0x0000000e18040211 */ /* 0x000fda00078208ff */
[----:B------:R-:W-:Y:S05]  /*14ea0*/  WARPSYNC.COLLECTIVE R15, `(.L_x_2092) ;  /* 0x000000000f087348 */ /* 0x000fea0003c00000 */
[----:B------:R0:W1:Y:S02]  /*14eb0*/  SHFL.IDX P6, R14, R13, R12, R11 ;  /* 0x0000000c0d0e7389 */ /* 0x00006400000c000b */
[----:B01----:R-:W-:Y:S01]  /*14ec0*/  ENDCOLLECTIVE ;  /* 0x000000000000791b */ /* 0x003fe20003800000 */
.L_x_2092:
        /* <DEDUP_REMOVED lines=12> */
.L_x_2093:
[----:B------:R-:W-:Y:S02]  /*14f90*/  IMAD.MOV.U32 R13, RZ, RZ, R0 ;  /* 0x000000ffff0d7224 */ /* 0x000fe400078e0000 */
[----:B------:R-:W-:Y:S01]  /*14fa0*/  IMAD.MOV.U32 R12, RZ, RZ, 0x3 ;  /* 0x00000003ff0c7424 */ /* 0x000fe200078e00ff */
[----:B------:R-:W-:-:S13]  /*14fb0*/  @P0 LEA R4, P1, R24, R14, 0x1 ;  /* 0x0000000e18040211 */ /* 0x000fda00078208ff */
[----:B------:R-:W-:Y:S05]  /*14fc0*/  WARPSYNC.COLLECTIVE R15, `(.L_x_2094) ;  /* 0x000000000f087348 */ /* 0x000fea0003c00000 */
[----:B------:R0:W1:Y:S02]  /*14fd0*/  SHFL.IDX P6, R14, R13, R12, R11 ;  /* 0x0000000c0d0e7389 */ /* 0x00006400000c000b */
[----:B01----:R-:W-:Y:S01]  /*14fe0*/  ENDCOLLECTIVE ;  /* 0x000000000000791b */ /* 0x003fe20003800000 */
.L_x_2094:
        /* <DEDUP_REMOVED lines=12> */
.L_x_2095:
[----:B------:R-:W-:Y:S02]  /*150b0*/  IMAD.MOV.U32 R13, RZ, RZ, R0 ;  /* 0x000000ffff0d7224 */ /* 0x000fe400078e0000 */
[----:B------:R-:W-:Y:S01]  /*150c0*/  IMAD.MOV.U32 R12, RZ, RZ, 0x4 ;  /* 0x00000004ff0c7424 */ /* 0x000fe200078e00ff */
[----:B------:R-:W-:-:S13]  /*150d0*/  @P0 LEA R4, P1, R24, R14, 0x1 ;  /* 0x0000000e18040211 */ /* 0x000fda00078208ff */
[----:B------:R-:W-:Y:S05]  /*150e0*/  WARPSYNC.COLLECTIVE R15, `(.L_x_2096) ;  /* 0x000000000f087348 */ /* 0x000fea0003c00000 */
[----:B------:R0:W1:Y:S02]  /*150f0*/  SHFL.IDX P6, R14, R13, R12, R11 ;  /* 0x0000000c0d0e7389 */ /* 0x00006400000c000b */
[----:B01----:R-:W-:Y:S01]  /*15100*/  ENDCOLLECTIVE ;  /* 0x000000000000791b */ /* 0x003fe20003800000 */
.L_x_2096:
        /* <DEDUP_REMOVED lines=12> */
.L_x_2097:
[----:B------:R-:W-:Y:S02]  /*151d0*/  IMAD.MOV.U32 R13, RZ, RZ, R0 ;  /* 0x000000ffff0d7224 */ /* 0x000fe400078e0000 */
[----:B------:R-:W-:Y:S01]  /*151e0*/  IMAD.MOV.U32 R12, RZ, RZ, 0x5 ;  /* 0x00000005ff0c7424 */ /* 0x000fe200078e00ff */
[----:B------:R-:W-:-:S13]  /*151f0*/  @P0 LEA R4, P1, R24, R14, 0x1 ;  /* 0x0000000e18040211 */ /* 0x000fda00078208ff */
[----:B------:R-:W-:Y:S05]  /*15200*/  WARPSYNC.COLLECTIVE R15, `(.L_x_2098) ;  /* 0x000000000f087348 */ /* 0x000fea0003c00000 */
[----:B------:R0:W1:Y:S02]  /*15210*/  SHFL.IDX P6, R14, R13, R12, R11 ;  /* 0x0000000c0d0e7389 */ /* 0x00006400000c000b */
[----:B01----:R-:W-:Y:S01]  /*15220*/  ENDCOLLECTIVE ;  /* 0x000000000000791b */ /* 0x003fe20003800000 */
.L_x_2098:
[----:B------:R-:W-:-:S05]  /*15230*/  @P0 IMAD.X R5, RZ, RZ, R6, P1 ;  /* 0x000000ffff050224 */ /* 0x000fca00008e0606 */
[----:B------:R-:W-:Y:S01]  /*15240*/  @!PT LDS RZ, [RZ] ;  /* 0x00000000fffff984 */ /* 0x000fe20000000800 */
[----:B------:R-:W-:Y:S01]  /*15250*/  @!PT LDS RZ, [RZ] ;  /* 0x00000000fffff984 */ /* 0x000fe20000000800 */
[----:B------:R-:W-:Y:S01]  /*15260*/  @!PT LDS RZ, [RZ] ;  /* 0x00000000fffff984 */ /* 0x000fe20000000800 */
[----:B------:R0:W-:Y:S01]  /*15270*/  @P0 LDGSTS.E.BYPASS.LTC128B.128 [R7+0x1e400], desc[UR36][R4.64], !P2 ;  /* 0x1e40000004070fae */ /* 0x0001e2000d101d64 */
[----:B------:R-:W-:Y:S01]  /*15280*/  MOV R13, R3 ;  /* 0x00000003000d7202 */ /* 0x000fe20000000f00 */
[----:B------:R-:W-:-:S07]  /*15290*/  IMAD.MOV.U32 R6, RZ, RZ, R14 ;  /* 0x000000ffff067224 */ /* 0x000fce00078e000e */
[----:B0-----:R-:W-:Y:S05]  /*152a0*/  WARPSYNC.COLLECTIVE R15, `(.L_x_2099) ;  /* 0x000000000f087348 */ /* 0x001fea0003c00000 */
[----:B------:R1:W2:Y:S02]  /*152b0*/  SHFL.IDX P6, R14, R13, R12, R11 ;  /* 0x0000000c0d0e7389 */ /* 0x0002a400000c000b */
[----:B012---:R-:W-:Y:S01]  /*152c0*/  ENDCOLLECTIVE ;  /* 0x000000000000791b */ /* 0x007fe20003800000 */
.L_x_2099:
[----:B------:R-:W-:Y:S05]  /*152d0*/  BRA `(.L_x_2100) ;  /* 0xffffffd0004c7947 */ /* 0x000fea000383ffff */
.L_x_2050:
[----:B------:R-:W-:Y:S02]  /*152e0*/  IMAD.MOV.U32 R13, RZ, RZ, R6 ;  /* 0x000000ffff0d7224 */ /* 0x000fe400078e0006 */
[----:B------:R-:W-:Y:S02]  /*152f0*/  IMAD.MOV.U32 R12, RZ, RZ, RZ ;  /* 0x000000ffff0c7224 */ /* 0x000fe400078e00ff */
[----:B------:R-:W-:Y:S02]  /*15300*/  IMAD.MOV.U32 R11, RZ, RZ, 0x181f ;  /* 0x0000181fff0b7424 */ /* 0x000fe400078e00ff */
[----:B------:R-:W-:Y:S02]  /*15310*/  IMAD.MOV.U32 R15, RZ, RZ, -0x1 ;  /* 0xffffffffff0f7424 */ /* 0x000fe400078e00ff */
[----:B------:R-:W-:-:S07]  /*15320*/  VIADD R0, R27, UR40 ;  /* 0x000000281b007c36 */ /* 0x000fce0008000000 */
[----:B------:R-:W-:Y:S05]  /*15330*/  WARPSYNC.COLLECTIVE R15, `(.L_x_2101) ;  /* 0x000000000f087348 */ /* 0x000fea0003c00000 */
[----:B------:R0:W1:Y:S02]  /*15340*/  SHFL.IDX P6, R14, R13, R12, R11 ;  /* 0x0000000c0d0e7389 */ /* 0x00006400000c000b */
[----:B01----:R-:W-:Y:S01]  /*15350*/  ENDCOLLECTIVE ;  /* 0x000000000000791b */ /* 0x003fe20003800000 */
.L_x_2101:
[----:B------:R-:W-:Y:S02]  /*15360*/  VIADD R8, R0, 0x10 ;  /* 0x0000001000087836 */ /* 0x000fe40000000000 */
[----:B------:R-:W-:Y:S02]  /*15370*/  IMAD.MOV.U32 R13, RZ, RZ, R7 ;  /* 0x000000ffff0d7224 */ /* 0x000fe400078e0007 */
[----:B------:R-:W-:-:S07]  /*15380*/  IMAD.MOV.U32 R4, RZ, RZ, R14 ;  /* 0x000000ffff047224 */ /* 0x000fce00078e000e */
[----:B------:R-:W-:Y:S05]  /*15390*/  WARPSYNC.COLLECTIVE R15, `(.L_x_2102) ;  /* 0x000000000f087348 */ /* 0x000fea0003c00000 */
[----:B------:R0:W1:Y:S02]  /*153a0*/  SHFL.IDX P6, R14, R13, R12, R11 ;  /* 0x0000000c0d0e7389 */ /* 0x00006400000c000b */
[----:B01----:R-:W-:Y:S01]  /*153b0*/  ENDCOLLECTIVE ;  /* 0x000000000000791b */ /* 0x003fe20003800000 */
.L_x_2102:
[----:B------:R-:W-:Y:S02]  /*153c0*/  ULDC UR4, c[0x0][0x288] ;  /* 0x0000a20000047ab9 */ /* 0x000fe40000000800 */
[----:B------:R-:W-:-:S05]  /*153d0*/  IMAD R3, R3, UR4, RZ ;  /* 0x0000000403037c24 */ /* 0x000fca000f8e02ff */
[----:B------:R-:W-:Y:S02]  /*153e0*/  ISETP.GE.AND P0, PT, R0, R3, PT ;  /* 0x000000030000720c */ /* 0x000fe40003f06270 */
[----:B------:R-:W-:Y:S01]  /*153f0*/  MOV R13, R6 ;  /* 0x00000006000d7202 */ /* 0x000fe20000000f00 */
[----:B------:R-:W-:-:S10]  /*15400*/  IMAD.MOV.U32 R12, RZ, RZ, 0x1 ;  /* 0x00000001ff0c7424 */ /* 0x000fd400078e00ff */
[----:B------:R-:W-:Y:S02]  /*15410*/  @!P0 LEA R9, R17, UR47, 0x1 ;  /* 0x0000002f11098c11 */ /* 0x000fe4000f8e08ff */
[----:B------:R-:W-:-:S05]  /*15420*/  @!P0 LEA R14, P2, R24, R14, 0x1 ;  /* 0x0000000e180e8211 */ /* 0x000fca00078408ff */
[----:B------:R-:W-:Y:S02]  /*15430*/  @!P0 IMAD.X R5, RZ, RZ, R4, P2 ;  /* 0x000000ffff058224 */ /* 0x000fe400010e0604 */
[----:B------:R-:W-:-:S07]  /*15440*/  @!P0 IMAD.MOV.U32 R4, RZ, RZ, R14 ;  /* 0x000000ffff048224 */ /* 0x000fce00078e000e */
[----:B------:R-:W-:Y:S05]  /*15450*/  WARPSYNC.COLLECTIVE R15, `(.L_x_2103) ;  /* 0x000000000f087348 */ /* 0x000fea0003c00000 */
[----:B------:R0:W1:Y:S02]  /*15460*/  SHFL.IDX P6, R14, R13, R12, R11 ;  /* 0x0000000c0d0e7389 */ /* 0x00006400000c000b */
[----:B01----:R-:W-:Y:S01]  /*15470*/  ENDCOLLECTIVE ;  /* 0x000000000000791b */ /* 0x003fe20003800000 */
.L_x_2103:
[----:B------:R-:W-:Y:S01]  /*15480*/  @!PT LDS RZ, [RZ] ;  /* 0x00000000fffff984 */ /* 0x000fe20000000800 */
[----:B------:R-:W-:Y:S01]  /*15490*/  @!PT LDS RZ, [RZ] ;  /* 0x00000000fffff984 */ /* 0x000fe20000000800 */
[----:B------:R-:W-:Y:S01]  /*154a0*/  @!PT LDS RZ, [RZ] ;  /* 0x00000000fffff984 */ /* 0x000fe20000000800 */
[----:B------:R0:W-:Y:S01]  /*154b0*/  @!P0 LDGSTS.E.BYPASS.LTC128B.128 [R9+0x18400], desc[UR36][R4.64], !P1 ;  /* 0x1840000004098fae */ /* 0x0001e2000c901d64 */
[----:B------:R-:W-:Y:S01]  /*154c0*/  ISETP.GE.AND P0, PT, R8, R3, PT ;  /* 0x000000030800720c */ /* 0x000fe20003f06270 */
[----:B------:R-:W-:-:S12]  /*154d0*/  IMAD.MOV.U32 R13, RZ, RZ, R7 ;  /* 0x000000ffff0d7224 */ /* 0x000fd800078e0007 */
[----:B------:R-:W-:Y:S01]  /*154e0*/  @!P0 LEA R21, R17, UR47, 0x1 ;  /* 0x0000002f11158c11 */ /* 0x000fe2000f8e08ff */
[----:B0-----:R-:W-:-:S07]  /*154f0*/  IMAD.MOV.U32 R8, RZ, RZ, R14 ;  /* 0x000000ffff087224 */ /* 0x001fce00078e000e */
[----:B------:R-:W-:Y:S05]  /*15500*/  WARPSYNC.COLLECTIVE R15, `(.L_x_2104) ;  /* 0x000000000f087348 */ /* 0x000fea0003c00000 */
[----:B------:R0:W1:Y:S02]  /*15510*/  SHFL.IDX P6, R14, R13, R12, R11 ;  /* 0x0000000c0d0e7389 */ /* 0x00006400000c000b */
[----:B01----:R-:W-:Y:S01]  /*15520*/  ENDCOLLECTIVE ;  /* 0x000000000000791b */ /* 0x003fe20003800000 */
.L_x_2104:
[----:B------:R-:W-:Y:S02]  /*15530*/  IMAD.MOV.U32 R13, RZ, RZ, R6 ;  /* 0x000000ffff0d7224 */ /* 0x000fe400078e0006 */
[----:B------:R-:W-:Y:S01]  /*15540*/  IMAD.MOV.U32 R12, RZ, RZ, 0x2 ;  /* 0x00000002ff0c7424 */ /* 0x000fe200078e00ff */
[----:B------:R-:W-:-:S13]  /*15550*/  @!P0 LEA R4, P2, R24, R14, 0x1 ;  /* 0x0000000e18048211 */ /* 0x000fda00078408ff */
[----:B------:R-:W-:Y:S05]  /*15560*/  WARPSYNC.COLLECTIVE R15, `(.L_x_2105) ;  /* 0x000000000f087348 */ /* 0x000fea0003c00000 */
[----:B------:R0:W1:Y:S02]  /*15570*/  SHFL.IDX P6, R14, R13, R12, R11 ;  /* 0x0000000c0d0e7389 */ /* 0x00006400000c000b */
[----:B01----:R-:W-:Y:S01]  /*15580*/  ENDCOLLECTIVE ;  /* 0x000000000000791b */ /* 0x003fe20003800000 */
.L_x_2105:
[----:B------:R-:W-:Y:S02]  /*15590*/  @!P0 IMAD.X R5, RZ, RZ, R8, P2 ;  /* 0x000000ffff058224 */ /* 0x000fe400010e0608 */
[----:B------:R-:W-:-:S03]  /*155a0*/  VIADD R8, R0, 0x20 ;  /* 0x0000002000087836 */ /* 0x000fc60000000000 */
[----:B------:R-:W-:Y:S01]  /*155b0*/  @!PT LDS RZ, [RZ] ;  /* 0x00000000fffff984 */ /* 0x000fe20000000800 */
[----:B------:R-:W-:Y:S01]  /*155c0*/  @!PT LDS RZ, [RZ] ;  /* 0x00000000fffff984 */ /* 0x000fe20000000800 */
[----:B------:R-:W-:Y:S01]  /*155d0*/  @!PT LDS RZ, [RZ] ;  /* 0x00000000fffff984 */ /* 0x000fe20000000800 */
[----:B------:R0:W-:Y:S02]  /*155e0*/  @!P0 LDGSTS.E.BYPASS.LTC128B.128 [R21+0x18c00], desc[UR36][R4.64], !P1 ;  /* 0x18c0000004158fae */ /* 0x0001e4000c901d64 */
[----:B------:R-:W-:Y:S01]  /*155f0*/  ISETP.GE.AND P0, PT, R8, R3, PT ;  /* 0x000000030800720c */ /* 0x000fe20003f06270 */
[----:B------:R-:W-:-:S12]  /*15600*/  IMAD.MOV.U32 R13, RZ, RZ, R7 ;  /* 0x000000ffff0d7224 */ /* 0x000fd800078e0007 */
[----:B------:R-:W-:Y:S01]  /*15610*/  @!P0 LEA R9, R17, UR47, 0x1 ;  /* 0x0000002f11098c11 */ /* 0x000fe2000f8e08ff */
[----:B0-----:R-:W-:-:S07]  /*15620*/  IMAD.MOV.U32 R8, RZ, RZ, R14 ;  /* 0x000000ffff087224 */ /* 0x001fce00078e000e */
[----:B------:R-:W-:Y:S05]  /*15630*/  WARPSYNC.COLLECTIVE R15, `(.L_x_2106) ;  /* 0x000000000f087348 */ /* 0x000fea0003c00000 */
[----:B------:R0:W1:Y:S02]  /*15640*/  SHFL.IDX P6, R14, R13, R12, R11 ;  /* 0x0000000c0d0e7389 */ /* 0x00006400000c000b */
[----:B01----:R-:W-:Y:S01]  /*15650*/  ENDCOLLECTIVE ;  /* 0x000000000000791b */ /* 0x003fe20003800000 */
.L_x_2106:
[----:B------:R-:W-:Y:S02]  /*15660*/  IMAD.MOV.U32 R13, RZ, RZ, R6 ;  /* 0x000000ffff0d7224 */ /* 0x000fe400078e0006 */
[----:B------:R-:W-:Y:S01]  /*15670*/  IMAD.MOV.U32 R12, RZ, RZ, 0x3 ;  /* 0x00000003ff0c7424 */ /* 0x000fe200078e00ff */
[----:B------:R-:W-:-:S13]  /*15680*/  @!P0 LEA R4, P2, R24, R14, 0x1 ;  /* 0x0000000e18048211 */ /* 0x000fda00078408ff */
[----:B------:R-:W-:Y:S05]  /*15690*/  WARPSYNC.COLLECTIVE R15, `(.L_x_2107) ;  /* 0x000000000f087348 */ /* 0x000fea0003c00000 */
[----:B------:R0:W1:Y:S02]  /*156a0*/  SHFL.IDX P6, R14, R13, R12, R11 ;  /* 0x0000000c0d0e7389 */ /* 0x00006400000c000b */
[----:B01----:R-:W-:Y:S01]  /*156b0*/  ENDCOLLECTIVE ;  /* 0x000000000000791b */ /* 0x003fe20003800000 */
.L_x_2107:
[----:B------:R-:W-:Y:S01]  /*156c0*/  @!P0 IMAD.X R5, RZ, RZ, R8, P2 ;  /* 0x000000ffff058224 */ /* 0x000fe200010e0608 */
[----:B------:R-:W-:-:S04]  /*156d0*/  IADD3 R8, R0, 0x30, RZ ;  /* 0x0000003000087810 */ /* 0x000fc80007ffe0ff */
        /* <DEDUP_REMOVED lines=11> */
.L_x_2108:
[----:B------:R-:W-:Y:S02]  /*15790*/  IMAD.MOV.U32 R13, RZ, RZ, R6 ;  /* 0x000000ffff0d7224 */ /* 0x000fe400078e0006 */
[----:B------:R-:W-:Y:S01]  /*157a0*/  IMAD.MOV.U32 R12, RZ, RZ, 0x4 ;  /* 0x00000004ff0c7424 */ /* 0x000fe200078e00ff */
[----:B------:R-:W-:-:S13]  /*157b0*/  @!P0 LEA R4, P2, R24, R14, 0x1 ;  /* 0x0000000e18048211 */ /* 0x000fda00078408ff */
[----:B------:R-:W-:Y:S05]  /*157c0*/  WARPSYNC.COLLECTIVE R15, `(.L_x_2109) ;  /* 0x000000000f087348 */ /* 0x000fea0003c00000 */
[----:B------:R0:W1:Y:S02]  /*157d0*/  SHFL.IDX P6, R14, R13, R12, R11 ;  /* 0x0000000c0d0e7389 */ /* 0x00006400000c000b */
[----:B01----:R-:W-:Y:S01]  /*157e0*/  ENDCOLLECTIVE ;  /* 0x000000000000791b */ /* 0x003fe20003800000 */
.L_x_2109:
        /* <DEDUP_REMOVED lines=13> */
.L_x_2110:
[----:B------:R-:W-:Y:S02]  /*158c0*/  IMAD.MOV.U32 R13, RZ, RZ, R6 ;  /* 0x000000ffff0d7224 */ /* 0x000fe400078e0006 */
[----:B------:R-:W-:Y:S01]  /*158d0*/  IMAD.MOV.U32 R12, RZ, RZ, 0x5 ;  /* 0x00000005ff0c7424 */ /* 0x000fe200078e00ff */
[----:B------:R-:W-:-:S13]  /*158e0*/  @!P0 LEA R4, P2, R24, R14, 0x1 ;  /* 0x0000000e18048211 */ /* 0x000fda00078408ff */
[----:B------:R-:W-:Y:S05]  /*158f0*/  WARPSYNC.COLLECTIVE R15, `(.L_x_2111) ;  /* 0x000000000f087348 */ /* 0x000fea0003c00000 */
[----:B------:R0:W1:Y:S02]  /*15900*/  SHFL.IDX P6, R14, R13, R12, R11 ;  /* 0x0000000c0d0e7389 */ /* 0x00006400000c000b */
[----:B01----:R-:W-:Y:S01]  /*15910*/  ENDCOLLECTIVE ;  /* 0x000000000000791b */ /* 0x003fe20003800000 */
.L_x_2111:
[----:B------:R-:W-:Y:S01]  /*15920*/  @!P0 IADD3.X R5, RZ, R8, RZ, P2, !PT ;  /* 0x00000008ff058210 */ /* 0x000fe200017fe4ff */
[----:B------:R-:W-:-:S04]  /*15930*/  VIADD R8, R0, 0x50 ;  /* 0x0000005000087836 */ /* 0x000fc80000000000 */
        /* <DEDUP_REMOVED lines=11> */
.L_x_2112:
[----:B------:R-:W-:Y:S02]  /*159f0*/  IMAD.MOV.U32 R13, RZ, RZ, R6 ;  /* 0x000000ffff0d7224 */ /* 0x000fe400078e0006 */
[----:B------:R-:W-:Y:S01]  /*15a00*/  IMAD.MOV.U32 R12, RZ, RZ, 0x6 ;  /* 0x00000006ff0c7424 */ /* 0x000fe200078e00ff */
[----:B------:R-:W-:-:S13]  /*15a10*/  @!P0 LEA R4, P2, R24, R14, 0x1 ;  /* 0x0000000e18048211 */ /* 0x000fda00078408ff */
[----:B------:R-:W-:Y:S05]  /*15a20*/  WARPSYNC.COLLECTIVE R15, `(.L_x_2113) ;  /* 0x000000000f087348 */ /* 0x000fea0003c00000 */
[----:B------:R0:W1:Y:S02]  /*15a30*/  SHFL.IDX P6, R14, R13, R12, R11 ;  /* 0x0000000c0d0e7389 */ /* 0x00006400000c000b */
[----:B01----:R-:W-:Y:S01]  /*15a40*/  ENDCOLLECTIVE ;  /* 0x000000000000791b */ /* 0x003fe20003800000 */
.L_x_2113:
        /* <DEDUP_REMOVED lines=12> */
.L_x_2114:
[----:B------:R-:W-:Y:S01]  /*15b10*/  @!P0 LEA R9, R17, UR47, 0x1 ;  /* 0x0000002f11098c11 */ /* 0x000fe2000f8e08ff */
[----:B------:R-:W-:Y:S02]  /*15b20*/  IMAD.MOV.U32 R13, RZ, RZ, R6 ;  /* 0x000000ffff0d7224 */ /* 0x000fe400078e0006 */
[----:B------:R-:W-:Y:S01]  /*15b30*/  IMAD.MOV.U32 R12, RZ, RZ, 0x7 ;  /* 0x00000007ff0c7424 */ /* 0x000fe200078e00ff */
[----:B------:R-:W-:-:S13]  /*15b40*/  @!P0 LEA R4, P2, R24, R14, 0x1 ;  /* 0x0000000e18048211 */ /* 0x000fda00078408ff */
[----:B------:R-:W-:Y:S05]  /*15b50*/  WARPSYNC.COLLECTIVE R15, `(.L_x_2115) ;  /* 0x000000000f087348 */ /* 0x000fea0003c00000 */
[----:B------:R0:W1:Y:S02]  /*15b60*/  SHFL.IDX P6, R14, R13, R12, R11 ;  /* 0x0000000c0d0e7389 */ /* 0x00006400000c000b */
[----:B01----:R-:W-:Y:S01]  /*15b70*/  ENDCOLLECTIVE ;  /* 0x000000000000791b */ /* 0x003fe20003800000 */
.L_x_2115:
        /* <DEDUP_REMOVED lines=10> */
.L_x_2116:
[----:B------:R-:W-:Y:S05]  /*15c20*/  BRA `(.L_x_2117) ;  /* 0xffffffd000407947 */ /* 0x000fea000383ffff */
.L_x_2051:
[----:B0-----:R-:W-:-:S04]  /*15c30*/  IMAD.U32 R3, RZ, RZ, UR47 ;  /* 0x0000002fff037e24 */ /* 0x001fc8000f8e00ff */
[----:B------:R0:W1:Y:S03]  /*15c40*/  SYNCS.PHASECHK.TRANS64.TRYWAIT P0, [R3+URZ+0x22820], R0 ;  /* 0x02282000030075a7 */ /* 0x000066000800017f */
[----:B-1----:R-:W-:Y:S05]  /*15c50*/  @!P0 NANOSLEEP.SYNCS 0x989680 ;  /* 0x009896800000895d */ /* 0x002fea0003900000 */
[----:B------:R-:W1:Y:S02]  /*15c60*/  @!P0 SYNCS.PHASECHK.TRANS64 P0, [R3+URZ+0x22820], R0 ;  /* 0x02282000030085a7 */ /* 0x000e64000800007f */
[----:B-1----:R-:W-:Y:S05]  /*15c70*/  @!P0 BRA `(.L_x_2051) ;  /* 0xfffffffc00ec8947 */ /* 0x002fea000383ffff */
[----:B------:R-:W-:Y:S05]  /*15c80*/  BRA `(.L_x_2118) ;  /* 0xffffffd000707947 */ /* 0x000fea000383ffff */
.L_x_2053:
[----:B0-----:R-:W-:-:S04]  /*15c90*/  IMAD.U32 R3, RZ, RZ, UR47 ;  /* 0x0000002fff037e24 */ /* 0x001fc8000f8e00ff */
[----:B------:R0:W1:Y:S03]  /*15ca0*/  SYNCS.PHASECHK.TRANS64.TRYWAIT P0, [R3+URZ+0x22860], R0 ;  /* 0x02286000030075a7 */ /* 0x000066000800017f */
[----:B-1----:R-:W-:Y:S05]  /*15cb0*/  @!P0 NANOSLEEP.SYNCS 0x989680 ;  /* 0x009896800000895d */ /* 0x002fea0003900000 */
[----:B------:R-:W1:Y:S02]  /*15cc0*/  @!P0 SYNCS.PHASECHK.TRANS64 P0, [R3+URZ+0x22860], R0 ;  /* 0x02286000030085a7 */ /* 0x000e64000800007f */
[----:B-1----:R-:W-:Y:S05]  /*15cd0*/  @!P0 BRA `(.L_x_2053) ;  /* 0xfffffffc00ec8947 */ /* 0x002fea000383ffff */
[----:B------:R-:W-:Y:S05]  /*15ce0*/  BRA `(.L_x_2119) ;  /* 0xffffffd0006c7947 */ /* 0x000fea000383ffff */
.L_x_2054:
        /* <DEDUP_REMOVED lines=8> */
.L_x_2121:
[----:B------:R-:W-:Y:S05]  /*15d70*/  BSYNC B0 ;  /* 0x0000000000007941 */ /* 0x000fea0003800000 */
.L_x_2120:
[----:B------:R-:W-:Y:S01]  /*15d80*/  IMAD.MOV.U32 R13, RZ, RZ, R3 ;  /* 0x000000ffff0d7224 */ /* 0x000fe200078e0003 */
[----:B------:R-:W-:Y:S01]  /*15d90*/  LEA R19, R17, UR47, 0x1 ;  /* 0x0000002f11137c11 */ /* 0x000fe2000f8e08ff */
[----:B------:R-:W-:Y:S01]  /*15da0*/  IMAD.MOV.U32 R12, RZ, RZ, RZ ;  /* 0x000000ffff0c7224 */ /* 0x000fe200078e00ff */
[C---:B------:R-:W-:Y:S01]  /*15db0*/  LOP3.LUT P2, RZ, R8.reuse, 0x2, RZ, 0xc0, !PT ;  /* 0x0000000208ff7812 */ /* 0x040fe2000784c0ff */
[----:B------:R-:W-:Y:S01]  /*15dc0*/  IMAD.MOV.U32 R11, RZ, RZ, 0x181f ;  /* 0x0000181fff0b7424 */ /* 0x000fe200078e00ff */
[----:B------:R-:W-:Y:S01]  /*15dd0*/  LOP3.LUT P1, RZ, R8, 0x4, RZ, 0xc0, !PT ;  /* 0x0000000408ff7812 */ /* 0x000fe2000782c0ff */
[----:B------:R-:W-:Y:S02]  /*15de0*/  IMAD.MOV.U32 R15, RZ, RZ, -0x1 ;  /* 0xffffffffff0f7424 */ /* 0x000fe400078e00ff */
[----:B------:R-:W-:Y:S01]  /*15df0*/  IMAD.MOV.U32 R0, RZ, RZ, R14 ;  /* 0x000000ffff007224 */ /* 0x000fe200078e000e */
[----:B------:R-:W-:Y:S01]  /*15e00*/  ISETP.LT.OR P3, PT, R35, 0x1, !P1 ;  /* 0x000000012300780c */ /* 0x000fe20004f61670 */
[----:B------:R-:W-:-:S12]  /*15e10*/  IMAD.SHL.U32 R24, R24, 0x2, RZ ;  /* 0x0000000218187824 */ /* 0x000fd800078e00ff */
[----:B------:R-:W-:Y:S05]  /*15e20*/  WARPSYNC.COLLECTIVE R15, `(.L_x_2122) ;  /* 0x000000000f087348 */ /* 0x000fea0003c00000 */
[----:B------:R0:W1:Y:S02]  /*15e30*/  SHFL.IDX P6, R14, R13, R12, R11 ;  /* 0x0000000c0d0e7389 */ /* 0x00006400000c000b */
[----:B01----:R-:W-:Y:S01]  /*15e40*/  ENDCOLLECTIVE ;  /* 0x000000000000791b */ /* 0x003fe20003800000 */
.L_x_2122:
[----:B------:R-:W-:Y:S02]  /*15e50*/  IMAD.MOV.U32 R13, RZ, RZ, R10 ;  /* 0x000000ffff0d7224 */ /* 0x000fe400078e000a */
[----:B------:R-:W-:Y:S01]  /*15e60*/  IMAD.MOV.U32 R12, RZ, RZ, 0x1 ;  /* 0x00000001ff0c7424 */ /* 0x000fe200078e00ff */
[----:B------:R-:W-:-:S13]  /*15e70*/  IADD3 R4, P0, R14, R24, RZ ;  /* 0x000000180e047210 */ /* 0x000fda0007f1e0ff */
[----:B------:R-:W-:Y:S05]  /*15e80*/  WARPSYNC.COLLECTIVE R15, `(.L_x_2123) ;  /* 0x000000000f087348 */ /* 0x000fea0003c00000 */
[----:B------:R0:W1:Y:S02]  /*15e90*/  SHFL.IDX P6, R14, R13, R12, R11 ;  /* 0x0000000c0d0e7389 */ /* 0x00006400000c000b */
[----:B01----:R-:W-:Y:S01]  /*15ea0*/  ENDCOLLECTIVE ;  /* 0x000000000000791b */ /* 0x003fe20003800000 */
.L_x_2123:
        /* <DEDUP_REMOVED lines=12> */
.L_x_2124:
[----:B------:R-:W-:Y:S01]  /*15f70*/  @!PT LDS RZ, [RZ] ;  /* 0x00000000fffff984 */ /* 0x000fe20000000800 */
[----:B------:R-:W-:Y:S01]  /*15f80*/  @!PT LDS RZ, [RZ] ;  /* 0x00000000fffff984 */ /* 0x000fe20000000800 */
[----:B------:R-:W-:Y:S01]  /*15f90*/  @!PT LDS RZ, [RZ] ;  /* 0x00000000fffff984 */ /* 0x000fe20000000800 */
[----:B------:R-:W-:Y:S01]  /*15fa0*/  LDGSTS.E.BYPASS.LTC128B.128 [R19+0x3400], desc[UR36][R4.64+0x80], !P0 ;  /* 0x0340008004137fae */ /* 0x000fe2000c101d64 */
[----:B------:R-:W-:Y:S01]  /*15fb0*/  LOP3.LUT P0, RZ, R8, 0x8, RZ, 0xc0, !PT ;  /* 0x0000000808ff7812 */ /* 0x000fe2000780c0ff */
[----:B------:R-:W-:Y:S02]  /*15fc0*/  IMAD.MOV.U32 R8, RZ, RZ, RZ ;  /* 0x000000ffff087224 */ /* 0x000fe400078e00ff */
[----:B------:R-:W-:Y:S01]  /*15fd0*/  LDGSTS.E.BYPASS.LTC128B.128 [R19+0x6400], desc[UR36][R4.64+0x100], !P3 ;  /* 0x0640010004137fae */ /* 0x000fe2000d901d64 */
[----:B------:R-:W-:Y:S01]  /*15fe0*/  ISETP.LT.OR P3, PT, R35, 0x1, !P0 ;  /* 0x000000012300780c */ /* 0x000fe20004761670 */
[----:B------:R-:W-:Y:S02]  /*15ff0*/  IMAD.MOV.U32 R13, RZ, RZ, R10 ;  /* 0x000000ffff0d7224 */ /* 0x000fe400078e000a */
[----:B------:R-:W-:-:S10]  /*16000*/  IMAD.MOV.U32 R12, RZ, RZ, 0x2 ;  /* 0x00000002ff0c7424 */ /* 0x000fd400078e00ff */
[----:B------:R0:W-:Y:S02]  /*16010*/  LDGSTS.E.BYPASS.LTC128B.128 [R19+0x9400], desc[UR36][R4.64+0x180], !P3 ;  /* 0x0940018004137fae */ /* 0x0001e4000d901d64 */
[----:B0-----:R-:W-:-:S13]  /*16020*/  IADD3 R4, P3, R14, R24, RZ ;  /* 0x000000180e047210 */ /* 0x001fda0007f7e0ff */
[----:B------:R-:W-:Y:S05]  /*16030*/  WARPSYNC.COLLECTIVE R15, `(.L_x_2125) ;  /* 0x000000000f087348 */ /* 0x000fea0003c00000 */
[----:B------:R0:W1:Y:S02]  /*16040*/  SHFL.IDX P6, R14, R13, R12, R11 ;  /* 0x0000000c0d0e7389 */ /* 0x00006400000c000b */
[----:B01----:R-:W-:Y:S01]  /*16050*/  ENDCOLLECTIVE ;  /* 0x000000000000791b */ /* 0x003fe20003800000 */
.L_x_2125:
        /* <DEDUP_REMOVED lines=12> */
.L_x_2126:
        /* <DEDUP_REMOVED lines=14> */
.L_x_2127:
        /* <DEDUP_REMOVED lines=12> */
.L_x_2128:
        /* <DEDUP_REMOVED lines=14> */
.L_x_2129:
        /* <DEDUP_REMOVED lines=12> */
.L_x_2130:
        /* <DEDUP_REMOVED lines=14> */
.L_x_2131:
[----:B------:R-:W-:Y:S01]  /*16540*/  IMAD.X R5, RZ, RZ, R0, P3 ;  /* 0x000000ffff057224 */ /* 0x000fe200018e0600 */
[----:B------:R-:W-:Y:S02]  /*16550*/  ISETP.LT.OR P3, PT, R35, 0x41, P4 ;  /* 0x000000412300780c */ /* 0x000fe40002761670 */
[----:B------:R-:W-:Y:S01]  /*16560*/  IADD3 R0, R19, 0x400, RZ ;  /* 0x0000040013007810 */ /* 0x000fe20007ffe0ff */
[----:B------:R-:W-:-:S10]  /*16570*/  IMAD.MOV.U32 R13, RZ, RZ, R3 ;  /* 0x000000ffff0d7224 */ /* 0x000fd400078e0003 */
        /* <DEDUP_REMOVED lines=9> */
.L_x_2132:
        /* <DEDUP_REMOVED lines=9> */
.L_x_2061:
[----:B-1----:R1:W2:Y:S02]  /*166a0*/  SYNCS.PHASECHK.TRANS64.TRYWAIT P0, [R32+URZ+0x22840], R31 ;  /* 0x0228401f200075a7 */ /* 0x0022a4000800017f */
[----:B--2---:R-:W-:Y:S05]  /*166b0*/  @!P0 NANOSLEEP.SYNCS 0x989680 ;  /* 0x009896800000895d */ /* 0x004fea0003900000 */
[----:B------:R-:W2:Y:S02]  /*166c0*/  @!P0 SYNCS.PHASECHK.TRANS64 P0, [R32+URZ+0x22840], R31 ;  /* 0x0228401f200085a7 */ /* 0x000ea4000800007f */
[----:B--2---:R-:W-:Y:S05]  /*166d0*/  @!P0 BRA `(.L_x_2061) ;  /* 0xfffffffc00f08947 */ /* 0x004fea000383ffff */
[----:B------:R-:W-:Y:S05]  /*166e0*/  BRA `(.L_x_2134) ;  /* 0xffffffd000947947 */ /* 0x000fea000383ffff */
.L_x_2062:
        /* <DEDUP_REMOVED lines=8> */
.L_x_2136:
[----:B------:R-:W-:Y:S05]  /*16770*/  BSYNC B1 ;  /* 0x0000000000017941 */ /* 0x000fea0003800000 */
.L_x_2135:
[----:B------:R-:W-:Y:S01]  /*16780*/  IMAD.MOV.U32 R13, RZ, RZ, R10 ;  /* 0x000000ffff0d7224 */ /* 0x000fe200078e000a */
[----:B------:R-:W-:Y:S01]  /*16790*/  LEA R19, R19, UR47, 0x1 ;  /* 0x0000002f13137c11 */ /* 0x000fe2000f8e08ff */
[----:B------:R-:W-:Y:S02]  /*167a0*/  IMAD.MOV.U32 R12, RZ, RZ, RZ ;  /* 0x000000ffff0c7224 */ /* 0x000fe400078e00ff */
[----:B------:R-:W-:Y:S02]  /*167b0*/  IMAD.MOV.U32 R11, RZ, RZ, 0x181f ;  /* 0x0000181fff0b7424 */ /* 0x000fe400078e00ff */
[----:B------:R-:W-:Y:S02]  /*167c0*/  IMAD.MOV.U32 R15, RZ, RZ, -0x1 ;  /* 0xffffffffff0f7424 */ /* 0x000fe400078e00ff */
[----:B------:R-:W-:-:S07]  /*167d0*/  IMAD.MOV.U32 R5, RZ, RZ, R14 ;  /* 0x000000ffff057224 */ /* 0x000fce00078e000e */
[----:B------:R-:W-:Y:S05]  /*167e0*/  WARPSYNC.COLLECTIVE R15, `(.L_x_2137) ;  /* 0x000000000f087348 */ /* 0x000fea0003c00000 */
[----:B------:R0:W1:Y:S02]  /*167f0*/  SHFL.IDX P6, R14, R13, R12, R11 ;  /* 0x0000000c0d0e7389 */ /* 0x00006400000c000b */
[----:B01----:R-:W-:Y:S01]  /*16800*/  ENDCOLLECTIVE ;  /* 0x000000000000791b */ /* 0x003fe20003800000 */
.L_x_2137:
[----:B------:R-:W-:Y:S01]  /*16810*/  MOV R13, R3 ;  /* 0x00000003000d7202 */ /* 0x000fe20000000f00 */
[----:B------:R-:W-:Y:S01]  /*16820*/  IMAD.MOV.U32 R12, RZ, RZ, 0x1 ;  /* 0x00000001ff0c7424 */ /* 0x000fe200078e00ff */
[----:B------:R-:W-:-:S13]  /*16830*/  IADD3 R4, P0, R14, R24, RZ ;  /* 0x000000180e047210 */ /* 0x000fda0007f1e0ff */
[----:B------:R-:W-:Y:S05]  /*16840*/  WARPSYNC.COLLECTIVE R15, `(.L_x_2138) ;  /* 0x000000000f087348 */ /* 0x000fea0003c00000 */
[----:B------:R0:W1:Y:S02]  /*16850*/  SHFL.IDX P6, R14, R13, R12, R11 ;  /* 0x0000000c0d0e7389 */ /* 0x00006400000c000b */
[----:B01----:R-:W-:Y:S01]  /*16860*/  ENDCOLLECTIVE ;  /* 0x000000000000791b */ /* 0x003fe20003800000 */
.L_x_2138:
        /* <DEDUP_REMOVED lines=10> */
.L_x_2139:
[----:B------:R-:W-:Y:S02]  /*16910*/  IMAD.MOV.U32 R13, RZ, RZ, R3 ;  /* 0x000000ffff0d7224 */ /* 0x000fe400078e0003 */
[----:B------:R-:W-:Y:S01]  /*16920*/  IMAD.MOV.U32 R12, RZ, RZ, 0x2 ;  /* 0x00000002ff0c7424 */ /* 0x000fe200078e00ff */
[----:B------:R-:W-:-:S13]  /*16930*/  IADD3 R6, P0, R14, R24, RZ ;  /* 0x000000180e067210 */ /* 0x000fda0007f1e0ff */
[----:B------:R-:W-:Y:S05]  /*16940*/  WARPSYNC.COLLECTIVE R15, `(.L_x_2140) ;  /* 0x000000000f087348 */ /* 0x000fea0003c00000 */
[----:B------:R0:W1:Y:S02]  /*16950*/  SHFL.IDX P6, R14, R13, R12, R11 ;  /* 0x0000000c0d0e7389 */ /* 0x00006400000c000b */
[----:B01----:R-:W-:Y:S01]  /*16960*/  ENDCOLLECTIVE ;  /* 0x000000000000791b */ /* 0x003fe20003800000 */
.L_x_2140:
        /* <DEDUP_REMOVED lines=10> */
.L_x_2141:
[----:B------:R-:W-:Y:S01]  /*16a10*/  IMAD.MOV.U32 R13, RZ, RZ, R3 ;  /* 0x000000ffff0d7224 */ /* 0x000fe200078e0003 */
[----:B------:R-:W-:Y:S02]  /*16a20*/  MOV R12, 0x3 ;  /* 0x00000003000c7802 */ /* 0x000fe40000000f00 */
[----:B------:R-:W-:-:S13]  /*16a30*/  IADD3 R6, P0, R14, R24, RZ ;  /* 0x000000180e067210 */ /* 0x000fda0007f1e0ff */
[----:B------:R-:W-:Y:S05]  /*16a40*/  WARPSYNC.COLLECTIVE R15, `(.L_x_2142) ;  /* 0x000000000f087348 */ /* 0x000fea0003c00000 */
[----:B------:R0:W1:Y:S02]  /*16a50*/  SHFL.IDX P6, R14, R13, R12, R11 ;  /* 0x0000000c0d0e7389 */ /* 0x00006400000c000b */
[----:B01----:R-:W-:Y:S01]  /*16a60*/  ENDCOLLECTIVE ;  /* 0x000000000000791b */ /* 0x003fe20003800000 */
.L_x_2142:
        /* <DEDUP_REMOVED lines=10> */
.L_x_2143:
[----:B------:R-:W-:Y:S02]  /*16b10*/  IMAD.MOV.U32 R13, RZ, RZ, R3 ;  /* 0x000000ffff0d7224 */ /* 0x000fe400078e0003 */
[----:B------:R-:W-:Y:S01]  /*16b20*/  IMAD.MOV.U32 R12, RZ, RZ, 0x4 ;  /* 0x00000004ff0c7424 */ /* 0x000fe200078e00ff */
[----:B------:R-:W-:-:S13]  /*16b30*/  IADD3 R4, P0, R14, R24, RZ ;  /* 0x000000180e047210 */ /* 0x000fda0007f1e0ff */
[----:B------:R-:W-:Y:S05]  /*16b40*/  WARPSYNC.COLLECTIVE R15, `(.L_x_2144) ;  /* 0x000000000f087348 */ /* 0x000fea0003c00000 */
[----:B------:R0:W1:Y:S02]  /*16b50*/  SHFL.IDX P6, R14, R13, R12, R11 ;  /* 0x0000000c0d0e7389 */ /* 0x00006400000c000b */
[----:B01----:R-:W-:Y:S01]  /*16b60*/  ENDCOLLECTIVE ;  /* 0x000000000000791b */ /* 0x003fe20003800000 */
.L_x_2144:
        /* <DEDUP_REMOVED lines=10> */
.L_x_2145:
[----:B------:R-:W-:Y:S02]  /*16c10*/  IMAD.MOV.U32 R13, RZ, RZ, R3 ;  /* 0x000000ffff0d7224 */ /* 0x000fe400078e0003 */
[----:B------:R-:W-:Y:S01]  /*16c20*/  IMAD.MOV.U32 R12, RZ, RZ, 0x5 ;  /* 0x00000005ff0c7424 */ /* 0x000fe200078e00ff */
[----:B------:R-:W-:-:S13]  /*16c30*/  IADD3 R4, P0, R14, R24, RZ ;  /* 0x000000180e047210 */ /* 0x000fda0007f1e0ff */
[----:B------:R-:W-:Y:S05]  /*16c40*/  WARPSYNC.COLLECTIVE R15, `(.L_x_2146) ;  /* 0x000000000f087348 */ /* 0x000fea0003c00000 */
[----:B------:R0:W1:Y:S02]  /*16c50*/  SHFL.IDX P6, R14, R13, R12, R11 ;  /* 0x0000000c0d0e7389 */ /* 0x00006400000c000b */
[----:B01----:R-:W-:Y:S01]  /*16c60*/  ENDCOLLECTIVE ;  /* 0x000000000000791b */ /* 0x003fe20003800000 */
.L_x_2146:
[----:B------:R-:W-:-:S05]  /*16c70*/  IMAD.X R5, RZ, RZ, R18, P0 ;  /* 0x000000ffff057224 */ /* 0x000fca00000e0612 */
        /* <DEDUP_REMOVED lines=9> */
.L_x_2147:
[----:B------:R-:W-:Y:S01]  /*16d10*/  IMAD.MOV.U32 R37, RZ, RZ, R14 ;  /* 0x000000ffff257224 */ /* 0x000fe200078e000e */
[----:B------:R-:W-:Y:S06]  /*16d20*/  BRA `(.L_x_2148) ;  /* 0xffffffcc00ec7947 */ /* 0x000fec000383ffff */
.L_x_2067:
[----:B---3--:R3:W4:Y:S02]  /*16d30*/  SYNCS.PHASECHK.TRANS64.TRYWAIT P0, [R32+URZ+0x22860], R31 ;  /* 0x0228601f200075a7 */ /* 0x008724000800017f */
[----:B----4-:R-:W-:Y:S05]  /*16d40*/  @!P0 NANOSLEEP.SYNCS 0x989680 ;  /* 0x009896800000895d */ /* 0x010fea0003900000 */
[----:B------:R-:W4:Y:S02]  /*16d50*/  @!P0 SYNCS.PHASECHK.TRANS64 P0, [R32+URZ+0x22860], R31 ;  /* 0x0228601f200085a7 */ /* 0x000f24000800007f */
[----:B----4-:R-:W-:Y:S05]  /*16d60*/  @!P0 BRA `(.L_x_2067) ;  /* 0xfffffffc00f08947 */ /* 0x010fea000383ffff */
[----:B------:R-:W-:Y:S05]  /*16d70*/  BRA `(.L_x_2149) ;  /* 0xffffffd000387947 */ /* 0x000fea000383ffff */
.L_x_2068:
[----:B------:R-:W-:Y:S01]  /*16d80*/  BSSY B1, `(.L_x_2150) ;  /* 0x0000008000017945 */ /* 0x000fe20003800000 */
[----:B------:R-:W-:Y:S02]  /*16d90*/  IMAD.MOV.U32 R13, RZ, RZ, R27 ;  /* 0x000000ffff0d7224 */ /* 0x000fe400078e001b */
[----:B------:R-:W-:Y:S02]  /*16da0*/  IMAD.MOV.U32 R12, RZ, RZ, RZ ;  /* 0x000000ffff0c7224 */ /* 0x000fe400078e00ff */
[----:B------:R-:W-:Y:S02]  /*16db0*/  IMAD.MOV.U32 R11, RZ, RZ, 0x181f ;  /* 0x0000181fff0b7424 */ /* 0x000fe400078e00ff */
[----:B------:R-:W-:-:S07]  /*16dc0*/  IMAD.MOV.U32 R15, RZ, RZ, -0x1 ;  /* 0xffffffffff0f7424 */ /* 0x000fce00078e00ff */
[----:B-123--:R-:W-:Y:S05]  /*16dd0*/  WARPSYNC.COLLECTIVE R15, `(.L_x_2151) ;  /* 0x000000000f087348 */ /* 0x00efea0003c00000 */
[----:B------:R0:W4:Y:S02]  /*16de0*/  SHFL.IDX P6, R14, R13, R12, R11 ;  /* 0x0000000c0d0e7389 */ /* 0x00012400000c000b */
[----:B01234-:R-:W-:Y:S01]  /*16df0*/  ENDCOLLECTIVE ;  /* 0x000000000000791b */ /* 0x01ffe20003800000 */
.L_x_2151:
[----:B------:R-:W-:Y:S05]  /*16e00*/  BSYNC B1 ;  /* 0x0000000000017941 */ /* 0x000fea0003800000 */
.L_x_2150:
        /* <DEDUP_REMOVED lines=9> */
.L_x_2152:
[----:B------:R-:W-:Y:S02]  /*16ea0*/  IMAD.MOV.U32 R8, RZ, RZ, RZ ;  /* 0x000000ffff087224 */ /* 0x000fe400078e00ff */
[----:B------:R-:W-:Y:S02]  /*16eb0*/  IMAD.MOV.U32 R13, RZ, RZ, R27 ;  /* 0x000000ffff0d7224 */ /* 0x000fe400078e001b */
[----:B------:R-:W-:Y:S01]  /*16ec0*/  IMAD.MOV.U32 R12, RZ, RZ, 0x1 ;  /* 0x00000001ff0c7424 */ /* 0x000fe200078e00ff */
[----:B------:R-:W-:-:S13]  /*16ed0*/  IADD3 R4, P0, R14, R24, RZ ;  /* 0x000000180e047210 */ /* 0x000fda0007f1e0ff */
[----:B------:R-:W-:Y:S05]  /*16ee0*/  WARPSYNC.COLLECTIVE R15, `(.L_x_2153) ;  /* 0x000000000f087348 */ /* 0x000fea0003c00000 */
[----:B------:R0:W1:Y:S02]  /*16ef0*/  SHFL.IDX P6, R14, R13, R12, R11 ;  /* 0x0000000c0d0e7389 */ /* 0x00006400000c000b */
[----:B01----:R-:W-:Y:S01]  /*16f00*/  ENDCOLLECTIVE ;  /* 0x000000000000791b */ /* 0x003fe20003800000 */
.L_x_2153:
[----:B------:R-:W-:-:S05]  /*16f10*/  IMAD.X R5, RZ, RZ, R5, P0 ;  /* 0x000000ffff057224 */ /* 0x000fca00000e0605 */
[----:B------:R-:W-:Y:S01]  /*16f20*/  @!PT LDS RZ, [RZ] ;  /* 0x00000000fffff984 */ /* 0x000fe20000000800 */
[----:B------:R-:W-:Y:S01]  /*16f30*/  @!PT LDS RZ, [RZ] ;  /* 0x00000000fffff984 */ /* 0x000fe20000000800 */
[----:B------:R-:W-:Y:S01]  /*16f40*/  @!PT LDS RZ, [RZ] ;  /* 0x00000000fffff984 */ /* 0x000fe20000000800 */
[----:B------:R0:W-:Y:S04]  /*16f50*/  LDGSTS.E.BYPASS.LTC128B.128 [R23], desc[UR36][R4.64], !P4 ;  /* 0x0000000004177fae */ /* 0x0001e8000e101d64 */
        /* <DEDUP_REMOVED lines=8> */
.L_x_2154:
[----:B------:R-:W-:Y:S02]  /*16fe0*/  IMAD.MOV.U32 R13, RZ, RZ, R27 ;  /* 0x000000ffff0d7224 */ /* 0x000fe400078e001b */
[----:B------:R-:W-:Y:S01]  /*16ff0*/  IMAD.MOV.U32 R12, RZ, RZ, 0x2 ;  /* 0x00000002ff0c7424 */ /* 0x000fe200078e00ff */
[----:B------:R-:W-:-:S13]  /*17000*/  IADD3 R4, P0, R14, R24, RZ ;  /* 0x000000180e047210 */ /* 0x000fda0007f1e0ff */
[----:B------:R-:W-:Y:S05]  /*17010*/  WARPSYNC.COLLECTIVE R15, `(.L_x_2155) ;  /* 0x000000000f087348 */ /* 0x000fea0003c00000 */
[----:B------:R0:W1:Y:S02]  /*17020*/  SHFL.IDX P6, R14, R13, R12, R11 ;  /* 0x0000000c0d0e7389 */ /* 0x00006400000c000b */
[----:B01----:R-:W-:Y:S01]  /*17030*/  ENDCOLLECTIVE ;  /* 0x000000000000791b */ /* 0x003fe20003800000 */
.L_x_2155:
        /* <DEDUP_REMOVED lines=13> */
.L_x_2156:
[----:B------:R-:W-:Y:S02]  /*17110*/  IMAD.MOV.U32 R13, RZ, RZ, R27 ;  /* 0x000000ffff0d7224 */ /* 0x000fe400078e001b */
[----:B------:R-:W-:Y:S01]  /*17120*/  IMAD.MOV.U32 R12, RZ, RZ, 0x3 ;  /* 0x00000003ff0c7424 */ /* 0x000fe200078e00ff */
[----:B------:R-:W-:-:S13]  /*17130*/  IADD3 R4, P0, R14, R24, RZ ;  /* 0x000000180e047210 */ /* 0x000fda0007f1e0ff */
[----:B------:R-:W-:Y:S05]  /*17140*/  WARPSYNC.COLLECTIVE R15, `(.L_x_2157) ;  /* 0x000000000f087348 */ /* 0x000fea0003c00000 */
[----:B------:R0:W1:Y:S02]  /*17150*/  SHFL.IDX P6, R14, R13, R12, R11 ;  /* 0x0000000c0d0e7389 */ /* 0x00006400000c000b */
[----:B01----:R-:W-:Y:S01]  /*17160*/  ENDCOLLECTIVE ;  /* 0x000000000000791b */ /* 0x003fe20003800000 */
.L_x_2157:
[----:B------:R-:W-:-:S05]  /*17170*/  IADD3.X R5, RZ, R6, RZ, P0, !PT ;  /* 0x00000006ff057210 */ /* 0x000fca00007fe4ff */
        /* <DEDUP_REMOVED lines=12> */
.L_x_2158:
[----:B------:R-:W-:Y:S02]  /*17240*/  IMAD.MOV.U32 R13, RZ, RZ, R27 ;  /* 0x000000ffff0d7224 */ /* 0x000fe400078e001b */
[----:B------:R-:W-:Y:S01]  /*17250*/  IMAD.MOV.U32 R12, RZ, RZ, 0x4 ;  /* 0x00000004ff0c7424 */ /* 0x000fe200078e00ff */
[----:B------:R-:W-:-:S13]  /*17260*/  IADD3 R4, P0, R14, R24, RZ ;  /* 0x000000180e047210 */ /* 0x000fda0007f1e0ff */
[----:B------:R-:W-:Y:S05]  /*17270*/  WARPSYNC.COLLECTIVE R15, `(.L_x_2159) ;  /* 0x000000000f087348 */ /* 0x000fea0003c00000 */
[----:B------:R0:W1:Y:S02]  /*17280*/  SHFL.IDX P6, R14, R13, R12, R11 ;  /* 0x0000000c0d0e7389 */ /* 0x00006400000c000b */
[----:B01----:R-:W-:Y:S01]  /*17290*/  ENDCOLLECTIVE ;  /* 0x000000000000791b */ /* 0x003fe20003800000 */
.L_x_2159:
        /* <DEDUP_REMOVED lines=13> */
.L_x_2160:
[----:B------:R-:W-:Y:S01]  /*17370*/  MOV R13, R27 ;  /* 0x0000001b000d7202 */ /* 0x000fe20000000f00 */
[----:B------:R-:W-:Y:S01]  /*17380*/  IMAD.MOV.U32 R12, RZ, RZ, 0x5 ;  /* 0x00000005ff0c7424 */ /* 0x000fe200078e00ff */
[----:B------:R-:W-:-:S13]  /*17390*/  IADD3 R4, P0, R14, R24, RZ ;  /* 0x000000180e047210 */ /* 0x000fda0007f1e0ff */
[----:B------:R-:W-:Y:S05]  /*173a0*/  WARPSYNC.COLLECTIVE R15, `(.L_x_2161) ;  /* 0x000000000f087348 */ /* 0x000fea0003c00000 */
[----:B------:R0:W1:Y:S02]  /*173b0*/  SHFL.IDX P6, R14, R13, R12, R11 ;  /* 0x0000000c0d0e7389 */ /* 0x00006400000c000b */
[----:B01----:R-:W-:Y:S01]  /*173c0*/  ENDCOLLECTIVE ;  /* 0x000000000000791b */ /* 0x003fe20003800000 */
.L_x_2161:
        /* <DEDUP_REMOVED lines=13> */
.L_x_2162:
[----:B------:R-:W-:Y:S05]  /*174a0*/  BRA `(.L_x_2163) ;  /* 0xffffffcc00887947 */ /* 0x000fea000383ffff */
.L_x_2073:
[----:B0-----:R0:W4:Y:S02]  /*174b0*/  SYNCS.PHASECHK.TRANS64.TRYWAIT P0, [R4+URZ+0x22820], R8 ;  /* 0x02282008040075a7 */ /* 0x001124000800017f */
[----:B----4-:R-:W-:Y:S05]  /*174c0*/  @!P0 NANOSLEEP.SYNCS 0x989680 ;  /* 0x009896800000895d */ /* 0x010fea0003900000 */
[----:B------:R-:W4:Y:S02]  /*174d0*/  @!P0 SYNCS.PHASECHK.TRANS64 P0, [R4+URZ+0x22820], R8 ;  /* 0x02282008040085a7 */ /* 0x000f24000800007f */
[----:B----4-:R-:W-:Y:S05]  /*174e0*/  @!P0 BRA `(.L_x_2073) ;  /* 0xfffffffc00f08947 */ /* 0x010fea000383ffff */
[----:B------:R-:W-:Y:S05]  /*174f0*/  BRA `(.L_x_2164) ;  /* 0xffffffd000107947 */ /* 0x000fea000383ffff */
.L_x_2074:
[----:B------:R-:W-:Y:S01]  /*17500*/  BSSY B0, `(.L_x_2165) ;  /* 0x0000008000007945 */ /* 0x000fe20003800000 */
[----:B------:R-:W-:Y:S02]  /*17510*/  IMAD.MOV.U32 R13, RZ, RZ, R16 ;  /* 0x000000ffff0d7224 */ /* 0x000fe400078e0010 */
[----:B------:R-:W-:Y:S02]  /*17520*/  IMAD.MOV.U32 R12, RZ, RZ, RZ ;  /* 0x000000ffff0c7224 */ /* 0x000fe400078e00ff */
[----:B------:R-:W-:Y:S02]  /*17530*/  IMAD.MOV.U32 R11, RZ, RZ, 0x1f ;  /* 0x0000001fff0b7424 */ /* 0x000fe400078e00ff */
[----:B------:R-:W-:-:S07]  /*17540*/  IMAD.MOV.U32 R15, RZ, RZ, -0x1 ;  /* 0xffffffffff0f7424 */ /* 0x000fce00078e00ff */
[----:B0123-5:R-:W-:Y:S05]  /*17550*/  WARPSYNC.COLLECTIVE R15, `(.L_x_2166) ;  /* 0x000000000f087348 */ /* 0x02ffea0003c00000 */
[----:B------:R4:W0:Y:S02]  /*17560*/  SHFL.IDX P6, R14, R13, R12, R11 ;  /* 0x0000000c0d0e7389 */ /* 0x00082400000c000b */
[----:B012345:R-:W-:Y:S01]  /*17570*/  ENDCOLLECTIVE ;  /* 0x000000000000791b */ /* 0x03ffe20003800000 */
.L_x_2166:
[----:B------:R-:W-:Y:S05]  /*17580*/  BSYNC B0 ;  /* 0x0000000000007941 */ /* 0x000fea0003800000 */
.L_x_2165:
[----:B------:R-:W-:Y:S05]  /*17590*/  BRA `(.L_x_2167) ;  /* 0xffffffcc00f87947 */ /* 0x000fea000383ffff */
.L_x_2075:
[----:B------:R-:W-:Y:S01]  /*175a0*/  BSSY B0, `(.L_x_2168) ;  /* 0x0000006000007945 */ /* 0x000fe20003800000 */
[----:B------:R-:W-:-:S07]  /*175b0*/  IMAD.MOV.U32 R15, RZ, RZ, -0x1 ;  /* 0xffffffffff0f7424 */ /* 0x000fce00078e00ff */
[----:B-12345:R-:W-:Y:S05]  /*175c0*/  WARPSYNC.COLLECTIVE R15, `(.L_x_2169) ;  /* 0x000000000f0c7348 */ /* 0x03efea0003c00000 */
[----:B------:R-:W-:Y:S02]  /*175d0*/  ELECT P6, UR62, PT ;  /* 0x00000000003e782f */ /* 0x000fe400038c0000 */
[----:B------:R-:W-:Y:S01]  /*175e0*/  MOV R14, UR62 ;  /* 0x0000003e000e7c02 */ /* 0x000fe20008000f00 */
[----:B-12345:R-:W-:Y:S10]  /*175f0*/  ENDCOLLECTIVE ;  /* 0x000000000000791b */ /* 0x03eff40003800000 */
.L_x_2169:
[----:B------:R-:W-:Y:S05]  /*17600*/  BSYNC B0 ;  /* 0x0000000000007941 */ /* 0x000fea0003800000 */
.L_x_2168:
[----:B------:R-:W-:Y:S05]  /*17610*/  BRA `(.L_x_2170) ;  /* 0xffffffcc00ec7947 */ /* 0x000fea000383ffff */
.L_x_2077:
[----:B------:R0:W0:Y:S02]  /*17620*/  SYNCS.PHASECHK.TRANS64.TRYWAIT P1, [R5+URZ+0x22840], R0 ;  /* 0x02284000050075a7 */ /* 0x000024000802017f */
[----:B0-----:R-:W-:Y:S05]  /*17630*/  @!P1 NANOSLEEP.SYNCS 0x989680 ;  /* 0x009896800000995d */ /* 0x001fea0003900000 */
[----:B------:R-:W0:Y:S02]  /*17640*/  @!P1 SYNCS.PHASECHK.TRANS64 P1, [R5+URZ+0x22840], R0 ;  /* 0x02284000050095a7 */ /* 0x000e24000802007f */
[----:B0-----:R-:W-:Y:S05]  /*17650*/  @!P1 BRA `(.L_x_2077) ;  /* 0xfffffffc00f09947 */ /* 0x001fea000383ffff */
[----:B------:R-:W-:Y:S05]  /*17660*/  BRA `(.L_x_2171) ;  /* 0xffffffd0000c7947 */ /* 0x000fea000383ffff */
.L_x_2079:
[----:B------:R0:W0:Y:S02]  /*17670*/  SYNCS.PHASECHK.TRANS64.TRYWAIT P1, [R21+URZ+0x22840], R2 ;  /* 0x02284002150075a7 */ /* 0x000024000802017f */
[----:B0-----:R-:W-:Y:S05]  /*17680*/  @!P1 NANOSLEEP.SYNCS 0x989680 ;  /* 0x009896800000995d */ /* 0x001fea0003900000 */
[----:B------:R-:W0:Y:S02]  /*17690*/  @!P1 SYNCS.PHASECHK.TRANS64 P1, [R21+URZ+0x22840], R2 ;  /* 0x02284002150095a7 */ /* 0x000e24000802007f */
[----:B0-----:R-:W-:Y:S05]  /*176a0*/  @!P1 BRA `(.L_x_2079) ;  /* 0xfffffffc00f09947 */ /* 0x001fea000383ffff */
[----:B------:R-:W-:Y:S05]  /*176b0*/  BRA `(.L_x_2172) ;  /* 0xffffffd000187947 */ /* 0x000fea000383ffff */
.L_x_2081:
[----:B------:R0:W0:Y:S02]  /*176c0*/  SYNCS.PHASECHK.TRANS64.TRYWAIT P1, [R5+URZ+0x22860], R0 ;  /* 0x02286000050075a7 */ /* 0x000024000802017f */
[----:B0-----:R-:W-:Y:S05]  /*176d0*/  @!P1 NANOSLEEP.SYNCS 0x989680 ;  /* 0x009896800000995d */ /* 0x001fea0003900000 */
[----:B------:R-:W0:Y:S02]  /*176e0*/  @!P1 SYNCS.PHASECHK.TRANS64 P1, [R5+URZ+0x22860], R0 ;  /* 0x02286000050095a7 */ /* 0x000e24000802007f */
[----:B0-----:R-:W-:Y:S05]  /*176f0*/  @!P1 BRA `(.L_x_2081) ;  /* 0xfffffffc00f09947 */ /* 0x001fea000383ffff */
[----:B------:R-:W-:Y:S05]  /*17700*/  BRA `(.L_x_2173) ;  /* 0xffffffd000147947 */ /* 0x000fea000383ffff */
.L_x_2174:
        /* <DEDUP_REMOVED lines=15> */
.L_x_6562:


//--------------------- .text._ZN7cutlass13device_kernelIN5flash11enable_sm90INS1_16FlashAttnFwdSm90INS1_25CollectiveMainloopFwdSm90ILi2EN4cute5tupleIJNS5_1CILi1EEES8_S8_EEENS6_IJNS7_ILi128EEENS7_ILi96EEENS7_ILi64EEEEEELi256ENS_6half_tEfNS_4arch4Sm90ELb0ELb1ELb1ELb0ELb1ELb0ELb1ELb1ELb0ELb1ELb1ELb0EEENS1_21CollectiveEpilogueFwdINS6_IJSA_NS7_ILi256EEESB_EEES9_SE_SG_Li256ELb0ELb1ELb1ELb0EEENS1_19SingleTileSchedulerILb0ELb1ELb1ELi128EEEEEEEEEvNT_6ParamsE --------------------------
	.section	.text._ZN7cutlass13device_kernelIN5flash11enable_sm90INS1_16FlashAttnFwdSm90INS1_25CollectiveMainloopFwdSm90ILi2EN4cute5tupleIJNS5_1CILi1EEES8_S8_EEENS6_IJNS7_ILi128EEENS7_ILi96EEENS7_ILi64EEEEEELi256ENS_6half_tEfNS_4arch4Sm90ELb0ELb1ELb1ELb0ELb1ELb0ELb1ELb1ELb0ELb1ELb1ELb0EEENS1_21CollectiveEpilogueFwdINS6_IJSA_NS7_ILi256EEESB_EEES9_SE_SG_Li256ELb0ELb1ELb1ELb0EEENS1_19SingleTileSchedulerILb0ELb1ELb1ELi128EEEEEEEEEvNT_6ParamsE,"ax",@progbits
	.align	128
.text._ZN7cutlass13device_kernelIN5flash11enable_sm90INS1_16FlashAttnFwdSm90INS1_25CollectiveMainloopFwdSm90ILi2EN4cute5tupleIJNS5_1CILi1EEES8_S8_EEENS6_IJNS7_ILi128EEENS7_ILi96EEENS7_ILi64EEEEEELi256ENS_6half_tEfNS_4arch4Sm90ELb0ELb1ELb1ELb0ELb1ELb0ELb1ELb1ELb0ELb1ELb1ELb0EEENS1_21CollectiveEpilogueFwdINS6_IJSA_NS7_ILi256EEESB_EEES9_SE_SG_Li256ELb0ELb1ELb1ELb0EEENS1_19SingleTileSchedulerILb0ELb1ELb1ELi128EEEEEEEEEvNT_6ParamsE:
        .type           _ZN7cutlass13device_kernelIN5flash11enable_sm90INS1_16FlashAttnFwdSm90INS1_25CollectiveMainloopFwdSm90ILi2EN4cute5tupleIJNS5_1CILi1EEES8_S8_EEENS6_IJNS7_ILi128EEENS7_ILi96EEENS7_ILi64EEEEEELi256ENS_6half_tEfNS_4arch4Sm90ELb0ELb1ELb1ELb0ELb1ELb0ELb1ELb1ELb0ELb1ELb1ELb0EEENS1_21CollectiveEpilogueFwdINS6_IJSA_NS7_ILi256EEESB_EEES9_SE_SG_Li256ELb0ELb1ELb1ELb0EEENS1_19SingleTileSchedulerILb0ELb1ELb1ELi128EEEEEEEEEvNT_6ParamsE,@function
        .size           _ZN7cutlass13device_kernelIN5flash11enable_sm90INS1_16FlashAttnFwdSm90INS1_25CollectiveMainloopFwdSm90ILi2EN4cute5tupleIJNS5_1CILi1EEES8_S8_EEENS6_IJNS7_ILi128EEENS7_ILi96EEENS7_ILi64EEEEEELi256ENS_6half_tEfNS_4arch4Sm90ELb0ELb1ELb1ELb0ELb1ELb0ELb1ELb1ELb0ELb1ELb1ELb0EEENS1_21CollectiveEpilogueFwdINS6_IJSA_NS7_ILi256EEESB_EEES9_SE_SG_Li256ELb0ELb1ELb1ELb0EEENS1_19SingleTileSchedulerILb0ELb1ELb1ELi128EEEEEEEEEvNT_6ParamsE,(.L_x_6563 - _ZN7cutlass13device_kernelIN5flash11enable_sm90INS1_16FlashAttnFwdSm90INS1_25CollectiveMainloopFwdSm90ILi2EN4cute5tupleIJNS5_1CILi1EEES8_S8_EEENS6_IJNS7_ILi128EEENS7_ILi96EEENS7_ILi64EEEEEELi256ENS_6half_tEfNS_4arch4Sm90ELb0ELb1ELb1ELb0ELb1ELb0ELb1ELb1ELb0ELb1ELb1ELb0EEENS1_21CollectiveEpilogueFwdINS6_IJSA_NS7_ILi256EEESB_EEES9_SE_SG_Li256ELb0ELb1ELb1ELb0EEENS1_19SingleTileSchedulerILb0ELb1ELb1ELi128EEEEEEEEEvNT_6ParamsE)
        .other          _ZN7cutlass13device_kernelIN5flash11enable_sm90INS1_16FlashAttnFwdSm90INS1_25CollectiveMainloopFwdSm90ILi2EN4cute5tupleIJNS5_1CILi1EEES8_S8_EEENS6_IJNS7_ILi128EEENS7_ILi96EEENS7_ILi64EEEEEELi256ENS_6half_tEfNS_4arch4Sm90ELb0ELb1ELb1ELb0ELb1ELb0ELb1ELb1ELb0ELb1ELb1ELb0EEENS1_21CollectiveEpilogueFwdINS6_IJSA_NS7_ILi256EEESB_EEES9_SE_SG_Li256ELb0ELb1ELb1ELb0EEENS1_19SingleTileSchedulerILb0ELb1ELb1ELi128EEEEEEEEEvNT_6ParamsE,@"STO_CUDA_ENTRY STV_DEFAULT"
_ZN7cutlass13device_kernelIN5flash11enable_sm90INS1_16FlashAttnFwdSm90INS1_25CollectiveMainloopFwdSm90ILi2EN4cute5tupleIJNS5_1CILi1EEES8_S8_EEENS6_IJNS7_ILi128EEENS7_ILi96EEENS7_ILi64EEEEEELi256ENS_6half_tEfNS_4arch4Sm90ELb0ELb1ELb1ELb0ELb1ELb0ELb1ELb1ELb0ELb1ELb1ELb0EEENS1_21CollectiveEpilogueFwdINS6_IJSA_NS7_ILi256EEESB_EEES9_SE_SG_Li256ELb0ELb1ELb1ELb0EEENS1_19SingleTileSchedulerILb0ELb1ELb1ELi128EEEEEEEEEvNT_6ParamsE:
        /* <DEDUP_REMOVED lines=9> */
[----:B------:R1:W2:Y:S01]  /*0090*/  SHFL.IDX PT, R3, R74, RZ, 0x1f ;  /* 0x00001fff4a037589 */ /* 0x0002a200000e0000 */
        /* <DEDUP_REMOVED lines=15> */
[----:B------:R1:W0:Y:S01]  /*0190*/  @!UP0 SYNCS.EXCH.64 URZ, [UR8+0x32400], UR4 ;  /* 0x03240004083f85b2 */ /* 0x0002220008000100 */
[----:B------:R1:W3:Y:S05]  /*01a0*/  @!UP1 SYNCS.EXCH.64 URZ, [UR8+0x32410], UR4 ;  /* 0x03241004083f95b2 */ /* 0x0002ea0008000100 */
[----:B------:R1:W4:Y:S02]  /*01b0*/  @!UP2 SYNCS.EXCH.64 URZ, [UR8+0x32420], UR6 ;  /* 0x03242006083fa5b2 */ /* 0x0003240008000100 */
[----:B-12---:R-:W-:Y:S05]  /*01c0*/  @P1 BRA `(.L_x_2175) ;  /* 0x0000000000481947 */ /* 0x006fea0003800000 */
[----:B------:R-:W1:Y:S01]  /*01d0*/  S2UR UR5, SR_CgaCtaId ;  /* 0x00000000000579c3 */ /* 0x000e620000008800 */
[----:B------:R-:W-:Y:S01]  /*01e0*/  UMOV UR4, 0x400 ;  /* 0x0000040000047882 */ /* 0x000fe20000000000 */
[----:B------:R-:W-:Y:S01]  /*01f0*/  UMOV UR6, 0x80 ;  /* 0x0000008000067882 */ /* 0x000fe20000000000 */
[----:B------:R-:W-:Y:S01]  /*0200*/  UMOV UR7, 0x100 ;  /* 0x0000010000077882 */ /* 0x000fe20000000000 */
[----:B------:R-:W-:Y:S01]  /*0210*/  ELECT P0, URZ, PT ;  /* 0x00000000003f782f */ /* 0x000fe20003800000 */
[----:B-1----:R-:W-:Y:S02]  /*0220*/  ULEA UR8, UR5, UR4, 0x18 ;  /* 0x0000000405087291 */ /* 0x002fe4000f8ec03f */
[----:B------:R-:W-:-:S04]  /*0230*/  UIADD3 UR4, -UR6, 0x100000, URZ ;  /* 0x0010000006047890 */ /* 0x000fc8000fffe13f */
[----:B------:R-:W-:Y:S02]  /*0240*/  USHF.L.U32 UR5, UR4, 0xb, URZ ;  /* 0x0000000b04057899 */ /* 0x000fe4000800063f */
[----:B------:R-:W-:Y:S02]  /*0250*/  USHF.L.U32 UR4, UR4, 0x1, URZ ;  /* 0x0000000104047899 */ /* 0x000fe4000800063f */
[----:B------:R-:W-:-:S04]  /*0260*/  UIADD3 UR6, -UR7, 0x100000, URZ ;  /* 0x0010000007067890 */ /* 0x000fc8000fffe13f */
[----:B------:R-:W-:Y:S02]  /*0270*/  USHF.L.U32 UR7, UR6, 0xb, URZ ;  /* 0x0000000b06077899 */ /* 0x000fe4000800063f */
[----:B------:R-:W-:Y:S01]  /*0280*/  USHF.L.U32 UR6, UR6, 0x1, URZ ;  /* 0x0000000106067899 */ /* 0x000fe2000800063f */
[----:B------:R-:W1:Y:S03]  /*0290*/  FENCE.VIEW.ASYNC.S ;  /* 0x00000000000073c6 */ /* 0x000e660000000000 */
[----:B-1----:R1:W2:Y:S08]  /*02a0*/  SYNCS.EXCH.64 URZ, [UR8+0x32430], UR4 ;  /* 0x03243004083f75b2 */ /* 0x0022b00008000100 */
[----:B------:R1:W0:Y:S01]  /*02b0*/  SYNCS.EXCH.64 URZ, [UR8+0x32440], UR6 ;  /* 0x03244006083f75b2 */ /* 0x0002220008000100 */
[----:B------:R1:W0:Y:S01]  /*02c0*/  SYNCS.EXCH.64 URZ, [UR8+0x32438], UR4 ;  /* 0x03243804083f75b2 */ /* 0x0002220008000100 */
[----:B------:R1:W0:Y:S01]  /*02d0*/  SYNCS.EXCH.64 URZ, [UR8+0x32448], UR6 ;  /* 0x03244806083f75b2 */ /* 0x0002220008000100 */
[----:B------:R-:W-:Y:S01]  /*02e0*/  NOP ;  /* 0x0000000000007918 */ /* 0x000fe20000000000 */
.L_x_2175:
[----:B------:R-:W5:Y:S01]  /*02f0*/  SHFL.IDX PT, R2, R0, RZ, 0x1f ;  /* 0x00001fff00027589 */ /* 0x000f6200000e0000 */
[----:B------:R-:W-:Y:S01]  /*0300*/  NOP ;  /* 0x0000000000007918 */ /* 0x000fe20000000000 */
[----:B-----5:R-:W-:-:S13]  /*0310*/  ISETP.NE.AND P0, PT, R2, RZ, PT ;  /* 0x000000ff0200720c */ /* 0x020fda0003f05270 */
[----:B------:R-:W-:Y:S05]  /*0320*/  @P0 BRA `(.L_x_2176) ;  /* 0x0000000000480947 */ /* 0x000fea0003800000 */
[----:B-1----:R-:W1:Y:S01]  /*0330*/  S2UR UR5, SR_CgaCtaId ;  /* 0x00000000000579c3 */ /* 0x002e620000008800 */
        /* <DEDUP_REMOVED lines=12> */
[----:B-1----:R1:W0:Y:S08]  /*0400*/  SYNCS.EXCH.64 URZ, [UR8+0x32450], UR4 ;  /* 0x03245004083f75b2 */ /* 0x0022300008000100 */
[----:B------:R1:W0:Y:S01]  /*0410*/  SYNCS.EXCH.64 URZ, [UR8+0x32460], UR6 ;  /* 0x03246006083f75b2 */ /* 0x0002220008000100 */
[----:B------:R1:W0:Y:S01]  /*0420*/  SYNCS.EXCH.64 URZ, [UR8+0x32458], UR4 ;  /* 0x03245804083f75b2 */ /* 0x0002220008000100 */
[----:B------:R1:W0:Y:S01]  /*0430*/  SYNCS.EXCH.64 URZ, [UR8+0x32468], UR6 ;  /* 0x03246806083f75b2 */ /* 0x0002220008000100 */
[----:B------:R-:W-:Y:S01]  /*0440*/  NOP ;  /* 0x0000000000007918 */ /* 0x000fe20000000000 */
.L_x_2176:
[----:B------:R-:W5:Y:S01]  /*0450*/  SHFL.IDX PT, R2, R0, RZ, 0x1f ;  /* 0x00001fff00027589 */ /* 0x000f6200000e0000 */
[----:B------:R-:W-:Y:S01]  /*0460*/  NOP ;  /* 0x0000000000007918 */ /* 0x000fe20000000000 */
[----:B-----5:R-:W-:-:S13]  /*0470*/  ISETP.NE.AND P0, PT, R2, RZ, PT ;  /* 0x000000ff0200720c */ /* 0x020fda0003f05270 */
[----:B------:R-:W-:Y:S05]  /*0480*/  @P0 BRA `(.L_x_2177) ;  /* 0x0000000000380947 */ /* 0x000fea0003800000 */
[----:B-1----:R-:W1:Y:S01]  /*0490*/  S2UR UR5, SR_CgaCtaId ;  /* 0x00000000000579c3 */ /* 0x002e620000008800 */
[----:B------:R-:W-:Y:S01]  /*04a0*/  UMOV UR4, 0x400 ;  /* 0x0000040000047882 */ /* 0x000fe20000000000 */
[----:B------:R-:W-:Y:S01]  /*04b0*/  UMOV UR7, 0x80 ;  /* 0x0000008000077882 */ /* 0x000fe20000000000 */
[----:B------:R-:W-:Y:S01]  /*04c0*/  ELECT P0, URZ, PT ;  /* 0x00000000003f782f */ /* 0x000fe20003800000 */
[----:B-1----:R-:W-:Y:S02]  /*04d0*/  ULEA UR6, UR5, UR4, 0x18 ;  /* 0x0000000405067291 */ /* 0x002fe4000f8ec03f */
[----:B------:R-:W-:-:S04]  /*04e0*/  UIADD3 UR4, -UR7, 0x100000, URZ ;  /* 0x0010000007047890 */ /* 0x000fc8000fffe13f */
[----:B------:R-:W-:Y:S02]  /*04f0*/  USHF.L.U32 UR5, UR4, 0xb, URZ ;  /* 0x0000000b04057899 */ /* 0x000fe4000800063f */
[----:B------:R-:W-:Y:S01]  /*0500*/  USHF.L.U32 UR4, UR4, 0x1, URZ ;  /* 0x0000000104047899 */ /* 0x000fe2000800063f */
[----:B------:R-:W1:Y:S11]  /*0510*/  FENCE.VIEW.ASYNC.S ;  /* 0x00000000000073c6 */ /* 0x000e760000000000 */
[----:B-1----:R1:W0:Y:S01]  /*0520*/  SYNCS.EXCH.64 URZ, [UR6+0x32470], UR4 ;  /* 0x03247004063f75b2 */ /* 0x0022220008000100 */
[----:B------:R1:W0:Y:S01]  /*0530*/  SYNCS.EXCH.64 URZ, [UR6+0x32480], UR4 ;  /* 0x03248004063f75b2 */ /* 0x0002220008000100 */
[----:B------:R1:W0:Y:S01]  /*0540*/  SYNCS.EXCH.64 URZ, [UR6+0x32478], UR4 ;  /* 0x03247804063f75b2 */ /* 0x0002220008000100 */
[----:B------:R1:W0:Y:S01]  /*0550*/  SYNCS.EXCH.64 URZ, [UR6+0x32488], UR4 ;  /* 0x03248804063f75b2 */ /* 0x0002220008000100 */
[----:B------:R-:W-:Y:S01]  /*0560*/  NOP ;  /* 0x0000000000007918 */ /* 0x000fe20000000000 */
.L_x_2177:
        /* <DEDUP_REMOVED lines=22> */
.L_x_2178:
[----:B------:R-:W5:Y:S01]  /*06d0*/  SHFL.IDX PT, R2, R0, RZ, 0x1f ;  /* 0x00001fff00027589 */ /* 0x000f6200000e0000 */
[----:B------:R-:W-:Y:S01]  /*06e0*/  R2UR UR9, R3 ;  /* 0x00000000030972ca */ /* 0x000fe200000e0000 */
        /* <DEDUP_REMOVED lines=21> */
.L_x_2179:
[----:B-1----:R-:W-:Y:S01]  /*0840*/  ULDC UR4, c[0x0][0x20] ;  /* 0x0000080000047ab9 */ /* 0x002fe20000000800 */
[----:B------:R-:W-:Y:S01]  /*0850*/  ULDC UR5, c[0x0][0x24] ;  /* 0x0000090000057ab9 */ /* 0x000fe20000000800 */
[----:B------:R-:W-:Y:S01]  /*0860*/  IADD3 R16, P0, R1, UR4, RZ ;  /* 0x0000000401107c10 */ /* 0x000fe2000ff1e0ff */
[----:B------:R-:W-:Y:S01]  /*0870*/  UISETP.NE.AND UP0, UPT, UR9, URZ, UPT ;  /* 0x0000003f0900728c */ /* 0x000fe2000bf05270 */
[----:B------:R-:W-:Y:S01]  /*0880*/  NOP ;  /* 0x0000000000007918 */ /* 0x000fe20000000000 */
[----:B------:R-:W-:Y:S01]  /*0890*/  UMOV UR60, 0x1 ;  /* 0x00000001003c7882 */ /* 0x000fe20000000000 */
[----:B0-234-:R-:W-:Y:S01]  /*08a0*/  BAR.SYNC.DEFER_BLOCKING 0x0 ;  /* 0x0000000000007b1d */ /* 0x01dfe20000010000 */
[----:B------:R-:W-:Y:S01]  /*08b0*/  IMAD.X R17, RZ, RZ, UR5, P0 ;  /* 0x00000005ff117e24 */ /* 0x000fe200080e06ff */
[----:B------:R-:W-:Y:S01]  /*08c0*/  IADD3 R2, P0, R16, 0x50, RZ ;  /* 0x0000005010027810 */ /* 0x000fe20007f1e0ff */
[----:B------:R-:W-:Y:S01]  /*08d0*/  USEL UR60, UR60, 0x2, !UP0 ;  /* 0x000000023c3c7887 */ /* 0x000fe2000c000000 */
[----:B------:R-:W-:-:S02]  /*08e0*/  PLOP3.LUT P3, PT, PT, PT, UP0, 0x80, 0x0 ;  /* 0x000000000000781c */ /* 0x000fc40003f6f008 */
[C---:B------:R-:W-:Y:S01]  /*08f0*/  IADD3 R41, P1, R16.reuse, 0x204, RZ ;  /* 0x0000020410297810 */ /* 0x040fe20007f3e0ff */
[----:B------:R-:W-:Y:S01]  /*0900*/  ULDC.64 UR36, c[0x0][0x208] ;  /* 0x0000820000247ab9 */ /* 0x000fe20000000a00 */
[----:B------:R0:W-:Y:S01]  /*0910*/  STL [R1+0x454], R2 ;  /* 0x0004540201007387 */ /* 0x0001e20000100800 */
[----:B------:R-:W-:Y:S01]  /*0920*/  IADD3 R39, P2, R16, 0x240, RZ ;  /* 0x0000024010277810 */ /* 0x000fe20007f5e0ff */
[----:B------:R-:W-:Y:S01]  /*0930*/  BSSY B6, `(.L_x_2180) ;  /* 0x000372c000067945 */ /* 0x000fe20003800000 */
[----:B------:R-:W-:-:S03]  /*0940*/  IMAD.X R50, RZ, RZ, R17, P1 ;  /* 0x000000ffff327224 */ /* 0x000fc600008e0611 */
[--C-:B------:R-:W-:Y:S02]  /*0950*/  IMAD.X R48, RZ, RZ, R17.reuse, P2 ;  /* 0x000000ffff307224 */ /* 0x100fe400010e0611 */
[----:B0-----:R-:W-:-:S05]  /*0960*/  IMAD.X R2, RZ, RZ, R17, P0 ;  /* 0x000000ffff027224 */ /* 0x001fca00000e0611 */
[----:B------:R0:W-:Y:S01]  /*0970*/  STL [R1+0x450], R2 ;  /* 0x0004500201007387 */ /* 0x0001e20000100800 */
[----:B------:R-:W-:Y:S05]  /*0980*/  @!P3 BRA `(.L_x_2181) ;  /* 0x000003280034b947 */ /* 0x000fea0003800000 */
.L_x_2182:
[----:B------:R-:W-:-:S08]  /*0990*/  NOP ;  /* 0x0000000000007918 */ /* 0x000fd00000000000 */
[----:B------:R-:W1:Y:S02]  /*09a0*/  USETMAXREG.TRY_ALLOC.CTAPOOL UP0, 0xe8 ;  /* 0x000000e8000079c8 */ /* 0x000e640008000600 */
[----:B-1----:R-:W-:-:S13]  /*09b0*/  PLOP3.LUT P0, PT, PT, PT, UP0, 0x80, 0x0 ;  /* 0x000000000000781c */ /* 0x002fda0003f0f008 */
[----:B------:R-:W-:Y:S05]  /*09c0*/  @!P0 BRA `(.L_x_2182) ;  /* 0xfffffffc00f08947 */ /* 0x000fea000383ffff */
[----:B------:R-:W1:Y:S01]  /*09d0*/  S2UR UR6, SR_CTAID.Y ;  /* 0x00000000000679c3 */ /* 0x000e620000002600 */
[----:B------:R-:W-:Y:S01]  /*09e0*/  ULDC UR59, c[0x0][0xd50] ;  /* 0x00035400003b7ab9 */ /* 0x000fe20000000800 */
[----:B------:R-:W-:Y:S01]  /*09f0*/  ISETP.NE.AND P0, PT, R74, 0x1, PT ;  /* 0x000000014a00780c */ /* 0x000fe20003f05270 */
[----:B------:R-:W-:Y:S01]  /*0a00*/  UISETP.NE.AND UP0, UPT, UR59, 0x1, UPT ;  /* 0x000000013b00788c */ /* 0x000fe2000bf05270 */
[----:B------:R2:W-:Y:S04]  /*0a10*/  STL.64 [R1+0x1f8], RZ ;  /* 0x0001f8ff01007387 */ /* 0x0005e80000100a00 */
[----:B------:R-:W-:Y:S08]  /*0a20*/  BAR.ARV 0x8, 0x180 ;  /* 0x0206000000007b1d */ /* 0x000ff00000002000 */
[----:B------:R-:W3:Y:S01]  /*0a30*/  S2UR UR61, SR_CTAID.Z ;  /* 0x00000000003d79c3 */ /* 0x000ee20000002700 */
[----:B------:R-:W-:Y:S01]  /*0a40*/  @UP0 ULDC UR4, c[0x0][0xd54] ;  /* 0x0003550000040ab9 */ /* 0x000fe20000000800 */
[----:B------:R2:W-:Y:S01]  /*0a50*/  STL [R1+0x200], RZ ;  /* 0x000200ff01007387 */ /* 0x0005e20000100800 */
[----:B------:R-:W-:-:S05]  /*0a60*/  @UP0 ULDC UR7, c[0x0][0xd58] ;  /* 0x0003560000070ab9 */ /* 0x000fca0000000800 */
[----:B------:R-:W-:Y:S06]  /*0a70*/  @!P0 BAR.ARV 0x9, 0x100 ;  /* 0x0244000000008b1d */ /* 0x000fec0000002000 */
[----:B-1----:R-:W-:Y:S01]  /*0a80*/  UIMAD.WIDE.U32 UR4, UR6, UR4, URZ ;  /* 0x00000004060472a5 */ /* 0x002fe2000f8e003f */
[----:B------:R-:W-:Y:S01]  /*0a90*/  IADD3 R24, P1, R16, 0x1f8, RZ ;  /* 0x000001f810187810 */ /* 0x000fe20007f3e0ff */
[----:B------:R2:W-:Y:S01]  /*0aa0*/  STL [R1+0x204], RZ ;  /* 0x000204ff01007387 */ /* 0x0005e20000100800 */
[----:B------:R-:W-:Y:S01]  /*0ab0*/  UMOV UR58, UR6 ;  /* 0x00000006003a7c82 */ /* 0x000fe20008000000 */
[----:B------:R-:W-:-:S02]  /*0ac0*/  @UP0 USHF.R.U32.HI UR58, URZ, UR7, UR5 ;  /* 0x000000073f3a0299 */ /* 0x000fc40008011605 */
[----:B------:R-:W-:Y:S02]  /*0ad0*/  IMAD.X R25, RZ, RZ, R17, P1 ;  /* 0x000000ffff197224 */ /* 0x000fe400008e0611 */
[----:B------:R-:W-:Y:S01]  /*0ae0*/  UIADD3 UR4, -UR58, URZ, URZ ;  /* 0x0000003f3a047290 */ /* 0x000fe2000fffe13f */
[----:B---3--:R-:W-:-:S03]  /*0af0*/  ISETP.LE.AND P0, PT, RZ, UR61, PT ;  /* 0x0000003dff007c0c */ /* 0x008fc6000bf03270 */
[----:B------:R-:W-:-:S10]  /*0b00*/  UIMAD UR59, UR59, UR4, UR6 ;  /* 0x000000043b3b72a4 */ /* 0x000fd4000f8e0206 */
[----:B--2---:R-:W-:Y:S05]  /*0b10*/  @!P0 BRA `(.L_x_2183) ;  /* 0x0000037000348947 */ /* 0x004fea0003800000 */
[----:B------:R-:W1:Y:S01]  /*0b20*/  S2R R11, SR_CgaCtaId ;  /* 0x00000000000b7919 */ /* 0x000e620000008800 */
[----:B------:R-:W-:Y:S01]  /*0b30*/  MOV R18, 0x400 ;  /* 0x0000040000127802 */ /* 0x000fe20000000f00 */
[----:B------:R-:W2:Y:S01]  /*0b40*/  S2UR UR6, SR_CTAID.X ;  /* 0x00000000000679c3 */ /* 0x000ea20000002500 */
[----:B------:R-:W-:Y:S01]  /*0b50*/  IMAD.U32 R0, RZ, RZ, UR60 ;  /* 0x0000003cff007e24 */ /* 0x000fe2000f8e00ff */
[----:B------:R-:W3:Y:S01]  /*0b60*/  S2R R3, SR_SWINHI ;  /* 0x0000000000037919 */ /* 0x000ee20000002f00 */
[----:B------:R-:W-:Y:S01]  /*0b70*/  ULDC.64 UR4, c[0x0][0x418] ;  /* 0x0001060000047ab9 */ /* 0x000fe20000000a00 */
[----:B------:R-:W-:Y:S01]  /*0b80*/  IMAD.MOV.U32 R10, RZ, RZ, 0x100 ;  /* 0x00000100ff0a7424 */ /* 0x000fe200078e00ff */
[----:B------:R-:W-:Y:S01]  /*0b90*/  UISETP.NE.U32.AND UP0, UPT, UR4, URZ, UPT ;  /* 0x0000003f0400728c */ /* 0x000fe2000bf05070 */
[----:B------:R-:W4:Y:S01]  /*0ba0*/  S2R R4, SR_CTAID.X ;  /* 0x0000000000047919 */ /* 0x000f220000002500 */
[----:B------:R-:W-:Y:S01]  /*0bb0*/  IMAD.MOV.U32 R9, RZ, RZ, 0x80 ;  /* 0x00000080ff097424 */ /* 0x000fe200078e00ff */
[----:B------:R-:W5:Y:S01]  /*0bc0*/  LDC R12, c[0x0][0xa80] ;  /* 0x0002a000ff0c7b82 */ /* 0x000f620000000800 */
[----:B------:R-:W-:Y:S01]  /*0bd0*/  IMAD.MOV.U32 R8, RZ, RZ, R0 ;  /* 0x000000ffff087224 */ /* 0x000fe200078e0000 */
[----:B------:R-:W-:Y:S01]  /*0be0*/  USHF.R.S32.HI UR4, URZ, 0x1f, UR61 ;  /* 0x0000001f3f047899 */ /* 0x000fe2000801143d */
[----:B------:R-:W-:Y:S01]  /*0bf0*/  IMAD.U32 R6, RZ, RZ, UR60 ;  /* 0x0000003cff067e24 */ /* 0x000fe2000f8e00ff */
[C---:B------:R-:W-:Y:S01]  /*0c00*/  IADD3 R40, P5, R16.reuse, 0x68, RZ ;  /* 0x0000006810287810 */ /* 0x040fe20007fbe0ff */
[----:B------:R-:W-:Y:S01]  /*0c10*/  IMAD.MOV.U32 R7, RZ, RZ, 0x80 ;  /* 0x00000080ff077424 */ /* 0x000fe200078e00ff */
[----:B------:R-:W-:Y:S01]  /*0c20*/  UISETP.NE.AND.EX UP0, UPT, UR5, URZ, UPT, UP0 ;  /* 0x0000003f0500728c */ /* 0x000fe2000bf05300 */
[----:B------:R-:W-:Y:S01]  /*0c30*/  STL.128 [R1+0x210], RZ ;  /* 0x000210ff01007387 */ /* 0x000fe20000100c00 */
[----:B------:R-:W-:Y:S01]  /*0c40*/  ULDC UR42, c[0x0][0x424] ;  /* 0x00010900002a7ab9 */ /* 0x000fe20000000800 */
[--C-:B------:R-:W-:Y:S01]  /*0c50*/  IMAD.X R65, RZ, RZ, R17.reuse, P5 ;  /* 0x000000ffff417224 */ /* 0x100fe200028e0611 */
[----:B------:R-:W-:Y:S01]  /*0c60*/  USEL UR42, UR42, 0x1, UP0 ;  /* 0x000000012a2a7887 */ /* 0x000fe20008000000 */
[----:B------:R0:W-:Y:S01]  /*0c70*/  STL.64 [R1+0x28], R6 ;  /* 0x0000280601007387 */ /* 0x0001e20000100a00 */
[C---:B------:R-:W-:Y:S01]  /*0c80*/  IADD3 R49, P5, R16.reuse, 0xf8, RZ ;  /* 0x000000f810317810 */ /* 0x040fe20007fbe0ff */
[----:B------:R-:W-:Y:S01]  /*0c90*/  ULDC UR10, c[0x0][0x2f0] ;  /* 0x0000bc00000a7ab9 */ /* 0x000fe20000000800 */
[C---:B------:R-:W-:Y:S01]  /*0ca0*/  IADD3 R34, P3, R16.reuse, 0x58, RZ ;  /* 0x0000005810227810 */ /* 0x040fe20007f7e0ff */
[----:B------:R-:W-:Y:S01]  /*0cb0*/  STL.128 [R1+0x220], RZ ;  /* 0x000220ff01007387 */ /* 0x000fe20000100c00 */
[----:B--2---:R-:W-:Y:S01]  /*0cc0*/  USHF.L.U32 UR6, UR6, 0x7, URZ ;  /* 0x0000000706067899 */ /* 0x004fe2000800063f */
[----:B------:R-:W-:Y:S01]  /*0cd0*/  IADD3 R42, P4, R16, 0x60, RZ ;  /* 0x00000060102a7810 */ /* 0x000fe20007f9e0ff */
[--C-:B------:R-:W-:Y:S01]  /*0ce0*/  IMAD.X R60, RZ, RZ, R17.reuse, P5 ;  /* 0x000000ffff3c7224 */ /* 0x100fe200028e0611 */
[----:B------:R-:W-:Y:S01]  /*0cf0*/  STL.128 [R1+0x240], RZ ;  /* 0x000240ff01007387 */ /* 0x000fe20000100c00 */
[----:B------:R-:W-:Y:S01]  /*0d00*/  UIMAD UR42, UR42, UR10, URZ ;  /* 0x0000000a2a2a72a4 */ /* 0x000fe2000f8e023f */
[--C-:B------:R-:W-:Y:S01]  /*0d10*/  IMAD.X R35, RZ, RZ, R17.reuse, P3 ;  /* 0x000000ffff237224 */ /* 0x100fe200018e0611 */
[----:B-1----:R-:W-:Y:S01]  /*0d20*/  LEA R18, R11, R18, 0x18 ;  /* 0x000000120b127211 */ /* 0x002fe200078ec0ff */
[----:B------:R-:W-:Y:S01]  /*0d30*/  STL.64 [R1+0x30], R10 ;  /* 0x0000300a01007387 */ /* 0x000fe20000100a00 */
[----:B------:R-:W-:Y:S01]  /*0d40*/  ULDC UR43, c[0x0][0x288] ;  /* 0x0000a200002b7ab9 */ /* 0x000fe20000000800 */
[----:B------:R-:W-:Y:S01]  /*0d50*/  IMAD.X R67, RZ, RZ, R17, P4 ;  /* 0x000000ffff437224 */ /* 0x000fe200020e0611 */
[----:B------:R-:W-:-:S02]  /*0d60*/  MOV R30, R18 ;  /* 0x00000012001e7202 */ /* 0x000fc40000000f00 */
[----:B---3--:R-:W-:Y:S01]  /*0d70*/  MOV R31, R3 ;  /* 0x00000003001f7202 */ /* 0x008fe20000000f00 */
[----:B------:R-:W-:Y:S01]  /*0d80*/  STL.128 [R1], R8 ;  /* 0x0000000801007387 */ /* 0x000fe20000100c00 */
[----:B------:R-:W-:Y:S01]  /*0d90*/  UIADD3 UR7, UR6, 0x7f, URZ ;  /* 0x0000007f06077890 */ /* 0x000fe2000fffe03f */
[----:B------:R-:W-:Y:S01]  /*0da0*/  IADD3 R38, P6, R16, 0x70, RZ ;  /* 0x0000007010267810 */ /* 0x000fe20007fde0ff */
[----:B------:R-:W-:Y:S01]  /*0db0*/  UIADD3 UR38, UR42, 0x1, -UR43 ;  /* 0x000000012a267890 */ /* 0x000fe2000fffe82b */
[C---:B------:R-:W-:Y:S01]  /*0dc0*/  IADD3 R0, P2, R30.reuse, 0x32460, RZ ;  /* 0x000324601e007810 */ /* 0x040fe20007f5e0ff */
[----:B----4-:R1:W-:Y:S01]  /*0dd0*/  STL [R1+0x50], R4 ;  /* 0x0000500401007387 */ /* 0x0103e20000100800 */
[C---:B0-----:R-:W-:Y:S01]  /*0de0*/  IADD3 R2, P1, R30.reuse, 0x32450, RZ ;  /* 0x000324501e027810 */ /* 0x041fe20007f3e0ff */
[----:B------:R-:W-:Y:S01]  /*0df0*/  IMAD.X R63, RZ, RZ, R17, P6 ;  /* 0x000000ffff3f7224 */ /* 0x000fe200030e0611 */
[----:B------:R-:W-:Y:S01]  /*0e00*/  IADD3 R6, P0, R30, 0x32430, RZ ;  /* 0x000324301e067810 */ /* 0x000fe20007f1e0ff */
[--C-:B------:R-:W-:Y:S01]  /*0e10*/  IMAD.X R3, RZ, RZ, R31.reuse, P2 ;  /* 0x000000ffff037224 */ /* 0x100fe200010e061f */
[----:B-----5:R0:W-:Y:S01]  /*0e20*/  STL [R1+0x230], R12 ;  /* 0x0002300c01007387 */ /* 0x0201e20000100800 */
[--C-:B------:R-:W-:Y:S01]  /*0e30*/  IMAD.X R5, RZ, RZ, R31.reuse, P1 ;  /* 0x000000ffff057224 */ /* 0x100fe200008e061f */
[----:B------:R-:W-:Y:S01]  /*0e40*/  IADD3 R44, P2, R16, 0x28, RZ ;  /* 0x00000028102c7810 */ /* 0x000fe20007f5e0ff */
[----:B------:R-:W-:Y:S01]  /*0e50*/  IMAD.X R7, RZ, RZ, R31, P0 ;  /* 0x000000ffff077224 */ /* 0x000fe200000e061f */
[----:B------:R0:W-:Y:S01]  /*0e60*/  STL.128 [R1+0x250], RZ ;  /* 0x000250ff01007387 */ /* 0x0001e20000100c00 */
[----:B-1----:R-:W-:Y:S01]  /*0e70*/  IADD3 R4, P1, R30, 0x32440, RZ ;  /* 0x000324401e047810 */ /* 0x002fe20007f3e0ff */
[----:B------:R-:W-:Y:S01]  /*0e80*/  IMAD.MOV.U32 R10, RZ, RZ, R0 ;  /* 0x000000ffff0a7224 */ /* 0x000fe200078e0000 */
[C---:B------:R-:W-:Y:S01]  /*0e90*/  IADD3 R26, P0, R16.reuse, 0x78, RZ ;  /* 0x00000078101a7810 */ /* 0x040fe20007f1e0ff */
[----:B------:R-:W-:Y:S01]  /*0ea0*/  IMAD.U32 R0, RZ, RZ, UR4 ;  /* 0x00000004ff007e24 */ /* 0x000fe2000f8e00ff */
[----:B------:R-:W-:Y:S01]  /*0eb0*/  ULDC UR4, c[0x0][0x448] ;  /* 0x0001120000047ab9 */ /* 0x000fe20000000800 */
[----:B------:R-:W-:Y:S01]  /*0ec0*/  IMAD.MOV.U32 R9, RZ, RZ, R5 ;  /* 0x000000ffff097224 */ /* 0x000fe200078e0005 */
[----:B------:R-:W-:Y:S01]  /*0ed0*/  UISETP.NE.AND UP1, UPT, UR4, 0x1, UPT ;  /* 0x000000010400788c */ /* 0x000fe2000bf25270 */
[----:B------:R-:W-:Y:S01]  /*0ee0*/  IMAD.MOV.U32 R8, RZ, RZ, R2 ;  /* 0x000000ffff087224 */ /* 0x000fe200078e0002 */
[----:B------:R0:W-:Y:S01]  /*0ef0*/  STL.64 [R1+0x18], R6 ;  /* 0x0000180601007387 */ /* 0x0001e20000100a00 */
[----:B------:R-:W-:Y:S01]  /*0f00*/  IMAD.MOV.U32 R11, RZ, RZ, R3 ;  /* 0x000000ffff0b7224 */ /* 0x000fe200078e0003 */
[----:B------:R-:W-:Y:S01]  /*0f10*/  ULDC.64 UR4, c[0x0][0xad8] ;  /* 0x0002b60000047ab9 */ /* 0x000fe20000000a00 */
[----:B------:R-:W-:Y:S01]  /*0f20*/  IMAD.X R5, RZ, RZ, R31, P1 ;  /* 0x000000ffff057224 */ /* 0x000fe200008e061f */
[----:B------:R-:W-:Y:S01]  /*0f30*/  UISETP.GE.AND UP0, UPT, UR5, 0x1, UPT ;  /* 0x000000010500788c */ /* 0x000fe2000bf06270 */
[----:B------:R0:W-:Y:S01]  /*0f40*/  STL.128 [R1+0x260], RZ ;  /* 0x000260ff01007387 */ /* 0x0001e20000100c00 */
[C---:B------:R-:W-:Y:S01]  /*0f50*/  IADD3 R226, P1, R16.reuse, 0x210, RZ ;  /* 0x0000021010e27810 */ /* 0x040fe20007f3e0ff */
[--C-:B------:R-:W-:Y:S01]  /*0f60*/  IMAD.X R69, RZ, RZ, R17.reuse, P2 ;  /* 0x000000ffff457224 */ /* 0x100fe200010e0611 */
[C---:B------:R-:W-:Y:S01]  /*0f70*/  IADD3 R32, P2, R16.reuse, 0x88, RZ ;  /* 0x0000008810207810 */ /* 0x040fe20007f5e0ff */
[----:B------:R0:W-:Y:S01]  /*0f80*/  STL.128 [R1+0x40], R8 ;  /* 0x0000400801007387 */ /* 0x0001e20000100c00 */
[----:B------:R-:W-:Y:S01]  /*0f90*/  @UP1 UIADD3 UR8, UR6, 0x7f, URZ ;  /* 0x0000007f06081890 */ /* 0x000fe2000fffe03f */
[----:B------:R-:W-:Y:S01]  /*0fa0*/  PLOP3.LUT P5, PT, PT, PT, UP0, 0x40, 0x0 ;  /* 0x000000000000781c */ /* 0x000fe20003fae808 */
[----:B------:R-:W-:Y:S01]  /*0fb0*/  @UP1 ULDC UR9, c[0x0][0x44c] ;  /* 0x0001130000091ab9 */ /* 0x000fe20000000800 */
[----:B------:R0:W-:Y:S01]  /*0fc0*/  STL.64 [R1+0x20], R4 ;  /* 0x0000200401007387 */ /* 0x0001e20000100a00 */
[----:B------:R-:W-:Y:S01]  /*0fd0*/  UIMAD.WIDE.U32 UR8, UR8, UR9, URZ ;  /* 0x00000009080872a5 */ /* 0x000fe2000f8e003f */
[--C-:B------:R-:W-:Y:S01]  /*0fe0*/  IMAD.X R181, RZ, RZ, R17.reuse, P1 ;  /* 0x000000ffffb57224 */ /* 0x100fe200008e0611 */
[----:B------:R-:W-:Y:S01]  /*0ff0*/  @UP1 ULDC UR11, c[0x0][0x450] ;  /* 0x00011400000b1ab9 */ /* 0x000fe20000000800 */
[----:B------:R0:W-:Y:S01]  /*1000*/  STL.128 [R1+0x270], RZ ;  /* 0x000270ff01007387 */ /* 0x0001e20000100c00 */
[C---:B------:R-:W-:Y:S01]  /*1010*/  IADD3 R59, P1, R16.reuse, 0x80, RZ ;  /* 0x00000080103b7810 */ /* 0x040fe20007f3e0ff */
[----:B------:R-:W-:Y:S01]  /*1020*/  @UP1 USHF.R.U32.HI UR7, URZ, UR11, UR9 ;  /* 0x0000000b3f071299 */ /* 0x000fe20008011609 */
[C---:B------:R-:W-:Y:S01]  /*1030*/  IADD3 R57, P3, R16.reuse, 0x90, RZ ;  /* 0x0000009010397810 */ /* 0x040fe20007f7e0ff */
[----:B------:R0:W-:Y:S01]  /*1040*/  STL.128 [R1+0x280], RZ ;  /* 0x000280ff01007387 */ /* 0x0001e20000100c00 */
[C---:B------:R-:W-:Y:S01]  /*1050*/  IADD3 R51, P4, R16.reuse, 0xf0, RZ ;  /* 0x000000f010337810 */ /* 0x040fe20007f9e0ff */
[----:B------:R-:W-:Y:S01]  /*1060*/  UIADD3 UR8, UR38, UR7, URZ ;  /* 0x0000000726087290 */ /* 0x000fe2000fffe03f */
[--C-:B------:R-:W-:Y:S01]  /*1070*/  IMAD.X R61, RZ, RZ, R17.reuse, P0 ;  /* 0x000000ffff3d7224 */ /* 0x100fe200000e0611 */
[----:B------:R0:W-:Y:S01]  /*1080*/  STL.128 [R1+0x290], RZ ;  /* 0x000290ff01007387 */ /* 0x0001e20000100c00 */
[--C-:B------:R-:W-:Y:S01]  /*1090*/  IMAD.X R66, RZ, RZ, R17.reuse, P1 ;  /* 0x000000ffff427224 */ /* 0x100fe200008e0611 */
[C---:B------:R-:W-:Y:S01]  /*10a0*/  IADD3 R36, P6, R16.reuse, 0x100, RZ ;  /* 0x0000010010247810 */ /* 0x040fe20007fde0ff */
[--C-:B------:R-:W-:Y:S01]  /*10b0*/  IMAD.X R33, RZ, RZ, R17.reuse, P2 ;  /* 0x000000ffff217224 */ /* 0x100fe200010e0611 */
[----:B------:R0:W-:Y:S01]  /*10c0*/  STL.128 [R1+0x2a0], RZ ;  /* 0x0002a0ff01007387 */ /* 0x0001e20000100c00 */
[--C-:B------:R-:W-:Y:S01]  /*10d0*/  IMAD.X R64, RZ, RZ, R17.reuse, P3 ;  /* 0x000000ffff407224 */ /* 0x100fe200018e0611 */
[C---:B------:R-:W-:Y:S01]  /*10e0*/  IADD3 R47, P0, R16.reuse, 0x108, RZ ;  /* 0x00000108102f7810 */ /* 0x040fe20007f1e0ff */
[----:B------:R-:W-:Y:S01]  /*10f0*/  IMAD.X R62, RZ, RZ, R17, P4 ;  /* 0x000000ffff3e7224 */ /* 0x000fe200020e0611 */
[----:B------:R0:W-:Y:S01]  /*1100*/  STL.128 [R1+0x2b0], RZ ;  /* 0x0002b0ff01007387 */ /* 0x0001e20000100c00 */
[C---:B------:R-:W-:Y:S01]  /*1110*/  IADD3 R45, P1, R16.reuse, 0x118, RZ ;  /* 0x00000118102d7810 */ /* 0x040fe20007f3e0ff */
[----:B------:R-:W-:Y:S01]  /*1120*/  UP2UR UR39, UPR, URZ, 0x2 ;  /* 0x000000023f277883 */ /* 0x000fe20008000000 */
[C---:B------:R-:W-:Y:S01]  /*1130*/  IADD3 R23, P2, R16.reuse, 0x11c, RZ ;  /* 0x0000011c10177810 */ /* 0x040fe20007f5e0ff */
[----:B------:R0:W-:Y:S01]  /*1140*/  STL.128 [R1+0x2c0], RZ ;  /* 0x0002c0ff01007387 */ /* 0x0001e20000100c00 */
[C---:B------:R-:W-:Y:S01]  /*1150*/  IADD3 R28, P3, R16.reuse, 0x14c, RZ ;  /* 0x0000014c101c7810 */ /* 0x040fe20007f7e0ff */
[----:B------:R-:W-:Y:S01]  /*1160*/  UP2UR UR41, UPR, URZ, 0x1 ;  /* 0x000000013f297883 */ /* 0x000fe20008000000 */
[C---:B------:R-:W-:Y:S01]  /*1170*/  IADD3 R224, P4, R16.reuse, 0x150, RZ ;  /* 0x0000015010e07810 */ /* 0x040fe20007f9e0ff */
[----:B------:R0:W-:Y:S01]  /*1180*/  STL.128 [R1+0x2d0], RZ ;  /* 0x0002d0ff01007387 */ /* 0x0001e20000100c00 */
[----:B------:R-:W-:Y:S01]  /*1190*/  UIADD3 UR4, UR8, UR4, URZ ;  /* 0x0000000408047290 */ /* 0x000fe2000fffe03f */
[----:B------:R-:W-:-:S02]  /*11a0*/  VIADD R157, R16, 0x158 ;  /* 0x00000158109d7836 */ /* 0x000fc40000000000 */
[----:B------:R0:W-:Y:S01]  /*11b0*/  STL.128 [R1+0x2e0], RZ ;  /* 0x0002e0ff01007387 */ /* 0x0001e20000100c00 */
[----:B------:R-:W-:Y:S02]  /*11c0*/  VIADD R19, R27, 0xffffff80 ;  /* 0xffffff801b137836 */ /* 0x000fe40000000000 */
[--C-:B------:R-:W-:Y:S01]  /*11d0*/  IMAD.X R37, RZ, RZ, R17.reuse, P6 ;  /* 0x000000ffff257224 */ /* 0x100fe200030e0611 */
[----:B------:R0:W-:Y:S01]  /*11e0*/  STL.128 [R1+0x2f0], RZ ;  /* 0x0002f0ff01007387 */ /* 0x0001e20000100c00 */
[--C-:B------:R-:W-:Y:S02]  /*11f0*/  IMAD.X R58, RZ, RZ, R17.reuse, P0 ;  /* 0x000000ffff3a7224 */ /* 0x100fe400000e0611 */
[--C-:B------:R-:W-:Y:S01]  /*1200*/  IMAD.X R56, RZ, RZ, R17.reuse, P1 ;  /* 0x000000ffff387224 */ /* 0x100fe200008e0611 */
[----:B------:R0:W-:Y:S01]  /*1210*/  STL.128 [R1+0x300], RZ ;  /* 0x000300ff01007387 */ /* 0x0001e20000100c00 */
[--C-:B------:R-:W-:Y:S02]  /*1220*/  IMAD.X R22, RZ, RZ, R17.reuse, P2 ;  /* 0x000000ffff167224 */ /* 0x100fe400010e0611 */
[--C-:B------:R-:W-:Y:S01]  /*1230*/  IMAD.X R29, RZ, RZ, R17.reuse, P3 ;  /* 0x000000ffff1d7224 */ /* 0x100fe200018e0611 */
[----:B------:R0:W-:Y:S01]  /*1240*/  STL.128 [R1+0x310], RZ ;  /* 0x000310ff01007387 */ /* 0x0001e20000100c00 */
[----:B------:R-:W-:-:S03]  /*1250*/  IMAD.X R225, RZ, RZ, R17, P4 ;  /* 0x000000ffffe17224 */ /* 0x000fc600020e0611 */
[----:B------:R0:W-:Y:S04]  /*1260*/  STL.128 [R1+0x320], RZ ;  /* 0x000320ff01007387 */ /* 0x0001e80000100c00 */
        /* <DEDUP_REMOVED lines=17> */
[----:B------:R0:W-:Y:S04]  /*1380*/  STL [R1+0x10], RZ ;  /* 0x000010ff01007387 */ /* 0x0001e80000100800 */
[----:B------:R0:W-:Y:S01]  /*1390*/  STL [R1+0x38], RZ ;  /* 0x000038ff01007387 */ /* 0x0001e20000100800 */
[----:B------:R-:W-:Y:S05]  /*13a0*/  @P5 BRA `(.L_x_2184) ;  /* 0x0000000000445947 */ /* 0x000fea0003800000 */
        /* <DEDUP_REMOVED lines=10> */
.L_x_2185:
[----:B------:R-:W-:-:S11]  /*1450*/  UISETP.NE.AND UP0, UPT, UR5, 0x1, UPT ;  /* 0x000000010500788c */ /* 0x000fd6000bf05270 */
[----:B------:R-:W-:Y:S02]  /*1460*/  @UP0 ULDC.64 UR10, c[0x0][0xae0] ;  /* 0x0002b800000a0ab9 */ /* 0x000fe40000000a00 */
[----:B------:R-:W-:-:S04]  /*1470*/  UIMAD.WIDE.U32 UR8, UR7, UR10, URZ ;  /* 0x0000000a070872a5 */ /* 0x000fc8000f8e003f */
[----:B------:R-:W-:-:S12]  /*1480*/  @UP0 USHF.R.U32.HI UR7, URZ, UR11, UR9 ;  /* 0x0000000b3f070299 */ /* 0x000fd80008011609 */
.L_x_2186:
[----:B------:R-:W-:-:S04]  /*1490*/  UIMAD UR7, UR7, UR5, UR5 ;  /* 0x00000005070772a4 */ /* 0x000fc8000f8e0205 */
[----:B------:R-:W-:-:S04]  /*14a0*/  UISETP.LT.AND UP0, UPT, UR4, UR7, UPT ;  /* 0x000000070400728c */ /* 0x000fc8000bf01270 */
[----:B------:R-:W-:-:S12]  /*14b0*/  USEL UR4, UR4, UR7, UP0 ;  /* 0x0000000704047287 */ /* 0x000fd80008000000 */
.L_x_2184:
[----:B------:R-:W-:Y:S02]  /*14c0*/  UISETP.NE.AND UP0, UPT, UR39, URZ, UPT ;  /* 0x0000003f2700728c */ /* 0x000fe4000bf05270 */
[----:B------:R-:W-:Y:S02]  /*14d0*/  UIADD3 UR8, UR42, 0x5f, URZ ;  /* 0x0000005f2a087890 */ /* 0x000fe4000fffe03f */
[----:B------:R-:W-:Y:S02]  /*14e0*/  UIADD3 UR10, UR4, 0x5f, URZ ;  /* 0x0000005f040a7890 */ /* 0x000fe4000fffe03f */
[----:B------:R-:W-:Y:S02]  /*14f0*/  UISETP.GE.AND UP1, UPT, UR5, 0x1, UPT ;  /* 0x000000010500788c */ /* 0x000fe4000bf26270 */
[----:B------:R-:W-:Y:S02]  /*1500*/  UIMAD.WIDE UR8, UR8, 0x2aaaaaab, URZ ;  /* 0x2aaaaaab080878a5 */ /* 0x000fe4000f8e023f */
[----:B------:R-:W-:Y:S01]  /*1510*/  UIMAD.WIDE UR10, UR10, 0x2aaaaaab, URZ ;  /* 0x2aaaaaab0a0a78a5 */ /* 0x000fe2000f8e023f */
[----:B------:R-:W-:Y:S01]  /*1520*/  @UP0 ULDC UR12, c[0x0][0x44c] ;  /* 0x00011300000c0ab9 */ /* 0x000fe20000000800 */
[----:B------:R-:W-:Y:S01]  /*1530*/  USHF.R.U32.HI UR4, URZ, 0x1f, UR9 ;  /* 0x0000001f3f047899 */ /* 0x000fe20008011609 */
[----:B------:R-:W-:Y:S01]  /*1540*/  PLOP3.LUT P0, PT, PT, PT, UP1, 0x40, 0x0 ;  /* 0x000000000000781c */ /* 0x000fe20003f0e818 */
[----:B------:R-:W-:-:S02]  /*1550*/  UIMAD.WIDE.U32 UR12, UR6, UR12, URZ ;  /* 0x0000000c060c72a5 */ /* 0x000fc4000f8e003f */
[----:B------:R-:W-:Y:S01]  /*1560*/  USHF.R.U32.HI UR7, URZ, 0x1f, UR11 ;  /* 0x0000001f3f077899 */ /* 0x000fe2000801160b */
[----:B------:R-:W-:Y:S01]  /*1570*/  @UP0 ULDC UR15, c[0x0][0x450] ;  /* 0x00011400000f0ab9 */ /* 0x000fe20000000800 */
[----:B------:R-:W-:Y:S02]  /*1580*/  UIADD3 UR43, UR42, -UR43, URZ ;  /* 0x8000002b2a2b7290 */ /* 0x000fe4000fffe03f */
[----:B------:R-:W-:Y:S02]  /*1590*/  @UP0 USHF.R.U32.HI UR6, URZ, UR15, UR13 ;  /* 0x0000000f3f060299 */ /* 0x000fe4000801160d */
[----:B------:R-:W-:Y:S02]  /*15a0*/  ULEA.HI.SX32 UR4, UR9, UR4, 0x1c ;  /* 0x0000000409047291 */ /* 0x000fe4000f8fe23f */
[----:B------:R-:W-:Y:S02]  /*15b0*/  ULEA.HI.SX32 UR7, UR11, UR7, 0x1c ;  /* 0x000000070b077291 */ /* 0x000fe4000f8fe23f */
[----:B------:R-:W-:-:S02]  /*15c0*/  UIADD3 UR6, UR43, UR6, URZ ;  /* 0x000000062b067290 */ /* 0x000fc4000fffe03f */
[----:B------:R-:W-:Y:S01]  /*15d0*/  UISETP.LT.AND UP0, UPT, UR4, UR7, UPT ;  /* 0x000000070400728c */ /* 0x000fe2000bf01270 */
[----:B------:R-:W-:Y:S02]  /*15e0*/  ULDC UR14, c[0x0][0xad4] ;  /* 0x0002b500000e7ab9 */ /* 0x000fe40000000800 */
[----:B------:R-:W-:Y:S02]  /*15f0*/  UIADD3 UR8, UR6, -UR14, URZ ;  /* 0x8000000e06087290 */ /* 0x000fe4000fffe03f */
[----:B------:R-:W-:Y:S01]  /*1600*/  USEL UR9, UR4, UR7, UP0 ;  /* 0x0000000704097287 */ /* 0x000fe20008000000 */
[----:B------:R-:W-:Y:S11]  /*1610*/  @P0 BRA `(.L_x_2187) ;  /* 0x0000000000480947 */ /* 0x000ff60003800000 */
[----:B------:R-:W-:Y:S02]  /*1620*/  UMOV UR4, UR6 ;  /* 0x0000000600047c82 */ /* 0x000fe40008000000 */
        /* <DEDUP_REMOVED lines=10> */
.L_x_2188:
[----:B------:R-:W-:-:S11]  /*16d0*/  UISETP.NE.AND UP0, UPT, UR5, 0x1, UPT ;  /* 0x000000010500788c */ /* 0x000fd6000bf05270 */
[----:B------:R-:W-:Y:S02]  /*16e0*/  @UP0 ULDC.64 UR10, c[0x0][0xae0] ;  /* 0x0002b800000a0ab9 */ /* 0x000fe40000000a00 */
[----:B------:R-:W-:-:S04]  /*16f0*/  UIMAD.WIDE.U32 UR6, UR4, UR10, URZ ;  /* 0x0000000a040672a5 */ /* 0x000fc8000f8e003f */
[----:B------:R-:W-:-:S12]  /*1700*/  @UP0 USHF.R.U32.HI UR4, URZ, UR11, UR7 ;  /* 0x0000000b3f040299 */ /* 0x000fd80008011607 */
.L_x_2189:
[----:B------:R-:W-:-:S04]  /*1710*/  UIMAD UR4, UR4, UR5, URZ ;  /* 0x00000005040472a4 */ /* 0x000fc8000f8e023f */
[----:B------:R-:W-:-:S04]  /*1720*/  UISETP.LT.AND UP0, UPT, UR8, UR4, UPT ;  /* 0x000000040800728c */ /* 0x000fc8000bf01270 */
[----:B------:R-:W-:-:S12]  /*1730*/  USEL UR8, UR8, UR4, !UP0 ;  /* 0x0000000408087287 */ /* 0x000fd8000c000000 */
.L_x_2187:
[----:B------:R-:W-:Y:S02]  /*1740*/  UIMAD.WIDE UR4, UR8, 0x2aaaaaab, URZ ;  /* 0x2aaaaaab080478a5 */ /* 0x000fe4000f8e023f */
[----:B------:R-:W-:Y:S02]  /*1750*/  ULOP3.LUT UR40, UR59, 0xffff, URZ, 0xc0, !UPT ;  /* 0x0000ffff3b287892 */ /* 0x000fe4000f8ec03f */
[----:B------:R-:W-:-:S04]  /*1760*/  USHF.R.U32.HI UR4, URZ, 0x1f, UR5 ;  /* 0x0000001f3f047899 */ /* 0x000fc80008011605 */
[----:B------:R-:W-:-:S04]  /*1770*/  ULEA.HI.SX32 UR4, UR5, UR4, 0x1c ;  /* 0x0000000405047291 */ /* 0x000fc8000f8fe23f */
[----:B------:R-:W-:-:S04]  /*1780*/  UISETP.LT.AND UP0, UPT, URZ, UR4, UPT ;  /* 0x000000043f00728c */ /* 0x000fc8000bf01270 */
[----:B------:R-:W-:-:S03]  /*1790*/  USEL UR10, URZ, UR4, !UP0 ;  /* 0x000000043f0a7287 */ /* 0x000fc6000c000000 */
[----:B------:R-:W-:Y:S01]  /*17a0*/  UMOV UR4, URZ ;  /* 0x0000003f00047c82 */ /* 0x000fe20008000000 */
[----:B------:R-:W-:-:S06]  /*17b0*/  UISETP.GT.AND UP0, UPT, UR9, UR10, UPT ;  /* 0x0000000a0900728c */ /* 0x000fcc000bf04270 */
[----:B------:R-:W-:-:S13]  /*17c0*/  PLOP3.LUT P0, PT, PT, PT, UP0, 0x80, 0x0 ;  /* 0x000000000000781c */ /* 0x000fda0003f0f008 */
[----:B------:R-:W-:Y:S05]  /*17d0*/  @!P0 BRA `(.L_x_2190) ;  /* 0x0000000000948947 */ /* 0x000fea0003800000 */
[----:B------:R-:W-:-:S04]  /*17e0*/  USHF.R.U32.HI UR11, URZ, 0x10, UR59 ;  /* 0x000000103f0b7899 */ /* 0x000fc8000801163b */
[----:B------:R-:W-:-:S11]  /*17f0*/  UISETP.NE.AND UP0, UPT, UR11, URZ, UPT ;  /* 0x0000003f0b00728c */ /* 0x000fd6000bf05270 */
[----:B------:R-:W-:Y:S02]  /*1800*/  @!UP0 ULDC UR11, c[0x0][0xae8] ;  /* 0x0002ba00000b8ab9 */ /* 0x000fe40000000800 */
[----:B------:R-:W-:Y:S01]  /*1810*/  IMAD.U32 R3, RZ, RZ, UR11 ;  /* 0x0000000bff037e24 */ /* 0x000fe2000f8e00ff */
[----:B------:R-:W-:-:S04]  /*1820*/  UIADD3 UR4, UR11, -0x1, UR9 ;  /* 0xffffffff0b047890 */ /* 0x000fc8000fffe009 */
[-C--:B------:R-:W-:Y:S01]  /*1830*/  IABS R0, R3.reuse ;  /* 0x0000000300007213 */ /* 0x080fe20000000000 */
[----:B------:R-:W-:Y:S01]  /*1840*/  UIADD3 UR6, -UR10, UR4, URZ ;  /* 0x000000040a067290 */ /* 0x000fe2000fffe13f */
[----:B0-----:R-:W-:Y:S02]  /*1850*/  IABS R5, R3 ;  /* 0x0000000300057213 */ /* 0x001fe40000000000 */
[----:B------:R-:W-:Y:S01]  /*1860*/  R2UR UR12, R0 ;  /* 0x00000000000c72ca */ /* 0x000fe200000e0000 */
[----:B------:R-:W-:Y:S02]  /*1870*/  UMOV UR4, URZ ;  /* 0x0000003f00047c82 */ /* 0x000fe40008000000 */
[----:B------:R-:W-:Y:S01]  /*1880*/  IMAD.U32 R4, RZ, RZ, UR6 ;  /* 0x00000006ff047e24 */ /* 0x000fe2000f8e00ff */
[----:B------:R-:W-:-:S04]  /*1890*/  ULOP3.LUT UR6, UR6, UR11, URZ, 0x3c, !UPT ;  /* 0x0000000b06067292 */ /* 0x000fc8000f8e3c3f */
[----:B------:R-:W-:-:S05]  /*18a0*/  IABS R4, R4 ;  /* 0x0000000400047213 */ /* 0x000fca0000000000 */
[----:B------:R-:W0:Y:S01]  /*18b0*/  I2F.RP R0, UR12 ;  /* 0x0000000c00007d06 */ /* 0x000e220008209400 */
[----:B------:R-:W-:-:S05]  /*18c0*/  IMAD.MOV.U32 R3, RZ, RZ, R4 ;  /* 0x000000ffff037224 */ /* 0x000fca00078e0004 */
[----:B------:R-:W-:Y:S02]  /*18d0*/  R2UR UR8, R3 ;  /* 0x00000000030872ca */ /* 0x000fe400000e0000 */
[----:B0-----:R-:W0:Y:S02]  /*18e0*/  MUFU.RCP R0, R0 ;  /* 0x0000000000007308 */ /* 0x001e240000001000 */
[----:B0-----:R-:W-:Y:S02]  /*18f0*/  VIADD R2, R0, 0xffffffe ;  /* 0x0ffffffe00027836 */ /* 0x001fe40000000000 */
        /* <DEDUP_REMOVED lines=19> */
.L_x_2190:
[----:B------:R-:W-:Y:S01]  /*1a30*/  UIMAD UR40, UR40, UR4, UR10 ;  /* 0x00000004282872a4 */ /* 0x000fe2000f8e020a */
[----:B------:R-:W-:Y:S01]  /*1a40*/  IMAD.U32 R0, RZ, RZ, UR9 ;  /* 0x00000009ff007e24 */ /* 0x000fe2000f8e00ff */
[----:B------:R-:W-:Y:S01]  /*1a50*/  PLOP3.LUT P0, PT, PT, PT, PT, 0x80, 0x0 ;  /* 0x000000000000781c */ /* 0x000fe20003f0f070 */
[----:B------:R-:W-:-:S05]  /*1a60*/  IMAD.U32 R3, RZ, RZ, UR4 ;  /* 0x00000004ff037e24 */ /* 0x000fca000f8e00ff */
[----:B------:R-:W-:-:S04]  /*1a70*/  VIADDMNMX R0, R3, UR40, R0, PT ;  /* 0x0000002803007c46 */ /* 0x000fc8000b800100 */
[----:B------:R-:W-:-:S13]  /*1a80*/  R2UR UR44, R0 ;  /* 0x00000000002c72ca */ /* 0x000fda00000e0000 */
[----:B------:R-:W-:-:S06]  /*1a90*/  UISETP.GT.AND UP0, UPT, UR44, UR40, UPT ;  /* 0x000000282c00728c */ /* 0x000fcc000bf04270 */
[----:B------:R-:W-:-:S13]  /*1aa0*/  PLOP3.LUT P1, PT, PT, PT, UP0, 0x80, 0x0 ;  /* 0x000000000000781c */ /* 0x000fda0003f2f008 */
[----:B------:R-:W-:Y:S05]  /*1ab0*/  @!P1 BRA `(.L_x_2191) ;  /* 0x000002ec00d09947 */ /* 0x000fea0003800000 */
[----:B------:R-:W-:Y:S01]  /*1ac0*/  SHF.R.S32.HI R0, RZ, 0x1f, R19 ;  /* 0x0000001fff007819 */ /* 0x000fe20000011413 */
[----:B0-----:R-:W-:Y:S01]  /*1ad0*/  VIADD R7, R18, 0x18400 ;  /* 0x0001840012077836 */ /* 0x001fe20000000000 */
[----:B------:R-:W-:Y:S01]  /*1ae0*/  STL.64 [R1+0x58], RZ ;  /* 0x000058ff01007387 */ /* 0x000fe20000100a00 */
[----:B------:R-:W-:Y:S01]  /*1af0*/  IMAD.MOV.U32 R12, RZ, RZ, 0x1 ;  /* 0x00000001ff0c7424 */ /* 0x000fe200078e00ff */
[----:B------:R-:W-:Y:S01]  /*1b00*/  LEA.HI R43, R0, R19, RZ, 0x7 ;  /* 0x00000013002b7211 */ /* 0x000fe200078f38ff */
[----:B------:R-:W-:Y:S01]  /*1b10*/  IMAD.MOV.U32 R13, RZ, RZ, RZ ;  /* 0x000000ffff0d7224 */ /* 0x000fe200078e00ff */
[----:B------:R-:W-:Y:S01]  /*1b20*/  STL.128 [R1+0x90], RZ ;  /* 0x000090ff01007387 */ /* 0x000fe20000100c00 */
[----:B------:R-:W-:Y:S01]  /*1b30*/  IMAD.MOV.U32 R14, RZ, RZ, 0x1 ;  /* 0x00000001ff0e7424 */ /* 0x000fe200078e00ff */
[----:B------:R-:W-:Y:S01]  /*1b40*/  SHF.R.S32.HI R52, RZ, 0x7, R43 ;  /* 0x00000007ff347819 */ /* 0x000fe2000001142b */
[----:B------:R-:W-:Y:S01]  /*1b50*/  IMAD.MOV.U32 R15, RZ, RZ, RZ ;  /* 0x000000ffff0f7224 */ /* 0x000fe200078e00ff */
[----:B------:R-:W-:Y:S01]  /*1b60*/  STL.128 [R1+0xa0], RZ ;  /* 0x0000a0ff01007387 */ /* 0x000fe20000100c00 */
[----:B------:R-:W-:Y:S01]  /*1b70*/  IMAD.MOV.U32 R10, RZ, RZ, 0x1 ;  /* 0x00000001ff0a7424 */ /* 0x000fe200078e00ff */
[----:B------:R-:W-:Y:S01]  /*1b80*/  LOP3.LUT P0, RZ, R7, 0x1bf, RZ, 0xc0, !PT ;  /* 0x000001bf07ff7812 */ /* 0x000fe2000780c0ff */
[----:B------:R-:W-:Y:S01]  /*1b90*/  IMAD.MOV.U32 R11, RZ, RZ, RZ ;  /* 0x000000ffff0b7224 */ /* 0x000fe200078e00ff */
[----:B------:R-:W0:Y:S01]  /*1ba0*/  SHFL.IDX PT, R0, R52, RZ, 0x1f ;  /* 0x00001fff34007589 */ /* 0x000e2200000e0000 */
[----:B------:R-:W-:-:S02]  /*1bb0*/  IMAD.MOV.U32 R9, RZ, RZ, 0x40000040 ;  /* 0x40000040ff097424 */ /* 0x000fc400078e00ff */
[----:B------:R-:W-:Y:S01]  /*1bc0*/  IMAD.MOV.U32 R5, RZ, RZ, 0x40000040 ;  /* 0x40000040ff057424 */ /* 0x000fe200078e00ff */
[----:B------:R-:W-:Y:S04]  /*1bd0*/  STL.128 [R1+0x60], R12 ;  /* 0x0000600c01007387 */ /* 0x000fe80000100c00 */
[----:B------:R1:W-:Y:S04]  /*1be0*/  STL.64 [R1+0x70], R10 ;  /* 0x0000700a01007387 */ /* 0x0003e80000100a00 */
[----:B------:R2:W-:Y:S04]  /*1bf0*/  STL.128 [R1+0xb0], RZ ;  /* 0x0000b0ff01007387 */ /* 0x0005e80000100c00 */
[----:B------:R2:W-:Y:S01]  /*1c00*/  STL.128 [R1+0xc0], RZ ;  /* 0x0000c0ff01007387 */ /* 0x0005e20000100c00 */
[----:B-1----:R-:W-:-:S03]  /*1c10*/  IMAD.MOV.U32 R11, RZ, RZ, 0x40000040 ;  /* 0x40000040ff0b7424 */ /* 0x002fc600078e00ff */
[----:B------:R2:W-:Y:S01]  /*1c20*/  STL.128 [R1+0xd0], RZ ;  /* 0x0000d0ff01007387 */ /* 0x0005e20000100c00 */
[----:B------:R-:W-:Y:S01]  /*1c30*/  IMAD.MOV.U32 R15, RZ, RZ, 0x40000040 ;  /* 0x40000040ff0f7424 */ /* 0x000fe200078e00ff */
[----:B0-----:R-:W-:Y:S01]  /*1c40*/  LEA.HI R2, R0, R0, RZ, 0x1 ;  /* 0x0000000000027211 */ /* 0x001fe200078f08ff */
[----:B------:R-:W-:Y:S01]  /*1c50*/  IMAD.MOV.U32 R13, RZ, RZ, 0x40000040 ;  /* 0x40000040ff0d7424 */ /* 0x000fe200078e00ff */
[----:B------:R2:W-:Y:S02]  /*1c60*/  STL.128 [R1+0xe0], RZ ;  /* 0x0000e0ff01007387 */ /* 0x0005e40000100c00 */
[----:B------:R-:W-:Y:S01]  /*1c70*/  LOP3.LUT R3, R2, 0x7fffe, RZ, 0xc0, !PT ;  /* 0x0007fffe02037812 */ /* 0x000fe200078ec0ff */
[----:B------:R-:W-:-:S04]  /*1c80*/  VIADD R2, R18, 0x1c400 ;  /* 0x0001c40012027836 */ /* 0x000fc80000000000 */
[----:B------:R-:W-:Y:S01]  /*1c90*/  IMAD.IADD R0, R0, 0x1, -R3 ;  /* 0x0000000100007824 */ /* 0x000fe200078e0a03 */
[----:B------:R-:W-:Y:S01]  /*1ca0*/  SHF.R.U32.HI R2, RZ, 0x4, R2 ;  /* 0x00000004ff027819 */ /* 0x000fe20000011602 */
[----:B------:R-:W-:Y:S02]  /*1cb0*/  VIADD R3, R18, 0x400 ;  /* 0x0000040012037836 */ /* 0x000fe40000000000 */
[----:B------:R-:W-:Y:S01]  /*1cc0*/  IMAD R0, R0, 0x2000, R7 ;  /* 0x0000200000007824 */ /* 0x000fe200078e0207 */
[----:B------:R-:W-:Y:S02]  /*1cd0*/  LOP3.LUT R2, R2, 0x3fff, RZ, 0xc0, !PT ;  /* 0x00003fff02027812 */ /* 0x000fe400078ec0ff */
[----:B------:R-:W-:Y:S01]  /*1ce0*/  SHF.R.U32.HI R3, RZ, 0x4, R3 ;  /* 0x00000004ff037819 */ /* 0x000fe20000011603 */
[----:B------:R-:W-:Y:S01]  /*1cf0*/  VIADD R4, R0, 0xa000 ;  /* 0x0000a00000047836 */ /* 0x000fe20000000000 */
[----:B------:R-:W-:Y:S02]  /*1d00*/  SHF.R.U32.HI R0, RZ, 0x4, R0 ;  /* 0x00000004ff007819 */ /* 0x000fe40000011600 */
[----:B------:R-:W-:-:S02]  /*1d10*/  LOP3.LUT R3, R3, 0x3fff, RZ, 0xc0, !PT ;  /* 0x00003fff03037812 */ /* 0x000fc400078ec0ff */
[----:B------:R-:W-:Y:S02]  /*1d20*/  SHF.R.U32.HI R4, RZ, 0x4, R4 ;  /* 0x00000004ff047819 */ /* 0x000fe40000011604 */
[----:B------:R-:W-:Y:S02]  /*1d30*/  LOP3.LUT R8, R2, 0x10000, RZ, 0xfc, !PT ;  /* 0x0001000002087812 */ /* 0x000fe400078efcff */
[C---:B------:R-:W-:Y:S02]  /*1d40*/  LOP3.LUT R6, R3.reuse, 0x3000000, RZ, 0xfc, !PT ;  /* 0x0300000003067812 */ /* 0x040fe400078efcff */
[----:B------:R-:W-:Y:S02]  /*1d50*/  LOP3.LUT R2, R3, 0x10000, RZ, 0xfc, !PT ;  /* 0x0001000003027812 */ /* 0x000fe400078efcff */
[----:B------:R-:W-:Y:S01]  /*1d60*/  LOP3.LUT R0, R0, 0x3fff, RZ, 0xc0, !PT ;  /* 0x00003fff00007812 */ /* 0x000fe200078ec0ff */
[----:B------:R-:W-:Y:S01]  /*1d70*/  IMAD.MOV.U32 R10, RZ, RZ, R6 ;  /* 0x000000ffff0a7224 */ /* 0x000fe200078e0006 */
[----:B------:R-:W-:Y:S01]  /*1d80*/  LOP3.LUT R3, R4, 0x3fff, RZ, 0xc0, !PT ;  /* 0x00003fff04037812 */ /* 0x000fe200078ec0ff */
[----:B------:R-:W-:Y:S01]  /*1d90*/  IMAD.MOV.U32 R14, RZ, RZ, R2 ;  /* 0x000000ffff0e7224 */ /* 0x000fe200078e0002 */
[----:B------:R-:W-:-:S02]  /*1da0*/  LOP3.LUT R4, R0, 0x10000, RZ, 0xfc, !PT ;  /* 0x0001000000047812 */ /* 0x000fc400078efcff */
[----:B------:R-:W-:Y:S01]  /*1db0*/  LOP3.LUT R12, R3, 0x10000, RZ, 0xfc, !PT ;  /* 0x00010000030c7812 */ /* 0x000fe200078efcff */
[----:B------:R2:W-:Y:S04]  /*1dc0*/  STL.128 [R1+0x80], R8 ;  /* 0x0000800801007387 */ /* 0x0005e80000100c00 */
[----:B------:R2:W-:Y:S04]  /*1dd0*/  STL.64 [R1+0x78], R4 ;  /* 0x0000780401007387 */ /* 0x0005e80000100a00 */
[----:B------:R2:W-:Y:S01]  /*1de0*/  STL.128 [R1+0xf0], R12 ;  /* 0x0000f00c01007387 */ /* 0x0005e20000100c00 */
[----:B------:R-:W-:Y:S05]  /*1df0*/  @!P0 BRA `(.L_x_2192) ;  /* 0x0000000000408947 */ /* 0x000fea0003800000 */
[----:B------:R-:W-:Y:S01]  /*1e00*/  MOV R0, 0x0 ;  /* 0x0000000000007802 */ /* 0x000fe20000000f00 */
[----:B------:R-:W-:Y:S01]  /*1e10*/  ULDC.64 UR4, c[0x4][0x98] ;  /* 0x0100260000047ab9 */ /* 0x000fe20000000a00 */
[----:B------:R-:W-:Y:S01]  /*1e20*/  ULDC.64 UR6, c[0x4][0x38] ;  /* 0x01000e0000067ab9 */ /* 0x000fe20000000a00 */
[----:B--2---:R-:W-:Y:S01]  /*1e30*/  IMAD.U32 R4, RZ, RZ, UR4 ;  /* 0x00000004ff047e24 */ /* 0x004fe2000f8e00ff */
        /* <DEDUP_REMOVED lines=12> */
.L_x_2192:
[----:B--2---:R-:W2:Y:S01]  /*1f00*/  LDL R15, [R1+0x204] ;  /* 0x00020400010f7983 */ /* 0x004ea20000100800 */
[----:B------:R-:W-:Y:S01]  /*1f10*/  LOP3.LUT R0, R43, 0xffffff80, RZ, 0xc0, !PT ;  /* 0xffffff802b007812 */ /* 0x000fe200078ec0ff */
[----:B------:R-:W0:Y:S01]  /*1f20*/  LDC.64 R20, c[0x0][0xad0] ;  /* 0x0002b400ff147b82 */ /* 0x000e220000000a00 */
[----:B------:R-:W-:Y:S01]  /*1f30*/  VIADD R46, R27, 0xffffff80 ;  /* 0xffffff801b2e7836 */ /* 0x000fe20000000000 */
[----:B------:R1:W-:Y:S01]  /*1f40*/  STL.64 [R1+0x108], R36 ;  /* 0x0001082401007387 */ /* 0x0003e20000100a00 */
[----:B------:R-:W-:Y:S01]  /*1f50*/  BSSY B0, `(.L_x_2193) ;  /* 0x000002e000007945 */ /* 0x000fe20003800000 */
[----:B------:R-:W-:Y:S02]  /*1f60*/  IMAD.IADD R0, R19, 0x1, -R0 ;  /* 0x0000000113007824 */ /* 0x000fe400078e0a00 */
[----:B------:R1:W-:Y:S02]  /*1f70*/  STL.64 [R1+0x110], R34 ;  /* 0x0001102201007387 */ /* 0x0003e40000100a00 */
[----:B------:R-:W3:Y:S01]  /*1f80*/  LDC R12, c[0x0][0x288] ;  /* 0x0000a200ff0c7b82 */ /* 0x000ee20000000800 */
[----:B------:R-:W-:Y:S01]  /*1f90*/  SHF.R.S32.HI R5, RZ, 0x1f, R0 ;  /* 0x0000001fff057819 */ /* 0x000fe20000011400 */
[----:B------:R1:W-:Y:S03]  /*1fa0*/  STL.64 [R1+0x150], R28 ;  /* 0x0001501c01007387 */ /* 0x0003e60000100a00 */
[CC--:B------:R-:W-:Y:S01]  /*1fb0*/  LEA.HI R7, R5.reuse, R0.reuse, RZ, 0x2 ;  /* 0x0000000005077211 */ /* 0x0c0fe200078f10ff */
[----:B------:R1:W-:Y:S01]  /*1fc0*/  STL [R1+0x11c], R46 ;  /* 0x00011c2e01007387 */ /* 0x0003e20000100800 */
[----:B------:R-:W-:Y:S01]  /*1fd0*/  LEA.HI R10, R5, R0, RZ, 0x5 ;  /* 0x00000000050a7211 */ /* 0x000fe200078f28ff */
[----:B------:R-:W4:Y:S01]  /*1fe0*/  LDC R6, c[0x0][0x450] ;  /* 0x00011400ff067b82 */ /* 0x000f220000000800 */
[--C-:B------:R-:W-:Y:S01]  /*1ff0*/  SHF.R.S32.HI R4, RZ, 0x2, R7.reuse ;  /* 0x00000002ff047819 */ /* 0x100fe20000011407 */
[----:B------:R1:W-:Y:S01]  /*2000*/  STL.U8 [R1+0x118], RZ ;  /* 0x000118ff01007387 */ /* 0x0003e20000100000 */
[----:B------:R-:W-:-:S02]  /*2010*/  SHF.R.S32.HI R3, RZ, 0x1f, R7 ;  /* 0x0000001fff037819 */ /* 0x000fc40000011407 */
[----:B------:R-:W-:Y:S02]  /*2020*/  SHF.R.S32.HI R10, RZ, 0x5, R10 ;  /* 0x00000005ff0a7819 */ /* 0x000fe4000001140a */
[----:B------:R-:W-:Y:S02]  /*2030*/  LEA.HI R3, R3, R4, RZ, 0x3 ;  /* 0x0000000403037211 */ /* 0x000fe400078f18ff */
[----:B------:R-:W-:Y:S02]  /*2040*/  LOP3.LUT R7, R7, 0x7ffffffc, RZ, 0xc0, !PT ;  /* 0x7ffffffc07077812 */ /* 0x000fe400078ec0ff */
[----:B------:R-:W-:Y:S02]  /*2050*/  LOP3.LUT R9, R3, 0xfffffff8, RZ, 0xc0, !PT ;  /* 0xfffffff803097812 */ /* 0x000fe400078ec0ff */
[----:B------:R-:W5:Y:S01]  /*2060*/  LDC.64 R2, c[0x0][0xad8] ;  /* 0x0002b600ff027b82 */ /* 0x000f620000000a00 */
[----:B------:R-:W-:Y:S02]  /*2070*/  IMAD.IADD R0, R0, 0x1, -R7 ;  /* 0x0000000100007824 */ /* 0x000fe400078e0a07 */
[----:B------:R-:W-:Y:S01]  /*2080*/  IMAD.IADD R11, R4, 0x1, -R9 ;  /* 0x00000001040b7824 */ /* 0x000fe200078e0a09 */
[----:B------:R-:W-:Y:S01]  /*2090*/  LEA.HI R4, R52, R52, RZ, 0x1 ;  /* 0x0000003434047211 */ /* 0x000fe200078f08ff */
[----:B0-----:R-:W-:-:S02]  /*20a0*/  IMAD.MOV.U32 R7, RZ, RZ, R20 ;  /* 0x000000ffff077224 */ /* 0x001fc400078e0014 */
[----:B------:R-:W-:Y:S01]  /*20b0*/  IMAD R10, R10, 0x10, R11 ;  /* 0x000000100a0a7824 */ /* 0x000fe200078e020b */
[----:B------:R-:W0:Y:S01]  /*20c0*/  LDC.64 R8, c[0x0][0xae0] ;  /* 0x0002b800ff087b82 */ /* 0x000e220000000a00 */
[----:B------:R-:W-:Y:S01]  /*20d0*/  LOP3.LUT R13, R4, 0x3fffffe, RZ, 0xc0, !PT ;  /* 0x03fffffe040d7812 */ /* 0x000fe200078ec0ff */
[----:B------:R-:W-:-:S04]  /*20e0*/  IMAD.SHL.U32 R11, R0, 0x2, RZ ;  /* 0x00000002000b7824 */ /* 0x000fc800078e00ff */
[----:B------:R-:W-:Y:S02]  /*20f0*/  IMAD.IADD R13, R52, 0x1, -R13 ;  /* 0x00000001340d7824 */ /* 0x000fe400078e0a0d */
[----:B------:R-:W4:Y:S01]  /*2100*/  LDC.64 R4, c[0x0][0x448] ;  /* 0x00011200ff047b82 */ /* 0x000f220000000a00 */
[----:B------:R-:W-:Y:S02]  /*2110*/  IMAD.MOV.U32 R52, RZ, RZ, RZ ;  /* 0x000000ffff347224 */ /* 0x000fe400078e00ff */
[----:B------:R-:W-:Y:S02]  /*2120*/  IMAD R10, R13, 0x40, R10 ;  /* 0x000000400d0a7824 */ /* 0x000fe400078e020a */
[----:B------:R-:W-:Y:S02]  /*2130*/  IMAD.U32 R13, RZ, RZ, UR42 ;  /* 0x0000002aff0d7e24 */ /* 0x000fe4000f8e00ff */
[----:B-----5:R-:W-:Y:S01]  /*2140*/  IMAD.MOV.U32 R53, RZ, RZ, R3 ;  /* 0x000000ffff357224 */ /* 0x020fe200078e0003 */
[----:B------:R1:W-:Y:S01]  /*2150*/  STL.64 [R1+0x100], R10 ;  /* 0x0001000a01007387 */ /* 0x0003e20000100a00 */
[----:B0-----:R-:W-:-:S02]  /*2160*/  IMAD.MOV.U32 R54, RZ, RZ, R8 ;  /* 0x000000ffff367224 */ /* 0x001fc400078e0008 */
[----:B------:R-:W-:-:S05]  /*2170*/  IMAD.MOV.U32 R55, RZ, RZ, R9 ;  /* 0x000000ffff377224 */ /* 0x000fca00078e0009 */
[----:B------:R1:W-:Y:S04]  /*2180*/  STL.128 [R1+0x130], R52 ;  /* 0x0001303401007387 */ /* 0x0003e80000100c00 */
[----:B----4-:R1:W-:Y:S01]  /*2190*/  STL.128 [R1+0x140], R4 ;  /* 0x0001400401007387 */ /* 0x0103e20000100c00 */
[----:B--2---:R-:W-:-:S04]  /*21a0*/  LEA.HI R14, R15, R15, RZ, 0x1 ;  /* 0x0000000f0f0e7211 */ /* 0x004fc800078f08ff */
[----:B------:R-:W-:-:S05]  /*21b0*/  LOP3.LUT R14, R14, 0xfffffffe, RZ, 0xc0, !PT ;  /* 0xfffffffe0e0e7812 */ /* 0x000fca00078ec0ff */
[----:B------:R-:W-:Y:S02]  /*21c0*/  IMAD.IADD R19, R15, 0x1, -R14 ;  /* 0x000000010f137824 */ /* 0x000fe400078e0a0e */
[----:B------:R-:W-:Y:S02]  /*21d0*/  IMAD.MOV.U32 R14, RZ, RZ, R21 ;  /* 0x000000ffff0e7224 */ /* 0x000fe400078e0015 */
[----:B------:R-:W-:Y:S01]  /*21e0*/  IMAD.MOV.U32 R15, RZ, RZ, R2 ;  /* 0x000000ffff0f7224 */ /* 0x000fe200078e0002 */
[----:B------:R-:W-:-:S04]  /*21f0*/  SHF.L.U32 R19, R19, 0x1f, RZ ;  /* 0x0000001f13137819 */ /* 0x000fc800000006ff */
[----:B---3--:R1:W-:Y:S01]  /*2200*/  STL.128 [R1+0x120], R12 ;  /* 0x0001200c01007387 */ /* 0x0083e20000100c00 */
[----:B------:R-:W0:Y:S02]  /*2210*/  SYNCS.PHASECHK.TRANS64.TRYWAIT P0, [R18+URZ+0x32400], R19 ;  /* 0x03240013120075a7 */ /* 0x000e24000800017f */
[----:B01----:R-:W-:Y:S05]  /*2220*/  @!P0 BRA `(.L_x_2194) ;  /* 0x0000035800788947 */ /* 0x003fea0003800000 */
.L_x_2348:
[----:B------:R-:W-:Y:S05]  /*2230*/  BSYNC B0 ;  /* 0x0000000000007941 */ /* 0x000fea0003800000 */
.L_x_2193:
[----:B------:R-:W2:Y:S04]  /*2240*/  LDL R4, [R1] ;  /* 0x0000000001047983 */ /* 0x000ea80000100800 */
[----:B------:R1:W5:Y:S01]  /*2250*/  LDL.64 R10, [R1+0x1f8] ;  /* 0x0001f800010a7983 */ /* 0x0003620000100a00 */
[----:B------:R-:W-:Y:S01]  /*2260*/  IMAD.MOV.U32 R12, RZ, RZ, R42 ;  /* 0x000000ffff0c7224 */ /* 0x000fe200078e002a */
[----:B------:R-:W-:Y:S01]  /*2270*/  IADD3 R0, P0, R16, 0x440, RZ ;  /* 0x0000044010007810 */ /* 0x000fe20007f1e0ff */
[----:B------:R-:W-:Y:S01]  /*2280*/  IMAD.MOV.U32 R13, RZ, RZ, R67 ;  /* 0x000000ffff0d7224 */ /* 0x000fe200078e0043 */
[----:B------:R-:W-:Y:S01]  /*2290*/  STL.64 [R1+0x158], R24 ;  /* 0x0001581801007387 */ /* 0x000fe20000100a00 */
[----:B------:R-:W-:Y:S01]  /*22a0*/  IMAD.MOV.U32 R14, RZ, RZ, R45 ;  /* 0x000000ffff0e7224 */ /* 0x000fe200078e002d */
[----:B------:R-:W-:Y:S05]  /*22b0*/  WARPSYNC.ALL ;  /* 0x0000000000007948 */ /* 0x000fea0003800000 */
[----:B------:R-:W-:Y:S01]  /*22c0*/  IMAD.MOV.U32 R15, RZ, RZ, R56 ;  /* 0x000000ffff0f7224 */ /* 0x000fe200078e0038 */
[----:B------:R-:W-:Y:S01]  /*22d0*/  STL.64 [R1+0x1f0], R32 ;  /* 0x0001f02001007387 */ /* 0x000fe20000100a00 */
[----:B------:R-:W-:Y:S01]  /*22e0*/  IMAD.X R7, RZ, RZ, R17, P0 ;  /* 0x000000ffff077224 */ /* 0x000fe200000e0611 */
[----:B------:R-:W-:Y:S01]  /*22f0*/  BSSY B0, `(.L_x_2195) ;  /* 0x000002a000007945 */ /* 0x000fe20003800000 */
[----:B------:R-:W-:Y:S01]  /*2300*/  IMAD.MOV.U32 R28, RZ, RZ, R59 ;  /* 0x000000ffff1c7224 */ /* 0x000fe200078e003b */
[----:B------:R3:W-:Y:S01]  /*2310*/  STL.128 [R1+0x160], R12 ;  /* 0x0001600c01007387 */ /* 0x0007e20000100c00 */
[----:B------:R-:W-:-:S02]  /*2320*/  IMAD.MOV.U32 R29, RZ, RZ, R66 ;  /* 0x000000ffff1d7224 */ /* 0x000fc400078e0042 */
[----:B------:R-:W-:Y:S02]  /*2330*/  IMAD.MOV.U32 R227, RZ, RZ, R181 ;  /* 0x000000ffffe37224 */ /* 0x000fe400078e00b5 */
[----:B------:R-:W-:Y:S01]  /*2340*/  IMAD.MOV.U32 R42, RZ, RZ, R57 ;  /* 0x000000ffff2a7224 */ /* 0x000fe200078e0039 */
[----:B------:R-:W-:Y:S01]  /*2350*/  STL.128 [R1+0x180], R28 ;  /* 0x0001801c01007387 */ /* 0x000fe20000100c00 */
[----:B------:R-:W-:Y:S02]  /*2360*/  IMAD.MOV.U32 R43, RZ, RZ, R64 ;  /* 0x000000ffff2b7224 */ /* 0x000fe400078e0040 */
[----:B------:R-:W-:Y:S01]  /*2370*/  VIADD R229, R74, 0x8 ;  /* 0x000000084ae57836 */ /* 0x000fe20000000000 */
[----:B------:R-:W-:Y:S01]  /*2380*/  STL.128 [R1+0x1c0], R224 ;  /* 0x0001c0e001007387 */ /* 0x000fe20000100c00 */
[----:B---3--:R-:W-:Y:S02]  /*2390*/  IMAD.MOV.U32 R14, RZ, RZ, R26 ;  /* 0x000000ffff0e7224 */ /* 0x008fe400078e001a */
[----:B------:R-:W-:-:S02]  /*23a0*/  IMAD.MOV.U32 R15, RZ, RZ, R61 ;  /* 0x000000ffff0f7224 */ /* 0x000fc400078e003d */
[----:B------:R-:W-:Y:S02]  /*23b0*/  IMAD.MOV.U32 R12, RZ, RZ, R16 ;  /* 0x000000ffff0c7224 */ /* 0x000fe400078e0010 */
[----:B------:R-:W-:-:S05]  /*23c0*/  IMAD.MOV.U32 R13, RZ, RZ, R17 ;  /* 0x000000ffff0d7224 */ /* 0x000fca00078e0011 */
[----:B------:R3:W-:Y:S02]  /*23d0*/  STL.128 [R1+0x170], R12 ;  /* 0x0001700c01007387 */ /* 0x0007e40000100c00 */
[----:B---3--:R-:W-:Y:S02]  /*23e0*/  IMAD.MOV.U32 R12, RZ, RZ, R41 ;  /* 0x000000ffff0c7224 */ /* 0x008fe400078e0029 */
[----:B------:R-:W-:Y:S02]  /*23f0*/  IMAD.MOV.U32 R13, RZ, RZ, R50 ;  /* 0x000000ffff0d7224 */ /* 0x000fe400078e0032 */
[----:B------:R-:W-:Y:S02]  /*2400*/  IMAD.MOV.U32 R14, RZ, RZ, R44 ;  /* 0x000000ffff0e7224 */ /* 0x000fe400078e002c */
[----:B------:R-:W-:Y:S02]  /*2410*/  IMAD.MOV.U32 R15, RZ, RZ, R69 ;  /* 0x000000ffff0f7224 */ /* 0x000fe400078e0045 */
[----:B------:R-:W-:-:S03]  /*2420*/  IMAD.MOV.U32 R41, RZ, RZ, R65 ;  /* 0x000000ffff297224 */ /* 0x000fc600078e0041 */
[----:B------:R3:W-:Y:S04]  /*2430*/  STL.128 [R1+0x190], R12 ;  /* 0x0001900c01007387 */ /* 0x0007e80000100c00 */
[----:B------:R-:W-:Y:S01]  /*2440*/  STL.128 [R1+0x1e0], R40 ;  /* 0x0001e02801007387 */ /* 0x000fe20000100c00 */
[----:B---3--:R-:W-:Y:S02]  /*2450*/  IMAD.MOV.U32 R12, RZ, RZ, R38 ;  /* 0x000000ffff0c7224 */ /* 0x008fe400078e0026 */
[----:B------:R-:W-:Y:S02]  /*2460*/  IMAD.MOV.U32 R13, RZ, RZ, R63 ;  /* 0x000000ffff0d7224 */ /* 0x000fe400078e003f */
[----:B------:R-:W-:Y:S02]  /*2470*/  IMAD.MOV.U32 R14, RZ, RZ, R51 ;  /* 0x000000ffff0e7224 */ /* 0x000fe400078e0033 */
[----:B------:R-:W-:-:S05]  /*2480*/  IMAD.MOV.U32 R15, RZ, RZ, R62 ;  /* 0x000000ffff0f7224 */ /* 0x000fca00078e003e */
[----:B------:R3:W-:Y:S02]  /*2490*/  STL.128 [R1+0x1a0], R12 ;  /* 0x0001a00c01007387 */ /* 0x0007e40000100c00 */
        /* <DEDUP_REMOVED lines=9> */
[----:B------:R1:W-:Y:S01]  /*2530*/  STL.128 [R1+0x1d0], R12 ;  /* 0x0001d00c01007387 */ /* 0x0003e20000100c00 */
[----:B--2---:R-:W-:Y:S01]  /*2540*/  LOP3.LUT R0, R4, 0x1, RZ, 0xfc, !PT ;  /* 0x0000000104007812 */ /* 0x004fe200078efcff */
[----:B------:R1:W-:Y:S03]  /*2550*/  BAR.SYNC.DEFER_BLOCKING R229, 0x100 ;  /* 0x000400e50000751d */ /* 0x0003e60000010000 */
[----:B------:R-:W-:-:S13]  /*2560*/  ISETP.NE.AND P1, PT, R0, 0x3, PT ;  /* 0x000000030000780c */ /* 0x000fda0003f25270 */
[----:B-1----:R-:W-:Y:S05]  /*2570*/  @!P1 BRA `(.L_x_2196) ;  /* 0x0000000000049947 */ /* 0x002fea0003800000 */
[----:B------:R-:W-:Y:S01]  /*2580*/  BPT.TRAP 0x1 ;  /* 0x000000040000795c */ /* 0x000fe20000300000 */
.L_x_2196:
[----:B------:R-:W-:Y:S05]  /*2590*/  BSYNC B0 ;  /* 0x0000000000007941 */ /* 0x000fea0003800000 */
.L_x_2195:
[----:B------:R-:W2:Y:S01]  /*25a0*/  LDL.64 R12, [R1+0x18] ;  /* 0x00001800010c7983 */ /* 0x000ea20000100a00 */
[----:B-----5:R-:W-:Y:S01]  /*25b0*/  SHF.L.U32 R11, R11, 0x1f, RZ ;  /* 0x0000001f0b0b7819 */ /* 0x020fe200000006ff */
[----:B------:R-:W-:Y:S01]  /*25c0*/  BSSY B0, `(.L_x_2197) ;  /* 0x0000006000007945 */ /* 0x000fe20003800000 */
[----:B--2---:R-:W-:-:S05]  /*25d0*/  MOV R7, R12 ;  /* 0x0000000c00077202 */ /* 0x004fca0000000f00 */
[----:B------:R-:W-:-:S04]  /*25e0*/  IMAD R10, R10, 0x8, R7 ;  /* 0x000000080a0a7824 */ /* 0x000fc800078e0207 */
[----:B------:R1:W2:Y:S01]  /*25f0*/  SYNCS.PHASECHK.TRANS64.TRYWAIT P0, [R10+URZ], R11 ;  /* 0x0000000b0a0075a7 */ /* 0x0002a2000800017f */
[----:B------:R-:W-:Y:S05]  /*2600*/  @!P1 BRA `(.L_x_2198) ;  /* 0x0000000000049947 */ /* 0x000fea0003800000 */
[----:B------:R-:W-:Y:S01]  /*2610*/  BPT.TRAP 0x1 ;  /* 0x000000040000795c */ /* 0x000fe20000300000 */
.L_x_2198:
[----:B------:R-:W-:Y:S05]  /*2620*/  BSYNC B0 ;  /* 0x0000000000007941 */ /* 0x000fea0003800000 */
.L_x_2197:
[----:B------:R-:W-:Y:S04]  /*2630*/  BSSY B0, `(.L_x_2199) ;  /* 0x0000004000007945 */ /* 0x000fe80003800000 */
[----:B--2---:R-:W-:Y:S05]  /*2640*/  @P0 BRA `(.L_x_2200) ;  /* 0x0000000000080947 */ /* 0x004fea0003800000 */
[----:B------:R-:W2:Y:S02]  /*2650*/  SYNCS.PHASECHK.TRANS64.TRYWAIT P0, [R10+URZ], R11 ;  /* 0x0000000b0a0075a7 */ /* 0x000ea4000800017f */
[----:B--2---:R-:W-:Y:S05]  /*2660*/  @!P0 BRA `(.L_x_2201) ;  /* 0x00000354007c8947 */ /* 0x004fea0003800000 */
.L_x_2200:
[----:B------:R-:W-:Y:S05]  /*2670*/  BSYNC B0 ;  /* 0x0000000000007941 */ /* 0x000fea0003800000 */
.L_x_2199:
[----:B------:R-:W3:Y:S04]  /*2680*/  LDL R7, [R1+0x1f8] ;  /* 0x0001f80001077983 */ /* 0x000ee80000100800 */
[----:B-12---:R-:W3:Y:S01]  /*2690*/  LDL.64 R10, [R1+0x80] ;  /* 0x00008000010a7983 */ /* 0x006ee20000100a00 */
[----:B------:R-:W-:Y:S05]  /*26a0*/  WARPSYNC.ALL ;  /* 0x0000000000007948 */ /* 0x000fea0003800000 */
[----:B------:R-:W2:Y:S04]  /*26b0*/  LDL.64 R14, [R1+0x78] ;  /* 0x00007800010e7983 */ /* 0x000ea80000100a00 */
[----:B------:R-:W4:Y:S04]  /*26c0*/  LDL.64 R12, [R1+0x78] ;  /* 0x00007800010c7983 */ /* 0x000f280000100a00 */
[----:B------:R-:W5:Y:S01]  /*26d0*/  LDL.64 R20, [R1+0x78] ;  /* 0x0000780001147983 */ /* 0x000f620000100a00 */
[----:B---3--:R-:W-:-:S03]  /*26e0*/  IMAD R10, R7, 0x300, R10 ;  /* 0x00000300070a7824 */ /* 0x008fc600078e020a */
[----:B------:R-:W3:Y:S01]  /*26f0*/  LDL.64 R72, [R1+0x78] ;  /* 0x0000780001487983 */ /* 0x000ee20000100a00 */
[----:B------:R-:W-:Y:S02]  /*2700*/  R2UR UR7, R11 ;  /* 0x000000000b0772ca */ /* 0x000fe400000e0000 */
[----:B------:R-:W-:Y:S01]  /*2710*/  R2UR UR6, R10 ;  /* 0x000000000a0672ca */ /* 0x000fe200000e0000 */
[----:B------:R-:W-:Y:S01]  /*2720*/  WARPGROUP.ARRIVE ;  /* 0x00000000000079c5 */ /* 0x000fe20000000000 */
[----:B------:R-:W3:Y:S01]  /*2730*/  LDL R0, [R1+0x204] ;  /* 0x0002040001007983 */ /* 0x000ee20000100800 */
[----:B------:R-:W-:Y:S01]  /*2740*/  IMAD.MOV.U32 R227, RZ, RZ, 0x1 ;  /* 0x00000001ffe37424 */ /* 0x000fe200078e00ff */
[----:B------:R-:W-:Y:S02]  /*2750*/  BSSY B0, `(.L_x_2202) ;  /* 0x000002d000007945 */ /* 0x000fe40003800000 */
[----:B------:R1:W-:Y:S04]  /*2760*/  STL [R1+0x60], RZ ;  /* 0x000060ff01007387 */ /* 0x0003e80000100800 */
[----:B------:R1:W-:Y:S04]  /*2770*/  STL [R1+0x60], R227 ;  /* 0x000060e301007387 */ /* 0x0003e80000100800 */
[----:B------:R1:W-:Y:S04]  /*2780*/  STL [R1+0x60], R227 ;  /* 0x000060e301007387 */ /* 0x0003e80000100800 */
[----:B------:R1:W-:Y:S04]  /*2790*/  STL [R1+0x60], R227 ;  /* 0x000060e301007387 */ /* 0x0003e80000100800 */
[----:B------:R1:W-:Y:S01]  /*27a0*/  STL [R1+0x60], R227 ;  /* 0x000060e301007387 */ /* 0x0003e20000100800 */
[----:B--2---:R-:W-:Y:S01]  /*27b0*/  R2UR UR4, R14 ;  /* 0x000000000e0472ca */ /* 0x004fe200000e0000 */
[----:B------:R-:W-:Y:S01]  /*27c0*/  VIADD R14, R10, 0x2 ;  /* 0x000000020a0e7836 */ /* 0x000fe20000000000 */
[----:B------:R-:W-:Y:S01]  /*27d0*/  R2UR UR5, R15 ;  /* 0x000000000f0572ca */ /* 0x000fe200000e0000 */
[----:B------:R-:W-:-:S02]  /*27e0*/  IMAD.MOV.U32 R15, RZ, RZ, R11 ;  /* 0x000000ffff0f7224 */ /* 0x000fc400078e000b */
[----:B----4-:R-:W-:Y:S02]  /*27f0*/  VIADD R12, R12, 0x2 ;  /* 0x000000020c0c7836 */ /* 0x010fe40000000000 */
[----:B-----5:R-:W-:Y:S02]  /*2800*/  VIADD R20, R20, 0x4 ;  /* 0x0000000414147836 */ /* 0x020fe40000000000 */
[----:B---3--:R-:W-:-:S06]  /*2810*/  VIADD R72, R72, 0x6 ;  /* 0x0000000648487836 */ /* 0x008fcc0000000000 */
[----:B------:R-:W-:Y:S01]  /*2820*/  HGMMA.64x96x16.F32 R24, gdesc[UR4], RZ, !UPT, gsb0 ;  /* 0x01600000041879f0 */ /* 0x000fe2000c0008ff */
[----:B------:R-:W-:Y:S02]  /*2830*/  R2UR UR6, R14 ;  /* 0x000000000e0672ca */ /* 0x000fe400000e0000 */
[----:B------:R-:W-:Y:S02]  /*2840*/  R2UR UR7, R15 ;  /* 0x000000000f0772ca */ /* 0x000fe400000e0000 */
[----:B------:R-:W-:Y:S01]  /*2850*/  R2UR UR4, R12 ;  /* 0x000000000c0472ca */ /* 0x000fe200000e0000 */
[----:B------:R-:W-:Y:S01]  /*2860*/  VIADD R12, R10, 0x4 ;  /* 0x000000040a0c7836 */ /* 0x000fe20000000000 */
[----:B------:R-:W-:Y:S01]  /*2870*/  R2UR UR5, R13 ;  /* 0x000000000d0572ca */ /* 0x000fe200000e0000 */
[----:B------:R-:W-:Y:S01]  /*2880*/  IMAD.MOV.U32 R13, RZ, RZ, R11 ;  /* 0x000000ffff0d7224 */ /* 0x000fe200078e000b */
[----:B------:R-:W-:Y:S01]  /*2890*/  LEA.HI R4, R0, R0, RZ, 0x1 ;  /* 0x0000000000047211 */ /* 0x000fe200078f08ff */
[----:B------:R-:W-:-:S03]  /*28a0*/  VIADD R10, R10, 0x6 ;  /* 0x000000060a0a7836 */ /* 0x000fc60000000000 */
[----:B------:R-:W-:-:S05]  /*28b0*/  LOP3.LUT R7, R4, 0xfffffffe, RZ, 0xc0, !PT ;  /* 0xfffffffe04077812 */ /* 0x000fca00078ec0ff */
[----:B------:R-:W-:-:S05]  /*28c0*/  IMAD.IADD R7, R0, 0x1, -R7 ;  /* 0x0000000100077824 */ /* 0x000fca00078e0a07 */
[----:B------:R-:W-:Y:S01]  /*28d0*/  SHF.L.U32 R7, R7, 0x1f, RZ ;  /* 0x0000001f07077819 */ /* 0x000fe200000006ff */
[----:B------:R-:W-:Y:S02]  /*28e0*/  WARPGROUP.DEPBAR.LE gsb0, 0x0 ;  /* 0x00008000000079c5 */ /* 0x000fe40000010000 */
[----:B------:R-:W-:-:S06]  /*28f0*/  WARPGROUP.ARRIVE ;  /* 0x00000000000079c5 */ /* 0x000fcc0000000000 */
        /* <DEDUP_REMOVED lines=16> */
[----:B------:R-:W2:Y:S02]  /*2a00*/  SYNCS.PHASECHK.TRANS64.TRYWAIT P0, [R18+URZ+0x32410], R7 ;  /* 0x03241007120075a7 */ /* 0x000ea4000800017f */
[----:B-12---:R-:W-:Y:S05]  /*2a10*/  @!P0 BRA `(.L_x_2203) ;  /* 0x0000035000a48947 */ /* 0x006fea0003800000 */
.L_x_2349:
[----:B------:R-:W-:Y:S05]  /*2a20*/  BSYNC B0 ;  /* 0x0000000000007941 */ /* 0x000fea0003800000 */
.L_x_2202:
[----:B------:R-:W2:Y:S04]  /*2a30*/  LDL R0, [R1+0x28] ;  /* 0x0000280001007983 */ /* 0x000ea80000100800 */
[----:B------:R3:W5:Y:S01]  /*2a40*/  LDL.64 R10, [R1+0x1f8] ;  /* 0x0001f800010a7983 */ /* 0x0007620000100a00 */
[----:B------:R-:W-:Y:S01]  /*2a50*/  BSSY B0, `(.L_x_2204) ;  /* 0x0000005000007945 */ /* 0x000fe20003800000 */
[----:B--2---:R-:W-:-:S04]  /*2a60*/  LOP3.LUT R0, R0, 0x1, RZ, 0xfc, !PT ;  /* 0x0000000100007812 */ /* 0x004fc800078efcff */
[----:B------:R-:W-:-:S13]  /*2a70*/  ISETP.NE.AND P1, PT, R0, 0x3, PT ;  /* 0x000000030000780c */ /* 0x000fda0003f25270 */
[----:B---3--:R-:W-:Y:S05]  /*2a80*/  @!P1 BRA `(.L_x_2205) ;  /* 0x0000000000049947 */ /* 0x008fea0003800000 */
[----:B------:R-:W-:Y:S01]  /*2a90*/  BPT.TRAP 0x1 ;  /* 0x000000040000795c */ /* 0x000fe20000300000 */
.L_x_2205:
[----:B------:R-:W-:Y:S05]  /*2aa0*/  BSYNC B0 ;  /* 0x0000000000007941 */ /* 0x000fea0003800000 */
.L_x_2204:
[----:B------:R-:W1:Y:S01]  /*2ab0*/  LDL.64 R12, [R1+0x40] ;  /* 0x00004000010c7983 */ /* 0x000e620000100a00 */
[----:B-----5:R-:W-:Y:S01]  /*2ac0*/  SHF.L.U32 R11, R11, 0x1f, RZ ;  /* 0x0000001f0b0b7819 */ /* 0x020fe200000006ff */
[----:B------:R-:W-:Y:S01]  /*2ad0*/  BSSY B0, `(.L_x_2206) ;  /* 0x0000006000007945 */ /* 0x000fe20003800000 */
[----:B-1----:R-:W-:-:S05]  /*2ae0*/  MOV R7, R12 ;  /* 0x0000000c00077202 */ /* 0x002fca0000000f00 */
[----:B------:R-:W-:-:S04]  /*2af0*/  IMAD R10, R10, 0x8, R7 ;  /* 0x000000080a0a7824 */ /* 0x000fc800078e0207 */
[----:B------:R1:W2:Y:S01]  /*2b00*/  SYNCS.PHASECHK.TRANS64.TRYWAIT P0, [R10+URZ], R11 ;  /* 0x0000000b0a0075a7 */ /* 0x0002a2000800017f */
[----:B------:R-:W-:Y:S05]  /*2b10*/  @!P1 BRA `(.L_x_2207) ;  /* 0x0000000000049947 */ /* 0x000fea0003800000 */
[----:B------:R-:W-:Y:S01]  /*2b20*/  BPT.TRAP 0x1 ;  /* 0x000000040000795c */ /* 0x000fe20000300000 */
.L_x_2207:
[----:B------:R-:W-:Y:S05]  /*2b30*/  BSYNC B0 ;  /* 0x0000000000007941 */ /* 0x000fea0003800000 */
.L_x_2206:
[----:B------:R-:W-:Y:S04]  /*2b40*/  BSSY B0, `(.L_x_2208) ;  /* 0x0000004000007945 */ /* 0x000fe80003800000 */
[----:B--2---:R-:W-:Y:S05]  /*2b50*/  @P0 BRA `(.L_x_2209) ;  /* 0x0000000000080947 */ /* 0x004fea0003800000 */
[----:B------:R-:W2:Y:S02]  /*2b60*/  SYNCS.PHASECHK.TRANS64.TRYWAIT P0, [R10+URZ], R11 ;  /* 0x0000000b0a0075a7 */ /* 0x000ea4000800017f */
[----:B--2---:R-:W-:Y:S05]  /*2b70*/  @!P0 BRA `(.L_x_2210) ;  /* 0x0000035000608947 */ /* 0x004fea0003800000 */
.L_x_2209:
[----:B------:R-:W-:Y:S05]  /*2b80*/  BSYNC B0 ;  /* 0x0000000000007941 */ /* 0x000fea0003800000 */
.L_x_2208:
[----:B------:R-:W3:Y:S04]  /*2b90*/  LDL R7, [R1+0x1f8] ;  /* 0x0001f80001077983 */ /* 0x000ee80000100800 */
[----:B-12---:R-:W3:Y:S04]  /*2ba0*/  LDL.64 R10, [R1+0xf8] ;  /* 0x0000f800010a7983 */ /* 0x006ee80000100a00 */
[----:B------:R-:W2:Y:S04]  /*2bb0*/  LDL R0, [R1+0x70] ;  /* 0x0000700001007983 */ /* 0x000ea80000100800 */
[----:B------:R-:W4:Y:S04]  /*2bc0*/  LDL.64 R12, [R1+0xf0] ;  /* 0x0000f000010c7983 */ /* 0x000f280000100a00 */
[----:B------:R-:W4:Y:S04]  /*2bd0*/  LDL.64 R14, [R1+0xf0] ;  /* 0x0000f000010e7983 */ /* 0x000f280000100a00 */
[----:B0-----:R-:W4:Y:S04]  /*2be0*/  LDL.64 R18, [R1+0xf0] ;  /* 0x0000f00001127983 */ /* 0x001f280000100a00 */
[----:B------:R-:W4:Y:S01]  /*2bf0*/  LDL.64 R20, [R1+0xf0] ;  /* 0x0000f00001147983 */ /* 0x000f220000100a00 */
[----:B------:R-:W-:Y:S05]  /*2c00*/  WARPSYNC.ALL ;  /* 0x0000000000007948 */ /* 0x000fea0003800000 */
[----:B------:R-:W-:Y:S01]  /*2c10*/  WARPGROUP.ARRIVE ;  /* 0x00000000000079c5 */ /* 0x000fe20000000000 */
[----:B------:R-:W4:Y:S04]  /*2c20*/  LDL.64 R72, [R1+0xf0] ;  /* 0x0000f00001487983 */ /* 0x000f280000100a00 */
[----:B------:R-:W4:Y:S01]  /*2c30*/  LDL R4, [R1] ;  /* 0x0000000001047983 */ /* 0x000f220000100800 */
[----:B---3--:R-:W-:Y:S01]  /*2c40*/  IMAD R10, R7, 0xc00, R10 ;  /* 0x00000c00070a7824 */ /* 0x008fe200078e020a */
[----:B------:R-:W-:-:S02]  /*2c50*/  R2UR UR7, R11 ;  /* 0x000000000b0772ca */ /* 0x000fc400000e0000 */
[----:B--2---:R-:W-:Y:S02]  /*2c60*/  ISETP.NE.U32.AND P0, PT, R0, RZ, PT ;  /* 0x000000ff0000720c */ /* 0x004fe40003f05070 */
[----:B------:R-:W-:Y:S01]  /*2c70*/  R2UR UR6, R10 ;  /* 0x000000000a0672ca */ /* 0x000fe200000e0000 */
[----:B------:R0:W5:Y:S01]  /*2c80*/  LDL R0, [R1+0x1f8] ;  /* 0x0001f80001007983 */ /* 0x0001620000100800 */
[----:B----4-:R-:W-:Y:S02]  /*2c90*/  R2UR UR4, R12 ;  /* 0x000000000c0472ca */ /* 0x010fe400000e0000 */
[----:B------:R-:W-:-:S07]  /*2ca0*/  R2UR UR5, R13 ;  /* 0x000000000d0572ca */ /* 0x000fce00000e0000 */
[----:B------:R-:W-:-:S06]  /*2cb0*/  VOTEU.ANY UP0, P0 ;  /* 0x00000000003f7886 */ /* 0x000fcc0000000100 */
[----:B------:R-:W-:Y:S01]  /*2cc0*/  HGMMA.64x96x16.F32 R24, gdesc[UR4], R24, UP0, gsb0 ;  /* 0x01600000041879f0 */ /* 0x000fe2000b800818 */
[----:B------:R-:W-:Y:S02]  /*2cd0*/  VIADD R14, R14, 0x2 ;  /* 0x000000020e0e7836 */ /* 0x000fe40000000000 */
[----:B------:R-:W-:Y:S02]  /*2ce0*/  VIADD R12, R10, 0x2 ;  /* 0x000000020a0c7836 */ /* 0x000fe40000000000 */
[----:B------:R-:W-:Y:S01]  /*2cf0*/  IMAD.MOV.U32 R13, RZ, RZ, R11 ;  /* 0x000000ffff0d7224 */ /* 0x000fe200078e000b */
[----:B------:R-:W-:Y:S02]  /*2d00*/  R2UR UR4, R14 ;  /* 0x000000000e0472ca */ /* 0x000fe400000e0000 */
[----:B------:R-:W-:Y:S02]  /*2d10*/  R2UR UR6, R12 ;  /* 0x000000000c0672ca */ /* 0x000fe400000e0000 */
[----:B------:R-:W-:-:S02]  /*2d20*/  R2UR UR7, R13 ;  /* 0x000000000d0772ca */ /* 0x000fc400000e0000 */
[----:B------:R-:W-:Y:S02]  /*2d30*/  R2UR UR5, R15 ;  /* 0x000000000f0572ca */ /* 0x000fe400000e0000 */
[----:B------:R-:W2:Y:S01]  /*2d40*/  LDL.64 R14, [R1+0xf0] ;  /* 0x0000f000010e7983 */ /* 0x000ea20000100a00 */
[----:B------:R-:W-:Y:S02]  /*2d50*/  WARPGROUP.DEPBAR.LE gsb0, 0x0 ;  /* 0x00008000000079c5 */ /* 0x000fe40000010000 */
[----:B------:R-:W-:-:S08]  /*2d60*/  WARPGROUP.ARRIVE ;  /* 0x00000000000079c5 */ /* 0x000fd00000000000 */
[----:B------:R-:W-:Y:S01]  /*2d70*/  HGMMA.64x96x16.F32 R24, gdesc[UR4], R24, gsb0 ;  /* 0x01600000041879f0 */ /* 0x000fe20008000818 */
[----:B------:R-:W-:Y:S02]  /*2d80*/  VIADD R18, R18, 0x4 ;  /* 0x0000000412127836 */ /* 0x000fe40000000000 */
[----:B------:R-:W-:Y:S02]  /*2d90*/  VIADD R12, R10, 0x4 ;  /* 0x000000040a0c7836 */ /* 0x000fe40000000000 */
[----:B------:R-:W-:Y:S01]  /*2da0*/  IMAD.MOV.U32 R13, RZ, RZ, R11 ;  /* 0x000000ffff0d7224 */ /* 0x000fe200078e000b */
[----:B------:R-:W-:Y:S02]  /*2db0*/  R2UR UR4, R18 ;  /* 0x00000000120472ca */ /* 0x000fe400000e0000 */
[----:B------:R-:W-:Y:S02]  /*2dc0*/  R2UR UR6, R12 ;  /* 0x000000000c0672ca */ /* 0x000fe400000e0000 */
[----:B------:R-:W-:-:S02]  /*2dd0*/  R2UR UR7, R13 ;  /* 0x000000000d0772ca */ /* 0x000fc400000e0000 */
[----:B------:R-:W-:Y:S02]  /*2de0*/  R2UR UR5, R19 ;  /* 0x00000000130572ca */ /* 0x000fe400000e0000 */
[----:B------:R-:W3:Y:S01]  /*2df0*/  LDL.64 R18, [R1+0xf0] ;  /* 0x0000f00001127983 */ /* 0x000ee20000100a00 */
        /* <DEDUP_REMOVED lines=10> */
[----:B------:R-:W4:Y:S01]  /*2ea0*/  LDL.64 R20, [R1+0xf0] ;  /* 0x0000f00001147983 */ /* 0x000f220000100a00 */
        /* <DEDUP_REMOVED lines=14> */
[----:B--2---:R-:W-:Y:S02]  /*2f90*/  VIADD R14, R14, 0x402 ;  /* 0x000004020e0e7836 */ /* 0x004fe40000000000 */
        /* <DEDUP_REMOVED lines=10> */
[----:B---3--:R-:W-:Y:S02]  /*3040*/  VIADD R18, R18, 0x404 ;  /* 0x0000040412127836 */ /* 0x008fe40000000000 */
        /* <DEDUP_REMOVED lines=10> */
[----:B----4-:R-:W-:Y:S02]  /*30f0*/  VIADD R20, R20, 0x406 ;  /* 0x0000040614147836 */ /* 0x010fe40000000000 */
        /* <DEDUP_REMOVED lines=60> */
[----:B------:R-:W-:Y:S01]  /*34c0*/  R2UR UR5, R73 ;  /* 0x00000000490572ca */ /* 0x000fe200000e0000 */
[----:B--2---:R-:W-:Y:S01]  /*34d0*/  VIADD R14, R14, 0xc02 ;  /* 0x00000c020e0e7836 */ /* 0x004fe20000000000 */
[----:B------:R0:W5:Y:S01]  /*34e0*/  LDL R73, [R1+0xc] ;  /* 0x00000c0001497983 */ /* 0x0001620000100800 */
[----:B------:R-:W-:Y:S02]  /*34f0*/  WARPGROUP.DEPBAR.LE gsb0, 0x0 ;  /* 0x00008000000079c5 */ /* 0x000fe40000010000 */
[----:B------:R-:W-:-:S08]  /*3500*/  WARPGROUP.ARRIVE ;  /* 0x00000000000079c5 */ /* 0x000fd00000000000 */
[----:B------:R-:W-:Y:S01]  /*3510*/  HGMMA.64x96x16.F32 R24, gdesc[UR4], R24, gsb0 ;  /* 0x01600000041879f0 */ /* 0x000fe20008000818 */
[----:B------:R-:W-:Y:S02]  /*3520*/  VIADD R12, R10, 0x902 ;  /* 0x000009020a0c7836 */ /* 0x000fe40000000000 */
[----:B------:R-:W-:Y:S01]  /*3530*/  IMAD.MOV.U32 R13, RZ, RZ, R11 ;  /* 0x000000ffff0d7224 */ /* 0x000fe200078e000b */
[----:B------:R-:W-:Y:S02]  /*3540*/  R2UR UR4, R14 ;  /* 0x000000000e0472ca */ /* 0x000fe400000e0000 */
[----:B------:R-:W-:Y:S02]  /*3550*/  R2UR UR6, R12 ;  /* 0x000000000c0672ca */ /* 0x000fe400000e0000 */
[----:B------:R-:W-:Y:S02]  /*3560*/  R2UR UR7, R13 ;  /* 0x000000000d0772ca */ /* 0x000fe400000e0000 */
[----:B------:R-:W-:Y:S01]  /*3570*/  R2UR UR5, R15 ;  /* 0x000000000f0572ca */ /* 0x000fe200000e0000 */
[----:B---3--:R-:W-:-:S02]  /*3580*/  VIADD R18, R18, 0xc04 ;  /* 0x00000c0412127836 */ /* 0x008fc40000000000 */
[----:B------:R-:W-:Y:S01]  /*3590*/  VIADD R12, R10, 0x904 ;  /* 0x000009040a0c7836 */ /* 0x000fe20000000000 */
[----:B------:R-:W-:Y:S02]  /*35a0*/  WARPGROUP.DEPBAR.LE gsb0, 0x0 ;  /* 0x00008000000079c5 */ /* 0x000fe40000010000 */
[----:B------:R-:W-:-:S07]  /*35b0*/  WARPGROUP.ARRIVE ;  /* 0x00000000000079c5 */ /* 0x000fce0000000000 */
[----:B------:R-:W-:Y:S01]  /*35c0*/  HGMMA.64x96x16.F32 R24, gdesc[UR4], R24, gsb0 ;  /* 0x01600000041879f0 */ /* 0x000fe20008000818 */
[----:B------:R-:W-:Y:S01]  /*35d0*/  IMAD.MOV.U32 R13, RZ, RZ, R11 ;  /* 0x000000ffff0d7224 */ /* 0x000fe200078e000b */
[----:B------:R-:W-:Y:S02]  /*35e0*/  R2UR UR6, R12 ;  /* 0x000000000c0672ca */ /* 0x000fe400000e0000 */
[----:B------:R-:W-:Y:S02]  /*35f0*/  R2UR UR4, R18 ;  /* 0x00000000120472ca */ /* 0x000fe400000e0000 */
[----:B------:R-:W-:Y:S02]  /*3600*/  R2UR UR7, R13 ;  /* 0x000000000d0772ca */ /* 0x000fe400000e0000 */
[----:B------:R-:W-:Y:S01]  /*3610*/  R2UR UR5, R19 ;  /* 0x00000000130572ca */ /* 0x000fe200000e0000 */
[----:B------:R-:W-:Y:S02]  /*3620*/  VIADD R10, R10, 0x906 ;  /* 0x000009060a0a7836 */ /* 0x000fe40000000000 */
[----:B----4-:R-:W-:Y:S01]  /*3630*/  VIADD R20, R20, 0xc06 ;  /* 0x00000c0614147836 */ /* 0x010fe20000000000 */
[----:B------:R-:W-:-:S02]  /*3640*/  WARPGROUP.DEPBAR.LE gsb0, 0x0 ;  /* 0x00008000000079c5 */ /* 0x000fc40000010000 */
[----:B------:R-:W-:-:S07]  /*3650*/  WARPGROUP.ARRIVE ;  /* 0x00000000000079c5 */ /* 0x000fce0000000000 */
[----:B------:R-:W-:Y:S01]  /*3660*/  HGMMA.64x96x16.F32 R24, gdesc[UR4], R24, gsb0 ;  /* 0x01600000041879f0 */ /* 0x000fe20008000818 */
[----:B------:R-:W-:Y:S02]  /*3670*/  R2UR UR6, R10 ;  /* 0x000000000a0672ca */ /* 0x000fe400000e0000 */
[----:B------:R-:W-:Y:S02]  /*3680*/  R2UR UR7, R11 ;  /* 0x000000000b0772ca */ /* 0x000fe400000e0000 */
[----:B------:R-:W-:Y:S02]  /*3690*/  R2UR UR4, R20 ;  /* 0x00000000140472ca */ /* 0x000fe400000e0000 */
[----:B------:R-:W-:Y:S01]  /*36a0*/  R2UR UR5, R21 ;  /* 0x00000000150572ca */ /* 0x000fe200000e0000 */
[----:B------:R0:W-:Y:S04]  /*36b0*/  STL [R1+0x70], R227 ;  /* 0x000070e301007387 */ /* 0x0001e80000100800 */
[----:B------:R0:W-:Y:S04]  /*36c0*/  STL [R1+0x70], R227 ;  /* 0x000070e301007387 */ /* 0x0001e80000100800 */
[----:B------:R0:W-:Y:S04]  /*36d0*/  STL [R1+0x70], R227 ;  /* 0x000070e301007387 */ /* 0x0001e80000100800 */
[----:B------:R0:W-:Y:S04]  /*36e0*/  STL [R1+0x70], R227 ;  /* 0x000070e301007387 */ /* 0x0001e80000100800 */
[----:B------:R0:W-:Y:S04]  /*36f0*/  STL [R1+0x70], R227 ;  /* 0x000070e301007387 */ /* 0x0001e80000100800 */
[----:B------:R0:W-:Y:S01]  /*3700*/  STL [R1+0x70], R227 ;  /* 0x000070e301007387 */ /* 0x0001e20000100800 */
[----:B------:R-:W-:-:S02]  /*3710*/  WARPGROUP.DEPBAR.LE gsb0, 0x0 ;  /* 0x00008000000079c5 */ /* 0x000fc40000010000 */
[----:B------:R-:W-:-:S06]  /*3720*/  WARPGROUP.ARRIVE ;  /* 0x00000000000079c5 */ /* 0x000fcc0000000000 */
[----:B------:R-:W-:Y:S01]  /*3730*/  HGMMA.64x96x16.F32 R24, gdesc[UR4], R24, gsb0 ;  /* 0x01600000041879f0 */ /* 0x000fe20008000818 */
[----:B------:R0:W-:Y:S04]  /*3740*/  STL [R1+0x70], R227 ;  /* 0x000070e301007387 */ /* 0x0001e80000100800 */
[----:B------:R0:W-:Y:S04]  /*3750*/  STL [R1+0x70], R227 ;  /* 0x000070e301007387 */ /* 0x0001e80000100800 */
[----:B------:R0:W-:Y:S04]  /*3760*/  STL [R1+0x70], R227 ;  /* 0x000070e301007387 */ /* 0x0001e80000100800 */
[----:B------:R0:W-:Y:S04]  /*3770*/  STL [R1+0x70], R227 ;  /* 0x000070e301007387 */ /* 0x0001e80000100800 */
[----:B------:R0:W-:Y:S04]  /*3780*/  STL [R1+0x70], R227 ;  /* 0x000070e301007387 */ /* 0x0001e80000100800 */
[----:B------:R0:W-:Y:S04]  /*3790*/  STL [R1+0x70], R227 ;  /* 0x000070e301007387 */ /* 0x0001e80000100800 */
[----:B------:R0:W-:Y:S01]  /*37a0*/  STL [R1+0x70], R227 ;  /* 0x000070e301007387 */ /* 0x0001e20000100800 */
[----:B------:R-:W-:-:S03]  /*37b0*/  LOP3.LUT R4, R4, 0x1, RZ, 0xfc, !PT ;  /* 0x0000000104047812 */ /* 0x000fc600078efcff */
[----:B------:R0:W-:Y:S04]  /*37c0*/  STL [R1+0x70], R227 ;  /* 0x000070e301007387 */ /* 0x0001e80000100800 */
[----:B------:R0:W-:Y:S04]  /*37d0*/  STL [R1+0x70], R227 ;  /* 0x000070e301007387 */ /* 0x0001e80000100800 */
[----:B------:R0:W-:Y:S01]  /*37e0*/  STL [R1+0x70], R227 ;  /* 0x000070e301007387 */ /* 0x0001e20000100800 */
[----:B------:R-:W-:Y:S02]  /*37f0*/  ISETP.NE.AND P0, PT, R4, 0x3, PT ;  /* 0x000000030400780c */ /* 0x000fe40003f05270 */
[----:B------:R-:W-:Y:S01]  /*3800*/  IADD3 R228, -R74, 0xb, RZ ;  /* 0x0000000b4ae47810 */ /* 0x000fe20007ffe1ff */
[----:B------:R-:W-:Y:S01]  /*3810*/  BSSY B0, `(.L_x_2211) ;  /* 0x0000005000007945 */ /* 0x000fe20003800000 */
[----:B------:R-:W-:-:S03]  /*3820*/  WARPGROUP.DEPBAR.LE gsb0, 0x0 ;  /* 0x00008000000079c5 */ /* 0x000fc60000010000 */
[----:B------:R0:W-:Y:S06]  /*3830*/  BAR.ARV R228, 0x100 ;  /* 0x000400e40000751d */ /* 0x0001ec0000002000 */
[----:B------:R-:W-:Y:S05]  /*3840*/  @!P0 BRA `(.L_x_2212) ;  /* 0x0000000000048947 */ /* 0x000fea0003800000 */
[----:B------:R-:W-:Y:S01]  /*3850*/  BPT.TRAP 0x1 ;  /* 0x000000040000795c */ /* 0x000fe20000300000 */
.L_x_2212:
[----:B------:R-:W-:Y:S05]  /*3860*/  BSYNC B0 ;  /* 0x0000000000007941 */ /* 0x000fea0003800000 */
.L_x_2211:
[----:B------:R-:W2:Y:S02]  /*3870*/  LDL.64 R10, [R1+0x20] ;  /* 0x00002000010a7983 */ /* 0x000ea40000100a00 */
[----:B--2---:R-:W-:-:S05]  /*3880*/  MOV R7, R10 ;  /* 0x0000000a00077202 */ /* 0x004fca0000000f00 */
[----:B-----5:R-:W-:-:S05]  /*3890*/  IMAD R0, R0, 0x8, R7 ;  /* 0x0000000800007824 */ /* 0x020fca00078e0207 */
[----:B------:R-:W-:-:S04]  /*38a0*/  PRMT R0, R73, 0x654, R0 ;  /* 0x0000065449007816 */ /* 0x000fc80000000000 */
[----:B------:R1:W-:Y:S01]  /*38b0*/  SYNCS.ARRIVE.TRANS64.RED.A1T0 RZ, [R0+URZ], RZ ;  /* 0x000000ff00ff79a7 */ /* 0x0003e2000810043f */
[----:B------:R-:W2:Y:S04]  /*38c0*/  LDL.64 R18, [R1+0x150] ;  /* 0x0001500001127983 */ /* 0x000ea80000100a00 */
[----:B------:R-:W3:Y:S04]  /*38d0*/  LDL R20, [R1+0x11c] ;  /* 0x00011c0001147983 */ /* 0x000ee80000100800 */
[----:B------:R-:W4:Y:S04]  /*38e0*/  LDL R21, [R1+0x50] ;  /* 0x0000500001157983 */ /* 0x000f280000100800 */
[----:B------:R-:W4:Y:S04]  /*38f0*/  LDL.64 R10, [R1+0x140] ;  /* 0x00014000010a7983 */ /* 0x000f280000100a00 */
[----:B------:R-:W4:Y:S04]  /*3900*/  LDL R76, [R1+0x148] ;  /* 0x00014800014c7983 */ /* 0x000f280000100800 */
[----:B------:R-:W4:Y:S04]  /*3910*/  LDL.128 R12, [R1+0x120] ;  /* 0x00012000010c7983 */ /* 0x000f280000100c00 */
[----:B------:R-:W4:Y:S04]  /*3920*/  LDL.128 R72, [R1+0x130] ;  /* 0x0001300001487983 */ /* 0x000f280000100c00 */
[----:B--2---:R3:W2:Y:S02]  /*3930*/  LD.E R18, desc[UR36][R18.64] ;  /* 0x0000002412127980 */ /* 0x0046a4000c101900 */
[----:B---3--:R-:W-:-:S02]  /*3940*/  SHF.R.S32.HI R19, RZ, 0x1f, R20 ;  /* 0x0000001fff137819 */ /* 0x008fc40000011414 */
[----:B----4-:R-:W-:Y:S01]  /*3950*/  ISETP.NE.AND P0, PT, R10, 0x1, PT ;  /* 0x000000010a00780c */ /* 0x010fe20003f05270 */
[----:B------:R-:W-:Y:S02]  /*3960*/  UMOV UR4, 0xffffffa0 ;  /* 0xffffffa000047882 */ /* 0x000fe40000000000 */
[----:B------:R-:W-:Y:S01]  /*3970*/  UIMAD UR4, UR44, UR4, 0x60 ;  /* 0x000000602c0474a4 */ /* 0x000fe2000f8e0204 */
[----:B------:R-:W-:-:S05]  /*3980*/  ISETP.GE.AND P1, PT, R73, 0x1, PT ;  /* 0x000000014900780c */ /* 0x000fca0003f26270 */
[----:B------:R-:W-:Y:S01]  /*3990*/  VIADD R72, R72, UR4 ;  /* 0x0000000448487c36 */ /* 0x000fe20008000000 */
[----:B------:R-:W-:Y:S01]  /*39a0*/  BSSY B0, `(.L_x_2213) ;  /* 0x00000a0000007945 */ /* 0x000fe20003800000 */
[----:B--2---:R-:W-:Y:S01]  /*39b0*/  FMUL.FTZ R7, R24, R18 ;  /* 0x0000001218077220 */ /* 0x004fe20000410000 */
[----:B------:R-:W-:Y:S01]  /*39c0*/  LEA.HI R24, R19, R20, RZ, 0x7 ;  /* 0x0000001413187211 */ /* 0x000fe200078f38ff */
[----:B------:R-:W-:-:S03]  /*39d0*/  FMUL.FTZ R4, R27, R18 ;  /* 0x000000121b047220 */ /* 0x000fc60000410000 */
[----:B------:R-:W-:Y:S01]  /*39e0*/  LOP3.LUT R27, R24, 0xffffff80, RZ, 0xc0, !PT ;  /* 0xffffff80181b7812 */ /* 0x000fe200078ec0ff */
[----:B-1----:R-:W-:-:S04]  /*39f0*/  FMUL.FTZ R0, R26, R18 ;  /* 0x000000121a007220 */ /* 0x002fc80000410000 */
[----:B------:R-:W-:Y:S02]  /*3a00*/  IMAD.IADD R27, R20, 0x1, -R27 ;  /* 0x00000001141b7824 */ /* 0x000fe400078e0a1b */
[----:B------:R-:W-:-:S03]  /*3a10*/  FMUL.FTZ R29, R29, R18 ;  /* 0x000000121d1d7220 */ /* 0x000fc60000410000 */
[----:B------:R-:W-:Y:S01]  /*3a20*/  SHF.R.S32.HI R26, RZ, 0x1f, R27 ;  /* 0x0000001fff1a7819 */ /* 0x000fe2000001141b */
[----:B------:R1:W2:Y:S01]  /*3a30*/  MUFU.TANH R91, R29 ;  /* 0x0000001d005b7308 */ /* 0x0002a20000002400 */
[-C--:B------:R-:W-:Y:S01]  /*3a40*/  FMUL.FTZ R89, R31, R18.reuse ;  /* 0x000000121f597220 */ /* 0x080fe20000410000 */
[-C--:B------:R-:W-:Y:S01]  /*3a50*/  FMUL.FTZ R33, R33, R18.reuse ;  /* 0x0000001221217220 */ /* 0x080fe20000410000 */
[----:B------:R-:W-:Y:S01]  /*3a60*/  FMUL.FTZ R93, R30, R18 ;  /* 0x000000121e5d7220 */ /* 0x000fe20000410000 */
[----:B------:R-:W-:Y:S02]  /*3a70*/  LEA.HI R31, R19, R20, RZ, 0x2 ;  /* 0x00000014131f7211 */ /* 0x000fe400078f10ff */
[----:B-1----:R-:W-:Y:S02]  /*3a80*/  LEA.HI R29, R26, R27, RZ, 0x2 ;  /* 0x0000001b1a1d7211 */ /* 0x002fe400078f10ff */
[----:B------:R1:W3:Y:S02]  /*3a90*/  MUFU.TANH R161, R33 ;  /* 0x0000002100a17308 */ /* 0x0002e40000002400 */
[----:B------:R-:W-:-:S02]  /*3aa0*/  SHF.R.S32.HI R30, RZ, 0x2, R29 ;  /* 0x00000002ff1e7819 */ /* 0x000fc4000001141d */
[----:B------:R-:W-:Y:S02]  /*3ab0*/  SHF.R.S32.HI R19, RZ, 0x1f, R29 ;  /* 0x0000001fff137819 */ /* 0x000fe4000001141d */
[----:B------:R-:W-:Y:S02]  /*3ac0*/  LEA.HI R26, R26, R27, RZ, 0x5 ;  /* 0x0000001b1a1a7211 */ /* 0x000fe400078f28ff */
[----:B-1----:R-:W-:Y:S02]  /*3ad0*/  LOP3.LUT R33, R31, 0xfffffffc, RZ, 0xc0, !PT ;  /* 0xfffffffc1f217812 */ /* 0x002fe400078ec0ff */
[----:B------:R-:W-:Y:S02]  /*3ae0*/  LEA.HI R31, R19, R30, RZ, 0x3 ;  /* 0x0000001e131f7211 */ /* 0x000fe400078f18ff */
[----:B------:R-:W-:Y:S01]  /*3af0*/  SHF.R.S32.HI R19, RZ, 0x7, R24 ;  /* 0x00000007ff137819 */ /* 0x000fe20000011418 */
[----:B------:R-:W-:Y:S01]  /*3b00*/  IMAD.IADD R33, R20, 0x1, -R33 ;  /* 0x0000000114217824 */ /* 0x000fe200078e0a21 */
[----:B------:R-:W-:-:S02]  /*3b10*/  LOP3.LUT R31, R31, 0xfffffff8, RZ, 0xc0, !PT ;  /* 0xfffffff81f1f7812 */ /* 0x000fc400078ec0ff */
[----:B------:R-:W-:Y:S02]  /*3b20*/  LEA.HI R24, R24, R19, RZ, 0x1 ;  /* 0x0000001318187211 */ /* 0x000fe400078f08ff */
[----:B------:R-:W-:Y:S01]  /*3b30*/  SHF.R.S32.HI R26, RZ, 0x5, R26 ;  /* 0x00000005ff1a7819 */ /* 0x000fe2000001141a */
[----:B------:R-:W-:Y:S01]  /*3b40*/  IMAD.IADD R31, R30, 0x1, -R31 ;  /* 0x000000011e1f7824 */ /* 0x000fe200078e0a1f */
[----:B------:R-:W-:Y:S02]  /*3b50*/  LOP3.LUT R24, R24, 0x3fffffe, RZ, 0xc0, !PT ;  /* 0x03fffffe18187812 */ /* 0x000fe400078ec0ff */
[----:B------:R-:W-:Y:S01]  /*3b60*/  LEA.HI R20, R33, R33, RZ, 0x1 ;  /* 0x0000002121147211 */ /* 0x000fe200078f08ff */
[----:B------:R-:W-:Y:S02]  /*3b70*/  IMAD R26, R21, 0x8, R26 ;  /* 0x00000008151a7824 */ /* 0x000fe400078e021a */
[----:B------:R-:W-:Y:S01]  /*3b80*/  IMAD.IADD R24, R19, 0x1, -R24 ;  /* 0x0000000113187824 */ /* 0x000fe200078e0a18 */
[----:B------:R-:W-:Y:S01]  /*3b90*/  LOP3.LUT R20, R20, 0x1ffffffe, RZ, 0xc0, !PT ;  /* 0x1ffffffe14147812 */ /* 0x000fe200078ec0ff */
[----:B------:R-:W-:-:S04]  /*3ba0*/  IMAD.U32 R31, R26, 0x10, R31 ;  /* 0x000000101a1f7824 */ /* 0x000fc800078e001f */
[----:B------:R-:W-:Y:S02]  /*3bb0*/  IMAD.IADD R20, R33, 0x1, -R20 ;  /* 0x0000000121147824 */ /* 0x000fe400078e0a14 */
[----:B------:R-:W-:-:S04]  /*3bc0*/  IMAD R31, R24, 0x40, R31 ;  /* 0x00000040181f7824 */ /* 0x000fc800078e021f */
[----:B------:R-:W-:-:S04]  /*3bd0*/  IMAD R20, R20, 0x8, R31 ;  /* 0x0000000814147824 */ /* 0x000fc800078e021f */
[----:B------:R-:W-:-:S05]  /*3be0*/  @P0 IMAD.HI.U32 R11, R20, R11, RZ ;  /* 0x0000000b140b0227 */ /* 0x000fca00078e00ff */
[----:B------:R-:W-:Y:S01]  /*3bf0*/  @P0 SHF.R.U32.HI R20, RZ, R76, R11 ;  /* 0x0000004cff140219 */ /* 0x000fe2000001160b */
[----:B------:R-:W-:Y:S01]  /*3c00*/  IMAD.U32 R24, RZ, RZ, UR44 ;  /* 0x0000002cff187e24 */ /* 0x000fe2000f8e00ff */
[----:B------:R-:W-:-:S03]  /*3c10*/  LOP3.LUT R10, R29, 0x7ffffffc, RZ, 0xc0, !PT ;  /* 0x7ffffffc1d0a7812 */ /* 0x000fc600078ec0ff */
[----:B------:R-:W1:Y:S01]  /*3c20*/  SHFL.IDX PT, R30, R20, RZ, 0x1c1f ;  /* 0x001c1fff141e7589 */ /* 0x000e6200000e0000 */
[----:B------:R-:W-:Y:S02]  /*3c30*/  IMAD R11, R24, -0x60, R13 ;  /* 0xffffffa0180b7824 */ /* 0x000fe400078e020d */
        /* <DEDUP_REMOVED lines=39> */
[----:B------:R-:W-:-:S02]  /*3eb0*/  IMAD.IADD R10, R27, 0x1, -R10 ;  /* 0x000000011b0a7824 */ /* 0x000fc400078e0a0a */
[-C--:B------:R-:W-:Y:S01]  /*3ec0*/  FMUL.FTZ R70, R70, R18.reuse ;  /* 0x0000001246467220 */ /* 0x080fe20000410000 */
[----:B------:R-:W-:Y:S02]  /*3ed0*/  VIADD R19, R11, 0x61 ;  /* 0x000000610b137836 */ /* 0x000fe40000000000 */
[----:B------:R-:W-:Y:S01]  /*3ee0*/  FMUL.FTZ R18, R71, R18 ;  /* 0x0000001247127220 */ /* 0x000fe20000410000 */
[----:B------:R-:W4:Y:S01]  /*3ef0*/  MUFU.TANH R7, R7 ;  /* 0x0000000700077308 */ /* 0x000f220000002400 */
[----:B------:R-:W-:Y:S02]  /*3f00*/  IMAD R19, R10, -0x2, R19 ;  /* 0xfffffffe0a137824 */ /* 0x000fe400078e0213 */
[----:B------:R-:W-:Y:S02]  /*3f10*/  VIADD R11, R11, 0x60 ;  /* 0x000000600b0b7836 */ /* 0x000fe40000000000 */
[----:B------:R-:W-:-:S03]  /*3f20*/  IMAD.IADD R24, R19, 0x1, -R12 ;  /* 0x0000000113187824 */ /* 0x000fc600078e0a0c */
[----:B------:R-:W0:Y:S01]  /*3f30*/  MUFU.TANH R25, R25 ;  /* 0x0000001900197308 */ /* 0x000e220000002400 */
[----:B------:R-:W-:-:S07]  /*3f40*/  LOP3.LUT R19, RZ, R14, RZ, 0x33, !PT ;  /* 0x0000000eff137212 */ /* 0x000fce00078e33ff */
[----:B------:R-:W0:Y:S01]  /*3f50*/  MUFU.TANH R0, R0 ;  /* 0x0000000000007308 */ /* 0x000e220000002400 */
[----:B------:R-:W-:-:S07]  /*3f60*/  IMAD.U32 R27, RZ, RZ, UR4 ;  /* 0x00000004ff1b7e24 */ /* 0x000fce000f8e00ff */
[----:B------:R-:W0:Y:S01]  /*3f70*/  MUFU.TANH R4, R4 ;  /* 0x0000000400047308 */ /* 0x000e220000002400 */
[----:B------:R-:W-:-:S07]  /*3f80*/  IMAD R21, R10, -0x2, R11 ;  /* 0xfffffffe0a157824 */ /* 0x000fce00078e020b */
        /* <DEDUP_REMOVED lines=42> */
[----:B------:R0:W0:Y:S01]  /*4230*/  MUFU.TANH R190, R18 ;  /* 0x0000001200be7308 */ /* 0x0000220000002400 */
[----:B------:R-:W-:-:S02]  /*4240*/  IMAD.IADD R19, R24, 0x1, R19 ;  /* 0x0000000118137824 */ /* 0x000fc400078e0213 */
[----:B------:R-:W-:Y:S01]  /*4250*/  IMAD R24, R10, -0x2, R27 ;  /* 0xfffffffe0a187824 */ /* 0x000fe200078e021b */
[----:B-1----:R-:W-:Y:S01]  /*4260*/  VIADDMNMX R10, R30, R26, R21, PT ;  /* 0x0000001a1e0a7246 */ /* 0x002fe20003800115 */
[----:B------:R-:W-:Y:S01]  /*4270*/  IMAD.IADD R11, R19, 0x1, R30 ;  /* 0x00000001130b7824 */ /* 0x000fe200078e021e */
[----:B--234-:R-:W-:Y:S06]  /*4280*/  @!P1 BRA `(.L_x_2214) ;  /* 0x0000000000449947 */ /* 0x01cfec0003800000 */
[----:B------:R-:W-:Y:S01]  /*4290*/  IADD3 R14, -R12, R13, R30 ;  /* 0x0000000d0c0e7210 */ /* 0x000fe20007ffe11e */
[----:B------:R-:W-:Y:S03]  /*42a0*/  BSSY B1, `(.L_x_2215) ;  /* 0x000000c000017945 */ /* 0x000fe60003800000 */
[----:B------:R-:W-:-:S13]  /*42b0*/  ISETP.GT.AND P0, PT, R14, -0x1, PT ;  /* 0xffffffff0e00780c */ /* 0x000fda0003f04270 */
[----:B------:R-:W-:Y:S05]  /*42c0*/  @P0 BRA `(.L_x_2216) ;  /* 0x0000000000180947 */ /* 0x000fea0003800000 */
[----:B------:R-:W-:Y:S02]  /*42d0*/  ISETP.NE.AND P0, PT, R73, 0x1, PT ;  /* 0x000000014900780c */ /* 0x000fe40003f05270 */
[----:B------:R-:W-:-:S11]  /*42e0*/  LOP3.LUT R15, RZ, R14, RZ, 0x33, !PT ;  /* 0x0000000eff0f7212 */ /* 0x000fd600078e33ff */
[----:B------:R-:W-:-:S05]  /*42f0*/  @P0 IMAD.HI.U32 R14, R15, R74, RZ ;  /* 0x0000004a0f0e0227 */ /* 0x000fca00078e00ff */
[----:B------:R-:W-:-:S04]  /*4300*/  @P0 SHF.R.U32.HI R15, RZ, R75, R14 ;  /* 0x0000004bff0f0219 */ /* 0x000fc8000001160e */
[----:B------:R-:W-:Y:S01]  /*4310*/  LOP3.LUT R14, RZ, R15, RZ, 0x33, !PT ;  /* 0x0000000fff0e7212 */ /* 0x000fe200078e33ff */
[----:B------:R-:W-:Y:S06]  /*4320*/  BRA `(.L_x_2217) ;  /* 0x00000000000c7947 */ /* 0x000fec0003800000 */
.L_x_2216:
[----:B------:R-:W-:-:S13]  /*4330*/  ISETP.NE.AND P0, PT, R73, 0x1, PT ;  /* 0x000000014900780c */ /* 0x000fda0003f05270 */
[----:B0-----:R-:W-:-:S05]  /*4340*/  @P0 IMAD.HI.U32 R18, R14, R74, RZ ;  /* 0x0000004a0e120227 */ /* 0x001fca00078e00ff */
[----:B------:R-:W-:-:S07]  /*4350*/  @P0 SHF.R.U32.HI R14, RZ, R75, R18 ;  /* 0x0000004bff0e0219 */ /* 0x000fce0000011612 */
.L_x_2217:
[----:B------:R-:W-:Y:S05]  /*4360*/  BSYNC B1 ;  /* 0x0000000000017941 */ /* 0x000fea0003800000 */
.L_x_2215:
[----:B------:R-:W-:-:S05]  /*4370*/  IMAD R14, R14, R73, R24 ;  /* 0x000000490e0e7224 */ /* 0x000fca00078e0218 */
[----:B------:R-:W-:Y:S02]  /*4380*/  VIMNMX R11, R11, R14, !PT ;  /* 0x0000000e0b0b7248 */ /* 0x000fe40007fe0100 */
[----:B------:R-:W-:-:S07]  /*4390*/  VIADDMNMX R10, R14, R73, R10, PT ;  /* 0x000000490e0a7246 */ /* 0x000fce000380010a */
.L_x_2214:
[----:B------:R-:W-:Y:S05]  /*43a0*/  BSYNC B0 ;  /* 0x0000000000007941 */ /* 0x000fea0003800000 */
.L_x_2213:
[C---:B------:R-:W-:Y:S01]  /*43b0*/  ISETP.GE.AND P1, PT, R72.reuse, 0x9, PT ;  /* 0x000000094800780c */ /* 0x040fe20003f26270 */
[----:B------:R-:W1:Y:S01]  /*43c0*/  SHFL.IDX PT, R20, R20, 0x1, 0x1c1f ;  /* 0x003c1f0014147f89 */ /* 0x000e6200000e0000 */
[----:B------:R-:W-:Y:S01]  /*43d0*/  ISETP.GE.AND P0, PT, R72, 0x2, PT ;  /* 0x000000024800780c */ /* 0x000fe20003f06270 */
[----:B------:R-:W-:Y:S01]  /*43e0*/  BSSY B0, `(.L_x_2218) ;  /* 0x0000086000007945 */ /* 0x000fe20003800000 */
[C---:B------:R-:W-:Y:S02]  /*43f0*/  ISETP.GT.AND P2, PT, R11.reuse, 0x8, !P1 ;  /* 0x000000080b00780c */ /* 0x040fe40004f44270 */
[----:B------:R-:W-:Y:S02]  /*4400*/  ISETP.GT.AND P3, PT, R11, 0x1, !P0 ;  /* 0x000000010b00780c */ /* 0x000fe40004764270 */
[----:B------:R-:W-:Y:S02]  /*4410*/  ISETP.LT.OR P2, PT, R10, 0x9, P2 ;  /* 0x000000090a00780c */ /* 0x000fe40001741670 */
[----:B------:R-:W-:-:S02]  /*4420*/  ISETP.GE.AND P4, PT, R72, 0x11, PT ;  /* 0x000000114800780c */ /* 0x000fc40003f86270 */
[----:B0-----:R-:W-:Y:S02]  /*4430*/  FSEL R97, R28, -INF , !P2 ;  /* 0xff8000001c617808 */ /* 0x001fe40005000000 */
[----:B------:R-:W-:Y:S02]  /*4440*/  ISETP.LT.OR P3, PT, R10, 0x2, P3 ;  /* 0x000000020a00780c */ /* 0x000fe40001f61670 */
[----:B------:R-:W-:Y:S02]  /*4450*/  ISETP.GT.AND P2, PT, R11, 0x10, !P4 ;  /* 0x000000100b00780c */ /* 0x000fe40006744270 */
[----:B------:R-:W-:Y:S02]  /*4460*/  ISETP.GE.AND P5, PT, R72, 0xa, PT ;  /* 0x0000000a4800780c */ /* 0x000fe40003fa6270 */
[----:B------:R-:W-:Y:S02]  /*4470*/  FSEL R99, R25, -INF , !P3 ;  /* 0xff80000019637808 */ /* 0x000fe40005800000 */
[----:B------:R-:W-:-:S02]  /*4480*/  P2R R18, PR, RZ, 0x10 ;  /* 0x00000010ff127803 */ /* 0x000fc40000000000 */
[----:B------:R-:W-:Y:S02]  /*4490*/  ISETP.LT.OR P2, PT, R10, 0x11, P2 ;  /* 0x000000110a00780c */ /* 0x000fe40001741670 */
[C---:B------:R-:W-:Y:S02]  /*44a0*/  ISETP.GT.AND P3, PT, R11.reuse, 0x9, !P5 ;  /* 0x000000090b00780c */ /* 0x040fe40006f64270 */
[----:B------:R-:W-:Y:S02]  /*44b0*/  ISETP.GE.AND P4, PT, R72, 0x12, PT ;  /* 0x000000124800780c */ /* 0x000fe40003f86270 */
[----:B------:R-:W-:Y:S02]  /*44c0*/  FSEL R160, R32, -INF , !P2 ;  /* 0xff80000020a07808 */ /* 0x000fe40005000000 */
[----:B------:R-:W-:Y:S02]  /*44d0*/  ISETP.LT.OR P3, PT, R10, 0xa, P3 ;  /* 0x0000000a0a00780c */ /* 0x000fe40001f61670 */
[----:B------:R-:W-:-:S02]  /*44e0*/  ISETP.GT.AND P2, PT, R11, 0x11, !P4 ;  /* 0x000000110b00780c */ /* 0x000fc40006744270 */
[----:B------:R-:W-:Y:S02]  /*44f0*/  FSEL R91, R91, -INF , !P3 ;  /* 0xff8000005b5b7808 */ /* 0x000fe40005800000 */
        /* <DEDUP_REMOVED lines=23> */
[C---:B------:R-:W-:Y:S02]  /*4670*/  ISETP.GT.AND P2, PT, R11.reuse, 0x28, !P3 ;  /* 0x000000280b00780c */ /* 0x040fe40005f44270 */
        /* <DEDUP_REMOVED lines=63> */
[----:B------:R-:W-:-:S04]  /*4a70*/  ISETP.GT.AND P6, PT, R11, RZ, !P6 ;  /* 0x000000ff0b00720c */ /* 0x000fc800077c4270 */
[----:B------:R-:W-:-:S04]  /*4a80*/  ISETP.LT.OR P6, PT, R10, 0x1, P6 ;  /* 0x000000010a00780c */ /* 0x000fc800037c1670 */
[----:B------:R-:W-:Y:S01]  /*4a90*/  FSEL R101, R7, -INF , !P6 ;  /* 0xff80000007657808 */ /* 0x000fe20007000000 */
[----:B-1----:R-:W-:Y:S01]  /*4aa0*/  IMAD.IADD R7, R19, 0x1, R20 ;  /* 0x0000000113077824 */ /* 0x002fe200078e0214 */
[----:B------:R-:W-:-:S04]  /*4ab0*/  ISETP.GE.AND P6, PT, R72, 0x5a, PT ;  /* 0x0000005a4800780c */ /* 0x000fc80003fc6270 */
[----:B------:R-:W-:Y:S02]  /*4ac0*/  P2R R40, PR, RZ, 0x40 ;  /* 0x00000040ff287803 */ /* 0x000fe40000000000 */
[----:B------:R-:W-:-:S04]  /*4ad0*/  ISETP.GT.AND P6, PT, R11, 0x59, !P6 ;  /* 0x000000590b00780c */ /* 0x000fc800077c4270 */
[----:B------:R-:W-:Y:S02]  /*4ae0*/  ISETP.LT.OR P6, PT, R10, 0x5a, P6 ;  /* 0x0000005a0a00780c */ /* 0x000fe400037c1670 */
[----:B------:R-:W-:Y:S02]  /*4af0*/  VIADDMNMX R10, R20, R26, R21, PT ;  /* 0x0000001a140a7246 */ /* 0x000fe40003800115 */
[----:B------:R-:W-:Y:S02]  /*4b00*/  FSEL R186, R69, -INF , !P6 ;  /* 0xff80000045ba7808 */ /* 0x000fe40007000000 */
[----:B------:R-:W-:-:S13]  /*4b10*/  ISETP.GE.AND P6, PT, R73, 0x1, PT ;  /* 0x000000014900780c */ /* 0x000fda0003fc6270 */
[----:B------:R-:W-:Y:S05]  /*4b20*/  @!P6 BRA `(.L_x_2219) ;  /* 0x000000000044e947 */ /* 0x000fea0003800000 */
        /* <DEDUP_REMOVED lines=10> */
.L_x_2221:
[----:B------:R-:W-:-:S13]  /*4bd0*/  ISETP.NE.AND P6, PT, R73, 0x1, PT ;  /* 0x000000014900780c */ /* 0x000fda0003fc5270 */
[----:B------:R-:W-:-:S05]  /*4be0*/  @P6 IMAD.HI.U32 R74, R12, R74, RZ ;  /* 0x0000004a0c4a6227 */ /* 0x000fca00078e00ff */
[----:B------:R-:W-:-:S07]  /*4bf0*/  @P6 SHF.R.U32.HI R12, RZ, R75, R74 ;  /* 0x0000004bff0c6219 */ /* 0x000fce000001164a */
.L_x_2222:
[----:B------:R-:W-:Y:S05]  /*4c00*/  BSYNC B1 ;  /* 0x0000000000017941 */ /* 0x000fea0003800000 */
.L_x_2220:
[----:B------:R-:W-:-:S05]  /*4c10*/  IMAD R12, R12, R73, R24 ;  /* 0x000000490c0c7224 */ /* 0x000fca00078e0218 */
[----:B------:R-:W-:Y:S02]  /*4c20*/  VIADDMNMX R10, R12, R73, R10, PT ;  /* 0x000000490c0a7246 */ /* 0x000fe4000380010a */
[----:B------:R-:W-:-:S07]  /*4c30*/  VIMNMX R7, R7, R12, !PT ;  /* 0x0000000c07077248 */ /* 0x000fce0007fe0100 */
.L_x_2219:
[----:B------:R-:W-:Y:S05]  /*4c40*/  BSYNC B0 ;  /* 0x0000000000007941 */ /* 0x000fea0003800000 */
.L_x_2218:
[C---:B------:R-:W-:Y:S01]  /*4c50*/  ISETP.GT.AND P0, PT, R7.reuse, 0x1, !P0 ;  /* 0x000000010700780c */ /* 0x040fe20004704270 */
[----:B------:R-:W2:Y:S01]  /*4c60*/  LDL R156, [R1+0x230] ;  /* 0x00023000019c7983 */ /* 0x000ea20000100800 */
[----:B------:R-:W-:Y:S02]  /*4c70*/  ISETP.GT.AND P1, PT, R7, 0x8, !P1 ;  /* 0x000000080700780c */ /* 0x000fe40004f24270 */
[C---:B------:R-:W-:Y:S01]  /*4c80*/  ISETP.LT.OR P0, PT, R10.reuse, 0x2, P0 ;  /* 0x000000020a00780c */ /* 0x040fe20000701670 */
[----:B------:R-:W3:Y:S01]  /*4c90*/  LDL R20, [R1+0x260] ;  /* 0x0002600001147983 */ /* 0x000ee20000100800 */
[----:B------:R-:W-:Y:S02]  /*4ca0*/  ISETP.LT.OR P1, PT, R10, 0x9, P1 ;  /* 0x000000090a00780c */ /* 0x000fe40000f21670 */
[----:B------:R-:W-:Y:S01]  /*4cb0*/  FSEL R95, R4, -INF , !P0 ;  /* 0xff800000045f7808 */ /* 0x000fe20004000000 */
[----:B------:R-:W4:Y:S01]  /*4cc0*/  LDL R152, [R1+0x324] ;  /* 0x0003240001987983 */ /* 0x000f220000100800 */
[----:B------:R-:W-:-:S02]  /*4cd0*/  ISETP.NE.AND P0, PT, R15, RZ, PT ;  /* 0x000000ff0f00720c */ /* 0x000fc40003f05270 */
[----:B------:R-:W-:Y:S01]  /*4ce0*/  FSEL R93, R93, -INF , !P1 ;  /* 0xff8000005d5d7808 */ /* 0x000fe20004800000 */
[----:B------:R-:W2:Y:S01]  /*4cf0*/  LDL R15, [R1+0x1f8] ;  /* 0x0001f800010f7983 */ /* 0x000ea20000100800 */
[----:B------:R-:W-:Y:S02]  /*4d00*/  ISETP.GT.AND P0, PT, R7, 0x9, !P0 ;  /* 0x000000090700780c */ /* 0x000fe40004704270 */
[----:B------:R-:W-:Y:S01]  /*4d10*/  ISETP.NE.AND P1, PT, R27, RZ, PT ;  /* 0x000000ff1b00720c */ /* 0x000fe20003f25270 */
[----:B------:R-:W4:Y:S01]  /*4d20*/  LDL R154, [R1+0x328] ;  /* 0x00032800019a7983 */ /* 0x000f220000100800 */
[----:B------:R-:W-:Y:S02]  /*4d30*/  ISETP.LT.OR P0, PT, R10, 0xa, P0 ;  /* 0x0000000a0a00780c */ /* 0x000fe40000701670 */
[----:B------:R-:W-:Y:S01]  /*4d40*/  ISETP.NE.AND P6, PT, R28, RZ, PT ;  /* 0x000000ff1c00720c */ /* 0x000fe20003fc5270 */
[----:B------:R-:W4:Y:S01]  /*4d50*/  LDL R68, [R1+0x244] ;  /* 0x0002440001447983 */ /* 0x000f220000100800 */
[----:B------:R-:W-:-:S02]  /*4d60*/  FSEL R89, R89, -INF , !P0 ;  /* 0xff80000059597808 */ /* 0x000fc40004000000 */
[----:B------:R-:W-:Y:S01]  /*4d70*/  ISETP.NE.AND P0, PT, R18, RZ, PT ;  /* 0x000000ff1200720c */ /* 0x000fe20003f05270 */
[----:B------:R-:W4:Y:S01]  /*4d80*/  LDL R72, [R1+0x24c] ;  /* 0x00024c0001487983 */ /* 0x000f220000100800 */
[----:B------:R-:W-:Y:S02]  /*4d90*/  FMNMX.FTZ R4, R101, R99, !PT ;  /* 0x0000006365047209 */ /* 0x000fe40007810000 */
[----:B------:R-:W-:Y:S01]  /*4da0*/  ISETP.GT.AND P0, PT, R7, 0x10, !P0 ;  /* 0x000000100700780c */ /* 0x000fe20004704270 */
[----:B------:R-:W3:Y:S01]  /*4db0*/  LDL R18, [R1+0x250] ;  /* 0x0002500001127983 */ /* 0x000ee20000100800 */
[----:B------:R-:W-:Y:S02]  /*4dc0*/  FMNMX.FTZ R4, R97, R4, !PT ;  /* 0x0000000461047209 */ /* 0x000fe40007810000 */
[----:B------:R-:W-:Y:S01]  /*4dd0*/  ISETP.LT.OR P0, PT, R10, 0x11, P0 ;  /* 0x000000110a00780c */ /* 0x000fe20000701670 */
[----:B------:R-:W4:Y:S01]  /*4de0*/  LDL R74, [R1+0x254] ;  /* 0x00025400014a7983 */ /* 0x000f220000100800 */
[----:B------:R-:W-:-:S02]  /*4df0*/  FMNMX.FTZ R11, R91, R4, !PT ;  /* 0x000000045b0b7209 */ /* 0x000fc40007810000 */
[----:B------:R-:W-:Y:S01]  /*4e00*/  FSEL R225, R225, -INF , !P0 ;  /* 0xff800000e1e17808 */ /* 0x000fe20004000000 */
[----:B------:R-:W4:Y:S01]  /*4e10*/  LDL R76, [R1+0x258] ;  /* 0x00025800014c7983 */ /* 0x000f220000100800 */
[----:B------:R-:W-:Y:S02]  /*4e20*/  ISETP.NE.AND P0, PT, R25, RZ, PT ;  /* 0x000000ff1900720c */ /* 0x000fe40003f05270 */
[----:B------:R-:W-:Y:S01]  /*4e30*/  FMNMX.FTZ R4, R160, R11, !PT ;  /* 0x0000000ba0047209 */ /* 0x000fe20007810000 */
[----:B------:R-:W4:Y:S01]  /*4e40*/  LDL R78, [R1+0x25c] ;  /* 0x00025c00014e7983 */ /* 0x000f220000100800 */
[----:B------:R-:W-:Y:S02]  /*4e50*/  ISETP.GT.AND P0, PT, R7, 0x11, !P0 ;  /* 0x000000110700780c */ /* 0x000fe40004704270 */
[----:B------:R-:W-:Y:S01]  /*4e60*/  FMNMX.FTZ R4, R161, R4, !PT ;  /* 0x00000004a1047209 */ /* 0x000fe20007810000 */
[----:B------:R-:W4:Y:S01]  /*4e70*/  LDL R80, [R1+0x264] ;  /* 0x0002640001507983 */ /* 0x000f220000100800 */
[----:B------:R-:W-:-:S02]  /*4e80*/  ISETP.LT.OR P0, PT, R10, 0x12, P0 ;  /* 0x000000120a00780c */ /* 0x000fc40000701670 */
[C---:B------:R-:W-:Y:S01]  /*4e90*/  ISETP.GT.AND P2, PT, R7.reuse, 0x49, !P2 ;  /* 0x000000490700780c */ /* 0x040fe20005744270 */
[----:B------:R-:W4:Y:S01]  /*4ea0*/  LDL R82, [R1+0x268] ;  /* 0x0002680001527983 */ /* 0x000f220000100800 */
[----:B------:R-:W-:Y:S02]  /*4eb0*/  FSEL R224, R224, -INF , !P0 ;  /* 0xff800000e0e07808 */ /* 0x000fe40004000000 */
[----:B------:R-:W-:Y:S01]  /*4ec0*/  ISETP.GT.AND P0, PT, R7, 0x18, !P1 ;  /* 0x000000180700780c */ /* 0x000fe20004f04270 */
[----:B------:R-:W4:Y:S01]  /*4ed0*/  LDL R84, [R1+0x26c] ;  /* 0x00026c0001547983 */ /* 0x000f220000100800 */
[----:B------:R-:W-:Y:S02]  /*4ee0*/  ISETP.NE.AND P1, PT, R37, RZ, PT ;  /* 0x000000ff2500720c */ /* 0x000fe40003f25270 */
[----:B------:R-:W-:Y:S01]  /*4ef0*/  ISETP.LT.OR P0, PT, R10, 0x19, P0 ;  /* 0x000000190a00780c */ /* 0x000fe20000701670 */
[----:B------:R-:W4:Y:S01]  /*4f00*/  LDL R86, [R1+0x274] ;  /* 0x0002740001567983 */ /* 0x000f220000100800 */
[----:B------:R-:W-:-:S02]  /*4f10*/  ISETP.GT.AND P3, PT, R7, 0x50, !P3 ;  /* 0x000000500700780c */ /* 0x000fc40005f64270 */
[----:B------:R-:W-:Y:S01]  /*4f20*/  FSEL R223, R223, -INF , !P0 ;  /* 0xff800000dfdf7808 */ /* 0x000fe20004000000 */
[----:B------:R-:W4:Y:S01]  /*4f30*/  LDL R88, [R1+0x278] ;  /* 0x0002780001587983 */ /* 0x000f220000100800 */
[C---:B------:R-:W-:Y:S02]  /*4f40*/  ISETP.GT.AND P0, PT, R7.reuse, 0x19, !P6 ;  /* 0x000000190700780c */ /* 0x040fe40007704270 */
[----:B------:R-:W-:Y:S01]  /*4f50*/  ISETP.NE.AND P6, PT, R14, RZ, PT ;  /* 0x000000ff0e00720c */ /* 0x000fe20003fc5270 */
[----:B------:R-:W4:Y:S01]  /*4f60*/  LDL R90, [R1+0x27c] ;  /* 0x00027c00015a7983 */ /* 0x000f220000100800 */
[----:B------:R-:W-:Y:S02]  /*4f70*/  ISETP.LT.OR P0, PT, R10, 0x1a, P0 ;  /* 0x0000001a0a00780c */ /* 0x000fe40000701670 */
[----:B------:R-:W-:Y:S01]  /*4f80*/  ISETP.GT.AND P4, PT, R7, 0x51, !P4 ;  /* 0x000000510700780c */ /* 0x000fe20006784270 */
[----:B------:R-:W3:Y:S01]  /*4f90*/  LDL R14, [R1+0x240] ;  /* 0x00024000010e7983 */ /* 0x000ee20000100800 */
[----:B------:R-:W-:-:S02]  /*4fa0*/  FSEL R222, R222, -INF , !P0 ;  /* 0xff800000dede7808 */ /* 0x000fc40004000000 */
[----:B------:R-:W-:Y:S01]  /*4fb0*/  ISETP.NE.AND P0, PT, R29, RZ, PT ;  /* 0x000000ff1d00720c */ /* 0x000fe20003f05270 */
[----:B------:R-:W4:Y:S01]  /*4fc0*/  LDL R24, [R1+0x280] ;  /* 0x0002800001187983 */ /* 0x000f220000100800 */
[C---:B------:R-:W-:Y:S02]  /*4fd0*/  ISETP.GT.AND P5, PT, R7.reuse, 0x58, !P5 ;  /* 0x000000580700780c */ /* 0x040fe40006fa4270 */
[----:B------:R-:W-:Y:S01]  /*4fe0*/  ISETP.GT.AND P0, PT, R7, 0x20, !P0 ;  /* 0x000000200700780c */ /* 0x000fe20004704270 */
[----:B------:R-:W4:Y:S01]  /*4ff0*/  LDL R92, [R1+0x284] ;  /* 0x00028400015c7983 */ /* 0x000f220000100800 */
[C---:B------:R-:W-:Y:S02]  /*5000*/  ISETP.LT.OR P2, PT, R10.reuse, 0x4a, P2 ;  /* 0x0000004a0a00780c */ /* 0x040fe40001741670 */
[C---:B------:R-:W-:Y:S01]  /*5010*/  ISETP.LT.OR P0, PT, R10.reuse, 0x21, P0 ;  /* 0x000000210a00780c */ /* 0x040fe20000701670 */
[----:B------:R-:W4:Y:S01]  /*5020*/  LDL R94, [R1+0x288] ;  /* 0x00028800015e7983 */ /* 0x000f220000100800 */
[----:B------:R-:W-:-:S02]  /*5030*/  ISETP.LT.OR P3, PT, R10, 0x51, P3 ;  /* 0x000000510a00780c */ /* 0x000fc40001f61670 */
[----:B------:R-:W-:Y:S01]  /*5040*/  FSEL R215, R215, -INF , !P0 ;  /* 0xff800000d7d77808 */ /* 0x000fe20004000000 */
[----:B------:R-:W4:Y:S01]  /*5050*/  LDL R96, [R1+0x28c] ;  /* 0x00028c0001607983 */ /* 0x000f220000100800 */
[----:B------:R-:W-:Y:S02]  /*5060*/  ISETP.NE.AND P0, PT, R30, RZ, PT ;  /* 0x000000ff1e00720c */ /* 0x000fe40003f05270 */
[----:B------:R-:W-:Y:S01]  /*5070*/  FSEL R200, R200, -INF , !P2 ;  /* 0xff800000c8c87808 */ /* 0x000fe20005000000 */
[----:B------:R-:W4:Y:S01]  /*5080*/  LDL R26, [R1+0x290] ;  /* 0x00029000011a7983 */ /* 0x000f220000100800 */
[----:B------:R-:W-:Y:S02]  /*5090*/  ISETP.GT.AND P0, PT, R7, 0x21, !P0 ;  /* 0x000000210700780c */ /* 0x000fe40004704270 */
[----:B------:R-:W-:Y:S01]  /*50a0*/  FSEL R187, R66, -INF , !P3 ;  /* 0xff80000042bb7808 */ /* 0x000fe20005800000 */
[----:B------:R-:W4:Y:S01]  /*50b0*/  LDL R98, [R1+0x294] ;  /* 0x0002940001627983 */ /* 0x000f220000100800 */
[----:B------:R-:W-:-:S02]  /*50c0*/  ISETP.LT.OR P0, PT, R10, 0x22, P0 ;  /* 0x000000220a00780c */ /* 0x000fc40000701670 */
[----:B------:R-:W-:Y:S01]  /*50d0*/  ISETP.LT.OR P4, PT, R10, 0x52, P4 ;  /* 0x000000520a00780c */ /* 0x000fe20002781670 */
[----:B------:R-:W4:Y:S01]  /*50e0*/  LDL R100, [R1+0x298] ;  /* 0x0002980001647983 */ /* 0x000f220000100800 */
[----:B------:R-:W-:Y:S02]  /*50f0*/  FSEL R210, R210, -INF , !P0 ;  /* 0xff800000d2d27808 */ /* 0x000fe40004000000 */
[----:B------:R-:W-:Y:S01]  /*5100*/  ISETP.NE.AND P0, PT, R31, RZ, PT ;  /* 0x000000ff1f00720c */ /* 0x000fe20003f05270 */
[----:B------:R-:W4:Y:S01]  /*5110*/  LDL R102, [R1+0x29c] ;  /* 0x00029c0001667983 */ /* 0x000f220000100800 */
[----:B------:R-:W-:Y:S02]  /*5120*/  ISETP.LT.OR P5, PT, R10, 0x59, P5 ;  /* 0x000000590a00780c */ /* 0x000fe40002fa1670 */
[----:B------:R-:W-:Y:S01]  /*5130*/  ISETP.GT.AND P0, PT, R7, 0x28, !P0 ;  /* 0x000000280700780c */ /* 0x000fe20004704270 */
[----:B------:R-:W4:Y:S01]  /*5140*/  LDL R28, [R1+0x2a0] ;  /* 0x0002a000011c7983 */ /* 0x000f220000100800 */
[----:B------:R-:W-:-:S02]  /*5150*/  FSEL R188, R67, -INF , !P4 ;  /* 0xff80000043bc7808 */ /* 0x000fc40006000000 */
[----:B------:R-:W-:Y:S01]  /*5160*/  ISETP.LT.OR P0, PT, R10, 0x29, P0 ;  /* 0x000000290a00780c */ /* 0x000fe20000701670 */
[----:B------:R-:W4:Y:S01]  /*5170*/  LDL R104, [R1+0x2a4] ;  /* 0x0002a40001687983 */ /* 0x000f220000100800 */
[----:B------:R-:W-:Y:S02]  /*5180*/  FSEL R189, R70, -INF , !P5 ;  /* 0xff80000046bd7808 */ /* 0x000fe40006800000 */
[----:B------:R-:W-:Y:S01]  /*5190*/  FSEL R212, R212, -INF , !P0 ;  /* 0xff800000d4d47808 */ /* 0x000fe20004000000 */
[----:B------:R-:W4:Y:S01]  /*51a0*/  LDL R70, [R1+0x248] ;  /* 0x0002480001467983 */ /* 0x000f220000100800 */
[----:B------:R-:W-:-:S03]  /*51b0*/  ISETP.NE.AND P0, PT, R32, RZ, PT ;  /* 0x000000ff2000720c */ /* 0x000fc60003f05270 */
[----:B------:R-:W4:Y:S01]  /*51c0*/  LDL R106, [R1+0x2a8] ;  /* 0x0002a800016a7983 */ /* 0x000f220000100800 */
[----:B------:R-:W-:-:S03]  /*51d0*/  ISETP.GT.AND P0, PT, R7, 0x29, !P0 ;  /* 0x000000290700780c */ /* 0x000fc60004704270 */
[----:B------:R-:W4:Y:S01]  /*51e0*/  LDL R108, [R1+0x2ac] ;  /* 0x0002ac00016c7983 */ /* 0x000f220000100800 */
[----:B------:R-:W-:-:S03]  /*51f0*/  ISETP.LT.OR P0, PT, R10, 0x2a, P0 ;  /* 0x0000002a0a00780c */ /* 0x000fc60000701670 */
[----:B------:R-:W4:Y:S01]  /*5200*/  LDL R30, [R1+0x2b0] ;  /* 0x0002b000011e7983 */ /* 0x000f220000100800 */
[----:B------:R-:W-:Y:S02]  /*5210*/  FSEL R214, R214, -INF , !P0 ;  /* 0xff800000d6d67808 */ /* 0x000fe40004000000 */
[----:B------:R-:W-:Y:S01]  /*5220*/  ISETP.NE.AND P0, PT, R33, RZ, PT ;  /* 0x000000ff2100720c */ /* 0x000fe20003f05270 */
[----:B------:R-:W4:Y:S03]  /*5230*/  LDL R110, [R1+0x2b4] ;  /* 0x0002b400016e7983 */ /* 0x000f260000100800 */
[----:B------:R-:W-:Y:S01]  /*5240*/  ISETP.GT.AND P0, PT, R7, 0x30, !P0 ;  /* 0x000000300700780c */ /* 0x000fe20004704270 */
[----:B------:R-:W4:Y:S03]  /*5250*/  LDL R112, [R1+0x2b8] ;  /* 0x0002b80001707983 */ /* 0x000f260000100800 */
[----:B------:R-:W-:Y:S01]  /*5260*/  ISETP.LT.OR P0, PT, R10, 0x31, P0 ;  /* 0x000000310a00780c */ /* 0x000fe20000701670 */
[----:B------:R-:W4:Y:S03]  /*5270*/  LDL R114, [R1+0x2bc] ;  /* 0x0002bc0001727983 */ /* 0x000f260000100800 */
        /* <DEDUP_REMOVED lines=24> */
[----:B------:R-:W-:Y:S01]  /*5400*/  ISETP.GT.AND P0, PT, R7, 0x40, !P1 ;  /* 0x000000400700780c */ /* 0x000fe20004f04270 */
[----:B------:R-:W4:Y:S01]  /*5410*/  LDL R132, [R1+0x2ec] ;  /* 0x0002ec0001847983 */ /* 0x000f220000100800 */
[----:B------:R-:W-:Y:S02]  /*5420*/  ISETP.NE.AND P1, PT, R39, RZ, PT ;  /* 0x000000ff2700720c */ /* 0x000fe40003f25270 */
[----:B------:R-:W-:Y:S01]  /*5430*/  ISETP.LT.OR P0, PT, R10, 0x41, P0 ;  /* 0x000000410a00780c */ /* 0x000fe20000701670 */
[----:B------:R-:W4:Y:S01]  /*5440*/  LDL R134, [R1+0x2f4] ;  /* 0x0002f40001867983 */ /* 0x000f220000100800 */
[C---:B------:R-:W-:Y:S02]  /*5450*/  ISETP.GT.AND P1, PT, R7.reuse, 0x48, !P1 ;  /* 0x000000480700780c */ /* 0x040fe40004f24270 */
[----:B------:R-:W-:Y:S01]  /*5460*/  FSEL R197, R58, -INF , !P0 ;  /* 0xff8000003ac57808 */ /* 0x000fe20004000000 */
[----:B------:R-:W4:Y:S01]  /*5470*/  LDL R136, [R1+0x2f8] ;  /* 0x0002f80001887983 */ /* 0x000f220000100800 */
[----:B------:R-:W-:-:S02]  /*5480*/  ISETP.GT.AND P0, PT, R7, RZ, !P6 ;  /* 0x000000ff0700720c */ /* 0x000fc40007704270 */
[----:B------:R-:W-:Y:S01]  /*5490*/  ISETP.NE.AND P6, PT, R40, RZ, PT ;  /* 0x000000ff2800720c */ /* 0x000fe20003fc5270 */
[----:B------:R-:W4:Y:S01]  /*54a0*/  LDL R138, [R1+0x2fc] ;  /* 0x0002fc00018a7983 */ /* 0x000f220000100800 */
[----:B------:R-:W-:Y:S02]  /*54b0*/  ISETP.LT.OR P0, PT, R10, 0x1, P0 ;  /* 0x000000010a00780c */ /* 0x000fe40000701670 */
[----:B------:R-:W-:Y:S01]  /*54c0*/  ISETP.GT.AND P6, PT, R7, 0x59, !P6 ;  /* 0x000000590700780c */ /* 0x000fe200077c4270 */
[----:B------:R-:W4:Y:S01]  /*54d0*/  LDL R40, [R1+0x300] ;  /* 0x0003000001287983 */ /* 0x000f220000100800 */
[----:B------:R-:W-:Y:S02]  /*54e0*/  FSEL R103, R0, -INF , !P0 ;  /* 0xff80000000677808 */ /* 0x000fe40004000000 */
[----:B------:R-:W-:Y:S01]  /*54f0*/  ISETP.NE.AND P0, PT, R38, RZ, PT ;  /* 0x000000ff2600720c */ /* 0x000fe20003f05270 */
[----:B------:R-:W4:Y:S01]  /*5500*/  LDL R140, [R1+0x304] ;  /* 0x00030400018c7983 */ /* 0x000f220000100800 */
[----:B------:R-:W-:-:S02]  /*5510*/  FMNMX.FTZ R0, R103, R95, !PT ;  /* 0x0000005f67007209 */ /* 0x000fc40007810000 */
[----:B------:R-:W-:Y:S01]  /*5520*/  ISETP.GT.AND P0, PT, R7, 0x41, !P0 ;  /* 0x000000410700780c */ /* 0x000fe20004704270 */
[----:B------:R-:W4:Y:S01]  /*5530*/  LDL R38, [R1+0x2f0] ;  /* 0x0002f00001267983 */ /* 0x000f220000100800 */
[----:B------:R-:W-:Y:S02]  /*5540*/  FMNMX.FTZ R0, R93, R0, !PT ;  /* 0x000000005d007209 */ /* 0x000fe40007810000 */
[C---:B------:R-:W-:Y:S01]  /*5550*/  ISETP.LT.OR P0, PT, R10.reuse, 0x42, P0 ;  /* 0x000000420a00780c */ /* 0x040fe20000701670 */
[----:B------:R-:W4:Y:S01]  /*5560*/  LDL R142, [R1+0x308] ;  /* 0x00030800018e7983 */ /* 0x000f220000100800 */
[----:B------:R-:W-:Y:S02]  /*5570*/  FMNMX.FTZ R0, R89, R0, !PT ;  /* 0x0000000059007209 */ /* 0x000fe40007810000 */
[----:B------:R-:W-:Y:S01]  /*5580*/  ISETP.LT.OR P1, PT, R10, 0x49, P1 ;  /* 0x000000490a00780c */ /* 0x000fe20000f21670 */
[----:B------:R-:W4:Y:S01]  /*5590*/  LDL R144, [R1+0x30c] ;  /* 0x00030c0001907983 */ /* 0x000f220000100800 */
[----:B------:R-:W-:-:S02]  /*55a0*/  FMNMX.FTZ R11, R225, R0, !PT ;  /* 0x00000000e10b7209 */ /* 0x000fc40007810000 */
[----:B------:R-:W-:Y:S01]  /*55b0*/  FSEL R198, R198, -INF , !P0 ;  /* 0xff800000c6c67808 */ /* 0x000fe20004000000 */
[----:B------:R-:W4:Y:S01]  /*55c0*/  LDL R42, [R1+0x310] ;  /* 0x00031000012a7983 */ /* 0x000f220000100800 */
[----:B------:R-:W-:Y:S02]  /*55d0*/  FMNMX.FTZ R0, R224, R11, !PT ;  /* 0x0000000be0007209 */ /* 0x000fe40007810000 */
[----:B------:R-:W-:Y:S01]  /*55e0*/  FMNMX.FTZ R11, R191, R4, !PT ;  /* 0x00000004bf0b7209 */ /* 0x000fe20007810000 */
[----:B------:R-:W4:Y:S01]  /*55f0*/  LDL R146, [R1+0x314] ;  /* 0x0003140001927983 */ /* 0x000f220000100800 */
[----:B------:R-:W-:Y:S02]  /*5600*/  FMNMX.FTZ R13, R223, R0, !PT ;  /* 0x00000000df0d7209 */ /* 0x000fe40007810000 */
[----:B------:R-:W-:Y:S01]  /*5610*/  FMNMX.FTZ R11, R192, R11, !PT ;  /* 0x0000000bc00b7209 */ /* 0x000fe20007810000 */
[----:B------:R-:W4:Y:S01]  /*5620*/  LDL R148, [R1+0x318] ;  /* 0x0003180001947983 */ /* 0x000f220000100800 */
[----:B------:R-:W-:-:S02]  /*5630*/  FMNMX.FTZ R0, R222, R13, !PT ;  /* 0x0000000dde007209 */ /* 0x000fc40007810000 */
[----:B------:R-:W-:Y:S01]  /*5640*/  FMNMX.FTZ R4, R216, R11, !PT ;  /* 0x0000000bd8047209 */ /* 0x000fe20007810000 */
        /* <DEDUP_REMOVED lines=28> */
[----:B------:R-:W-:Y:S02]  /*5810*/  FSEL R199, R199, -INF , !P1 ;  /* 0xff800000c7c77808 */ /* 0x000fe40004800000 */
        /* <DEDUP_REMOVED lines=12> */
[----:B------:R-:W-:Y:S01]  /*58e0*/  ISETP.LT.OR P6, PT, R10, 0x5a, P6 ;  /* 0x0000005a0a00780c */ /* 0x000fe200037c1670 */
[----:B------:R-:W4:Y:S01]  /*58f0*/  LDL R43, [R1+0x35c] ;  /* 0x00035c00012b7983 */ /* 0x000f220000100800 */
[----:B------:R-:W-:-:S02]  /*5900*/  FMNMX.FTZ R7, R185, R0, !PT ;  /* 0x00000000b9077209 */ /* 0x000fc40007810000 */
[----:B------:R-:W-:Y:S01]  /*5910*/  FMNMX.FTZ R4, R188, R11, !PT ;  /* 0x0000000bbc047209 */ /* 0x000fe20007810000 */
[----:B------:R-:W4:Y:S01]  /*5920*/  LDL R52, [R1+0x360] ;  /* 0x0003600001347983 */ /* 0x000f220000100800 */
[----:B------:R-:W-:Y:S02]  /*5930*/  FMNMX.FTZ R12, R186, R7, !PT ;  /* 0x00000007ba0c7209 */ /* 0x000fe40007810000 */
[----:B------:R-:W-:Y:S01]  /*5940*/  FSEL R190, R190, -INF , !P6 ;  /* 0xff800000bebe7808 */ /* 0x000fe20007000000 */
[----:B------:R-:W2:Y:S01]  /*5950*/  LDL.64 R10, [R1+0x88] ;  /* 0x00008800010a7983 */ /* 0x000ea20000100a00 */
[----:B------:R-:W-:-:S03]  /*5960*/  FMNMX.FTZ R13, R189, R4, !PT ;  /* 0x00000004bd0d7209 */ /* 0x000fc60007810000 */
[----:B------:R-:W0:Y:S01]  /*5970*/  SHFL.BFLY PT, R7, R12, 0x2, 0x1f ;  /* 0x0c401f000c077f89 */ /* 0x000e2200000e0000 */
[----:B------:R-:W-:-:S03]  /*5980*/  FMNMX.FTZ R13, R190, R13, !PT ;  /* 0x0000000dbe0d7209 */ /* 0x000fc60007810000 */
[----:B------:R-:W4:Y:S04]  /*5990*/  LDL R45, [R1+0x364] ;  /* 0x00036400012d7983 */ /* 0x000f280000100800 */
[----:B------:R-:W-:Y:S04]  /*59a0*/  STL.64 [R1+0x210], R12 ;  /* 0x0002100c01007387 */ /* 0x000fe80000100a00 */
[----:B------:R-:W3:Y:S04]  /*59b0*/  LDL R19, [R1+0x214] ;  /* 0x0002140001137983 */ /* 0x000ee80000100800 */
[----:B------:R-:W4:Y:S04]  /*59c0*/  LDL R47, [R1+0x368] ;  /* 0x00036800012f7983 */ /* 0x000f280000100800 */
[----:B------:R-:W4:Y:S01]  /*59d0*/  LDL R49, [R1+0x36c] ;  /* 0x00036c0001317983 */ /* 0x000f220000100800 */
[----:B0-----:R-:W-:-:S03]  /*59e0*/  FMNMX.FTZ R0, R12, R7, !PT ;  /* 0x000000070c007209 */ /* 0x001fc60007810000 */
[----:B------:R-:W4:Y:S04]  /*59f0*/  LDL R54, [R1+0x370] ;  /* 0x0003700001367983 */ /* 0x000f280000100800 */
[----:B------:R-:W0:Y:S04]  /*5a00*/  SHFL.BFLY PT, R7, R0, 0x1, 0x1f ;  /* 0x0c201f0000077f89 */ /* 0x000e2800000e0000 */
[----:B------:R-:W4:Y:S04]  /*5a10*/  LDL R51, [R1+0x374] ;  /* 0x0003740001337983 */ /* 0x000f280000100800 */
[----:B------:R-:W4:Y:S04]  /*5a20*/  LDL R53, [R1+0x378] ;  /* 0x0003780001357983 */ /* 0x000f280000100800 */
[----:B------:R-:W4:Y:S04]  /*5a30*/  LDL R55, [R1+0x37c] ;  /* 0x00037c0001377983 */ /* 0x000f280000100800 */
[----:B------:R-:W4:Y:S04]  /*5a40*/  LDL R56, [R1+0x380] ;  /* 0x0003800001387983 */ /* 0x000f280000100800 */
[----:B------:R-:W4:Y:S01]  /*5a50*/  LDL R57, [R1+0x384] ;  /* 0x0003840001397983 */ /* 0x000f220000100800 */
[----:B0-----:R-:W-:-:S03]  /*5a60*/  FMNMX.FTZ R4, R0, R7, !PT ;  /* 0x0000000700047209 */ /* 0x001fc60007810000 */
[----:B------:R-:W4:Y:S04]  /*5a70*/  LDL R59, [R1+0x388] ;  /* 0x00038800013b7983 */ /* 0x000f280000100800 */
[----:B------:R0:W-:Y:S04]  /*5a80*/  STL [R1+0x210], R4 ;  /* 0x0002100401007387 */ /* 0x0001e80000100800 */
[----:B------:R-:W4:Y:S04]  /*5a90*/  LDL R21, [R1+0x210] ;  /* 0x0002100001157983 */ /* 0x000f280000100800 */
[----:B------:R-:W4:Y:S04]  /*5aa0*/  LDL R61, [R1+0x38c] ;  /* 0x00038c00013d7983 */ /* 0x000f280000100800 */
[----:B0-----:R-:W4:Y:S04]  /*5ab0*/  LDL R4, [R1+0x270] ;  /* 0x0002700001047983 */ /* 0x001f280000100800 */
[----:B------:R-:W4:Y:S04]  /*5ac0*/  LDL R58, [R1+0x390] ;  /* 0x00039000013a7983 */ /* 0x000f280000100800 */
        /* <DEDUP_REMOVED lines=43> */
[----:B---3--:R-:W0:Y:S02]  /*5d80*/  SHFL.BFLY PT, R0, R19, 0x2, 0x1f ;  /* 0x0c401f0013007f89 */ /* 0x008e2400000e0000 */
[----:B0-----:R-:W-:-:S05]  /*5d90*/  FMNMX.FTZ R0, R0, R19, !PT ;  /* 0x0000001300007209 */ /* 0x001fca0007810000 */
[----:B------:R-:W0:Y:S01]  /*5da0*/  SHFL.BFLY PT, R7, R0, 0x1, 0x1f ;  /* 0x0c201f0000077f89 */ /* 0x000e2200000e0000 */
[----:B--2---:R-:W-:-:S03]  /*5db0*/  IMAD R10, R15, 0xc00, R10 ;  /* 0x00000c000f0a7824 */ /* 0x004fc600078e020a */
[----:B------:R1:W-:Y:S01]  /*5dc0*/  STL [R1+0x240], R14 ;  /* 0x0002400e01007387 */ /* 0x0003e20000100800 */
[----:B----4-:R-:W-:Y:S01]  /*5dd0*/  FMUL.FTZ R158, R156, R21 ;  /* 0x000000159c9e7220 */ /* 0x010fe20000410000 */
[----:B------:R-:W-:Y:S02]  /*5de0*/  FSETP.NEU.FTZ.AND P0, PT, R21, -INF , PT ;  /* 0xff8000001500780b */ /* 0x000fe40003f1d000 */
[----:B0-----:R-:W-:Y:S02]  /*5df0*/  FMNMX.FTZ R0, R0, R7, !PT ;  /* 0x0000000700007209 */ /* 0x001fe40007810000 */
[----:B------:R-:W-:Y:S02]  /*5e00*/  FSEL R158, R158, RZ, P0 ;  /* 0x000000ff9e9e7208 */ /* 0x000fe40000000000 */
[C---:B------:R-:W-:Y:S01]  /*5e10*/  FSETP.NEU.FTZ.AND P0, PT, R0.reuse, -INF , PT ;  /* 0xff8000000000780b */ /* 0x040fe20003f1d000 */
[-C--:B------:R-:W-:Y:S01]  /*5e20*/  FMUL.FTZ R159, R0, R156.reuse ;  /* 0x0000009c009f7220 */ /* 0x080fe20000410000 */
[----:B------:R0:W-:Y:S04]  /*5e30*/  STL [R1+0x250], R18 ;  /* 0x0002501201007387 */ /* 0x0001e80000100800 */
[----:B------:R-:W-:Y:S01]  /*5e40*/  FSEL R159, R159, RZ, P0 ;  /* 0x000000ff9f9f7208 */ /* 0x000fe20000000000 */
[----:B------:R2:W-:Y:S01]  /*5e50*/  STL [R1+0x260], R20 ;  /* 0x0002601401007387 */ /* 0x0005e20000100800 */
[-CC-:B------:R-:W-:Y:S01]  /*5e60*/  FFMA.FTZ R7, R99, R156.reuse, -R158.reuse ;  /* 0x0000009c63077223 */ /* 0x180fe2000001089e */
[-CC-:B-1----:R-:W-:Y:S01]  /*5e70*/  FFMA.FTZ R14, R97, R156.reuse, -R158.reuse ;  /* 0x0000009c610e7223 */ /* 0x182fe2000001089e */
[-CC-:B------:R-:W-:Y:S01]  /*5e80*/  FFMA.FTZ R15, R91, R156.reuse, -R158.reuse ;  /* 0x0000009c5b0f7223 */ /* 0x180fe2000001089e */
[----:B------:R1:W-:Y:S01]  /*5e90*/  STL [R1+0x270], R4 ;  /* 0x0002700401007387 */ /* 0x0003e20000100800 */
[-CC-:B0-----:R-:W-:Y:S01]  /*5ea0*/  FFMA.FTZ R18, R103, R156.reuse, -R159.reuse ;  /* 0x0000009c67127223 */ /* 0x181fe2000001089f */
[-CC-:B------:R-:W-:Y:S01]  /*5eb0*/  FFMA.FTZ R19, R95, R156.reuse, -R159.reuse ;  /* 0x0000009c5f137223 */ /* 0x180fe2000001089f */
[-CC-:B------:R-:W-:Y:S01]  /*5ec0*/  FFMA.FTZ R21, R89, R156.reuse, -R159.reuse ;  /* 0x0000009c59157223 */ /* 0x180fe2000001089f */
[-C--:B--2---:R-:W-:Y:S01]  /*5ed0*/  FFMA.FTZ R20, R93, R156.reuse, -R159 ;  /* 0x0000009c5d147223 */ /* 0x084fe2000001089f */
[----:B-1----:R-:W-:Y:S01]  /*5ee0*/  FFMA.FTZ R4, R101, R156, -R158 ;  /* 0x0000009c65047223 */ /* 0x002fe2000001089e */
[----:B------:R-:W-:Y:S08]  /*5ef0*/  MUFU.EX2 R7, R7 ;  /* 0x0000000700077308 */ /* 0x000ff00000000800 */
[----:B------:R-:W-:Y:S08]  /*5f00*/  MUFU.EX2 R4, R4 ;  /* 0x0000000400047308 */ /* 0x000ff00000000800 */
[----:B------:R-:W-:Y:S08]  /*5f10*/  MUFU.EX2 R14, R14 ;  /* 0x0000000e000e7308 */ /* 0x000ff00000000800 */
[----:B------:R-:W-:Y:S08]  /*5f20*/  MUFU.EX2 R15, R15 ;  /* 0x0000000f000f7308 */ /* 0x000ff00000000800 */
[----:B------:R-:W-:Y:S08]  /*5f30*/  MUFU.EX2 R18, R18 ;  /* 0x0000001200127308 */ /* 0x000ff00000000800 */
[----:B------:R-:W0:Y:S08]  /*5f40*/  MUFU.EX2 R19, R19 ;  /* 0x0000001300137308 */ /* 0x000e300000000800 */
[----:B------:R-:W-:Y:S08]  /*5f50*/  MUFU.EX2 R20, R20 ;  /* 0x0000001400147308 */ /* 0x000ff00000000800 */
[----:B------:R-:W1:Y:S01]  /*5f60*/  MUFU.EX2 R21, R21 ;  /* 0x0000001500157308 */ /* 0x000e620000000800 */
[----:B------:R-:W-:-:S02]  /*5f70*/  R2UR UR6, R10 ;  /* 0x000000000a0672ca */ /* 0x000fc400000e0000 */
[----:B------:R-:W-:Y:S01]  /*5f80*/  R2UR UR7, R11 ;  /* 0x000000000b0772ca */ /* 0x000fe200000e0000 */
[----:B------:R2:W-:Y:S01]  /*5f90*/  STL [R1+0x324], R152 ;  /* 0x0003249801007387 */ /* 0x0005e20000100800 */
[----:B0-----:R-:W-:-:S03]  /*5fa0*/  F2FP.F16.F32.PACK_AB R153, R19, R18 ;  /* 0x000000121399723e */ /* 0x001fc600000000ff */
[----:B------:R0:W-:Y:S01]  /*5fb0*/  STL [R1+0x328], R154 ;  /* 0x0003289a01007387 */ /* 0x0001e20000100800 */
[----:B--2---:R-:W-:Y:S02]  /*5fc0*/  F2FP.F16.F32.PACK_AB R152, R7, R4 ;  /* 0x000000040798723e */ /* 0x004fe400000000ff */
[----:B-1----:R-:W-:Y:S02]  /*5fd0*/  F2FP.F16.F32.PACK_AB R155, R21, R20 ;  /* 0x00000014159b723e */ /* 0x002fe400000000ff */
[----:B0-----:R-:W-:Y:S01]  /*5fe0*/  F2FP.F16.F32.PACK_AB R154, R15, R14 ;  /* 0x0000000e0f9a723e */ /* 0x001fe200000000ff */
[----:B------:R-:W-:Y:S04]  /*5ff0*/  STL [R1+0x244], R68 ;  /* 0x0002444401007387 */ /* 0x000fe80000100800 */
        /* <DEDUP_REMOVED lines=94> */
[----:B------:R0:W-:Y:S01]  /*65e0*/  STL [R1+0x3d4], R87 ;  /* 0x0003d45701007387 */ /* 0x0001e20000100800 */
[----:B------:R1:W-:Y:S06]  /*65f0*/  BAR.SYNC.DEFER_BLOCKING R229, 0x100 ;  /* 0x000400e50000751d */ /* 0x0003ec0000010000 */
[----:B0-----:R-:W-:-:S06]  /*6600*/  WARPGROUP.ARRIVE ;  /* 0x00000000000079c5 */ /* 0x001fcc0000000000 */
[----:B------:R-:W-:Y:S01]  /*6610*/  HGMMA.64x256x16.F32 R24, R152, gdesc[UR4].tnspB, RZ, !UPT, gsb0 ;  /* 0x43e0000498187df0 */ /* 0x000fe2000c0008ff */
[-CC-:B------:R-:W-:Y:S01]  /*6620*/  FFMA.FTZ R160, R160, R156.reuse, -R158.reuse ;  /* 0x0000009ca0a07223 */ /* 0x180fe2000001089e */
[-CC-:B------:R-:W-:Y:S01]  /*6630*/  FFMA.FTZ R161, R161, R156.reuse, -R158.reuse ;  /* 0x0000009ca1a17223 */ /* 0x180fe2000001089e */
[-CC-:B------:R-:W-:Y:S01]  /*6640*/  FFMA.FTZ R191, R191, R156.reuse, -R158.reuse ;  /* 0x0000009cbfbf7223 */ /* 0x180fe2000001089e */
[-C--:B------:R-:W-:Y:S01]  /*6650*/  FFMA.FTZ R192, R192, R156.reuse, -R158 ;  /* 0x0000009cc0c07223 */ /* 0x080fe2000001089e */
[-CC-:B------:R-:W-:Y:S01]  /*6660*/  FFMA.FTZ R225, R225, R156.reuse, -R159.reuse ;  /* 0x0000009ce1e17223 */ /* 0x180fe2000001089f */
[-CC-:B------:R-:W-:Y:S01]  /*6670*/  FFMA.FTZ R224, R224, R156.reuse, -R159.reuse ;  /* 0x0000009ce0e07223 */ /* 0x180fe2000001089f */
[-CC-:B------:R-:W-:Y:S01]  /*6680*/  FFMA.FTZ R223, R223, R156.reuse, -R159.reuse ;  /* 0x0000009cdfdf7223 */ /* 0x180fe2000001089f */
[----:B------:R-:W-:Y:S01]  /*6690*/  FFMA.FTZ R222, R222, R156, -R159 ;  /* 0x0000009cdede7223 */ /* 0x000fe2000001089f */
[----:B------:R0:W-:Y:S01]  /*66a0*/  STL [R1+0x3d8], R162 ;  /* 0x0003d8a201007387 */ /* 0x0001e20000100800 */
[----:B------:R-:W-:Y:S03]  /*66b0*/  MUFU.EX2 R160, R160 ;  /* 0x000000a000a07308 */ /* 0x000fe60000000800 */
[----:B------:R2:W-:Y:S04]  /*66c0*/  STL [R1+0x3e8], R163 ;  /* 0x0003e8a301007387 */ /* 0x0005e80000100800 */
[----:B------:R3:W-:Y:S01]  /*66d0*/  STL [R1+0x3f8], R164 ;  /* 0x0003f8a401007387 */ /* 0x0007e20000100800 */
[----:B------:R-:W4:Y:S03]  /*66e0*/  MUFU.EX2 R161, R161 ;  /* 0x000000a100a17308 */ /* 0x000f260000000800 */
[----:B------:R1:W-:Y:S05]  /*66f0*/  STL [R1+0x408], R165 ;  /* 0x000408a501007387 */ /* 0x0003ea0000100800 */
[----:B------:R-:W-:Y:S08]  /*6700*/  MUFU.EX2 R191, R191 ;  /* 0x000000bf00bf7308 */ /* 0x000ff00000000800 */
[----:B------:R-:W4:Y:S08]  /*6710*/  MUFU.EX2 R192, R192 ;  /* 0x000000c000c07308 */ /* 0x000f300000000800 */
[----:B0-----:R-:W-:Y:S08]  /*6720*/  MUFU.EX2 R162, R225 ;  /* 0x000000e100a27308 */ /* 0x001ff00000000800 */
[----:B--2---:R-:W0:Y:S08]  /*6730*/  MUFU.EX2 R163, R224 ;  /* 0x000000e000a37308 */ /* 0x004e300000000800 */
[----:B---3--:R-:W-:Y:S08]  /*6740*/  MUFU.EX2 R164, R223 ;  /* 0x000000df00a47308 */ /* 0x008ff00000000800 */
[----:B-1----:R-:W1:Y:S01]  /*6750*/  MUFU.EX2 R165, R222 ;  /* 0x000000de00a57308 */ /* 0x002e620000000800 */
[----:B------:R2:W-:Y:S04]  /*6760*/  STL [R1+0x418], R12 ;  /* 0x0004180c01007387 */ /* 0x0005e80000100800 */
[----:B------:R3:W-:Y:S01]  /*6770*/  STL [R1+0x430], R13 ;  /* 0x0004300d01007387 */ /* 0x0007e20000100800 */
[----:B--2---:R-:W-:-:S02]  /*6780*/  VIADD R12, R10, 0x80 ;  /* 0x000000800a0c7836 */ /* 0x004fc40000000000 */
[----:B---3--:R-:W-:-:S03]  /*6790*/  IMAD.MOV.U32 R13, RZ, RZ, R11 ;  /* 0x000000ffff0d7224 */ /* 0x008fc600078e000b */
[----:B------:R-:W-:Y:S02]  /*67a0*/  R2UR UR6, R12 ;  /* 0x000000000c0672ca */ /* 0x000fe400000e0000 */
[----:B------:R-:W-:Y:S01]  /*67b0*/  R2UR UR7, R13 ;  /* 0x000000000d0772ca */ /* 0x000fe200000e0000 */
        /* <DEDUP_REMOVED lines=19> */
[----:B------:R-:W-:Y:S01]  /*68f0*/  STL [R1+0x43c], R168 ;  /* 0x00043ca801007387 */ /* 0x000fe20000100800 */
[----:B------:R-:W-:-:S02]  /*6900*/  WARPGROUP.DEPBAR.LE gsb0, 0x0 ;  /* 0x00008000000079c5 */ /* 0x000fc40000010000 */
[----:B----4-:R-:W-:Y:S02]  /*6910*/  F2FP.F16.F32.PACK_AB R152, R161, R160 ;  /* 0x000000a0a198723e */ /* 0x010fe400000000ff */
[----:B------:R-:W-:Y:S02]  /*6920*/  F2FP.F16.F32.PACK_AB R154, R192, R191 ;  /* 0x000000bfc09a723e */ /* 0x000fe400000000ff */
[----:B0-----:R-:W-:Y:S02]  /*6930*/  F2FP.F16.F32.PACK_AB R153, R163, R162 ;  /* 0x000000a2a399723e */ /* 0x001fe400000000ff */
[----:B-1----:R-:W-:Y:S01]  /*6940*/  F2FP.F16.F32.PACK_AB R155, R165, R164 ;  /* 0x000000a4a59b723e */ /* 0x002fe200000000ff */
[----:B------:R-:W-:Y:S04]  /*6950*/  STL.128 [R1+0x240], R24 ;  /* 0x0002401801007387 */ /* 0x000fe80000100c00 */
        /* <DEDUP_REMOVED lines=30> */
[----:B------:R0:W-:Y:S02]  /*6b40*/  STL.128 [R1+0x430], R148 ;  /* 0x0004309401007387 */ /* 0x0001e40000100c00 */
[----:B0-----:R-:W-:-:S06]  /*6b50*/  WARPGROUP.ARRIVE ;  /* 0x00000000000079c5 */ /* 0x001fcc0000000000 */
[----:B------:R-:W-:Y:S01]  /*6b60*/  HGMMA.64x256x16.F32 R24, R152, gdesc[UR4].tnspB, R24, gsb0 ;  /* 0x43e0000498187df0 */ /* 0x000fe20008000818 */
        /* <DEDUP_REMOVED lines=8> */
[----:B------:R-:W-:Y:S08]  /*6bf0*/  MUFU.EX2 R166, R166 ;  /* 0x000000a600a67308 */ /* 0x000ff00000000800 */
[----:B------:R-:W0:Y:S08]  /*6c00*/  MUFU.EX2 R167, R167 ;  /* 0x000000a700a77308 */ /* 0x000e300000000800 */
[----:B------:R-:W-:Y:S08]  /*6c10*/  MUFU.EX2 R168, R168 ;  /* 0x000000a800a87308 */ /* 0x000ff00000000800 */
[----:B------:R-:W1:Y:S08]  /*6c20*/  MUFU.EX2 R169, R169 ;  /* 0x000000a900a97308 */ /* 0x000e700000000800 */
[----:B------:R-:W-:Y:S08]  /*6c30*/  MUFU.EX2 R174, R174 ;  /* 0x000000ae00ae7308 */ /* 0x000ff00000000800 */
[----:B------:R-:W2:Y:S08]  /*6c40*/  MUFU.EX2 R175, R175 ;  /* 0x000000af00af7308 */ /* 0x000eb00000000800 */
[----:B------:R-:W-:Y:S08]  /*6c50*/  MUFU.EX2 R176, R176 ;  /* 0x000000b000b07308 */ /* 0x000ff00000000800 */
[----:B------:R-:W3:Y:S01]  /*6c60*/  MUFU.EX2 R177, R177 ;  /* 0x000000b100b17308 */ /* 0x000ee20000000800 */
[----:B------:R-:W-:-:S02]  /*6c70*/  VIADD R12, R10, 0x100 ;  /* 0x000001000a0c7836 */ /* 0x000fc40000000000 */
[----:B------:R-:W-:-:S03]  /*6c80*/  IMAD.MOV.U32 R13, RZ, RZ, R11 ;  /* 0x000000ffff0d7224 */ /* 0x000fc600078e000b */
[----:B------:R-:W-:Y:S02]  /*6c90*/  R2UR UR6, R12 ;  /* 0x000000000c0672ca */ /* 0x000fe400000e0000 */
[----:B------:R-:W-:Y:S01]  /*6ca0*/  R2UR UR7, R13 ;  /* 0x000000000d0772ca */ /* 0x000fe200000e0000 */
        /* <DEDUP_REMOVED lines=9> */
[----:B------:R-:W4:Y:S08]  /*6d40*/  MUFU.EX2 R171, R171 ;  /* 0x000000ab00ab7308 */ /* 0x000f300000000800 */
[----:B------:R-:W-:Y:S08]  /*6d50*/  MUFU.EX2 R172, R172 ;  /* 0x000000ac00ac7308 */ /* 0x000ff00000000800 */
[----:B------:R-:W4:Y:S01]  /*6d60*/  MUFU.EX2 R173, R173 ;  /* 0x000000ad00ad7308 */ /* 0x000f220000000800 */
[----:B------:R-:W-:-:S02]  /*6d70*/  WARPGROUP.DEPBAR.LE gsb0, 0x0 ;  /* 0x00008000000079c5 */ /* 0x000fc40000010000 */
[----:B0-----:R-:W-:Y:S02]  /*6d80*/  F2FP.F16.F32.PACK_AB R152, R167, R166 ;  /* 0x000000a6a798723e */ /* 0x001fe400000000ff */
[----:B-1----:R-:W-:Y:S02]  /*6d90*/  F2FP.F16.F32.PACK_AB R154, R169, R168 ;  /* 0x000000a8a99a723e */ /* 0x002fe400000000ff */
[----:B--2---:R-:W-:Y:S02]  /*6da0*/  F2FP.F16.F32.PACK_AB R153, R175, R174 ;  /* 0x000000aeaf99723e */ /* 0x004fe400000000ff */
[----:B---3--:R-:W-:Y:S01]  /*6db0*/  F2FP.F16.F32.PACK_AB R155, R177, R176 ;  /* 0x000000b0b19b723e */ /* 0x008fe200000000ff */
        /* <DEDUP_REMOVED lines=34> */
[----:B------:R-:W-:Y:S08]  /*6fe0*/  MUFU.EX2 R201, R201 ;  /* 0x000000c900c97308 */ /* 0x000ff00000000800 */
[----:B------:R-:W0:Y:S08]  /*6ff0*/  MUFU.EX2 R202, R202 ;  /* 0x000000ca00ca7308 */ /* 0x000e300000000800 */
[----:B------:R-:W-:Y:S08]  /*7000*/  MUFU.EX2 R203, R203 ;  /* 0x000000cb00cb7308 */ /* 0x000ff00000000800 */
[----:B------:R-:W1:Y:S01]  /*7010*/  MUFU.EX2 R204, R204 ;  /* 0x000000cc00cc7308 */ /* 0x000e620000000800 */
        /* <DEDUP_REMOVED lines=13> */
[----:B------:R-:W2:Y:S08]  /*70f0*/  MUFU.EX2 R179, R179 ;  /* 0x000000b300b37308 */ /* 0x000eb00000000800 */
[----:B------:R-:W-:Y:S08]  /*7100*/  MUFU.EX2 R182, R182 ;  /* 0x000000b600b67308 */ /* 0x000ff00000000800 */
[----:B------:R-:W3:Y:S08]  /*7110*/  MUFU.EX2 R193, R193 ;  /* 0x000000c100c17308 */ /* 0x000ef00000000800 */
[----:B------:R-:W-:Y:S08]  /*7120*/  MUFU.EX2 R194, R194 ;  /* 0x000000c200c27308 */ /* 0x000ff00000000800 */
[----:B------:R-:W3:Y:S08]  /*7130*/  MUFU.EX2 R195, R195 ;  /* 0x000000c300c37308 */ /* 0x000ef00000000800 */
[----:B------:R-:W-:Y:S08]  /*7140*/  MUFU.EX2 R196, R196 ;  /* 0x000000c400c47308 */ /* 0x000ff00000000800 */
[----:B------:R-:W3:Y:S01]  /*7150*/  MUFU.EX2 R197, R197 ;  /* 0x000000c500c57308 */ /* 0x000ee20000000800 */
[----:B------:R-:W-:-:S02]  /*7160*/  VIADD R12, R10, 0x200 ;  /* 0x000002000a0c7836 */ /* 0x000fc40000000000 */
[----:B------:R-:W-:Y:S01]  /*7170*/  IMAD.MOV.U32 R13, RZ, RZ, R11 ;  /* 0x000000ffff0d7224 */ /* 0x000fe200078e000b */
[----:B------:R-:W-:Y:S02]  /*7180*/  WARPGROUP.DEPBAR.LE gsb0, 0x0 ;  /* 0x00008000000079c5 */ /* 0x000fe40000010000 */
        /* <DEDUP_REMOVED lines=53> */
[----:B------:R-:W4:Y:S08]  /*74e0*/  MUFU.EX2 R185, R185 ;  /* 0x000000b900b97308 */ /* 0x000f300000000800 */
[----:B------:R-:W-:Y:S08]  /*74f0*/  MUFU.EX2 R186, R186 ;  /* 0x000000ba00ba7308 */ /* 0x000ff00000000800 */
[----:B------:R-:W4:Y:S01]  /*7500*/  MUFU.EX2 R159, R159 ;  /* 0x0000009f009f7308 */ /* 0x000f220000000800 */
[----:B------:R-:W-:Y:S01]  /*7510*/  VIADD R10, R10, 0x280 ;  /* 0x000002800a0a7836 */ /* 0x000fe20000000000 */
[----:B------:R-:W-:-:S02]  /*7520*/  WARPGROUP.DEPBAR.LE gsb0, 0x0 ;  /* 0x00008000000079c5 */ /* 0x000fc40000010000 */
[----:B--2---:R-:W-:Y:S02]  /*7530*/  F2FP.F16.F32.PACK_AB R152, R179, R178 ;  /* 0x000000b2b398723e */ /* 0x004fe400000000ff */
[----:B---3--:R-:W-:Y:S02]  /*7540*/  F2FP.F16.F32.PACK_AB R154, R193, R182 ;  /* 0x000000b6c19a723e */ /* 0x008fe400000000ff */
[----:B------:R-:W-:Y:S02]  /*7550*/  F2FP.F16.F32.PACK_AB R153, R195, R194 ;  /* 0x000000c2c399723e */ /* 0x000fe400000000ff */
[----:B------:R-:W-:Y:S01]  /*7560*/  F2FP.F16.F32.PACK_AB R155, R197, R196 ;  /* 0x000000c4c59b723e */ /* 0x000fe200000000ff */
        /* <DEDUP_REMOVED lines=32> */
[----:B--2---:R-:W-:-:S06]  /*7770*/  WARPGROUP.ARRIVE ;  /* 0x00000000000079c5 */ /* 0x004fcc0000000000 */
[----:B------:R-:W-:Y:S01]  /*7780*/  HGMMA.64x256x16.F32 R24, R152, gdesc[UR4].tnspB, R24, gsb0 ;  /* 0x43e0000498187df0 */ /* 0x000fe20008000818 */
[----:B------:R-:W-:Y:S02]  /*7790*/  R2UR UR6, R10 ;  /* 0x000000000a0672ca */ /* 0x000fe400000e0000 */
[----:B------:R-:W-:Y:S01]  /*77a0*/  R2UR UR7, R11 ;  /* 0x000000000b0772ca */ /* 0x000fe200000e0000 */
[----:B------:R2:W5:Y:S04]  /*77b0*/  LDL R10, [R1+0x1f8] ;  /* 0x0001f800010a7983 */ /* 0x0005680000100800 */
[----:B------:R-:W3:Y:S01]  /*77c0*/  LDL R11, [R1+0x28] ;  /* 0x00002800010b7983 */ /* 0x000ee20000100800 */
[----:B------:R-:W-:Y:S02]  /*77d0*/  WARPGROUP.DEPBAR.LE gsb0, 0x0 ;  /* 0x00008000000079c5 */ /* 0x000fe40000010000 */
[----:B0-----:R-:W-:-:S02]  /*77e0*/  F2FP.F16.F32.PACK_AB R152, R13, R12 ;  /* 0x0000000c0d98723e */ /* 0x001fc400000000ff */
[----:B-1----:R-:W-:Y:S02]  /*77f0*/  F2FP.F16.F32.PACK_AB R154, R158, R183 ;  /* 0x000000b79e9a723e */ /* 0x002fe400000000ff */
[----:B----4-:R-:W-:Y:S02]  /*7800*/  F2FP.F16.F32.PACK_AB R153, R185, R184 ;  /* 0x000000b8b999723e */ /* 0x010fe400000000ff */
        /* <DEDUP_REMOVED lines=35> */
[----:B------:R-:W-:Y:S01]  /*7a40*/  FADD.FTZ R7, R4, R7 ;  /* 0x0000000704077221 */ /* 0x000fe20000010000 */
[----:B------:R-:W-:-:S03]  /*7a50*/  FADD.FTZ R19, R18, R19 ;  /* 0x0000001312137221 */ /* 0x000fc60000010000 */
        /* <DEDUP_REMOVED lines=13> */
[----:B------:R-:W-:Y:S01]  /*7b30*/  FADD.FTZ R174, R174, R165 ;  /* 0x000000a5aeae7221 */ /* 0x000fe20000010000 */
[----:B------:R-:W-:Y:S02]  /*7b40*/  WARPGROUP.DEPBAR.LE gsb0, 0x0 ;  /* 0x00008000000079c5 */ /* 0x000fe40000010000 */
        /* <DEDUP_REMOVED lines=22> */
[----:B------:R0:W-:Y:S04]  /*7cb0*/  STL.128 [R1+0x3a0], R112 ;  /* 0x0003a07001007387 */ /* 0x0001e80000100c00 */
        /* <DEDUP_REMOVED lines=9> */
[----:B------:R-:W4:Y:S04]  /*7d50*/  LDL R153, [R1+0x240] ;  /* 0x0002400001997983 */ /* 0x000f280000100800 */
[----:B0-----:R-:W2:Y:S04]  /*7d60*/  LDL R115, [R1+0x244] ;  /* 0x0002440001737983 */ /* 0x001ea80000100800 */
[----:B------:R-:W2:Y:S04]  /*7d70*/  LDL R113, [R1+0x248] ;  /* 0x0002480001717983 */ /* 0x000ea80000100800 */
        /* <DEDUP_REMOVED lines=61> */
[----:B-1----:R-:W2:Y:S04]  /*8150*/  LDL R150, [R1+0x340] ;  /* 0x0003400001967983 */ /* 0x002ea80000100800 */
        /* <DEDUP_REMOVED lines=62> */
[----:B------:R-:W2:Y:S01]  /*8540*/  LDL R24, [R1+0x43c] ;  /* 0x00043c0001187983 */ /* 0x000ea20000100800 */
        /* <DEDUP_REMOVED lines=28> */
[----:B------:R0:W-:Y:S02]  /*8710*/  STL [R1+0x68], RZ ;  /* 0x000068ff01007387 */ /* 0x0001e40000100800 */
[----:B------:R-:W-:Y:S01]  /*8720*/  FADD.FTZ R158, R158, R183 ;  /* 0x000000b79e9e7221 */ /* 0x000fe20000010000 */
[----:B------:R-:W-:Y:S01]  /*8730*/  FADD.FTZ R159, R159, R186 ;  /* 0x000000ba9f9f7221 */ /* 0x000fe20000010000 */
[----:B------:R0:W-:Y:S04]  /*8740*/  STL [R1+0x68], R227 ;  /* 0x000068e301007387 */ /* 0x0001e80000100800 */
[----:B------:R0:W-:Y:S04]  /*8750*/  STL [R1+0x68], R227 ;  /* 0x000068e301007387 */ /* 0x0001e80000100800 */
[----:B------:R0:W-:Y:S01]  /*8760*/  STL [R1+0x68], R227 ;  /* 0x000068e301007387 */ /* 0x0001e20000100800 */
[----:B---3--:R-:W-:-:S03]  /*8770*/  LOP3.LUT R11, R11, 0x1, RZ, 0xfc, !PT ;  /* 0x000000010b0b7812 */ /* 0x008fc600078efcff */
[----:B------:R0:W-:Y:S04]  /*8780*/  STL [R1+0x68], R227 ;  /* 0x000068e301007387 */ /* 0x0001e80000100800 */
[----:B------:R0:W-:Y:S04]  /*8790*/  STL [R1+0x68], R227 ;  /* 0x000068e301007387 */ /* 0x0001e80000100800 */
[----:B------:R0:W-:Y:S04]  /*87a0*/  STL [R1+0x68], R227 ;  /* 0x000068e301007387 */ /* 0x0001e80000100800 */
[----:B------:R0:W-:Y:S04]  /*87b0*/  STL [R1+0x214], R0 ;  /* 0x0002140001007387 */ /* 0x0001e80000100800 */
[----:B------:R0:W-:Y:S04]  /*87c0*/  STL.64 [R1+0x220], R158 ;  /* 0x0002209e01007387 */ /* 0x0001e80000100a00 */
[----:B----4-:R0:W-:Y:S04]  /*87d0*/  STL [R1+0x240], R153 ;  /* 0x0002409901007387 */ /* 0x0101e80000100800 */
[----:B--2---:R0:W-:Y:S04]  /*87e0*/  STL [R1+0x244], R115 ;  /* 0x0002447301007387 */ /* 0x0041e80000100800 */
[----:B------:R0:W-:Y:S04]  /*87f0*/  STL [R1+0x248], R113 ;  /* 0x0002487101007387 */ /* 0x0001e80000100800 */
        /* <DEDUP_REMOVED lines=124> */
[----:B------:R0:W-:Y:S01]  /*8fc0*/  STL [R1+0x43c], R24 ;  /* 0x00043c1801007387 */ /* 0x0001e20000100800 */
[----:B------:R-:W-:Y:S01]  /*8fd0*/  ISETP.NE.AND P0, PT, R11, 0x3, PT ;  /* 0x000000030b00780c */ /* 0x000fe20003f05270 */
[----:B------:R-:W-:-:S12]  /*8fe0*/  BSSY B0, `(.L_x_2223) ;  /* 0x0000003000007945 */ /* 0x000fd80003800000 */
[----:B0-----:R-:W-:Y:S05]  /*8ff0*/  @!P0 BRA `(.L_x_2224) ;  /* 0x0000000000048947 */ /* 0x001fea0003800000 */
[----:B------:R-:W-:Y:S01]  /*9000*/  BPT.TRAP 0x1 ;  /* 0x000000040000795c */ /* 0x000fe20000300000 */
.L_x_2224:
[----:B------:R-:W-:Y:S05]  /*9010*/  BSYNC B0 ;  /* 0x0000000000007941 */ /* 0x000fea0003800000 */
.L_x_2223:
[----:B------:R-:W2:Y:S01]  /*9020*/  LDL.64 R12, [R1+0x48] ;  /* 0x00004800010c7983 */ /* 0x000ea20000100a00 */
[----:B------:R-:W-:Y:S02]  /*9030*/  UISETP.NE.AND UP1, UPT, UR39, URZ, UPT ;  /* 0x0000003f2700728c */ /* 0x000fe4000bf25270 */
[----:B------:R-:W-:Y:S01]  /*9040*/  UISETP.NE.AND UP0, UPT, UR41, URZ, UPT ;  /* 0x0000003f2900728c */ /* 0x000fe2000bf05270 */
[----:B------:R-:W3:Y:S01]  /*9050*/  LDL R0, [R1+0x34] ;  /* 0x0000340001007983 */ /* 0x000ee20000100800 */
[----:B--2---:R-:W-:-:S05]  /*9060*/  MOV R7, R12 ;  /* 0x0000000c00077202 */ /* 0x004fca0000000f00 */
[----:B-----5:R-:W-:-:S05]  /*9070*/  IMAD R7, R10, 0x8, R7 ;  /* 0x000000080a077824 */ /* 0x020fca00078e0207 */
[----:B---3--:R-:W-:-:S04]  /*9080*/  PRMT R0, R0, 0x654, R7 ;  /* 0x0000065400007816 */ /* 0x008fc80000000007 */
[----:B------:R0:W-:Y:S02]  /*9090*/  SYNCS.ARRIVE.TRANS64.RED.A1T0 RZ, [R0+URZ], RZ ;  /* 0x000000ff00ff79a7 */ /* 0x0001e4000810043f */
[----:B0-----:R-:W2:Y:S01]  /*90a0*/  LDL R0, [R1+0x50] ;  /* 0x0000500001007983 */ /* 0x001ea20000100800 */
[----:B------:R-:W-:Y:S02]  /*90b0*/  PLOP3.LUT P0, PT, PT, PT, UP1, 0x80, 0x0 ;  /* 0x000000000000781c */ /* 0x000fe40003f0f018 */
[----:B------:R-:W-:Y:S01]  /*90c0*/  PLOP3.LUT P1, PT, PT, PT, UP1, 0x80, 0x0 ;  /* 0x000000000000781c */ /* 0x000fe20003f2f018 */
[----:B------:R-:W-:-:S06]  /*90d0*/  UIADD3 UR44, UR44, -0x2, URZ ;  /* 0xfffffffe2c2c7890 */ /* 0x000fcc000fffe03f */
[----:B------:R-:W-:Y:S02]  /*90e0*/  IMAD.U32 R19, RZ, RZ, UR44 ;  /* 0x0000002cff137e24 */ /* 0x000fe4000f8e00ff */
[----:B--2---:R-:W-:-:S04]  /*90f0*/  IMAD.SHL.U32 R0, R0, 0x80, RZ ;  /* 0x0000008000007824 */ /* 0x004fc800078e00ff */
[----:B------:R-:W-:Y:S01]  /*9100*/  @P0 IMAD.HI.U32 R5, R0, R5, RZ ;  /* 0x0000000500050227 */ /* 0x000fe200078e00ff */
[----:B------:R-:W-:-:S03]  /*9110*/  PLOP3.LUT P0, PT, PT, PT, UP0, 0x40, 0x0 ;  /* 0x000000000000781c */ /* 0x000fc60003f0e808 */
[----:B------:R-:W-:Y:S01]  /*9120*/  IMAD.MOV.U32 R4, RZ, RZ, R0 ;  /* 0x000000ffff047224 */ /* 0x000fe200078e0000 */
[----:B------:R-:W-:-:S05]  /*9130*/  @P1 SHF.R.U32.HI R4, RZ, R6, R5 ;  /* 0x00000006ff041219 */ /* 0x000fca0000011605 */
[----:B------:R-:W-:-:S04]  /*9140*/  VIADD R5, R4, UR43 ;  /* 0x0000002b04057c36 */ /* 0x000fc80008000000 */
[----:B------:R-:W-:Y:S01]  /*9150*/  IMAD.IADD R2, R5, 0x1, R2 ;  /* 0x0000000105027824 */ /* 0x000fe200078e0202 */
[----:B------:R-:W-:Y:S06]  /*9160*/  @P0 BRA `(.L_x_2225) ;  /* 0x0000000000400947 */ /* 0x000fec0003800000 */
[C---:B------:R-:W-:Y:S01]  /*9170*/  ISETP.GT.AND P0, PT, R5.reuse, RZ, PT ;  /* 0x000000ff0500720c */ /* 0x040fe20003f04270 */
[----:B------:R-:W-:Y:S01]  /*9180*/  BSSY B0, `(.L_x_2226) ;  /* 0x000000c000007945 */ /* 0x000fe20003800000 */
[----:B------:R-:W-:-:S11]  /*9190*/  VIADD R4, R5, 0xffffffff ;  /* 0xffffffff05047836 */ /* 0x000fd60000000000 */
[----:B------:R-:W-:Y:S05]  /*91a0*/  @P0 BRA `(.L_x_2227) ;  /* 0x0000000000180947 */ /* 0x000fea0003800000 */
[----:B------:R-:W-:Y:S01]  /*91b0*/  ISETP.NE.AND P0, PT, R3, 0x1, PT ;  /* 0x000000010300780c */ /* 0x000fe20003f05270 */
[----:B------:R-:W-:-:S12]  /*91c0*/  IMAD.MOV R5, RZ, RZ, -R5 ;  /* 0x000000ffff057224 */ /* 0x000fd800078e0a05 */
[----:B------:R-:W-:-:S05]  /*91d0*/  @P0 IMAD.HI.U32 R8, R5, R8, RZ ;  /* 0x0000000805080227 */ /* 0x000fca00078e00ff */
[----:B------:R-:W-:-:S04]  /*91e0*/  @P0 SHF.R.U32.HI R5, RZ, R9, R8 ;  /* 0x00000009ff050219 */ /* 0x000fc80000011608 */
[----:B------:R-:W-:Y:S01]  /*91f0*/  LOP3.LUT R4, RZ, R5, RZ, 0x33, !PT ;  /* 0x00000005ff047212 */ /* 0x000fe200078e33ff */
[----:B------:R-:W-:Y:S06]  /*9200*/  BRA `(.L_x_2228) ;  /* 0x00000000000c7947 */ /* 0x000fec0003800000 */
.L_x_2227:
[----:B------:R-:W-:-:S13]  /*9210*/  ISETP.NE.AND P0, PT, R3, 0x1, PT ;  /* 0x000000010300780c */ /* 0x000fda0003f05270 */
[----:B------:R-:W-:-:S05]  /*9220*/  @P0 IMAD.HI.U32 R8, R4, R8, RZ ;  /* 0x0000000804080227 */ /* 0x000fca00078e00ff */
[----:B------:R-:W-:-:S07]  /*9230*/  @P0 SHF.R.U32.HI R4, RZ, R9, R8 ;  /* 0x00000009ff040219 */ /* 0x000fce0000011608 */
.L_x_2228:
[----:B------:R-:W-:Y:S05]  /*9240*/  BSYNC B0 ;  /* 0x0000000000007941 */ /* 0x000fea0003800000 */
.L_x_2226:
[----:B------:R-:W-:-:S05]  /*9250*/  IMAD R3, R4, R3, R3 ;  /* 0x0000000304037224 */ /* 0x000fca00078e0203 */
[----:B------:R-:W-:-:S07]  /*9260*/  VIMNMX R2, R2, R3, PT ;  /* 0x0000000302027248 */ /* 0x000fce0003fe0100 */
.L_x_2225:
[----:B------:R-:W-:Y:S01]  /*9270*/  IMAD.HI R2, R2, 0x2aaaaaab, RZ ;  /* 0x2aaaaaab02027827 */ /* 0x000fe200078e02ff */
[----:B------:R-:W-:Y:S04]  /*9280*/  BSSY B1, `(.L_x_2229) ;  /* 0x000000f000017945 */ /* 0x000fe80003800000 */
[----:B------:R-:W-:-:S04]  /*9290*/  SHF.R.U32.HI R3, RZ, 0x1f, R2 ;  /* 0x0000001fff037819 */ /* 0x000fc80000011602 */
[----:B------:R-:W-:-:S04]  /*92a0*/  LEA.HI.SX32 R3, R2, R3, 0x1c ;  /* 0x0000000302037211 */ /* 0x000fc800078fe2ff */
[----:B------:R-:W-:-:S04]  /*92b0*/  VIMNMX R190, R3, UR40, !PT ;  /* 0x0000002803be7c48 */ /* 0x000fc8000ffe0100 */
[----:B------:R-:W-:-:S13]  /*92c0*/  ISETP.GE.AND P0, PT, R19, R190, PT ;  /* 0x000000be1300720c */ /* 0x000fda0003f06270 */
[----:B------:R-:W-:Y:S05]  /*92d0*/  @!P0 BRA `(.L_x_2230) ;  /* 0x0000000000248947 */ /* 0x000fea0003800000 */
[----:B------:R-:W-:Y:S01]  /*92e0*/  BSSY B0, `(.L_x_2231) ;  /* 0x0000006000007945 */ /* 0x000fe20003800000 */
.L_x_2232:
[----:B------:R-:W-:-:S07]  /*92f0*/  MOV R192, 0x9310 ;  /* 0x0000931000c07802 */ /* 0x000fce0000000f00 */
[----:B------:R-:W-:Y:S05]  /*9300*/  CALL.REL.NOINC `($_ZN7cutlass13device_kernelIN5flash11enable_sm90INS1_16FlashAttnFwdSm90INS1_25CollectiveMainloopFwdSm90ILi2EN4cute5tupleIJNS5_1CILi1EEES8_S8_EEENS6_IJNS7_ILi128EEENS7_ILi96EEENS7_ILi64EEEEEELi256ENS_6half_tEfNS_4arch4Sm90ELb0ELb1ELb1ELb0ELb1ELb0ELb1ELb1ELb0ELb1ELb1ELb0EEENS1_21CollectiveEpilogueFwdINS6_IJSA_NS7_ILi256EEESB_EEES9_SE_SG_Li256ELb0ELb1ELb1ELb0EEENS1_19SingleTileSchedulerILb0ELb1ELb1ELi128EEEEEEEEEvNT_6ParamsE$_ZZN5flash25CollectiveMainloopFwdSm90ILi2EN4cute5tupleIJNS1_1CILi1EEES4_S4_EEENS2_IJNS3_ILi128EEENS3_ILi96EEENS3_ILi64EEEEEELi256EN7cutlass6half_tEfNSA_4arch4Sm90ELb0ELb1ELb1ELb0ELb1ELb0ELb1ELb1ELb0ELb1ELb1ELb0EE3mmaINS_16FlashAttnFwdSm90ISE_NS_21CollectiveEpilogueFwdINS2_IJS6_NS3_ILi256EEES7_EEES5_SB_SD_Li256ELb0ELb1ELb1ELb0EEENS_19SingleTileSchedulerILb0ELb1ELb1ELi128EEEE13SharedStorageENS1_6TensorINS1_11ArrayEngineIfLm128EEENS1_6LayoutINS2_IJNS2_IJNS3_ILi2EEEST_NS3_ILi32EEEEEES4_S4_EEENS2_IJNS2_IJS4_ST_NS3_ILi4EEEEEENS3_ILi0EEESZ_EEEEEEENS_7SoftmaxILi2ELi0EEEEEbRKNSE_6ParamsENSA_13PipelineAsyncILi2EEES19_RNSA_13PipelineStateILj2EEERT0_RT1_iRiRKNS_16SeqlenInfoQKNewKILb0ELb0EEENS2_IJiiiiEEERT_ENKUliT_T0_T1_E_clIZSF_ISO_S12_S14_EbS17_S19_S19_S1C_S1E_S1G_iS1H_S1L_S1M_S1O_EUlRS1P_iE1_NS3_ILb0EEENS3_ILb1EEEEEDaiS1P_S1Q_S1R_) ;  /* 0x00000324000c7944 */ /* 0x000fea0003c00000 */
[C---:B------:R-:W-:Y:S01]  /*9310*/  ISETP.GT.AND P0, PT, R19.reuse, R190, PT ;  /* 0x000000be1300720c */ /* 0x040fe20003f04270 */
[----:B------:R-:W-:-:S12]  /*9320*/  VIADD R19, R19, 0xffffffff ;  /* 0xffffffff13137836 */ /* 0x000fd80000000000 */
[----:B------:R-:W-:Y:S05]  /*9330*/  @P0 BRA `(.L_x_2232) ;  /* 0xfffffffc00ec0947 */ /* 0x000fea000383ffff */
[----:B------:R-:W-:Y:S05]  /*9340*/  BSYNC B0 ;  /* 0x0000000000007941 */ /* 0x000fea0003800000 */
.L_x_2231:
[----:B------:R-:W2:Y:S02]  /*9350*/  LDL R0, [R1+0x50] ;  /* 0x0000500001007983 */ /* 0x000ea40000100800 */
[----:B--2---:R-:W-:-:S07]  /*9360*/  IMAD.SHL.U32 R0, R0, 0x80, RZ ;  /* 0x0000008000007824 */ /* 0x004fce00078e00ff */
.L_x_2230:
[----:B------:R-:W-:Y:S05]  /*9370*/  BSYNC B1 ;  /* 0x0000000000017941 */ /* 0x000fea0003800000 */
.L_x_2229:
[----:B------:R-:W-:Y:S01]  /*9380*/  UISETP.NE.AND UP1, UPT, UR39, URZ, UPT ;  /* 0x0000003f2700728c */ /* 0x000fe2000bf25270 */
[----:B------:R-:W-:Y:S01]  /*9390*/  VIADD R0, R0, 0x7f ;  /* 0x0000007f00007836 */ /* 0x000fe20000000000 */
[----:B------:R-:W-:-:S04]  /*93a0*/  UISETP.NE.AND UP0, UPT, UR41, URZ, UPT ;  /* 0x0000003f2900728c */ /* 0x000fc8000bf05270 */
[----:B------:R-:W-:Y:S02]  /*93b0*/  PLOP3.LUT P0, PT, PT, PT, UP1, 0x80, 0x0 ;  /* 0x000000000000781c */ /* 0x000fe40003f0f018 */
[----:B------:R-:W-:-:S03]  /*93c0*/  PLOP3.LUT P1, PT, PT, PT, UP1, 0x80, 0x0 ;  /* 0x000000000000781c */ /* 0x000fc60003f2f018 */
[----:B------:R-:W-:-:S08]  /*93d0*/  @UP1 ULDC UR4, c[0x0][0x44c] ;  /* 0x0001130000041ab9 */ /* 0x000fd00000000800 */
[----:B------:R-:W-:Y:S01]  /*93e0*/  @P0 IMAD.HI.U32 R2, R0, UR4, RZ ;  /* 0x0000000400020c27 */ /* 0x000fe2000f8e00ff */
[----:B------:R-:W-:Y:S01]  /*93f0*/  PLOP3.LUT P0, PT, PT, PT, UP0, 0x40, 0x0 ;  /* 0x000000000000781c */ /* 0x000fe20003f0e808 */
[----:B------:R-:W-:-:S03]  /*9400*/  @UP1 ULDC UR4, c[0x0][0x450] ;  /* 0x0001140000041ab9 */ /* 0x000fc60000000800 */
[----:B------:R-:W-:Y:S01]  /*9410*/  @P1 SHF.R.U32.HI R0, RZ, UR4, R2 ;  /* 0x00000004ff001c19 */ /* 0x000fe20008011602 */
[----:B------:R-:W-:-:S04]  /*9420*/  ULDC UR4, c[0x0][0xad4] ;  /* 0x0002b50000047ab9 */ /* 0x000fc80000000800 */
[----:B------:R-:W-:-:S04]  /*9430*/  VIADD R0, R0, UR38 ;  /* 0x0000002600007c36 */ /* 0x000fc80008000000 */
[----:B------:R-:W-:Y:S01]  /*9440*/  VIADD R2, R0, -UR4 ;  /* 0x8000000400027c36 */ /* 0x000fe20008000000 */
[----:B------:R-:W-:Y:S06]  /*9450*/  @P0 BRA `(.L_x_2233) ;  /* 0x0000000000540947 */ /* 0x000fec0003800000 */
[----:B------:R-:W-:Y:S01]  /*9460*/  ISETP.GT.AND P0, PT, R0, -0x1, PT ;  /* 0xffffffff0000780c */ /* 0x000fe20003f04270 */
[----:B------:R-:W-:-:S12]  /*9470*/  BSSY B0, `(.L_x_2234) ;  /* 0x0000011000007945 */ /* 0x000fd80003800000 */
        /* <DEDUP_REMOVED lines=10> */
.L_x_2235:
[----:B------:R-:W-:Y:S02]  /*9520*/  ULDC UR4, c[0x0][0xadc] ;  /* 0x0002b70000047ab9 */ /* 0x000fe40000000800 */
[----:B------:R-:W-:-:S05]  /*9530*/  IMAD.U32 R5, RZ, RZ, UR4 ;  /* 0x00000004ff057e24 */ /* 0x000fca000f8e00ff */
[----:B------:R-:W-:-:S13]  /*9540*/  ISETP.NE.AND P0, PT, R5, 0x1, PT ;  /* 0x000000010500780c */ /* 0x000fda0003f05270 */
[----:B------:R-:W0:Y:S02]  /*9550*/  @P0 LDC.64 R6, c[0x0][0xae0] ;  /* 0x0002b800ff060b82 */ /* 0x000e240000000a00 */
[----:B0-----:R-:W-:-:S05]  /*9560*/  @P0 IMAD.HI.U32 R4, R0, R6, RZ ;  /* 0x0000000600040227 */ /* 0x001fca00078e00ff */
[----:B------:R-:W-:-:S07]  /*9570*/  @P0 SHF.R.U32.HI R0, RZ, R7, R4 ;  /* 0x00000007ff000219 */ /* 0x000fce0000011604 */
.L_x_2236:
[----:B------:R-:W-:Y:S05]  /*9580*/  BSYNC B0 ;  /* 0x0000000000007941 */ /* 0x000fea0003800000 */
.L_x_2234:
[----:B------:R-:W-:-:S05]  /*9590*/  IMAD R3, R0, R5, RZ ;  /* 0x0000000500037224 */ /* 0x000fca00078e02ff */
[----:B------:R-:W-:-:S07]  /*95a0*/  VIMNMX R2, R2, R3, !PT ;  /* 0x0000000302027248 */ /* 0x000fce0007fe0100 */
.L_x_2233:
[----:B------:R-:W-:Y:S01]  /*95b0*/  VIADD R2, R2, 0x5f ;  /* 0x0000005f02027836 */ /* 0x000fe20000000000 */
[----:B------:R-:W-:-:S03]  /*95c0*/  IADD3 R8, P1, R16, 0x28, RZ ;  /* 0x0000002810087810 */ /* 0x000fc60007f3e0ff */
[----:B------:R-:W-:-:S04]  /*95d0*/  IMAD.HI R2, R2, 0x2aaaaaab, RZ ;  /* 0x2aaaaaab02027827 */ /* 0x000fc800078e02ff */
[----:B------:R-:W-:Y:S01]  /*95e0*/  IMAD.X R9, RZ, RZ, R17, P1 ;  /* 0x000000ffff097224 */ /* 0x000fe200008e0611 */
[----:B------:R-:W-:Y:S01]  /*95f0*/  SHF.R.U32.HI R3, RZ, 0x1f, R2 ;  /* 0x0000001fff037819 */ /* 0x000fe20000011602 */
[----:B------:R-:W-:Y:S02]  /*9600*/  IMAD.MOV.U32 R6, RZ, RZ, R8 ;  /* 0x000000ffff067224 */ /* 0x000fe400078e0008 */
[----:B------:R-:W-:Y:S01]  /*9610*/  IMAD.MOV.U32 R7, RZ, RZ, R9 ;  /* 0x000000ffff077224 */ /* 0x000fe200078e0009 */
[----:B------:R-:W-:-:S04]  /*9620*/  LEA.HI.SX32 R3, R2, R3, 0x1c ;  /* 0x0000000302037211 */ /* 0x000fc800078fe2ff */
[----:B------:R-:W-:-:S04]  /*9630*/  VIMNMX R216, R3, UR40, !PT ;  /* 0x0000002803d87c48 */ /* 0x000fc8000ffe0100 */
[----:B------:R-:W-:-:S13]  /*9640*/  ISETP.GE.AND P0, PT, R19, R216, PT ;  /* 0x000000d81300720c */ /* 0x000fda0003f06270 */
[----:B------:R-:W-:Y:S05]  /*9650*/  @!P0 BRA `(.L_x_2237) ;  /* 0x000001ac00688947 */ /* 0x000fea0003800000 */
[----:B------:R0:W5:Y:S01]  /*9660*/  LDL.64 R6, [R1+0x198] ;  /* 0x0001980001067983 */ /* 0x0001620000100a00 */
[----:B------:R-:W-:-:S07]  /*9670*/  IMAD.MOV.U32 R171, RZ, RZ, R19 ;  /* 0x000000ffffab7224 */ /* 0x000fce00078e0013 */
.L_x_2256:
[----:B------:R-:W2:Y:S04]  /*9680*/  LDL R2, [R1+0x1f8] ;  /* 0x0001f80001027983 */ /* 0x000ea80000100800 */
[----:B------:R-:W3:Y:S04]  /*9690*/  LDL R0, [R1+0x200] ;  /* 0x0002000001007983 */ /* 0x000ee80000100800 */
[----:B-1----:R-:W4:Y:S01]  /*96a0*/  LDL R3, [R1] ;  /* 0x0000000001037983 */ /* 0x002f220000100800 */
[----:B--2---:R-:W-:-:S05]  /*96b0*/  VIADD R2, R2, 0x1 ;  /* 0x0000000102027836 */ /* 0x004fca0000000000 */
[----:B------:R-:W-:-:S13]  /*96c0*/  ISETP.NE.AND P0, PT, R2, 0x2, PT ;  /* 0x000000020200780c */ /* 0x000fda0003f05270 */
[----:B-----5:R1:W5:Y:S04]  /*96d0*/  @P0 LDL R4, [R1+0x1fc] ;  /* 0x0001fc0001040983 */ /* 0x0203680000100800 */
[----:B------:R-:W2:Y:S01]  /*96e0*/  @!P0 LDL R5, [R1+0x1fc] ;  /* 0x0001fc0001058983 */ /* 0x000ea20000100800 */
[----:B---3--:R-:W-:Y:S01]  /*96f0*/  VIADD R0, R0, 0x1 ;  /* 0x0000000100007836 */ /* 0x008fe20000000000 */
[----:B----4-:R-:W-:Y:S02]  /*9700*/  LOP3.LUT R3, R3, 0x1, RZ, 0xfc, !PT ;  /* 0x0000000103037812 */ /* 0x010fe400078efcff */
[----:B------:R3:W-:Y:S04]  /*9710*/  STL [R1+0x1f8], R2 ;  /* 0x0001f80201007387 */ /* 0x0007e80000100800 */
[----:B------:R1:W-:Y:S04]  /*9720*/  STL [R1+0x200], R0 ;  /* 0x0002000001007387 */ /* 0x0003e80000100800 */
[----:B------:R1:W-:Y:S01]  /*9730*/  @!P0 STL [R1+0x1f8], RZ ;  /* 0x0001f8ff01008387 */ /* 0x0003e20000100800 */
[----:B------:R-:W-:Y:S01]  /*9740*/  ISETP.NE.AND P1, PT, R3, 0x3, PT ;  /* 0x000000030300780c */ /* 0x000fe20003f25270 */
[----:B------:R-:W-:Y:S05]  /*9750*/  YIELD ;  /* 0x0000000000007946 */ /* 0x000fea0003800000 */
[----:B------:R-:W-:Y:S01]  /*9760*/  BSSY B0, `(.L_x_2238) ;  /* 0x0000008000007945 */ /* 0x000fe20003800000 */
[----:B---3--:R-:W-:-:S02]  /*9770*/  @!P0 IMAD.MOV.U32 R2, RZ, RZ, RZ ;  /* 0x000000ffff028224 */ /* 0x008fc400078e00ff */
[----:B------:R-:W-:Y:S02]  /*9780*/  IMAD.MOV.U32 R18, RZ, RZ, R8 ;  /* 0x000000ffff127224 */ /* 0x000fe400078e0008 */
[----:B------:R-:W-:Y:S01]  /*9790*/  IMAD.MOV.U32 R19, RZ, RZ, R9 ;  /* 0x000000ffff137224 */ /* 0x000fe200078e0009 */
[----:B--2---:R-:W-:-:S05]  /*97a0*/  @!P0 LOP3.LUT R4, R5, 0x1, RZ, 0x3c, !PT ;  /* 0x0000000105048812 */ /* 0x004fca00078e3cff */
[----:B------:R1:W-:Y:S01]  /*97b0*/  @!P0 STL [R1+0x1fc], R4 ;  /* 0x0001fc0401008387 */ /* 0x0003e20000100800 */
[----:B------:R-:W-:Y:S05]  /*97c0*/  @!P1 BRA `(.L_x_2239) ;  /* 0x0000000000049947 */ /* 0x000fea0003800000 */
[----:B------:R-:W-:Y:S01]  /*97d0*/  BPT.TRAP 0x1 ;  /* 0x000000040000795c */ /* 0x000fe20000300000 */
.L_x_2239:
[----:B------:R-:W-:Y:S05]  /*97e0*/  BSYNC B0 ;  /* 0x0000000000007941 */ /* 0x000fea0003800000 */
.L_x_2238:
[----:B------:R-:W2:Y:S01]  /*97f0*/  LDL.64 R8, [R1+0x18] ;  /* 0x0000180001087983 */ /* 0x000ea20000100a00 */
[----:B-----5:R-:W-:Y:S02]  /*9800*/  SHF.L.U32 R5, R4, 0x1f, RZ ;  /* 0x0000001f04057819 */ /* 0x020fe400000006ff */
[----:B--2---:R-:W-:-:S05]  /*9810*/  MOV R3, R8 ;  /* 0x0000000800037202 */ /* 0x004fca0000000f00 */
[----:B------:R-:W-:-:S04]  /*9820*/  IMAD R2, R2, 0x8, R3 ;  /* 0x0000000802027824 */ /* 0x000fc800078e0203 */
[----:B------:R2:W3:Y:S01]  /*9830*/  SYNCS.PHASECHK.TRANS64.TRYWAIT P0, [R2+URZ], R5 ;  /* 0x00000005020075a7 */ /* 0x0004e2000800017f */
[----:B------:R2:W5:Y:S01]  /*9840*/  LDL.64 R8, [R1+0x1f8] ;  /* 0x0001f80001087983 */ /* 0x0005620000100a00 */
[----:B------:R-:W-:Y:S04]  /*9850*/  BSSY B0, `(.L_x_2240) ;  /* 0x0000003000007945 */ /* 0x000fe80003800000 */
[----:B------:R-:W-:Y:S05]  /*9860*/  @!P1 BRA `(.L_x_2241) ;  /* 0x0000000000049947 */ /* 0x000fea0003800000 */
[----:B------:R-:W-:Y:S01]  /*9870*/  BPT.TRAP 0x1 ;  /* 0x000000040000795c */ /* 0x000fe20000300000 */
.L_x_2241:
[----:B------:R-:W-:Y:S05]  /*9880*/  BSYNC B0 ;  /* 0x0000000000007941 */ /* 0x000fea0003800000 */
.L_x_2240:
[----:B------:R-:W-:Y:S04]  /*9890*/  BSSY B0, `(.L_x_2242) ;  /* 0x0000006000007945 */ /* 0x000fe80003800000 */
[----:B---3--:R-:W-:Y:S05]  /*98a0*/  @P0 BRA `(.L_x_2243) ;  /* 0x0000000000100947 */ /* 0x008fea0003800000 */
[----:B-----5:R-:W-:Y:S01]  /*98b0*/  IMAD R8, R8, 0x8, R3 ;  /* 0x0000000808087824 */ /* 0x020fe200078e0203 */
[----:B------:R-:W-:-:S04]  /*98c0*/  SHF.L.U32 R9, R9, 0x1f, RZ ;  /* 0x0000001f09097819 */ /* 0x000fc800000006ff */
[----:B------:R-:W3:Y:S02]  /*98d0*/  SYNCS.PHASECHK.TRANS64.TRYWAIT P0, [R8+URZ], R9 ;  /* 0x00000009080075a7 */ /* 0x000ee4000800017f */
[----:B---3--:R-:W-:Y:S05]  /*98e0*/  @!P0 BRA `(.L_x_2244) ;  /* 0x000002e400188947 */ /* 0x008fea0003800000 */
.L_x_2243:
[----:B------:R-:W-:Y:S05]  /*98f0*/  BSYNC B0 ;  /* 0x0000000000007941 */ /* 0x000fea0003800000 */
.L_x_2242:
[----:B---3-5:R-:W3:Y:S04]  /*9900*/  LDL R9, [R1+0x1f8] ;  /* 0x0001f80001097983 */ /* 0x028ee80000100800 */
[----:B--2---:R-:W3:Y:S01]  /*9910*/  LDL.64 R2, [R1+0x80] ;  /* 0x0000800001027983 */ /* 0x004ee20000100a00 */
[----:B------:R-:W-:Y:S05]  /*9920*/  WARPSYNC.ALL ;  /* 0x0000000000007948 */ /* 0x000fea0003800000 */
[----:B------:R-:W2:Y:S04]  /*9930*/  LDL.64 R14, [R1+0x78] ;  /* 0x00007800010e7983 */ /* 0x000ea80000100a00 */
[----:B-1----:R-:W4:Y:S04]  /*9940*/  LDL.64 R4, [R1+0x78] ;  /* 0x0000780001047983 */ /* 0x002f280000100a00 */
[----:B------:R-:W4:Y:S01]  /*9950*/  LDL.64 R10, [R1+0x78] ;  /* 0x00007800010a7983 */ /* 0x000f220000100a00 */
[----:B---3--:R-:W-:Y:S01]  /*9960*/  IMAD R2, R9, 0x300, R2 ;  /* 0x0000030009027824 */ /* 0x008fe200078e0202 */
[----:B------:R-:W-:-:S02]  /*9970*/  R2UR UR7, R3 ;  /* 0x00000000030772ca */ /* 0x000fc400000e0000 */
[----:B------:R-:W3:Y:S01]  /*9980*/  LDL.64 R12, [R1+0x78] ;  /* 0x00007800010c7983 */ /* 0x000ee20000100a00 */
[----:B------:R-:W-:Y:S01]  /*9990*/  WARPGROUP.ARRIVE ;  /* 0x00000000000079c5 */ /* 0x000fe20000000000 */
[C---:B------:R-:W-:Y:S01]  /*99a0*/  R2UR UR6, R2.reuse ;  /* 0x00000000020672ca */ /* 0x040fe200000e0000 */
[----:B------:R-:W-:Y:S01]  /*99b0*/  IMAD.MOV.U32 R217, RZ, RZ, 0x1 ;  /* 0x00000001ffd97424 */ /* 0x000fe200078e00ff */
[----:B------:R1:W-:Y:S04]  /*99c0*/  STL [R1+0x60], RZ ;  /* 0x000060ff01007387 */ /* 0x0003e80000100800 */
[----:B------:R1:W-:Y:S04]  /*99d0*/  STL [R1+0x60], R217 ;  /* 0x000060d901007387 */ /* 0x0003e80000100800 */
[----:B------:R1:W-:Y:S04]  /*99e0*/  STL [R1+0x60], R217 ;  /* 0x000060d901007387 */ /* 0x0003e80000100800 */
[----:B------:R1:W-:Y:S04]  /*99f0*/  STL [R1+0x60], R217 ;  /* 0x000060d901007387 */ /* 0x0003e80000100800 */
[----:B------:R1:W-:Y:S01]  /*9a00*/  STL [R1+0x60], R217 ;  /* 0x000060d901007387 */ /* 0x0003e20000100800 */
[----:B------:R-:W-:-:S02]  /*9a10*/  VIADD R8, R2, 0x2 ;  /* 0x0000000202087836 */ /* 0x000fc40000000000 */
[----:B------:R-:W-:Y:S01]  /*9a20*/  IMAD.MOV.U32 R9, RZ, RZ, R3 ;  /* 0x000000ffff097224 */ /* 0x000fe200078e0003 */
[----:B--2---:R-:W-:Y:S02]  /*9a30*/  R2UR UR4, R14 ;  /* 0x000000000e0472ca */ /* 0x004fe400000e0000 */
[----:B------:R-:W-:Y:S01]  /*9a40*/  R2UR UR5, R15 ;  /* 0x000000000f0572ca */ /* 0x000fe200000e0000 */
[----:B----4-:R-:W-:Y:S01]  /*9a50*/  VIADD R4, R4, 0x2 ;  /* 0x0000000204047836 */ /* 0x010fe20000000000 */
[----:B------:R1:W5:Y:S11]  /*9a60*/  LDL.64 R14, [R1+0x1f8] ;  /* 0x0001f800010e7983 */ /* 0x0003760000100a00 */
[----:B------:R-:W-:Y:S01]  /*9a70*/  HGMMA.64x96x16.F32 R24, gdesc[UR4], RZ, !UPT, gsb0 ;  /* 0x01600000041879f0 */ /* 0x000fe2000c0008ff */
[----:B------:R-:W-:-:S02]  /*9a80*/  R2UR UR6, R8 ;  /* 0x00000000080672ca */ /* 0x000fc400000e0000 */
[----:B------:R-:W-:Y:S02]  /*9a90*/  R2UR UR7, R9 ;  /* 0x00000000090772ca */ /* 0x000fe400000e0000 */
[----:B------:R-:W-:Y:S02]  /*9aa0*/  R2UR UR4, R4 ;  /* 0x00000000040472ca */ /* 0x000fe400000e0000 */
[----:B------:R-:W-:Y:S01]  /*9ab0*/  R2UR UR5, R5 ;  /* 0x00000000050572ca */ /* 0x000fe200000e0000 */
[----:B------:R-:W-:Y:S02]  /*9ac0*/  WARPGROUP.DEPBAR.LE gsb0, 0x0 ;  /* 0x00008000000079c5 */ /* 0x000fe40000010000 */
[----:B------:R-:W2:Y:S01]  /*9ad0*/  LD.E R0, desc[UR36][R18.64] ;  /* 0x0000002412007980 */ /* 0x000ea2000c101900 */
[----:B------:R-:W-:-:S09]  /*9ae0*/  WARPGROUP.ARRIVE ;  /* 0x00000000000079c5 */ /* 0x000fd20000000000 */
        /* <DEDUP_REMOVED lines=8> */
[----:B------:R-:W-:Y:S01]  /*9b70*/  VIADD R2, R2, 0x6 ;  /* 0x0000000602027836 */ /* 0x000fe20000000000 */
[----:B------:R-:W-:Y:S02]  /*9b80*/  WARPGROUP.DEPBAR.LE gsb0, 0x0 ;  /* 0x00008000000079c5 */ /* 0x000fe40000010000 */
[----:B------:R-:W-:-:S09]  /*9b90*/  WARPGROUP.ARRIVE ;  /* 0x00000000000079c5 */ /* 0x000fd20000000000 */
[----:B------:R-:W-:Y:S01]  /*9ba0*/  HGMMA.64x96x16.F32 R24, gdesc[UR4], R24, gsb0 ;  /* 0x01600000041879f0 */ /* 0x000fe20008000818 */
[----:B---3--:R-:W-:Y:S01]  /*9bb0*/  VIADD R12, R12, 0x6 ;  /* 0x000000060c0c7836 */ /* 0x008fe20000000000 */
[----:B------:R-:W-:Y:S02]  /*9bc0*/  R2UR UR6, R2 ;  /* 0x00000000020672ca */ /* 0x000fe400000e0000 */
[----:B------:R-:W-:Y:S02]  /*9bd0*/  R2UR UR7, R3 ;  /* 0x00000000030772ca */ /* 0x000fe400000e0000 */
[----:B------:R-:W-:Y:S02]  /*9be0*/  R2UR UR4, R12 ;  /* 0x000000000c0472ca */ /* 0x000fe400000e0000 */
[----:B------:R-:W-:Y:S01]  /*9bf0*/  R2UR UR5, R13 ;  /* 0x000000000d0572ca */ /* 0x000fe200000e0000 */
[----:B------:R-:W-:Y:S02]  /*9c00*/  WARPGROUP.DEPBAR.LE gsb0, 0x0 ;  /* 0x00008000000079c5 */ /* 0x000fe40000010000 */
[----:B------:R-:W-:-:S10]  /*9c10*/  WARPGROUP.ARRIVE ;  /* 0x00000000000079c5 */ /* 0x000fd40000000000 */
[----:B------:R-:W-:Y:S01]  /*9c20*/  HGMMA.64x96x16.F32 R24, gdesc[UR4], R24, gsb0 ;  /* 0x01600000041879f0 */ /* 0x000fe20008000818 */
[----:B------:R-:W-:Y:S01]  /*9c30*/  BSSY B0, `(.L_x_2245) ;  /* 0x0000006000007945 */ /* 0x000fe20003800000 */
[----:B--2---:R-:W-:-:S04]  /*9c40*/  LOP3.LUT R0, R0, 0x1, RZ, 0xfc, !PT ;  /* 0x0000000100007812 */ /* 0x004fc800078efcff */
[----:B------:R-:W-:Y:S01]  /*9c50*/  ISETP.NE.AND P0, PT, R0, 0x3, PT ;  /* 0x000000030000780c */ /* 0x000fe20003f05270 */
[----:B------:R-:W-:-:S12]  /*9c60*/  WARPGROUP.DEPBAR.LE gsb0, 0x0 ;  /* 0x00008000000079c5 */ /* 0x000fd80000010000 */
[----:B-1----:R-:W-:Y:S05]  /*9c70*/  @!P0 BRA `(.L_x_2246) ;  /* 0x0000000000048947 */ /* 0x002fea0003800000 */
[----:B------:R-:W-:Y:S01]  /*9c80*/  BPT.TRAP 0x1 ;  /* 0x000000040000795c */ /* 0x000fe20000300000 */
.L_x_2246:
[----:B------:R-:W-:Y:S05]  /*9c90*/  BSYNC B0 ;  /* 0x0000000000007941 */ /* 0x000fea0003800000 */
.L_x_2245:
[----:B------:R-:W2:Y:S01]  /*9ca0*/  LD.E.64 R2, desc[UR36][R18.64+0x18] ;  /* 0x0000182412027980 */ /* 0x000ea2000c101b00 */
[----:B-----5:R-:W-:Y:S02]  /*9cb0*/  SHF.L.U32 R15, R15, 0x1f, RZ ;  /* 0x0000001f0f0f7819 */ /* 0x020fe400000006ff */
[----:B--2---:R-:W-:-:S05]  /*9cc0*/  MOV R3, R2 ;  /* 0x0000000200037202 */ /* 0x004fca0000000f00 */
[----:B------:R-:W-:-:S04]  /*9cd0*/  IMAD R0, R14, 0x8, R3 ;  /* 0x000000080e007824 */ /* 0x000fc800078e0203 */
[----:B------:R1:W2:Y:S01]  /*9ce0*/  SYNCS.PHASECHK.TRANS64.TRYWAIT P0, [R0+URZ], R15 ;  /* 0x0000000f000075a7 */ /* 0x0002a2000800017f */
[----:B------:R-:W3:Y:S01]  /*9cf0*/  LD.E R2, desc[UR36][R18.64] ;  /* 0x0000002412027980 */ /* 0x000ee2000c101900 */
[----:B------:R-:W-:Y:S01]  /*9d00*/  BSSY B0, `(.L_x_2247) ;  /* 0x0000005000007945 */ /* 0x000fe20003800000 */
[----:B---3--:R-:W-:-:S04]  /*9d10*/  LOP3.LUT R2, R2, 0x1, RZ, 0xfc, !PT ;  /* 0x0000000102027812 */ /* 0x008fc800078efcff */
[----:B------:R-:W-:-:S13]  /*9d20*/  ISETP.NE.AND P1, PT, R2, 0x3, PT ;  /* 0x000000030200780c */ /* 0x000fda0003f25270 */
[----:B-12---:R-:W-:Y:S05]  /*9d30*/  @!P1 BRA `(.L_x_2248) ;  /* 0x0000000000049947 */ /* 0x006fea0003800000 */
[----:B------:R-:W-:Y:S01]  /*9d40*/  BPT.TRAP 0x1 ;  /* 0x000000040000795c */ /* 0x000fe20000300000 */
.L_x_2248:
[----:B------:R-:W-:Y:S05]  /*9d50*/  BSYNC B0 ;  /* 0x0000000000007941 */ /* 0x000fea0003800000 */
.L_x_2247:
[----:B------:R-:W-:Y:S04]  /*9d60*/  BSSY B0, `(.L_x_2249) ;  /* 0x0000007000007945 */ /* 0x000fe80003800000 */
[----:B------:R-:W-:Y:S05]  /*9d70*/  @P0 BRA `(.L_x_2250) ;  /* 0x0000000000140947 */ /* 0x000fea0003800000 */
[----:B------:R-:W2:Y:S02]  /*9d80*/  LD.E.64 R2, desc[UR36][R18.64+0x18] ;  /* 0x0000182412027980 */ /* 0x000ea4000c101b00 */
[----:B--2---:R-:W-:-:S05]  /*9d90*/  MOV R3, R2 ;  /* 0x0000000200037202 */ /* 0x004fca0000000f00 */
[----:B------:R-:W-:-:S04]  /*9da0*/  IMAD R14, R14, 0x8, R3 ;  /* 0x000000080e0e7824 */ /* 0x000fc800078e0203 */
[----:B------:R-:W1:Y:S02]  /*9db0*/  SYNCS.PHASECHK.TRANS64.TRYWAIT P0, [R14+URZ], R15 ;  /* 0x0000000f0e0075a7 */ /* 0x000e64000800017f */
[----:B-1----:R-:W-:Y:S05]  /*9dc0*/  @!P0 BRA `(.L_x_2251) ;  /* 0x000002dc00f48947 */ /* 0x002fea0003800000 */
.L_x_2250:
[----:B------:R-:W-:Y:S05]  /*9dd0*/  BSYNC B0 ;  /* 0x0000000000007941 */ /* 0x000fea0003800000 */
.L_x_2249:
[----:B-1----:R-:W2:Y:S04]  /*9de0*/  LDL R15, [R1+0x1f8] ;  /* 0x0001f800010f7983 */ /* 0x002ea80000100800 */
[----:B------:R-:W2:Y:S04]  /*9df0*/  LDL.64 R2, [R1+0xf8] ;  /* 0x0000f80001027983 */ /* 0x000ea80000100a00 */
[----:B------:R-:W3:Y:S04]  /*9e00*/  LDL R0, [R1+0x70] ;  /* 0x0000700001007983 */ /* 0x000ee80000100800 */
[----:B------:R-:W4:Y:S04]  /*9e10*/  LDL.64 R4, [R1+0xf0] ;  /* 0x0000f00001047983 */ /* 0x000f280000100a00 */
[----:B------:R-:W4:Y:S04]  /*9e20*/  LDL.64 R8, [R1+0xf0] ;  /* 0x0000f00001087983 */ /* 0x000f280000100a00 */
[----:B------:R-:W4:Y:S04]  /*9e30*/  LDL.64 R10, [R1+0xf0] ;  /* 0x0000f000010a7983 */ /* 0x000f280000100a00 */
[----:B------:R-:W4:Y:S01]  /*9e40*/  LDL.64 R12, [R1+0xf0] ;  /* 0x0000f000010c7983 */ /* 0x000f220000100a00 */
[----:B------:R-:W-:Y:S05]  /*9e50*/  WARPSYNC.ALL ;  /* 0x0000000000007948 */ /* 0x000fea0003800000 */
[----:B------:R-:W-:Y:S01]  /*9e60*/  WARPGROUP.ARRIVE ;  /* 0x00000000000079c5 */ /* 0x000fe20000000000 */
[----:B--2---:R-:W-:Y:S01]  /*9e70*/  IMAD R2, R15, 0xc00, R2 ;  /* 0x00000c000f027824 */ /* 0x004fe200078e0202 */
[----:B------:R-:W-:Y:S01]  /*9e80*/  R2UR UR7, R3 ;  /* 0x00000000030772ca */ /* 0x000fe200000e0000 */
[----:B------:R-:W2:Y:S01]  /*9e90*/  LDL.64 R14, [R1+0xf0] ;  /* 0x0000f000010e7983 */ /* 0x000ea20000100a00 */
[----:B---3--:R-:W-:-:S02]  /*9ea0*/  ISETP.NE.U32.AND P0, PT, R0, RZ, PT ;  /* 0x000000ff0000720c */ /* 0x008fc40003f05070 */
        /* <DEDUP_REMOVED lines=131> */
[----:B------:R-:W-:Y:S01]  /*a6e0*/  R2UR UR6, R4 ;  /* 0x00000000040672ca */ /* 0x000fe200000e0000 */
[----:B------:R-:W2:Y:S01]  /*a6f0*/  LDL R14, [R1] ;  /* 0x00000000010e7983 */ /* 0x000ea20000100800 */
[----:B------:R-:W-:-:S02]  /*a700*/  R2UR UR7, R5 ;  /* 0x00000000050772ca */ /* 0x000fc400000e0000 */
[----:B------:R-:W-:Y:S01]  /*a710*/  R2UR UR5, R15 ;  /* 0x000000000f0572ca */ /* 0x000fe200000e0000 */
[----:B---3--:R-:W-:Y:S01]  /*a720*/  VIADD R8, R8, 0xc02 ;  /* 0x00000c0208087836 */ /* 0x008fe20000000000 */
        /* <DEDUP_REMOVED lines=10> */
[----:B----4-:R-:W-:-:S02]  /*a7d0*/  VIADD R10, R10, 0xc04 ;  /* 0x00000c040a0a7836 */ /* 0x010fc40000000000 */
        /* <DEDUP_REMOVED lines=10> */
[----:B------:R-:W-:Y:S01]  /*a880*/  VIADD R12, R12, 0xc06 ;  /* 0x00000c060c0c7836 */ /* 0x000fe20000000000 */
        /* <DEDUP_REMOVED lines=23> */
[----:B--2---:R-:W-:-:S03]  /*aa00*/  LOP3.LUT R14, R14, 0x1, RZ, 0xfc, !PT ;  /* 0x000000010e0e7812 */ /* 0x004fc600078efcff */
[----:B------:R1:W-:Y:S04]  /*aa10*/  STL [R1+0x70], R217 ;  /* 0x000070d901007387 */ /* 0x0003e80000100800 */
[----:B------:R1:W-:Y:S04]  /*aa20*/  STL [R1+0x70], R217 ;  /* 0x000070d901007387 */ /* 0x0003e80000100800 */
[----:B------:R1:W-:Y:S01]  /*aa30*/  STL [R1+0x70], R217 ;  /* 0x000070d901007387 */ /* 0x0003e20000100800 */
[----:B------:R-:W-:Y:S01]  /*aa40*/  ISETP.NE.AND P0, PT, R14, 0x3, PT ;  /* 0x000000030e00780c */ /* 0x000fe20003f05270 */
[----:B------:R-:W-:Y:S01]  /*aa50*/  BSSY B0, `(.L_x_2252) ;  /* 0x0000005000007945 */ /* 0x000fe20003800000 */
[----:B------:R-:W-:-:S02]  /*aa60*/  WARPGROUP.DEPBAR.LE gsb0, 0x0 ;  /* 0x00008000000079c5 */ /* 0x000fc40000010000 */
[----:B------:R1:W-:Y:S09]  /*aa70*/  BAR.ARV R228, 0x100 ;  /* 0x000400e40000751d */ /* 0x0003f20000002000 */
[----:B-1----:R-:W-:Y:S05]  /*aa80*/  @!P0 BRA `(.L_x_2253) ;  /* 0x0000000000048947 */ /* 0x002fea0003800000 */
[----:B------:R-:W-:Y:S01]  /*aa90*/  BPT.TRAP 0x1 ;  /* 0x000000040000795c */ /* 0x000fe20000300000 */
.L_x_2253:
[----:B------:R-:W-:Y:S05]  /*aaa0*/  BSYNC B0 ;  /* 0x0000000000007941 */ /* 0x000fea0003800000 */
.L_x_2252:
[----:B------:R-:W2:Y:S04]  /*aab0*/  LDL.64 R2, [R1+0x20] ;  /* 0x0000200001027983 */ /* 0x000ea80000100a00 */
        /* <DEDUP_REMOVED lines=9> */
[----:B--2---:R-:W-:-:S05]  /*ab50*/  MOV R3, R2 ;  /* 0x0000000200037202 */ /* 0x004fca0000000f00 */
[----:B-----5:R-:W-:-:S05]  /*ab60*/  IMAD R0, R0, 0x8, R3 ;  /* 0x0000000800007824 */ /* 0x020fca00078e0203 */
[----:B------:R-:W-:-:S04]  /*ab70*/  PRMT R0, R15, 0x654, R0 ;  /* 0x000006540f007816 */ /* 0x000fc80000000000 */
[----:B------:R1:W-:Y:S01]  /*ab80*/  SYNCS.ARRIVE.TRANS64.RED.A1T0 RZ, [R0+URZ], RZ ;  /* 0x000000ff00ff79a7 */ /* 0x0003e2000810043f */
[----:B------:R-:W2:Y:S04]  /*ab90*/  LDL.64 R2, [R1+0x150] ;  /* 0x0001500001027983 */ /* 0x000ea80000100a00 */
[----:B------:R-:W1:Y:S04]  /*aba0*/  LDL.64 R8, [R1+0x210] ;  /* 0x0002100001087983 */ /* 0x000e680000100a00 */
[----:B------:R-:W3:Y:S04]  /*abb0*/  LDL.64 R154, [R1+0x240] ;  /* 0x00024000019a7983 */ /* 0x000ee80000100a00 */
[----:B------:R-:W4:Y:S04]  /*abc0*/  LDL.64 R146, [R1+0x3b0] ;  /* 0x0003b00001927983 */ /* 0x000f280000100a00 */
        /* <DEDUP_REMOVED lines=39> */
[----:B--2---:R-:W2:Y:S01]  /*ae40*/  LD.E R2, desc[UR36][R2.64] ;  /* 0x0000002402027980 */ /* 0x004ea2000c101900 */
[----:B------:R0:W-:Y:S01]  /*ae50*/  BAR.SYNC.DEFER_BLOCKING R229, 0x100 ;  /* 0x000400e50000751d */ /* 0x0001e20000010000 */
[-C--:B--2---:R-:W-:Y:S01]  /*ae60*/  FMUL.FTZ R74, R24, R2.reuse ;  /* 0x00000002184a7220 */ /* 0x084fe20000410000 */
[-C--:B------:R-:W-:Y:S01]  /*ae70*/  FMUL.FTZ R75, R25, R2.reuse ;  /* 0x00000002194b7220 */ /* 0x080fe20000410000 */
[----:B------:R-:W-:-:S04]  /*ae80*/  FMUL.FTZ R76, R28, R2 ;  /* 0x000000021c4c7220 */ /* 0x000fc80000410000 */
[----:B------:R-:W1:Y:S01]  /*ae90*/  MUFU.TANH R74, R74 ;  /* 0x0000004a004a7308 */ /* 0x000e620000002400 */
[-C--:B------:R-:W-:Y:S01]  /*aea0*/  FMUL.FTZ R77, R29, R2.reuse ;  /* 0x000000021d4d7220 */ /* 0x080fe20000410000 */
[----:B------:R-:W-:-:S06]  /*aeb0*/  FMUL.FTZ R159, R32, R2 ;  /* 0x00000002209f7220 */ /* 0x000fcc0000410000 */
[----:B------:R-:W2:Y:S01]  /*aec0*/  MUFU.TANH R75, R75 ;  /* 0x0000004b004b7308 */ /* 0x000ea20000002400 */
[----:B------:R-:W-:-:S07]  /*aed0*/  FMUL.FTZ R158, R33, R2 ;  /* 0x00000002219e7220 */ /* 0x000fce0000410000 */
[----:B------:R-:W3:Y:S01]  /*aee0*/  MUFU.TANH R76, R76 ;  /* 0x0000004c004c7308 */ /* 0x000ee20000002400 */
[----:B-1----:R-:W-:Y:S01]  /*aef0*/  FMNMX.FTZ R0, R74, R8, !PT ;  /* 0x000000084a007209 */ /* 0x002fe20007810000 */
[-C--:B------:R-:W-:Y:S01]  /*af00*/  FMUL.FTZ R22, R36, R2.reuse ;  /* 0x0000000224167220 */ /* 0x080fe20000410000 */
[-C--:B------:R-:W-:Y:S01]  /*af10*/  FMUL.FTZ R20, R37, R2.reuse ;  /* 0x0000000225147220 */ /* 0x080fe20000410000 */
[-C--:B------:R-:W-:Y:S01]  /*af20*/  FMUL.FTZ R23, R40, R2.reuse ;  /* 0x0000000228177220 */ /* 0x080fe20000410000 */
[-C--:B------:R-:W-:Y:S01]  /*af30*/  FMUL.FTZ R73, R26, R2.reuse ;  /* 0x000000021a497220 */ /* 0x080fe20000410000 */
[-C--:B------:R-:W-:Y:S01]  /*af40*/  FMUL.FTZ R21, R41, R2.reuse ;  /* 0x0000000229157220 */ /* 0x080fe20000410000 */
[----:B------:R-:W-:Y:S01]  /*af50*/  FMUL.FTZ R72, R27, R2 ;  /* 0x000000021b487220 */ /* 0x000fe20000410000 */
[----:B------:R-:W1:Y:S01]  /*af60*/  MUFU.TANH R77, R77 ;  /* 0x0000004d004d7308 */ /* 0x000e620000002400 */
[----:B--2---:R-:W-:Y:S01]  /*af70*/  FMNMX.FTZ R3, R75, R0, !PT ;  /* 0x000000004b037209 */ /* 0x004fe20007810000 */
[-C--:B------:R-:W-:Y:S01]  /*af80*/  FMUL.FTZ R13, R44, R2.reuse ;  /* 0x000000022c0d7220 */ /* 0x080fe20000410000 */
[-C--:B------:R-:W-:Y:S01]  /*af90*/  FMUL.FTZ R28, R30, R2.reuse ;  /* 0x000000021e1c7220 */ /* 0x080fe20000410000 */
[-C--:B------:R-:W-:Y:S01]  /*afa0*/  FMUL.FTZ R12, R45, R2.reuse ;  /* 0x000000022d0c7220 */ /* 0x080fe20000410000 */
[-C--:B------:R-:W-:Y:S01]  /*afb0*/  FMUL.FTZ R29, R31, R2.reuse ;  /* 0x000000021f1d7220 */ /* 0x080fe20000410000 */
[-C--:B------:R-:W-:Y:S01]  /*afc0*/  FMUL.FTZ R165, R48, R2.reuse ;  /* 0x0000000230a57220 */ /* 0x080fe20000410000 */
[-C--:B------:R-:W-:Y:S01]  /*afd0*/  FMUL.FTZ R157, R34, R2.reuse ;  /* 0x00000002229d7220 */ /* 0x080fe20000410000 */
[----:B------:R-:W2:Y:S01]  /*afe0*/  MUFU.TANH R159, R159 ;  /* 0x0000009f009f7308 */ /* 0x000ea20000002400 */
[----:B---3--:R-:W-:Y:S01]  /*aff0*/  FMNMX.FTZ R0, R76, R3, !PT ;  /* 0x000000034c007209 */ /* 0x008fe20007810000 */
[-C--:B------:R-:W-:Y:S01]  /*b000*/  FMUL.FTZ R164, R49, R2.reuse ;  /* 0x0000000231a47220 */ /* 0x080fe20000410000 */
[-C--:B------:R-:W-:Y:S01]  /*b010*/  FMUL.FTZ R156, R35, R2.reuse ;  /* 0x00000002239c7220 */ /* 0x080fe20000410000 */
[-C--:B------:R-:W-:Y:S01]  /*b020*/  FMUL.FTZ R161, R52, R2.reuse ;  /* 0x0000000234a17220 */ /* 0x080fe20000410000 */
[-C--:B------:R-:W-:Y:S01]  /*b030*/  FMUL.FTZ R18, R38, R2.reuse ;  /* 0x0000000226127220 */ /* 0x080fe20000410000 */
[-C--:B------:R-:W-:Y:S01]  /*b040*/  FMUL.FTZ R160, R53, R2.reuse ;  /* 0x0000000235a07220 */ /* 0x080fe20000410000 */
[----:B------:R-:W-:Y:S01]  /*b050*/  FMUL.FTZ R14, R39, R2 ;  /* 0x00000002270e7220 */ /* 0x000fe20000410000 */
        /* <DEDUP_REMOVED lines=30> */
[----:B------:R-:W-:Y:S01]  /*b240*/  FMUL.FTZ R208, R71, R2 ;  /* 0x0000000247d07220 */ /* 0x000fe20000410000 */
[----:B------:R-:W4:Y:S01]  /*b250*/  LDL.64 R26, [R1+0x3f8] ;  /* 0x0003f800011a7983 */ /* 0x000f220000100a00 */
[----:B------:R-:W0:Y:S01]  /*b260*/  MUFU.TANH R73, R73 ;  /* 0x0000004900497308 */ /* 0x000e220000002400 */
[----:B-1----:R-:W-:-:S02]  /*b270*/  FMNMX.FTZ R3, R22, R3, !PT ;  /* 0x0000000316037209 */ /* 0x002fc40007810000 */
[----:B------:R-:W4:Y:S04]  /*b280*/  LDL.64 R50, [R1+0x338] ;  /* 0x0003380001327983 */ /* 0x000f280000100a00 */
[----:B------:R-:W4:Y:S01]  /*b290*/  LDL.64 R32, [R1+0x408] ;  /* 0x0004080001207983 */ /* 0x000f220000100a00 */
[----:B------:R-:W1:Y:S03]  /*b2a0*/  MUFU.TANH R21, R21 ;  /* 0x0000001500157308 */ /* 0x000e660000002400 */
[----:B------:R-:W4:Y:S04]  /*b2b0*/  LDL.64 R40, [R1+0x438] ;  /* 0x0004380001287983 */ /* 0x000f280000100a00 */
[----:B------:R-:W4:Y:S01]  /*b2c0*/  LDL.64 R36, [R1+0x3a8] ;  /* 0x0003a80001247983 */ /* 0x000f220000100a00 */
[----:B------:R-:W1:Y:S01]  /*b2d0*/  MUFU.TANH R72, R72 ;  /* 0x0000004800487308 */ /* 0x000e620000002400 */
[----:B--2---:R-:W-:-:S02]  /*b2e0*/  FMNMX.FTZ R0, R20, R3, !PT ;  /* 0x0000000314007209 */ /* 0x004fc40007810000 */
[----:B------:R-:W2:Y:S04]  /*b2f0*/  LDL.64 R44, [R1+0x398] ;  /* 0x00039800012c7983 */ /* 0x000ea80000100a00 */
[----:B------:R-:W2:Y:S01]  /*b300*/  LDL.64 R30, [R1+0x418] ;  /* 0x00041800011e7983 */ /* 0x000ea20000100a00 */
[----:B------:R-:W1:Y:S08]  /*b310*/  MUFU.TANH R13, R13 ;  /* 0x0000000d000d7308 */ /* 0x000e700000002400 */
[----:B------:R-:W1:Y:S01]  /*b320*/  MUFU.TANH R28, R28 ;  /* 0x0000001c001c7308 */ /* 0x000e620000002400 */
[----:B---3--:R-:W-:Y:S01]  /*b330*/  FMNMX.FTZ R0, R23, R0, !PT ;  /* 0x0000000017007209 */ /* 0x008fe20007810000 */
[----:B------:R-:W3:Y:S06]  /*b340*/  LDL.64 R48, [R1+0x3b8] ;  /* 0x0003b80001307983 */ /* 0x000eec0000100a00 */
[----:B------:R-:W1:Y:S01]  /*b350*/  MUFU.TANH R12, R12 ;  /* 0x0000000c000c7308 */ /* 0x000e620000002400 */
[----:B0-----:R-:W-:Y:S01]  /*b360*/  FMNMX.FTZ R3, R73, R9, !PT ;  /* 0x0000000949037209 */ /* 0x001fe20007810000 */
[----:B------:R-:W2:Y:S06]  /*b370*/  LDL.64 R34, [R1+0x3c8] ;  /* 0x0003c80001227983 */ /* 0x000eac0000100a00 */
[----:B------:R-:W0:Y:S01]  /*b380*/  MUFU.TANH R29, R29 ;  /* 0x0000001d001d7308 */ /* 0x000e220000002400 */
[----:B-1----:R-:W-:Y:S01]  /*b390*/  FMNMX.FTZ R0, R21, R0, !PT ;  /* 0x0000000015007209 */ /* 0x002fe20007810000 */
[----:B------:R-:W2:Y:S06]  /*b3a0*/  LDL.64 R38, [R1+0x3e8] ;  /* 0x0003e80001267983 */ /* 0x000eac0000100a00 */
[----:B------:R-:W1:Y:S01]  /*b3b0*/  MUFU.TANH R165, R165 ;  /* 0x000000a500a57308 */ /* 0x000e620000002400 */
[----:B------:R-:W-:Y:S01]  /*b3c0*/  FMNMX.FTZ R3, R72, R3, !PT ;  /* 0x0000000348037209 */ /* 0x000fe20007810000 */
        /* <DEDUP_REMOVED lines=35> */
[----:B------:R-:W-:-:S07]  /*b600*/  FMNMX.FTZ R0, R14, R3, !PT ;  /* 0x000000030e007209 */ /* 0x000fce0007810000 */
[----:B------:R-:W1:Y:S01]  /*b610*/  MUFU.TANH R11, R11 ;  /* 0x0000000b000b7308 */ /* 0x000e620000002400 */
[----:B------:R-:W-:Y:S02]  /*b620*/  FMNMX.FTZ R3, R205, R4, !PT ;  /* 0x00000004cd037209 */ /* 0x000fe40007810000 */
[----:B------:R-:W-:-:S05]  /*b630*/  FMNMX.FTZ R0, R19, R0, !PT ;  /* 0x0000000013007209 */ /* 0x000fca0007810000 */
[----:B------:R-:W1:Y:S01]  /*b640*/  MUFU.TANH R10, R10 ;  /* 0x0000000a000a7308 */ /* 0x000e620000002400 */
[----:B------:R-:W-:Y:S02]  /*b650*/  FMNMX.FTZ R3, R204, R3, !PT ;  /* 0x00000003cc037209 */ /* 0x000fe40007810000 */
[----:B0-----:R-:W-:-:S05]  /*b660*/  FMNMX.FTZ R0, R15, R0, !PT ;  /* 0x000000000f007209 */ /* 0x001fca0007810000 */
[----:B------:R-:W0:Y:S01]  /*b670*/  MUFU.TANH R183, R183 ;  /* 0x000000b700b77308 */ /* 0x000e220000002400 */
[----:B-1----:R-:W-:Y:S02]  /*b680*/  FMNMX.FTZ R4, R202, R3, !PT ;  /* 0x00000003ca047209 */ /* 0x002fe40007810000 */
[----:B------:R-:W-:-:S05]  /*b690*/  FMNMX.FTZ R3, R11, R0, !PT ;  /* 0x000000000b037209 */ /* 0x000fca0007810000 */
[----:B------:R-:W1:Y:S01]  /*b6a0*/  MUFU.TANH R182, R182 ;  /* 0x000000b600b67308 */ /* 0x000e620000002400 */
[----:B------:R-:W-:-:S07]  /*b6b0*/  FMNMX.FTZ R0, R10, R3, !PT ;  /* 0x000000030a007209 */ /* 0x000fce0007810000 */
[----:B------:R-:W1:Y:S01]  /*b6c0*/  MUFU.TANH R163, R163 ;  /* 0x000000a300a37308 */ /* 0x000e620000002400 */
[----:B0-----:R-:W-:-:S07]  /*b6d0*/  FMNMX.FTZ R3, R183, R0, !PT ;  /* 0x00000000b7037209 */ /* 0x001fce0007810000 */
[----:B------:R-:W0:Y:S01]  /*b6e0*/  MUFU.TANH R162, R162 ;  /* 0x000000a200a27308 */ /* 0x000e220000002400 */
[----:B-1----:R-:W-:-:S07]  /*b6f0*/  FMNMX.FTZ R0, R182, R3, !PT ;  /* 0x00000003b6007209 */ /* 0x002fce0007810000 */
[----:B------:R-:W1:Y:S01]  /*b700*/  MUFU.TANH R207, R207 ;  /* 0x000000cf00cf7308 */ /* 0x000e620000002400 */
[----:B------:R-:W-:-:S07]  /*b710*/  FMNMX.FTZ R3, R163, R0, !PT ;  /* 0x00000000a3037209 */ /* 0x000fce0007810000 */
[----:B------:R-:W1:Y:S01]  /*b720*/  MUFU.TANH R206, R206 ;  /* 0x000000ce00ce7308 */ /* 0x000e620000002400 */
[----:B0-----:R-:W-:-:S07]  /*b730*/  FMNMX.FTZ R0, R162, R3, !PT ;  /* 0x00000003a2007209 */ /* 0x001fce0007810000 */
[----:B------:R-:W0:Y:S01]  /*b740*/  MUFU.TANH R203, R203 ;  /* 0x000000cb00cb7308 */ /* 0x000e220000002400 */
[----:B-1----:R-:W-:-:S07]  /*b750*/  FMNMX.FTZ R3, R207, R0, !PT ;  /* 0x00000000cf037209 */ /* 0x002fce0007810000 */
[----:B------:R-:W1:Y:S08]  /*b760*/  MUFU.TANH R201, R201 ;  /* 0x000000c900c97308 */ /* 0x000e700000002400 */
[----:B------:R-:W1:Y:S01]  /*b770*/  MUFU.TANH R200, R200 ;  /* 0x000000c800c87308 */ /* 0x000e620000002400 */
[----:B------:R-:W-:-:S07]  /*b780*/  FMNMX.FTZ R0, R206, R3, !PT ;  /* 0x00000003ce007209 */ /* 0x000fce0007810000 */
[----:B------:R-:W1:Y:S08]  /*b790*/  MUFU.TANH R215, R215 ;  /* 0x000000d700d77308 */ /* 0x000e700000002400 */
[----:B------:R-:W1:Y:S01]  /*b7a0*/  MUFU.TANH R211, R211 ;  /* 0x000000d300d37308 */ /* 0x000e620000002400 */
[----:B0-----:R-:W-:-:S07]  /*b7b0*/  FMNMX.FTZ R3, R203, R0, !PT ;  /* 0x00000000cb037209 */ /* 0x001fce0007810000 */
[----:B------:R-:W0:Y:S08]  /*b7c0*/  MUFU.TANH R214, R214 ;  /* 0x000000d600d67308 */ /* 0x000e300000002400 */
[----:B------:R-:W0:Y:S01]  /*b7d0*/  MUFU.TANH R210, R210 ;  /* 0x000000d200d27308 */ /* 0x000e220000002400 */
[----:B-1----:R-:W-:Y:S02]  /*b7e0*/  FMNMX.FTZ R4, R201, R4, !PT ;  /* 0x00000004c9047209 */ /* 0x002fe40007810000 */
[----:B------:R-:W-:-:S05]  /*b7f0*/  FMNMX.FTZ R0, R200, R3, !PT ;  /* 0x00000003c8007209 */ /* 0x000fca0007810000 */
[----:B------:R-:W1:Y:S08]  /*b800*/  MUFU.TANH R213, R213 ;  /* 0x000000d500d57308 */ /* 0x000e700000002400 */
[----:B------:R-:W1:Y:S01]  /*b810*/  MUFU.TANH R209, R209 ;  /* 0x000000d100d17308 */ /* 0x000e620000002400 */
[----:B------:R-:W-:Y:S02]  /*b820*/  FMNMX.FTZ R5, R215, R4, !PT ;  /* 0x00000004d7057209 */ /* 0x000fe40007810000 */
[----:B------:R-:W-:-:S05]  /*b830*/  FMNMX.FTZ R3, R211, R0, !PT ;  /* 0x00000000d3037209 */ /* 0x000fca0007810000 */
[----:B------:R-:W4:Y:S08]  /*b840*/  MUFU.TANH R212, R212 ;  /* 0x000000d400d47308 */ /* 0x000f300000002400 */
[----:B------:R-:W4:Y:S01]  /*b850*/  MUFU.TANH R208, R208 ;  /* 0x000000d000d07308 */ /* 0x000f220000002400 */
[----:B0-----:R-:W-:Y:S02]  /*b860*/  FMNMX.FTZ R4, R214, R5, !PT ;  /* 0x00000005d6047209 */ /* 0x001fe40007810000 */
[----:B------:R-:W-:-:S02]  /*b870*/  FMNMX.FTZ R0, R210, R3, !PT ;  /* 0x00000003d2007209 */ /* 0x000fc40007810000 */
[----:B-1----:R-:W-:Y:S02]  /*b880*/  FMNMX.FTZ R5, R213, R4, !PT ;  /* 0x00000004d5057209 */ /* 0x002fe40007810000 */
[----:B------:R-:W-:Y:S02]  /*b890*/  FMNMX.FTZ R25, R209, R0, !PT ;  /* 0x00000000d1197209 */ /* 0x000fe40007810000 */
[----:B----4-:R-:W-:Y:S01]  /*b8a0*/  FMNMX.FTZ R24, R212, R5, !PT ;  /* 0x00000005d4187209 */ /* 0x010fe20007810000 */
[----:B------:R-:W4:Y:S01]  /*b8b0*/  LDL R0, [R1+0x230] ;  /* 0x0002300001007983 */ /* 0x000f220000100800 */
[----:B------:R-:W-:-:S03]  /*b8c0*/  FMNMX.FTZ R25, R208, R25, !PT ;  /* 0x00000019d0197209 */ /* 0x000fc60007810000 */
[----:B------:R-:W0:Y:S04]  /*b8d0*/  SHFL.BFLY PT, R5, R24, 0x2, 0x1f ;  /* 0x0c401f0018057f89 */ /* 0x000e2800000e0000 */
[----:B------:R1:W-:Y:S04]  /*b8e0*/  STL.64 [R1+0x210], R24 ;  /* 0x0002101801007387 */ /* 0x0003e80000100a00 */
[----:B------:R-:W3:Y:S01]  /*b8f0*/  LDL R173, [R1+0x214] ;  /* 0x0002140001ad7983 */ /* 0x000ee20000100800 */
[----:B0-----:R-:W-:-:S03]  /*b900*/  FMNMX.FTZ R5, R24, R5, !PT ;  /* 0x0000000518057209 */ /* 0x001fc60007810000 */
[----:B-1----:R-:W2:Y:S04]  /*b910*/  LDL.64 R24, [R1+0x428] ;  /* 0x0004280001187983 */ /* 0x002ea80000100a00 */
[----:B------:R-:W0:Y:S02]  /*b920*/  SHFL.BFLY PT, R2, R5, 0x1, 0x1f ;  /* 0x0c201f0005027f89 */ /* 0x000e2400000e0000 */
[----:B0-----:R-:W-:-:S05]  /*b930*/  FMNMX.FTZ R2, R5, R2, !PT ;  /* 0x0000000205027209 */ /* 0x001fca0007810000 */
[----:B------:R-:W-:Y:S04]  /*b940*/  STL [R1+0x210], R2 ;  /* 0x0002100201007387 */ /* 0x000fe80000100800 */
[----:B------:R-:W4:Y:S04]  /*b950*/  LDL R4, [R1+0x210] ;  /* 0x0002100001047983 */ /* 0x000f280000100800 */
[----:B---3--:R-:W0:Y:S02]  /*b960*/  SHFL.BFLY PT, R2, R173, 0x2, 0x1f ;  /* 0x0c401f00ad027f89 */ /* 0x008e2400000e0000 */
[----:B0-----:R-:W-:-:S05]  /*b970*/  FMNMX.FTZ R2, R2, R173, !PT ;  /* 0x000000ad02027209 */ /* 0x001fca0007810000 */
[----:B------:R-:W0:Y:S02]  /*b980*/  SHFL.BFLY PT, R5, R2, 0x1, 0x1f ;  /* 0x0c201f0002057f89 */ /* 0x000e2400000e0000 */
[----:B0-----:R-:W-:Y:S01]  /*b990*/  FMNMX.FTZ R5, R2, R5, !PT ;  /* 0x0000000502057209 */ /* 0x001fe20007810000 */
[----:B----4-:R-:W-:-:S04]  /*b9a0*/  FADD.FTZ R3, R8, -R4 ;  /* 0x8000000408037221 */ /* 0x010fc80000010000 */
[----:B------:R-:W-:Y:S01]  /*b9b0*/  FADD.FTZ R9, R9, -R5 ;  /* 0x8000000509097221 */ /* 0x000fe20000010000 */
[----:B------:R-:W-:-:S03]  /*b9c0*/  FMUL.FTZ R3, R3, R0 ;  /* 0x0000000003037220 */ /* 0x000fc60000410000 */
[----:B------:R-:W-:-:S03]  /*b9d0*/  FMUL.FTZ R2, R0, R9 ;  /* 0x0000000900027220 */ /* 0x000fc60000410000 */
[----:B------:R-:W0:Y:S08]  /*b9e0*/  MUFU.EX2 R3, R3 ;  /* 0x0000000300037308 */ /* 0x000e300000000800 */
[----:B------:R-:W1:Y:S01]  /*b9f0*/  MUFU.EX2 R2, R2 ;  /* 0x0000000200027308 */ /* 0x000e620000000800 */
[C---:B0-----:R-:W-:Y:S01]  /*ba00*/  FMUL.FTZ R155, R3.reuse, R155 ;  /* 0x0000009b039b7220 */ /* 0x041fe20000410000 */
[C---:B------:R-:W-:Y:S01]  /*ba10*/  FMUL.FTZ R154, R3.reuse, R154 ;  /* 0x0000009a039a7220 */ /* 0x040fe20000410000 */
[C---:B------:R-:W-:Y:S01]  /*ba20*/  FMUL.FTZ R147, R3.reuse, R147 ;  /* 0x0000009303937220 */ /* 0x040fe20000410000 */
[C---:B------:R-:W-:Y:S01]  /*ba30*/  FMUL.FTZ R146, R3.reuse, R146 ;  /* 0x0000009203927220 */ /* 0x040fe20000410000 */
[C---:B------:R-:W-:Y:S01]  /*ba40*/  FMUL.FTZ R149, R3.reuse, R149 ;  /* 0x0000009503957220 */ /* 0x040fe20000410000 */
[C---:B------:R-:W-:Y:S01]  /*ba50*/  FMUL.FTZ R148, R3.reuse, R148 ;  /* 0x0000009403947220 */ /* 0x040fe20000410000 */
[C---:B------:R-:W-:Y:S01]  /*ba60*/  FMUL.FTZ R151, R3.reuse, R151 ;  /* 0x0000009703977220 */ /* 0x040fe20000410000 */
[C---:B------:R-:W-:Y:S01]  /*ba70*/  FMUL.FTZ R150, R3.reuse, R150 ;  /* 0x0000009603967220 */ /* 0x040fe20000410000 */
[C---:B-1----:R-:W-:Y:S01]  /*ba80*/  FMUL.FTZ R87, R2.reuse, R87 ;  /* 0x0000005702577220 */ /* 0x042fe20000410000 */
[C---:B------:R-:W-:Y:S01]  /*ba90*/  FMUL.FTZ R86, R2.reuse, R86 ;  /* 0x0000005602567220 */ /* 0x040fe20000410000 */
[----:B------:R-:W-:Y:S04]  /*baa0*/  STL.64 [R1+0x240], R154 ;  /* 0x0002409a01007387 */ /* 0x000fe80000100a00 */
[----:B------:R0:W-:Y:S04]  /*bab0*/  STL.64 [R1+0x3b0], R146 ;  /* 0x0003b09201007387 */ /* 0x0001e80000100a00 */
[----:B------:R1:W-:Y:S04]  /*bac0*/  STL.64 [R1+0x3c0], R148 ;  /* 0x0003c09401007387 */ /* 0x0003e80000100a00 */
[----:B------:R3:W-:Y:S04]  /*bad0*/  STL.64 [R1+0x3d0], R150 ;  /* 0x0003d09601007387 */ /* 0x0007e80000100a00 */
[----:B------:R-:W-:Y:S04]  /*bae0*/  STL.64 [R1+0x248], R86 ;  /* 0x0002485601007387 */ /* 0x000fe80000100a00 */
[----:B0-----:R-:W4:Y:S04]  /*baf0*/  LDL R147, [R1+0x240] ;  /* 0x0002400001937983 */ /* 0x001f280000100800 */
[----:B-1----:R-:W4:Y:S04]  /*bb00*/  LDL R148, [R1+0x244] ;  /* 0x0002440001947983 */ /* 0x002f280000100800 */
[----:B------:R-:W4:Y:S04]  /*bb10*/  LDL R149, [R1+0x248] ;  /* 0x0002480001957983 */ /* 0x000f280000100800 */
[----:B---3--:R-:W3:Y:S01]  /*bb20*/  LDL R150, [R1+0x24c] ;  /* 0x00024c0001967983 */ /* 0x008ee20000100800 */
[C---:B------:R-:W-:Y:S01]  /*bb30*/  FMUL.FTZ R153, R3.reuse, R153 ;  /* 0x0000009903997220 */ /* 0x040fe20000410000 */
        /* <DEDUP_REMOVED lines=13> */
[C---:B--2---:R-:W-:Y:S01]  /*bc10*/  FMUL.FTZ R35, R2.reuse, R35 ;  /* 0x0000002302237220 */ /* 0x044fe20000410000 */
        /* <DEDUP_REMOVED lines=67> */
[----:B------:R0:W-:Y:S04]  /*c050*/  STL.64 [R1+0x430], R152 ;  /* 0x0004309801007387 */ /* 0x0001e80000100a00 */
[----:B------:R-:W-:Y:S04]  /*c060*/  STL.64 [R1+0x250], R166 ;  /* 0x000250a601007387 */ /* 0x000fe80000100a00 */
[----:B------:R-:W-:Y:S04]  /*c070*/  STL.64 [R1+0x3f0], R104 ;  /* 0x0003f06801007387 */ /* 0x000fe80000100a00 */
[----:B------:R-:W-:Y:S04]  /*c080*/  STL.64 [R1+0x400], R102 ;  /* 0x0004006601007387 */ /* 0x000fe80000100a00 */
[----:B------:R-:W-:Y:S04]  /*c090*/  STL.64 [R1+0x258], R94 ;  /* 0x0002585e01007387 */ /* 0x000fe80000100a00 */
[----:B------:R1:W-:Y:S04]  /*c0a0*/  STL.64 [R1+0x338], R50 ;  /* 0x0003383201007387 */ /* 0x0003e80000100a00 */
[----:B------:R2:W-:Y:S04]  /*c0b0*/  STL.64 [R1+0x3b8], R48 ;  /* 0x0003b83001007387 */ /* 0x0005e80000100a00 */
[----:B------:R2:W-:Y:S04]  /*c0c0*/  STL.64 [R1+0x3c8], R34 ;  /* 0x0003c82201007387 */ /* 0x0005e80000100a00 */
[----:B------:R-:W-:Y:S04]  /*c0d0*/  STL.64 [R1+0x3e8], R38 ;  /* 0x0003e82601007387 */ /* 0x000fe80000100a00 */
[----:B------:R-:W-:Y:S04]  /*c0e0*/  STL.64 [R1+0x3f8], R26 ;  /* 0x0003f81a01007387 */ /* 0x000fe80000100a00 */
[----:B------:R2:W-:Y:S04]  /*c0f0*/  STL.64 [R1+0x408], R32 ;  /* 0x0004082001007387 */ /* 0x0005e80000100a00 */
[----:B------:R-:W-:Y:S04]  /*c100*/  STL.64 [R1+0x428], R24 ;  /* 0x0004281801007387 */ /* 0x000fe80000100a00 */
[----:B------:R-:W-:Y:S04]  /*c110*/  STL.64 [R1+0x438], R8 ;  /* 0x0004380801007387 */ /* 0x000fe80000100a00 */
[----:B------:R-:W-:Y:S04]  /*c120*/  STL.64 [R1+0x270], R106 ;  /* 0x0002706a01007387 */ /* 0x000fe80000100a00 */
[----:B------:R-:W-:Y:S04]  /*c130*/  STL.64 [R1+0x280], R108 ;  /* 0x0002806c01007387 */ /* 0x000fe80000100a00 */
[----:B------:R2:W-:Y:S04]  /*c140*/  STL.64 [R1+0x290], R110 ;  /* 0x0002906e01007387 */ /* 0x0005e80000100a00 */
[----:B------:R-:W-:Y:S04]  /*c150*/  STL.64 [R1+0x310], R126 ;  /* 0x0003107e01007387 */ /* 0x000fe80000100a00 */
[----:B------:R-:W-:Y:S04]  /*c160*/  STL.64 [R1+0x320], R128 ;  /* 0x0003208001007387 */ /* 0x000fe80000100a00 */
[----:B------:R-:W-:Y:S04]  /*c170*/  STL.64 [R1+0x330], R130 ;  /* 0x0003308201007387 */ /* 0x000fe80000100a00 */
[----:B------:R-:W-:Y:S04]  /*c180*/  STL.64 [R1+0x340], R132 ;  /* 0x0003408401007387 */ /* 0x000fe80000100a00 */
        /* <DEDUP_REMOVED lines=15> */
[----:B------:R-:W3:Y:S04]  /*c280*/  LDL R151, [R1+0x250] ;  /* 0x0002500001977983 */ /* 0x000ee80000100800 */
[----:B0-----:R-:W3:Y:S04]  /*c290*/  LDL R152, [R1+0x254] ;  /* 0x0002540001987983 */ /* 0x001ee80000100800 */
[----:B------:R-:W3:Y:S04]  /*c2a0*/  LDL R153, [R1+0x258] ;  /* 0x0002580001997983 */ /* 0x000ee80000100800 */
[----:B------:R-:W3:Y:S04]  /*c2b0*/  LDL R154, [R1+0x25c] ;  /* 0x00025c00019a7983 */ /* 0x000ee80000100800 */
[----:B-1----:R-:W3:Y:S04]  /*c2c0*/  LDL R50, [R1+0x3ec] ;  /* 0x0003ec0001327983 */ /* 0x002ee80000100800 */
[----:B------:R-:W3:Y:S04]  /*c2d0*/  LDL R51, [R1+0x3f0] ;  /* 0x0003f00001337983 */ /* 0x000ee80000100800 */
[----:B--2---:R-:W2:Y:S04]  /*c2e0*/  LDL R48, [R1+0x3fc] ;  /* 0x0003fc0001307983 */ /* 0x004ea80000100800 */
[----:B------:R-:W2:Y:S04]  /*c2f0*/  LDL R49, [R1+0x400] ;  /* 0x0004000001317983 */ /* 0x000ea80000100800 */
[----:B------:R-:W2:Y:S04]  /*c300*/  LDL R35, [R1+0x428] ;  /* 0x0004280001237983 */ /* 0x000ea80000100800 */
[----:B------:R-:W2:Y:S04]  /*c310*/  LDL R32, [R1+0x434] ;  /* 0x0004340001207983 */ /* 0x000ea80000100800 */
[----:B------:R-:W2:Y:S04]  /*c320*/  LDL R33, [R1+0x438] ;  /* 0x0004380001217983 */ /* 0x000ea80000100800 */
[----:B------:R-:W2:Y:S04]  /*c330*/  LDL R34, [R1+0x43c] ;  /* 0x00043c0001227983 */ /* 0x000ea80000100800 */
[----:B------:R-:W-:Y:S04]  /*c340*/  STL.64 [R1+0x380], R140 ;  /* 0x0003808c01007387 */ /* 0x000fe80000100a00 */
[----:B------:R0:W-:Y:S04]  /*c350*/  STL.64 [R1+0x2a8], R84 ;  /* 0x0002a85401007387 */ /* 0x0001e80000100a00 */
[----:B------:R-:W-:Y:S04]  /*c360*/  STL.64 [R1+0x388], R42 ;  /* 0x0003882a01007387 */ /* 0x000fe80000100a00 */
[----:B------:R-:W2:Y:S04]  /*c370*/  LDL R110, [R1+0x314] ;  /* 0x00031400016e7983 */ /* 0x000ea80000100800 */
[----:B------:R-:W2:Y:S04]  /*c380*/  LDL R111, [R1+0x318] ;  /* 0x00031800016f7983 */ /* 0x000ea80000100800 */
[----:B----4-:R-:W-:Y:S04]  /*c390*/  STL [R1+0x240], R147 ;  /* 0x0002409301007387 */ /* 0x010fe80000100800 */
[----:B------:R-:W-:Y:S04]  /*c3a0*/  STL [R1+0x244], R148 ;  /* 0x0002449401007387 */ /* 0x000fe80000100800 */
[----:B------:R-:W-:Y:S04]  /*c3b0*/  STL [R1+0x248], R149 ;  /* 0x0002489501007387 */ /* 0x000fe80000100800 */
[----:B---3--:R-:W-:Y:S04]  /*c3c0*/  STL [R1+0x24c], R150 ;  /* 0x00024c9601007387 */ /* 0x008fe80000100800 */
[----:B------:R-:W3:Y:S04]  /*c3d0*/  LDL.128 R24, [R1+0x240] ;  /* 0x0002400001187983 */ /* 0x000ee80000100c00 */
        /* <DEDUP_REMOVED lines=22> */
[----:B------:R-:W-:Y:S04]  /*c540*/  STL.64 [R1+0x3a0], R144 ;  /* 0x0003a09001007387 */ /* 0x000fe80000100a00 */
[----:B------:R1:W-:Y:S04]  /*c550*/  STL.64 [R1+0x2d8], R78 ;  /* 0x0002d84e01007387 */ /* 0x0003e80000100a00 */
[----:B------:R-:W-:Y:S04]  /*c560*/  STL.64 [R1+0x398], R44 ;  /* 0x0003982c01007387 */ /* 0x000fe80000100a00 */
[----:B------:R-:W4:Y:S04]  /*c570*/  LDL R86, [R1+0x374] ;  /* 0x0003740001567983 */ /* 0x000f280000100800 */
[----:B------:R-:W4:Y:S04]  /*c580*/  LDL R87, [R1+0x378] ;  /* 0x0003780001577983 */ /* 0x000f280000100800 */
[----:B0-----:R-:W4:Y:S04]  /*c590*/  LDL R84, [R1+0x384] ;  /* 0x0003840001547983 */ /* 0x001f280000100800 */
[----:B------:R-:W4:Y:S04]  /*c5a0*/  LDL R85, [R1+0x388] ;  /* 0x0003880001557983 */ /* 0x000f280000100800 */
[----:B-1----:R-:W4:Y:S04]  /*c5b0*/  LDL R78, [R1+0x39c] ;  /* 0x00039c00014e7983 */ /* 0x002f280000100800 */
[----:B------:R-:W4:Y:S01]  /*c5c0*/  LDL R79, [R1+0x3a0] ;  /* 0x0003a000014f7983 */ /* 0x000f220000100800 */
        /* <DEDUP_REMOVED lines=25> */
[----:B------:R-:W-:Y:S01]  /*c760*/  FMUL.FTZ R30, R2, R30 ;  /* 0x0000001e021e7220 */ /* 0x000fe20000410000 */
[----:B------:R0:W-:Y:S04]  /*c770*/  STL.64 [R1+0x260], R168 ;  /* 0x000260a801007387 */ /* 0x0001e80000100a00 */
[----:B------:R1:W-:Y:S04]  /*c780*/  STL.64 [R1+0x2a0], R112 ;  /* 0x0002a07001007387 */ /* 0x0003e80000100a00 */
[----:B------:R1:W-:Y:S04]  /*c790*/  STL.64 [R1+0x2b0], R114 ;  /* 0x0002b07201007387 */ /* 0x0003e80000100a00 */
[----:B------:R-:W-:Y:S04]  /*c7a0*/  STL.64 [R1+0x390], R142 ;  /* 0x0003908e01007387 */ /* 0x000fe80000100a00 */
[----:B------:R-:W-:Y:S04]  /*c7b0*/  STL.64 [R1+0x298], R70 ;  /* 0x0002984601007387 */ /* 0x000fe80000100a00 */
[----:B------:R1:W-:Y:S04]  /*c7c0*/  STL.64 [R1+0x2b8], R82 ;  /* 0x0002b85201007387 */ /* 0x0003e80000100a00 */
[----:B------:R1:W-:Y:S04]  /*c7d0*/  STL.64 [R1+0x2c8], R80 ;  /* 0x0002c85001007387 */ /* 0x0003e80000100a00 */
[----:B------:R-:W-:Y:S04]  /*c7e0*/  STL.64 [R1+0x2e8], R60 ;  /* 0x0002e83c01007387 */ /* 0x000fe80000100a00 */
[----:B------:R1:W-:Y:S04]  /*c7f0*/  STL.64 [R1+0x2f8], R68 ;  /* 0x0002f84401007387 */ /* 0x0003e80000100a00 */
[----:B------:R3:W-:Y:S04]  /*c800*/  STL.64 [R1+0x308], R66 ;  /* 0x0003084201007387 */ /* 0x0007e80000100a00 */
[----:B------:R-:W-:Y:S04]  /*c810*/  STL.64 [R1+0x3a8], R36 ;  /* 0x0003a82401007387 */ /* 0x000fe80000100a00 */
[----:B------:R3:W-:Y:S04]  /*c820*/  STL.64 [R1+0x3d8], R46 ;  /* 0x0003d82e01007387 */ /* 0x0007e80000100a00 */
[----:B------:R3:W-:Y:S04]  /*c830*/  STL.64 [R1+0x418], R30 ;  /* 0x0004181e01007387 */ /* 0x0007e80000100a00 */
[----:B------:R-:W-:Y:S04]  /*c840*/  STL.128 [R1+0x5e50], R20 ;  /* 0x005e501401007387 */ /* 0x000fe80000100c00 */
[----:B------:R-:W-:Y:S04]  /*c850*/  STL.64 [R1+0x5e40], R18 ;  /* 0x005e401201007387 */ /* 0x000fe80000100a00 */
[----:B------:R-:W-:Y:S04]  /*c860*/  STL.128 [R1+0x5e30], R12 ;  /* 0x005e300c01007387 */ /* 0x000fe80000100c00 */
[----:B------:R-:W4:Y:S04]  /*c870*/  LDL R155, [R1+0x260] ;  /* 0x00026000019b7983 */ /* 0x000f280000100800 */
[----:B------:R-:W-:Y:S04]  /*c880*/  STL [R1+0x250], R151 ;  /* 0x0002509701007387 */ /* 0x000fe80000100800 */
[----:B------:R-:W-:Y:S04]  /*c890*/  STL [R1+0x254], R152 ;  /* 0x0002549801007387 */ /* 0x000fe80000100800 */
[----:B------:R-:W-:Y:S04]  /*c8a0*/  STL [R1+0x258], R153 ;  /* 0x0002589901007387 */ /* 0x000fe80000100800 */
[----:B------:R-:W-:Y:S04]  /*c8b0*/  STL [R1+0x25c], R154 ;  /* 0x00025c9a01007387 */ /* 0x000fe80000100800 */
[----:B------:R-:W4:Y:S04]  /*c8c0*/  LDL R166, [R1+0x264] ;  /* 0x0002640001a67983 */ /* 0x000f280000100800 */
[----:B------:R-:W4:Y:S04]  /*c8d0*/  LDL R167, [R1+0x268] ;  /* 0x0002680001a77983 */ /* 0x000f280000100800 */
[----:B0-----:R-:W4:Y:S04]  /*c8e0*/  LDL R168, [R1+0x26c] ;  /* 0x00026c0001a87983 */ /* 0x001f280000100800 */
[----:B--2---:R-:W-:Y:S04]  /*c8f0*/  STL.128 [R1+0x5ec0], R48 ;  /* 0x005ec03001007387 */ /* 0x004fe80000100c00 */
[----:B-1----:R-:W2:Y:S04]  /*c900*/  LDL R113, [R1+0x308] ;  /* 0x0003080001717983 */ /* 0x002ea80000100800 */
[----:B------:R-:W2:Y:S04]  /*c910*/  LDL R114, [R1+0x30c] ;  /* 0x00030c0001727983 */ /* 0x000ea80000100800 */
[----:B------:R-:W2:Y:S04]  /*c920*/  LDL R115, [R1+0x310] ;  /* 0x0003100001737983 */ /* 0x000ea80000100800 */
[----:B------:R0:W-:Y:S04]  /*c930*/  STL.128 [R1+0x5e80], R32 ;  /* 0x005e802001007387 */ /* 0x0001e80000100c00 */
        /* <DEDUP_REMOVED lines=9> */
[----:B---3--:R1:W-:Y:S04]  /*c9d0*/  STL.128 [R1+0x5e60], R24 ;  /* 0x005e601801007387 */ /* 0x0083e80000100c00 */
        /* <DEDUP_REMOVED lines=30> */
[----:B------:R-:W3:Y:S04]  /*cbc0*/  LDL.64 R8, [R1+0x88] ;  /* 0x0000880001087983 */ /* 0x000ee80000100a00 */
[----:B----4-:R4:W-:Y:S04]  /*cbd0*/  STL.128 [R1+0x5fb0], R108 ;  /* 0x005fb06c01007387 */ /* 0x0109e80000100c00 */
[----:B------:R4:W-:Y:S04]  /*cbe0*/  STL.128 [R1+0x5fa0], R104 ;  /* 0x005fa06801007387 */ /* 0x0009e80000100c00 */
[----:B------:R4:W-:Y:S04]  /*cbf0*/  STL.128 [R1+0x5f90], R100 ;  /* 0x005f906401007387 */ /* 0x0009e80000100c00 */
[----:B------:R4:W-:Y:S04]  /*cc00*/  STL.128 [R1+0x5f80], R96 ;  /* 0x005f806001007387 */ /* 0x0009e80000100c00 */
[----:B------:R4:W-:Y:S04]  /*cc10*/  STL.128 [R1+0x5f70], R92 ;  /* 0x005f705c01007387 */ /* 0x0009e80000100c00 */
[----:B------:R4:W-:Y:S04]  /*cc20*/  STL.128 [R1+0x5f60], R88 ;  /* 0x005f605801007387 */ /* 0x0009e80000100c00 */
[----:B0-----:R-:W3:Y:S04]  /*cc30*/  LDL.128 R32, [R1+0x250] ;  /* 0x0002500001207983 */ /* 0x001ee80000100c00 */
[----:B------:R-:W3:Y:S04]  /*cc40*/  LDL.LU.128 R48, [R1+0x5ec0] ;  /* 0x005ec00001307983 */ /* 0x000ee80000300c00 */
[----:B-1----:R-:W3:Y:S04]  /*cc50*/  LDL.LU.128 R24, [R1+0x5e60] ;  /* 0x005e600001187983 */ /* 0x002ee80000300c00 */
[----:B------:R-:W3:Y:S04]  /*cc60*/  LDL.LU.128 R20, [R1+0x5e50] ;  /* 0x005e500001147983 */ /* 0x000ee80000300c00 */
[----:B------:R-:W3:Y:S04]  /*cc70*/  LDL.LU.64 R18, [R1+0x5e40] ;  /* 0x005e400001127983 */ /* 0x000ee80000300a00 */
[----:B------:R-:W3:Y:S04]  /*cc80*/  LDL.LU.128 R12, [R1+0x5e30] ;  /* 0x005e3000010c7983 */ /* 0x000ee80000300c00 */
[----:B------:R0:W-:Y:S04]  /*cc90*/  STL.128 [R1+0x5f50], R84 ;  /* 0x005f505401007387 */ /* 0x0001e80000100c00 */
[----:B----4-:R-:W4:Y:S04]  /*cca0*/  LDL.LU.128 R108, [R1+0x5fb0] ;  /* 0x005fb000016c7983 */ /* 0x010f280000300c00 */
[----:B------:R-:W4:Y:S04]  /*ccb0*/  LDL.LU.128 R104, [R1+0x5fa0] ;  /* 0x005fa00001687983 */ /* 0x000f280000300c00 */
[----:B------:R-:W4:Y:S04]  /*ccc0*/  LDL.LU.128 R100, [R1+0x5f90] ;  /* 0x005f900001647983 */ /* 0x000f280000300c00 */
[----:B------:R-:W4:Y:S04]  /*ccd0*/  LDL.LU.128 R96, [R1+0x5f80] ;  /* 0x005f800001607983 */ /* 0x000f280000300c00 */
[----:B------:R-:W4:Y:S04]  /*cce0*/  LDL.LU.128 R92, [R1+0x5f70] ;  /* 0x005f7000015c7983 */ /* 0x000f280000300c00 */
[----:B------:R-:W4:Y:S04]  /*ccf0*/  LDL.LU.128 R88, [R1+0x5f60] ;  /* 0x005f600001587983 */ /* 0x000f280000300c00 */
[----:B------:R1:W-:Y:S04]  /*cd00*/  STL.128 [R1+0x5f30], R76 ;  /* 0x005f304c01007387 */ /* 0x0003e80000100c00 */
[----:B0-----:R-:W4:Y:S04]  /*cd10*/  LDL.LU.128 R84, [R1+0x5f50] ;  /* 0x005f500001547983 */ /* 0x001f280000300c00 */
[----:B------:R0:W-:Y:S04]  /*cd20*/  STL.128 [R1+0x5f20], R72 ;  /* 0x005f204801007387 */ /* 0x0001e80000100c00 */
[----:B------:R0:W-:Y:S04]  /*cd30*/  STL.64 [R1+0x5e18], R4 ;  /* 0x005e180401007387 */ /* 0x0001e80000100a00 */
[----:B-1----:R-:W4:Y:S04]  /*cd40*/  LDL.LU.128 R76, [R1+0x5f30] ;  /* 0x005f3000014c7983 */ /* 0x002f280000300c00 */
[----:B------:R-:W-:Y:S04]  /*cd50*/  STL [R1+0x260], R155 ;  /* 0x0002609b01007387 */ /* 0x000fe80000100800 */
[----:B------:R-:W4:Y:S04]  /*cd60*/  LDL R169, [R1+0x270] ;  /* 0x0002700001a97983 */ /* 0x000f280000100800 */
[----:B------:R-:W-:Y:S04]  /*cd70*/  STL [R1+0x264], R166 ;  /* 0x000264a601007387 */ /* 0x000fe80000100800 */
[----:B------:R-:W-:Y:S04]  /*cd80*/  STL [R1+0x268], R167 ;  /* 0x000268a701007387 */ /* 0x000fe80000100800 */
[----:B------:R-:W-:Y:S04]  /*cd90*/  STL [R1+0x26c], R168 ;  /* 0x00026ca801007387 */ /* 0x000fe80000100800 */
[----:B------:R-:W4:Y:S04]  /*cda0*/  LDL R170, [R1+0x274] ;  /* 0x0002740001aa7983 */ /* 0x000f280000100800 */
[----:B------:R-:W4:Y:S04]  /*cdb0*/  LDL R172, [R1+0x278] ;  /* 0x0002780001ac7983 */ /* 0x000f280000100800 */
[----:B------:R-:W4:Y:S04]  /*cdc0*/  LDL R173, [R1+0x27c] ;  /* 0x00027c0001ad7983 */ /* 0x000f280000100800 */
[----:B0-----:R-:W4:Y:S04]  /*cdd0*/  LDL.LU.128 R72, [R1+0x5f20] ;  /* 0x005f200001487983 */ /* 0x001f280000300c00 */
[----:B------:R-:W4:Y:S04]  /*cde0*/  LDL.LU.64 R4, [R1+0x5e18] ;  /* 0x005e180001047983 */ /* 0x000f280000300a00 */
[----:B--2---:R0:W-:Y:S01]  /*cdf0*/  STL.128 [R1+0x5fc0], R112 ;  /* 0x005fc07001007387 */ /* 0x0041e20000100c00 */
        /* <DEDUP_REMOVED lines=8> */
[----:B------:R-:W2:Y:S04]  /*ce80*/  LDL R174, [R1+0x280] ;  /* 0x0002800001ae7983 */ /* 0x000ea80000100800 */
[----:B------:R-:W2:Y:S04]  /*ce90*/  LDL R175, [R1+0x284] ;  /* 0x0002840001af7983 */ /* 0x000ea80000100800 */
[----:B------:R1:W-:Y:S04]  /*cea0*/  STL.128 [R1+0x5f40], R80 ;  /* 0x005f405001007387 */ /* 0x0003e80000100c00 */
[----:B0-----:R-:W2:Y:S04]  /*ceb0*/  LDL.LU.128 R112, [R1+0x5fc0] ;  /* 0x005fc00001707983 */ /* 0x001ea80000300c00 */
[----:B------:R-:W2:Y:S04]  /*cec0*/  LDL R176, [R1+0x288] ;  /* 0x0002880001b07983 */ /* 0x000ea80000100800 */
[----:B------:R-:W2:Y:S04]  /*ced0*/  LDL R143, [R1+0x28c] ;  /* 0x00028c00018f7983 */ /* 0x000ea80000100800 */
[----:B------:R0:W-:Y:S04]  /*cee0*/  STL.128 [R1+0x5f10], R68 ;  /* 0x005f104401007387 */ /* 0x0001e80000100c00 */
[----:B-1----:R-:W2:Y:S01]  /*cef0*/  LDL.LU.128 R80, [R1+0x5f40] ;  /* 0x005f400001507983 */ /* 0x002ea20000300c00 */
[C---:B------:R-:W-:Y:S01]  /*cf00*/  FMUL.FTZ R121, R3.reuse, R121 ;  /* 0x0000007903797220 */ /* 0x040fe20000410000 */
[----:B------:R-:W-:-:S02]  /*cf10*/  FMUL.FTZ R120, R3, R120 ;  /* 0x0000007803787220 */ /* 0x000fc40000410000 */
[----:B------:R-:W2:Y:S04]  /*cf20*/  LDL R144, [R1+0x290] ;  /* 0x0002900001907983 */ /* 0x000ea80000100800 */
[----:B------:R-:W2:Y:S04]  /*cf30*/  LDL R145, [R1+0x294] ;  /* 0x0002940001917983 */ /* 0x000ea80000100800 */
[----:B0-----:R-:W2:Y:S04]  /*cf40*/  LDL.LU.128 R68, [R1+0x5f10] ;  /* 0x005f100001447983 */ /* 0x001ea80000300c00 */
[----:B------:R-:W2:Y:S04]  /*cf50*/  LDL R146, [R1+0x298] ;  /* 0x0002980001927983 */ /* 0x000ea80000100800 */
[----:B------:R-:W2:Y:S04]  /*cf60*/  LDL R131, [R1+0x29c] ;  /* 0x00029c0001837983 */ /* 0x000ea80000100800 */
[----:B---3--:R0:W-:Y:S04]  /*cf70*/  STL.128 [R1+0x5f00], R64 ;  /* 0x005f004001007387 */ /* 0x0081e80000100c00 */
[----:B------:R-:W3:Y:S04]  /*cf80*/  LDL R132, [R1+0x2a0] ;  /* 0x0002a00001847983 */ /* 0x000ee80000100800 */
[----:B------:R-:W3:Y:S04]  /*cf90*/  LDL R133, [R1+0x2a4] ;  /* 0x0002a40001857983 */ /* 0x000ee80000100800 */
[----:B------:R1:W-:Y:S04]  /*cfa0*/  STL.128 [R1+0x5ef0], R60 ;  /* 0x005ef03c01007387 */ /* 0x0003e80000100c00 */
[----:B0-----:R-:W3:Y:S04]  /*cfb0*/  LDL.LU.128 R64, [R1+0x5f00] ;  /* 0x005f000001407983 */ /* 0x001ee80000300c00 */
[----:B------:R-:W3:Y:S04]  /*cfc0*/  LDL R134, [R1+0x2a8] ;  /* 0x0002a80001867983 */ /* 0x000ee80000100800 */
[----:B------:R0:W-:Y:S04]  /*cfd0*/  STL.128 [R1+0x5ee0], R56 ;  /* 0x005ee03801007387 */ /* 0x0001e80000100c00 */
[----:B-1----:R-:W3:Y:S04]  /*cfe0*/  LDL.LU.128 R60, [R1+0x5ef0] ;  /* 0x005ef000013c7983 */ /* 0x002ee80000300c00 */
[----:B------:R-:W3:Y:S04]  /*cff0*/  LDL R135, [R1+0x2ac] ;  /* 0x0002ac0001877983 */ /* 0x000ee80000100800 */
[----:B------:R-:W3:Y:S04]  /*d000*/  LDL R126, [R1+0x2dc] ;  /* 0x0002dc00017e7983 */ /* 0x000ee80000100800 */
[----:B------:R1:W-:Y:S04]  /*d010*/  STL.128 [R1+0x5ed0], R52 ;  /* 0x005ed03401007387 */ /* 0x0003e80000100c00 */
[----:B0-----:R-:W3:Y:S04]  /*d020*/  LDL.LU.128 R56, [R1+0x5ee0] ;  /* 0x005ee00001387983 */ /* 0x001ee80000300c00 */
[----:B------:R-:W3:Y:S04]  /*d030*/  LDL R136, [R1+0x2b0] ;  /* 0x0002b00001887983 */ /* 0x000ee80000100800 */
[----:B------:R-:W3:Y:S04]  /*d040*/  LDL R137, [R1+0x2b4] ;  /* 0x0002b40001897983 */ /* 0x000ee80000100800 */
[----:B------:R0:W-:Y:S04]  /*d050*/  STL.128 [R1+0x5eb0], R44 ;  /* 0x005eb02c01007387 */ /* 0x0001e80000100c00 */
[----:B-1----:R-:W3:Y:S04]  /*d060*/  LDL.LU.128 R52, [R1+0x5ed0] ;  /* 0x005ed00001347983 */ /* 0x002ee80000300c00 */
[----:B------:R-:W3:Y:S04]  /*d070*/  LDL R138, [R1+0x2b8] ;  /* 0x0002b800018a7983 */ /* 0x000ee80000100800 */
[----:B------:R-:W3:Y:S04]  /*d080*/  LDL R139, [R1+0x2bc] ;  /* 0x0002bc00018b7983 */ /* 0x000ee80000100800 */
[----:B0-----:R-:W3:Y:S04]  /*d090*/  LDL.LU.128 R44, [R1+0x5eb0] ;  /* 0x005eb000012c7983 */ /* 0x001ee80000300c00 */
[----:B------:R-:W3:Y:S04]  /*d0a0*/  LDL R142, [R1+0x2c8] ;  /* 0x0002c800018e7983 */ /* 0x000ee80000100800 */
[----:B------:R0:W-:Y:S04]  /*d0b0*/  STL.128 [R1+0x5ea0], R40 ;  /* 0x005ea02801007387 */ /* 0x0001e80000100c00 */
[----:B------:R-:W3:Y:S04]  /*d0c0*/  LDL R128, [R1+0x2cc] ;  /* 0x0002cc0001807983 */ /* 0x000ee80000100800 */
[----:B------:R1:W-:Y:S04]  /*d0d0*/  STL.128 [R1+0x5e90], R36 ;  /* 0x005e902401007387 */ /* 0x0003e80000100c00 */
[----:B------:R1:W-:Y:S04]  /*d0e0*/  STL.128 [R1+0x5e70], R28 ;  /* 0x005e701c01007387 */ /* 0x0003e80000100c00 */
[----:B------:R1:W-:Y:S04]  /*d0f0*/  STL.128 [R1+0x5e20], R8 ;  /* 0x005e200801007387 */ /* 0x0003e80000100c00 */
[----:B0-----:R-:W3:Y:S04]  /*d100*/  LDL.LU.128 R40, [R1+0x5ea0] ;  /* 0x005ea00001287983 */ /* 0x001ee80000300c00 */
[----:B-1----:R-:W3:Y:S04]  /*d110*/  LDL.LU.128 R36, [R1+0x5e90] ;  /* 0x005e900001247983 */ /* 0x002ee80000300c00 */
[----:B------:R-:W3:Y:S04]  /*d120*/  LDL.LU.128 R28, [R1+0x5e70] ;  /* 0x005e7000011c7983 */ /* 0x000ee80000300c00 */
[----:B------:R-:W3:Y:S04]  /*d130*/  LDL.LU.128 R8, [R1+0x5e20] ;  /* 0x005e200001087983 */ /* 0x000ee80000300c00 */
[----:B------:R-:W-:Y:S01]  /*d140*/  STL [R1+0x464], R33 ;  /* 0x0004642101007387 */ /* 0x000fe20000100800 */
[----:B------:R-:W-:-:S03]  /*d150*/  IMAD.MOV.U32 R152, RZ, RZ, R32 ;  /* 0x000000ffff987224 */ /* 0x000fc600078e0020 */
[----:B------:R0:W-:Y:S04]  /*d160*/  STL.64 [R1+0x468], R34 ;  /* 0x0004682201007387 */ /* 0x0001e80000100a00 */
[----:B------:R-:W-:Y:S04]  /*d170*/  STL.128 [R1+0x5ce0], R48 ;  /* 0x005ce03001007387 */ /* 0x000fe80000100c00 */
[----:B------:R-:W-:Y:S04]  /*d180*/  STL.128 [R1+0x5c80], R24 ;  /* 0x005c801801007387 */ /* 0x000fe80000100c00 */
[----:B------:R-:W-:Y:S04]  /*d190*/  STL.128 [R1+0x5c70], R20 ;  /* 0x005c701401007387 */ /* 0x000fe80000100c00 */
[----:B------:R-:W-:Y:S04]  /*d1a0*/  STL.64 [R1+0x5c60], R18 ;  /* 0x005c601201007387 */ /* 0x000fe80000100a00 */
[----:B------:R1:W-:Y:S04]  /*d1b0*/  STL.128 [R1+0x5c50], R12 ;  /* 0x005c500c01007387 */ /* 0x0003e80000100c00 */
[----:B0-----:R-:W3:Y:S04]  /*d1c0*/  LDL.LU.128 R32, [R1+0x5e80] ;  /* 0x005e800001207983 */ /* 0x001ee80000300c00 */
[----:B----4-:R0:W-:Y:S04]  /*d1d0*/  STL.128 [R1+0x5dd0], R108 ;  /* 0x005dd06c01007387 */ /* 0x0101e80000100c00 */
[----:B------:R4:W-:Y:S04]  /*d1e0*/  STL.128 [R1+0x5dc0], R104 ;  /* 0x005dc06801007387 */ /* 0x0009e80000100c00 */
[----:B------:R4:W-:Y:S04]  /*d1f0*/  STL.128 [R1+0x5db0], R100 ;  /* 0x005db06401007387 */ /* 0x0009e80000100c00 */
[----:B------:R4:W-:Y:S04]  /*d200*/  STL.128 [R1+0x5da0], R96 ;  /* 0x005da06001007387 */ /* 0x0009e80000100c00 */
[----:B------:R4:W-:Y:S04]  /*d210*/  STL.128 [R1+0x5d90], R92 ;  /* 0x005d905c01007387 */ /* 0x0009e80000100c00 */
[----:B------:R4:W-:Y:S04]  /*d220*/  STL.128 [R1+0x5d80], R88 ;  /* 0x005d805801007387 */ /* 0x0009e80000100c00 */
[----:B-1----:R-:W3:Y:S04]  /*d230*/  LDL.128 R12, [R1+0x260] ;  /* 0x00026000010c7983 */ /* 0x002ee80000100c00 */
[----:B------:R-:W3:Y:S04]  /*d240*/  LDL.LU.128 R48, [R1+0x5ce0] ;  /* 0x005ce00001307983 */ /* 0x000ee80000300c00 */
[----:B------:R-:W3:Y:S04]  /*d250*/  LDL.LU.128 R24, [R1+0x5c80] ;  /* 0x005c800001187983 */ /* 0x000ee80000300c00 */
[----:B------:R-:W3:Y:S04]  /*d260*/  LDL.LU.128 R20, [R1+0x5c70] ;  /* 0x005c700001147983 */ /* 0x000ee80000300c00 */
[----:B------:R-:W3:Y:S04]  /*d270*/  LDL.LU.64 R18, [R1+0x5c60] ;  /* 0x005c600001127983 */ /* 0x000ee80000300a00 */
[----:B------:R1:W-:Y:S04]  /*d280*/  STL.128 [R1+0x5d70], R84 ;  /* 0x005d705401007387 */ /* 0x0003e80000100c00 */
[----:B0-----:R-:W3:Y:S04]  /*d290*/  LDL.LU.128 R108, [R1+0x5dd0] ;  /* 0x005dd000016c7983 */ /* 0x001ee80000300c00 */
[----:B----4-:R-:W4:Y:S04]  /*d2a0*/  LDL.LU.128 R104, [R1+0x5dc0] ;  /* 0x005dc00001687983 */ /* 0x010f280000300c00 */
[----:B------:R-:W4:Y:S04]  /*d2b0*/  LDL.LU.128 R100, [R1+0x5db0] ;  /* 0x005db00001647983 */ /* 0x000f280000300c00 */
[----:B------:R-:W4:Y:S04]  /*d2c0*/  LDL.LU.128 R96, [R1+0x5da0] ;  /* 0x005da00001607983 */ /* 0x000f280000300c00 */
[----:B------:R-:W4:Y:S04]  /*d2d0*/  LDL.LU.128 R92, [R1+0x5d90] ;  /* 0x005d9000015c7983 */ /* 0x000f280000300c00 */
[----:B------:R-:W4:Y:S04]  /*d2e0*/  LDL.LU.128 R88, [R1+0x5d80] ;  /* 0x005d800001587983 */ /* 0x000f280000300c00 */
[----:B------:R0:W-:Y:S04]  /*d2f0*/  STL.128 [R1+0x5d50], R76 ;  /* 0x005d504c01007387 */ /* 0x0001e80000100c00 */
[----:B-1----:R-:W4:Y:S04]  /*d300*/  LDL.LU.128 R84, [R1+0x5d70] ;  /* 0x005d700001547983 */ /* 0x002f280000300c00 */
[----:B0-----:R-:W4:Y:S04]  /*d310*/  LDL.LU.128 R76, [R1+0x5d50] ;  /* 0x005d5000014c7983 */ /* 0x001f280000300c00 */
[----:B------:R-:W-:Y:S04]  /*d320*/  STL.64 [R1+0x2c0], R116 ;  /* 0x0002c07401007387 */ /* 0x000fe80000100a00 */
[----:B------:R0:W-:Y:S04]  /*d330*/  STL.64 [R1+0x2d0], R118 ;  /* 0x0002d07601007387 */ /* 0x0001e80000100a00 */
[----:B------:R-:W-:Y:S04]  /*d340*/  STL.64 [R1+0x2f0], R122 ;  /* 0x0002f07a01007387 */ /* 0x000fe80000100a00 */
[----:B------:R-:W-:Y:S04]  /*d350*/  STL.64 [R1+0x300], R124 ;  /* 0x0003007c01007387 */ /* 0x000fe80000100a00 */
[----:B------:R-:W-:Y:S04]  /*d360*/  STL [R1+0x270], R169 ;  /* 0x000270a901007387 */ /* 0x000fe80000100800 */
[----:B------:R-:W-:Y:S04]  /*d370*/  STL [R1+0x274], R170 ;  /* 0x000274aa01007387 */ /* 0x000fe80000100800 */
[----:B------:R-:W-:Y:S04]  /*d380*/  STL [R1+0x278], R172 ;  /* 0x000278ac01007387 */ /* 0x000fe80000100800 */
[----:B------:R-:W-:Y:S04]  /*d390*/  STL [R1+0x27c], R173 ;  /* 0x00027cad01007387 */ /* 0x000fe80000100800 */
[----:B--2---:R1:W-:Y:S04]  /*d3a0*/  STL.128 [R1+0x5de0], R112 ;  /* 0x005de07001007387 */ /* 0x0043e80000100c00 */
[----:B------:R2:W-:Y:S04]  /*d3b0*/  STL.128 [R1+0x5d60], R80 ;  /* 0x005d605001007387 */ /* 0x0005e80000100c00 */
[----:B------:R2:W-:Y:S04]  /*d3c0*/  STL.128 [R1+0x5d40], R72 ;  /* 0x005d404801007387 */ /* 0x0005e80000100c00 */
[----:B------:R2:W-:Y:S04]  /*d3d0*/  STL.128 [R1+0x5d30], R68 ;  /* 0x005d304401007387 */ /* 0x0005e80000100c00 */
[----:B------:R-:W-:Y:S04]  /*d3e0*/  STL.64 [R1+0x5c38], R4 ;  /* 0x005c380401007387 */ /* 0x000fe80000100a00 */
[----:B0-----:R-:W4:Y:S04]  /*d3f0*/  LDL R119, [R1+0x2f0] ;  /* 0x0002f00001777983 */ /* 0x001f280000100800 */
[----:B------:R-:W4:Y:S04]  /*d400*/  LDL R116, [R1+0x2fc] ;  /* 0x0002fc0001747983 */ /* 0x000f280000100800 */
[----:B------:R-:W4:Y:S04]  /*d410*/  LDL R117, [R1+0x300] ;  /* 0x0003000001757983 */ /* 0x000f280000100800 */
[----:B------:R-:W4:Y:S04]  /*d420*/  LDL R118, [R1+0x304] ;  /* 0x0003040001767983 */ /* 0x000f280000100800 */
[----:B---3--:R0:W-:Y:S04]  /*d430*/  STL.128 [R1+0x5d20], R64 ;  /* 0x005d204001007387 */ /* 0x0081e80000100c00 */
[----:B-1----:R-:W3:Y:S04]  /*d440*/  LDL.LU.128 R112, [R1+0x5de0] ;  /* 0x005de00001707983 */ /* 0x002ee80000300c00 */
[----:B--2---:R-:W2:Y:S04]  /*d450*/  LDL.LU.128 R80, [R1+0x5d60] ;  /* 0x005d600001507983 */ /* 0x004ea80000300c00 */
[----:B------:R1:W-:Y:S04]  /*d460*/  STL.128 [R1+0x5d10], R60 ;  /* 0x005d103c01007387 */ /* 0x0003e80000100c00 */
[----:B------:R-:W2:Y:S04]  /*d470*/  LDL.LU.128 R72, [R1+0x5d40] ;  /* 0x005d400001487983 */ /* 0x000ea80000300c00 */
[----:B------:R-:W2:Y:S04]  /*d480*/  LDL.LU.128 R68, [R1+0x5d30] ;  /* 0x005d300001447983 */ /* 0x000ea80000300c00 */
[----:B0-----:R-:W2:Y:S04]  /*d490*/  LDL.LU.128 R64, [R1+0x5d20] ;  /* 0x005d200001407983 */ /* 0x001ea80000300c00 */
[----:B------:R0:W-:Y:S04]  /*d4a0*/  STL.128 [R1+0x5d00], R56 ;  /* 0x005d003801007387 */ /* 0x0001e80000100c00 */
[----:B-1----:R-:W2:Y:S04]  /*d4b0*/  LDL.LU.128 R60, [R1+0x5d10] ;  /* 0x005d1000013c7983 */ /* 0x002ea80000300c00 */
[----:B------:R-:W2:Y:S04]  /*d4c0*/  LDL.LU.64 R4, [R1+0x5c38] ;  /* 0x005c380001047983 */ /* 0x000ea80000300a00 */
[----:B------:R-:W-:Y:S04]  /*d4d0*/  STL.64 [R1+0x2e0], R120 ;  /* 0x0002e07801007387 */ /* 0x000fe80000100a00 */
[----:B------:R1:W-:Y:S04]  /*d4e0*/  STL.128 [R1+0x5cf0], R52 ;  /* 0x005cf03401007387 */ /* 0x0003e80000100c00 */
[----:B0-----:R-:W2:Y:S04]  /*d4f0*/  LDL.LU.128 R56, [R1+0x5d00] ;  /* 0x005d000001387983 */ /* 0x001ea80000300c00 */
[----:B------:R-:W-:Y:S04]  /*d500*/  STL [R1+0x280], R174 ;  /* 0x000280ae01007387 */ /* 0x000fe80000100800 */
[----:B------:R0:W-:Y:S04]  /*d510*/  STL.128 [R1+0x5cd0], R44 ;  /* 0x005cd02c01007387 */ /* 0x0001e80000100c00 */
[----:B-1----:R-:W2:Y:S04]  /*d520*/  LDL.LU.128 R52, [R1+0x5cf0] ;  /* 0x005cf00001347983 */ /* 0x002ea80000300c00 */
[----:B------:R-:W-:Y:S04]  /*d530*/  STL [R1+0x284], R175 ;  /* 0x000284af01007387 */ /* 0x000fe80000100800 */
[----:B------:R-:W-:Y:S04]  /*d540*/  STL [R1+0x288], R176 ;  /* 0x000288b001007387 */ /* 0x000fe80000100800 */
[----:B0-----:R-:W2:Y:S04]  /*d550*/  LDL.LU.128 R44, [R1+0x5cd0] ;  /* 0x005cd000012c7983 */ /* 0x001ea80000300c00 */
[----:B------:R-:W-:Y:S04]  /*d560*/  STL [R1+0x28c], R143 ;  /* 0x00028c8f01007387 */ /* 0x000fe80000100800 */
[----:B------:R-:W2:Y:S04]  /*d570*/  LDL R122, [R1+0x2e4] ;  /* 0x0002e400017a7983 */ /* 0x000ea80000100800 */
[----:B------:R0:W-:Y:S04]  /*d580*/  STL.128 [R1+0x5cc0], R40 ;  /* 0x005cc02801007387 */ /* 0x0001e80000100c00 */
[----:B------:R1:W-:Y:S04]  /*d590*/  STL.128 [R1+0x5cb0], R36 ;  /* 0x005cb02401007387 */ /* 0x0003e80000100c00 */
[----:B------:R1:W-:Y:S04]  /*d5a0*/  STL.128 [R1+0x5c90], R28 ;  /* 0x005c901c01007387 */ /* 0x0003e80000100c00 */
[----:B------:R1:W-:Y:S04]  /*d5b0*/  STL.128 [R1+0x5c40], R8 ;  /* 0x005c400801007387 */ /* 0x0003e80000100c00 */
[----:B0-----:R-:W2:Y:S04]  /*d5c0*/  LDL.LU.128 R40, [R1+0x5cc0] ;  /* 0x005cc00001287983 */ /* 0x001ea80000300c00 */
[----:B-1----:R-:W2:Y:S04]  /*d5d0*/  LDL.LU.128 R36, [R1+0x5cb0] ;  /* 0x005cb00001247983 */ /* 0x002ea80000300c00 */
[----:B------:R-:W2:Y:S04]  /*d5e0*/  LDL.LU.128 R28, [R1+0x5c90] ;  /* 0x005c9000011c7983 */ /* 0x000ea80000300c00 */
[----:B------:R-:W2:Y:S04]  /*d5f0*/  LDL.LU.128 R8, [R1+0x5c40] ;  /* 0x005c400001087983 */ /* 0x000ea80000300c00 */
[----:B------:R-:W2:Y:S04]  /*d600*/  LDL R123, [R1+0x2e8] ;  /* 0x0002e800017b7983 */ /* 0x000ea80000100800 */
[----:B------:R-:W2:Y:S04]  /*d610*/  LDL R120, [R1+0x2f4] ;  /* 0x0002f40001787983 */ /* 0x000ea80000100800 */
[----:B------:R-:W2:Y:S04]  /*d620*/  LDL R121, [R1+0x2f8] ;  /* 0x0002f80001797983 */ /* 0x000ea80000100800 */
[----:B------:R-:W-:Y:S04]  /*d630*/  STL [R1+0x290], R144 ;  /* 0x0002909001007387 */ /* 0x000fe80000100800 */
[----:B------:R-:W-:Y:S04]  /*d640*/  STL [R1+0x294], R145 ;  /* 0x0002949101007387 */ /* 0x000fe80000100800 */
[----:B------:R0:W-:Y:S04]  /*d650*/  STL.128 [R1+0x5ca0], R32 ;  /* 0x005ca02001007387 */ /* 0x0001e80000100c00 */
[----:B------:R-:W-:Y:S04]  /*d660*/  STL [R1+0x298], R146 ;  /* 0x0002989201007387 */ /* 0x000fe80000100800 */
[----:B------:R-:W-:Y:S04]  /*d670*/  STL [R1+0x29c], R131 ;  /* 0x00029c8301007387 */ /* 0x000fe80000100800 */
[----:B------:R-:W2:Y:S04]  /*d680*/  LDL R125, [R1+0x2d8] ;  /* 0x0002d800017d7983 */ /* 0x000ea80000100800 */
[----:B0-----:R-:W2:Y:S04]  /*d690*/  LDL.LU.128 R32, [R1+0x5ca0] ;  /* 0x005ca00001207983 */ /* 0x001ea80000300c00 */
[----:B------:R-:W2:Y:S04]  /*d6a0*/  LDL R127, [R1+0x2e0] ;  /* 0x0002e000017f7983 */ /* 0x000ea80000100800 */
[----:B------:R-:W2:Y:S04]  /*d6b0*/  LDL R124, [R1+0x2ec] ;  /* 0x0002ec00017c7983 */ /* 0x000ea80000100800 */
[----:B------:R0:W-:Y:S04]  /*d6c0*/  STL.128 [R1+0x470], R12 ;  /* 0x0004700c01007387 */ /* 0x0001e80000100c00 */
[----:B------:R-:W-:Y:S04]  /*d6d0*/  STL.128 [R1+0x5b10], R48 ;  /* 0x005b103001007387 */ /* 0x000fe80000100c00 */
[----:B------:R-:W-:Y:S04]  /*d6e0*/  STL.128 [R1+0x5ab0], R24 ;  /* 0x005ab01801007387 */ /* 0x000fe80000100c00 */
[----:B------:R-:W-:Y:S04]  /*d6f0*/  STL.128 [R1+0x5aa0], R20 ;  /* 0x005aa01401007387 */ /* 0x000fe80000100c00 */
[----:B------:R1:W-:Y:S04]  /*d700*/  STL.64 [R1+0x5a90], R18 ;  /* 0x005a901201007387 */ /* 0x0003e80000100a00 */
[----:B0-----:R-:W2:Y:S04]  /*d710*/  LDL.LU.128 R12, [R1+0x5c50] ;  /* 0x005c5000010c7983 */ /* 0x001ea80000300c00 */
[----:B------:R0:W-:Y:S04]  /*d720*/  STL.128 [R1+0x5c00], R108 ;  /* 0x005c006c01007387 */ /* 0x0001e80000100c00 */
[----:B----4-:R4:W-:Y:S04]  /*d730*/  STL.128 [R1+0x5bf0], R104 ;  /* 0x005bf06801007387 */ /* 0x0109e80000100c00 */
[----:B------:R4:W-:Y:S04]  /*d740*/  STL.128 [R1+0x5be0], R100 ;  /* 0x005be06401007387 */ /* 0x0009e80000100c00 */
[----:B------:R4:W-:Y:S04]  /*d750*/  STL.128 [R1+0x5bd0], R96 ;  /* 0x005bd06001007387 */ /* 0x0009e80000100c00 */
[----:B------:R4:W-:Y:S04]  /*d760*/  STL.128 [R1+0x5bc0], R92 ;  /* 0x005bc05c01007387 */ /* 0x0009e80000100c00 */
[----:B------:R4:W-:Y:S04]  /*d770*/  STL.128 [R1+0x5bb0], R88 ;  /* 0x005bb05801007387 */ /* 0x0009e80000100c00 */
[----:B-1----:R-:W2:Y:S04]  /*d780*/  LDL.128 R16, [R1+0x270] ;  /* 0x0002700001107983 */ /* 0x002ea80000100c00 */
[----:B------:R-:W2:Y:S04]  /*d790*/  LDL.LU.128 R48, [R1+0x5b10] ;  /* 0x005b100001307983 */ /* 0x000ea80000300c00 */
[----:B------:R-:W2:Y:S04]  /*d7a0*/  LDL.LU.128 R24, [R1+0x5ab0] ;  /* 0x005ab00001187983 */ /* 0x000ea80000300c00 */
[----:B------:R-:W2:Y:S04]  /*d7b0*/  LDL.LU.128 R20, [R1+0x5aa0] ;  /* 0x005aa00001147983 */ /* 0x000ea80000300c00 */
[----:B------:R1:W-:Y:S04]  /*d7c0*/  STL.128 [R1+0x5ba0], R84 ;  /* 0x005ba05401007387 */ /* 0x0003e80000100c00 */
[----:B0-----:R-:W2:Y:S04]  /*d7d0*/  LDL.LU.128 R108, [R1+0x5c00] ;  /* 0x005c0000016c7983 */ /* 0x001ea80000300c00 */
[----:B----4-:R-:W4:Y:S04]  /*d7e0*/  LDL.LU.128 R104, [R1+0x5bf0] ;  /* 0x005bf00001687983 */ /* 0x010f280000300c00 */
[----:B------:R-:W4:Y:S04]  /*d7f0*/  LDL.LU.128 R100, [R1+0x5be0] ;  /* 0x005be00001647983 */ /* 0x000f280000300c00 */
[----:B------:R-:W4:Y:S04]  /*d800*/  LDL.LU.128 R96, [R1+0x5bd0] ;  /* 0x005bd00001607983 */ /* 0x000f280000300c00 */
[----:B------:R-:W4:Y:S04]  /*d810*/  LDL.LU.128 R92, [R1+0x5bc0] ;  /* 0x005bc000015c7983 */ /* 0x000f280000300c00 */
[----:B------:R-:W4:Y:S04]  /*d820*/  LDL.LU.128 R88, [R1+0x5bb0] ;  /* 0x005bb00001587983 */ /* 0x000f280000300c00 */
[----:B------:R0:W-:Y:S04]  /*d830*/  STL.128 [R1+0x5b80], R76 ;  /* 0x005b804c01007387 */ /* 0x0001e80000100c00 */
[----:B-1----:R-:W4:Y:S04]  /*d840*/  LDL.LU.128 R84, [R1+0x5ba0] ;  /* 0x005ba00001547983 */ /* 0x002f280000300c00 */
[----:B------:R-:W-:Y:S04]  /*d850*/  STL [R1+0x2a0], R132 ;  /* 0x0002a08401007387 */ /* 0x000fe80000100800 */
[----:B------:R-:W-:Y:S04]  /*d860*/  STL [R1+0x2a4], R133 ;  /* 0x0002a48501007387 */ /* 0x000fe80000100800 */
[----:B0-----:R-:W4:Y:S04]  /*d870*/  LDL.LU.128 R76, [R1+0x5b80] ;  /* 0x005b8000014c7983 */ /* 0x001f280000300c00 */
[----:B------:R-:W-:Y:S04]  /*d880*/  STL [R1+0x2a8], R134 ;  /* 0x0002a88601007387 */ /* 0x000fe80000100800 */
[----:B------:R-:W-:Y:S04]  /*d890*/  STL [R1+0x2ac], R135 ;  /* 0x0002ac8701007387 */ /* 0x000fe80000100800 */
[----:B------:R-:W-:Y:S04]  /*d8a0*/  STL [R1+0x2b0], R136 ;  /* 0x0002b08801007387 */ /* 0x000fe80000100800 */
[----:B------:R-:W-:Y:S04]  /*d8b0*/  STL [R1+0x2b4], R137 ;  /* 0x0002b48901007387 */ /* 0x000fe80000100800 */
[----:B------:R-:W-:Y:S04]  /*d8c0*/  STL [R1+0x2b8], R138 ;  /* 0x0002b88a01007387 */ /* 0x000fe80000100800 */
[----:B------:R0:W-:Y:S04]  /*d8d0*/  STL.128 [R1+0x5fd0], R116 ;  /* 0x005fd07401007387 */ /* 0x0001e80000100c00 */
[----:B------:R-:W-:Y:S04]  /*d8e0*/  STL [R1+0x2bc], R139 ;  /* 0x0002bc8b01007387 */ /* 0x000fe80000100800 */
[----:B---3--:R1:W-:Y:S04]  /*d8f0*/  STL.128 [R1+0x5c10], R112 ;  /* 0x005c107001007387 */ /* 0x0083e80000100c00 */
[----:B--2---:R2:W-:Y:S04]  /*d900*/  STL.128 [R1+0x5b90], R80 ;  /* 0x005b905001007387 */ /* 0x0045e80000100c00 */
[----:B0-----:R-:W3:Y:S04]  /*d910*/  LDL.LU.128 R116, [R1+0x5fd0] ;  /* 0x005fd00001747983 */ /* 0x001ee80000300c00 */
[----:B------:R0:W-:Y:S04]  /*d920*/  STL.128 [R1+0x5b70], R72 ;  /* 0x005b704801007387 */ /* 0x0001e80000100c00 */
[----:B------:R0:W-:Y:S04]  /*d930*/  STL.128 [R1+0x5b60], R68 ;  /* 0x005b604401007387 */ /* 0x0001e80000100c00 */
[----:B------:R0:W-:Y:S04]  /*d940*/  STL.128 [R1+0x5b50], R64 ;  /* 0x005b504001007387 */ /* 0x0001e80000100c00 */
[----:B-1----:R-:W3:Y:S04]  /*d950*/  LDL.LU.128 R112, [R1+0x5c10] ;  /* 0x005c100001707983 */ /* 0x002ee80000300c00 */
[----:B------:R1:W-:Y:S04]  /*d960*/  STL.128 [R1+0x5b40], R60 ;  /* 0x005b403c01007387 */ /* 0x0003e80000100c00 */
[----:B------:R-:W-:Y:S04]  /*d970*/  STL.64 [R1+0x5a60], R4 ;  /* 0x005a600401007387 */ /* 0x000fe80000100a00 */
[----:B--2---:R-:W2:Y:S04]  /*d980*/  LDL.LU.128 R80, [R1+0x5b90] ;  /* 0x005b900001507983 */ /* 0x004ea80000300c00 */
[----:B0-----:R-:W2:Y:S04]  /*d990*/  LDL.LU.128 R72, [R1+0x5b70] ;  /* 0x005b700001487983 */ /* 0x001ea80000300c00 */
[----:B------:R0:W-:Y:S04]  /*d9a0*/  STL.128 [R1+0x5b30], R56 ;  /* 0x005b303801007387 */ /* 0x0001e80000100c00 */
[----:B------:R-:W2:Y:S04]  /*d9b0*/  LDL.LU.128 R68, [R1+0x5b60] ;  /* 0x005b600001447983 */ /* 0x000ea80000300c00 */
[----:B------:R-:W2:Y:S04]  /*d9c0*/  LDL.LU.128 R64, [R1+0x5b50] ;  /* 0x005b500001407983 */ /* 0x000ea80000300c00 */
[----:B------:R0:W-:Y:S04]  /*d9d0*/  STL.128 [R1+0x5b20], R52 ;  /* 0x005b203401007387 */ /* 0x0001e80000100c00 */
[----:B-1----:R-:W2:Y:S04]  /*d9e0*/  LDL.LU.128 R60, [R1+0x5b40] ;  /* 0x005b4000013c7983 */ /* 0x002ea80000300c00 */
[----:B0-----:R-:W2:Y:S04]  /*d9f0*/  LDL.LU.128 R56, [R1+0x5b30] ;  /* 0x005b300001387983 */ /* 0x001ea80000300c00 */
[----:B------:R0:W-:Y:S04]  /*da00*/  STL.128 [R1+0x5b00], R44 ;  /* 0x005b002c01007387 */ /* 0x0001e80000100c00 */
[----:B------:R-:W2:Y:S04]  /*da10*/  LDL.LU.128 R52, [R1+0x5b20] ;  /* 0x005b200001347983 */ /* 0x000ea80000300c00 */
[----:B------:R-:W2:Y:S04]  /*da20*/  LDL.LU.64 R4, [R1+0x5a60] ;  /* 0x005a600001047983 */ /* 0x000ea80000300a00 */
[----:B------:R-:W2:Y:S04]  /*da30*/  LDL R140, [R1+0x2c0] ;  /* 0x0002c000018c7983 */ /* 0x000ea80000100800 */
[----:B0-----:R-:W2:Y:S04]  /*da40*/  LDL.LU.128 R44, [R1+0x5b00] ;  /* 0x005b0000012c7983 */ /* 0x001ea80000300c00 */
[----:B------:R-:W2:Y:S04]  /*da50*/  LDL R141, [R1+0x2c4] ;  /* 0x0002c400018d7983 */ /* 0x000ea80000100800 */
[----:B------:R-:W-:Y:S04]  /*da60*/  STL [R1+0x2c8], R142 ;  /* 0x0002c88e01007387 */ /* 0x000fe80000100800 */
        /* <DEDUP_REMOVED lines=8> */
[----:B------:R-:W-:Y:S04]  /*daf0*/  STL [R1+0x2cc], R128 ;  /* 0x0002cc8001007387 */ /* 0x000fe80000100800 */
[----:B------:R-:W2:Y:S04]  /*db00*/  LDL R129, [R1+0x2d0] ;  /* 0x0002d00001817983 */ /* 0x000ea80000100800 */
[----:B------:R-:W2:Y:S04]  /*db10*/  LDL R130, [R1+0x2d4] ;  /* 0x0002d40001827983 */ /* 0x000ea80000100800 */
[----:B------:R0:W-:Y:S04]  /*db20*/  STL.128 [R1+0x5ad0], R32 ;  /* 0x005ad02001007387 */ /* 0x0001e80000100c00 */
[----:B0-----:R-:W2:Y:S04]  /*db30*/  LDL.LU.128 R32, [R1+0x5ad0] ;  /* 0x005ad00001207983 */ /* 0x001ea80000300c00 */
[----:B------:R0:W-:Y:S04]  /*db40*/  STL.128 [R1+0x5a80], R12 ;  /* 0x005a800c01007387 */ /* 0x0001e80000100c00 */
[----:B0-----:R-:W2:Y:S04]  /*db50*/  LDL.LU.128 R12, [R1+0x5a80] ;  /* 0x005a8000010c7983 */ /* 0x001ea80000300c00 */
[----:B------:R0:W-:Y:S04]  /*db60*/  STL.128 [R1+0x480], R16 ;  /* 0x0004801001007387 */ /* 0x0001e80000100c00 */
[----:B------:R-:W-:Y:S04]  /*db70*/  STL.128 [R1+0x5940], R48 ;  /* 0x0059403001007387 */ /* 0x000fe80000100c00 */
[----:B------:R-:W-:Y:S04]  /*db80*/  STL.128 [R1+0x58e0], R24 ;  /* 0x0058e01801007387 */ /* 0x000fe80000100c00 */
[----:B------:R1:W-:Y:S04]  /*db90*/  STL.128 [R1+0x58d0], R20 ;  /* 0x0058d01401007387 */ /* 0x0003e80000100c00 */
[----:B0-----:R-:W2:Y:S04]  /*dba0*/  LDL.LU.64 R18, [R1+0x5a90] ;  /* 0x005a900001127983 */ /* 0x001ea80000300a00 */
        /* <DEDUP_REMOVED lines=19> */
[----:B------:R0:W-:Y:S04]  /*dce0*/  STL.128 [R1+0x5fe0], R120 ;  /* 0x005fe07801007387 */ /* 0x0001e80000100c00 */
[----:B---3--:R1:W-:Y:S04]  /*dcf0*/  STL.128 [R1+0x5df0], R116 ;  /* 0x005df07401007387 */ /* 0x0083e80000100c00 */
[----:B------:R3:W-:Y:S04]  /*dd00*/  STL.128 [R1+0x5a40], R112 ;  /* 0x005a407001007387 */ /* 0x0007e80000100c00 */
[----:B0-----:R-:W4:Y:S04]  /*dd10*/  LDL.LU.128 R120, [R1+0x5fe0] ;  /* 0x005fe00001787983 */ /* 0x001f280000300c00 */
[----:B-1----:R-:W4:Y:S04]  /*dd20*/  LDL.LU.128 R116, [R1+0x5df0] ;  /* 0x005df00001747983 */ /* 0x002f280000300c00 */
[----:B--2---:R0:W-:Y:S04]  /*dd30*/  STL.128 [R1+0x59c0], R80 ;  /* 0x0059c05001007387 */ /* 0x0041e80000100c00 */
[----:B------:R1:W-:Y:S04]  /*dd40*/  STL.128 [R1+0x59a0], R72 ;  /* 0x0059a04801007387 */ /* 0x0003e80000100c00 */
[----:B---3--:R-:W2:Y:S04]  /*dd50*/  LDL.LU.128 R112, [R1+0x5a40] ;  /* 0x005a400001707983 */ /* 0x008ea80000300c00 */
[----:B------:R3:W-:Y:S04]  /*dd60*/  STL.128 [R1+0x5990], R68 ;  /* 0x0059904401007387 */ /* 0x0007e80000100c00 */
[----:B------:R3:W-:Y:S04]  /*dd70*/  STL.128 [R1+0x5980], R64 ;  /* 0x0059804001007387 */ /* 0x0007e80000100c00 */
[----:B0-----:R-:W2:Y:S04]  /*dd80*/  LDL.LU.128 R80, [R1+0x59c0] ;  /* 0x0059c00001507983 */ /* 0x001ea80000300c00 */
[----:B------:R0:W-:Y:S04]  /*dd90*/  STL.128 [R1+0x5970], R60 ;  /* 0x0059703c01007387 */ /* 0x0001e80000100c00 */
[----:B------:R0:W-:Y:S04]  /*dda0*/  STL.128 [R1+0x5960], R56 ;  /* 0x0059603801007387 */ /* 0x0001e80000100c00 */
[----:B-1----:R-:W2:Y:S04]  /*ddb0*/  LDL.LU.128 R72, [R1+0x59a0] ;  /* 0x0059a00001487983 */ /* 0x002ea80000300c00 */
[----:B------:R1:W-:Y:S04]  /*ddc0*/  STL.128 [R1+0x5950], R52 ;  /* 0x0059503401007387 */ /* 0x0003e80000100c00 */
[----:B------:R-:W-:Y:S04]  /*ddd0*/  STL.64 [R1+0x5890], R4 ;  /* 0x0058900401007387 */ /* 0x000fe80000100a00 */
[----:B---3--:R-:W3:Y:S04]  /*dde0*/  LDL.LU.128 R68, [R1+0x5990] ;  /* 0x0059900001447983 */ /* 0x008ee80000300c00 */
[----:B------:R1:W-:Y:S04]  /*ddf0*/  STL.128 [R1+0x5930], R44 ;  /* 0x0059302c01007387 */ /* 0x0003e80000100c00 */
[----:B------:R-:W3:Y:S04]  /*de00*/  LDL.LU.128 R64, [R1+0x5980] ;  /* 0x0059800001407983 */ /* 0x000ee80000300c00 */
[----:B0-----:R-:W3:Y:S04]  /*de10*/  LDL.LU.128 R60, [R1+0x5970] ;  /* 0x00597000013c7983 */ /* 0x001ee80000300c00 */
[----:B------:R-:W3:Y:S04]  /*de20*/  LDL.LU.128 R56, [R1+0x5960] ;  /* 0x0059600001387983 */ /* 0x000ee80000300c00 */
[----:B-1----:R-:W3:Y:S04]  /*de30*/  LDL.LU.128 R52, [R1+0x5950] ;  /* 0x0059500001347983 */ /* 0x002ee80000300c00 */
[----:B------:R-:W3:Y:S04]  /*de40*/  LDL.LU.128 R44, [R1+0x5930] ;  /* 0x00593000012c7983 */ /* 0x000ee80000300c00 */
[----:B------:R-:W3:Y:S04]  /*de50*/  LDL.LU.64 R4, [R1+0x5890] ;  /* 0x0058900001047983 */ /* 0x000ee80000300a00 */
[----:B------:R0:W-:Y:S04]  /*de60*/  STL.128 [R1+0x5920], R40 ;  /* 0x0059202801007387 */ /* 0x0001e80000100c00 */
[----:B------:R1:W-:Y:S04]  /*de70*/  STL.128 [R1+0x5910], R36 ;  /* 0x0059102401007387 */ /* 0x0003e80000100c00 */
[----:B------:R1:W-:Y:S04]  /*de80*/  STL.128 [R1+0x58f0], R28 ;  /* 0x0058f01c01007387 */ /* 0x0003e80000100c00 */
[----:B------:R1:W-:Y:S04]  /*de90*/  STL.128 [R1+0x58a0], R8 ;  /* 0x0058a00801007387 */ /* 0x0003e80000100c00 */
[----:B0-----:R-:W3:Y:S04]  /*dea0*/  LDL.LU.128 R40, [R1+0x5920] ;  /* 0x0059200001287983 */ /* 0x001ee80000300c00 */
[----:B-1----:R-:W3:Y:S04]  /*deb0*/  LDL.LU.128 R36, [R1+0x5910] ;  /* 0x0059100001247983 */ /* 0x002ee80000300c00 */
[----:B------:R-:W3:Y:S04]  /*dec0*/  LDL.LU.128 R28, [R1+0x58f0] ;  /* 0x0058f000011c7983 */ /* 0x000ee80000300c00 */
[----:B------:R-:W3:Y:S04]  /*ded0*/  LDL.LU.128 R8, [R1+0x58a0] ;  /* 0x0058a00001087983 */ /* 0x000ee80000300c00 */
[----:B------:R0:W-:Y:S04]  /*dee0*/  STL.128 [R1+0x5900], R32 ;  /* 0x0059002001007387 */ /* 0x0001e80000100c00 */
[----:B0-----:R-:W3:Y:S04]  /*def0*/  LDL.LU.128 R32, [R1+0x5900] ;  /* 0x0059000001207983 */ /* 0x001ee80000300c00 */
[----:B------:R0:W-:Y:S04]  /*df00*/  STL.128 [R1+0x58b0], R12 ;  /* 0x0058b00c01007387 */ /* 0x0001e80000100c00 */
[----:B0-----:R-:W3:Y:S04]  /*df10*/  LDL.LU.128 R12, [R1+0x58b0] ;  /* 0x0058b000010c7983 */ /* 0x001ee80000300c00 */
[----:B------:R0:W-:Y:S04]  /*df20*/  STL.64 [R1+0x58c0], R18 ;  /* 0x0058c01201007387 */ /* 0x0001e80000100a00 */
[----:B0-----:R-:W3:Y:S04]  /*df30*/  LDL.LU.64 R18, [R1+0x58c0] ;  /* 0x0058c00001127983 */ /* 0x001ee80000300a00 */
[----:B------:R0:W-:Y:S04]  /*df40*/  STL.128 [R1+0x490], R20 ;  /* 0x0004901401007387 */ /* 0x0001e80000100c00 */
[----:B------:R-:W-:Y:S04]  /*df50*/  STL.128 [R1+0x5780], R48 ;  /* 0x0057803001007387 */ /* 0x000fe80000100c00 */
[----:B------:R1:W-:Y:S04]  /*df60*/  STL.128 [R1+0x5720], R24 ;  /* 0x0057201801007387 */ /* 0x0003e80000100c00 */
[----:B0-----:R-:W3:Y:S04]  /*df70*/  LDL.LU.128 R20, [R1+0x58d0] ;  /* 0x0058d00001147983 */ /* 0x001ee80000300c00 */
[----:B------:R0:W-:Y:S04]  /*df80*/  STL.128 [R1+0x5870], R108 ;  /* 0x0058706c01007387 */ /* 0x0001e80000100c00 */
[----:B----4-:R4:W-:Y:S04]  /*df90*/  STL.128 [R1+0x5860], R104 ;  /* 0x0058606801007387 */ /* 0x0109e80000100c00 */
[----:B------:R4:W-:Y:S04]  /*dfa0*/  STL.128 [R1+0x5850], R100 ;  /* 0x0058506401007387 */ /* 0x0009e80000100c00 */
[----:B------:R4:W-:Y:S04]  /*dfb0*/  STL.128 [R1+0x5840], R96 ;  /* 0x0058406001007387 */ /* 0x0009e80000100c00 */
[----:B------:R4:W-:Y:S04]  /*dfc0*/  STL.128 [R1+0x5830], R92 ;  /* 0x0058305c01007387 */ /* 0x0009e80000100c00 */
[----:B------:R4:W-:Y:S04]  /*dfd0*/  STL.128 [R1+0x5820], R88 ;  /* 0x0058205801007387 */ /* 0x0009e80000100c00 */
[----:B-1----:R-:W3:Y:S04]  /*dfe0*/  LDL.128 R24, [R1+0x290] ;  /* 0x0002900001187983 */ /* 0x002ee80000100c00 */
[----:B------:R-:W3:Y:S04]  /*dff0*/  LDL.LU.128 R48, [R1+0x5780] ;  /* 0x0057800001307983 */ /* 0x000ee80000300c00 */
        /* <DEDUP_REMOVED lines=11> */
[----:B------:R1:W-:Y:S04]  /*e0b0*/  STL.128 [R1+0x5e00], R120 ;  /* 0x005e007801007387 */ /* 0x0003e80000100c00 */
[----:B------:R1:W-:Y:S04]  /*e0c0*/  STL.128 [R1+0x5c20], R116 ;  /* 0x005c207401007387 */ /* 0x0003e80000100c00 */
[----:B--2---:R2:W-:Y:S04]  /*e0d0*/  STL.128 [R1+0x5880], R112 ;  /* 0x0058807001007387 */ /* 0x0045e80000100c00 */
[----:B------:R2:W-:Y:S04]  /*e0e0*/  STL.128 [R1+0x5800], R80 ;  /* 0x0058005001007387 */ /* 0x0005e80000100c00 */
[----:B------:R2:W-:Y:S04]  /*e0f0*/  STL.128 [R1+0x57e0], R72 ;  /* 0x0057e04801007387 */ /* 0x0005e80000100c00 */
[----:B0-----:R-:W4:Y:S04]  /*e100*/  LDL.LU.128 R124, [R1+0x5ff0] ;  /* 0x005ff000017c7983 */ /* 0x001f280000300c00 */
[----:B---3--:R0:W-:Y:S04]  /*e110*/  STL.128 [R1+0x57d0], R68 ;  /* 0x0057d04401007387 */ /* 0x0081e80000100c00 */
[----:B-1----:R-:W3:Y:S04]  /*e120*/  LDL.LU.128 R120, [R1+0x5e00] ;  /* 0x005e000001787983 */ /* 0x002ee80000300c00 */
[----:B------:R1:W-:Y:S04]  /*e130*/  STL.128 [R1+0x57c0], R64 ;  /* 0x0057c04001007387 */ /* 0x0003e80000100c00 */
[----:B------:R1:W-:Y:S04]  /*e140*/  STL.128 [R1+0x57b0], R60 ;  /* 0x0057b03c01007387 */ /* 0x0003e80000100c00 */
[----:B------:R1:W-:Y:S04]  /*e150*/  STL.128 [R1+0x57a0], R56 ;  /* 0x0057a03801007387 */ /* 0x0003e80000100c00 */
[----:B------:R1:W-:Y:S04]  /*e160*/  STL.128 [R1+0x5790], R52 ;  /* 0x0057903401007387 */ /* 0x0003e80000100c00 */
[----:B------:R1:W-:Y:S04]  /*e170*/  STL.128 [R1+0x5770], R44 ;  /* 0x0057702c01007387 */ /* 0x0003e80000100c00 */
[----:B------:R-:W-:Y:S04]  /*e180*/  STL.64 [R1+0x56d8], R4 ;  /* 0x0056d80401007387 */ /* 0x000fe80000100a00 */
[----:B------:R-:W3:Y:S04]  /*e190*/  LDL.LU.128 R116, [R1+0x5c20] ;  /* 0x005c200001747983 */ /* 0x000ee80000300c00 */
[----:B--2---:R-:W2:Y:S04]  /*e1a0*/  LDL.LU.128 R112, [R1+0x5880] ;  /* 0x0058800001707983 */ /* 0x004ea80000300c00 */
[----:B------:R-:W2:Y:S04]  /*e1b0*/  LDL.LU.128 R80, [R1+0x5800] ;  /* 0x0058000001507983 */ /* 0x000ea80000300c00 */
[----:B------:R-:W2:Y:S04]  /*e1c0*/  LDL.LU.128 R72, [R1+0x57e0] ;  /* 0x0057e00001487983 */ /* 0x000ea80000300c00 */
        /* <DEDUP_REMOVED lines=8> */
[----:B------:R-:W2:Y:S04]  /*e250*/  LDL.LU.128 R52, [R1+0x5790] ;  /* 0x0057900001347983 */ /* 0x000ea80000300c00 */
[----:B------:R-:W2:Y:S04]  /*e260*/  LDL.LU.128 R44, [R1+0x5770] ;  /* 0x00577000012c7983 */ /* 0x000ea80000300c00 */
[----:B------:R-:W2:Y:S04]  /*e270*/  LDL.LU.128 R40, [R1+0x5760] ;  /* 0x0057600001287983 */ /* 0x000ea80000300c00 */
[----:B------:R-:W2:Y:S04]  /*e280*/  LDL.LU.128 R36, [R1+0x5750] ;  /* 0x0057500001247983 */ /* 0x000ea80000300c00 */
[----:B------:R-:W2:Y:S04]  /*e290*/  LDL.LU.128 R28, [R1+0x5730] ;  /* 0x00573000011c7983 */ /* 0x000ea80000300c00 */
[----:B------:R0:W-:Y:S04]  /*e2a0*/  STL.128 [R1+0x5740], R32 ;  /* 0x0057402001007387 */ /* 0x0001e80000100c00 */
[----:B------:R-:W2:Y:S04]  /*e2b0*/  LDL.LU.128 R8, [R1+0x56e0] ;  /* 0x0056e00001087983 */ /* 0x000ea80000300c00 */
[----:B------:R-:W2:Y:S04]  /*e2c0*/  LDL.LU.64 R4, [R1+0x56d8] ;  /* 0x0056d80001047983 */ /* 0x000ea80000300a00 */
[----:B0-----:R-:W2:Y:S04]  /*e2d0*/  LDL.LU.128 R32, [R1+0x5740] ;  /* 0x0057400001207983 */ /* 0x001ea80000300c00 */
[----:B------:R0:W-:Y:S04]  /*e2e0*/  STL.128 [R1+0x56f0], R12 ;  /* 0x0056f00c01007387 */ /* 0x0001e80000100c00 */
[----:B0-----:R-:W2:Y:S04]  /*e2f0*/  LDL.LU.128 R12, [R1+0x56f0] ;  /* 0x0056f000010c7983 */ /* 0x001ea80000300c00 */
[----:B------:R0:W-:Y:S04]  /*e300*/  STL.64 [R1+0x5700], R18 ;  /* 0x0057001201007387 */ /* 0x0001e80000100a00 */
[----:B0-----:R-:W2:Y:S04]  /*e310*/  LDL.LU.64 R18, [R1+0x5700] ;  /* 0x0057000001127983 */ /* 0x001ea80000300a00 */
[----:B------:R0:W-:Y:S04]  /*e320*/  STL.128 [R1+0x5710], R20 ;  /* 0x0057101401007387 */ /* 0x0001e80000100c00 */
[----:B0-----:R-:W2:Y:S04]  /*e330*/  LDL.LU.128 R20, [R1+0x5710] ;  /* 0x0057100001147983 */ /* 0x001ea80000300c00 */
[----:B------:R0:W-:Y:S04]  /*e340*/  STL.128 [R1+0x4a0], R24 ;  /* 0x0004a01801007387 */ /* 0x0001e80000100c00 */
[----:B------:R1:W-:Y:S04]  /*e350*/  STL.128 [R1+0x55d0], R48 ;  /* 0x0055d03001007387 */ /* 0x0003e80000100c00 */
[----:B------:R1:W-:Y:S04]  /*e360*/  STL.128 [R1+0x56c0], R108 ;  /* 0x0056c06c01007387 */ /* 0x0003e80000100c00 */
[----:B0-----:R-:W2:Y:S04]  /*e370*/  LDL.LU.128 R24, [R1+0x5720] ;  /* 0x0057200001187983 */ /* 0x001ea80000300c00 */
[----:B----4-:R0:W-:Y:S04]  /*e380*/  STL.128 [R1+0x56b0], R104 ;  /* 0x0056b06801007387 */ /* 0x0101e80000100c00 */
[----:B------:R4:W-:Y:S04]  /*e390*/  STL.128 [R1+0x56a0], R100 ;  /* 0x0056a06401007387 */ /* 0x0009e80000100c00 */
[----:B------:R4:W-:Y:S04]  /*e3a0*/  STL.128 [R1+0x5690], R96 ;  /* 0x0056906001007387 */ /* 0x0009e80000100c00 */
[----:B------:R4:W-:Y:S04]  /*e3b0*/  STL.128 [R1+0x5680], R92 ;  /* 0x0056805c01007387 */ /* 0x0009e80000100c00 */
[----:B------:R4:W-:Y:S04]  /*e3c0*/  STL.128 [R1+0x5670], R88 ;  /* 0x0056705801007387 */ /* 0x0009e80000100c00 */
[----:B-1----:R-:W2:Y:S04]  /*e3d0*/  LDL.128 R48, [R1+0x2a0] ;  /* 0x0002a00001307983 */ /* 0x002ea80000100c00 */
[----:B------:R1:W-:Y:S04]  /*e3e0*/  STL.128 [R1+0x5660], R84 ;  /* 0x0056605401007387 */ /* 0x0003e80000100c00 */
[----:B------:R-:W2:Y:S04]  /*e3f0*/  LDL.LU.128 R108, [R1+0x56c0] ;  /* 0x0056c000016c7983 */ /* 0x000ea80000300c00 */
[----:B0-----:R-:W2:Y:S04]  /*e400*/  LDL.LU.128 R104, [R1+0x56b0] ;  /* 0x0056b00001687983 */ /* 0x001ea80000300c00 */
[----:B----4-:R-:W4:Y:S04]  /*e410*/  LDL.LU.128 R100, [R1+0x56a0] ;  /* 0x0056a00001647983 */ /* 0x010f280000300c00 */
[----:B------:R-:W4:Y:S04]  /*e420*/  LDL.LU.128 R96, [R1+0x5690] ;  /* 0x0056900001607983 */ /* 0x000f280000300c00 */
[----:B------:R-:W4:Y:S04]  /*e430*/  LDL.LU.128 R92, [R1+0x5680] ;  /* 0x00568000015c7983 */ /* 0x000f280000300c00 */
[----:B------:R-:W4:Y:S04]  /*e440*/  LDL.LU.128 R88, [R1+0x5670] ;  /* 0x0056700001587983 */ /* 0x000f280000300c00 */
[----:B------:R0:W-:Y:S04]  /*e450*/  STL.128 [R1+0x5640], R76 ;  /* 0x0056404c01007387 */ /* 0x0001e80000100c00 */
[----:B-1----:R-:W4:Y:S04]  /*e460*/  LDL.LU.128 R84, [R1+0x5660] ;  /* 0x0056600001547983 */ /* 0x002f280000300c00 */
[----:B0-----:R-:W4:Y:S04]  /*e470*/  LDL.LU.128 R76, [R1+0x5640] ;  /* 0x00564000014c7983 */ /* 0x001f280000300c00 */
[----:B------:R0:W-:Y:S04]  /*e480*/  STL [R1+0x5e10], R124 ;  /* 0x005e107c01007387 */ /* 0x0001e80000100800 */
[----:B---3--:R1:W-:Y:S04]  /*e490*/  STL.64 [R1+0x5c30], R120 ;  /* 0x005c307801007387 */ /* 0x0083e80000100a00 */
[----:B0-----:R-:W3:Y:S04]  /*e4a0*/  LDL.LU R124, [R1+0x5e10] ;  /* 0x005e1000017c7983 */ /* 0x001ee80000300800 */
[----:B-1----:R-:W3:Y:S04]  /*e4b0*/  LDL.LU.64 R120, [R1+0x5c30] ;  /* 0x005c300001787983 */ /* 0x002ee80000300a00 */
[----:B------:R0:W-:Y:S04]  /*e4c0*/  STL [R1+0x5a58], R118 ;  /* 0x005a587601007387 */ /* 0x0001e80000100800 */
[----:B------:R1:W-:Y:S04]  /*e4d0*/  STL.64 [R1+0x5a50], R116 ;  /* 0x005a507401007387 */ /* 0x0003e80000100a00 */
[----:B--2---:R2:W-:Y:S04]  /*e4e0*/  STL [R1+0x56d0], R112 ;  /* 0x0056d07001007387 */ /* 0x0045e80000100800 */
[----:B------:R2:W-:Y:S04]  /*e4f0*/  STL.128 [R1+0x5650], R80 ;  /* 0x0056505001007387 */ /* 0x0005e80000100c00 */
[----:B------:R2:W-:Y:S04]  /*e500*/  STL.128 [R1+0x5630], R72 ;  /* 0x0056304801007387 */ /* 0x0005e80000100c00 */
[----:B0-----:R-:W3:Y:S04]  /*e510*/  LDL.LU R118, [R1+0x5a58] ;  /* 0x005a580001767983 */ /* 0x001ee80000300800 */
[----:B-1----:R-:W3:Y:S04]  /*e520*/  LDL.LU.64 R116, [R1+0x5a50] ;  /* 0x005a500001747983 */ /* 0x002ee80000300a00 */
[----:B--2---:R-:W2:Y:S04]  /*e530*/  LDL.LU R112, [R1+0x56d0] ;  /* 0x0056d00001707983 */ /* 0x004ea80000300800 */
[----:B------:R0:W-:Y:S04]  /*e540*/  STL.128 [R1+0x5620], R68 ;  /* 0x0056204401007387 */ /* 0x0001e80000100c00 */
[----:B------:R1:W-:Y:S04]  /*e550*/  STL.128 [R1+0x5610], R64 ;  /* 0x0056104001007387 */ /* 0x0003e80000100c00 */
[----:B------:R1:W-:Y:S04]  /*e560*/  STL.128 [R1+0x5600], R60 ;  /* 0x0056003c01007387 */ /* 0x0003e80000100c00 */
[----:B------:R1:W-:Y:S04]  /*e570*/  STL.128 [R1+0x55f0], R56 ;  /* 0x0055f03801007387 */ /* 0x0003e80000100c00 */
[----:B------:R1:W-:Y:S04]  /*e580*/  STL.128 [R1+0x55e0], R52 ;  /* 0x0055e03401007387 */ /* 0x0003e80000100c00 */
[----:B------:R1:W-:Y:S04]  /*e590*/  STL.128 [R1+0x55c0], R44 ;  /* 0x0055c02c01007387 */ /* 0x0003e80000100c00 */
[----:B------:R1:W-:Y:S04]  /*e5a0*/  STL.128 [R1+0x55b0], R40 ;  /* 0x0055b02801007387 */ /* 0x0003e80000100c00 */
[----:B------:R1:W-:Y:S04]  /*e5b0*/  STL.128 [R1+0x55a0], R36 ;  /* 0x0055a02401007387 */ /* 0x0003e80000100c00 */
[----:B------:R-:W-:Y:S04]  /*e5c0*/  STL.128 [R1+0x5580], R28 ;  /* 0x0055801c01007387 */ /* 0x000fe80000100c00 */
[----:B------:R-:W2:Y:S04]  /*e5d0*/  LDL.LU.128 R80, [R1+0x5650] ;  /* 0x0056500001507983 */ /* 0x000ea80000300c00 */
[----:B------:R-:W-:Y:S04]  /*e5e0*/  STL.128 [R1+0x5530], R8 ;  /* 0x0055300801007387 */ /* 0x000fe80000100c00 */
[----:B------:R-:W-:Y:S04]  /*e5f0*/  STL.64 [R1+0x5528], R4 ;  /* 0x0055280401007387 */ /* 0x000fe80000100a00 */
[----:B------:R-:W2:Y:S04]  /*e600*/  LDL.LU.128 R72, [R1+0x5630] ;  /* 0x0056300001487983 */ /* 0x000ea80000300c00 */
        /* <DEDUP_REMOVED lines=8> */
[----:B------:R0:W-:Y:S04]  /*e690*/  STL.128 [R1+0x5540], R12 ;  /* 0x0055400c01007387 */ /* 0x0001e80000100c00 */
[----:B------:R-:W2:Y:S04]  /*e6a0*/  LDL.LU.128 R36, [R1+0x55a0] ;  /* 0x0055a00001247983 */ /* 0x000ea80000300c00 */
[----:B------:R-:W2:Y:S04]  /*e6b0*/  LDL.LU.128 R32, [R1+0x5590] ;  /* 0x0055900001207983 */ /* 0x000ea80000300c00 */
[----:B------:R-:W2:Y:S04]  /*e6c0*/  LDL.LU.128 R28, [R1+0x5580] ;  /* 0x00558000011c7983 */ /* 0x000ea80000300c00 */
[----:B0-----:R-:W2:Y:S04]  /*e6d0*/  LDL.LU.128 R12, [R1+0x5540] ;  /* 0x00554000010c7983 */ /* 0x001ea80000300c00 */
[----:B------:R0:W-:Y:S04]  /*e6e0*/  STL.64 [R1+0x5550], R18 ;  /* 0x0055501201007387 */ /* 0x0001e80000100a00 */
[----:B------:R-:W2:Y:S04]  /*e6f0*/  LDL.LU.128 R8, [R1+0x5530] ;  /* 0x0055300001087983 */ /* 0x000ea80000300c00 */
[----:B------:R-:W2:Y:S04]  /*e700*/  LDL.LU.64 R4, [R1+0x5528] ;  /* 0x0055280001047983 */ /* 0x000ea80000300a00 */
[----:B0-----:R-:W2:Y:S04]  /*e710*/  LDL.LU.64 R18, [R1+0x5550] ;  /* 0x0055500001127983 */ /* 0x001ea80000300a00 */
[----:B------:R0:W-:Y:S04]  /*e720*/  STL.128 [R1+0x5560], R20 ;  /* 0x0055601401007387 */ /* 0x0001e80000100c00 */
[----:B0-----:R-:W2:Y:S04]  /*e730*/  LDL.LU.128 R20, [R1+0x5560] ;  /* 0x0055600001147983 */ /* 0x001ea80000300c00 */
[----:B------:R0:W-:Y:S04]  /*e740*/  STL.128 [R1+0x5570], R24 ;  /* 0x0055701801007387 */ /* 0x0001e80000100c00 */
[----:B0-----:R-:W2:Y:S01]  /*e750*/  LDL.LU.128 R24, [R1+0x5570] ;  /* 0x0055700001187983 */ /* 0x001ea20000300c00 */
[----:B------:R-:W-:-:S03]  /*e760*/  IMAD.MOV.U32 R227, RZ, RZ, R50 ;  /* 0x000000ffffe37224 */ /* 0x000fc600078e0032 */
[----:B------:R0:W-:Y:S01]  /*e770*/  STL.64 [R1+0x4b0], R48 ;  /* 0x0004b03001007387 */ /* 0x0001e20000100a00 */
[----:B------:R-:W-:-:S03]  /*e780*/  IMAD.MOV.U32 R226, RZ, RZ, R51 ;  /* 0x000000ffffe27224 */ /* 0x000fc600078e0033 */
[----:B------:R-:W-:Y:S04]  /*e790*/  STL.64 [R1+0x5520], R108 ;  /* 0x0055206c01007387 */ /* 0x000fe80000100a00 */
[----:B------:R-:W-:Y:S04]  /*e7a0*/  STL.128 [R1+0x5510], R104 ;  /* 0x0055106801007387 */ /* 0x000fe80000100c00 */
[----:B0-----:R-:W2:Y:S04]  /*e7b0*/  LDL.LU.128 R48, [R1+0x55d0] ;  /* 0x0055d00001307983 */ /* 0x001ea80000300c00 */
[----:B----4-:R-:W-:Y:S04]  /*e7c0*/  STL.128 [R1+0x5500], R100 ;  /* 0x0055006401007387 */ /* 0x010fe80000100c00 */
[----:B------:R-:W-:Y:S04]  /*e7d0*/  STL.128 [R1+0x54f0], R96 ;  /* 0x0054f06001007387 */ /* 0x000fe80000100c00 */
[----:B------:R-:W-:Y:S04]  /*e7e0*/  STL.128 [R1+0x54e0], R92 ;  /* 0x0054e05c01007387 */ /* 0x000fe80000100c00 */
[----:B------:R-:W-:Y:S04]  /*e7f0*/  STL.128 [R1+0x54d0], R88 ;  /* 0x0054d05801007387 */ /* 0x000fe80000100c00 */
[----:B------:R0:W-:Y:S04]  /*e800*/  STL.128 [R1+0x54c0], R84 ;  /* 0x0054c05401007387 */ /* 0x0001e80000100c00 */
[----:B------:R-:W-:Y:S04]  /*e810*/  STL [R1+0x2c0], R140 ;  /* 0x0002c08c01007387 */ /* 0x000fe80000100800 */
[----:B------:R-:W-:Y:S04]  /*e820*/  STL [R1+0x2c4], R141 ;  /* 0x0002c48d01007387 */ /* 0x000fe80000100800 */
[----:B------:R1:W-:Y:S04]  /*e830*/  STL.128 [R1+0x54a0], R76 ;  /* 0x0054a04c01007387 */ /* 0x0003e80000100c00 */
[----:B0-----:R-:W4:Y:S04]  /*e840*/  LDL.LU.128 R84, [R1+0x54c0] ;  /* 0x0054c00001547983 */ /* 0x001f280000300c00 */
[----:B------:R-:W4:Y:S04]  /*e850*/  LDL.LU.128 R88, [R1+0x54d0] ;  /* 0x0054d00001587983 */ /* 0x000f280000300c00 */
[----:B------:R-:W-:Y:S04]  /*e860*/  STL [R1+0x2d0], R129 ;  /* 0x0002d08101007387 */ /* 0x000fe80000100800 */
[----:B-1----:R-:W4:Y:S04]  /*e870*/  LDL.LU.128 R76, [R1+0x54a0] ;  /* 0x0054a000014c7983 */ /* 0x002f280000300c00 */
[----:B------:R-:W-:Y:S04]  /*e880*/  STL [R1+0x2d4], R130 ;  /* 0x0002d48201007387 */ /* 0x000fe80000100800 */
[----:B------:R-:W-:Y:S04]  /*e890*/  STL [R1+0x2d8], R125 ;  /* 0x0002d87d01007387 */ /* 0x000fe80000100800 */
[----:B------:R-:W-:Y:S04]  /*e8a0*/  STL [R1+0x2dc], R126 ;  /* 0x0002dc7e01007387 */ /* 0x000fe80000100800 */
[----:B------:R-:W-:Y:S04]  /*e8b0*/  STL [R1+0x2e0], R127 ;  /* 0x0002e07f01007387 */ /* 0x000fe80000100800 */
[----:B------:R-:W-:Y:S04]  /*e8c0*/  STL [R1+0x2e4], R122 ;  /* 0x0002e47a01007387 */ /* 0x000fe80000100800 */
[----:B------:R-:W-:Y:S04]  /*e8d0*/  STL [R1+0x2e8], R123 ;  /* 0x0002e87b01007387 */ /* 0x000fe80000100800 */
[----:B---3--:R-:W-:Y:S04]  /*e8e0*/  STL [R1+0x2ec], R124 ;  /* 0x0002ec7c01007387 */ /* 0x008fe80000100800 */
[----:B------:R-:W3:Y:S04]  /*e8f0*/  LDL.LU.128 R92, [R1+0x54e0] ;  /* 0x0054e000015c7983 */ /* 0x000ee80000300c00 */
[----:B------:R-:W-:Y:S04]  /*e900*/  STL [R1+0x2f0], R119 ;  /* 0x0002f07701007387 */ /* 0x000fe80000100800 */
[----:B------:R-:W-:Y:S04]  /*e910*/  STL [R1+0x2f4], R120 ;  /* 0x0002f47801007387 */ /* 0x000fe80000100800 */
[----:B------:R-:W-:Y:S04]  /*e920*/  STL [R1+0x2f8], R121 ;  /* 0x0002f87901007387 */ /* 0x000fe80000100800 */
[----:B------:R-:W-:Y:S04]  /*e930*/  STL [R1+0x2fc], R116 ;  /* 0x0002fc7401007387 */ /* 0x000fe80000100800 */
[----:B------:R-:W-:Y:S04]  /*e940*/  STL [R1+0x310], R115 ;  /* 0x0003107301007387 */ /* 0x000fe80000100800 */
[----:B------:R-:W-:Y:S04]  /*e950*/  STL [R1+0x314], R110 ;  /* 0x0003146e01007387 */ /* 0x000fe80000100800 */
[----:B------:R-:W-:Y:S04]  /*e960*/  STL [R1+0x318], R111 ;  /* 0x0003186f01007387 */ /* 0x000fe80000100800 */
[----:B--2---:R-:W-:Y:S04]  /*e970*/  STL [R1+0x31c], R112 ;  /* 0x00031c7001007387 */ /* 0x004fe80000100800 */
[----:B------:R-:W2:Y:S04]  /*e980*/  LDL.LU.128 R96, [R1+0x54f0] ;  /* 0x0054f00001607983 */ /* 0x000ea80000300c00 */
[----:B------:R-:W-:Y:S04]  /*e990*/  STL [R1+0x300], R117 ;  /* 0x0003007501007387 */ /* 0x000fe80000100800 */
[----:B------:R-:W-:Y:S04]  /*e9a0*/  STL [R1+0x304], R118 ;  /* 0x0003047601007387 */ /* 0x000fe80000100800 */
[----:B------:R0:W-:Y:S04]  /*e9b0*/  STL.128 [R1+0x54b0], R80 ;  /* 0x0054b05001007387 */ /* 0x0001e80000100c00 */
[----:B------:R-:W-:Y:S04]  /*e9c0*/  STL [R1+0x308], R113 ;  /* 0x0003087101007387 */ /* 0x000fe80000100800 */
[----:B------:R-:W-:Y:S04]  /*e9d0*/  STL [R1+0x30c], R114 ;  /* 0x00030c7201007387 */ /* 0x000fe80000100800 */
[----:B------:R1:W-:Y:S04]  /*e9e0*/  STL.128 [R1+0x5490], R72 ;  /* 0x0054904801007387 */ /* 0x0003e80000100c00 */
[----:B0-----:R-:W3:Y:S04]  /*e9f0*/  LDL.LU.128 R80, [R1+0x54b0] ;  /* 0x0054b00001507983 */ /* 0x001ee80000300c00 */
[----:B------:R-:W2:Y:S04]  /*ea00*/  LDL.LU.128 R104, [R1+0x5510] ;  /* 0x0055100001687983 */ /* 0x000ea80000300c00 */
[----:B------:R-:W2:Y:S04]  /*ea10*/  LDL.LU.128 R100, [R1+0x5500] ;  /* 0x0055000001647983 */ /* 0x000ea80000300c00 */
[----:B-1----:R-:W2:Y:S04]  /*ea20*/  LDL.LU.128 R72, [R1+0x5490] ;  /* 0x0054900001487983 */ /* 0x002ea80000300c00 */
[----:B------:R-:W2:Y:S04]  /*ea30*/  LDL.LU.64 R108, [R1+0x5520] ;  /* 0x00552000016c7983 */ /* 0x000ea80000300a00 */
[----:B----4-:R0:W-:Y:S04]  /*ea40*/  STL.128 [R1+0x5300], R76 ;  /* 0x0053004c01007387 */ /* 0x0101e80000100c00 */
[----:B0-----:R-:W4:Y:S04]  /*ea50*/  LDL.LU.128 R76, [R1+0x5300] ;  /* 0x00530000014c7983 */ /* 0x001f280000300c00 */
[----:B------:R0:W-:Y:S04]  /*ea60*/  STL.128 [R1+0x5480], R68 ;  /* 0x0054804401007387 */ /* 0x0001e80000100c00 */
[----:B------:R1:W-:Y:S04]  /*ea70*/  STL.128 [R1+0x5470], R64 ;  /* 0x0054704001007387 */ /* 0x0003e80000100c00 */
[----:B------:R1:W-:Y:S04]  /*ea80*/  STL.128 [R1+0x5460], R60 ;  /* 0x0054603c01007387 */ /* 0x0003e80000100c00 */
[----:B------:R-:W-:Y:S04]  /*ea90*/  STL.128 [R1+0x5450], R56 ;  /* 0x0054503801007387 */ /* 0x000fe80000100c00 */
[----:B------:R1:W-:Y:S04]  /*eaa0*/  STL.128 [R1+0x5440], R52 ;  /* 0x0054403401007387 */ /* 0x0003e80000100c00 */
[----:B0-----:R-:W4:Y:S04]  /*eab0*/  LDL.LU.128 R68, [R1+0x5480] ;  /* 0x0054800001447983 */ /* 0x001f280000300c00 */
[----:B-1----:R-:W4:Y:S04]  /*eac0*/  LDL.LU.128 R64, [R1+0x5470] ;  /* 0x0054700001407983 */ /* 0x002f280000300c00 */
[----:B------:R-:W4:Y:S04]  /*ead0*/  LDL.LU.128 R60, [R1+0x5460] ;  /* 0x00546000013c7983 */ /* 0x000f280000300c00 */
[----:B------:R-:W4:Y:S04]  /*eae0*/  LDL.128 R52, [R1+0x2b0] ;  /* 0x0002b00001347983 */ /* 0x000f280000100c00 */
[----:B------:R-:W4:Y:S04]  /*eaf0*/  LDL.LU.128 R56, [R1+0x5450] ;  /* 0x0054500001387983 */ /* 0x000f280000300c00 */
[----:B---3--:R0:W-:Y:S04]  /*eb00*/  STL.128 [R1+0x5310], R80 ;  /* 0x0053105001007387 */ /* 0x0081e80000100c00 */
[----:B--2---:R1:W-:Y:S04]  /*eb10*/  STL.128 [R1+0x52f0], R72 ;  /* 0x0052f04801007387 */ /* 0x0043e80000100c00 */
[----:B0-----:R-:W2:Y:S04]  /*eb20*/  LDL.LU.128 R80, [R1+0x5310] ;  /* 0x0053100001507983 */ /* 0x001ea80000300c00 */
[----:B-1----:R-:W3:Y:S04]  /*eb30*/  LDL.LU.128 R72, [R1+0x52f0] ;  /* 0x0052f00001487983 */ /* 0x002ee80000300c00 */
[----:B----4-:R0:W-:Y:S04]  /*eb40*/  STL.128 [R1+0x5170], R76 ;  /* 0x0051704c01007387 */ /* 0x0101e80000100c00 */
[----:B0-----:R-:W4:Y:S04]  /*eb50*/  LDL.LU.128 R76, [R1+0x5170] ;  /* 0x00517000014c7983 */ /* 0x001f280000300c00 */
[----:B------:R0:W-:Y:S04]  /*eb60*/  STL.128 [R1+0x5430], R48 ;  /* 0x0054303001007387 */ /* 0x0001e80000100c00 */
[----:B------:R1:W-:Y:S04]  /*eb70*/  STL.128 [R1+0x5420], R44 ;  /* 0x0054202c01007387 */ /* 0x0003e80000100c00 */
[----:B------:R1:W-:Y:S04]  /*eb80*/  STL.128 [R1+0x5410], R40 ;  /* 0x0054102801007387 */ /* 0x0003e80000100c00 */
[----:B------:R1:W-:Y:S04]  /*eb90*/  STL.128 [R1+0x5400], R36 ;  /* 0x0054002401007387 */ /* 0x0003e80000100c00 */
[----:B------:R1:W-:Y:S01]  /*eba0*/  STL.128 [R1+0x53f0], R32 ;  /* 0x0053f02001007387 */ /* 0x0003e20000100c00 */
[----:B------:R-:W-:-:S02]  /*ebb0*/  IMAD.MOV.U32 R225, RZ, RZ, R52 ;  /* 0x000000ffffe17224 */ /* 0x000fc400078e0034 */
[----:B------:R-:W-:Y:S01]  /*ebc0*/  IMAD.MOV.U32 R224, RZ, RZ, R53 ;  /* 0x000000ffffe07224 */ /* 0x000fe200078e0035 */
[----:B------:R1:W-:Y:S01]  /*ebd0*/  STL.128 [R1+0x53e0], R28 ;  /* 0x0053e01c01007387 */ /* 0x0003e20000100c00 */
[----:B------:R-:W-:Y:S02]  /*ebe0*/  IMAD.MOV.U32 R223, RZ, RZ, R54 ;  /* 0x000000ffffdf7224 */ /* 0x000fe400078e0036 */
[----:B------:R-:W-:Y:S01]  /*ebf0*/  IMAD.MOV.U32 R222, RZ, RZ, R55 ;  /* 0x000000ffffde7224 */ /* 0x000fe200078e0037 */
[----:B------:R1:W-:Y:S04]  /*ec00*/  STL.128 [R1+0x53d0], R24 ;  /* 0x0053d01801007387 */ /* 0x0003e80000100c00 */
[----:B------:R1:W-:Y:S04]  /*ec10*/  STL.128 [R1+0x53c0], R20 ;  /* 0x0053c01401007387 */ /* 0x0003e80000100c00 */
[----:B------:R1:W-:Y:S04]  /*ec20*/  STL.64 [R1+0x53b0], R18 ;  /* 0x0053b01201007387 */ /* 0x0003e80000100a00 */
[----:B------:R2:W-:Y:S04]  /*ec30*/  STL.128 [R1+0x53a0], R12 ;  /* 0x0053a00c01007387 */ /* 0x0005e80000100c00 */
[----:B------:R2:W-:Y:S04]  /*ec40*/  STL.128 [R1+0x5390], R8 ;  /* 0x0053900801007387 */ /* 0x0005e80000100c00 */
[----:B------:R2:W-:Y:S04]  /*ec50*/  STL.64 [R1+0x5380], R4 ;  /* 0x0053800401007387 */ /* 0x0005e80000100a00 */
[----:B------:R-:W-:Y:S04]  /*ec60*/  STL.128 [R1+0x52e0], R68 ;  /* 0x0052e04401007387 */ /* 0x000fe80000100c00 */
[----:B------:R-:W-:Y:S04]  /*ec70*/  STL.128 [R1+0x52d0], R64 ;  /* 0x0052d04001007387 */ /* 0x000fe80000100c00 */
[----:B------:R-:W-:Y:S04]  /*ec80*/  STL.128 [R1+0x52c0], R60 ;  /* 0x0052c03c01007387 */ /* 0x000fe80000100c00 */
[----:B------:R3:W-:Y:S04]  /*ec90*/  STL.128 [R1+0x52b0], R56 ;  /* 0x0052b03801007387 */ /* 0x0007e80000100c00 */
[----:B------:R-:W4:Y:S04]  /*eca0*/  LDL.LU.128 R52, [R1+0x5440] ;  /* 0x0054400001347983 */ /* 0x000f280000300c00 */
[----:B0-----:R-:W4:Y:S04]  /*ecb0*/  LDL.LU.128 R48, [R1+0x5430] ;  /* 0x0054300001307983 */ /* 0x001f280000300c00 */
[----:B-1----:R-:W4:Y:S04]  /*ecc0*/  LDL.LU.128 R44, [R1+0x5420] ;  /* 0x00542000012c7983 */ /* 0x002f280000300c00 */
[----:B------:R-:W4:Y:S04]  /*ecd0*/  LDL.LU.128 R40, [R1+0x5410] ;  /* 0x0054100001287983 */ /* 0x000f280000300c00 */
[----:B------:R-:W4:Y:S04]  /*ece0*/  LDL.LU.128 R36, [R1+0x5400] ;  /* 0x0054000001247983 */ /* 0x000f280000300c00 */
[----:B------:R-:W4:Y:S04]  /*ecf0*/  LDL.LU.128 R32, [R1+0x53f0] ;  /* 0x0053f00001207983 */ /* 0x000f280000300c00 */
[----:B------:R-:W4:Y:S04]  /*ed00*/  LDL.LU.128 R28, [R1+0x53e0] ;  /* 0x0053e000011c7983 */ /* 0x000f280000300c00 */
[----:B------:R-:W4:Y:S04]  /*ed10*/  LDL.LU.128 R24, [R1+0x53d0] ;  /* 0x0053d00001187983 */ /* 0x000f280000300c00 */
[----:B------:R-:W4:Y:S04]  /*ed20*/  LDL.LU.128 R20, [R1+0x53c0] ;  /* 0x0053c00001147983 */ /* 0x000f280000300c00 */
[----:B------:R-:W4:Y:S04]  /*ed30*/  LDL.LU.64 R18, [R1+0x53b0] ;  /* 0x0053b00001127983 */ /* 0x000f280000300a00 */
[----:B--2---:R-:W2:Y:S04]  /*ed40*/  LDL.LU.128 R12, [R1+0x53a0] ;  /* 0x0053a000010c7983 */ /* 0x004ea80000300c00 */
[----:B------:R-:W2:Y:S04]  /*ed50*/  LDL.LU.128 R8, [R1+0x5390] ;  /* 0x0053900001087983 */ /* 0x000ea80000300c00 */
[----:B------:R-:W2:Y:S04]  /*ed60*/  LDL.LU.64 R4, [R1+0x5380] ;  /* 0x0053800001047983 */ /* 0x000ea80000300a00 */
[----:B------:R0:W-:Y:S04]  /*ed70*/  STL.128 [R1+0x5320], R84 ;  /* 0x0053205401007387 */ /* 0x0001e80000100c00 */
[----:B---3--:R-:W3:Y:S04]  /*ed80*/  LDL.128 R56, [R1+0x2c0] ;  /* 0x0002c00001387983 */ /* 0x008ee80000100c00 */
[----:B------:R-:W3:Y:S04]  /*ed90*/  LDL.LU.128 R68, [R1+0x52e0] ;  /* 0x0052e00001447983 */ /* 0x000ee80000300c00 */
[----:B------:R-:W3:Y:S04]  /*eda0*/  LDL.LU.128 R64, [R1+0x52d0] ;  /* 0x0052d00001407983 */ /* 0x000ee80000300c00 */
[----:B------:R-:W3:Y:S04]  /*edb0*/  LDL.LU.128 R60, [R1+0x52c0] ;  /* 0x0052c000013c7983 */ /* 0x000ee80000300c00 */
[----:B0-----:R-:W3:Y:S04]  /*edc0*/  LDL.LU.128 R84, [R1+0x5320] ;  /* 0x0053200001547983 */ /* 0x001ee80000300c00 */
[----:B------:R0:W-:Y:S04]  /*edd0*/  STL.128 [R1+0x5160], R72 ;  /* 0x0051604801007387 */ /* 0x0001e80000100c00 */
[----:B------:R1:W-:Y:S04]  /*ede0*/  STL.128 [R1+0x5180], R80 ;  /* 0x0051805001007387 */ /* 0x0003e80000100c00 */
[----:B0-----:R-:W3:Y:S04]  /*edf0*/  LDL.LU.128 R72, [R1+0x5160] ;  /* 0x0051600001487983 */ /* 0x001ee80000300c00 */
[----:B-1----:R-:W3:Y:S04]  /*ee00*/  LDL.LU.128 R80, [R1+0x5180] ;  /* 0x0051800001507983 */ /* 0x002ee80000300c00 */
[----:B----4-:R0:W-:Y:S04]  /*ee10*/  STL.128 [R1+0x4ff0], R76 ;  /* 0x004ff04c01007387 */ /* 0x0101e80000100c00 */
[----:B0-----:R-:W4:Y:S04]  /*ee20*/  LDL.LU.128 R76, [R1+0x4ff0] ;  /* 0x004ff000014c7983 */ /* 0x001f280000300c00 */
[----:B------:R0:W-:Y:S04]  /*ee30*/  STL.128 [R1+0x5330], R88 ;  /* 0x0053305801007387 */ /* 0x0001e80000100c00 */
[----:B0-----:R-:W4:Y:S04]  /*ee40*/  LDL.LU.128 R88, [R1+0x5330] ;  /* 0x0053300001587983 */ /* 0x001f280000300c00 */
        /* <DEDUP_REMOVED lines=9> */
[----:B------:R1:W-:Y:S04]  /*eee0*/  STL.64 [R1+0x5210], R18 ;  /* 0x0052101201007387 */ /* 0x0003e80000100a00 */
[----:B--2---:R2:W-:Y:S04]  /*eef0*/  STL.128 [R1+0x5200], R12 ;  /* 0x0052000c01007387 */ /* 0x0045e80000100c00 */
[----:B------:R2:W-:Y:S04]  /*ef00*/  STL.128 [R1+0x51f0], R8 ;  /* 0x0051f00801007387 */ /* 0x0005e80000100c00 */
[----:B------:R2:W-:Y:S04]  /*ef10*/  STL.64 [R1+0x51e0], R4 ;  /* 0x0051e00401007387 */ /* 0x0005e80000100a00 */
[----:B0-----:R-:W4:Y:S01]  /*ef20*/  LDL.LU.128 R52, [R1+0x52a0] ;  /* 0x0052a00001347983 */ /* 0x001f220000300c00 */
[----:B---3--:R-:W-:-:S03]  /*ef30*/  IMAD.MOV.U32 R221, RZ, RZ, R56 ;  /* 0x000000ffffdd7224 */ /* 0x008fc600078e0038 */
[----:B-1----:R-:W3:Y:S01]  /*ef40*/  LDL.LU.128 R48, [R1+0x5290] ;  /* 0x0052900001307983 */ /* 0x002ee20000300c00 */
[----:B------:R-:W-:Y:S02]  /*ef50*/  IMAD.MOV.U32 R220, RZ, RZ, R57 ;  /* 0x000000ffffdc7224 */ /* 0x000fe400078e0039 */
[----:B------:R-:W-:Y:S01]  /*ef60*/  IMAD.MOV.U32 R219, RZ, RZ, R58 ;  /* 0x000000ffffdb7224 */ /* 0x000fe200078e003a */
[----:B------:R-:W-:Y:S01]  /*ef70*/  STL.128 [R1+0x5150], R68 ;  /* 0x0051504401007387 */ /* 0x000fe20000100c00 */
[----:B------:R-:W-:-:S03]  /*ef80*/  IMAD.MOV.U32 R218, RZ, RZ, R59 ;  /* 0x000000ffffda7224 */ /* 0x000fc600078e003b */
[----:B------:R-:W-:Y:S04]  /*ef90*/  STL.128 [R1+0x5140], R64 ;  /* 0x0051404001007387 */ /* 0x000fe80000100c00 */
[----:B------:R0:W-:Y:S04]  /*efa0*/  STL.128 [R1+0x5130], R60 ;  /* 0x0051303c01007387 */ /* 0x0001e80000100c00 */
[----:B------:R-:W3:Y:S04]  /*efb0*/  LDL.LU.128 R56, [R1+0x52b0] ;  /* 0x0052b00001387983 */ /* 0x000ee80000300c00 */
[----:B------:R-:W3:Y:S04]  /*efc0*/  LDL.LU.128 R44, [R1+0x5280] ;  /* 0x00528000012c7983 */ /* 0x000ee80000300c00 */
[----:B------:R-:W3:Y:S04]  /*efd0*/  LDL.LU.128 R40, [R1+0x5270] ;  /* 0x0052700001287983 */ /* 0x000ee80000300c00 */
[----:B------:R-:W3:Y:S04]  /*efe0*/  LDL.LU.128 R36, [R1+0x5260] ;  /* 0x0052600001247983 */ /* 0x000ee80000300c00 */
[----:B------:R-:W3:Y:S04]  /*eff0*/  LDL.LU.128 R32, [R1+0x5250] ;  /* 0x0052500001207983 */ /* 0x000ee80000300c00 */
[----:B------:R-:W3:Y:S04]  /*f000*/  LDL.LU.128 R28, [R1+0x5240] ;  /* 0x00524000011c7983 */ /* 0x000ee80000300c00 */
[----:B------:R-:W3:Y:S04]  /*f010*/  LDL.LU.128 R24, [R1+0x5230] ;  /* 0x0052300001187983 */ /* 0x000ee80000300c00 */
[----:B------:R-:W3:Y:S04]  /*f020*/  LDL.LU.128 R20, [R1+0x5220] ;  /* 0x0052200001147983 */ /* 0x000ee80000300c00 */
[----:B------:R-:W3:Y:S04]  /*f030*/  LDL.LU.64 R18, [R1+0x5210] ;  /* 0x0052100001127983 */ /* 0x000ee80000300a00 */
[----:B--2---:R-:W2:Y:S04]  /*f040*/  LDL.LU.128 R12, [R1+0x5200] ;  /* 0x00520000010c7983 */ /* 0x004ea80000300c00 */
[----:B------:R-:W2:Y:S04]  /*f050*/  LDL.LU.128 R8, [R1+0x51f0] ;  /* 0x0051f00001087983 */ /* 0x000ea80000300c00 */
[----:B------:R-:W2:Y:S04]  /*f060*/  LDL.LU.64 R4, [R1+0x51e0] ;  /* 0x0051e00001047983 */ /* 0x000ea80000300a00 */
[----:B------:R1:W-:Y:S04]  /*f070*/  STL.128 [R1+0x5190], R84 ;  /* 0x0051905401007387 */ /* 0x0003e80000100c00 */
[----:B0-----:R-:W2:Y:S04]  /*f080*/  LDL.128 R60, [R1+0x2d0] ;  /* 0x0002d000013c7983 */ /* 0x001ea80000100c00 */
[----:B------:R-:W2:Y:S04]  /*f090*/  LDL.LU.128 R68, [R1+0x5150] ;  /* 0x0051500001447983 */ /* 0x000ea80000300c00 */
[----:B------:R-:W2:Y:S04]  /*f0a0*/  LDL.LU.128 R64, [R1+0x5140] ;  /* 0x0051400001407983 */ /* 0x000ea80000300c00 */
[----:B-1----:R-:W2:Y:S04]  /*f0b0*/  LDL.LU.128 R84, [R1+0x5190] ;  /* 0x0051900001547983 */ /* 0x002ea80000300c00 */
[----:B------:R0:W-:Y:S04]  /*f0c0*/  STL.128 [R1+0x4fe0], R72 ;  /* 0x004fe04801007387 */ /* 0x0001e80000100c00 */
[----:B------:R1:W-:Y:S04]  /*f0d0*/  STL.128 [R1+0x5000], R80 ;  /* 0x0050005001007387 */ /* 0x0003e80000100c00 */
[----:B0-----:R-:W2:Y:S04]  /*f0e0*/  LDL.LU.128 R72, [R1+0x4fe0] ;  /* 0x004fe00001487983 */ /* 0x001ea80000300c00 */
[----:B-1----:R-:W2:Y:S04]  /*f0f0*/  LDL.LU.128 R80, [R1+0x5000] ;  /* 0x0050000001507983 */ /* 0x002ea80000300c00 */
[----:B----4-:R0:W-:Y:S04]  /*f100*/  STL.128 [R1+0x4e80], R76 ;  /* 0x004e804c01007387 */ /* 0x0101e80000100c00 */
[----:B0-----:R-:W4:Y:S04]  /*f110*/  LDL.LU.128 R76, [R1+0x4e80] ;  /* 0x004e8000014c7983 */ /* 0x001f280000300c00 */
[----:B------:R0:W-:Y:S04]  /*f120*/  STL.128 [R1+0x51a0], R88 ;  /* 0x0051a05801007387 */ /* 0x0001e80000100c00 */
[----:B0-----:R-:W4:Y:S04]  /*f130*/  LDL.LU.128 R88, [R1+0x51a0] ;  /* 0x0051a00001587983 */ /* 0x001f280000300c00 */
[----:B------:R0:W-:Y:S04]  /*f140*/  STL.128 [R1+0x5110], R52 ;  /* 0x0051103401007387 */ /* 0x0001e80000100c00 */
[----:B---3--:R-:W-:Y:S04]  /*f150*/  STL.128 [R1+0x5100], R48 ;  /* 0x0051003001007387 */ /* 0x008fe80000100c00 */
[----:B0-----:R-:W3:Y:S04]  /*f160*/  LDL.LU.128 R52, [R1+0x5110] ;  /* 0x0051100001347983 */ /* 0x001ee80000300c00 */
        /* <DEDUP_REMOVED lines=12> */
[----:B0-----:R-:W3:Y:S01]  /*f230*/  LDL.LU.128 R56, [R1+0x5120] ;  /* 0x0051200001387983 */ /* 0x001ee20000300c00 */
[----:B------:R-:W-:-:S03]  /*f240*/  IMAD.MOV.U32 R217, RZ, RZ, R60 ;  /* 0x000000ffffd97224 */ /* 0x000fc600078e003c */
[----:B------:R-:W3:Y:S01]  /*f250*/  LDL.LU.128 R48, [R1+0x5100] ;  /* 0x0051000001307983 */ /* 0x000ee20000300c00 */
[----:B------:R-:W-:Y:S02]  /*f260*/  IMAD.MOV.U32 R216, RZ, RZ, R61 ;  /* 0x000000ffffd87224 */ /* 0x000fe400078e003d */
[----:B------:R-:W-:Y:S01]  /*f270*/  IMAD.MOV.U32 R195, RZ, RZ, R62 ;  /* 0x000000ffffc37224 */ /* 0x000fe200078e003e */
[----:B------:R-:W-:Y:S01]  /*f280*/  STL.128 [R1+0x4fd0], R68 ;  /* 0x004fd04401007387 */ /* 0x000fe20000100c00 */
[----:B------:R-:W-:-:S03]  /*f290*/  IMAD.MOV.U32 R194, RZ, RZ, R63 ;  /* 0x000000ffffc27224 */ /* 0x000fc600078e003f */
[----:B------:R0:W-:Y:S04]  /*f2a0*/  STL.128 [R1+0x4fc0], R64 ;  /* 0x004fc04001007387 */ /* 0x0001e80000100c00 */
[----:B------:R-:W3:Y:S04]  /*f2b0*/  LDL.LU.128 R60, [R1+0x5130] ;  /* 0x00513000013c7983 */ /* 0x000ee80000300c00 */
[----:B-1----:R-:W3:Y:S04]  /*f2c0*/  LDL.LU.128 R44, [R1+0x50f0] ;  /* 0x0050f000012c7983 */ /* 0x002ee80000300c00 */
        /* <DEDUP_REMOVED lines=13> */
[----:B------:R0:W-:Y:S04]  /*f3a0*/  STL.128 [R1+0x4e70], R72 ;  /* 0x004e704801007387 */ /* 0x0001e80000100c00 */
[----:B-1----:R-:W2:Y:S04]  /*f3b0*/  LDL.LU.128 R84, [R1+0x5010] ;  /* 0x0050100001547983 */ /* 0x002ea80000300c00 */
[----:B------:R1:W-:Y:S04]  /*f3c0*/  STL.128 [R1+0x4e90], R80 ;  /* 0x004e905001007387 */ /* 0x0003e80000100c00 */
[----:B0-----:R-:W2:Y:S04]  /*f3d0*/  LDL.LU.128 R72, [R1+0x4e70] ;  /* 0x004e700001487983 */ /* 0x001ea80000300c00 */
[----:B-1----:R-:W2:Y:S04]  /*f3e0*/  LDL.LU.128 R80, [R1+0x4e90] ;  /* 0x004e900001507983 */ /* 0x002ea80000300c00 */
[----:B----4-:R0:W-:Y:S04]  /*f3f0*/  STL.128 [R1+0x4d10], R76 ;  /* 0x004d104c01007387 */ /* 0x0101e80000100c00 */
[----:B0-----:R-:W4:Y:S04]  /*f400*/  LDL.LU.128 R76, [R1+0x4d10] ;  /* 0x004d1000014c7983 */ /* 0x001f280000300c00 */
[----:B------:R0:W-:Y:S04]  /*f410*/  STL.128 [R1+0x5340], R92 ;  /* 0x0053405c01007387 */ /* 0x0001e80000100c00 */
[----:B------:R1:W-:Y:S04]  /*f420*/  STL.128 [R1+0x5020], R88 ;  /* 0x0050205801007387 */ /* 0x0003e80000100c00 */
[----:B0-----:R-:W4:Y:S04]  /*f430*/  LDL.LU.128 R92, [R1+0x5340] ;  /* 0x00534000015c7983 */ /* 0x001f280000300c00 */
[----:B-1----:R-:W4:Y:S04]  /*f440*/  LDL.LU.128 R88, [R1+0x5020] ;  /* 0x0050200001587983 */ /* 0x002f280000300c00 */
[----:B---3--:R0:W-:Y:S04]  /*f450*/  STL.128 [R1+0x4f90], R52 ;  /* 0x004f903401007387 */ /* 0x0081e80000100c00 */
[----:B0-----:R-:W3:Y:S04]  /*f460*/  LDL.LU.128 R52, [R1+0x4f90] ;  /* 0x004f900001347983 */ /* 0x001ee80000300c00 */
[----:B------:R0:W-:Y:S04]  /*f470*/  STL.128 [R1+0x4fa0], R56 ;  /* 0x004fa03801007387 */ /* 0x0001e80000100c00 */
[----:B------:R-:W-:Y:S04]  /*f480*/  STL.128 [R1+0x4f80], R48 ;  /* 0x004f803001007387 */ /* 0x000fe80000100c00 */
        /* <DEDUP_REMOVED lines=14> */
[----:B------:R-:W-:-:S02]  /*f570*/  IMAD.MOV.U32 R193, RZ, RZ, R64 ;  /* 0x000000ffffc17224 */ /* 0x000fc400078e0040 */
[----:B------:R-:W-:Y:S01]  /*f580*/  IMAD.MOV.U32 R192, RZ, RZ, R65 ;  /* 0x000000ffffc07224 */ /* 0x000fe200078e0041 */
[----:B------:R-:W3:Y:S01]  /*f590*/  LDL.LU.128 R48, [R1+0x4f80] ;  /* 0x004f800001307983 */ /* 0x000ee20000300c00 */
[----:B------:R-:W-:Y:S02]  /*f5a0*/  IMAD.MOV.U32 R191, RZ, RZ, R66 ;  /* 0x000000ffffbf7224 */ /* 0x000fe400078e0042 */
[----:B------:R-:W-:Y:S01]  /*f5b0*/  IMAD.MOV.U32 R190, RZ, RZ, R67 ;  /* 0x000000ffffbe7224 */ /* 0x000fe200078e0043 */
        /* <DEDUP_REMOVED lines=15> */
[----:B------:R0:W-:Y:S04]  /*f6b0*/  STL.128 [R1+0x4d00], R72 ;  /* 0x004d004801007387 */ /* 0x0001e80000100c00 */
[----:B------:R0:W-:Y:S04]  /*f6c0*/  STL.128 [R1+0x4d20], R80 ;  /* 0x004d205001007387 */ /* 0x0001e80000100c00 */
[----:B-1----:R-:W2:Y:S04]  /*f6d0*/  LDL.LU.128 R84, [R1+0x4ea0] ;  /* 0x004ea00001547983 */ /* 0x002ea80000300c00 */
[----:B0-----:R-:W2:Y:S04]  /*f6e0*/  LDL.128 R72, [R1+0x300] ;  /* 0x0003000001487983 */ /* 0x001ea80000100c00 */
[----:B------:R-:W2:Y:S04]  /*f6f0*/  LDL.LU.128 R80, [R1+0x4d20] ;  /* 0x004d200001507983 */ /* 0x000ea80000300c00 */
[----:B----4-:R0:W-:Y:S04]  /*f700*/  STL.128 [R1+0x4bb0], R76 ;  /* 0x004bb04c01007387 */ /* 0x0101e80000100c00 */
[----:B0-----:R-:W4:Y:S04]  /*f710*/  LDL.128 R76, [R1+0x310] ;  /* 0x00031000014c7983 */ /* 0x001f280000100c00 */
[----:B------:R0:W-:Y:S04]  /*f720*/  STL.128 [R1+0x5350], R96 ;  /* 0x0053506001007387 */ /* 0x0001e80000100c00 */
[----:B------:R1:W-:Y:S04]  /*f730*/  STL.128 [R1+0x51b0], R92 ;  /* 0x0051b05c01007387 */ /* 0x0003e80000100c00 */
[----:B------:R1:W-:Y:S04]  /*f740*/  STL.128 [R1+0x4eb0], R88 ;  /* 0x004eb05801007387 */ /* 0x0003e80000100c00 */
[----:B------:R1:W-:Y:S04]  /*f750*/  STL.64 [R1+0x5370], R104 ;  /* 0x0053706801007387 */ /* 0x0003e80000100a00 */
[----:B0-----:R-:W4:Y:S04]  /*f760*/  LDL.LU.128 R96, [R1+0x5350] ;  /* 0x0053500001607983 */ /* 0x001f280000300c00 */
[----:B-1----:R-:W4:Y:S04]  /*f770*/  LDL.LU.128 R92, [R1+0x51b0] ;  /* 0x0051b000015c7983 */ /* 0x002f280000300c00 */
[----:B------:R-:W4:Y:S04]  /*f780*/  LDL.LU.128 R88, [R1+0x4eb0] ;  /* 0x004eb00001587983 */ /* 0x000f280000300c00 */
[----:B------:R-:W4:Y:S04]  /*f790*/  LDL.LU.64 R104, [R1+0x5370] ;  /* 0x0053700001687983 */ /* 0x000f280000300a00 */
[----:B------:R0:W-:Y:S04]  /*f7a0*/  STL.128 [R1+0x5360], R100 ;  /* 0x0053606401007387 */ /* 0x0001e80000100c00 */
[----:B0-----:R-:W4:Y:S04]  /*f7b0*/  LDL.LU.128 R100, [R1+0x5360] ;  /* 0x0053600001647983 */ /* 0x001f280000300c00 */
[----:B---3--:R0:W-:Y:S04]  /*f7c0*/  STL.128 [R1+0x4e20], R52 ;  /* 0x004e203401007387 */ /* 0x0081e80000100c00 */
[----:B0-----:R-:W3:Y:S04]  /*f7d0*/  LDL.LU.128 R52, [R1+0x4e20] ;  /* 0x004e200001347983 */ /* 0x001ee80000300c00 */
[----:B------:R0:W-:Y:S04]  /*f7e0*/  STL.128 [R1+0x4e30], R56 ;  /* 0x004e303801007387 */ /* 0x0001e80000100c00 */
[----:B0-----:R-:W3:Y:S04]  /*f7f0*/  LDL.LU.128 R56, [R1+0x4e30] ;  /* 0x004e300001387983 */ /* 0x001ee80000300c00 */
[----:B------:R-:W-:Y:S04]  /*f800*/  STL.128 [R1+0x4e40], R60 ;  /* 0x004e403c01007387 */ /* 0x000fe80000100c00 */
[----:B------:R-:W-:Y:S04]  /*f810*/  STL.128 [R1+0x4e10], R48 ;  /* 0x004e103001007387 */ /* 0x000fe80000100c00 */
        /* <DEDUP_REMOVED lines=17> */
[----:B------:R-:W3:Y:S01]  /*f930*/  LDL.LU.128 R48, [R1+0x4e10] ;  /* 0x004e100001307983 */ /* 0x000ee20000300c00 */
[----:B------:R-:W-:-:S03]  /*f940*/  IMAD.MOV.U32 R180, RZ, RZ, R71 ;  /* 0x000000ffffb47224 */ /* 0x000fc600078e0047 */
[----:B------:R-:W3:Y:S04]  /*f950*/  LDL.LU.128 R68, [R1+0x4e60] ;  /* 0x004e600001447983 */ /* 0x000ee80000300c00 */
[----:B-1----:R-:W3:Y:S04]  /*f960*/  LDL.LU.128 R44, [R1+0x4e00] ;  /* 0x004e0000012c7983 */ /* 0x002ee80000300c00 */
[----:B------:R-:W3:Y:S01]  /*f970*/  LDL.LU.128 R40, [R1+0x4df0] ;  /* 0x004df00001287983 */ /* 0x000ee20000300c00 */
[----:B------:R-:W-:-:S03]  /*f980*/  IMAD.MOV.U32 R176, RZ, RZ, R72 ;  /* 0x000000ffffb07224 */ /* 0x000fc600078e0048 */
[----:B------:R-:W3:Y:S01]  /*f990*/  LDL.LU.128 R36, [R1+0x4de0] ;  /* 0x004de00001247983 */ /* 0x000ee20000300c00 */
[----:B------:R-:W-:Y:S02]  /*f9a0*/  IMAD.MOV.U32 R175, RZ, RZ, R73 ;  /* 0x000000ffffaf7224 */ /* 0x000fe400078e0049 */
[----:B------:R-:W-:Y:S01]  /*f9b0*/  IMAD.MOV.U32 R174, RZ, RZ, R74 ;  /* 0x000000ffffae7224 */ /* 0x000fe200078e004a */
[----:B------:R-:W3:Y:S01]  /*f9c0*/  LDL.LU.128 R32, [R1+0x4dd0] ;  /* 0x004dd00001207983 */ /* 0x000ee20000300c00 */
[----:B------:R-:W-:-:S03]  /*f9d0*/  IMAD.MOV.U32 R173, RZ, RZ, R75 ;  /* 0x000000ffffad7224 */ /* 0x000fc600078e004b */
[----:B------:R-:W3:Y:S04]  /*f9e0*/  LDL.LU.128 R28, [R1+0x4dc0] ;  /* 0x004dc000011c7983 */ /* 0x000ee80000300c00 */
[----:B------:R-:W3:Y:S04]  /*f9f0*/  LDL.LU.128 R24, [R1+0x4db0] ;  /* 0x004db00001187983 */ /* 0x000ee80000300c00 */
[----:B------:R-:W3:Y:S04]  /*fa00*/  LDL.LU.128 R20, [R1+0x4da0] ;  /* 0x004da00001147983 */ /* 0x000ee80000300c00 */
[----:B------:R-:W3:Y:S01]  /*fa10*/  LDL.LU.64 R18, [R1+0x4d90] ;  /* 0x004d900001127983 */ /* 0x000ee20000300a00 */
[----:B----4-:R-:W-:-:S03]  /*fa20*/  IMAD.MOV.U32 R172, RZ, RZ, R76 ;  /* 0x000000ffffac7224 */ /* 0x010fc600078e004c */
[----:B--2---:R-:W2:Y:S01]  /*fa30*/  LDL.LU.128 R12, [R1+0x4d80] ;  /* 0x004d8000010c7983 */ /* 0x004ea20000300c00 */
[----:B------:R-:W-:Y:S02]  /*fa40*/  IMAD.MOV.U32 R171, RZ, RZ, R77 ;  /* 0x000000ffffab7224 */ /* 0x000fe400078e004d */
[----:B------:R-:W-:Y:S01]  /*fa50*/  IMAD.MOV.U32 R170, RZ, RZ, R78 ;  /* 0x000000ffffaa7224 */ /* 0x000fe200078e004e */
[----:B------:R-:W4:Y:S01]  /*fa60*/  LDL.LU.128 R8, [R1+0x4d70] ;  /* 0x004d700001087983 */ /* 0x000f220000300c00 */
[----:B------:R-:W-:-:S03]  /*fa70*/  IMAD.MOV.U32 R169, RZ, RZ, R79 ;  /* 0x000000ffffa97224 */ /* 0x000fc600078e004f */
[----:B------:R-:W4:Y:S04]  /*fa80*/  LDL.LU.64 R4, [R1+0x4d60] ;  /* 0x004d600001047983 */ /* 0x000f280000300a00 */
[----:B------:R0:W-:Y:S04]  /*fa90*/  STL.128 [R1+0x4d30], R84 ;  /* 0x004d305401007387 */ /* 0x0001e80000100c00 */
[----:B------:R-:W4:Y:S04]  /*faa0*/  LDL.LU.128 R76, [R1+0x4bb0] ;  /* 0x004bb000014c7983 */ /* 0x000f280000300c00 */
[----:B------:R-:W4:Y:S04]  /*fab0*/  LDL.LU.128 R72, [R1+0x4d00] ;  /* 0x004d000001487983 */ /* 0x000f280000300c00 */
[----:B------:R1:W-:Y:S04]  /*fac0*/  STL.128 [R1+0x4bc0], R80 ;  /* 0x004bc05001007387 */ /* 0x0003e80000100c00 */
[----:B0-----:R-:W4:Y:S04]  /*fad0*/  LDL.LU.128 R84, [R1+0x4d30] ;  /* 0x004d300001547983 */ /* 0x001f280000300c00 */
[----:B-1----:R-:W4:Y:S04]  /*fae0*/  LDL.LU.128 R80, [R1+0x4bc0] ;  /* 0x004bc00001507983 */ /* 0x002f280000300c00 */
[----:B------:R0:W-:Y:S04]  /*faf0*/  STL.128 [R1+0x51c0], R96 ;  /* 0x0051c06001007387 */ /* 0x0001e80000100c00 */
[----:B------:R1:W-:Y:S04]  /*fb00*/  STL.128 [R1+0x5030], R92 ;  /* 0x0050305c01007387 */ /* 0x0003e80000100c00 */
[----:B------:R1:W-:Y:S04]  /*fb10*/  STL.128 [R1+0x4d40], R88 ;  /* 0x004d405801007387 */ /* 0x0003e80000100c00 */
[----:B------:R-:W-:Y:S04]  /*fb20*/  STL [R1+0x320], R107 ;  /* 0x0003206b01007387 */ /* 0x000fe80000100800 */
[----:B------:R-:W-:Y:S04]  /*fb30*/  STL [R1+0x324], R108 ;  /* 0x0003246c01007387 */ /* 0x000fe80000100800 */
[----:B------:R-:W-:Y:S04]  /*fb40*/  STL [R1+0x328], R109 ;  /* 0x0003286d01007387 */ /* 0x000fe80000100800 */
[----:B------:R-:W-:Y:S04]  /*fb50*/  STL [R1+0x32c], R104 ;  /* 0x00032c6801007387 */ /* 0x000fe80000100800 */
[----:B0-----:R-:W4:Y:S04]  /*fb60*/  LDL.LU.128 R96, [R1+0x51c0] ;  /* 0x0051c00001607983 */ /* 0x001f280000300c00 */
[----:B-1----:R-:W4:Y:S04]  /*fb70*/  LDL.LU.128 R92, [R1+0x5030] ;  /* 0x00503000015c7983 */ /* 0x002f280000300c00 */
[----:B------:R-:W4:Y:S04]  /*fb80*/  LDL.LU.128 R88, [R1+0x4d40] ;  /* 0x004d400001587983 */ /* 0x000f280000300c00 */
[----:B------:R0:W-:Y:S04]  /*fb90*/  STL [R1+0x5378], R106 ;  /* 0x0053786a01007387 */ /* 0x0001e80000100800 */
[----:B------:R1:W-:Y:S04]  /*fba0*/  STL.128 [R1+0x51d0], R100 ;  /* 0x0051d06401007387 */ /* 0x0003e80000100c00 */
[----:B0-----:R-:W4:Y:S04]  /*fbb0*/  LDL.LU R106, [R1+0x5378] ;  /* 0x00537800016a7983 */ /* 0x001f280000300800 */
[----:B---3--:R0:W-:Y:S04]  /*fbc0*/  STL.128 [R1+0x4cb0], R52 ;  /* 0x004cb03401007387 */ /* 0x0081e80000100c00 */
[----:B-1----:R-:W3:Y:S04]  /*fbd0*/  LDL.LU.128 R100, [R1+0x51d0] ;  /* 0x0051d00001647983 */ /* 0x002ee80000300c00 */
[----:B0-----:R-:W3:Y:S04]  /*fbe0*/  LDL.LU.128 R52, [R1+0x4cb0] ;  /* 0x004cb00001347983 */ /* 0x001ee80000300c00 */
[----:B------:R0:W-:Y:S04]  /*fbf0*/  STL.128 [R1+0x4cc0], R56 ;  /* 0x004cc03801007387 */ /* 0x0001e80000100c00 */
[----:B0-----:R-:W3:Y:S04]  /*fc00*/  LDL.LU.128 R56, [R1+0x4cc0] ;  /* 0x004cc00001387983 */ /* 0x001ee80000300c00 */
[----:B------:R-:W-:Y:S04]  /*fc10*/  STL.128 [R1+0x4ce0], R64 ;  /* 0x004ce04001007387 */ /* 0x000fe80000100c00 */
        /* <DEDUP_REMOVED lines=12> */
[----:B----4-:R4:W-:Y:S04]  /*fce0*/  STL.128 [R1+0x4c00], R8 ;  /* 0x004c000801007387 */ /* 0x0109e80000100c00 */
[----:B------:R4:W-:Y:S04]  /*fcf0*/  STL.64 [R1+0x4bf0], R4 ;  /* 0x004bf00401007387 */ /* 0x0009e80000100a00 */
[----:B0-----:R-:W3:Y:S04]  /*fd00*/  LDL.LU.128 R68, [R1+0x4cf0] ;  /* 0x004cf00001447983 */ /* 0x001ee80000300c00 */
[----:B------:R-:W3:Y:S04]  /*fd10*/  LDL.LU.128 R64, [R1+0x4ce0] ;  /* 0x004ce00001407983 */ /* 0x000ee80000300c00 */
[----:B------:R-:W3:Y:S04]  /*fd20*/  LDL.LU.128 R60, [R1+0x4cd0] ;  /* 0x004cd000013c7983 */ /* 0x000ee80000300c00 */
        /* <DEDUP_REMOVED lines=10> */
[----:B----4-:R-:W4:Y:S04]  /*fdd0*/  LDL.LU.128 R8, [R1+0x4c00] ;  /* 0x004c000001087983 */ /* 0x010f280000300c00 */
[----:B------:R-:W4:Y:S04]  /*fde0*/  LDL.LU.64 R4, [R1+0x4bf0] ;  /* 0x004bf00001047983 */ /* 0x000f280000300a00 */
[----:B------:R0:W-:Y:S04]  /*fdf0*/  STL.128 [R1+0x4bd0], R84 ;  /* 0x004bd05401007387 */ /* 0x0001e80000100c00 */
[----:B------:R1:W-:Y:S04]  /*fe00*/  STL.128 [R1+0x4a60], R76 ;  /* 0x004a604c01007387 */ /* 0x0003e80000100c00 */
[----:B------:R1:W-:Y:S04]  /*fe10*/  STL.128 [R1+0x4ba0], R72 ;  /* 0x004ba04801007387 */ /* 0x0003e80000100c00 */
[----:B------:R1:W-:Y:S04]  /*fe20*/  STL.128 [R1+0x4a70], R80 ;  /* 0x004a705001007387 */ /* 0x0003e80000100c00 */
[----:B0-----:R-:W4:Y:S04]  /*fe30*/  LDL.LU.128 R84, [R1+0x4bd0] ;  /* 0x004bd00001547983 */ /* 0x001f280000300c00 */
[----:B-1----:R-:W4:Y:S04]  /*fe40*/  LDL.128 R76, [R1+0x320] ;  /* 0x00032000014c7983 */ /* 0x002f280000100c00 */
[----:B------:R-:W4:Y:S04]  /*fe50*/  LDL.LU.128 R72, [R1+0x4ba0] ;  /* 0x004ba00001487983 */ /* 0x000f280000300c00 */
[----:B------:R-:W4:Y:S04]  /*fe60*/  LDL.LU.128 R80, [R1+0x4a70] ;  /* 0x004a700001507983 */ /* 0x000f280000300c00 */
[----:B------:R0:W-:Y:S04]  /*fe70*/  STL.128 [R1+0x5040], R96 ;  /* 0x0050406001007387 */ /* 0x0001e80000100c00 */
[----:B------:R1:W-:Y:S04]  /*fe80*/  STL.128 [R1+0x4ec0], R92 ;  /* 0x004ec05c01007387 */ /* 0x0003e80000100c00 */
[----:B------:R1:W-:Y:S04]  /*fe90*/  STL.128 [R1+0x4be0], R88 ;  /* 0x004be05801007387 */ /* 0x0003e80000100c00 */
[----:B---3--:R3:W-:Y:S04]  /*fea0*/  STL.128 [R1+0x4b50], R52 ;  /* 0x004b503401007387 */ /* 0x0087e80000100c00 */
[----:B0-----:R-:W4:Y:S04]  /*feb0*/  LDL.LU.128 R96, [R1+0x5040] ;  /* 0x0050400001607983 */ /* 0x001f280000300c00 */
[----:B-1----:R-:W4:Y:S04]  /*fec0*/  LDL.LU.128 R92, [R1+0x4ec0] ;  /* 0x004ec000015c7983 */ /* 0x002f280000300c00 */
[----:B------:R-:W4:Y:S04]  /*fed0*/  LDL.LU.128 R88, [R1+0x4be0] ;  /* 0x004be00001587983 */ /* 0x000f280000300c00 */
[----:B---3--:R-:W3:Y:S04]  /*fee0*/  LDL.LU.128 R52, [R1+0x4b50] ;  /* 0x004b500001347983 */ /* 0x008ee80000300c00 */
[----:B------:R-:W-:Y:S04]  /*fef0*/  STL [R1+0x330], R105 ;  /* 0x0003306901007387 */ /* 0x000fe80000100800 */
[----:B------:R-:W-:Y:S04]  /*ff00*/  STL [R1+0x334], R106 ;  /* 0x0003346a01007387 */ /* 0x000fe80000100800 */
[----:B------:R-:W-:Y:S04]  /*ff10*/  STL [R1+0x338], R101 ;  /* 0x0003386501007387 */ /* 0x000fe80000100800 */
[----:B------:R-:W-:Y:S04]  /*ff20*/  STL [R1+0x33c], R102 ;  /* 0x00033c6601007387 */ /* 0x000fe80000100800 */
[----:B------:R0:W-:Y:S04]  /*ff30*/  STL.128 [R1+0x4b60], R56 ;  /* 0x004b603801007387 */ /* 0x0001e80000100c00 */
        /* <DEDUP_REMOVED lines=17> */
[----:B-1----:R-:W3:Y:S04]  /*10050*/  LDL.LU.128 R64, [R1+0x4b80] ;  /* 0x004b800001407983 */ /* 0x002ee80000300c00 */
[----:B------:R-:W3:Y:S04]  /*10060*/  LDL.LU.128 R60, [R1+0x4b70] ;  /* 0x004b7000013c7983 */ /* 0x000ee80000300c00 */
[----:B------:R-:W3:Y:S04]  /*10070*/  LDL.LU.128 R48, [R1+0x4b40] ;  /* 0x004b400001307983 */ /* 0x000ee80000300c00 */
[----:B------:R-:W3:Y:S04]  /*10080*/  LDL.LU.128 R44, [R1+0x4b30] ;  /* 0x004b3000012c7983 */ /* 0x000ee80000300c00 */
[----:B------:R-:W3:Y:S01]  /*10090*/  LDL.LU.128 R40, [R1+0x4b20] ;  /* 0x004b200001287983 */ /* 0x000ee20000300c00 */
[----:B------:R-:W-:-:S02]  /*100a0*/  IMAD.MOV.U32 R168, RZ, RZ, R76 ;  /* 0x000000ffffa87224 */ /* 0x000fc400078e004c */
[----:B------:R-:W-:Y:S01]  /*100b0*/  IMAD.MOV.U32 R167, RZ, RZ, R77 ;  /* 0x000000ffffa77224 */ /* 0x000fe200078e004d */
[----:B------:R-:W3:Y:S01]  /*100c0*/  LDL.LU.128 R36, [R1+0x4b10] ;  /* 0x004b100001247983 */ /* 0x000ee20000300c00 */
[----:B------:R-:W-:Y:S02]  /*100d0*/  IMAD.MOV.U32 R151, RZ, RZ, R78 ;  /* 0x000000ffff977224 */ /* 0x000fe400078e004e */
[----:B------:R-:W-:Y:S01]  /*100e0*/  IMAD.MOV.U32 R150, RZ, RZ, R79 ;  /* 0x000000ffff967224 */ /* 0x000fe200078e004f */
        /* <DEDUP_REMOVED lines=10> */
[----:B------:R-:W4:Y:S04]  /*10190*/  LDL.LU.128 R76, [R1+0x4a60] ;  /* 0x004a6000014c7983 */ /* 0x000f280000300c00 */
[----:B------:R1:W-:Y:S04]  /*101a0*/  STL.128 [R1+0x4930], R80 ;  /* 0x0049305001007387 */ /* 0x0003e80000100c00 */
[----:B0-----:R-:W4:Y:S04]  /*101b0*/  LDL.LU.128 R84, [R1+0x4a80] ;  /* 0x004a800001547983 */ /* 0x001f280000300c00 */
[----:B-1----:R-:W4:Y:S04]  /*101c0*/  LDL.LU.128 R72, [R1+0x4a50] ;  /* 0x004a500001487983 */ /* 0x002f280000300c00 */
[----:B------:R-:W4:Y:S04]  /*101d0*/  LDL.128 R80, [R1+0x330] ;  /* 0x0003300001507983 */ /* 0x000f280000100c00 */
[----:B------:R0:W-:Y:S04]  /*101e0*/  STL [R1+0x5050], R100 ;  /* 0x0050506401007387 */ /* 0x0001e80000100800 */
[----:B------:R1:W-:Y:S04]  /*101f0*/  STL.64 [R1+0x4ed0], R96 ;  /* 0x004ed06001007387 */ /* 0x0003e80000100a00 */
[----:B------:R1:W-:Y:S04]  /*10200*/  STL [R1+0x4d58], R94 ;  /* 0x004d585e01007387 */ /* 0x0003e80000100800 */
[----:B------:R1:W-:Y:S04]  /*10210*/  STL.64 [R1+0x4d50], R92 ;  /* 0x004d505c01007387 */ /* 0x0003e80000100a00 */
[----:B------:R1:W-:Y:S04]  /*10220*/  STL [R1+0x4a90], R88 ;  /* 0x004a905801007387 */ /* 0x0003e80000100800 */
[----:B---3--:R-:W-:Y:S04]  /*10230*/  STL.128 [R1+0x4a00], R52 ;  /* 0x004a003401007387 */ /* 0x008fe80000100c00 */
[----:B------:R3:W-:Y:S04]  /*10240*/  STL.128 [R1+0x4a10], R56 ;  /* 0x004a103801007387 */ /* 0x0007e80000100c00 */
[----:B0-----:R-:W4:Y:S04]  /*10250*/  LDL.LU R100, [R1+0x5050] ;  /* 0x0050500001647983 */ /* 0x001f280000300800 */
[----:B-1----:R-:W4:Y:S04]  /*10260*/  LDL.LU.64 R96, [R1+0x4ed0] ;  /* 0x004ed00001607983 */ /* 0x002f280000300a00 */
[----:B------:R-:W4:Y:S04]  /*10270*/  LDL.LU R94, [R1+0x4d58] ;  /* 0x004d5800015e7983 */ /* 0x000f280000300800 */
[----:B------:R-:W4:Y:S04]  /*10280*/  LDL.LU.64 R92, [R1+0x4d50] ;  /* 0x004d5000015c7983 */ /* 0x000f280000300a00 */
[----:B------:R-:W4:Y:S04]  /*10290*/  LDL.LU R88, [R1+0x4a90] ;  /* 0x004a900001587983 */ /* 0x000f280000300800 */
[----:B---3--:R-:W3:Y:S04]  /*102a0*/  LDL.LU.128 R56, [R1+0x4a10] ;  /* 0x004a100001387983 */ /* 0x008ee80000300c00 */
[----:B------:R-:W3:Y:S04]  /*102b0*/  LDL.LU.128 R52, [R1+0x4a00] ;  /* 0x004a000001347983 */ /* 0x000ee80000300c00 */
        /* <DEDUP_REMOVED lines=20> */
[----:B------:R-:W3:Y:S04]  /*10400*/  LDL.LU.128 R40, [R1+0x49d0] ;  /* 0x0049d00001287983 */ /* 0x000ee80000300c00 */
[----:B------:R-:W3:Y:S04]  /*10410*/  LDL.LU.128 R36, [R1+0x49c0] ;  /* 0x0049c00001247983 */ /* 0x000ee80000300c00 */
[----:B------:R-:W3:Y:S01]  /*10420*/  LDL.LU.128 R32, [R1+0x49b0] ;  /* 0x0049b00001207983 */ /* 0x000ee20000300c00 */
[----:B------:R-:W-:-:S03]  /*10430*/  IMAD.MOV.U32 R149, RZ, RZ, R80 ;  /* 0x000000ffff957224 */ /* 0x000fc600078e0050 */
[----:B------:R-:W3:Y:S01]  /*10440*/  LDL.LU.128 R28, [R1+0x49a0] ;  /* 0x0049a000011c7983 */ /* 0x000ee20000300c00 */
[----:B------:R-:W-:-:S03]  /*10450*/  IMAD.MOV.U32 R148, RZ, RZ, R81 ;  /* 0x000000ffff947224 */ /* 0x000fc600078e0051 */
[----:B------:R-:W3:Y:S04]  /*10460*/  LDL.LU.128 R24, [R1+0x4990] ;  /* 0x0049900001187983 */ /* 0x000ee80000300c00 */
[----:B------:R-:W3:Y:S04]  /*10470*/  LDL.LU.128 R20, [R1+0x4980] ;  /* 0x0049800001147983 */ /* 0x000ee80000300c00 */
[----:B------:R-:W3:Y:S04]  /*10480*/  LDL.LU.64 R18, [R1+0x4970] ;  /* 0x0049700001127983 */ /* 0x000ee80000300a00 */
[----:B--2---:R-:W2:Y:S04]  /*10490*/  LDL.LU.128 R12, [R1+0x4960] ;  /* 0x00496000010c7983 */ /* 0x004ea80000300c00 */
[----:B----4-:R-:W4:Y:S04]  /*104a0*/  LDL.LU.128 R8, [R1+0x4950] ;  /* 0x0049500001087983 */ /* 0x010f280000300c00 */
[----:B------:R-:W4:Y:S04]  /*104b0*/  LDL.LU.64 R4, [R1+0x4948] ;  /* 0x0049480001047983 */ /* 0x000f280000300a00 */
[----:B------:R-:W-:Y:S04]  /*104c0*/  STL.64 [R1+0x4940], R84 ;  /* 0x0049405401007387 */ /* 0x000fe80000100a00 */
[----:B------:R-:W-:Y:S04]  /*104d0*/  STL.128 [R1+0x4920], R76 ;  /* 0x0049204c01007387 */ /* 0x000fe80000100c00 */
[----:B------:R0:W-:Y:S04]  /*104e0*/  STL [R1+0x374], R86 ;  /* 0x0003745601007387 */ /* 0x0001e80000100800 */
[----:B------:R-:W-:Y:S04]  /*104f0*/  STL.128 [R1+0x4910], R72 ;  /* 0x0049104801007387 */ /* 0x000fe80000100c00 */
[----:B------:R1:W-:Y:S01]  /*10500*/  STL [R1+0x54c], R83 ;  /* 0x00054c5301007387 */ /* 0x0003e20000100800 */
[----:B0-----:R-:W-:-:S03]  /*10510*/  IMAD.MOV.U32 R86, RZ, RZ, R82 ;  /* 0x000000ffff567224 */ /* 0x001fc600078e0052 */
[----:B------:R0:W-:Y:S04]  /*10520*/  STL [R1+0x46f0], R152 ;  /* 0x0046f09801007387 */ /* 0x0001e80000100800 */
[----:B------:R-:W3:Y:S04]  /*10530*/  LDL.LU.64 R84, [R1+0x4940] ;  /* 0x0049400001547983 */ /* 0x000ee80000300a00 */
[----:B-1----:R-:W2:Y:S04]  /*10540*/  LDL.LU.128 R80, [R1+0x4930] ;  /* 0x0049300001507983 */ /* 0x002ea80000300c00 */
[----:B0-----:R-:W4:Y:S04]  /*10550*/  LDL.LU R152, [R1+0x46f0] ;  /* 0x0046f00001987983 */ /* 0x001f280000300800 */
[----:B------:R0:W-:Y:S04]  /*10560*/  STL.128 [R1+0x4700], R156 ;  /* 0x0047009c01007387 */ /* 0x0001e80000100c00 */
[----:B------:R-:W4:Y:S04]  /*10570*/  LDL.LU.128 R120, [R1+0x4a0] ;  /* 0x0004a00001787983 */ /* 0x000f280000300c00 */
[----:B------:R-:W4:Y:S04]  /*10580*/  LDL.LU.64 R124, [R1+0x4b0] ;  /* 0x0004b000017c7983 */ /* 0x000f280000300a00 */
[----:B------:R-:W-:Y:S04]  /*10590*/  STL [R1+0x340], R103 ;  /* 0x0003406701007387 */ /* 0x000fe80000100800 */
[----:B0-----:R-:W4:Y:S04]  /*105a0*/  LDL.LU.128 R156, [R1+0x4700] ;  /* 0x00470000019c7983 */ /* 0x001f280000300c00 */
        /* <DEDUP_REMOVED lines=15> */
[----:B------:R-:W-:Y:S04]  /*106a0*/  STL.128 [R1+0x4740], R172 ;  /* 0x004740ac01007387 */ /* 0x000fe80000100c00 */
[----:B------:R0:W-:Y:S04]  /*106b0*/  STL.128 [R1+0x4730], R168 ;  /* 0x004730a801007387 */ /* 0x0001e80000100c00 */
[----:B------:R-:W-:Y:S04]  /*106c0*/  STL [R1+0x4728], R167 ;  /* 0x004728a701007387 */ /* 0x000fe80000100800 */
[----:B------:R1:W-:Y:S04]  /*106d0*/  STL.64 [R1+0x4720], R164 ;  /* 0x004720a401007387 */ /* 0x0003e80000100a00 */
[----:B------:R-:W4:Y:S04]  /*106e0*/  LDL.LU.128 R76, [R1+0x4920] ;  /* 0x00492000014c7983 */ /* 0x000f280000300c00 */
[----:B0-----:R-:W4:Y:S04]  /*106f0*/  LDL.128 R168, [R1+0x350] ;  /* 0x0003500001a87983 */ /* 0x001f280000100c00 */
[----:B-1----:R-:W4:Y:S04]  /*10700*/  LDL.128 R164, [R1+0x340] ;  /* 0x0003400001a47983 */ /* 0x002f280000100c00 */
[----:B------:R-:W4:Y:S04]  /*10710*/  LDL.128 R172, [R1+0x360] ;  /* 0x0003600001ac7983 */ /* 0x000f280000100c00 */
[----:B------:R-:W4:Y:S04]  /*10720*/  LDL.128 R176, [R1+0x370] ;  /* 0x0003700001b07983 */ /* 0x000f280000100c00 */
[----:B------:R0:W-:Y:S04]  /*10730*/  STL.128 [R1+0x4710], R160 ;  /* 0x004710a001007387 */ /* 0x0001e80000100c00 */
[----:B------:R-:W4:Y:S04]  /*10740*/  LDL.LU.64 R114, [R1+0x488] ;  /* 0x0004880001727983 */ /* 0x000f280000300a00 */
[----:B------:R-:W4:Y:S04]  /*10750*/  LDL.LU.128 R116, [R1+0x490] ;  /* 0x0004900001747983 */ /* 0x000f280000300c00 */
[----:B------:R-:W4:Y:S04]  /*10760*/  LDL.LU R87, [R1+0x54c] ;  /* 0x00054c0001577983 */ /* 0x000f280000300800 */
[----:B0-----:R-:W4:Y:S04]  /*10770*/  LDL.LU.128 R160, [R1+0x4710] ;  /* 0x0047100001a07983 */ /* 0x001f280000300c00 */
[----:B------:R0:W-:Y:S04]  /*10780*/  STL.128 [R1+0x4760], R180 ;  /* 0x004760b401007387 */ /* 0x0001e80000100c00 */
[----:B------:R1:W-:Y:S04]  /*10790*/  STL.128 [R1+0x46e0], R148 ;  /* 0x0046e09401007387 */ /* 0x0003e80000100c00 */
[----:B------:R-:W4:Y:S04]  /*107a0*/  LDL.LU.128 R72, [R1+0x4910] ;  /* 0x0049100001487983 */ /* 0x000f280000300c00 */
[----:B0-----:R-:W4:Y:S04]  /*107b0*/  LDL.LU.128 R180, [R1+0x4760] ;  /* 0x0047600001b47983 */ /* 0x001f280000300c00 */
[----:B-1----:R-:W4:Y:S04]  /*107c0*/  LDL.LU.128 R148, [R1+0x46e0] ;  /* 0x0046e00001947983 */ /* 0x002f280000300c00 */
[----:B---3--:R-:W-:Y:S04]  /*107d0*/  STL [R1+0x384], R84 ;  /* 0x0003845401007387 */ /* 0x008fe80000100800 */
[----:B--2---:R-:W-:Y:S04]  /*107e0*/  STL [R1+0x380], R83 ;  /* 0x0003805301007387 */ /* 0x004fe80000100800 */
[----:B------:R-:W-:Y:S04]  /*107f0*/  STL [R1+0x388], R85 ;  /* 0x0003885501007387 */ /* 0x000fe80000100800 */
[----:B------:R-:W-:Y:S04]  /*10800*/  STL [R1+0x38c], R80 ;  /* 0x00038c5001007387 */ /* 0x000fe80000100800 */
[----:B----4-:R0:W-:Y:S04]  /*10810*/  STL [R1+0x4640], R152 ;  /* 0x0046409801007387 */ /* 0x0101e80000100800 */
[----:B0-----:R-:W2:Y:S04]  /*10820*/  LDL.128 R152, [R1+0x380] ;  /* 0x0003800001987983 */ /* 0x001ea80000100c00 */
[----:B------:R0:W-:Y:S04]  /*10830*/  STL.128 [R1+0x4900], R68 ;  /* 0x0049004401007387 */ /* 0x0001e80000100c00 */
[----:B------:R1:W-:Y:S04]  /*10840*/  STL.128 [R1+0x4650], R156 ;  /* 0x0046509c01007387 */ /* 0x0003e80000100c00 */
[----:B0-----:R-:W3:Y:S04]  /*10850*/  LDL.LU.128 R68, [R1+0x4900] ;  /* 0x0049000001447983 */ /* 0x001ee80000300c00 */
[----:B-1----:R-:W4:Y:S01]  /*10860*/  LDL.LU.128 R156, [R1+0x4650] ;  /* 0x00465000019c7983 */ /* 0x002f220000300c00 */
[----:B--2---:R-:W-:-:S03]  /*10870*/  IMAD.MOV.U32 R104, RZ, RZ, R152 ;  /* 0x000000ffff687224 */ /* 0x004fc600078e0098 */
[----:B------:R-:W2:Y:S01]  /*10880*/  LDL.LU R152, [R1+0x4640] ;  /* 0x0046400001987983 */ /* 0x000ea20000300800 */
[----:B------:R-:W-:Y:S02]  /*10890*/  IMAD.MOV.U32 R83, RZ, RZ, R125 ;  /* 0x000000ffff537224 */ /* 0x000fe400078e007d */
[----:B------:R-:W-:Y:S01]  /*108a0*/  IMAD.MOV.U32 R80, RZ, RZ, R122 ;  /* 0x000000ffff507224 */ /* 0x000fe200078e007a */
[----:B------:R0:W-:Y:S04]  /*108b0*/  STL [R1+0x390], R81 ;  /* 0x0003905101007387 */ /* 0x0001e80000100800 */
[----:B------:R1:W-:Y:S01]  /*108c0*/  STL [R1+0x394], R82 ;  /* 0x0003945201007387 */ /* 0x0003e20000100800 */
[----:B0-----:R-:W-:Y:S02]  /*108d0*/  IMAD.MOV.U32 R81, RZ, RZ, R121 ;  /* 0x000000ffff517224 */ /* 0x001fe400078e0079 */
[----:B-1----:R-:W-:Y:S01]  /*108e0*/  IMAD.MOV.U32 R82, RZ, RZ, R120 ;  /* 0x000000ffff527224 */ /* 0x002fe200078e0078 */
[----:B------:R0:W-:Y:S01]  /*108f0*/  STL.128 [R1+0x48f0], R64 ;  /* 0x0048f04001007387 */ /* 0x0001e20000100c00 */
[----:B------:R-:W-:-:S02]  /*10900*/  IMAD.MOV.U32 R88, RZ, RZ, R164 ;  /* 0x000000ffff587224 */ /* 0x000fc400078e00a4 */
[----:B------:R-:W-:Y:S01]  /*10910*/  IMAD.MOV.U32 R89, RZ, RZ, R165 ;  /* 0x000000ffff597224 */ /* 0x000fe200078e00a5 */
[----:B------:R1:W-:Y:S01]  /*10920*/  STL.128 [R1+0x45d0], R80 ;  /* 0x0045d05001007387 */ /* 0x0003e20000100c00 */
[----:B------:R-:W-:Y:S02]  /*10930*/  IMAD.MOV.U32 R91, RZ, RZ, R167 ;  /* 0x000000ffff5b7224 */ /* 0x000fe400078e00a7 */
[----:B------:R-:W-:Y:S01]  /*10940*/  IMAD.MOV.U32 R92, RZ, RZ, R168 ;  /* 0x000000ffff5c7224 */ /* 0x000fe200078e00a8 */
[----:B---3--:R-:W-:Y:S01]  /*10950*/  STL [R1+0x398], R71 ;  /* 0x0003984701007387 */ /* 0x008fe20000100800 */
[----:B------:R-:W-:Y:S02]  /*10960*/  IMAD.MOV.U32 R93, RZ, RZ, R169 ;  /* 0x000000ffff5d7224 */ /* 0x000fe400078e00a9 */
[----:B------:R-:W-:Y:S01]  /*10970*/  IMAD.MOV.U32 R94, RZ, RZ, R170 ;  /* 0x000000ffff5e7224 */ /* 0x000fe200078e00aa */
[----:B------:R-:W-:Y:S01]  /*10980*/  STL [R1+0x39c], R78 ;  /* 0x00039c4e01007387 */ /* 0x000fe20000100800 */
[----:B------:R-:W-:-:S02]  /*10990*/  IMAD.MOV.U32 R95, RZ, RZ, R171 ;  /* 0x000000ffff5f7224 */ /* 0x000fc400078e00ab */
[----:B------:R-:W-:Y:S01]  /*109a0*/  IMAD.MOV.U32 R96, RZ, RZ, R172 ;  /* 0x000000ffff607224 */ /* 0x000fe200078e00ac */
[----:B0-----:R-:W3:Y:S01]  /*109b0*/  LDL.LU.128 R64, [R1+0x48f0] ;  /* 0x0048f00001407983 */ /* 0x001ee20000300c00 */
[----:B------:R-:W-:Y:S02]  /*109c0*/  IMAD.MOV.U32 R97, RZ, RZ, R173 ;  /* 0x000000ffff617224 */ /* 0x000fe400078e00ad */
[----:B------:R-:W-:Y:S01]  /*109d0*/  IMAD.MOV.U32 R98, RZ, RZ, R174 ;  /* 0x000000ffff627224 */ /* 0x000fe200078e00ae */
[----:B-1----:R-:W3:Y:S01]  /*109e0*/  LDL.LU R83, [R1+0x47c] ;  /* 0x00047c0001537983 */ /* 0x002ee20000300800 */
[----:B------:R-:W-:Y:S02]  /*109f0*/  IMAD.MOV.U32 R99, RZ, RZ, R175 ;  /* 0x000000ffff637224 */ /* 0x000fe400078e00af */
[----:B------:R-:W-:Y:S01]  /*10a00*/  IMAD.MOV.U32 R100, RZ, RZ, R176 ;  /* 0x000000ffff647224 */ /* 0x000fe200078e00b0 */
[----:B----4-:R0:W-:Y:S04]  /*10a10*/  STL.128 [R1+0x4510], R156 ;  /* 0x0045109c01007387 */ /* 0x0101e80000100c00 */
[----:B------:R-:W4:Y:S04]  /*10a20*/  LDL.LU R176, [R1+0x4750] ;  /* 0x0047500001b07983 */ /* 0x000f280000300800 */
[----:B------:R-:W4:Y:S04]  /*10a30*/  LDL.LU.128 R172, [R1+0x4740] ;  /* 0x0047400001ac7983 */ /* 0x000f280000300c00 */
[----:B------:R-:W4:Y:S04]  /*10a40*/  LDL.LU.128 R168, [R1+0x4730] ;  /* 0x0047300001a87983 */ /* 0x000f280000300c00 */
[----:B------:R-:W4:Y:S04]  /*10a50*/  LDL.LU R167, [R1+0x4728] ;  /* 0x0047280001a77983 */ /* 0x000f280000300800 */
[----:B------:R-:W4:Y:S04]  /*10a60*/  LDL.LU.64 R164, [R1+0x4720] ;  /* 0x0047200001a47983 */ /* 0x000f280000300a00 */
[----:B0-----:R-:W4:Y:S04]  /*10a70*/  LDL.128 R156, [R1+0x390] ;  /* 0x00039000019c7983 */ /* 0x001f280000100c00 */
[----:B------:R0:W-:Y:S04]  /*10a80*/  STL.128 [R1+0x4660], R160 ;  /* 0x004660a001007387 */ /* 0x0001e80000100c00 */
[----:B0-----:R-:W4:Y:S04]  /*10a90*/  LDL.LU.128 R160, [R1+0x4660] ;  /* 0x0046600001a07983 */ /* 0x001f280000300c00 */
[----:B--2---:R0:W-:Y:S04]  /*10aa0*/  STL [R1+0x4500], R152 ;  /* 0x0045009801007387 */ /* 0x0041e80000100800 */
[----:B0-----:R-:W2:Y:S01]  /*10ab0*/  LDL.LU R152, [R1+0x4500] ;  /* 0x0045000001987983 */ /* 0x001ea20000300800 */
[----:B------:R-:W-:-:S02]  /*10ac0*/  IMAD.MOV.U32 R84, RZ, RZ, R124 ;  /* 0x000000ffff547224 */ /* 0x000fc400078e007c */
[----:B------:R-:W-:Y:S01]  /*10ad0*/  IMAD.MOV.U32 R85, RZ, RZ, R123 ;  /* 0x000000ffff557224 */ /* 0x000fe200078e007b */
[----:B------:R0:W-:Y:S01]  /*10ae0*/  STL [R1+0x3a4], R68 ;  /* 0x0003a44401007387 */ /* 0x0001e20000100800 */
[----:B------:R-:W-:-:S03]  /*10af0*/  IMAD.MOV.U32 R71, RZ, RZ, R119 ;  /* 0x000000ffff477224 */ /* 0x000fc600078e0077 */
[----:B------:R1:W-:Y:S04]  /*10b00*/  STL [R1+0x3a8], R69 ;  /* 0x0003a84501007387 */ /* 0x0003e80000100800 */
[----:B------:R1:W-:Y:S01]  /*10b10*/  STL [R1+0x3ac], R70 ;  /* 0x0003ac4601007387 */ /* 0x0003e20000100800 */
[----:B0-----:R-:W-:Y:S02]  /*10b20*/  IMAD.MOV.U32 R68, RZ, RZ, R116 ;  /* 0x000000ffff447224 */ /* 0x001fe400078e0074 */
[----:B-1----:R-:W-:Y:S02]  /*10b30*/  IMAD.MOV.U32 R69, RZ, RZ, R115 ;  /* 0x000000ffff457224 */ /* 0x002fe400078e0073 */
[----:B------:R-:W-:Y:S01]  /*10b40*/  IMAD.MOV.U32 R70, RZ, RZ, R114 ;  /* 0x000000ffff467224 */ /* 0x000fe200078e0072 */
[----:B------:R-:W-:Y:S04]  /*10b50*/  STL [R1+0x584], R177 ;  /* 0x000584b101007387 */ /* 0x000fe80000100800 */
[----:B---3--:R0:W-:Y:S04]  /*10b60*/  STL [R1+0x3b8], R67 ;  /* 0x0003b84301007387 */ /* 0x0081e80000100800 */
[----:B------:R-:W-:Y:S04]  /*10b70*/  STL.64 [R1+0x588], R178 ;  /* 0x000588b201007387 */ /* 0x000fe80000100a00 */
[----:B------:R1:W-:Y:S01]  /*10b80*/  STL.128 [R1+0x45e0], R84 ;  /* 0x0045e05401007387 */ /* 0x0003e20000100c00 */
[----:B0-----:R-:W-:-:S03]  /*10b90*/  IMAD.MOV.U32 R67, RZ, RZ, R83 ;  /* 0x000000ffff437224 */ /* 0x001fc600078e0053 */
[----:B------:R0:W-:Y:S04]  /*10ba0*/  STL.128 [R1+0x45a0], R68 ;  /* 0x0045a04401007387 */ /* 0x0001e80000100c00 */
[----:B------:R-:W3:Y:S04]  /*10bb0*/  LDL.LU R101, [R1+0x584] ;  /* 0x0005840001657983 */ /* 0x000ee80000300800 */
[----:B------:R-:W3:Y:S04]  /*10bc0*/  LDL.LU R102, [R1+0x588] ;  /* 0x0005880001667983 */ /* 0x000ee80000300800 */
[----:B------:R-:W3:Y:S04]  /*10bd0*/  LDL.LU R103, [R1+0x58c] ;  /* 0x00058c0001677983 */ /* 0x000ee80000300800 */
[----:B------:R0:W-:Y:S01]  /*10be0*/  STL.128 [R1+0x46b0], R180 ;  /* 0x0046b0b401007387 */ /* 0x0001e20000100c00 */
[----:B----4-:R-:W-:-:S03]  /*10bf0*/  IMAD.MOV.U32 R108, RZ, RZ, R156 ;  /* 0x000000ffff6c7224 */ /* 0x010fc600078e009c */
[----:B------:R4:W-:Y:S04]  /*10c00*/  STL [R1+0x46a0], R176 ;  /* 0x0046a0b001007387 */ /* 0x0009e80000100800 */
[----:B------:R4:W-:Y:S04]  /*10c10*/  STL.128 [R1+0x4690], R172 ;  /* 0x004690ac01007387 */ /* 0x0009e80000100c00 */
[----:B------:R4:W-:Y:S04]  /*10c20*/  STL.128 [R1+0x4680], R168 ;  /* 0x004680a801007387 */ /* 0x0009e80000100c00 */
[----:B------:R4:W-:Y:S04]  /*10c30*/  STL [R1+0x4678], R167 ;  /* 0x004678a701007387 */ /* 0x0009e80000100800 */
[----:B------:R4:W-:Y:S04]  /*10c40*/  STL.64 [R1+0x4670], R164 ;  /* 0x004670a401007387 */ /* 0x0009e80000100a00 */
[----:B-1----:R-:W3:Y:S04]  /*10c50*/  LDL.LU.64 R84, [R1+0x480] ;  /* 0x0004800001547983 */ /* 0x002ee80000300a00 */
[----:B------:R-:W3:Y:S04]  /*10c60*/  LDL.LU.128 R80, [R1+0x45d0] ;  /* 0x0045d00001507983 */ /* 0x000ee80000300c00 */
[----:B0-----:R-:W3:Y:S04]  /*10c70*/  LDL.LU.128 R68, [R1+0x45a0] ;  /* 0x0045a00001447983 */ /* 0x001ee80000300c00 */
[----:B------:R-:W-:Y:S04]  /*10c80*/  STL [R1+0x5a4], R157 ;  /* 0x0005a49d01007387 */ /* 0x000fe80000100800 */
[----:B------:R0:W-:Y:S04]  /*10c90*/  STL.64 [R1+0x5a8], R158 ;  /* 0x0005a89e01007387 */ /* 0x0001e80000100a00 */
[----:B------:R-:W-:Y:S04]  /*10ca0*/  STL [R1+0x3a0], R79 ;  /* 0x0003a04f01007387 */ /* 0x000fe80000100800 */
[----:B------:R-:W-:Y:S04]  /*10cb0*/  STL [R1+0x594], R153 ;  /* 0x0005949901007387 */ /* 0x000fe80000100800 */
[----:B------:R-:W-:Y:S04]  /*10cc0*/  STL.64 [R1+0x598], R154 ;  /* 0x0005989a01007387 */ /* 0x000fe80000100a00 */
[----:B------:R-:W3:Y:S04]  /*10cd0*/  LDL.LU.128 R180, [R1+0x46b0] ;  /* 0x0046b00001b47983 */ /* 0x000ee80000300c00 */
[----:B----4-:R-:W4:Y:S04]  /*10ce0*/  LDL.LU R176, [R1+0x46a0] ;  /* 0x0046a00001b07983 */ /* 0x010f280000300800 */
[----:B------:R-:W4:Y:S04]  /*10cf0*/  LDL.LU.128 R172, [R1+0x4690] ;  /* 0x0046900001ac7983 */ /* 0x000f280000300c00 */
[----:B------:R-:W4:Y:S04]  /*10d00*/  LDL.LU.128 R168, [R1+0x4680] ;  /* 0x0046800001a87983 */ /* 0x000f280000300c00 */
[----:B------:R-:W4:Y:S04]  /*10d10*/  LDL.LU R167, [R1+0x4678] ;  /* 0x0046780001a77983 */ /* 0x000f280000300800 */
[----:B------:R-:W4:Y:S04]  /*10d20*/  LDL.LU.64 R164, [R1+0x4670] ;  /* 0x0046700001a47983 */ /* 0x000f280000300a00 */
[----:B0-----:R-:W4:Y:S04]  /*10d30*/  LDL.LU.128 R156, [R1+0x4510] ;  /* 0x00451000019c7983 */ /* 0x001f280000300c00 */
[----:B------:R0:W-:Y:S04]  /*10d40*/  STL.128 [R1+0x4520], R160 ;  /* 0x004520a001007387 */ /* 0x0001e80000100c00 */
[----:B--2---:R1:W-:Y:S04]  /*10d50*/  STL [R1+0x43c0], R152 ;  /* 0x0043c09801007387 */ /* 0x0043e80000100800 */
[----:B0-----:R-:W2:Y:S01]  /*10d60*/  LDL.LU.128 R160, [R1+0x4520] ;  /* 0x0045200001a07983 */ /* 0x001ea20000300c00 */
[----:B------:R-:W-:-:S02]  /*10d70*/  IMAD.MOV.U32 R90, RZ, RZ, R166 ;  /* 0x000000ffff5a7224 */ /* 0x000fc400078e00a6 */
[----:B------:R-:W-:Y:S01]  /*10d80*/  IMAD.MOV.U32 R78, RZ, RZ, R118 ;  /* 0x000000ffff4e7224 */ /* 0x000fe200078e0076 */
[----:B------:R0:W-:Y:S04]  /*10d90*/  STL.128 [R1+0x48e0], R60 ;  /* 0x0048e03c01007387 */ /* 0x0001e80000100c00 */
[----:B-1----:R-:W2:Y:S01]  /*10da0*/  LDL.128 R152, [R1+0x3a0] ;  /* 0x0003a00001987983 */ /* 0x002ea20000100c00 */
[----:B------:R-:W-:-:S03]  /*10db0*/  IMAD.MOV.U32 R79, RZ, RZ, R117 ;  /* 0x000000ffff4f7224 */ /* 0x000fc600078e0075 */
[----:B------:R-:W-:Y:S04]  /*10dc0*/  STL [R1+0x3b0], R65 ;  /* 0x0003b04101007387 */ /* 0x000fe80000100800 */
[----:B------:R-:W-:Y:S04]  /*10dd0*/  STL [R1+0x3b4], R66 ;  /* 0x0003b44201007387 */ /* 0x000fe80000100800 */
[----:B0-----:R-:W2:Y:S04]  /*10de0*/  LDL.LU.128 R60, [R1+0x48e0] ;  /* 0x0048e000013c7983 */ /* 0x001ea80000300c00 */
[----:B------:R0:W-:Y:S04]  /*10df0*/  STL.128 [R1+0x4630], R148 ;  /* 0x0046309401007387 */ /* 0x0001e80000100c00 */
[----:B------:R1:W-:Y:S04]  /*10e00*/  STL.128 [R1+0x4610], R96 ;  /* 0x0046106001007387 */ /* 0x0003e80000100c00 */
[----:B------:R1:W-:Y:S04]  /*10e10*/  STL.128 [R1+0x4600], R92 ;  /* 0x0046005c01007387 */ /* 0x0003e80000100c00 */
[----:B------:R-:W-:Y:S04]  /*10e20*/  STL.128 [R1+0x45f0], R88 ;  /* 0x0045f05801007387 */ /* 0x000fe80000100c00 */
[----:B------:R-:W-:Y:S04]  /*10e30*/  STL.128 [R1+0x45c0], R76 ;  /* 0x0045c04c01007387 */ /* 0x000fe80000100c00 */
[----:B------:R-:W-:Y:S04]  /*10e40*/  STL.128 [R1+0x45b0], R72 ;  /* 0x0045b04801007387 */ /* 0x000fe80000100c00 */
[----:B---3--:R3:W-:Y:S04]  /*10e50*/  STL.128 [R1+0x4620], R100 ;  /* 0x0046206401007387 */ /* 0x0087e80000100c00 */
[----:B0-----:R-:W2:Y:S04]  /*10e60*/  LDL.LU.128 R148, [R1+0x4630] ;  /* 0x0046300001947983 */ /* 0x001ea80000300c00 */
[----:B-1----:R-:W2:Y:S04]  /*10e70*/  LDL.LU.128 R96, [R1+0x4610] ;  /* 0x0046100001607983 */ /* 0x002ea80000300c00 */
[----:B------:R-:W2:Y:S04]  /*10e80*/  LDL.LU.128 R92, [R1+0x4600] ;  /* 0x00460000015c7983 */ /* 0x000ea80000300c00 */
[----:B---3--:R-:W3:Y:S04]  /*10e90*/  LDL.LU.128 R100, [R1+0x4620] ;  /* 0x0046200001647983 */ /* 0x008ee80000300c00 */
[----:B------:R-:W3:Y:S04]  /*10ea0*/  LDL.LU.128 R88, [R1+0x45f0] ;  /* 0x0045f00001587983 */ /* 0x000ee80000300c00 */
[----:B------:R-:W3:Y:S01]  /*10eb0*/  LDL.LU.128 R76, [R1+0x45c0] ;  /* 0x0045c000014c7983 */ /* 0x000ee20000300c00 */
[----:B------:R-:W-:-:S03]  /*10ec0*/  IMAD.MOV.U32 R65, RZ, RZ, R85 ;  /* 0x000000ffff417224 */ /* 0x000fc600078e0055 */
[----:B------:R-:W3:Y:S01]  /*10ed0*/  LDL.LU.128 R72, [R1+0x45b0] ;  /* 0x0045b00001487983 */ /* 0x000ee20000300c00 */
[----:B------:R-:W-:-:S03]  /*10ee0*/  IMAD.MOV.U32 R66, RZ, RZ, R84 ;  /* 0x000000ffff427224 */ /* 0x000fc600078e0054 */
[----:B------:R0:W-:Y:S04]  /*10ef0*/  STL.128 [R1+0x4480], R80 ;  /* 0x0044805001007387 */ /* 0x0001e80000100c00 */
[----:B------:R1:W-:Y:S04]  /*10f00*/  STL.128 [R1+0x4450], R68 ;  /* 0x0044504401007387 */ /* 0x0003e80000100c00 */
[----:B------:R-:W3:Y:S04]  /*10f10*/  LDL.LU.128 R84, [R1+0x45e0] ;  /* 0x0045e00001547983 */ /* 0x000ee80000300c00 */
[----:B------:R-:W3:Y:S04]  /*10f20*/  LDL.LU R105, [R1+0x594] ;  /* 0x0005940001697983 */ /* 0x000ee80000300800 */
[----:B------:R-:W3:Y:S04]  /*10f30*/  LDL.LU R106, [R1+0x598] ;  /* 0x00059800016a7983 */ /* 0x000ee80000300800 */
[----:B------:R-:W3:Y:S04]  /*10f40*/  LDL.LU R107, [R1+0x59c] ;  /* 0x00059c00016b7983 */ /* 0x000ee80000300800 */
[----:B0-----:R-:W3:Y:S04]  /*10f50*/  LDL.LU.64 R80, [R1+0x470] ;  /* 0x0004700001507983 */ /* 0x001ee80000300a00 */
[----:B------:R0:W-:Y:S04]  /*10f60*/  STL.128 [R1+0x4570], R180 ;  /* 0x004570b401007387 */ /* 0x0001e80000100c00 */
[----:B----4-:R4:W-:Y:S04]  /*10f70*/  STL [R1+0x4560], R176 ;  /* 0x004560b001007387 */ /* 0x0109e80000100800 */
[----:B------:R4:W-:Y:S04]  /*10f80*/  STL.128 [R1+0x4550], R172 ;  /* 0x004550ac01007387 */ /* 0x0009e80000100c00 */
[----:B------:R4:W-:Y:S04]  /*10f90*/  STL.128 [R1+0x4540], R168 ;  /* 0x004540a801007387 */ /* 0x0009e80000100c00 */
[----:B------:R4:W-:Y:S04]  /*10fa0*/  STL [R1+0x4538], R167 ;  /* 0x004538a701007387 */ /* 0x0009e80000100800 */
[----:B------:R4:W-:Y:S04]  /*10fb0*/  STL.64 [R1+0x4530], R164 ;  /* 0x004530a401007387 */ /* 0x0009e80000100a00 */
[----:B------:R-:W3:Y:S04]  /*10fc0*/  LDL.LU R82, [R1+0x478] ;  /* 0x0004780001527983 */ /* 0x000ee80000300800 */
[----:B-1----:R-:W3:Y:S04]  /*10fd0*/  LDL.LU.128 R68, [R1+0x4450] ;  /* 0x0044500001447983 */ /* 0x002ee80000300c00 */
[----:B------:R1:W-:Y:S04]  /*10fe0*/  STL.128 [R1+0x43d0], R156 ;  /* 0x0043d09c01007387 */ /* 0x0003e80000100c00 */
[----:B0-----:R-:W3:Y:S04]  /*10ff0*/  LDL.LU.128 R180, [R1+0x4570] ;  /* 0x0045700001b47983 */ /* 0x001ee80000300c00 */
[----:B----4-:R-:W4:Y:S04]  /*11000*/  LDL.LU R176, [R1+0x4560] ;  /* 0x0045600001b07983 */ /* 0x010f280000300800 */
[----:B------:R-:W4:Y:S04]  /*11010*/  LDL.LU.128 R172, [R1+0x4550] ;  /* 0x0045500001ac7983 */ /* 0x000f280000300c00 */
[----:B------:R-:W4:Y:S04]  /*11020*/  LDL.LU.128 R168, [R1+0x4540] ;  /* 0x0045400001a87983 */ /* 0x000f280000300c00 */
[----:B------:R-:W4:Y:S04]  /*11030*/  LDL.LU R167, [R1+0x4538] ;  /* 0x0045380001a77983 */ /* 0x000f280000300800 */
[----:B------:R-:W4:Y:S04]  /*11040*/  LDL.LU.64 R164, [R1+0x4530] ;  /* 0x0045300001a47983 */ /* 0x000f280000300a00 */
[----:B-1----:R-:W4:Y:S04]  /*11050*/  LDL.LU.128 R156, [R1+0x43d0] ;  /* 0x0043d000019c7983 */ /* 0x002f280000300c00 */
[----:B------:R0:W-:Y:S04]  /*11060*/  STL.128 [R1+0x48d0], R56 ;  /* 0x0048d03801007387 */ /* 0x0001e80000100c00 */
[----:B------:R-:W-:Y:S04]  /*11070*/  STL [R1+0x3c4], R64 ;  /* 0x0003c44001007387 */ /* 0x000fe80000100800 */
[----:B------:R1:W-:Y:S04]  /*11080*/  STL.128 [R1+0x4770], R188 ;  /* 0x004770bc01007387 */ /* 0x0003e80000100c00 */
[----:B------:R-:W4:Y:S04]  /*11090*/  LDL.LU R109, [R1+0x5a4] ;  /* 0x0005a400016d7983 */ /* 0x000f280000300800 */
[----:B0-----:R-:W4:Y:S04]  /*110a0*/  LDL.LU.128 R56, [R1+0x48d0] ;  /* 0x0048d00001387983 */ /* 0x001f280000300c00 */
[----:B------:R-:W4:Y:S04]  /*110b0*/  LDL.LU R110, [R1+0x5a8] ;  /* 0x0005a800016e7983 */ /* 0x000f280000300800 */
[----:B-1----:R-:W4:Y:S04]  /*110c0*/  LDL.LU.128 R188, [R1+0x4770] ;  /* 0x0047700001bc7983 */ /* 0x002f280000300c00 */
[----:B------:R-:W4:Y:S04]  /*110d0*/  LDL.LU R111, [R1+0x5ac] ;  /* 0x0005ac00016f7983 */ /* 0x000f280000300800 */
[----:B--2---:R0:W-:Y:S01]  /*110e0*/  STL.128 [R1+0x43e0], R160 ;  /* 0x0043e0a001007387 */ /* 0x0041e20000100c00 */
[----:B------:R-:W-:-:S03]  /*110f0*/  IMAD.MOV.U32 R112, RZ, RZ, R152 ;  /* 0x000000ffff707224 */ /* 0x000fc600078e0098 */
[----:B------:R-:W2:Y:S04]  /*11100*/  LDL.LU R152, [R1+0x43c0] ;  /* 0x0043c00001987983 */ /* 0x000ea80000300800 */
[----:B0-----:R-:W2:Y:S04]  /*11110*/  LDL.LU.128 R160, [R1+0x43e0] ;  /* 0x0043e00001a07983 */ /* 0x001ea80000300c00 */
[----:B------:R-:W-:Y:S04]  /*11120*/  STL [R1+0x3bc], R62 ;  /* 0x0003bc3e01007387 */ /* 0x000fe80000100800 */
[----:B------:R-:W-:Y:S04]  /*11130*/  STL [R1+0x3c0], R63 ;  /* 0x0003c03f01007387 */ /* 0x000fe80000100800 */
[----:B------:R-:W-:Y:S04]  /*11140*/  STL [R1+0x5b4], R153 ;  /* 0x0005b49901007387 */ /* 0x000fe80000100800 */
[----:B------:R-:W-:Y:S04]  /*11150*/  STL.64 [R1+0x5b8], R154 ;  /* 0x0005b89a01007387 */ /* 0x000fe80000100a00 */
[----:B------:R-:W2:Y:S04]  /*11160*/  LDL.LU R113, [R1+0x5b4] ;  /* 0x0005b40001717983 */ /* 0x000ea80000300800 */
[----:B------:R-:W2:Y:S04]  /*11170*/  LDL.LU R114, [R1+0x5b8] ;  /* 0x0005b80001727983 */ /* 0x000ea80000300800 */
[----:B------:R-:W2:Y:S04]  /*11180*/  LDL.LU R115, [R1+0x5bc] ;  /* 0x0005bc0001737983 */ /* 0x000ea80000300800 */
[----:B------:R0:W-:Y:S04]  /*11190*/  STL.128 [R1+0x44f0], R148 ;  /* 0x0044f09401007387 */ /* 0x0001e80000100c00 */
[----:B------:R-:W-:Y:S04]  /*111a0*/  STL.128 [R1+0x44c0], R96 ;  /* 0x0044c06001007387 */ /* 0x000fe80000100c00 */
[----:B------:R-:W-:Y:S04]  /*111b0*/  STL.128 [R1+0x44b0], R92 ;  /* 0x0044b05c01007387 */ /* 0x000fe80000100c00 */
[----:B---3--:R1:W-:Y:S04]  /*111c0*/  STL.128 [R1+0x44d0], R100 ;  /* 0x0044d06401007387 */ /* 0x0083e80000100c00 */
[----:B------:R3:W-:Y:S04]  /*111d0*/  STL.128 [R1+0x44a0], R88 ;  /* 0x0044a05801007387 */ /* 0x0007e80000100c00 */
[----:B------:R-:W-:Y:S04]  /*111e0*/  STL.128 [R1+0x4470], R76 ;  /* 0x0044704c01007387 */ /* 0x000fe80000100c00 */
[----:B------:R-:W-:Y:S04]  /*111f0*/  STL.128 [R1+0x4460], R72 ;  /* 0x0044604801007387 */ /* 0x000fe80000100c00 */
[----:B0-----:R-:W2:Y:S04]  /*11200*/  LDL.LU.128 R148, [R1+0x44f0] ;  /* 0x0044f00001947983 */ /* 0x001ea80000300c00 */
[----:B-1----:R-:W2:Y:S04]  /*11210*/  LDL.LU.128 R100, [R1+0x44d0] ;  /* 0x0044d00001647983 */ /* 0x002ea80000300c00 */
[----:B------:R0:W-:Y:S04]  /*11220*/  STL.128 [R1+0x4490], R84 ;  /* 0x0044905401007387 */ /* 0x0001e80000100c00 */
[----:B------:R-:W2:Y:S04]  /*11230*/  LDL.LU.128 R96, [R1+0x44c0] ;  /* 0x0044c00001607983 */ /* 0x000ea80000300c00 */
[----:B------:R-:W2:Y:S04]  /*11240*/  LDL.LU.128 R92, [R1+0x44b0] ;  /* 0x0044b000015c7983 */ /* 0x000ea80000300c00 */
[----:B------:R1:W-:Y:S01]  /*11250*/  STL.128 [R1+0x44e0], R104 ;  /* 0x0044e06801007387 */ /* 0x0003e20000100c00 */
[----:B------:R-:W-:-:S03]  /*11260*/  IMAD.MOV.U32 R63, RZ, RZ, R81 ;  /* 0x000000ffff3f7224 */ /* 0x000fc600078e0051 */
[----:B---3--:R-:W3:Y:S01]  /*11270*/  LDL.LU.128 R88, [R1+0x44a0] ;  /* 0x0044a00001587983 */ /* 0x008ee20000300c00 */
[----:B------:R-:W-:-:S03]  /*11280*/  IMAD.MOV.U32 R64, RZ, RZ, R80 ;  /* 0x000000ffff407224 */ /* 0x000fc600078e0050 */
[----:B0-----:R-:W3:Y:S04]  /*11290*/  LDL.LU.128 R84, [R1+0x4490] ;  /* 0x0044900001547983 */ /* 0x001ee80000300c00 */
[----:B------:R-:W3:Y:S04]  /*112a0*/  LDL.LU.128 R76, [R1+0x4470] ;  /* 0x00447000014c7983 */ /* 0x000ee80000300c00 */
[----:B-1----:R-:W3:Y:S04]  /*112b0*/  LDL.LU.128 R104, [R1+0x44e0] ;  /* 0x0044e00001687983 */ /* 0x002ee80000300c00 */
[----:B------:R-:W3:Y:S01]  /*112c0*/  LDL.LU.128 R72, [R1+0x4460] ;  /* 0x0044600001487983 */ /* 0x000ee20000300c00 */
[----:B------:R-:W-:-:S03]  /*112d0*/  IMAD.MOV.U32 R62, RZ, RZ, R82 ;  /* 0x000000ffff3e7224 */ /* 0x000fc600078e0052 */
[----:B------:R-:W3:Y:S04]  /*112e0*/  LDL.LU.128 R80, [R1+0x4480] ;  /* 0x0044800001507983 */ /* 0x000ee80000300c00 */
[----:B------:R0:W-:Y:S04]  /*112f0*/  STL.128 [R1+0x4300], R68 ;  /* 0x0043004401007387 */ /* 0x0001e80000100c00 */
[----:B------:R1:W-:Y:S04]  /*11300*/  STL.128 [R1+0x4430], R180 ;  /* 0x004430b401007387 */ /* 0x0003e80000100c00 */
[----:B----4-:R4:W-:Y:S04]  /*11310*/  STL [R1+0x4420], R176 ;  /* 0x004420b001007387 */ /* 0x0109e80000100800 */
[----:B------:R4:W-:Y:S04]  /*11320*/  STL.128 [R1+0x4410], R172 ;  /* 0x004410ac01007387 */ /* 0x0009e80000100c00 */
[----:B------:R4:W-:Y:S04]  /*11330*/  STL.128 [R1+0x4400], R168 ;  /* 0x004400a801007387 */ /* 0x0009e80000100c00 */
[----:B------:R4:W-:Y:S04]  /*11340*/  STL [R1+0x43f8], R167 ;  /* 0x0043f8a701007387 */ /* 0x0009e80000100800 */
[----:B------:R4:W-:Y:S04]  /*11350*/  STL.64 [R1+0x43f0], R164 ;  /* 0x0043f0a401007387 */ /* 0x0009e80000100a00 */
[----:B0-----:R-:W3:Y:S04]  /*11360*/  LDL.LU R69, [R1+0x464] ;  /* 0x0004640001457983 */ /* 0x001ee80000300800 */
[----:B------:R-:W3:Y:S04]  /*11370*/  LDL.LU.64 R70, [R1+0x468] ;  /* 0x0004680001467983 */ /* 0x000ee80000300a00 */
[----:B------:R0:W-:Y:S04]  /*11380*/  STL.128 [R1+0x4280], R156 ;  /* 0x0042809c01007387 */ /* 0x0001e80000100c00 */
[----:B-1----:R-:W3:Y:S04]  /*11390*/  LDL.LU.128 R180, [R1+0x4430] ;  /* 0x0044300001b47983 */ /* 0x002ee80000300c00 */
[----:B----4-:R-:W4:Y:S04]  /*113a0*/  LDL.LU R176, [R1+0x4420] ;  /* 0x0044200001b07983 */ /* 0x010f280000300800 */
[----:B------:R-:W4:Y:S04]  /*113b0*/  LDL.LU.128 R172, [R1+0x4410] ;  /* 0x0044100001ac7983 */ /* 0x000f280000300c00 */
[----:B------:R-:W4:Y:S04]  /*113c0*/  LDL.LU.128 R168, [R1+0x4400] ;  /* 0x0044000001a87983 */ /* 0x000f280000300c00 */
[----:B------:R-:W4:Y:S04]  /*113d0*/  LDL.LU R167, [R1+0x43f8] ;  /* 0x0043f80001a77983 */ /* 0x000f280000300800 */
[----:B------:R-:W4:Y:S04]  /*113e0*/  LDL.LU.64 R164, [R1+0x43f0] ;  /* 0x0043f00001a47983 */ /* 0x000f280000300a00 */
[----:B0-----:R-:W4:Y:S04]  /*113f0*/  LDL.LU.128 R156, [R1+0x4280] ;  /* 0x00428000019c7983 */ /* 0x001f280000300c00 */
[----:B--2---:R0:W-:Y:S04]  /*11400*/  STL [R1+0x4270], R152 ;  /* 0x0042709801007387 */ /* 0x0041e80000100800 */
[----:B------:R1:W-:Y:S04]  /*11410*/  STL.128 [R1+0x4290], R160 ;  /* 0x004290a001007387 */ /* 0x0003e80000100c00 */
[----:B0-----:R-:W2:Y:S04]  /*11420*/  LDL.128 R152, [R1+0x3b0] ;  /* 0x0003b00001987983 */ /* 0x001ea80000100c00 */
[----:B-1----:R-:W2:Y:S04]  /*11430*/  LDL.LU.128 R160, [R1+0x4290] ;  /* 0x0042900001a07983 */ /* 0x002ea80000300c00 */
[----:B------:R-:W-:Y:S04]  /*11440*/  STL [R1+0x3c8], R59 ;  /* 0x0003c83b01007387 */ /* 0x000fe80000100800 */
[----:B------:R-:W-:Y:S04]  /*11450*/  STL [R1+0x3cc], R60 ;  /* 0x0003cc3c01007387 */ /* 0x000fe80000100800 */
        /* <DEDUP_REMOVED lines=9> */
[----:B------:R0:W-:Y:S04]  /*114f0*/  STL.128 [R1+0x43b0], R148 ;  /* 0x0043b09401007387 */ /* 0x0001e80000100c00 */
[----:B------:R1:W-:Y:S04]  /*11500*/  STL.128 [R1+0x4380], R100 ;  /* 0x0043806401007387 */ /* 0x0003e80000100c00 */
[----:B------:R-:W-:Y:S04]  /*11510*/  STL.128 [R1+0x4250], R112 ;  /* 0x0042507001007387 */ /* 0x000fe80000100c00 */
[----:B------:R3:W-:Y:S04]  /*11520*/  STL.128 [R1+0x4370], R96 ;  /* 0x0043706001007387 */ /* 0x0007e80000100c00 */
[----:B------:R3:W-:Y:S04]  /*11530*/  STL.128 [R1+0x4360], R92 ;  /* 0x0043605c01007387 */ /* 0x0007e80000100c00 */
[----:B0-----:R-:W2:Y:S04]  /*11540*/  LDL.LU.128 R148, [R1+0x43b0] ;  /* 0x0043b00001947983 */ /* 0x001ea80000300c00 */
[----:B-1----:R-:W2:Y:S04]  /*11550*/  LDL.LU.128 R100, [R1+0x4380] ;  /* 0x0043800001647983 */ /* 0x002ea80000300c00 */
[----:B---3--:R-:W-:Y:S04]  /*11560*/  STL.128 [R1+0x4350], R88 ;  /* 0x0043505801007387 */ /* 0x008fe80000100c00 */
[----:B------:R-:W-:Y:S04]  /*11570*/  STL.128 [R1+0x4340], R84 ;  /* 0x0043405401007387 */ /* 0x000fe80000100c00 */
[----:B------:R-:W-:Y:S04]  /*11580*/  STL.128 [R1+0x4320], R76 ;  /* 0x0043204c01007387 */ /* 0x000fe80000100c00 */
[----:B------:R0:W-:Y:S04]  /*11590*/  STL.128 [R1+0x4390], R104 ;  /* 0x0043906801007387 */ /* 0x0001e80000100c00 */
[----:B------:R-:W-:Y:S04]  /*115a0*/  STL.128 [R1+0x4310], R72 ;  /* 0x0043104801007387 */ /* 0x000fe80000100c00 */
[----:B------:R-:W3:Y:S04]  /*115b0*/  LDL.LU.128 R96, [R1+0x4370] ;  /* 0x0043700001607983 */ /* 0x000ee80000300c00 */
[----:B------:R-:W3:Y:S04]  /*115c0*/  LDL.LU.128 R92, [R1+0x4360] ;  /* 0x00436000015c7983 */ /* 0x000ee80000300c00 */
[----:B------:R1:W-:Y:S04]  /*115d0*/  STL.128 [R1+0x4330], R80 ;  /* 0x0043305001007387 */ /* 0x0003e80000100c00 */
[----:B0-----:R-:W3:Y:S04]  /*115e0*/  LDL.LU.128 R104, [R1+0x4390] ;  /* 0x0043900001687983 */ /* 0x001ee80000300c00 */
[----:B------:R-:W3:Y:S04]  /*115f0*/  LDL.LU.128 R88, [R1+0x4350] ;  /* 0x0043500001587983 */ /* 0x000ee80000300c00 */
[----:B------:R-:W3:Y:S04]  /*11600*/  LDL.LU.128 R84, [R1+0x4340] ;  /* 0x0043400001547983 */ /* 0x000ee80000300c00 */
[----:B-1----:R-:W3:Y:S04]  /*11610*/  LDL.LU.128 R80, [R1+0x4330] ;  /* 0x0043300001507983 */ /* 0x002ee80000300c00 */
[----:B------:R-:W3:Y:S04]  /*11620*/  LDL.LU.128 R76, [R1+0x4320] ;  /* 0x00432000014c7983 */ /* 0x000ee80000300c00 */
[----:B------:R-:W3:Y:S04]  /*11630*/  LDL.LU.128 R72, [R1+0x4310] ;  /* 0x0043100001487983 */ /* 0x000ee80000300c00 */
[----:B------:R-:W3:Y:S01]  /*11640*/  LDL.LU.128 R112, [R1+0x4250] ;  /* 0x0042500001707983 */ /* 0x000ee20000300c00 */
[----:B------:R-:W-:-:S02]  /*11650*/  IMAD.MOV.U32 R61, RZ, RZ, R69 ;  /* 0x000000ffff3d7224 */ /* 0x000fc400078e0045 */
[----:B------:R-:W-:Y:S02]  /*11660*/  IMAD.MOV.U32 R59, RZ, RZ, R71 ;  /* 0x000000ffff3b7224 */ /* 0x000fe400078e0047 */
[----:B------:R-:W-:Y:S02]  /*11670*/  IMAD.MOV.U32 R60, RZ, RZ, R70 ;  /* 0x000000ffff3c7224 */ /* 0x000fe400078e0046 */
[----:B------:R-:W3:Y:S04]  /*11680*/  LDL.LU.128 R68, [R1+0x4300] ;  /* 0x0043000001447983 */ /* 0x000ee80000300c00 */
[----:B------:R0:W-:Y:S04]  /*11690*/  STL.128 [R1+0x42e0], R180 ;  /* 0x0042e0b401007387 */ /* 0x0001e80000100c00 */
[----:B----4-:R1:W-:Y:S04]  /*116a0*/  STL [R1+0x42d0], R176 ;  /* 0x0042d0b001007387 */ /* 0x0103e80000100800 */
[----:B------:R4:W-:Y:S04]  /*116b0*/  STL.128 [R1+0x42c0], R172 ;  /* 0x0042c0ac01007387 */ /* 0x0009e80000100c00 */
[----:B------:R4:W-:Y:S04]  /*116c0*/  STL.128 [R1+0x42b0], R168 ;  /* 0x0042b0a801007387 */ /* 0x0009e80000100c00 */
[----:B------:R4:W-:Y:S04]  /*116d0*/  STL [R1+0x42a8], R167 ;  /* 0x0042a8a701007387 */ /* 0x0009e80000100800 */
[----:B------:R4:W-:Y:S04]  /*116e0*/  STL.64 [R1+0x42a0], R164 ;  /* 0x0042a0a401007387 */ /* 0x0009e80000100a00 */
[----:B------:R4:W-:Y:S04]  /*116f0*/  STL.128 [R1+0x4110], R156 ;  /* 0x0041109c01007387 */ /* 0x0009e80000100c00 */
[----:B0-----:R-:W3:Y:S04]  /*11700*/  LDL.LU.128 R180, [R1+0x42e0] ;  /* 0x0042e00001b47983 */ /* 0x001ee80000300c00 */
[----:B-1----:R-:W3:Y:S04]  /*11710*/  LDL.LU R176, [R1+0x42d0] ;  /* 0x0042d00001b07983 */ /* 0x002ee80000300800 */
[----:B----4-:R-:W4:Y:S04]  /*11720*/  LDL.LU.128 R172, [R1+0x42c0] ;  /* 0x0042c00001ac7983 */ /* 0x010f280000300c00 */
[----:B------:R-:W4:Y:S04]  /*11730*/  LDL.LU.128 R168, [R1+0x42b0] ;  /* 0x0042b00001a87983 */ /* 0x000f280000300c00 */
[----:B------:R-:W4:Y:S04]  /*11740*/  LDL.LU R167, [R1+0x42a8] ;  /* 0x0042a80001a77983 */ /* 0x000f280000300800 */
[----:B------:R-:W4:Y:S04]  /*11750*/  LDL.LU.64 R164, [R1+0x42a0] ;  /* 0x0042a00001a47983 */ /* 0x000f280000300a00 */
[----:B------:R-:W4:Y:S01]  /*11760*/  LDL.128 R156, [R1+0x3c0] ;  /* 0x0003c000019c7983 */ /* 0x000f220000100c00 */
[----:B--2---:R-:W-:-:S03]  /*11770*/  IMAD.MOV.U32 R116, RZ, RZ, R152 ;  /* 0x000000ffff747224 */ /* 0x004fc600078e0098 */
[----:B------:R-:W-:Y:S04]  /*11780*/  STL [R1+0x5c4], R153 ;  /* 0x0005c49901007387 */ /* 0x000fe80000100800 */
[----:B------:R-:W-:Y:S04]  /*11790*/  STL.64 [R1+0x5c8], R154 ;  /* 0x0005c89a01007387 */ /* 0x000fe80000100a00 */
[----:B------:R-:W2:Y:S04]  /*117a0*/  LDL.LU R152, [R1+0x4270] ;  /* 0x0042700001987983 */ /* 0x000ea80000300800 */
[----:B------:R0:W-:Y:S04]  /*117b0*/  STL.128 [R1+0x4120], R160 ;  /* 0x004120a001007387 */ /* 0x0001e80000100c00 */
[----:B------:R-:W2:Y:S04]  /*117c0*/  LDL.LU R117, [R1+0x5c4] ;  /* 0x0005c40001757983 */ /* 0x000ea80000300800 */
[----:B------:R-:W2:Y:S04]  /*117d0*/  LDL.LU R118, [R1+0x5c8] ;  /* 0x0005c80001767983 */ /* 0x000ea80000300800 */
[----:B------:R-:W2:Y:S04]  /*117e0*/  LDL.LU R119, [R1+0x5cc] ;  /* 0x0005cc0001777983 */ /* 0x000ea80000300800 */
[----:B0-----:R-:W2:Y:S04]  /*117f0*/  LDL.LU.128 R160, [R1+0x4120] ;  /* 0x0041200001a07983 */ /* 0x001ea80000300c00 */
[----:B------:R-:W-:Y:S04]  /*11800*/  STL.128 [R1+0x4180], R60 ;  /* 0x0041803c01007387 */ /* 0x000fe80000100c00 */
        /* <DEDUP_REMOVED lines=11> */
[----:B------:R0:W-:Y:S04]  /*118c0*/  STL.128 [R1+0x4260], R148 ;  /* 0x0042609401007387 */ /* 0x0001e80000100c00 */
[----:B------:R1:W-:Y:S04]  /*118d0*/  STL.128 [R1+0x4220], R100 ;  /* 0x0042206401007387 */ /* 0x0003e80000100c00 */
[----:B------:R-:W-:Y:S04]  /*118e0*/  STL [R1+0x3dc], R58 ;  /* 0x0003dc3a01007387 */ /* 0x000fe80000100800 */
[----:B0-----:R-:W2:Y:S04]  /*118f0*/  LDL.LU.128 R148, [R1+0x4260] ;  /* 0x0042600001947983 */ /* 0x001ea80000300c00 */
[----:B-1----:R-:W2:Y:S04]  /*11900*/  LDL.LU.128 R100, [R1+0x4220] ;  /* 0x0042200001647983 */ /* 0x002ea80000300c00 */
[----:B---3--:R-:W-:Y:S04]  /*11910*/  STL.128 [R1+0x4210], R96 ;  /* 0x0042106001007387 */ /* 0x008fe80000100c00 */
[----:B------:R-:W-:Y:S04]  /*11920*/  STL.128 [R1+0x4200], R92 ;  /* 0x0042005c01007387 */ /* 0x000fe80000100c00 */
[----:B------:R0:W-:Y:S04]  /*11930*/  STL.128 [R1+0x4230], R104 ;  /* 0x0042306801007387 */ /* 0x0001e80000100c00 */
[----:B------:R1:W-:Y:S04]  /*11940*/  STL.128 [R1+0x41f0], R88 ;  /* 0x0041f05801007387 */ /* 0x0003e80000100c00 */
[----:B------:R3:W-:Y:S04]  /*11950*/  STL.128 [R1+0x41e0], R84 ;  /* 0x0041e05401007387 */ /* 0x0007e80000100c00 */
[----:B------:R3:W-:Y:S04]  /*11960*/  STL.128 [R1+0x41d0], R80 ;  /* 0x0041d05001007387 */ /* 0x0007e80000100c00 */
[----:B------:R3:W-:Y:S04]  /*11970*/  STL.128 [R1+0x41c0], R76 ;  /* 0x0041c04c01007387 */ /* 0x0007e80000100c00 */
[----:B------:R3:W-:Y:S04]  /*11980*/  STL.128 [R1+0x41b0], R72 ;  /* 0x0041b04801007387 */ /* 0x0007e80000100c00 */
[----:B0-----:R-:W2:Y:S04]  /*11990*/  LDL.LU.128 R104, [R1+0x4230] ;  /* 0x0042300001687983 */ /* 0x001ea80000300c00 */
[----:B------:R-:W2:Y:S04]  /*119a0*/  LDL.LU.128 R96, [R1+0x4210] ;  /* 0x0042100001607983 */ /* 0x000ea80000300c00 */
[----:B------:R-:W2:Y:S04]  /*119b0*/  LDL.LU.128 R92, [R1+0x4200] ;  /* 0x00420000015c7983 */ /* 0x000ea80000300c00 */
[----:B------:R0:W-:Y:S04]  /*119c0*/  STL.128 [R1+0x41a0], R68 ;  /* 0x0041a04401007387 */ /* 0x0001e80000100c00 */
[----:B-1----:R-:W2:Y:S04]  /*119d0*/  LDL.LU.128 R88, [R1+0x41f0] ;  /* 0x0041f00001587983 */ /* 0x002ea80000300c00 */
[----:B---3--:R-:W3:Y:S04]  /*119e0*/  LDL.LU.128 R84, [R1+0x41e0] ;  /* 0x0041e00001547983 */ /* 0x008ee80000300c00 */
[----:B------:R-:W3:Y:S04]  /*119f0*/  LDL.LU.128 R80, [R1+0x41d0] ;  /* 0x0041d00001507983 */ /* 0x000ee80000300c00 */
[----:B------:R-:W3:Y:S04]  /*11a00*/  LDL.LU.128 R76, [R1+0x41c0] ;  /* 0x0041c000014c7983 */ /* 0x000ee80000300c00 */
[----:B------:R-:W3:Y:S04]  /*11a10*/  LDL.LU.128 R72, [R1+0x41b0] ;  /* 0x0041b00001487983 */ /* 0x000ee80000300c00 */
[----:B0-----:R-:W3:Y:S04]  /*11a20*/  LDL.LU.128 R68, [R1+0x41a0] ;  /* 0x0041a00001447983 */ /* 0x001ee80000300c00 */
[----:B------:R-:W-:Y:S04]  /*11a30*/  STL.128 [R1+0x40d0], R112 ;  /* 0x0040d07001007387 */ /* 0x000fe80000100c00 */
[----:B------:R0:W-:Y:S04]  /*11a40*/  STL.128 [R1+0x4170], R180 ;  /* 0x004170b401007387 */ /* 0x0001e80000100c00 */
[----:B------:R1:W-:Y:S04]  /*11a50*/  STL [R1+0x4160], R176 ;  /* 0x004160b001007387 */ /* 0x0003e80000100800 */
[----:B----4-:R4:W-:Y:S04]  /*11a60*/  STL.128 [R1+0x4150], R172 ;  /* 0x004150ac01007387 */ /* 0x0109e80000100c00 */
[----:B------:R4:W-:Y:S04]  /*11a70*/  STL.128 [R1+0x4140], R168 ;  /* 0x004140a801007387 */ /* 0x0009e80000100c00 */
[----:B------:R4:W-:Y:S04]  /*11a80*/  STL [R1+0x4138], R167 ;  /* 0x004138a701007387 */ /* 0x0009e80000100800 */
[----:B------:R4:W-:Y:S04]  /*11a90*/  STL.64 [R1+0x4130], R164 ;  /* 0x004130a401007387 */ /* 0x0009e80000100a00 */
[----:B------:R-:W-:Y:S01]  /*11aa0*/  STL [R1+0x5d4], R157 ;  /* 0x0005d49d01007387 */ /* 0x000fe20000100800 */
[----:B------:R-:W-:-:S03]  /*11ab0*/  IMAD.MOV.U32 R120, RZ, RZ, R156 ;  /* 0x000000ffff787224 */ /* 0x000fc600078e009c */
[----:B------:R4:W-:Y:S04]  /*11ac0*/  STL.64 [R1+0x5d8], R158 ;  /* 0x0005d89e01007387 */ /* 0x0009e80000100a00 */
[----:B0-----:R-:W3:Y:S04]  /*11ad0*/  LDL.LU.128 R180, [R1+0x4170] ;  /* 0x0041700001b47983 */ /* 0x001ee80000300c00 */
[----:B-1----:R-:W3:Y:S04]  /*11ae0*/  LDL.LU R176, [R1+0x4160] ;  /* 0x0041600001b07983 */ /* 0x002ee80000300800 */
[----:B----4-:R-:W4:Y:S04]  /*11af0*/  LDL.LU.128 R172, [R1+0x4150] ;  /* 0x0041500001ac7983 */ /* 0x010f280000300c00 */
[----:B------:R-:W4:Y:S04]  /*11b00*/  LDL.LU.128 R168, [R1+0x4140] ;  /* 0x0041400001a87983 */ /* 0x000f280000300c00 */
[----:B------:R-:W4:Y:S04]  /*11b10*/  LDL.LU R167, [R1+0x4138] ;  /* 0x0041380001a77983 */ /* 0x000f280000300800 */
[----:B------:R-:W4:Y:S04]  /*11b20*/  LDL.LU.64 R164, [R1+0x4130] ;  /* 0x0041300001a47983 */ /* 0x000f280000300a00 */
[----:B------:R-:W4:Y:S04]  /*11b30*/  LDL.LU.128 R156, [R1+0x4110] ;  /* 0x00411000019c7983 */ /* 0x000f280000300c00 */
[----:B------:R-:W4:Y:S04]  /*11b40*/  LDL.LU.128 R112, [R1+0x40d0] ;  /* 0x0040d00001707983 */ /* 0x000f280000300c00 */
[----:B------:R-:W4:Y:S04]  /*11b50*/  LDL.LU R121, [R1+0x5d4] ;  /* 0x0005d40001797983 */ /* 0x000f280000300800 */
[----:B------:R-:W4:Y:S04]  /*11b60*/  LDL.LU R122, [R1+0x5d8] ;  /* 0x0005d800017a7983 */ /* 0x000f280000300800 */
[----:B------:R-:W4:Y:S04]  /*11b70*/  LDL.LU R123, [R1+0x5dc] ;  /* 0x0005dc00017b7983 */ /* 0x000f280000300800 */
[----:B--2---:R0:W-:Y:S04]  /*11b80*/  STL [R1+0x4100], R152 ;  /* 0x0041009801007387 */ /* 0x0041e80000100800 */
[----:B0-----:R-:W2:Y:S04]  /*11b90*/  LDL.LU R152, [R1+0x4100] ;  /* 0x0041000001987983 */ /* 0x001ea80000300800 */
[----:B------:R0:W-:Y:S04]  /*11ba0*/  STL.128 [R1+0x40e0], R116 ;  /* 0x0040e07401007387 */ /* 0x0001e80000100c00 */
[----:B------:R1:W-:Y:S04]  /*11bb0*/  STL.128 [R1+0x3f90], R160 ;  /* 0x003f90a001007387 */ /* 0x0003e80000100c00 */
[----:B0-----:R-:W2:Y:S04]  /*11bc0*/  LDL.LU.128 R116, [R1+0x40e0] ;  /* 0x0040e00001747983 */ /* 0x001ea80000300c00 */
[----:B-1----:R-:W2:Y:S04]  /*11bd0*/  LDL.128 R160, [R1+0x3d0] ;  /* 0x0003d00001a07983 */ /* 0x002ea80000100c00 */
        /* <DEDUP_REMOVED lines=10> */
[----:B------:R1:W-:Y:S04]  /*11c80*/  STL.128 [R1+0x4820], R12 ;  /* 0x0048200c01007387 */ /* 0x0003e80000100c00 */
[----:B------:R1:W-:Y:S04]  /*11c90*/  STL.128 [R1+0x4810], R8 ;  /* 0x0048100801007387 */ /* 0x0003e80000100c00 */
[----:B------:R1:W-:Y:S04]  /*11ca0*/  STL.64 [R1+0x4800], R4 ;  /* 0x0048000401007387 */ /* 0x0003e80000100a00 */
        /* <DEDUP_REMOVED lines=16> */
[----:B---3--:R3:W-:Y:S04]  /*11db0*/  STL.128 [R1+0x4060], R84 ;  /* 0x0040605401007387 */ /* 0x0087e80000100c00 */
[----:B------:R3:W-:Y:S04]  /*11dc0*/  STL.128 [R1+0x4050], R80 ;  /* 0x0040505001007387 */ /* 0x0007e80000100c00 */
[----:B------:R3:W-:Y:S04]  /*11dd0*/  STL.128 [R1+0x4040], R76 ;  /* 0x0040404c01007387 */ /* 0x0007e80000100c00 */
[----:B------:R3:W-:Y:S04]  /*11de0*/  STL.128 [R1+0x4030], R72 ;  /* 0x0040304801007387 */ /* 0x0007e80000100c00 */
[----:B------:R3:W-:Y:S04]  /*11df0*/  STL.128 [R1+0x4020], R68 ;  /* 0x0040204401007387 */ /* 0x0007e80000100c00 */
[----:B------:R3:W-:Y:S04]  /*11e00*/  STL.128 [R1+0x4010], R64 ;  /* 0x0040104001007387 */ /* 0x0007e80000100c00 */
[----:B------:R3:W-:Y:S04]  /*11e10*/  STL.128 [R1+0x4000], R60 ;  /* 0x0040003c01007387 */ /* 0x0007e80000100c00 */
[----:B------:R3:W-:Y:S04]  /*11e20*/  STL [R1+0x3ff0], R59 ;  /* 0x003ff03b01007387 */ /* 0x0007e80000100800 */
        /* <DEDUP_REMOVED lines=9> */
[----:B------:R-:W2:Y:S04]  /*11ec0*/  LDL.LU.64 R18, [R1+0x4830] ;  /* 0x0048300001127983 */ /* 0x000ea80000300a00 */
[----:B------:R-:W2:Y:S04]  /*11ed0*/  LDL.LU.128 R12, [R1+0x4820] ;  /* 0x00482000010c7983 */ /* 0x000ea80000300c00 */
[----:B------:R-:W2:Y:S04]  /*11ee0*/  LDL.LU.128 R8, [R1+0x4810] ;  /* 0x0048100001087983 */ /* 0x000ea80000300c00 */
[----:B------:R-:W2:Y:S04]  /*11ef0*/  LDL.LU.64 R4, [R1+0x4800] ;  /* 0x0048000001047983 */ /* 0x000ea80000300a00 */
[----:B------:R-:W2:Y:S04]  /*11f00*/  LDL.LU.128 R224, [R1+0x47f0] ;  /* 0x0047f00001e07983 */ /* 0x000ea80000300c00 */
        /* <DEDUP_REMOVED lines=11> */
[----:B----4-:R-:W4:Y:S04]  /*11fc0*/  LDL.LU.128 R100, [R1+0x40a0] ;  /* 0x0040a00001647983 */ /* 0x010f280000300c00 */
[----:B------:R-:W4:Y:S04]  /*11fd0*/  LDL.LU.128 R96, [R1+0x4090] ;  /* 0x0040900001607983 */ /* 0x000f280000300c00 */
[----:B------:R-:W4:Y:S04]  /*11fe0*/  LDL.LU.128 R92, [R1+0x4080] ;  /* 0x00408000015c7983 */ /* 0x000f280000300c00 */
[----:B------:R-:W4:Y:S04]  /*11ff0*/  LDL.LU.128 R88, [R1+0x4070] ;  /* 0x0040700001587983 */ /* 0x000f280000300c00 */
[----:B---3--:R-:W3:Y:S04]  /*12000*/  LDL.LU.128 R84, [R1+0x4060] ;  /* 0x0040600001547983 */ /* 0x008ee80000300c00 */
[----:B------:R-:W3:Y:S04]  /*12010*/  LDL.LU.128 R80, [R1+0x4050] ;  /* 0x0040500001507983 */ /* 0x000ee80000300c00 */
[----:B------:R-:W3:Y:S04]  /*12020*/  LDL.LU.128 R76, [R1+0x4040] ;  /* 0x00404000014c7983 */ /* 0x000ee80000300c00 */
[----:B------:R-:W3:Y:S04]  /*12030*/  LDL.LU.128 R72, [R1+0x4030] ;  /* 0x0040300001487983 */ /* 0x000ee80000300c00 */
[----:B------:R-:W3:Y:S04]  /*12040*/  LDL.LU.128 R68, [R1+0x4020] ;  /* 0x0040200001447983 */ /* 0x000ee80000300c00 */
[----:B------:R-:W3:Y:S04]  /*12050*/  LDL.LU.128 R64, [R1+0x4010] ;  /* 0x0040100001407983 */ /* 0x000ee80000300c00 */
[----:B------:R-:W3:Y:S04]  /*12060*/  LDL.LU.128 R60, [R1+0x4000] ;  /* 0x00400000013c7983 */ /* 0x000ee80000300c00 */
[----:B------:R-:W3:Y:S04]  /*12070*/  LDL.LU R59, [R1+0x3ff0] ;  /* 0x003ff000013b7983 */ /* 0x000ee80000300800 */
[----:B------:R-:W-:Y:S04]  /*12080*/  STL.128 [R1+0x3fe0], R180 ;  /* 0x003fe0b401007387 */ /* 0x000fe80000100c00 */
[----:B------:R-:W-:Y:S04]  /*12090*/  STL [R1+0x3fd0], R176 ;  /* 0x003fd0b001007387 */ /* 0x000fe80000100800 */
[----:B------:R-:W-:Y:S04]  /*120a0*/  STL.128 [R1+0x3fc0], R172 ;  /* 0x003fc0ac01007387 */ /* 0x000fe80000100c00 */
[----:B------:R-:W-:Y:S04]  /*120b0*/  STL.128 [R1+0x3fb0], R168 ;  /* 0x003fb0a801007387 */ /* 0x000fe80000100c00 */
[----:B------:R-:W-:Y:S04]  /*120c0*/  STL [R1+0x3fa8], R167 ;  /* 0x003fa8a701007387 */ /* 0x000fe80000100800 */
[----:B------:R-:W-:Y:S04]  /*120d0*/  STL.64 [R1+0x3fa0], R164 ;  /* 0x003fa0a401007387 */ /* 0x000fe80000100a00 */
[----:B------:R0:W-:Y:S04]  /*120e0*/  STL.128 [R1+0x3f80], R156 ;  /* 0x003f809c01007387 */ /* 0x0001e80000100c00 */
[----:B--2---:R-:W-:Y:S04]  /*120f0*/  STL [R1+0x3f70], R152 ;  /* 0x003f709801007387 */ /* 0x004fe80000100800 */
[----:B------:R1:W-:Y:S04]  /*12100*/  STL.128 [R1+0x3f50], R120 ;  /* 0x003f507801007387 */ /* 0x0003e80000100c00 */
[----:B------:R2:W-:Y:S04]  /*12110*/  STL.128 [R1+0x3f40], R116 ;  /* 0x003f407401007387 */ /* 0x0005e80000100c00 */
[----:B------:R2:W-:Y:S04]  /*12120*/  STL.128 [R1+0x3f30], R112 ;  /* 0x003f307001007387 */ /* 0x0005e80000100c00 */
[----:B------:R-:W-:Y:S04]  /*12130*/  STL [R1+0x5e4], R161 ;  /* 0x0005e4a101007387 */ /* 0x000fe80000100800 */
[----:B------:R2:W-:Y:S04]  /*12140*/  STL.64 [R1+0x5e8], R162 ;  /* 0x0005e8a201007387 */ /* 0x0005e80000100a00 */
[----:B0-----:R-:W3:Y:S04]  /*12150*/  LDL.LU.128 R156, [R1+0x3f80] ;  /* 0x003f8000019c7983 */ /* 0x001ee80000300c00 */
[----:B-1----:R-:W3:Y:S04]  /*12160*/  LDL.LU.128 R120, [R1+0x3f50] ;  /* 0x003f500001787983 */ /* 0x002ee80000300c00 */
[----:B--2---:R-:W2:Y:S04]  /*12170*/  LDL.LU.128 R116, [R1+0x3f40] ;  /* 0x003f400001747983 */ /* 0x004ea80000300c00 */
[----:B------:R-:W2:Y:S04]  /*12180*/  LDL.LU.128 R112, [R1+0x3f30] ;  /* 0x003f300001707983 */ /* 0x000ea80000300c00 */
[----:B------:R-:W2:Y:S04]  /*12190*/  LDL.LU R125, [R1+0x5e4] ;  /* 0x0005e400017d7983 */ /* 0x000ea80000300800 */
[----:B------:R-:W2:Y:S04]  /*121a0*/  LDL.LU R126, [R1+0x5e8] ;  /* 0x0005e800017e7983 */ /* 0x000ea80000300800 */
[----:B------:R-:W2:Y:S01]  /*121b0*/  LDL.LU R127, [R1+0x5ec] ;  /* 0x0005ec00017f7983 */ /* 0x000ea20000300800 */
[----:B------:R-:W-:-:S03]  /*121c0*/  IMAD.MOV.U32 R124, RZ, RZ, R160 ;  /* 0x000000ffff7c7224 */ /* 0x000fc600078e00a0 */
[----:B------:R-:W2:Y:S04]  /*121d0*/  LDL.LU.128 R160, [R1+0x3f90] ;  /* 0x003f900001a07983 */ /* 0x000ea80000300c00 */
[----:B------:R-:W2:Y:S04]  /*121e0*/  LDL.LU R152, [R1+0x3f70] ;  /* 0x003f700001987983 */ /* 0x000ea80000300800 */
[----:B------:R-:W2:Y:S04]  /*121f0*/  LDL.LU R176, [R1+0x3fd0] ;  /* 0x003fd00001b07983 */ /* 0x000ea80000300800 */
[----:B------:R-:W2:Y:S04]  /*12200*/  LDL.LU.128 R172, [R1+0x3fc0] ;  /* 0x003fc00001ac7983 */ /* 0x000ea80000300c00 */
[----:B------:R-:W2:Y:S04]  /*12210*/  LDL.LU.128 R168, [R1+0x3fb0] ;  /* 0x003fb00001a87983 */ /* 0x000ea80000300c00 */
[----:B------:R-:W2:Y:S04]  /*12220*/  LDL.LU R167, [R1+0x3fa8] ;  /* 0x003fa80001a77983 */ /* 0x000ea80000300800 */
[----:B------:R-:W2:Y:S04]  /*12230*/  LDL.LU.64 R164, [R1+0x3fa0] ;  /* 0x003fa00001a47983 */ /* 0x000ea80000300a00 */
[----:B------:R-:W2:Y:S04]  /*12240*/  LDL.LU.128 R180, [R1+0x3fe0] ;  /* 0x003fe00001b47983 */ /* 0x000ea80000300c00 */
[----:B------:R-:W-:Y:S04]  /*12250*/  STL [R1+0x3e0], R53 ;  /* 0x0003e03501007387 */ /* 0x000fe80000100800 */
[----:B------:R-:W-:Y:S04]  /*12260*/  STL [R1+0x3e4], R54 ;  /* 0x0003e43601007387 */ /* 0x000fe80000100800 */
[----:B------:R-:W-:Y:S04]  /*12270*/  STL [R1+0x3e8], R55 ;  /* 0x0003e83701007387 */ /* 0x000fe80000100800 */
[----:B------:R-:W-:Y:S04]  /*12280*/  STL [R1+0x3ec], R50 ;  /* 0x0003ec3201007387 */ /* 0x000fe80000100800 */
[----:B------:R0:W-:Y:S04]  /*12290*/  STL.128 [R1+0x3f20], R108 ;  /* 0x003f206c01007387 */ /* 0x0001e80000100c00 */
[----:B------:R1:W-:Y:S04]  /*122a0*/  STL.128 [R1+0x3f10], R104 ;  /* 0x003f106801007387 */ /* 0x0003e80000100c00 */
[----:B----4-:R4:W-:Y:S04]  /*122b0*/  STL.128 [R1+0x3f00], R100 ;  /* 0x003f006401007387 */ /* 0x0109e80000100c00 */
        /* <DEDUP_REMOVED lines=8> */
[----:B0-----:R-:W2:Y:S04]  /*12340*/  LDL.LU.128 R108, [R1+0x3f20] ;  /* 0x003f2000016c7983 */ /* 0x001ea80000300c00 */
[----:B-1----:R-:W2:Y:S04]  /*12350*/  LDL.LU.128 R104, [R1+0x3f10] ;  /* 0x003f100001687983 */ /* 0x002ea80000300c00 */
        /* <DEDUP_REMOVED lines=9> */
[----:B------:R0:W-:Y:S04]  /*123f0*/  STL.128 [R1+0x3e00], R156 ;  /* 0x003e009c01007387 */ /* 0x0001e80000100c00 */
[----:B------:R1:W-:Y:S04]  /*12400*/  STL.128 [R1+0x3dc0], R120 ;  /* 0x003dc07801007387 */ /* 0x0003e80000100c00 */
[----:B--2---:R2:W-:Y:S04]  /*12410*/  STL.128 [R1+0x3db0], R116 ;  /* 0x003db07401007387 */ /* 0x0045e80000100c00 */
[----:B------:R2:W-:Y:S04]  /*12420*/  STL.128 [R1+0x3da0], R112 ;  /* 0x003da07001007387 */ /* 0x0005e80000100c00 */
[----:B0-----:R-:W3:Y:S04]  /*12430*/  LDL.128 R156, [R1+0x3e0] ;  /* 0x0003e000019c7983 */ /* 0x001ee80000100c00 */
[----:B-1----:R-:W3:Y:S04]  /*12440*/  LDL.LU.128 R120, [R1+0x3dc0] ;  /* 0x003dc00001787983 */ /* 0x002ee80000300c00 */
[----:B------:R0:W-:Y:S04]  /*12450*/  STL.128 [R1+0x3dd0], R124 ;  /* 0x003dd07c01007387 */ /* 0x0001e80000100c00 */
[----:B--2---:R-:W2:Y:S04]  /*12460*/  LDL.LU.128 R116, [R1+0x3db0] ;  /* 0x003db00001747983 */ /* 0x004ea80000300c00 */
[----:B------:R-:W2:Y:S04]  /*12470*/  LDL.LU.128 R112, [R1+0x3da0] ;  /* 0x003da00001707983 */ /* 0x000ea80000300c00 */
[----:B0-----:R-:W2:Y:S04]  /*12480*/  LDL.LU.128 R124, [R1+0x3dd0] ;  /* 0x003dd000017c7983 */ /* 0x001ea80000300c00 */
[----:B------:R0:W-:Y:S04]  /*12490*/  STL.128 [R1+0x3e70], R64 ;  /* 0x003e704001007387 */ /* 0x0001e80000100c00 */
[----:B------:R1:W-:Y:S04]  /*124a0*/  STL.128 [R1+0x3e60], R60 ;  /* 0x003e603c01007387 */ /* 0x0003e80000100c00 */
[----:B------:R1:W-:Y:S04]  /*124b0*/  STL [R1+0x3e54], R59 ;  /* 0x003e543b01007387 */ /* 0x0003e80000100800 */
[----:B0-----:R-:W2:Y:S04]  /*124c0*/  LDL.LU.128 R64, [R1+0x3e70] ;  /* 0x003e700001407983 */ /* 0x001ea80000300c00 */
[----:B-1----:R-:W2:Y:S04]  /*124d0*/  LDL.LU.128 R60, [R1+0x3e60] ;  /* 0x003e6000013c7983 */ /* 0x002ea80000300c00 */
[----:B------:R-:W2:Y:S04]  /*124e0*/  LDL.LU R59, [R1+0x3e54] ;  /* 0x003e5400013b7983 */ /* 0x000ea80000300800 */
[----:B------:R-:W-:Y:S04]  /*124f0*/  STL [R1+0x3f0], R51 ;  /* 0x0003f03301007387 */ /* 0x000fe80000100800 */
[----:B------:R-:W-:Y:S04]  /*12500*/  STL [R1+0x3f4], R52 ;  /* 0x0003f43401007387 */ /* 0x000fe80000100800 */
[----:B------:R-:W-:Y:S04]  /*12510*/  STL [R1+0x3f8], R47 ;  /* 0x0003f82f01007387 */ /* 0x000fe80000100800 */
[----:B------:R-:W-:Y:S04]  /*12520*/  STL [R1+0x3fc], R48 ;  /* 0x0003fc3001007387 */ /* 0x000fe80000100800 */
[----:B------:R0:W-:Y:S04]  /*12530*/  STL.128 [R1+0x3b70], R36 ;  /* 0x003b702401007387 */ /* 0x0001e80000100c00 */
[----:B------:R1:W-:Y:S04]  /*12540*/  STL.128 [R1+0x3b60], R32 ;  /* 0x003b602001007387 */ /* 0x0003e80000100c00 */
[----:B0-----:R-:W2:Y:S04]  /*12550*/  LDL.LU.128 R36, [R1+0x3b70] ;  /* 0x003b700001247983 */ /* 0x001ea80000300c00 */
[----:B-1----:R-:W2:Y:S04]  /*12560*/  LDL.LU.128 R32, [R1+0x3b60] ;  /* 0x003b600001207983 */ /* 0x002ea80000300c00 */
        /* <DEDUP_REMOVED lines=10> */
[----:B------:R-:W-:Y:S04]  /*12610*/  STL.128 [R1+0x3cf0], R68 ;  /* 0x003cf04401007387 */ /* 0x000fe80000100c00 */
        /* <DEDUP_REMOVED lines=9> */
[----:B------:R-:W-:Y:S04]  /*126b0*/  STL [R1+0x5f4], R157 ;  /* 0x0005f49d01007387 */ /* 0x000fe80000100800 */
[----:B------:R-:W-:Y:S04]  /*126c0*/  STL.64 [R1+0x5f8], R158 ;  /* 0x0005f89e01007387 */ /* 0x000fe80000100a00 */
[----:B------:R-:W-:Y:S04]  /*126d0*/  STL.128 [R1+0x3c90], R120 ;  /* 0x003c907801007387 */ /* 0x000fe80000100c00 */
[----:B--2---:R-:W-:Y:S04]  /*126e0*/  STL.128 [R1+0x3c80], R116 ;  /* 0x003c807401007387 */ /* 0x004fe80000100c00 */
[----:B------:R0:W-:Y:S04]  /*126f0*/  STL.128 [R1+0x3c70], R112 ;  /* 0x003c707001007387 */ /* 0x0001e80000100c00 */
[----:B------:R-:W2:Y:S04]  /*12700*/  LDL.LU.128 R72, [R1+0x3d00] ;  /* 0x003d000001487983 */ /* 0x000ea80000300c00 */
[----:B------:R1:W-:Y:S04]  /*12710*/  STL.128 [R1+0x3ca0], R124 ;  /* 0x003ca07c01007387 */ /* 0x0003e80000100c00 */
[----:B------:R-:W2:Y:S04]  /*12720*/  LDL.LU R129, [R1+0x5f4] ;  /* 0x0005f40001817983 */ /* 0x000ea80000300800 */
[----:B------:R-:W2:Y:S04]  /*12730*/  LDL.LU R130, [R1+0x5f8] ;  /* 0x0005f80001827983 */ /* 0x000ea80000300800 */
[----:B------:R-:W2:Y:S04]  /*12740*/  LDL.LU R131, [R1+0x5fc] ;  /* 0x0005fc0001837983 */ /* 0x000ea80000300800 */
[----:B0-----:R-:W2:Y:S04]  /*12750*/  LDL.128 R112, [R1+0x3f0] ;  /* 0x0003f00001707983 */ /* 0x001ea80000100c00 */
[----:B-1----:R-:W2:Y:S04]  /*12760*/  LDL.LU.128 R124, [R1+0x3ca0] ;  /* 0x003ca000017c7983 */ /* 0x002ea80000300c00 */
[----:B------:R-:W2:Y:S04]  /*12770*/  LDL.LU.128 R120, [R1+0x3c90] ;  /* 0x003c900001787983 */ /* 0x000ea80000300c00 */
[----:B------:R-:W2:Y:S04]  /*12780*/  LDL.LU.128 R116, [R1+0x3c80] ;  /* 0x003c800001747983 */ /* 0x000ea80000300c00 */
[----:B------:R-:W2:Y:S04]  /*12790*/  LDL.LU.128 R68, [R1+0x3cf0] ;  /* 0x003cf00001447983 */ /* 0x000ea80000300c00 */
[----:B------:R0:W-:Y:S04]  /*127a0*/  STL.128 [R1+0x3ce0], R64 ;  /* 0x003ce04001007387 */ /* 0x0001e80000100c00 */
[----:B------:R1:W-:Y:S04]  /*127b0*/  STL.128 [R1+0x3cd0], R60 ;  /* 0x003cd03c01007387 */ /* 0x0003e80000100c00 */
[----:B------:R1:W-:Y:S04]  /*127c0*/  STL [R1+0x3cc0], R59 ;  /* 0x003cc03b01007387 */ /* 0x0003e80000100800 */
[----:B0-----:R-:W2:Y:S04]  /*127d0*/  LDL.LU.128 R64, [R1+0x3ce0] ;  /* 0x003ce00001407983 */ /* 0x001ea80000300c00 */
[----:B-1----:R-:W2:Y:S04]  /*127e0*/  LDL.LU.128 R60, [R1+0x3cd0] ;  /* 0x003cd000013c7983 */ /* 0x002ea80000300c00 */
[----:B------:R-:W2:Y:S01]  /*127f0*/  LDL.LU R59, [R1+0x3cc0] ;  /* 0x003cc000013b7983 */ /* 0x000ea20000300800 */
[----:B------:R-:W-:-:S03]  /*12800*/  IMAD.MOV.U32 R128, RZ, RZ, R156 ;  /* 0x000000ffff807224 */ /* 0x000fc600078e009c */
[----:B------:R-:W-:Y:S04]  /*12810*/  STL [R1+0x400], R49 ;  /* 0x0004003101007387 */ /* 0x000fe80000100800 */
[----:B------:R-:W-:Y:S04]  /*12820*/  STL [R1+0x404], R44 ;  /* 0x0004042c01007387 */ /* 0x000fe80000100800 */
[----:B------:R-:W-:Y:S04]  /*12830*/  STL [R1+0x408], R45 ;  /* 0x0004082d01007387 */ /* 0x000fe80000100800 */
[----:B------:R-:W-:Y:S04]  /*12840*/  STL [R1+0x40c], R46 ;  /* 0x00040c2e01007387 */ /* 0x000fe80000100800 */
[----:B------:R0:W-:Y:S04]  /*12850*/  STL.128 [R1+0x3b80], R40 ;  /* 0x003b802801007387 */ /* 0x0001e80000100c00 */
[----:B------:R1:W-:Y:S04]  /*12860*/  STL.128 [R1+0x39b0], R36 ;  /* 0x0039b02401007387 */ /* 0x0003e80000100c00 */
[----:B------:R1:W-:Y:S04]  /*12870*/  STL.128 [R1+0x39a0], R32 ;  /* 0x0039a02001007387 */ /* 0x0003e80000100c00 */
[----:B------:R1:W-:Y:S04]  /*12880*/  STL.64 [R1+0x3af0], R4 ;  /* 0x003af00401007387 */ /* 0x0003e80000100a00 */
[----:B0-----:R-:W2:Y:S04]  /*12890*/  LDL.LU.128 R40, [R1+0x3b80] ;  /* 0x003b800001287983 */ /* 0x001ea80000300c00 */
[----:B-1----:R-:W2:Y:S04]  /*128a0*/  LDL.LU.128 R36, [R1+0x39b0] ;  /* 0x0039b00001247983 */ /* 0x002ea80000300c00 */
[----:B------:R-:W2:Y:S04]  /*128b0*/  LDL.LU.128 R32, [R1+0x39a0] ;  /* 0x0039a00001207983 */ /* 0x000ea80000300c00 */
[----:B------:R-:W2:Y:S04]  /*128c0*/  LDL.LU.64 R4, [R1+0x3af0] ;  /* 0x003af00001047983 */ /* 0x000ea80000300a00 */
[----:B------:R0:W-:Y:S04]  /*128d0*/  STL.128 [R1+0x3b50], R28 ;  /* 0x003b501c01007387 */ /* 0x0001e80000100c00 */
[----:B------:R1:W-:Y:S04]  /*128e0*/  STL.128 [R1+0x3b40], R24 ;  /* 0x003b401801007387 */ /* 0x0003e80000100c00 */
[----:B------:R1:W-:Y:S04]  /*128f0*/  STL.128 [R1+0x3b30], R20 ;  /* 0x003b301401007387 */ /* 0x0003e80000100c00 */
[----:B------:R1:W-:Y:S04]  /*12900*/  STL.64 [R1+0x3b20], R18 ;  /* 0x003b201201007387 */ /* 0x0003e80000100a00 */
[----:B------:R1:W-:Y:S04]  /*12910*/  STL.128 [R1+0x3b10], R12 ;  /* 0x003b100c01007387 */ /* 0x0003e80000100c00 */
[----:B------:R1:W-:Y:S04]  /*12920*/  STL.128 [R1+0x3b00], R8 ;  /* 0x003b000801007387 */ /* 0x0003e80000100c00 */
[----:B0-----:R-:W2:Y:S04]  /*12930*/  LDL.LU.128 R28, [R1+0x3b50] ;  /* 0x003b5000011c7983 */ /* 0x001ea80000300c00 */
[----:B-1----:R-:W2:Y:S04]  /*12940*/  LDL.LU.128 R24, [R1+0x3b40] ;  /* 0x003b400001187983 */ /* 0x002ea80000300c00 */
[----:B------:R-:W2:Y:S04]  /*12950*/  LDL.LU.128 R20, [R1+0x3b30] ;  /* 0x003b300001147983 */ /* 0x000ea80000300c00 */
[----:B------:R-:W2:Y:S04]  /*12960*/  LDL.LU.64 R18, [R1+0x3b20] ;  /* 0x003b200001127983 */ /* 0x000ea80000300a00 */
[----:B------:R-:W2:Y:S04]  /*12970*/  LDL.LU.128 R12, [R1+0x3b10] ;  /* 0x003b1000010c7983 */ /* 0x000ea80000300c00 */
[----:B------:R-:W2:Y:S04]  /*12980*/  LDL.LU.128 R8, [R1+0x3b00] ;  /* 0x003b000001087983 */ /* 0x000ea80000300c00 */
[----:B------:R0:W-:Y:S04]  /*12990*/  STL.128 [R1+0x3f60], R148 ;  /* 0x003f609401007387 */ /* 0x0001e80000100c00 */
[----:B------:R1:W-:Y:S04]  /*129a0*/  STL.128 [R1+0x3e10], R160 ;  /* 0x003e10a001007387 */ /* 0x0003e80000100c00 */
[----:B------:R1:W-:Y:S04]  /*129b0*/  STL [R1+0x3df0], R152 ;  /* 0x003df09801007387 */ /* 0x0003e80000100800 */
[----:B------:R-:W2:Y:S04]  /*129c0*/  LDL.LU.128 R156, [R1+0x3e00] ;  /* 0x003e0000019c7983 */ /* 0x000ea80000300c00 */
[----:B0-----:R-:W2:Y:S04]  /*129d0*/  LDL.LU.128 R148, [R1+0x3f60] ;  /* 0x003f600001947983 */ /* 0x001ea80000300c00 */
[----:B-1----:R-:W2:Y:S04]  /*129e0*/  LDL.LU.128 R160, [R1+0x3e10] ;  /* 0x003e100001a07983 */ /* 0x002ea80000300c00 */
[----:B------:R-:W2:Y:S04]  /*129f0*/  LDL.LU R152, [R1+0x3df0] ;  /* 0x003df00001987983 */ /* 0x000ea80000300800 */
        /* <DEDUP_REMOVED lines=9> */
[----:B0-----:R-:W3:Y:S04]  /*12a90*/  LDL.LU.128 R108, [R1+0x3c60] ;  /* 0x003c6000016c7983 */ /* 0x001ee80000300c00 */
[----:B-1----:R-:W3:Y:S04]  /*12aa0*/  LDL.LU.128 R104, [R1+0x3c50] ;  /* 0x003c500001687983 */ /* 0x002ee80000300c00 */
[----:B----4-:R-:W4:Y:S04]  /*12ab0*/  LDL.LU.128 R100, [R1+0x3c40] ;  /* 0x003c400001647983 */ /* 0x010f280000300c00 */
[----:B------:R-:W4:Y:S04]  /*12ac0*/  LDL.LU.128 R96, [R1+0x3c30] ;  /* 0x003c300001607983 */ /* 0x000f280000300c00 */
[----:B------:R-:W4:Y:S04]  /*12ad0*/  LDL.LU.128 R92, [R1+0x3c20] ;  /* 0x003c2000015c7983 */ /* 0x000f280000300c00 */
[----:B--2---:R-:W-:Y:S04]  /*12ae0*/  STL.128 [R1+0x3bd0], R72 ;  /* 0x003bd04801007387 */ /* 0x004fe80000100c00 */
[----:B------:R-:W2:Y:S04]  /*12af0*/  LDL.LU.128 R88, [R1+0x3c10] ;  /* 0x003c100001587983 */ /* 0x000ea80000300c00 */
[----:B---3--:R-:W3:Y:S04]  /*12b00*/  LDL.LU.128 R84, [R1+0x3c00] ;  /* 0x003c000001547983 */ /* 0x008ee80000300c00 */
[----:B------:R-:W3:Y:S04]  /*12b10*/  LDL.LU.128 R80, [R1+0x3bf0] ;  /* 0x003bf00001507983 */ /* 0x000ee80000300c00 */
[----:B------:R0:W-:Y:S01]  /*12b20*/  STL.128 [R1+0x3cb0], R128 ;  /* 0x003cb08001007387 */ /* 0x0001e20000100c00 */
[----:B------:R-:W-:-:S03]  /*12b30*/  IMAD.MOV.U32 R132, RZ, RZ, R112 ;  /* 0x000000ffff847224 */ /* 0x000fc600078e0070 */
[----:B------:R-:W3:Y:S01]  /*12b40*/  LDL.LU.128 R76, [R1+0x3be0] ;  /* 0x003be000014c7983 */ /* 0x000ee20000300c00 */
[----:B------:R-:W-:Y:S02]  /*12b50*/  IMAD.MOV.U32 R133, RZ, RZ, R113 ;  /* 0x000000ffff857224 */ /* 0x000fe400078e0071 */
[----:B------:R-:W-:Y:S01]  /*12b60*/  IMAD.MOV.U32 R134, RZ, RZ, R114 ;  /* 0x000000ffff867224 */ /* 0x000fe200078e0072 */
[----:B------:R-:W-:Y:S01]  /*12b70*/  STL.128 [R1+0x3ad0], R124 ;  /* 0x003ad07c01007387 */ /* 0x000fe20000100c00 */
[----:B------:R-:W-:-:S03]  /*12b80*/  IMAD.MOV.U32 R135, RZ, RZ, R115 ;  /* 0x000000ffff877224 */ /* 0x000fc600078e0073 */
[----:B------:R-:W-:Y:S04]  /*12b90*/  STL.128 [R1+0x3ac0], R120 ;  /* 0x003ac07801007387 */ /* 0x000fe80000100c00 */
[----:B------:R1:W-:Y:S04]  /*12ba0*/  STL.128 [R1+0x3ab0], R116 ;  /* 0x003ab07401007387 */ /* 0x0003e80000100c00 */
[----:B------:R1:W-:Y:S04]  /*12bb0*/  STL.128 [R1+0x3bc0], R68 ;  /* 0x003bc04401007387 */ /* 0x0003e80000100c00 */
[----:B0-----:R-:W3:Y:S04]  /*12bc0*/  LDL.LU.128 R128, [R1+0x3cb0] ;  /* 0x003cb00001807983 */ /* 0x001ee80000300c00 */
[----:B------:R-:W3:Y:S04]  /*12bd0*/  LDL.LU.128 R112, [R1+0x3c70] ;  /* 0x003c700001707983 */ /* 0x000ee80000300c00 */
[----:B------:R-:W3:Y:S04]  /*12be0*/  LDL.LU.128 R72, [R1+0x3bd0] ;  /* 0x003bd00001487983 */ /* 0x000ee80000300c00 */
[----:B-1----:R-:W3:Y:S04]  /*12bf0*/  LDL.128 R116, [R1+0x400] ;  /* 0x0004000001747983 */ /* 0x002ee80000100c00 */
[----:B------:R-:W3:Y:S04]  /*12c00*/  LDL.LU.128 R124, [R1+0x3ad0] ;  /* 0x003ad000017c7983 */ /* 0x000ee80000300c00 */
[----:B------:R-:W3:Y:S04]  /*12c10*/  LDL.LU.128 R120, [R1+0x3ac0] ;  /* 0x003ac00001787983 */ /* 0x000ee80000300c00 */
[----:B------:R-:W3:Y:S04]  /*12c20*/  LDL.LU.128 R68, [R1+0x3bc0] ;  /* 0x003bc00001447983 */ /* 0x000ee80000300c00 */
[----:B------:R0:W-:Y:S04]  /*12c30*/  STL.128 [R1+0x3bb0], R64 ;  /* 0x003bb04001007387 */ /* 0x0001e80000100c00 */
[----:B------:R1:W-:Y:S04]  /*12c40*/  STL.128 [R1+0x3ba0], R60 ;  /* 0x003ba03c01007387 */ /* 0x0003e80000100c00 */
[----:B------:R1:W-:Y:S04]  /*12c50*/  STL [R1+0x3b90], R59 ;  /* 0x003b903b01007387 */ /* 0x0003e80000100800 */
[----:B0-----:R-:W3:Y:S04]  /*12c60*/  LDL.LU.128 R64, [R1+0x3bb0] ;  /* 0x003bb00001407983 */ /* 0x001ee80000300c00 */
[----:B-1----:R-:W3:Y:S04]  /*12c70*/  LDL.LU.128 R60, [R1+0x3ba0] ;  /* 0x003ba000013c7983 */ /* 0x002ee80000300c00 */
[----:B------:R-:W3:Y:S04]  /*12c80*/  LDL.LU R59, [R1+0x3b90] ;  /* 0x003b9000013b7983 */ /* 0x000ee80000300800 */
[----:B------:R-:W-:Y:S04]  /*12c90*/  STL [R1+0x410], R41 ;  /* 0x0004102901007387 */ /* 0x000fe80000100800 */
[----:B------:R-:W-:Y:S04]  /*12ca0*/  STL [R1+0x414], R42 ;  /* 0x0004142a01007387 */ /* 0x000fe80000100800 */
[----:B------:R-:W-:Y:S04]  /*12cb0*/  STL [R1+0x418], R43 ;  /* 0x0004182b01007387 */ /* 0x000fe80000100800 */
[----:B------:R0:W-:Y:S04]  /*12cc0*/  STL [R1+0x39c0], R40 ;  /* 0x0039c02801007387 */ /* 0x0001e80000100800 */
[----:B------:R-:W-:Y:S04]  /*12cd0*/  STL [R1+0x41c], R38 ;  /* 0x00041c2601007387 */ /* 0x000fe80000100800 */
[----:B------:R1:W-:Y:S04]  /*12ce0*/  STL.64 [R1+0x3800], R36 ;  /* 0x0038002401007387 */ /* 0x0003e80000100a00 */
[----:B------:R1:W-:Y:S04]  /*12cf0*/  STL.128 [R1+0x37f0], R32 ;  /* 0x0037f02001007387 */ /* 0x0003e80000100c00 */
[----:B0-----:R-:W3:Y:S04]  /*12d00*/  LDL.LU R40, [R1+0x39c0] ;  /* 0x0039c00001287983 */ /* 0x001ee80000300800 */
[----:B-1----:R-:W3:Y:S04]  /*12d10*/  LDL.LU.64 R36, [R1+0x3800] ;  /* 0x0038000001247983 */ /* 0x002ee80000300a00 */
[----:B------:R-:W3:Y:S04]  /*12d20*/  LDL.LU.128 R32, [R1+0x37f0] ;  /* 0x0037f00001207983 */ /* 0x000ee80000300c00 */
[----:B------:R0:W-:Y:S04]  /*12d30*/  STL.128 [R1+0x3a90], R108 ;  /* 0x003a906c01007387 */ /* 0x0001e80000100c00 */
[----:B------:R1:W-:Y:S04]  /*12d40*/  STL.128 [R1+0x3a80], R104 ;  /* 0x003a806801007387 */ /* 0x0003e80000100c00 */
[----:B----4-:R4:W-:Y:S04]  /*12d50*/  STL.128 [R1+0x3a70], R100 ;  /* 0x003a706401007387 */ /* 0x0109e80000100c00 */
[----:B------:R4:W-:Y:S04]  /*12d60*/  STL.128 [R1+0x3a60], R96 ;  /* 0x003a606001007387 */ /* 0x0009e80000100c00 */
[----:B------:R4:W-:Y:S04]  /*12d70*/  STL.128 [R1+0x3a50], R92 ;  /* 0x003a505c01007387 */ /* 0x0009e80000100c00 */
[----:B0-----:R-:W4:Y:S04]  /*12d80*/  LDL.LU.128 R108, [R1+0x3a90] ;  /* 0x003a9000016c7983 */ /* 0x001f280000300c00 */
[----:B--2---:R0:W-:Y:S04]  /*12d90*/  STL.128 [R1+0x3a40], R88 ;  /* 0x003a405801007387 */ /* 0x0041e80000100c00 */
[----:B---3--:R2:W-:Y:S04]  /*12da0*/  STL.128 [R1+0x3a30], R84 ;  /* 0x003a305401007387 */ /* 0x0085e80000100c00 */
[----:B------:R3:W-:Y:S04]  /*12db0*/  STL.128 [R1+0x3a20], R80 ;  /* 0x003a205001007387 */ /* 0x0007e80000100c00 */
[----:B-1----:R-:W3:Y:S04]  /*12dc0*/  LDL.LU.128 R104, [R1+0x3a80] ;  /* 0x003a800001687983 */ /* 0x002ee80000300c00 */
[----:B----4-:R-:W4:Y:S04]  /*12dd0*/  LDL.LU.128 R100, [R1+0x3a70] ;  /* 0x003a700001647983 */ /* 0x010f280000300c00 */
[----:B------:R-:W-:Y:S04]  /*12de0*/  STL.128 [R1+0x3a10], R76 ;  /* 0x003a104c01007387 */ /* 0x000fe80000100c00 */
[----:B------:R-:W4:Y:S04]  /*12df0*/  LDL.LU.128 R96, [R1+0x3a60] ;  /* 0x003a600001607983 */ /* 0x000f280000300c00 */
[----:B------:R-:W4:Y:S04]  /*12e00*/  LDL.LU.128 R92, [R1+0x3a50] ;  /* 0x003a5000015c7983 */ /* 0x000f280000300c00 */
[----:B0-----:R-:W4:Y:S04]  /*12e10*/  LDL.LU.128 R88, [R1+0x3a40] ;  /* 0x003a400001587983 */ /* 0x001f280000300c00 */
[----:B--2---:R-:W2:Y:S04]  /*12e20*/  LDL.LU.128 R84, [R1+0x3a30] ;  /* 0x003a300001547983 */ /* 0x004ea80000300c00 */
[----:B------:R0:W-:Y:S04]  /*12e30*/  STL.128 [R1+0x3ae0], R128 ;  /* 0x003ae08001007387 */ /* 0x0001e80000100c00 */
[----:B------:R1:W-:Y:S04]  /*12e40*/  STL.128 [R1+0x3aa0], R112 ;  /* 0x003aa07001007387 */ /* 0x0003e80000100c00 */
[----:B------:R1:W-:Y:S01]  /*12e50*/  STL.128 [R1+0x3a00], R72 ;  /* 0x003a004801007387 */ /* 0x0003e20000100c00 */
[----:B------:R-:W-:-:S02]  /*12e60*/  IMAD.MOV.U32 R136, RZ, RZ, R116 ;  /* 0x000000ffff887224 */ /* 0x000fc400078e0074 */
[----:B------:R-:W-:Y:S01]  /*12e70*/  IMAD.MOV.U32 R137, RZ, RZ, R117 ;  /* 0x000000ffff897224 */ /* 0x000fe200078e0075 */
[----:B---3--:R-:W3:Y:S01]  /*12e80*/  LDL.LU.128 R80, [R1+0x3a20] ;  /* 0x003a200001507983 */ /* 0x008ee20000300c00 */
[----:B------:R-:W-:Y:S02]  /*12e90*/  IMAD.MOV.U32 R138, RZ, RZ, R118 ;  /* 0x000000ffff8a7224 */ /* 0x000fe400078e0076 */
[----:B------:R-:W-:Y:S01]  /*12ea0*/  IMAD.MOV.U32 R139, RZ, RZ, R119 ;  /* 0x000000ffff8b7224 */ /* 0x000fe200078e0077 */
[----:B------:R-:W-:Y:S04]  /*12eb0*/  STL.128 [R1+0x3910], R124 ;  /* 0x0039107c01007387 */ /* 0x000fe80000100c00 */
[----:B------:R1:W-:Y:S04]  /*12ec0*/  STL.128 [R1+0x3900], R120 ;  /* 0x0039007801007387 */ /* 0x0003e80000100c00 */
[----:B------:R1:W-:Y:S04]  /*12ed0*/  STL.128 [R1+0x39f0], R68 ;  /* 0x0039f04401007387 */ /* 0x0003e80000100c00 */
[----:B0-----:R-:W3:Y:S04]  /*12ee0*/  LDL.LU.128 R128, [R1+0x3ae0] ;  /* 0x003ae00001807983 */ /* 0x001ee80000300c00 */
[----:B------:R-:W3:Y:S04]  /*12ef0*/  LDL.LU.128 R116, [R1+0x3ab0] ;  /* 0x003ab00001747983 */ /* 0x000ee80000300c00 */
[----:B-1----:R-:W3:Y:S04]  /*12f00*/  LDL.LU.128 R112, [R1+0x3aa0] ;  /* 0x003aa00001707983 */ /* 0x002ee80000300c00 */
[----:B------:R-:W3:Y:S04]  /*12f10*/  LDL.LU.128 R76, [R1+0x3a10] ;  /* 0x003a1000014c7983 */ /* 0x000ee80000300c00 */
[----:B------:R-:W3:Y:S04]  /*12f20*/  LDL.LU.128 R72, [R1+0x3a00] ;  /* 0x003a000001487983 */ /* 0x000ee80000300c00 */
[----:B------:R-:W3:Y:S04]  /*12f30*/  LDL.128 R120, [R1+0x410] ;  /* 0x0004100001787983 */ /* 0x000ee80000100c00 */
        /* <DEDUP_REMOVED lines=8> */
[----:B------:R0:W-:Y:S04]  /*12fc0*/  STL.64 [R1+0x3930], R4 ;  /* 0x0039300401007387 */ /* 0x0001e80000100a00 */
[----:B------:R1:W-:Y:S04]  /*12fd0*/  STL.128 [R1+0x3990], R28 ;  /* 0x0039901c01007387 */ /* 0x0003e80000100c00 */
[----:B------:R1:W-:Y:S04]  /*12fe0*/  STL.128 [R1+0x3980], R24 ;  /* 0x0039801801007387 */ /* 0x0003e80000100c00 */
[----:B0-----:R-:W3:Y:S04]  /*12ff0*/  LDL.LU.64 R4, [R1+0x3930] ;  /* 0x0039300001047983 */ /* 0x001ee80000300a00 */
[----:B------:R0:W-:Y:S04]  /*13000*/  STL.128 [R1+0x3970], R20 ;  /* 0x0039701401007387 */ /* 0x0001e80000100c00 */
[----:B------:R0:W-:Y:S04]  /*13010*/  STL.64 [R1+0x3960], R18 ;  /* 0x0039601201007387 */ /* 0x0001e80000100a00 */
[----:B------:R0:W-:Y:S04]  /*13020*/  STL.128 [R1+0x3950], R12 ;  /* 0x0039500c01007387 */ /* 0x0001e80000100c00 */
[----:B------:R0:W-:Y:S04]  /*13030*/  STL.128 [R1+0x3940], R8 ;  /* 0x0039400801007387 */ /* 0x0001e80000100c00 */
[----:B-1----:R-:W3:Y:S04]  /*13040*/  LDL.LU.128 R28, [R1+0x3990] ;  /* 0x00399000011c7983 */ /* 0x002ee80000300c00 */
[----:B------:R-:W3:Y:S04]  /*13050*/  LDL.LU.128 R24, [R1+0x3980] ;  /* 0x0039800001187983 */ /* 0x000ee80000300c00 */
[----:B0-----:R-:W3:Y:S04]  /*13060*/  LDL.LU.128 R20, [R1+0x3970] ;  /* 0x0039700001147983 */ /* 0x001ee80000300c00 */
[----:B------:R-:W3:Y:S04]  /*13070*/  LDL.LU.64 R18, [R1+0x3960] ;  /* 0x0039600001127983 */ /* 0x000ee80000300a00 */
[----:B------:R-:W3:Y:S04]  /*13080*/  LDL.LU.128 R12, [R1+0x3950] ;  /* 0x00395000010c7983 */ /* 0x000ee80000300c00 */
[----:B------:R-:W3:Y:S04]  /*13090*/  LDL.LU.128 R8, [R1+0x3940] ;  /* 0x0039400001087983 */ /* 0x000ee80000300c00 */
[----:B------:R-:W-:Y:S04]  /*130a0*/  STL [R1+0x420], R39 ;  /* 0x0004202701007387 */ /* 0x000fe80000100800 */
[----:B------:R-:W-:Y:S04]  /*130b0*/  STL [R1+0x424], R40 ;  /* 0x0004242801007387 */ /* 0x000fe80000100800 */
[----:B------:R-:W-:Y:S04]  /*130c0*/  STL [R1+0x428], R35 ;  /* 0x0004282301007387 */ /* 0x000fe80000100800 */
[----:B------:R-:W-:Y:S04]  /*130d0*/  STL [R1+0x42c], R36 ;  /* 0x00042c2401007387 */ /* 0x000fe80000100800 */
[----:B------:R0:W-:Y:S04]  /*130e0*/  STL.128 [R1+0x38d0], R108 ;  /* 0x0038d06c01007387 */ /* 0x0001e80000100c00 */
[----:B------:R1:W-:Y:S04]  /*130f0*/  STL.128 [R1+0x38c0], R104 ;  /* 0x0038c06801007387 */ /* 0x0003e80000100c00 */
[----:B----4-:R4:W-:Y:S04]  /*13100*/  STL.128 [R1+0x38b0], R100 ;  /* 0x0038b06401007387 */ /* 0x0109e80000100c00 */
[----:B0-----:R-:W3:Y:S04]  /*13110*/  LDL.LU.128 R108, [R1+0x38d0] ;  /* 0x0038d000016c7983 */ /* 0x001ee80000300c00 */
[----:B------:R0:W-:Y:S04]  /*13120*/  STL.128 [R1+0x38a0], R96 ;  /* 0x0038a06001007387 */ /* 0x0001e80000100c00 */
[----:B------:R3:W-:Y:S04]  /*13130*/  STL.128 [R1+0x3890], R92 ;  /* 0x0038905c01007387 */ /* 0x0007e80000100c00 */
[----:B------:R3:W-:Y:S04]  /*13140*/  STL.128 [R1+0x3880], R88 ;  /* 0x0038805801007387 */ /* 0x0007e80000100c00 */
[----:B--2---:R2:W-:Y:S04]  /*13150*/  STL.128 [R1+0x3870], R84 ;  /* 0x0038705401007387 */ /* 0x0045e80000100c00 */
[----:B-1----:R-:W2:Y:S04]  /*13160*/  LDL.LU.128 R104, [R1+0x38c0] ;  /* 0x0038c00001687983 */ /* 0x002ea80000300c00 */
[----:B----4-:R-:W4:Y:S04]  /*13170*/  LDL.LU.128 R100, [R1+0x38b0] ;  /* 0x0038b00001647983 */ /* 0x010f280000300c00 */
[----:B0-----:R-:W4:Y:S04]  /*13180*/  LDL.LU.128 R96, [R1+0x38a0] ;  /* 0x0038a00001607983 */ /* 0x001f280000300c00 */
[----:B---3--:R-:W-:Y:S04]  /*13190*/  STL.128 [R1+0x3860], R80 ;  /* 0x0038605001007387 */ /* 0x008fe80000100c00 */
[----:B------:R-:W3:Y:S04]  /*131a0*/  LDL.LU.128 R92, [R1+0x3890] ;  /* 0x00389000015c7983 */ /* 0x000ee80000300c00 */
[----:B------:R-:W3:Y:S04]  /*131b0*/  LDL.LU.128 R88, [R1+0x3880] ;  /* 0x0038800001587983 */ /* 0x000ee80000300c00 */
[----:B--2---:R-:W2:Y:S04]  /*131c0*/  LDL.LU.128 R84, [R1+0x3870] ;  /* 0x0038700001547983 */ /* 0x004ea80000300c00 */
[----:B------:R0:W-:Y:S04]  /*131d0*/  STL.128 [R1+0x3920], R128 ;  /* 0x0039208001007387 */ /* 0x0001e80000100c00 */
[----:B------:R1:W-:Y:S04]  /*131e0*/  STL.128 [R1+0x38f0], R116 ;  /* 0x0038f07401007387 */ /* 0x0003e80000100c00 */
[----:B------:R1:W-:Y:S04]  /*131f0*/  STL.128 [R1+0x38e0], R112 ;  /* 0x0038e07001007387 */ /* 0x0003e80000100c00 */
[----:B------:R1:W-:Y:S04]  /*13200*/  STL.128 [R1+0x3850], R76 ;  /* 0x0038504c01007387 */ /* 0x0003e80000100c00 */
[----:B------:R1:W-:Y:S01]  /*13210*/  STL.128 [R1+0x3840], R72 ;  /* 0x0038404801007387 */ /* 0x0003e20000100c00 */
[----:B------:R-:W-:-:S03]  /*13220*/  IMAD.MOV.U32 R140, RZ, RZ, R120 ;  /* 0x000000ffff8c7224 */ /* 0x000fc600078e0078 */
[----:B0-----:R-:W2:Y:S01]  /*13230*/  LDL.LU.128 R128, [R1+0x3920] ;  /* 0x0039200001807983 */ /* 0x001ea20000300c00 */
[----:B------:R-:W-:Y:S02]  /*13240*/  IMAD.MOV.U32 R141, RZ, RZ, R121 ;  /* 0x000000ffff8d7224 */ /* 0x000fe400078e0079 */
[----:B------:R-:W-:Y:S01]  /*13250*/  IMAD.MOV.U32 R142, RZ, RZ, R122 ;  /* 0x000000ffff8e7224 */ /* 0x000fe200078e007a */
[----:B------:R0:W-:Y:S01]  /*13260*/  STL.128 [R1+0x3760], R124 ;  /* 0x0037607c01007387 */ /* 0x0001e20000100c00 */
[----:B------:R-:W-:-:S03]  /*13270*/  IMAD.MOV.U32 R143, RZ, RZ, R123 ;  /* 0x000000ffff8f7224 */ /* 0x000fc600078e007b */
[----:B------:R0:W-:Y:S04]  /*13280*/  STL.128 [R1+0x3830], R68 ;  /* 0x0038304401007387 */ /* 0x0001e80000100c00 */
[----:B------:R-:W2:Y:S04]  /*13290*/  LDL.LU.128 R120, [R1+0x3900] ;  /* 0x0039000001787983 */ /* 0x000ea80000300c00 */
[----:B-1----:R-:W2:Y:S04]  /*132a0*/  LDL.LU.128 R116, [R1+0x38f0] ;  /* 0x0038f00001747983 */ /* 0x002ea80000300c00 */
[----:B------:R-:W2:Y:S04]  /*132b0*/  LDL.LU.128 R112, [R1+0x38e0] ;  /* 0x0038e00001707983 */ /* 0x000ea80000300c00 */
[----:B------:R-:W2:Y:S04]  /*132c0*/  LDL.LU.128 R80, [R1+0x3860] ;  /* 0x0038600001507983 */ /* 0x000ea80000300c00 */
[----:B------:R-:W2:Y:S04]  /*132d0*/  LDL.LU.128 R76, [R1+0x3850] ;  /* 0x00385000014c7983 */ /* 0x000ea80000300c00 */
[----:B------:R-:W2:Y:S04]  /*132e0*/  LDL.LU.128 R72, [R1+0x3840] ;  /* 0x0038400001487983 */ /* 0x000ea80000300c00 */
[----:B0-----:R-:W2:Y:S04]  /*132f0*/  LDL.128 R124, [R1+0x420] ;  /* 0x00042000017c7983 */ /* 0x001ea80000100c00 */
[----:B------:R-:W2:Y:S04]  /*13300*/  LDL.LU.128 R68, [R1+0x3830] ;  /* 0x0038300001447983 */ /* 0x000ea80000300c00 */
[----:B------:R0:W-:Y:S04]  /*13310*/  STL.128 [R1+0x3820], R64 ;  /* 0x0038204001007387 */ /* 0x0001e80000100c00 */
[----:B------:R1:W-:Y:S04]  /*13320*/  STL.128 [R1+0x3810], R60 ;  /* 0x0038103c01007387 */ /* 0x0003e80000100c00 */
[----:B------:R1:W-:Y:S04]  /*13330*/  STL [R1+0x3808], R59 ;  /* 0x0038083b01007387 */ /* 0x0003e80000100800 */
[----:B0-----:R-:W2:Y:S04]  /*13340*/  LDL.LU.128 R64, [R1+0x3820] ;  /* 0x0038200001407983 */ /* 0x001ea80000300c00 */
[----:B-1----:R-:W2:Y:S04]  /*13350*/  LDL.LU.128 R60, [R1+0x3810] ;  /* 0x00381000013c7983 */ /* 0x002ea80000300c00 */
[----:B------:R-:W2:Y:S04]  /*13360*/  LDL.LU R59, [R1+0x3808] ;  /* 0x00380800013b7983 */ /* 0x000ea80000300800 */
[----:B------:R0:W-:Y:S04]  /*13370*/  STL [R1+0x3658], R34 ;  /* 0x0036582201007387 */ /* 0x0001e80000100800 */
[----:B------:R1:W-:Y:S04]  /*13380*/  STL.64 [R1+0x3650], R32 ;  /* 0x0036502001007387 */ /* 0x0003e80000100a00 */
[----:B0-----:R-:W2:Y:S04]  /*13390*/  LDL.LU R34, [R1+0x3658] ;  /* 0x0036580001227983 */ /* 0x001ea80000300800 */
[----:B-1----:R-:W2:Y:S04]  /*133a0*/  LDL.LU.64 R32, [R1+0x3650] ;  /* 0x0036500001207983 */ /* 0x002ea80000300a00 */
[----:B------:R0:W-:Y:S04]  /*133b0*/  STL.64 [R1+0x3780], R4 ;  /* 0x0037800401007387 */ /* 0x0001e80000100a00 */
[----:B------:R1:W-:Y:S04]  /*133c0*/  STL.128 [R1+0x37e0], R28 ;  /* 0x0037e01c01007387 */ /* 0x0003e80000100c00 */
[----:B------:R1:W-:Y:S04]  /*133d0*/  STL.128 [R1+0x37d0], R24 ;  /* 0x0037d01801007387 */ /* 0x0003e80000100c00 */
[----:B0-----:R-:W2:Y:S04]  /*133e0*/  LDL.LU.64 R4, [R1+0x3780] ;  /* 0x0037800001047983 */ /* 0x001ea80000300a00 */
[----:B------:R0:W-:Y:S04]  /*133f0*/  STL.128 [R1+0x37c0], R20 ;  /* 0x0037c01401007387 */ /* 0x0001e80000100c00 */
[----:B------:R0:W-:Y:S04]  /*13400*/  STL.64 [R1+0x37b0], R18 ;  /* 0x0037b01201007387 */ /* 0x0001e80000100a00 */
[----:B------:R0:W-:Y:S04]  /*13410*/  STL.128 [R1+0x37a0], R12 ;  /* 0x0037a00c01007387 */ /* 0x0001e80000100c00 */
[----:B------:R0:W-:Y:S04]  /*13420*/  STL.128 [R1+0x3790], R8 ;  /* 0x0037900801007387 */ /* 0x0001e80000100c00 */
[----:B------:R0:W-:Y:S04]  /*13430*/  STL.128 [R1+0x3de0], R148 ;  /* 0x003de09401007387 */ /* 0x0001e80000100c00 */
[----:B-1----:R-:W2:Y:S04]  /*13440*/  LDL.LU.128 R28, [R1+0x37e0] ;  /* 0x0037e000011c7983 */ /* 0x002ea80000300c00 */
[----:B------:R-:W2:Y:S04]  /*13450*/  LDL.LU.128 R24, [R1+0x37d0] ;  /* 0x0037d00001187983 */ /* 0x000ea80000300c00 */
[----:B0-----:R-:W2:Y:S04]  /*13460*/  LDL.LU.128 R20, [R1+0x37c0] ;  /* 0x0037c00001147983 */ /* 0x001ea80000300c00 */
[----:B------:R-:W2:Y:S04]  /*13470*/  LDL.LU.64 R18, [R1+0x37b0] ;  /* 0x0037b00001127983 */ /* 0x000ea80000300a00 */
[----:B------:R-:W2:Y:S04]  /*13480*/  LDL.LU.128 R12, [R1+0x37a0] ;  /* 0x0037a000010c7983 */ /* 0x000ea80000300c00 */
[----:B------:R-:W2:Y:S04]  /*13490*/  LDL.LU.128 R8, [R1+0x3790] ;  /* 0x0037900001087983 */ /* 0x000ea80000300c00 */
[----:B------:R-:W2:Y:S04]  /*134a0*/  LDL.LU.128 R148, [R1+0x3de0] ;  /* 0x003de00001947983 */ /* 0x000ea80000300c00 */
[----:B------:R0:W-:Y:S04]  /*134b0*/  STL.128 [R1+0x3720], R108 ;  /* 0x0037206c01007387 */ /* 0x0001e80000100c00 */
[----:B0-----:R-:W2:Y:S04]  /*134c0*/  LDL.LU.128 R108, [R1+0x3720] ;  /* 0x00372000016c7983 */ /* 0x001ea80000300c00 */
[----:B------:R0:W-:Y:S04]  /*134d0*/  STL.128 [R1+0x3710], R104 ;  /* 0x0037106801007387 */ /* 0x0001e80000100c00 */
[----:B----4-:R1:W-:Y:S04]  /*134e0*/  STL.128 [R1+0x3700], R100 ;  /* 0x0037006401007387 */ /* 0x0103e80000100c00 */
[----:B------:R4:W-:Y:S04]  /*134f0*/  STL.128 [R1+0x36f0], R96 ;  /* 0x0036f06001007387 */ /* 0x0009e80000100c00 */
[----:B---3--:R3:W-:Y:S04]  /*13500*/  STL.128 [R1+0x36e0], R92 ;  /* 0x0036e05c01007387 */ /* 0x0087e80000100c00 */
[----:B------:R3:W-:Y:S04]  /*13510*/  STL.128 [R1+0x36d0], R88 ;  /* 0x0036d05801007387 */ /* 0x0007e80000100c00 */
[----:B--2---:R2:W-:Y:S04]  /*13520*/  STL.128 [R1+0x36c0], R84 ;  /* 0x0036c05401007387 */ /* 0x0045e80000100c00 */
[----:B0-----:R-:W2:Y:S04]  /*13530*/  LDL.LU.128 R104, [R1+0x3710] ;  /* 0x0037100001687983 */ /* 0x001ea80000300c00 */
[----:B-1----:R-:W2:Y:S04]  /*13540*/  LDL.LU.128 R100, [R1+0x3700] ;  /* 0x0037000001647983 */ /* 0x002ea80000300c00 */
[----:B----4-:R-:W4:Y:S04]  /*13550*/  LDL.LU.128 R96, [R1+0x36f0] ;  /* 0x0036f00001607983 */ /* 0x010f280000300c00 */
[----:B---3--:R-:W3:Y:S04]  /*13560*/  LDL.LU.128 R92, [R1+0x36e0] ;  /* 0x0036e000015c7983 */ /* 0x008ee80000300c00 */
[----:B------:R-:W3:Y:S04]  /*13570*/  LDL.LU.128 R88, [R1+0x36d0] ;  /* 0x0036d00001587983 */ /* 0x000ee80000300c00 */
[----:B--2---:R-:W2:Y:S04]  /*13580*/  LDL.LU.128 R84, [R1+0x36c0] ;  /* 0x0036c00001547983 */ /* 0x004ea80000300c00 */
[----:B------:R0:W-:Y:S04]  /*13590*/  STL.128 [R1+0x3770], R128 ;  /* 0x0037708001007387 */ /* 0x0001e80000100c00 */
[----:B------:R1:W-:Y:S04]  /*135a0*/  STL.128 [R1+0x3750], R120 ;  /* 0x0037507801007387 */ /* 0x0003e80000100c00 */
        /* <DEDUP_REMOVED lines=11> */
[----:B------:R-:W2:Y:S04]  /*13660*/  LDL.LU.128 R124, [R1+0x3760] ;  /* 0x00376000017c7983 */ /* 0x000ea80000300c00 */
[----:B-1----:R-:W2:Y:S04]  /*13670*/  LDL.LU.128 R120, [R1+0x3750] ;  /* 0x0037500001787983 */ /* 0x002ea80000300c00 */
[----:B------:R-:W2:Y:S04]  /*13680*/  LDL.LU.128 R116, [R1+0x3740] ;  /* 0x0037400001747983 */ /* 0x000ea80000300c00 */
[----:B------:R-:W2:Y:S04]  /*13690*/  LDL.LU.128 R112, [R1+0x3730] ;  /* 0x0037300001707983 */ /* 0x000ea80000300c00 */
[----:B------:R-:W2:Y:S04]  /*136a0*/  LDL.LU.128 R80, [R1+0x36b0] ;  /* 0x0036b00001507983 */ /* 0x000ea80000300c00 */
[----:B------:R-:W2:Y:S04]  /*136b0*/  LDL.LU.128 R76, [R1+0x36a0] ;  /* 0x0036a000014c7983 */ /* 0x000ea80000300c00 */
        /* <DEDUP_REMOVED lines=9> */
[----:B------:R0:W-:Y:S04]  /*13750*/  STL.128 [R1+0x35d0], R160 ;  /* 0x0035d0a001007387 */ /* 0x0001e80000100c00 */
[----:B------:R-:W-:Y:S04]  /*13760*/  STL [R1+0x434], R32 ;  /* 0x0004342001007387 */ /* 0x000fe80000100800 */
[----:B------:R-:W-:Y:S04]  /*13770*/  STL [R1+0x438], R33 ;  /* 0x0004382101007387 */ /* 0x000fe80000100800 */
[----:B------:R-:W-:Y:S04]  /*13780*/  STL [R1+0x43c], R34 ;  /* 0x00043c2201007387 */ /* 0x000fe80000100800 */
[----:B0-----:R-:W2:Y:S04]  /*13790*/  LDL.128 R160, [R1+0x430] ;  /* 0x0004300001a07983 */ /* 0x001ea80000100c00 */
[----:B------:R0:W-:Y:S04]  /*137a0*/  STL.64 [R1+0x35e0], R4 ;  /* 0x0035e00401007387 */ /* 0x0001e80000100a00 */
[----:B------:R1:W-:Y:S04]  /*137b0*/  STL [R1+0x3e50], R176 ;  /* 0x003e50b001007387 */ /* 0x0003e80000100800 */
[----:B------:R1:W-:Y:S04]  /*137c0*/  STL.128 [R1+0x3e40], R172 ;  /* 0x003e40ac01007387 */ /* 0x0003e80000100c00 */
[----:B0-----:R-:W2:Y:S04]  /*137d0*/  LDL.LU.64 R4, [R1+0x35e0] ;  /* 0x0035e00001047983 */ /* 0x001ea80000300a00 */
[----:B------:R0:W-:Y:S04]  /*137e0*/  STL.128 [R1+0x3e30], R168 ;  /* 0x003e30a801007387 */ /* 0x0001e80000100c00 */
[----:B------:R0:W-:Y:S04]  /*137f0*/  STL [R1+0x3e28], R167 ;  /* 0x003e28a701007387 */ /* 0x0001e80000100800 */
[----:B------:R0:W-:Y:S04]  /*13800*/  STL.64 [R1+0x3e20], R164 ;  /* 0x003e20a401007387 */ /* 0x0001e80000100a00 */
[----:B------:R0:W-:Y:S04]  /*13810*/  STL.128 [R1+0x3640], R28 ;  /* 0x0036401c01007387 */ /* 0x0001e80000100c00 */
[----:B------:R0:W-:Y:S04]  /*13820*/  STL.128 [R1+0x3630], R24 ;  /* 0x0036301801007387 */ /* 0x0001e80000100c00 */
[----:B------:R0:W-:Y:S04]  /*13830*/  STL.128 [R1+0x3620], R20 ;  /* 0x0036201401007387 */ /* 0x0001e80000100c00 */
[----:B------:R0:W-:Y:S04]  /*13840*/  STL.64 [R1+0x3610], R18 ;  /* 0x0036101201007387 */ /* 0x0001e80000100a00 */
[----:B------:R0:W-:Y:S04]  /*13850*/  STL.128 [R1+0x3600], R12 ;  /* 0x0036000c01007387 */ /* 0x0001e80000100c00 */
[----:B------:R0:W-:Y:S04]  /*13860*/  STL.128 [R1+0x35f0], R8 ;  /* 0x0035f00801007387 */ /* 0x0001e80000100c00 */
[----:B-1----:R-:W2:Y:S04]  /*13870*/  LDL.LU R176, [R1+0x3e50] ;  /* 0x003e500001b07983 */ /* 0x002ea80000300800 */
[----:B------:R-:W2:Y:S04]  /*13880*/  LDL.LU.128 R172, [R1+0x3e40] ;  /* 0x003e400001ac7983 */ /* 0x000ea80000300c00 */
[----:B0-----:R-:W2:Y:S04]  /*13890*/  LDL.LU.128 R168, [R1+0x3e30] ;  /* 0x003e300001a87983 */ /* 0x001ea80000300c00 */
[----:B------:R-:W2:Y:S04]  /*138a0*/  LDL.LU R167, [R1+0x3e28] ;  /* 0x003e280001a77983 */ /* 0x000ea80000300800 */
[----:B------:R-:W2:Y:S04]  /*138b0*/  LDL.LU.64 R164, [R1+0x3e20] ;  /* 0x003e200001a47983 */ /* 0x000ea80000300a00 */
[----:B------:R-:W2:Y:S04]  /*138c0*/  LDL.LU.128 R28, [R1+0x3640] ;  /* 0x00364000011c7983 */ /* 0x000ea80000300c00 */
[----:B------:R-:W2:Y:S04]  /*138d0*/  LDL.LU.128 R24, [R1+0x3630] ;  /* 0x0036300001187983 */ /* 0x000ea80000300c00 */
[----:B------:R-:W2:Y:S04]  /*138e0*/  LDL.LU.128 R20, [R1+0x3620] ;  /* 0x0036200001147983 */ /* 0x000ea80000300c00 */
[----:B------:R-:W2:Y:S04]  /*138f0*/  LDL.LU.64 R18, [R1+0x3610] ;  /* 0x0036100001127983 */ /* 0x000ea80000300a00 */
[----:B------:R-:W2:Y:S04]  /*13900*/  LDL.LU.128 R12, [R1+0x3600] ;  /* 0x00360000010c7983 */ /* 0x000ea80000300c00 */
[----:B------:R-:W2:Y:S04]  /*13910*/  LDL.LU.128 R8, [R1+0x35f0] ;  /* 0x0035f00001087983 */ /* 0x000ea80000300c00 */
[----:B------:R-:W-:Y:S04]  /*13920*/  STL.128 [R1+0x35c0], R156 ;  /* 0x0035c09c01007387 */ /* 0x000fe80000100c00 */
[----:B------:R0:W-:Y:S04]  /*13930*/  STL [R1+0x35b0], R152 ;  /* 0x0035b09801007387 */ /* 0x0001e80000100800 */
        /* <DEDUP_REMOVED lines=8> */
[----:B----4-:R-:W-:Y:S04]  /*139c0*/  STL.128 [R1+0x34d0], R96 ;  /* 0x0034d06001007387 */ /* 0x010fe80000100c00 */
[----:B---3--:R-:W-:Y:S04]  /*139d0*/  STL.128 [R1+0x34c0], R92 ;  /* 0x0034c05c01007387 */ /* 0x008fe80000100c00 */
[----:B------:R-:W-:Y:S04]  /*139e0*/  STL.128 [R1+0x34b0], R88 ;  /* 0x0034b05801007387 */ /* 0x000fe80000100c00 */
[----:B--2---:R-:W-:Y:S04]  /*139f0*/  STL.128 [R1+0x34a0], R84 ;  /* 0x0034a05401007387 */ /* 0x004fe80000100c00 */
[----:B------:R-:W-:Y:S04]  /*13a00*/  STL.128 [R1+0x3550], R128 ;  /* 0x0035508001007387 */ /* 0x000fe80000100c00 */
[----:B------:R-:W-:Y:S04]  /*13a10*/  STL.128 [R1+0x3540], R124 ;  /* 0x0035407c01007387 */ /* 0x000fe80000100c00 */
[----:B------:R-:W-:Y:S04]  /*13a20*/  STL.128 [R1+0x3530], R120 ;  /* 0x0035307801007387 */ /* 0x000fe80000100c00 */
[----:B------:R-:W-:Y:S04]  /*13a30*/  STL.128 [R1+0x3520], R116 ;  /* 0x0035207401007387 */ /* 0x000fe80000100c00 */
[----:B------:R-:W-:Y:S04]  /*13a40*/  STL.128 [R1+0x3510], R112 ;  /* 0x0035107001007387 */ /* 0x000fe80000100c00 */
[----:B------:R-:W-:Y:S04]  /*13a50*/  STL.128 [R1+0x3490], R80 ;  /* 0x0034905001007387 */ /* 0x000fe80000100c00 */
[----:B------:R1:W-:Y:S04]  /*13a60*/  STL.128 [R1+0x3480], R76 ;  /* 0x0034804c01007387 */ /* 0x0003e80000100c00 */
[----:B------:R2:W-:Y:S04]  /*13a70*/  STL.128 [R1+0x3470], R72 ;  /* 0x0034704801007387 */ /* 0x0005e80000100c00 */
[----:B------:R3:W-:Y:S04]  /*13a80*/  STL.128 [R1+0x3460], R68 ;  /* 0x0034604401007387 */ /* 0x0007e80000100c00 */
[----:B0-----:R-:W4:Y:S04]  /*13a90*/  LDL.LU R152, [R1+0x35b0] ;  /* 0x0035b00001987983 */ /* 0x001f280000300800 */
[----:B-1----:R-:W4:Y:S04]  /*13aa0*/  LDL.LU.128 R76, [R1+0x3480] ;  /* 0x00348000014c7983 */ /* 0x002f280000300c00 */
[----:B--2---:R-:W2:Y:S04]  /*13ab0*/  LDL.LU.128 R72, [R1+0x3470] ;  /* 0x0034700001487983 */ /* 0x004ea80000300c00 */
[----:B------:R-:W2:Y:S04]  /*13ac0*/  LDL.LU.128 R84, [R1+0x34a0] ;  /* 0x0034a00001547983 */ /* 0x000ea80000300c00 */
[----:B------:R0:W-:Y:S04]  /*13ad0*/  STL.128 [R1+0x3450], R64 ;  /* 0x0034504001007387 */ /* 0x0001e80000100c00 */
[----:B------:R1:W-:Y:S04]  /*13ae0*/  STL.128 [R1+0x3440], R60 ;  /* 0x0034403c01007387 */ /* 0x0003e80000100c00 */
[----:B------:R1:W-:Y:S04]  /*13af0*/  STL [R1+0x3430], R59 ;  /* 0x0034303b01007387 */ /* 0x0003e80000100800 */
[----:B------:R-:W2:Y:S04]  /*13b00*/  LDL.LU.128 R80, [R1+0x3490] ;  /* 0x0034900001507983 */ /* 0x000ea80000300c00 */
[----:B------:R-:W2:Y:S04]  /*13b10*/  LDL.LU.128 R148, [R1+0x35a0] ;  /* 0x0035a00001947983 */ /* 0x000ea80000300c00 */
[----:B---3--:R-:W3:Y:S04]  /*13b20*/  LDL.LU.128 R68, [R1+0x3460] ;  /* 0x0034600001447983 */ /* 0x008ee80000300c00 */
[----:B0-----:R-:W3:Y:S04]  /*13b30*/  LDL.LU.128 R64, [R1+0x3450] ;  /* 0x0034500001407983 */ /* 0x001ee80000300c00 */
[----:B-1----:R-:W3:Y:S04]  /*13b40*/  LDL.LU.128 R60, [R1+0x3440] ;  /* 0x00344000013c7983 */ /* 0x002ee80000300c00 */
[----:B------:R-:W3:Y:S04]  /*13b50*/  LDL.LU R59, [R1+0x3430] ;  /* 0x00343000013b7983 */ /* 0x000ee80000300800 */
        /* <DEDUP_REMOVED lines=15> */
[----:B------:R-:W3:Y:S01]  /*13c50*/  LDL.LU.128 R156, [R1+0x35c0] ;  /* 0x0035c000019c7983 */ /* 0x000ee20000300c00 */
[----:B------:R-:W-:-:S02]  /*13c60*/  IMAD.MOV.U32 R17, RZ, RZ, R160 ;  /* 0x000000ffff117224 */ /* 0x000fc400078e00a0 */
[----:B------:R-:W-:Y:S02]  /*13c70*/  IMAD.MOV.U32 R16, RZ, RZ, R161 ;  /* 0x000000ffff107224 */ /* 0x000fe400078e00a1 */
[----:B------:R-:W-:Y:S02]  /*13c80*/  IMAD.MOV.U32 R7, RZ, RZ, R162 ;  /* 0x000000ffff077224 */ /* 0x000fe400078e00a2 */
[----:B------:R-:W-:Y:S02]  /*13c90*/  IMAD.MOV.U32 R6, RZ, RZ, R163 ;  /* 0x000000ffff067224 */ /* 0x000fe400078e00a3 */
[----:B------:R-:W3:Y:S01]  /*13ca0*/  LDL.LU.128 R160, [R1+0x35d0] ;  /* 0x0035d00001a07983 */ /* 0x000ee20000300c00 */
[----:B------:R-:W-:Y:S01]  /*13cb0*/  FMUL.FTZ R4, R0, R4 ;  /* 0x0000000400047220 */ /* 0x000fe20000410000 */
[----:B------:R-:W-:-:S04]  /*13cc0*/  FMUL.FTZ R166, R5, R0 ;  /* 0x0000000005a67220 */ /* 0x000fc80000410000 */
[-CC-:B------:R-:W-:Y:S01]  /*13cd0*/  FFMA.FTZ R185, R28, R0.reuse, -R166.reuse ;  /* 0x000000001cb97223 */ /* 0x180fe200000108a6 */
[----:B------:R-:W-:-:S05]  /*13ce0*/  FFMA.FTZ R184, R29, R0, -R166 ;  /* 0x000000001db87223 */ /* 0x000fca00000108a6 */
[----:B------:R-:W-:Y:S08]  /*13cf0*/  MUFU.EX2 R185, R185 ;  /* 0x000000b900b97308 */ /* 0x000ff00000000800 */
[----:B------:R-:W0:Y:S01]  /*13d00*/  MUFU.EX2 R184, R184 ;  /* 0x000000b800b87308 */ /* 0x000e220000000800 */
[----:B------:R-:W-:Y:S01]  /*13d10*/  ISETP.NE.U32.AND P0, PT, R31, RZ, PT ;  /* 0x000000ff1f00720c */ /* 0x000fe20003f05070 */
[----:B------:R-:W-:-:S02]  /*13d20*/  IMAD R8, R30, 0xc00, R8 ;  /* 0x00000c001e087824 */ /* 0x000fc400078e0208 */
[----:B------:R-:W-:Y:S02]  /*13d30*/  IMAD.MOV.U32 R179, RZ, RZ, R27 ;  /* 0x000000ffffb37224 */ /* 0x000fe400078e001b */
[----:B------:R-:W-:Y:S02]  /*13d40*/  IMAD.MOV.U32 R178, RZ, RZ, R26 ;  /* 0x000000ffffb27224 */ /* 0x000fe400078e001a */
[----:B------:R-:W-:Y:S01]  /*13d50*/  IMAD.MOV.U32 R177, RZ, RZ, R25 ;  /* 0x000000ffffb17224 */ /* 0x000fe200078e0019 */
[----:B------:R-:W-:Y:S01]  /*13d60*/  R2UR UR6, R8 ;  /* 0x00000000080672ca */ /* 0x000fe200000e0000 */
[----:B------:R-:W-:Y:S01]  /*13d70*/  IMAD.MOV.U32 R50, RZ, RZ, R227 ;  /* 0x000000ffff327224 */ /* 0x000fe200078e00e3 */
[----:B------:R-:W-:Y:S01]  /*13d80*/  R2UR UR7, R9 ;  /* 0x00000000090772ca */ /* 0x000fe200000e0000 */
[----:B------:R-:W-:Y:S02]  /*13d90*/  IMAD.MOV.U32 R51, RZ, RZ, R226 ;  /* 0x000000ffff337224 */ /* 0x000fe400078e00e2 */
[----:B------:R-:W-:-:S02]  /*13da0*/  IMAD.MOV.U32 R52, RZ, RZ, R225 ;  /* 0x000000ffff347224 */ /* 0x000fc400078e00e1 */
[----:B------:R-:W-:Y:S02]  /*13db0*/  IMAD.MOV.U32 R53, RZ, RZ, R224 ;  /* 0x000000ffff357224 */ /* 0x000fe400078e00e0 */
[----:B------:R-:W-:Y:S02]  /*13dc0*/  IMAD.MOV.U32 R54, RZ, RZ, R223 ;  /* 0x000000ffff367224 */ /* 0x000fe400078e00df */
[----:B------:R-:W-:Y:S02]  /*13dd0*/  IMAD.MOV.U32 R55, RZ, RZ, R222 ;  /* 0x000000ffff377224 */ /* 0x000fe400078e00de */
[----:B------:R-:W-:Y:S02]  /*13de0*/  IMAD.MOV.U32 R57, RZ, RZ, R220 ;  /* 0x000000ffff397224 */ /* 0x000fe400078e00dc */
[----:B------:R-:W-:Y:S02]  /*13df0*/  IMAD.MOV.U32 R58, RZ, RZ, R219 ;  /* 0x000000ffff3a7224 */ /* 0x000fe400078e00db */
[----:B------:R-:W-:-:S02]  /*13e00*/  IMAD.MOV.U32 R27, RZ, RZ, R179 ;  /* 0x000000ffff1b7224 */ /* 0x000fc400078e00b3 */
[----:B------:R-:W-:Y:S02]  /*13e10*/  IMAD.MOV.U32 R26, RZ, RZ, R178 ;  /* 0x000000ffff1a7224 */ /* 0x000fe400078e00b2 */
[----:B------:R-:W-:Y:S01]  /*13e20*/  IMAD.MOV.U32 R25, RZ, RZ, R177 ;  /* 0x000000ffff197224 */ /* 0x000fe200078e00b1 */
[----:B0-----:R-:W-:Y:S01]  /*13e30*/  F2FP.F16.F32.PACK_AB R155, R184, R185 ;  /* 0x000000b9b89b723e */ /* 0x001fe200000000ff */
[----:B------:R-:W-:Y:S01]  /*13e40*/  VOTEU.ANY UP0, P0 ;  /* 0x00000000003f7886 */ /* 0x000fe20000000100 */
[-CC-:B----4-:R-:W-:Y:S01]  /*13e50*/  FFMA.FTZ R197, R76, R0.reuse, -R4.reuse ;  /* 0x000000004cc57223 */ /* 0x190fe20000010804 */
[-CC-:B------:R-:W-:Y:S01]  /*13e60*/  FFMA.FTZ R196, R77, R0.reuse, -R4.reuse ;  /* 0x000000004dc47223 */ /* 0x180fe20000010804 */
[-CC-:B--2---:R-:W-:Y:S01]  /*13e70*/  FFMA.FTZ R199, R74, R0.reuse, -R4.reuse ;  /* 0x000000004ac77223 */ /* 0x184fe20000010804 */
[-C--:B------:R-:W-:Y:S01]  /*13e80*/  FFMA.FTZ R198, R75, R0.reuse, -R4 ;  /* 0x000000004bc67223 */ /* 0x080fe20000010804 */
[-CC-:B------:R-:W-:Y:S01]  /*13e90*/  FFMA.FTZ R187, R73, R0.reuse, -R166.reuse ;  /* 0x0000000049bb7223 */ /* 0x180fe200000108a6 */
[----:B------:R-:W-:Y:S01]  /*13ea0*/  FFMA.FTZ R186, R72, R0, -R166 ;  /* 0x0000000048ba7223 */ /* 0x000fe200000108a6 */
[----:B------:R-:W-:Y:S08]  /*13eb0*/  MUFU.EX2 R197, R197 ;  /* 0x000000c500c57308 */ /* 0x000ff00000000800 */
[----:B------:R-:W-:Y:S08]  /*13ec0*/  MUFU.EX2 R199, R199 ;  /* 0x000000c700c77308 */ /* 0x000ff00000000800 */
[----:B------:R-:W0:Y:S08]  /*13ed0*/  MUFU.EX2 R198, R198 ;  /* 0x000000c600c67308 */ /* 0x000e300000000800 */
[----:B------:R-:W-:Y:S08]  /*13ee0*/  MUFU.EX2 R196, R196 ;  /* 0x000000c400c47308 */ /* 0x000ff00000000800 */
[----:B------:R-:W-:Y:S08]  /*13ef0*/  MUFU.EX2 R187, R187 ;  /* 0x000000bb00bb7308 */ /* 0x000ff00000000800 */
[----:B------:R-:W1:Y:S01]  /*13f00*/  MUFU.EX2 R186, R186 ;  /* 0x000000ba00ba7308 */ /* 0x000e620000000800 */
[----:B------:R-:W-:-:S02]  /*13f10*/  IMAD.MOV.U32 R56, RZ, RZ, R152 ;  /* 0x000000ffff387224 */ /* 0x000fc400078e0098 */
[----:B------:R-:W-:Y:S02]  /*13f20*/  IMAD.MOV.U32 R44, RZ, RZ, R82 ;  /* 0x000000ffff2c7224 */ /* 0x000fe400078e0052 */
[----:B------:R-:W-:Y:S02]  /*13f30*/  IMAD.MOV.U32 R47, RZ, RZ, R85 ;  /* 0x000000ffff2f7224 */ /* 0x000fe400078e0055 */
[----:B------:R-:W-:Y:S02]  /*13f40*/  IMAD.MOV.U32 R48, RZ, RZ, R84 ;  /* 0x000000ffff307224 */ /* 0x000fe400078e0054 */
[----:B------:R-:W-:Y:S02]  /*13f50*/  IMAD.MOV.U32 R49, RZ, RZ, R83 ;  /* 0x000000ffff317224 */ /* 0x000fe400078e0053 */
[----:B------:R-:W-:Y:S02]  /*13f60*/  IMAD.MOV.U32 R28, RZ, RZ, R56 ;  /* 0x000000ffff1c7224 */ /* 0x000fe400078e0038 */
[----:B---3--:R-:W-:-:S02]  /*13f70*/  IMAD.MOV.U32 R29, RZ, RZ, R61 ;  /* 0x000000ffff1d7224 */ /* 0x008fc400078e003d */
[----:B------:R-:W-:Y:S02]  /*13f80*/  IMAD.MOV.U32 R30, RZ, RZ, R60 ;  /* 0x000000ffff1e7224 */ /* 0x000fe400078e003c */
[----:B------:R-:W-:Y:S02]  /*13f90*/  IMAD.MOV.U32 R31, RZ, RZ, R59 ;  /* 0x000000ffff1f7224 */ /* 0x000fe400078e003b */
[----:B------:R-:W-:Y:S02]  /*13fa0*/  IMAD.MOV.U32 R32, RZ, RZ, R64 ;  /* 0x000000ffff207224 */ /* 0x000fe400078e0040 */
[----:B------:R-:W-:Y:S02]  /*13fb0*/  IMAD.MOV.U32 R33, RZ, RZ, R63 ;  /* 0x000000ffff217224 */ /* 0x000fe400078e003f */
        /* <DEDUP_REMOVED lines=43> */
[----:B------:R-:W-:Y:S01]  /*14270*/  IMAD.MOV.U32 R151, RZ, RZ, R6 ;  /* 0x000000ffff977224 */ /* 0x000fe200078e0006 */
[----:B0-----:R-:W-:-:S02]  /*14280*/  F2FP.F16.F32.PACK_AB R152, R198, R199 ;  /* 0x000000c7c698723e */ /* 0x001fc400000000ff */
[----:B-1----:R-:W-:Y:S02]  /*14290*/  F2FP.F16.F32.PACK_AB R153, R186, R187 ;  /* 0x000000bbba99723e */ /* 0x002fe400000000ff */
[----:B------:R-:W-:-:S04]  /*142a0*/  F2FP.F16.F32.PACK_AB R154, R196, R197 ;  /* 0x000000c5c49a723e */ /* 0x000fc800000000ff */
[----:B------:R-:W-:-:S06]  /*142b0*/  WARPGROUP.ARRIVE ;  /* 0x00000000000079c5 */ /* 0x000fcc0000000000 */
[----:B------:R-:W-:Y:S01]  /*142c0*/  HGMMA.64x256x16.F32 R24, R152, gdesc[UR4].tnspB, R24, UP0, gsb0 ;  /* 0x43e0000498187df0 */ /* 0x000fe2000b800818 */
        /* <DEDUP_REMOVED lines=9> */
[----:B------:R-:W-:Y:S08]  /*14360*/  MUFU.EX2 R194, R194 ;  /* 0x000000c200c27308 */ /* 0x000ff00000000800 */
[----:B------:R-:W-:Y:S08]  /*14370*/  MUFU.EX2 R193, R193 ;  /* 0x000000c100c17308 */ /* 0x000ff00000000800 */
[----:B------:R-:W0:Y:S08]  /*14380*/  MUFU.EX2 R192, R192 ;  /* 0x000000c000c07308 */ /* 0x000e300000000800 */
[----:B------:R-:W-:Y:S08]  /*14390*/  MUFU.EX2 R175, R175 ;  /* 0x000000af00af7308 */ /* 0x000ff00000000800 */
[----:B------:R-:W-:Y:S08]  /*143a0*/  MUFU.EX2 R174, R174 ;  /* 0x000000ae00ae7308 */ /* 0x000ff00000000800 */
[----:B------:R-:W-:Y:S08]  /*143b0*/  MUFU.EX2 R173, R173 ;  /* 0x000000ad00ad7308 */ /* 0x000ff00000000800 */
[----:B------:R-:W1:Y:S01]  /*143c0*/  MUFU.EX2 R172, R172 ;  /* 0x000000ac00ac7308 */ /* 0x000e620000000800 */
[----:B------:R-:W-:Y:S04]  /*143d0*/  STL.128 [R1+0x3410], R208 ;  /* 0x003410d001007387 */ /* 0x000fe80000100c00 */
[----:B------:R2:W-:Y:S04]  /*143e0*/  STL.128 [R1+0x3400], R204 ;  /* 0x003400cc01007387 */ /* 0x0005e80000100c00 */
[----:B------:R-:W-:Y:S04]  /*143f0*/  STL.128 [R1+0x3420], R212 ;  /* 0x003420d401007387 */ /* 0x000fe80000100c00 */
[----:B------:R-:W-:Y:S04]  /*14400*/  STL.128 [R1+0x33f0], R200 ;  /* 0x0033f0c801007387 */ /* 0x000fe80000100c00 */
[----:B------:R-:W-:Y:S04]  /*14410*/  STL.128 [R1+0x33e0], R196 ;  /* 0x0033e0c401007387 */ /* 0x000fe80000100c00 */
[----:B0-----:R-:W-:Y:S04]  /*14420*/  STL.128 [R1+0x33d0], R192 ;  /* 0x0033d0c001007387 */ /* 0x001fe80000100c00 */
[----:B------:R-:W-:Y:S04]  /*14430*/  STL.128 [R1+0x33c0], R184 ;  /* 0x0033c0b801007387 */ /* 0x000fe80000100c00 */
[----:B------:R-:W-:Y:S04]  /*14440*/  STL.64 [R1+0x33b0], R182 ;  /* 0x0033b0b601007387 */ /* 0x000fe80000100a00 */
[----:B-1----:R-:W-:Y:S04]  /*14450*/  STL.128 [R1+0x33a0], R172 ;  /* 0x0033a0ac01007387 */ /* 0x002fe80000100c00 */
[----:B------:R-:W-:Y:S04]  /*14460*/  STL [R1+0x3398], R166 ;  /* 0x003398a601007387 */ /* 0x000fe80000100800 */
[----:B------:R-:W-:Y:S04]  /*14470*/  STL.64 [R1+0x3390], R164 ;  /* 0x003390a401007387 */ /* 0x000fe80000100a00 */
[----:B------:R-:W-:Y:S01]  /*14480*/  STL.128 [R1+0x3380], R160 ;  /* 0x003380a001007387 */ /* 0x000fe20000100c00 */
[----:B------:R-:W-:-:S02]  /*14490*/  WARPGROUP.DEPBAR.LE gsb0, 0x0 ;  /* 0x00008000000079c5 */ /* 0x000fc40000010000 */
[----:B------:R-:W-:Y:S02]  /*144a0*/  VIADD R152, R8, 0x80 ;  /* 0x0000008008987836 */ /* 0x000fe40000000000 */
[----:B------:R-:W-:Y:S02]  /*144b0*/  IMAD.MOV.U32 R153, RZ, RZ, R9 ;  /* 0x000000ffff997224 */ /* 0x000fe400078e0009 */
[----:B------:R-:W-:Y:S02]  /*144c0*/  IMAD.MOV.U32 R225, RZ, RZ, R133 ;  /* 0x000000ffffe17224 */ /* 0x000fe400078e0085 */
[----:B------:R-:W-:Y:S02]  /*144d0*/  IMAD.MOV.U32 R226, RZ, RZ, R132 ;  /* 0x000000ffffe27224 */ /* 0x000fe400078e0084 */
[----:B------:R-:W-:Y:S02]  /*144e0*/  IMAD.MOV.U32 R227, RZ, RZ, R131 ;  /* 0x000000ffffe37224 */ /* 0x000fe400078e0083 */
[----:B------:R-:W-:-:S02]  /*144f0*/  IMAD.MOV.U32 R6, RZ, RZ, R151 ;  /* 0x000000ffff067224 */ /* 0x000fc400078e0097 */
[----:B------:R-:W-:Y:S02]  /*14500*/  IMAD.MOV.U32 R7, RZ, RZ, R150 ;  /* 0x000000ffff077224 */ /* 0x000fe400078e0096 */
[----:B------:R-:W-:Y:S01]  /*14510*/  IMAD.MOV.U32 R16, RZ, RZ, R149 ;  /* 0x000000ffff107224 */ /* 0x000fe200078e0095 */
[----:B------:R-:W-:Y:S01]  /*14520*/  R2UR UR6, R152 ;  /* 0x00000000980672ca */ /* 0x000fe200000e0000 */
[----:B------:R-:W-:Y:S01]  /*14530*/  IMAD.MOV.U32 R219, RZ, RZ, R139 ;  /* 0x000000ffffdb7224 */ /* 0x000fe200078e008b */
[----:B------:R-:W-:Y:S01]  /*14540*/  R2UR UR7, R153 ;  /* 0x00000000990772ca */ /* 0x000fe200000e0000 */
[----:B------:R-:W-:Y:S01]  /*14550*/  IMAD.MOV.U32 R220, RZ, RZ, R138 ;  /* 0x000000ffffdc7224 */ /* 0x000fe200078e008a */
[----:B------:R-:W-:Y:S01]  /*14560*/  F2FP.F16.F32.PACK_AB R152, R194, R195 ;  /* 0x000000c3c298723e */ /* 0x000fe200000000ff */
[----:B------:R-:W-:Y:S01]  /*14570*/  IMAD.MOV.U32 R221, RZ, RZ, R137 ;  /* 0x000000ffffdd7224 */ /* 0x000fe200078e0089 */
[----:B------:R-:W-:Y:S01]  /*14580*/  F2FP.F16.F32.PACK_AB R153, R174, R175 ;  /* 0x000000afae99723e */ /* 0x000fe200000000ff */
[----:B------:R-:W-:Y:S01]  /*14590*/  IMAD.MOV.U32 R222, RZ, RZ, R136 ;  /* 0x000000ffffde7224 */ /* 0x000fe200078e0088 */
[----:B------:R-:W-:Y:S01]  /*145a0*/  F2FP.F16.F32.PACK_AB R154, R192, R193 ;  /* 0x000000c1c09a723e */ /* 0x000fe200000000ff */
[----:B------:R-:W-:Y:S01]  /*145b0*/  IMAD.MOV.U32 R223, RZ, RZ, R135 ;  /* 0x000000ffffdf7224 */ /* 0x000fe200078e0087 */
[----:B------:R-:W-:Y:S01]  /*145c0*/  F2FP.F16.F32.PACK_AB R155, R172, R173 ;  /* 0x000000adac9b723e */ /* 0x000fe200000000ff */
[----:B------:R-:W-:Y:S01]  /*145d0*/  IMAD.MOV.U32 R167, RZ, RZ, R147 ;  /* 0x000000ffffa77224 */ /* 0x000fe200078e0093 */
[----:B------:R0:W-:Y:S01]  /*145e0*/  STL [R1+0x604], R225 ;  /* 0x000604e101007387 */ /* 0x0001e20000100800 */
[----:B------:R-:W-:-:S02]  /*145f0*/  IMAD.MOV.U32 R168, RZ, RZ, R146 ;  /* 0x000000ffffa87224 */ /* 0x000fc400078e0092 */
[----:B------:R-:W-:Y:S01]  /*14600*/  IMAD.MOV.U32 R169, RZ, RZ, R145 ;  /* 0x000000ffffa97224 */ /* 0x000fe200078e0091 */
[----:B------:R1:W-:Y:S01]  /*14610*/  STL [R1+0x600], R226 ;  /* 0x000600e201007387 */ /* 0x0003e20000100800 */
[----:B------:R-:W-:Y:S02]  /*14620*/  IMAD.MOV.U32 R170, RZ, RZ, R144 ;  /* 0x000000ffffaa7224 */ /* 0x000fe400078e0090 */
[----:B------:R-:W-:Y:S01]  /*14630*/  IMAD.MOV.U32 R171, RZ, RZ, R143 ;  /* 0x000000ffffab7224 */ /* 0x000fe200078e008f */
[----:B------:R3:W-:Y:S01]  /*14640*/  STL [R1+0x5fc], R227 ;  /* 0x0005fce301007387 */ /* 0x0007e20000100800 */
[----:B--2---:R-:W-:Y:S02]  /*14650*/  IMAD.MOV.U32 R207, RZ, RZ, R227 ;  /* 0x000000ffffcf7224 */ /* 0x004fe400078e00e3 */
[----:B------:R-:W-:Y:S01]  /*14660*/  IMAD.MOV.U32 R208, RZ, RZ, R226 ;  /* 0x000000ffffd07224 */ /* 0x000fe200078e00e2 */
[----:B------:R2:W-:Y:S01]  /*14670*/  STL [R1+0x64c], R6 ;  /* 0x00064c0601007387 */ /* 0x0005e20000100800 */
[----:B------:R-:W-:-:S02]  /*14680*/  IMAD.MOV.U32 R209, RZ, RZ, R225 ;  /* 0x000000ffffd17224 */ /* 0x000fc400078e00e1 */
[----:B0-----:R-:W-:Y:S01]  /*14690*/  IMAD.MOV.U32 R225, RZ, RZ, R16 ;  /* 0x000000ffffe17224 */ /* 0x001fe200078e0010 */
[----:B------:R0:W-:Y:S01]  /*146a0*/  STL [R1+0x648], R7 ;  /* 0x0006480701007387 */ /* 0x0001e20000100800 */
[----:B-1----:R-:W-:Y:S02]  /*146b0*/  IMAD.MOV.U32 R226, RZ, RZ, R7 ;  /* 0x000000ffffe27224 */ /* 0x002fe400078e0007 */
[----:B---3--:R-:W-:Y:S01]  /*146c0*/  IMAD.MOV.U32 R227, RZ, RZ, R6 ;  /* 0x000000ffffe37224 */ /* 0x008fe200078e0006 */
[----:B------:R1:W-:Y:S01]  /*146d0*/  STL [R1+0x644], R16 ;  /* 0x0006441001007387 */ /* 0x0003e20000100800 */
[----:B--2---:R-:W-:-:S03]  /*146e0*/  IMAD.MOV.U32 R6, RZ, RZ, R27 ;  /* 0x000000ffff067224 */ /* 0x004fc600078e001b */
[----:B------:R2:W-:Y:S01]  /*146f0*/  STL [R1+0x61c], R219 ;  /* 0x00061cdb01007387 */ /* 0x0005e20000100800 */
[----:B0-----:R-:W-:-:S03]  /*14700*/  IMAD.MOV.U32 R7, RZ, RZ, R26 ;  /* 0x000000ffff077224 */ /* 0x001fc600078e001a */
[----:B------:R0:W-:Y:S01]  /*14710*/  STL [R1+0x618], R220 ;  /* 0x000618dc01007387 */ /* 0x0001e20000100800 */
[----:B-1----:R-:W-:-:S03]  /*14720*/  IMAD.MOV.U32 R16, RZ, RZ, R25 ;  /* 0x000000ffff107224 */ /* 0x002fc600078e0019 */
[----:B------:R1:W-:Y:S01]  /*14730*/  STL [R1+0x614], R221 ;  /* 0x000614dd01007387 */ /* 0x0003e20000100800 */
[----:B------:R-:W-:Y:S02]  /*14740*/  IMAD.MOV.U32 R211, RZ, RZ, R223 ;  /* 0x000000ffffd37224 */ /* 0x000fe400078e00df */
[----:B------:R-:W-:Y:S01]  /*14750*/  IMAD.MOV.U32 R212, RZ, RZ, R222 ;  /* 0x000000ffffd47224 */ /* 0x000fe200078e00de */
[----:B------:R3:W-:Y:S01]  /*14760*/  STL [R1+0x610], R222 ;  /* 0x000610de01007387 */ /* 0x0007e20000100800 */
[----:B------:R-:W-:Y:S02]  /*14770*/  IMAD.MOV.U32 R213, RZ, RZ, R221 ;  /* 0x000000ffffd57224 */ /* 0x000fe400078e00dd */
[----:B------:R-:W-:Y:S01]  /*14780*/  IMAD.MOV.U32 R214, RZ, RZ, R220 ;  /* 0x000000ffffd67224 */ /* 0x000fe200078e00dc */
[----:B------:R4:W-:Y:S01]  /*14790*/  STL [R1+0x60c], R223 ;  /* 0x00060cdf01007387 */ /* 0x0009e20000100800 */
[----:B------:R-:W-:Y:S02]  /*147a0*/  IMAD.MOV.U32 R215, RZ, RZ, R219 ;  /* 0x000000ffffd77224 */ /* 0x000fe400078e00db */
[----:B------:R-:W-:Y:S01]  /*147b0*/  IMAD.MOV.U32 R17, RZ, RZ, R148 ;  /* 0x000000ffff117224 */ /* 0x000fe200078e0094 */
[----:B------:R-:W-:Y:S01]  /*147c0*/  STL [R1+0x63c], R167 ;  /* 0x00063ca701007387 */ /* 0x000fe20000100800 */
[----:B------:R-:W-:-:S02]  /*147d0*/  IMAD.MOV.U32 R218, RZ, RZ, R142 ;  /* 0x000000ffffda7224 */ /* 0x000fc400078e008e */
[----:B------:R-:W-:Y:S01]  /*147e0*/  IMAD.MOV.U32 R217, RZ, RZ, R141 ;  /* 0x000000ffffd97224 */ /* 0x000fe200078e008d */
[----:B------:R-:W-:Y:S01]  /*147f0*/  STL [R1+0x638], R168 ;  /* 0x000638a801007387 */ /* 0x000fe20000100800 */
[----:B------:R-:W-:Y:S02]  /*14800*/  IMAD.MOV.U32 R216, RZ, RZ, R140 ;  /* 0x000000ffffd87224 */ /* 0x000fe400078e008c */
[----:B------:R-:W-:Y:S01]  /*14810*/  IMAD.MOV.U32 R224, RZ, RZ, R134 ;  /* 0x000000ffffe07224 */ /* 0x000fe200078e0086 */
[----:B------:R-:W-:Y:S01]  /*14820*/  STL [R1+0x634], R169 ;  /* 0x000634a901007387 */ /* 0x000fe20000100800 */
[----:B------:R-:W-:Y:S02]  /*14830*/  IMAD.MOV.U32 R191, RZ, RZ, R115 ;  /* 0x000000ffffbf7224 */ /* 0x000fe400078e0073 */
[----:B------:R-:W-:Y:S01]  /*14840*/  IMAD.MOV.U32 R190, RZ, RZ, R114 ;  /* 0x000000ffffbe7224 */ /* 0x000fe200078e0072 */
[----:B------:R-:W-:Y:S01]  /*14850*/  STL [R1+0x630], R170 ;  /* 0x000630aa01007387 */ /* 0x000fe20000100800 */
[----:B------:R-:W-:-:S02]  /*14860*/  IMAD.MOV.U32 R189, RZ, RZ, R113 ;  /* 0x000000ffffbd7224 */ /* 0x000fc400078e0071 */
[----:B------:R-:W-:Y:S01]  /*14870*/  IMAD.MOV.U32 R188, RZ, RZ, R112 ;  /* 0x000000ffffbc7224 */ /* 0x000fe200078e0070 */
[----:B------:R4:W-:Y:S01]  /*14880*/  STL [R1+0x62c], R171 ;  /* 0x00062cab01007387 */ /* 0x0009e20000100800 */
        /* <DEDUP_REMOVED lines=34> */
[----:B--2---:R-:W-:Y:S01]  /*14ab0*/  IMAD.MOV.U32 R219, RZ, RZ, R171 ;  /* 0x000000ffffdb7224 */ /* 0x004fe200078e00ab */
[----:B------:R-:W-:Y:S01]  /*14ac0*/  STL [R1+0x5cc], R119 ;  /* 0x0005cc7701007387 */ /* 0x000fe20000100800 */
[----:B0-----:R-:W-:Y:S02]  /*14ad0*/  IMAD.MOV.U32 R220, RZ, RZ, R170 ;  /* 0x000000ffffdc7224 */ /* 0x001fe400078e00aa */
[----:B-1----:R-:W-:Y:S01]  /*14ae0*/  IMAD.MOV.U32 R221, RZ, RZ, R169 ;  /* 0x000000ffffdd7224 */ /* 0x002fe200078e00a9 */
[----:B------:R-:W-:Y:S01]  /*14af0*/  STL [R1+0x5c8], R118 ;  /* 0x0005c87601007387 */ /* 0x000fe20000100800 */
[----:B---3--:R-:W-:Y:S02]  /*14b00*/  IMAD.MOV.U32 R222, RZ, RZ, R168 ;  /* 0x000000ffffde7224 */ /* 0x008fe400078e00a8 */
[----:B----4-:R-:W-:Y:S01]  /*14b10*/  IMAD.MOV.U32 R223, RZ, RZ, R167 ;  /* 0x000000ffffdf7224 */ /* 0x010fe200078e00a7 */
        /* <DEDUP_REMOVED lines=24> */
[----:B------:R0:W-:Y:S01]  /*14ca0*/  STL.128 [R1+0x3370], R152 ;  /* 0x0033709801007387 */ /* 0x0001e20000100c00 */
        /* <DEDUP_REMOVED lines=8> */
[----:B0-----:R-:W-:-:S02]  /*14d30*/  IMAD.MOV.U32 R155, RZ, RZ, R79 ;  /* 0x000000ffff9b7224 */ /* 0x001fc400078e004f */
        /* <DEDUP_REMOVED lines=157> */
[----:B------:R-:W-:Y:S04]  /*15710*/  STL [R1+0x450], R24 ;  /* 0x0004501801007387 */ /* 0x000fe80000100800 */
[----:B------:R1:W-:Y:S04]  /*15720*/  STL.128 [R1+0x3360], R24 ;  /* 0x0033601801007387 */ /* 0x0003e80000100c00 */
[----:B------:R-:W2:Y:S04]  /*15730*/  LDL.LU.128 R28, [R1+0x460] ;  /* 0x00046000011c7983 */ /* 0x000ea80000300c00 */
[----:B0-----:R-:W2:Y:S04]  /*15740*/  LDL.LU.128 R152, [R1+0x3370] ;  /* 0x0033700001987983 */ /* 0x001ea80000300c00 */
[----:B------:R-:W2:Y:S04]  /*15750*/  LDL.LU.128 R32, [R1+0x470] ;  /* 0x0004700001207983 */ /* 0x000ea80000300c00 */
        /* <DEDUP_REMOVED lines=31> */
[----:B0-----:R-:W3:Y:S04]  /*15950*/  LDL.LU R166, [R1+0x3398] ;  /* 0x0033980001a67983 */ /* 0x001ee80000300800 */
[----:B------:R0:W-:Y:S04]  /*15960*/  STL.128 [R1+0x330], R160 ;  /* 0x000330a001007387 */ /* 0x0001e80000100c00 */
[----:B------:R1:W-:Y:S04]  /*15970*/  STL.128 [R1+0x360], R172 ;  /* 0x000360ac01007387 */ /* 0x0003e80000100c00 */
[----:B------:R-:W4:Y:S04]  /*15980*/  LDL.LU.64 R164, [R1+0x3390] ;  /* 0x0033900001a47983 */ /* 0x000f280000300a00 */
[----:B0-----:R-:W4:Y:S04]  /*15990*/  LDL.LU.128 R160, [R1+0x3380] ;  /* 0x0033800001a07983 */ /* 0x001f280000300c00 */
[----:B-1----:R-:W4:Y:S01]  /*159a0*/  LDL.LU.128 R172, [R1+0x33a0] ;  /* 0x0033a00001ac7983 */ /* 0x002f220000300c00 */
[----:B--2---:R-:W-:-:S06]  /*159b0*/  WARPGROUP.ARRIVE ;  /* 0x00000000000079c5 */ /* 0x004fcc0000000000 */
[----:B------:R-:W-:Y:S03]  /*159c0*/  HGMMA.64x256x16.F32 R24, R152, gdesc[UR4].tnspB, R24, gsb0 ;  /* 0x43e0000498187df0 */ /* 0x000fe60008000818 */
[----:B------:R-:W-:Y:S02]  /*159d0*/  WARPGROUP.DEPBAR.LE gsb0, 0x0 ;  /* 0x00008000000079c5 */ /* 0x000fe40000010000 */
[----:B------:R0:W-:Y:S04]  /*159e0*/  STL.128 [R1+0x450], R24 ;  /* 0x0004501801007387 */ /* 0x0001e80000100c00 */
[----:B------:R-:W-:Y:S04]  /*159f0*/  STL.128 [R1+0x460], R28 ;  /* 0x0004601c01007387 */ /* 0x000fe80000100c00 */
[----:B------:R1:W-:Y:S04]  /*15a00*/  STL.128 [R1+0x580], R100 ;  /* 0x0005806401007387 */ /* 0x0003e80000100c00 */
[----:B------:R2:W-:Y:S04]  /*15a10*/  STL.128 [R1+0x590], R104 ;  /* 0x0005906801007387 */ /* 0x0005e80000100c00 */
[----:B0-----:R-:W4:Y:S04]  /*15a20*/  LDL.LU.128 R24, [R1+0x3360] ;  /* 0x0033600001187983 */ /* 0x001f280000300c00 */
[----:B-1----:R-:W4:Y:S04]  /*15a30*/  LDL.LU.128 R100, [R1+0x450] ;  /* 0x0004500001647983 */ /* 0x002f280000300c00 */
[----:B--2---:R-:W2:Y:S01]  /*15a40*/  LDL.LU.128 R104, [R1+0x460] ;  /* 0x0004600001687983 */ /* 0x004ea20000300c00 */
[----:B---3--:R-:W-:-:S03]  /*15a50*/  FFMA.FTZ R167, R10, R0, -R166 ;  /* 0x000000000aa77223 */ /* 0x008fc600000108a6 */
[----:B------:R0:W-:Y:S04]  /*15a60*/  STL.128 [R1+0x350], R168 ;  /* 0x000350a801007387 */ /* 0x0001e80000100c00 */
[----:B------:R1:W-:Y:S01]  /*15a70*/  STL.128 [R1+0x3a0], R188 ;  /* 0x0003a0bc01007387 */ /* 0x0003e20000100c00 */
[----:B------:R-:W-:Y:S01]  /*15a80*/  MUFU.EX2 R167, R167 ;  /* 0x000000a700a77308 */ /* 0x000fe20000000800 */
[-CC-:B0-----:R-:W-:Y:S01]  /*15a90*/  FFMA.FTZ R170, R19, R0.reuse, -R166.reuse ;  /* 0x0000000013aa7223 */ /* 0x181fe200000108a6 */
[-CC-:B------:R-:W-:Y:S01]  /*15aa0*/  FFMA.FTZ R169, R15, R0.reuse, -R166.reuse ;  /* 0x000000000fa97223 */ /* 0x180fe200000108a6 */
[-C--:B------:R-:W-:Y:S01]  /*15ab0*/  FFMA.FTZ R168, R11, R0.reuse, -R166 ;  /* 0x000000000ba87223 */ /* 0x080fe200000108a6 */
[-CC-:B-1----:R-:W-:Y:S01]  /*15ac0*/  FFMA.FTZ R191, R23, R0.reuse, -R4.reuse ;  /* 0x0000000017bf7223 */ /* 0x182fe20000010804 */
[-CC-:B------:R-:W-:Y:S01]  /*15ad0*/  FFMA.FTZ R190, R21, R0.reuse, -R4.reuse ;  /* 0x0000000015be7223 */ /* 0x180fe20000010804 */
[-CC-:B------:R-:W-:Y:S01]  /*15ae0*/  FFMA.FTZ R189, R13, R0.reuse, -R4.reuse ;  /* 0x000000000dbd7223 */ /* 0x180fe20000010804 */
[----:B------:R-:W-:Y:S01]  /*15af0*/  FFMA.FTZ R188, R12, R0, -R4 ;  /* 0x000000000cbc7223 */ /* 0x000fe20000010804 */
[----:B------:R-:W-:Y:S08]  /*15b00*/  MUFU.EX2 R170, R170 ;  /* 0x000000aa00aa7308 */ /* 0x000ff00000000800 */
[----:B------:R-:W-:Y:S08]  /*15b10*/  MUFU.EX2 R191, R191 ;  /* 0x000000bf00bf7308 */ /* 0x000ff00000000800 */
[----:B------:R-:W0:Y:S08]  /*15b20*/  MUFU.EX2 R190, R190 ;  /* 0x000000be00be7308 */ /* 0x000e300000000800 */
[----:B------:R-:W-:Y:S08]  /*15b30*/  MUFU.EX2 R189, R189 ;  /* 0x000000bd00bd7308 */ /* 0x000ff00000000800 */
[----:B------:R-:W-:Y:S08]  /*15b40*/  MUFU.EX2 R188, R188 ;  /* 0x000000bc00bc7308 */ /* 0x000ff00000000800 */
[----:B------:R-:W1:Y:S08]  /*15b50*/  MUFU.EX2 R169, R169 ;  /* 0x000000a900a97308 */ /* 0x000e700000000800 */
[----:B------:R-:W3:Y:S01]  /*15b60*/  MUFU.EX2 R168, R168 ;  /* 0x000000a800a87308 */ /* 0x000ee20000000800 */
[----:B------:R3:W-:Y:S01]  /*15b70*/  STL.128 [R1+0x370], R176 ;  /* 0x000370b001007387 */ /* 0x0007e20000100c00 */
[----:B------:R-:W-:-:S02]  /*15b80*/  IMAD.MOV.U32 R210, RZ, RZ, R224 ;  /* 0x000000ffffd27224 */ /* 0x000fc400078e00e0 */
[----:B------:R-:W-:Y:S01]  /*15b90*/  IMAD.MOV.U32 R171, RZ, RZ, R139 ;  /* 0x000000ffffab7224 */ /* 0x000fe200078e008b */
[----:B------:R3:W-:Y:S01]  /*15ba0*/  STL.128 [R1+0x320], R156 ;  /* 0x0003209c01007387 */ /* 0x0007e20000100c00 */
[----:B------:R-:W-:Y:S01]  /*15bb0*/  IMAD.MOV.U32 R224, RZ, RZ, R17 ;  /* 0x000000ffffe07224 */ /* 0x000fe200078e0011 */
[----:B0-----:R-:W-:Y:S02]  /*15bc0*/  F2FP.F16.F32.PACK_AB R152, R190, R191 ;  /* 0x000000bfbe98723e */ /* 0x001fe400000000ff */
[----:B-1----:R-:W-:Y:S02]  /*15bd0*/  F2FP.F16.F32.PACK_AB R153, R169, R170 ;  /* 0x000000aaa999723e */ /* 0x002fe400000000ff */
[----:B------:R-:W-:Y:S01]  /*15be0*/  F2FP.F16.F32.PACK_AB R154, R188, R189 ;  /* 0x000000bdbc9a723e */ /* 0x000fe200000000ff */
[----:B------:R-:W-:Y:S01]  /*15bf0*/  STL.128 [R1+0x540], R84 ;  /* 0x0005405401007387 */ /* 0x000fe20000100c00 */
[----:B---3--:R-:W-:Y:S02]  /*15c00*/  IMAD.MOV.U32 R179, RZ, RZ, R135 ;  /* 0x000000ffffb37224 */ /* 0x008fe400078e0087 */
[----:B------:R-:W-:-:S02]  /*15c10*/  IMAD.MOV.U32 R178, RZ, RZ, R136 ;  /* 0x000000ffffb27224 */ /* 0x000fc400078e0088 */
[----:B------:R-:W-:Y:S02]  /*15c20*/  IMAD.MOV.U32 R177, RZ, RZ, R137 ;  /* 0x000000ffffb17224 */ /* 0x000fe400078e0089 */
[----:B------:R-:W-:Y:S01]  /*15c30*/  IMAD.MOV.U32 R176, RZ, RZ, R138 ;  /* 0x000000ffffb07224 */ /* 0x000fe200078e008a */
[----:B------:R-:W-:Y:S01]  /*15c40*/  F2FP.F16.F32.PACK_AB R155, R167, R168 ;  /* 0x000000a8a79b723e */ /* 0x000fe200000000ff */
[----:B------:R-:W-:Y:S02]  /*15c50*/  IMAD.MOV.U32 R159, RZ, RZ, R140 ;  /* 0x000000ffff9f7224 */ /* 0x000fe400078e008c */
[----:B------:R-:W-:Y:S02]  /*15c60*/  IMAD.MOV.U32 R158, RZ, RZ, R141 ;  /* 0x000000ffff9e7224 */ /* 0x000fe400078e008d */
[----:B------:R-:W-:Y:S02]  /*15c70*/  IMAD.MOV.U32 R157, RZ, RZ, R142 ;  /* 0x000000ffff9d7224 */ /* 0x000fe400078e008e */
[----:B------:R-:W-:Y:S01]  /*15c80*/  IMAD.MOV.U32 R156, RZ, RZ, R143 ;  /* 0x000000ffff9c7224 */ /* 0x000fe200078e008f */
[----:B------:R-:W-:Y:S01]  /*15c90*/  STL.128 [R1+0x550], R88 ;  /* 0x0005505801007387 */ /* 0x000fe20000100c00 */
[----:B------:R-:W-:-:S03]  /*15ca0*/  IMAD.MOV.U32 R22, RZ, RZ, R144 ;  /* 0x000000ffff167224 */ /* 0x000fc600078e0090 */
[----:B------:R-:W-:Y:S01]  /*15cb0*/  STL.128 [R1+0x560], R92 ;  /* 0x0005605c01007387 */ /* 0x000fe20000100c00 */
[----:B------:R-:W-:-:S03]  /*15cc0*/  IMAD.MOV.U32 R20, RZ, RZ, R145 ;  /* 0x000000ffff147224 */ /* 0x000fc600078e0091 */
[----:B------:R-:W-:Y:S01]  /*15cd0*/  STL.128 [R1+0x570], R96 ;  /* 0x0005706001007387 */ /* 0x000fe20000100c00 */
[----:B------:R-:W-:-:S03]  /*15ce0*/  IMAD.MOV.U32 R18, RZ, RZ, R146 ;  /* 0x000000ffff127224 */ /* 0x000fc600078e0092 */
[----:B------:R-:W-:Y:S01]  /*15cf0*/  STL.128 [R1+0x3290], R176 ;  /* 0x003290b001007387 */ /* 0x000fe20000100c00 */
[----:B------:R-:W-:-:S03]  /*15d00*/  IMAD.MOV.U32 R17, RZ, RZ, R147 ;  /* 0x000000ffff117224 */ /* 0x000fc600078e0093 */
[----:B----4-:R-:W-:Y:S01]  /*15d10*/  STL.128 [R1+0x3280], R172 ;  /* 0x003280ac01007387 */ /* 0x010fe20000100c00 */
[----:B------:R-:W-:-:S03]  /*15d20*/  IMAD.MOV.U32 R16, RZ, RZ, R148 ;  /* 0x000000ffff107224 */ /* 0x000fc600078e0094 */
[----:B------:R-:W-:Y:S01]  /*15d30*/  STL.128 [R1+0x3270], R168 ;  /* 0x003270a801007387 */ /* 0x000fe20000100c00 */
[----:B------:R-:W-:-:S03]  /*15d40*/  IMAD.MOV.U32 R14, RZ, RZ, R149 ;  /* 0x000000ffff0e7224 */ /* 0x000fc600078e0095 */
[----:B------:R-:W-:Y:S01]  /*15d50*/  STL.128 [R1+0x3260], R164 ;  /* 0x003260a401007387 */ /* 0x000fe20000100c00 */
[----:B------:R-:W-:-:S03]  /*15d60*/  IMAD.MOV.U32 R7, RZ, RZ, R150 ;  /* 0x000000ffff077224 */ /* 0x000fc600078e0096 */
[----:B------:R-:W-:Y:S01]  /*15d70*/  STL.128 [R1+0x3250], R160 ;  /* 0x003250a001007387 */ /* 0x000fe20000100c00 */
[----:B------:R-:W-:-:S03]  /*15d80*/  IMAD.MOV.U32 R6, RZ, RZ, R151 ;  /* 0x000000ffff067224 */ /* 0x000fc600078e0097 */
[----:B------:R0:W-:Y:S04]  /*15d90*/  STL.128 [R1+0x380], R180 ;  /* 0x000380b401007387 */ /* 0x0001e80000100c00 */
[----:B------:R1:W-:Y:S04]  /*15da0*/  STL.128 [R1+0x410], R216 ;  /* 0x000410d801007387 */ /* 0x0003e80000100c00 */
[----:B------:R3:W-:Y:S04]  /*15db0*/  STL.128 [R1+0x420], R220 ;  /* 0x000420dc01007387 */ /* 0x0007e80000100c00 */
[----:B------:R4:W-:Y:S04]  /*15dc0*/  STL.128 [R1+0x430], R224 ;  /* 0x000430e001007387 */ /* 0x0009e80000100c00 */
[----:B------:R-:W-:Y:S01]  /*15dd0*/  STL.128 [R1+0x530], R80 ;  /* 0x0005305001007387 */ /* 0x000fe20000100c00 */
[----:B0-----:R-:W-:-:S02]  /*15de0*/  IMAD.MOV.U32 R181, RZ, RZ, R133 ;  /* 0x000000ffffb57224 */ /* 0x001fc400078e0085 */
[----:B------:R-:W-:Y:S01]  /*15df0*/  IMAD.MOV.U32 R180, RZ, RZ, R134 ;  /* 0x000000ffffb47224 */ /* 0x000fe200078e0086 */
[----:B------:R0:W-:Y:S01]  /*15e00*/  STL.128 [R1+0x3240], R156 ;  /* 0x0032409c01007387 */ /* 0x0001e20000100c00 */
[----:B-1----:R-:W-:Y:S02]  /*15e10*/  IMAD.MOV.U32 R219, RZ, RZ, R129 ;  /* 0x000000ffffdb7224 */ /* 0x002fe400078e0081 */
[----:B------:R-:W-:Y:S01]  /*15e20*/  IMAD.MOV.U32 R218, RZ, RZ, R130 ;  /* 0x000000ffffda7224 */ /* 0x000fe200078e0082 */
[----:B------:R-:W2:Y:S01]  /*15e30*/  LDL.LU.128 R160, [R1+0x540] ;  /* 0x0005400001a07983 */ /* 0x000ea20000300c00 */
[----:B---3--:R-:W-:Y:S02]  /*15e40*/  IMAD.MOV.U32 R223, RZ, RZ, R125 ;  /* 0x000000ffffdf7224 */ /* 0x008fe400078e007d */
[----:B------:R-:W-:Y:S01]  /*15e50*/  IMAD.MOV.U32 R222, RZ, RZ, R126 ;  /* 0x000000ffffde7224 */ /* 0x000fe200078e007e */
[----:B------:R-:W3:Y:S01]  /*15e60*/  LDL.LU.128 R164, [R1+0x550] ;  /* 0x0005500001a47983 */ /* 0x000ee20000300c00 */
[----:B----4-:R-:W-:-:S02]  /*15e70*/  IMAD.MOV.U32 R224, RZ, RZ, R124 ;  /* 0x000000ffffe07224 */ /* 0x010fc400078e007c */
[----:B------:R-:W-:Y:S01]  /*15e80*/  IMAD.MOV.U32 R221, RZ, RZ, R127 ;  /* 0x000000ffffdd7224 */ /* 0x000fe200078e007f */
[----:B------:R-:W4:Y:S01]  /*15e90*/  LDL.LU.128 R168, [R1+0x560] ;  /* 0x0005600001a87983 */ /* 0x000f220000300c00 */
[----:B------:R-:W-:Y:S02]  /*15ea0*/  IMAD.MOV.U32 R220, RZ, RZ, R128 ;  /* 0x000000ffffdc7224 */ /* 0x000fe400078e0080 */
[----:B------:R-:W-:Y:S01]  /*15eb0*/  IMAD.MOV.U32 R217, RZ, RZ, R131 ;  /* 0x000000ffffd97224 */ /* 0x000fe200078e0083 */
[----:B------:R-:W4:Y:S01]  /*15ec0*/  LDL.LU.128 R172, [R1+0x570] ;  /* 0x0005700001ac7983 */ /* 0x000f220000300c00 */
[----:B------:R-:W-:-:S03]  /*15ed0*/  IMAD.MOV.U32 R216, RZ, RZ, R132 ;  /* 0x000000ffffd87224 */ /* 0x000fc600078e0084 */
[----:B------:R-:W4:Y:S04]  /*15ee0*/  LDL.128 R176, [R1+0x580] ;  /* 0x0005800001b07983 */ /* 0x000f280000100c00 */
        /* <DEDUP_REMOVED lines=29> */
[----:B--2---:R-:W2:Y:S01]  /*160c0*/  LDL.LU.128 R152, [R1+0x520] ;  /* 0x0005200001987983 */ /* 0x004ea20000300c00 */
[----:B------:R-:W-:-:S02]  /*160d0*/  IMAD.MOV.U32 R28, RZ, RZ, R104 ;  /* 0x000000ffff1c7224 */ /* 0x000fc400078e0068 */
[----:B------:R-:W-:Y:S01]  /*160e0*/  IMAD.MOV.U32 R29, RZ, RZ, R105 ;  /* 0x000000ffff1d7224 */ /* 0x000fe200078e0069 */
[----:B------:R0:W-:Y:S01]  /*160f0*/  STL.128 [R1+0x240], R24 ;  /* 0x0002401801007387 */ /* 0x0001e20000100c00 */
[----:B------:R-:W-:Y:S02]  /*16100*/  IMAD.MOV.U32 R30, RZ, RZ, R106 ;  /* 0x000000ffff1e7224 */ /* 0x000fe400078e006a */
[----:B------:R-:W-:Y:S01]  /*16110*/  IMAD.MOV.U32 R31, RZ, RZ, R107 ;  /* 0x000000ffff1f7224 */ /* 0x000fe200078e006b */
[----:B------:R1:W-:Y:S04]  /*16120*/  STL.128 [R1+0x240], R100 ;  /* 0x0002406401007387 */ /* 0x0003e80000100c00 */
[----:B------:R1:W-:Y:S01]  /*16130*/  STL.128 [R1+0x250], R104 ;  /* 0x0002506801007387 */ /* 0x0003e20000100c00 */
[----:B------:R-:W-:-:S03]  /*16140*/  IMAD.MOV.U32 R11, RZ, RZ, R9 ;  /* 0x000000ffff0b7224 */ /* 0x000fc600078e0009 */
[----:B------:R-:W-:Y:S01]  /*16150*/  STL [R1+0x30e0], R22 ;  /* 0x0030e01601007387 */ /* 0x000fe20000100800 */
[----:B0-----:R-:W-:-:S03]  /*16160*/  IMAD.MOV.U32 R25, RZ, RZ, R101 ;  /* 0x000000ffff197224 */ /* 0x001fc600078e0065 */
[----:B------:R-:W-:Y:S01]  /*16170*/  STL [R1+0x30dc], R20 ;  /* 0x0030dc1401007387 */ /* 0x000fe20000100800 */
[----:B------:R-:W-:Y:S02]  /*16180*/  IMAD.MOV.U32 R26, RZ, RZ, R102 ;  /* 0x000000ffff1a7224 */ /* 0x000fe400078e0066 */
[----:B------:R-:W-:Y:S01]  /*16190*/  IMAD.MOV.U32 R27, RZ, RZ, R103 ;  /* 0x000000ffff1b7224 */ /* 0x000fe200078e0067 */
[----:B-1----:R-:W2:Y:S04]  /*161a0*/  LDL.LU R101, [R1+0x584] ;  /* 0x0005840001657983 */ /* 0x002ea80000300800 */
[----:B------:R-:W2:Y:S04]  /*161b0*/  LDL.LU R102, [R1+0x588] ;  /* 0x0005880001667983 */ /* 0x000ea80000300800 */
[----:B------:R-:W2:Y:S04]  /*161c0*/  LDL.LU R103, [R1+0x58c] ;  /* 0x00058c0001677983 */ /* 0x000ea80000300800 */
[----:B------:R-:W2:Y:S01]  /*161d0*/  LDL.128 R104, [R1+0x590] ;  /* 0x0005900001687983 */ /* 0x000ea20000100c00 */
[----:B------:R-:W-:-:S03]  /*161e0*/  IMAD.MOV.U32 R24, RZ, RZ, R100 ;  /* 0x000000ffff187224 */ /* 0x000fc600078e0064 */
[----:B------:R0:W-:Y:S04]  /*161f0*/  STL.128 [R1+0x3100], R28 ;  /* 0x0031001c01007387 */ /* 0x0001e80000100c00 */
[----:B------:R1:W-:Y:S01]  /*16200*/  STL.128 [R1+0x30f0], R24 ;  /* 0x0030f01801007387 */ /* 0x0003e20000100c00 */
[----:B------:R-:W-:-:S03]  /*16210*/  VIADD R10, R8, 0x100 ;  /* 0x00000100080a7836 */ /* 0x000fc60000000000 */
[----:B------:R3:W-:Y:S04]  /*16220*/  STL [R1+0x30d8], R18 ;  /* 0x0030d81201007387 */ /* 0x0007e80000100800 */
[----:B------:R-:W-:Y:S04]  /*16230*/  STL.64 [R1+0x30d0], R16 ;  /* 0x0030d01001007387 */ /* 0x000fe80000100a00 */
[----:B0-----:R-:W2:Y:S04]  /*16240*/  LDL.LU.128 R28, [R1+0x3100] ;  /* 0x00310000011c7983 */ /* 0x001ea80000300c00 */
[----:B-1----:R-:W2:Y:S04]  /*16250*/  LDL.LU.128 R24, [R1+0x30f0] ;  /* 0x0030f00001187983 */ /* 0x002ea80000300c00 */
[----:B------:R-:W-:Y:S04]  /*16260*/  STL [R1+0x30cc], R14 ;  /* 0x0030cc0e01007387 */ /* 0x000fe80000100800 */
[----:B------:R-:W-:Y:S04]  /*16270*/  STL.128 [R1+0x30b0], R4 ;  /* 0x0030b00401007387 */ /* 0x000fe80000100c00 */
[----:B------:R-:W-:Y:S04]  /*16280*/  STL.128 [R1+0x390], R184 ;  /* 0x000390b801007387 */ /* 0x000fe80000100c00 */
[----:B------:R-:W-:Y:S04]  /*16290*/  STL.64 [R1+0x30c0], R8 ;  /* 0x0030c00801007387 */ /* 0x000fe80000100a00 */
[----:B------:R-:W-:Y:S04]  /*162a0*/  STL.128 [R1+0x3b0], R192 ;  /* 0x0003b0c001007387 */ /* 0x000fe80000100c00 */
[----:B------:R-:W-:Y:S04]  /*162b0*/  STL.128 [R1+0x3c0], R196 ;  /* 0x0003c0c401007387 */ /* 0x000fe80000100c00 */
[----:B------:R-:W-:Y:S04]  /*162c0*/  STL.128 [R1+0x3d0], R200 ;  /* 0x0003d0c801007387 */ /* 0x000fe80000100c00 */
[----:B------:R-:W-:Y:S04]  /*162d0*/  STL.128 [R1+0x3e0], R204 ;  /* 0x0003e0cc01007387 */ /* 0x000fe80000100c00 */
[----:B------:R-:W-:Y:S04]  /*162e0*/  STL.128 [R1+0x3f0], R208 ;  /* 0x0003f0d001007387 */ /* 0x000fe80000100c00 */
[----:B------:R-:W-:Y:S04]  /*162f0*/  STL.128 [R1+0x400], R212 ;  /* 0x000400d401007387 */ /* 0x000fe80000100c00 */
[----:B------:R-:W2:Y:S01]  /*16300*/  LDL.LU.64 R182, [R1+0x33b0] ;  /* 0x0033b00001b67983 */ /* 0x000ea20000300a00 */
[----:B------:R-:W-:-:S03]  /*16310*/  IMAD.MOV.U32 R84, RZ, RZ, R160 ;  /* 0x000000ffff547224 */ /* 0x000fc600078e00a0 */
[----:B------:R-:W2:Y:S01]  /*16320*/  LDL.LU R22, [R1+0x30e0] ;  /* 0x0030e00001167983 */ /* 0x000ea20000300800 */
[----:B------:R-:W-:Y:S02]  /*16330*/  IMAD.MOV.U32 R85, RZ, RZ, R161 ;  /* 0x000000ffff557224 */ /* 0x000fe400078e00a1 */
[----:B------:R-:W-:Y:S01]  /*16340*/  IMAD.MOV.U32 R86, RZ, RZ, R162 ;  /* 0x000000ffff567224 */ /* 0x000fe200078e00a2 */
[----:B------:R-:W2:Y:S01]  /*16350*/  LDL.LU R20, [R1+0x30dc] ;  /* 0x0030dc0001147983 */ /* 0x000ea20000300800 */
[----:B------:R-:W-:Y:S02]  /*16360*/  IMAD.MOV.U32 R87, RZ, RZ, R163 ;  /* 0x000000ffff577224 */ /* 0x000fe400078e00a3 */
[----:B---3--:R-:W-:Y:S01]  /*16370*/  IMAD.MOV.U32 R88, RZ, RZ, R164 ;  /* 0x000000ffff587224 */ /* 0x008fe200078e00a4 */
[----:B------:R-:W3:Y:S01]  /*16380*/  LDL.LU R18, [R1+0x30d8] ;  /* 0x0030d80001127983 */ /* 0x000ee20000300800 */
[----:B------:R-:W-:Y:S02]  /*16390*/  IMAD.MOV.U32 R89, RZ, RZ, R165 ;  /* 0x000000ffff597224 */ /* 0x000fe400078e00a5 */
[----:B------:R-:W-:-:S02]  /*163a0*/  IMAD.MOV.U32 R90, RZ, RZ, R166 ;  /* 0x000000ffff5a7224 */ /* 0x000fc400078e00a6 */
[----:B------:R-:W-:Y:S02]  /*163b0*/  IMAD.MOV.U32 R91, RZ, RZ, R167 ;  /* 0x000000ffff5b7224 */ /* 0x000fe400078e00a7 */
[----:B----4-:R-:W-:Y:S02]  /*163c0*/  IMAD.MOV.U32 R92, RZ, RZ, R168 ;  /* 0x000000ffff5c7224 */ /* 0x010fe400078e00a8 */
[----:B------:R-:W-:Y:S02]  /*163d0*/  IMAD.MOV.U32 R93, RZ, RZ, R169 ;  /* 0x000000ffff5d7224 */ /* 0x000fe400078e00a9 */
[----:B------:R-:W-:Y:S02]  /*163e0*/  IMAD.MOV.U32 R94, RZ, RZ, R170 ;  /* 0x000000ffff5e7224 */ /* 0x000fe400078e00aa */
[----:B------:R-:W-:Y:S02]  /*163f0*/  IMAD.MOV.U32 R95, RZ, RZ, R171 ;  /* 0x000000ffff5f7224 */ /* 0x000fe400078e00ab */
[----:B------:R-:W-:-:S02]  /*16400*/  IMAD.MOV.U32 R96, RZ, RZ, R172 ;  /* 0x000000ffff607224 */ /* 0x000fc400078e00ac */
[----:B------:R-:W-:Y:S02]  /*16410*/  IMAD.MOV.U32 R97, RZ, RZ, R173 ;  /* 0x000000ffff617224 */ /* 0x000fe400078e00ad */
[----:B------:R-:W-:Y:S02]  /*16420*/  IMAD.MOV.U32 R98, RZ, RZ, R174 ;  /* 0x000000ffff627224 */ /* 0x000fe400078e00ae */
[----:B------:R-:W-:Y:S02]  /*16430*/  IMAD.MOV.U32 R99, RZ, RZ, R175 ;  /* 0x000000ffff637224 */ /* 0x000fe400078e00af */
[----:B------:R-:W-:Y:S01]  /*16440*/  IMAD.MOV.U32 R100, RZ, RZ, R176 ;  /* 0x000000ffff647224 */ /* 0x000fe200078e00b0 */
[----:B------:R0:W-:Y:S04]  /*16450*/  STL.128 [R1+0x3200], R92 ;  /* 0x0032005c01007387 */ /* 0x0001e80000100c00 */
[----:B------:R1:W-:Y:S04]  /*16460*/  STL.128 [R1+0x3210], R96 ;  /* 0x0032106001007387 */ /* 0x0003e80000100c00 */
[----:B------:R4:W-:Y:S04]  /*16470*/  STL.128 [R1+0x31f0], R88 ;  /* 0x0031f05801007387 */ /* 0x0009e80000100c00 */
[----:B------:R4:W-:Y:S04]  /*16480*/  STL.128 [R1+0x31e0], R84 ;  /* 0x0031e05401007387 */ /* 0x0009e80000100c00 */
[----:B0-----:R-:W3:Y:S04]  /*16490*/  LDL.LU.128 R92, [R1+0x3200] ;  /* 0x00320000015c7983 */ /* 0x001ee80000300c00 */
[----:B-1----:R-:W3:Y:S04]  /*164a0*/  LDL.LU.128 R96, [R1+0x3210] ;  /* 0x0032100001607983 */ /* 0x002ee80000300c00 */
[----:B----4-:R-:W4:Y:S04]  /*164b0*/  LDL.LU.128 R88, [R1+0x31f0] ;  /* 0x0031f00001587983 */ /* 0x010f280000300c00 */
[----:B------:R-:W4:Y:S01]  /*164c0*/  LDL.LU.128 R84, [R1+0x31e0] ;  /* 0x0031e00001547983 */ /* 0x000f220000300c00 */
[----:B------:R-:W-:-:S03]  /*164d0*/  IMAD.MOV.U32 R80, RZ, RZ, R156 ;  /* 0x000000ffff507224 */ /* 0x000fc600078e009c */
[----:B------:R-:W4:Y:S01]  /*164e0*/  LDL.LU.64 R16, [R1+0x30d0] ;  /* 0x0030d00001107983 */ /* 0x000f220000300a00 */
        /* <DEDUP_REMOVED lines=47> */
[----:B--2---:R-:W-:-:S02]  /*167e0*/  IMAD.MOV.U32 R76, RZ, RZ, R152 ;  /* 0x000000ffff4c7224 */ /* 0x004fc400078e0098 */
[----:B------:R-:W-:Y:S02]  /*167f0*/  IMAD.MOV.U32 R77, RZ, RZ, R153 ;  /* 0x000000ffff4d7224 */ /* 0x000fe400078e0099 */
[----:B------:R-:W-:Y:S02]  /*16800*/  IMAD.MOV.U32 R78, RZ, RZ, R154 ;  /* 0x000000ffff4e7224 */ /* 0x000fe400078e009a */
[----:B------:R-:W-:Y:S01]  /*16810*/  IMAD.MOV.U32 R79, RZ, RZ, R155 ;  /* 0x000000ffff4f7224 */ /* 0x000fe200078e009b */
[----:B------:R0:W-:Y:S04]  /*16820*/  STL.128 [R1+0x260], R108 ;  /* 0x0002606c01007387 */ /* 0x0001e80000100c00 */
[----:B------:R1:W-:Y:S04]  /*16830*/  STL.128 [R1+0x3220], R100 ;  /* 0x0032206401007387 */ /* 0x0003e80000100c00 */
[----:B------:R2:W-:Y:S04]  /*16840*/  STL.128 [R1+0x380], R104 ;  /* 0x0003806801007387 */ /* 0x0005e80000100c00 */
[----:B------:R2:W-:Y:S04]  /*16850*/  STL.128 [R1+0x31d0], R80 ;  /* 0x0031d05001007387 */ /* 0x0005e80000100c00 */
[----:B0-----:R-:W4:Y:S04]  /*16860*/  LDL.128 R108, [R1+0x5a0] ;  /* 0x0005a000016c7983 */ /* 0x001f280000100c00 */
[----:B-1----:R-:W4:Y:S04]  /*16870*/  LDL.LU.128 R100, [R1+0x3220] ;  /* 0x0032200001647983 */ /* 0x002f280000300c00 */
[----:B--2---:R-:W2:Y:S04]  /*16880*/  LDL.LU R105, [R1+0x594] ;  /* 0x0005940001697983 */ /* 0x004ea80000300800 */
[----:B------:R-:W2:Y:S04]  /*16890*/  LDL.LU R106, [R1+0x598] ;  /* 0x00059800016a7983 */ /* 0x000ea80000300800 */
[----:B------:R-:W2:Y:S04]  /*168a0*/  LDL.LU R107, [R1+0x59c] ;  /* 0x00059c00016b7983 */ /* 0x000ea80000300800 */
        /* <DEDUP_REMOVED lines=12> */
[----:B------:R-:W2:Y:S04]  /*16970*/  LDL.LU.128 R80, [R1+0x31d0] ;  /* 0x0031d00001507983 */ /* 0x000ea80000300c00 */
        /* <DEDUP_REMOVED lines=11> */
[----:B------:R-:W2:Y:S01]  /*16a30*/  LDL.LU.128 R32, [R1+0x3110] ;  /* 0x0031100001207983 */ /* 0x000ea20000300c00 */
[----:B------:R-:W-:-:S03]  /*16a40*/  R2UR UR7, R11 ;  /* 0x000000000b0772ca */ /* 0x000fc600000e0000 */
[----:B------:R-:W2:Y:S04]  /*16a50*/  LDL.LU R14, [R1+0x30cc] ;  /* 0x0030cc00010e7983 */ /* 0x000ea80000300800 */
[----:B------:R-:W2:Y:S04]  /*16a60*/  LDL.LU.128 R4, [R1+0x30b0] ;  /* 0x0030b00001047983 */ /* 0x000ea80000300c00 */
[----:B------:R0:W-:Y:S04]  /*16a70*/  STL [R1+0x30c8], R11 ;  /* 0x0030c80b01007387 */ /* 0x0001e80000100800 */
[----:B------:R-:W-:Y:S04]  /*16a80*/  STL.128 [R1+0x270], R112 ;  /* 0x0002707001007387 */ /* 0x000fe80000100c00 */
[----:B------:R-:W2:Y:S04]  /*16a90*/  LDL.LU.64 R8, [R1+0x30c0] ;  /* 0x0030c00001087983 */ /* 0x000ea80000300a00 */
[----:B0-----:R-:W2:Y:S04]  /*16aa0*/  LDL.LU R11, [R1+0x30c8] ;  /* 0x0030c800010b7983 */ /* 0x001ea80000300800 */
[----:B---3--:R0:W-:Y:S04]  /*16ab0*/  STL.128 [R1+0x3070], R92 ;  /* 0x0030705c01007387 */ /* 0x0081e80000100c00 */
[----:B------:R1:W-:Y:S04]  /*16ac0*/  STL.128 [R1+0x3080], R96 ;  /* 0x0030806001007387 */ /* 0x0003e80000100c00 */
[----:B----4-:R3:W-:Y:S04]  /*16ad0*/  STL.128 [R1+0x3060], R88 ;  /* 0x0030605801007387 */ /* 0x0107e80000100c00 */
[----:B------:R4:W-:Y:S04]  /*16ae0*/  STL.128 [R1+0x3050], R84 ;  /* 0x0030505401007387 */ /* 0x0009e80000100c00 */
[----:B0-----:R-:W2:Y:S04]  /*16af0*/  LDL.LU.128 R92, [R1+0x3070] ;  /* 0x00307000015c7983 */ /* 0x001ea80000300c00 */
[----:B-1----:R-:W2:Y:S04]  /*16b00*/  LDL.LU.128 R96, [R1+0x3080] ;  /* 0x0030800001607983 */ /* 0x002ea80000300c00 */
[----:B---3--:R-:W3:Y:S04]  /*16b10*/  LDL.LU.128 R88, [R1+0x3060] ;  /* 0x0030600001587983 */ /* 0x008ee80000300c00 */
[----:B----4-:R-:W4:Y:S04]  /*16b20*/  LDL.LU.128 R84, [R1+0x3050] ;  /* 0x0030500001547983 */ /* 0x010f280000300c00 */
[----:B------:R-:W4:Y:S04]  /*16b30*/  LDL.128 R112, [R1+0x5b0] ;  /* 0x0005b00001707983 */ /* 0x000f280000100c00 */
[----:B------:R0:W-:Y:S04]  /*16b40*/  STL.128 [R1+0x2f70], R28 ;  /* 0x002f701c01007387 */ /* 0x0001e80000100c00 */
[----:B------:R1:W-:Y:S04]  /*16b50*/  STL.128 [R1+0x2f60], R24 ;  /* 0x002f601801007387 */ /* 0x0003e80000100c00 */
[----:B------:R-:W4:Y:S04]  /*16b60*/  LDL.LU.128 R212, [R1+0x3420] ;  /* 0x0034200001d47983 */ /* 0x000f280000300c00 */
        /* <DEDUP_REMOVED lines=8> */
[----:B------:R-:W-:Y:S04]  /*16bf0*/  STL.128 [R1+0x390], R108 ;  /* 0x0003906c01007387 */ /* 0x000fe80000100c00 */
[----:B------:R0:W-:Y:S04]  /*16c00*/  STL.128 [R1+0x3090], R100 ;  /* 0x0030906401007387 */ /* 0x0001e80000100c00 */
[----:B--2---:R1:W-:Y:S04]  /*16c10*/  STL.128 [R1+0x30a0], R104 ;  /* 0x0030a06801007387 */ /* 0x0043e80000100c00 */
[----:B0-----:R-:W2:Y:S04]  /*16c20*/  LDL.LU.128 R100, [R1+0x3090] ;  /* 0x0030900001647983 */ /* 0x001ea80000300c00 */
[----:B------:R-:W2:Y:S04]  /*16c30*/  LDL.LU R109, [R1+0x5a4] ;  /* 0x0005a400016d7983 */ /* 0x000ea80000300800 */
[----:B------:R-:W2:Y:S04]  /*16c40*/  LDL.LU R110, [R1+0x5a8] ;  /* 0x0005a800016e7983 */ /* 0x000ea80000300800 */
[----:B-1----:R-:W2:Y:S04]  /*16c50*/  LDL.LU.128 R104, [R1+0x30a0] ;  /* 0x0030a00001687983 */ /* 0x002ea80000300c00 */
        /* <DEDUP_REMOVED lines=26> */
[----:B---3--:R-:W3:Y:S04]  /*16e00*/  LDL.LU.128 R32, [R1+0x2f80] ;  /* 0x002f800001207983 */ /* 0x008ee80000300c00 */
[----:B------:R0:W-:Y:S04]  /*16e10*/  STL [R1+0x2f50], R22 ;  /* 0x002f501601007387 */ /* 0x0001e80000100800 */
[----:B------:R1:W-:Y:S04]  /*16e20*/  STL [R1+0x2f4c], R20 ;  /* 0x002f4c1401007387 */ /* 0x0003e80000100800 */
[----:B------:R1:W-:Y:S04]  /*16e30*/  STL [R1+0x2f48], R18 ;  /* 0x002f481201007387 */ /* 0x0003e80000100800 */
[----:B------:R1:W-:Y:S04]  /*16e40*/  STL.64 [R1+0x2f40], R16 ;  /* 0x002f401001007387 */ /* 0x0003e80000100a00 */
[----:B------:R1:W-:Y:S04]  /*16e50*/  STL [R1+0x2f3c], R14 ;  /* 0x002f3c0e01007387 */ /* 0x0003e80000100800 */
[----:B------:R4:W-:Y:S04]  /*16e60*/  STL.128 [R1+0x2f20], R4 ;  /* 0x002f200401007387 */ /* 0x0009e80000100c00 */
[----:B0-----:R-:W3:Y:S04]  /*16e70*/  LDL.LU R22, [R1+0x2f50] ;  /* 0x002f500001167983 */ /* 0x001ee80000300800 */
[----:B-1----:R-:W3:Y:S04]  /*16e80*/  LDL.LU R20, [R1+0x2f4c] ;  /* 0x002f4c0001147983 */ /* 0x002ee80000300800 */
[----:B------:R-:W3:Y:S04]  /*16e90*/  LDL.LU R18, [R1+0x2f48] ;  /* 0x002f480001127983 */ /* 0x000ee80000300800 */
[----:B------:R-:W3:Y:S04]  /*16ea0*/  LDL.LU.64 R16, [R1+0x2f40] ;  /* 0x002f400001107983 */ /* 0x000ee80000300a00 */
[----:B------:R-:W3:Y:S04]  /*16eb0*/  LDL.LU R14, [R1+0x2f3c] ;  /* 0x002f3c00010e7983 */ /* 0x000ee80000300800 */
[----:B----4-:R-:W4:Y:S04]  /*16ec0*/  LDL.LU.128 R4, [R1+0x2f20] ;  /* 0x002f200001047983 */ /* 0x010f280000300c00 */
[----:B------:R0:W-:Y:S04]  /*16ed0*/  STL [R1+0x2f38], R11 ;  /* 0x002f380b01007387 */ /* 0x0001e80000100800 */
[----:B------:R1:W-:Y:S04]  /*16ee0*/  STL.64 [R1+0x2f30], R8 ;  /* 0x002f300801007387 */ /* 0x0003e80000100a00 */
[----:B------:R1:W-:Y:S04]  /*16ef0*/  STL.128 [R1+0x2ee0], R96 ;  /* 0x002ee06001007387 */ /* 0x0003e80000100c00 */
[----:B0-----:R-:W4:Y:S04]  /*16f00*/  LDL.LU R11, [R1+0x2f38] ;  /* 0x002f3800010b7983 */ /* 0x001f280000300800 */
[----:B-1----:R-:W4:Y:S04]  /*16f10*/  LDL.LU.64 R8, [R1+0x2f30] ;  /* 0x002f300001087983 */ /* 0x002f280000300a00 */
[----:B------:R0:W-:Y:S04]  /*16f20*/  STL.128 [R1+0x2ed0], R92 ;  /* 0x002ed05c01007387 */ /* 0x0001e80000100c00 */
[----:B------:R1:W-:Y:S04]  /*16f30*/  STL.128 [R1+0x2ec0], R88 ;  /* 0x002ec05801007387 */ /* 0x0003e80000100c00 */
[----:B------:R1:W-:Y:S04]  /*16f40*/  STL.128 [R1+0x2eb0], R84 ;  /* 0x002eb05401007387 */ /* 0x0003e80000100c00 */
[----:B------:R1:W-:Y:S04]  /*16f50*/  STL.128 [R1+0x3a0], R112 ;  /* 0x0003a07001007387 */ /* 0x0003e80000100c00 */
[----:B------:R-:W4:Y:S04]  /*16f60*/  LDL.LU.128 R96, [R1+0x2ee0] ;  /* 0x002ee00001607983 */ /* 0x000f280000300c00 */
[----:B0-----:R-:W4:Y:S04]  /*16f70*/  LDL.LU.128 R92, [R1+0x2ed0] ;  /* 0x002ed000015c7983 */ /* 0x001f280000300c00 */
[----:B-1----:R-:W4:Y:S04]  /*16f80*/  LDL.LU.128 R88, [R1+0x2ec0] ;  /* 0x002ec00001587983 */ /* 0x002f280000300c00 */
[----:B------:R-:W4:Y:S04]  /*16f90*/  LDL.LU.128 R84, [R1+0x2eb0] ;  /* 0x002eb00001547983 */ /* 0x000f280000300c00 */
[----:B------:R-:W4:Y:S04]  /*16fa0*/  LDL.LU R113, [R1+0x5b4] ;  /* 0x0005b40001717983 */ /* 0x000f280000300800 */
[----:B------:R-:W4:Y:S04]  /*16fb0*/  LDL.LU R114, [R1+0x5b8] ;  /* 0x0005b80001727983 */ /* 0x000f280000300800 */
[----:B------:R-:W4:Y:S04]  /*16fc0*/  LDL.LU R115, [R1+0x5bc] ;  /* 0x0005bc0001737983 */ /* 0x000f280000300800 */
[----:B------:R0:W-:Y:S04]  /*16fd0*/  STL.128 [R1+0x2dd0], R28 ;  /* 0x002dd01c01007387 */ /* 0x0001e80000100c00 */
[----:B------:R1:W-:Y:S04]  /*16fe0*/  STL.128 [R1+0x2dc0], R24 ;  /* 0x002dc01801007387 */ /* 0x0003e80000100c00 */
[----:B0-----:R-:W4:Y:S04]  /*16ff0*/  LDL.LU.128 R28, [R1+0x2dd0] ;  /* 0x002dd000011c7983 */ /* 0x001f280000300c00 */
[----:B-1----:R-:W4:Y:S04]  /*17000*/  LDL.LU.128 R24, [R1+0x2dc0] ;  /* 0x002dc00001187983 */ /* 0x002f280000300c00 */
[----:B--2---:R0:W-:Y:S04]  /*17010*/  STL.128 [R1+0x2ef0], R100 ;  /* 0x002ef06401007387 */ /* 0x0041e80000100c00 */
[----:B------:R1:W-:Y:S04]  /*17020*/  STL.128 [R1+0x2f00], R104 ;  /* 0x002f006801007387 */ /* 0x0003e80000100c00 */
[----:B------:R2:W-:Y:S04]  /*17030*/  STL.128 [R1+0x2f10], R108 ;  /* 0x002f106c01007387 */ /* 0x0005e80000100c00 */
[----:B0-----:R-:W4:Y:S04]  /*17040*/  LDL.LU.128 R100, [R1+0x2ef0] ;  /* 0x002ef00001647983 */ /* 0x001f280000300c00 */
[----:B-1----:R-:W4:Y:S04]  /*17050*/  LDL.LU.128 R104, [R1+0x2f00] ;  /* 0x002f000001687983 */ /* 0x002f280000300c00 */
[----:B--2---:R-:W2:Y:S04]  /*17060*/  LDL.LU.128 R108, [R1+0x2f10] ;  /* 0x002f1000016c7983 */ /* 0x004ea80000300c00 */
        /* <DEDUP_REMOVED lines=31> */
[----:B----4-:R4:W-:Y:S04]  /*17260*/  STL.128 [R1+0x2d80], R4 ;  /* 0x002d800401007387 */ /* 0x0109e80000100c00 */
[----:B0-----:R-:W3:Y:S04]  /*17270*/  LDL.LU R22, [R1+0x2db0] ;  /* 0x002db00001167983 */ /* 0x001ee80000300800 */
[----:B-1----:R-:W3:Y:S04]  /*17280*/  LDL.LU R20, [R1+0x2dac] ;  /* 0x002dac0001147983 */ /* 0x002ee80000300800 */
[----:B------:R-:W3:Y:S04]  /*17290*/  LDL.LU R18, [R1+0x2da8] ;  /* 0x002da80001127983 */ /* 0x000ee80000300800 */
[----:B------:R-:W3:Y:S04]  /*172a0*/  LDL.LU.64 R16, [R1+0x2da0] ;  /* 0x002da00001107983 */ /* 0x000ee80000300a00 */
[----:B------:R-:W3:Y:S04]  /*172b0*/  LDL.LU R14, [R1+0x2d9c] ;  /* 0x002d9c00010e7983 */ /* 0x000ee80000300800 */
[----:B----4-:R-:W4:Y:S04]  /*172c0*/  LDL.LU.128 R4, [R1+0x2d80] ;  /* 0x002d800001047983 */ /* 0x010f280000300c00 */
[----:B------:R0:W-:Y:S04]  /*172d0*/  STL [R1+0x3350], R224 ;  /* 0x003350e001007387 */ /* 0x0001e80000100800 */
        /* <DEDUP_REMOVED lines=12> */
[----:B------:R-:W-:Y:S04]  /*173a0*/  STL.128 [R1+0x320], R156 ;  /* 0x0003209c01007387 */ /* 0x000fe80000100c00 */
[----:B------:R-:W-:Y:S04]  /*173b0*/  STL.128 [R1+0x330], R160 ;  /* 0x000330a001007387 */ /* 0x000fe80000100c00 */
[----:B------:R-:W-:Y:S04]  /*173c0*/  STL.128 [R1+0x340], R164 ;  /* 0x000340a401007387 */ /* 0x000fe80000100c00 */
[----:B------:R-:W-:Y:S04]  /*173d0*/  STL.128 [R1+0x350], R168 ;  /* 0x000350a801007387 */ /* 0x000fe80000100c00 */
[----:B------:R-:W-:Y:S04]  /*173e0*/  STL.128 [R1+0x360], R172 ;  /* 0x000360ac01007387 */ /* 0x000fe80000100c00 */
[----:B------:R1:W-:Y:S04]  /*173f0*/  STL.128 [R1+0x370], R176 ;  /* 0x000370b001007387 */ /* 0x0003e80000100c00 */
[----:B------:R1:W-:Y:S04]  /*17400*/  STL [R1+0x2d98], R11 ;  /* 0x002d980b01007387 */ /* 0x0003e80000100800 */
[----:B------:R1:W-:Y:S04]  /*17410*/  STL.64 [R1+0x2d90], R8 ;  /* 0x002d900801007387 */ /* 0x0003e80000100a00 */
[----:B0-----:R-:W4:Y:S04]  /*17420*/  LDL.LU R224, [R1+0x3350] ;  /* 0x0033500001e07983 */ /* 0x001f280000300800 */
        /* <DEDUP_REMOVED lines=18> */
[----:B------:R-:W4:Y:S04]  /*17550*/  LDL.LU R11, [R1+0x2d98] ;  /* 0x002d9800010b7983 */ /* 0x000f280000300800 */
[----:B------:R-:W4:Y:S04]  /*17560*/  LDL.LU.64 R8, [R1+0x2d90] ;  /* 0x002d900001087983 */ /* 0x000f280000300a00 */
        /* <DEDUP_REMOVED lines=24> */
[----:B0-----:R-:W4:Y:S04]  /*176f0*/  LDL.128 R116, [R1+0x5c0] ;  /* 0x0005c00001747983 */ /* 0x001f280000100c00 */
        /* <DEDUP_REMOVED lines=9> */
[----:B-1----:R-:W4:Y:S04]  /*17790*/  LDL.LU.128 R76, [R1+0x2ce0] ;  /* 0x002ce000014c7983 */ /* 0x002f280000300c00 */
[----:B--2---:R-:W2:Y:S04]  /*177a0*/  LDL.LU.128 R72, [R1+0x2cd0] ;  /* 0x002cd00001487983 */ /* 0x004ea80000300c00 */
        /* <DEDUP_REMOVED lines=10> */
[----:B------:R-:W3:Y:S04]  /*17850*/  LDL.LU.128 R28, [R1+0x2c20] ;  /* 0x002c2000011c7983 */ /* 0x000ee80000300c00 */
[----:B------:R-:W3:Y:S04]  /*17860*/  LDL.LU.128 R24, [R1+0x2c10] ;  /* 0x002c100001187983 */ /* 0x000ee80000300c00 */
[----:B------:R0:W-:Y:S04]  /*17870*/  STL.128 [R1+0x290], R120 ;  /* 0x0002907801007387 */ /* 0x0001e80000100c00 */
[----:B------:R1:W-:Y:S04]  /*17880*/  STL [R1+0x2c00], R22 ;  /* 0x002c001601007387 */ /* 0x0003e80000100800 */
[----:B------:R1:W-:Y:S04]  /*17890*/  STL [R1+0x2bfc], R20 ;  /* 0x002bfc1401007387 */ /* 0x0003e80000100800 */
[----:B------:R1:W-:Y:S04]  /*178a0*/  STL [R1+0x2bf8], R18 ;  /* 0x002bf81201007387 */ /* 0x0003e80000100800 */
[----:B0-----:R-:W3:Y:S04]  /*178b0*/  LDL.LU.128 R120, [R1+0x5d0] ;  /* 0x0005d00001787983 */ /* 0x001ee80000300c00 */
[----:B------:R0:W-:Y:S04]  /*178c0*/  STL.64 [R1+0x2bf0], R16 ;  /* 0x002bf01001007387 */ /* 0x0001e80000100a00 */
[----:B------:R0:W-:Y:S04]  /*178d0*/  STL [R1+0x2bec], R14 ;  /* 0x002bec0e01007387 */ /* 0x0001e80000100800 */
[----:B----4-:R4:W-:Y:S04]  /*178e0*/  STL.128 [R1+0x2bd0], R4 ;  /* 0x002bd00401007387 */ /* 0x0109e80000100c00 */
[----:B-1----:R-:W3:Y:S04]  /*178f0*/  LDL.LU R22, [R1+0x2c00] ;  /* 0x002c000001167983 */ /* 0x002ee80000300800 */
[----:B------:R-:W3:Y:S04]  /*17900*/  LDL.LU R20, [R1+0x2bfc] ;  /* 0x002bfc0001147983 */ /* 0x000ee80000300800 */
[----:B------:R-:W3:Y:S04]  /*17910*/  LDL.LU R18, [R1+0x2bf8] ;  /* 0x002bf80001127983 */ /* 0x000ee80000300800 */
[----:B0-----:R-:W3:Y:S04]  /*17920*/  LDL.LU.64 R16, [R1+0x2bf0] ;  /* 0x002bf00001107983 */ /* 0x001ee80000300a00 */
[----:B------:R-:W3:Y:S04]  /*17930*/  LDL.LU R14, [R1+0x2bec] ;  /* 0x002bec00010e7983 */ /* 0x000ee80000300800 */
[----:B----4-:R-:W4:Y:S04]  /*17940*/  LDL.LU.128 R4, [R1+0x2bd0] ;  /* 0x002bd00001047983 */ /* 0x010f280000300c00 */
[----:B------:R-:W4:Y:S04]  /*17950*/  LDL.LU R23, [R1+0x5c4] ;  /* 0x0005c40001177983 */ /* 0x000f280000300800 */
[----:B------:R-:W4:Y:S04]  /*17960*/  LDL.LU R21, [R1+0x5c8] ;  /* 0x0005c80001157983 */ /* 0x000f280000300800 */
[----:B------:R-:W4:Y:S04]  /*17970*/  LDL.LU R19, [R1+0x5cc] ;  /* 0x0005cc0001137983 */ /* 0x000f280000300800 */
[----:B------:R-:W-:Y:S04]  /*17980*/  STL.128 [R1+0x3b0], R116 ;  /* 0x0003b07401007387 */ /* 0x000fe80000100c00 */
        /* <DEDUP_REMOVED lines=11> */
[----:B--2---:R2:W-:Y:S04]  /*17a40*/  STL.128 [R1+0x2b10], R72 ;  /* 0x002b104801007387 */ /* 0x0045e80000100c00 */
        /* <DEDUP_REMOVED lines=33> */
[----:B---3--:R-:W2:Y:S04]  /*17c60*/  LDL.LU.128 R32, [R1+0x2a70] ;  /* 0x002a700001207983 */ /* 0x008ea80000300c00 */
[----:B------:R-:W2:Y:S04]  /*17c70*/  LDL.LU.128 R28, [R1+0x2a60] ;  /* 0x002a6000011c7983 */ /* 0x000ea80000300c00 */
[----:B------:R-:W2:Y:S01]  /*17c80*/  LDL.LU.128 R24, [R1+0x2a50] ;  /* 0x002a500001187983 */ /* 0x000ea20000300c00 */
[----:B------:R-:W-:Y:S01]  /*17c90*/  R2UR UR6, R10 ;  /* 0x000000000a0672ca */ /* 0x000fe200000e0000 */
[----:B------:R-:W-:-:S02]  /*17ca0*/  IMAD.MOV.U32 R15, RZ, RZ, R120 ;  /* 0x000000ffff0f7224 */ /* 0x000fc400078e0078 */
[----:B------:R-:W-:Y:S02]  /*17cb0*/  IMAD.MOV.U32 R13, RZ, RZ, R121 ;  /* 0x000000ffff0d7224 */ /* 0x000fe400078e0079 */
[----:B------:R-:W-:Y:S02]  /*17cc0*/  IMAD.MOV.U32 R12, RZ, RZ, R122 ;  /* 0x000000ffff0c7224 */ /* 0x000fe400078e007a */
[----:B------:R-:W-:Y:S01]  /*17cd0*/  IMAD.MOV.U32 R10, RZ, RZ, R123 ;  /* 0x000000ffff0a7224 */ /* 0x000fe200078e007b */
[----:B------:R0:W-:Y:S01]  /*17ce0*/  STL.128 [R1+0x2a0], R124 ;  /* 0x0002a07c01007387 */ /* 0x0001e20000100c00 */
[----:B----4-:R-:W-:Y:S02]  /*17cf0*/  IMAD.MOV.U32 R117, RZ, RZ, R23 ;  /* 0x000000ffff757224 */ /* 0x010fe400078e0017 */
[----:B------:R-:W-:Y:S01]  /*17d00*/  IMAD.MOV.U32 R118, RZ, RZ, R21 ;  /* 0x000000ffff767224 */ /* 0x000fe200078e0015 */
[----:B------:R1:W-:Y:S01]  /*17d10*/  STL.128 [R1+0x2b0], R128 ;  /* 0x0002b08001007387 */ /* 0x0003e20000100c00 */
[----:B------:R-:W-:-:S03]  /*17d20*/  IMAD.MOV.U32 R119, RZ, RZ, R19 ;  /* 0x000000ffff777224 */ /* 0x000fc600078e0013 */
[----:B------:R3:W-:Y:S04]  /*17d30*/  STL.128 [R1+0x2c0], R132 ;  /* 0x0002c08401007387 */ /* 0x0007e80000100c00 */
[----:B------:R4:W-:Y:S04]  /*17d40*/  STL.128 [R1+0x2d0], R136 ;  /* 0x0002d08801007387 */ /* 0x0009e80000100c00 */
[----:B------:R-:W-:Y:S01]  /*17d50*/  STL.128 [R1+0x2e0], R140 ;  /* 0x0002e08c01007387 */ /* 0x000fe20000100c00 */
[----:B0-----:R-:W-:Y:S02]  /*17d60*/  IMAD.MOV.U32 R124, RZ, RZ, R224 ;  /* 0x000000ffff7c7224 */ /* 0x001fe400078e00e0 */
[----:B------:R-:W-:Y:S01]  /*17d70*/  IMAD.MOV.U32 R125, RZ, RZ, R223 ;  /* 0x000000ffff7d7224 */ /* 0x000fe200078e00df */
[----:B------:R-:W-:Y:S01]  /*17d80*/  STL.128 [R1+0x2f0], R144 ;  /* 0x0002f09001007387 */ /* 0x000fe20000100c00 */
[----:B------:R-:W-:-:S02]  /*17d90*/  IMAD.MOV.U32 R126, RZ, RZ, R222 ;  /* 0x000000ffff7e7224 */ /* 0x000fc400078e00de */
[----:B------:R-:W-:Y:S01]  /*17da0*/  IMAD.MOV.U32 R127, RZ, RZ, R221 ;  /* 0x000000ffff7f7224 */ /* 0x000fe200078e00dd */
[----:B------:R-:W-:Y:S01]  /*17db0*/  STL.128 [R1+0x300], R148 ;  /* 0x0003009401007387 */ /* 0x000fe20000100c00 */
[----:B-1----:R-:W-:Y:S02]  /*17dc0*/  IMAD.MOV.U32 R128, RZ, RZ, R220 ;  /* 0x000000ffff807224 */ /* 0x002fe400078e00dc */
[----:B------:R-:W-:Y:S01]  /*17dd0*/  IMAD.MOV.U32 R129, RZ, RZ, R219 ;  /* 0x000000ffff817224 */ /* 0x000fe200078e00db */
[----:B------:R0:W-:Y:S01]  /*17de0*/  STL.128 [R1+0x3c0], R120 ;  /* 0x0003c07801007387 */ /* 0x0001e20000100c00 */
[----:B------:R-:W-:Y:S02]  /*17df0*/  IMAD.MOV.U32 R130, RZ, RZ, R218 ;  /* 0x000000ffff827224 */ /* 0x000fe400078e00da */
[----:B------:R-:W-:Y:S02]  /*17e00*/  IMAD.MOV.U32 R131, RZ, RZ, R217 ;  /* 0x000000ffff837224 */ /* 0x000fe400078e00d9 */
[----:B---3--:R-:W-:-:S02]  /*17e10*/  IMAD.MOV.U32 R132, RZ, RZ, R216 ;  /* 0x000000ffff847224 */ /* 0x008fc400078e00d8 */
[----:B------:R-:W-:Y:S02]  /*17e20*/  IMAD.MOV.U32 R133, RZ, RZ, R181 ;  /* 0x000000ffff857224 */ /* 0x000fe400078e00b5 */
[----:B------:R-:W-:Y:S02]  /*17e30*/  IMAD.MOV.U32 R134, RZ, RZ, R180 ;  /* 0x000000ffff867224 */ /* 0x000fe400078e00b4 */
[----:B------:R-:W-:Y:S02]  /*17e40*/  IMAD.MOV.U32 R135, RZ, RZ, R179 ;  /* 0x000000ffff877224 */ /* 0x000fe400078e00b3 */
[----:B----4-:R-:W-:Y:S02]  /*17e50*/  IMAD.MOV.U32 R136, RZ, RZ, R178 ;  /* 0x000000ffff887224 */ /* 0x010fe400078e00b2 */
        /* <DEDUP_REMOVED lines=18> */
[----:B------:R-:W-:-:S06]  /*17f80*/  IMAD.MOV.U32 R151, RZ, RZ, R6 ;  /* 0x000000ffff977224 */ /* 0x000fcc00078e0006 */
[----:B--2---:R-:W-:-:S06]  /*17f90*/  WARPGROUP.ARRIVE ;  /* 0x00000000000079c5 */ /* 0x004fcc0000000000 */
[----:B------:R-:W-:Y:S03]  /*17fa0*/  HGMMA.64x256x16.F32 R24, R152, gdesc[UR4].tnspB, R24, gsb0 ;  /* 0x43e0000498187df0 */ /* 0x000fe60008000818 */
[----:B------:R-:W-:Y:S02]  /*17fb0*/  WARPGROUP.DEPBAR.LE gsb0, 0x0 ;  /* 0x00008000000079c5 */ /* 0x000fe40000010000 */
[----:B------:R0:W-:Y:S04]  /*17fc0*/  STL.128 [R1+0x2a00], R132 ;  /* 0x002a008401007387 */ /* 0x0001e80000100c00 */
[----:B------:R1:W-:Y:S01]  /*17fd0*/  STL.128 [R1+0x29f0], R128 ;  /* 0x0029f08001007387 */ /* 0x0003e20000100c00 */
[----:B0-----:R-:W-:-:S02]  /*17fe0*/  IMAD.MOV.U32 R132, RZ, RZ, R224 ;  /* 0x000000ffff847224 */ /* 0x001fc400078e00e0 */
[----:B------:R-:W-:Y:S02]  /*17ff0*/  IMAD.MOV.U32 R133, RZ, RZ, R223 ;  /* 0x000000ffff857224 */ /* 0x000fe400078e00df */
[----:B------:R-:W-:Y:S01]  /*18000*/  IMAD.MOV.U32 R134, RZ, RZ, R222 ;  /* 0x000000ffff867224 */ /* 0x000fe200078e00de */
[----:B-1----:R-:W2:Y:S01]  /*18010*/  LDL.LU.128 R128, [R1+0x29f0] ;  /* 0x0029f00001807983 */ /* 0x002ea20000300c00 */
[----:B------:R-:W-:-:S05]  /*18020*/  IMAD.MOV.U32 R135, RZ, RZ, R221 ;  /* 0x000000ffff877224 */ /* 0x000fca00078e00dd */
[----:B------:R0:W-:Y:S04]  /*18030*/  STL.128 [R1+0x3d0], R132 ;  /* 0x0003d08401007387 */ /* 0x0001e80000100c00 */
[----:B------:R1:W-:Y:S04]  /*18040*/  STL.128 [R1+0x29e0], R124 ;  /* 0x0029e07c01007387 */ /* 0x0003e80000100c00 */
[----:B------:R3:W-:Y:S04]  /*18050*/  STL.128 [R1+0x29d0], R120 ;  /* 0x0029d07801007387 */ /* 0x0007e80000100c00 */
[----:B------:R4:W-:Y:S04]  /*18060*/  STL.128 [R1+0x29c0], R116 ;  /* 0x0029c07401007387 */ /* 0x0009e80000100c00 */
[----:B0-----:R-:W2:Y:S04]  /*18070*/  LDL.LU.128 R132, [R1+0x2a00] ;  /* 0x002a000001847983 */ /* 0x001ea80000300c00 */
        /* <DEDUP_REMOVED lines=21> */
[----:B-1----:R-:W2:Y:S04]  /*181d0*/  LDL.LU.128 R124, [R1+0x29e0] ;  /* 0x0029e000017c7983 */ /* 0x002ea80000300c00 */
[----:B---3--:R-:W3:Y:S04]  /*181e0*/  LDL.LU.128 R120, [R1+0x29d0] ;  /* 0x0029d00001787983 */ /* 0x008ee80000300c00 */
[----:B----4-:R-:W4:Y:S04]  /*181f0*/  LDL.LU.128 R116, [R1+0x29c0] ;  /* 0x0029c00001747983 */ /* 0x010f280000300c00 */
[----:B0-----:R-:W4:Y:S04]  /*18200*/  LDL.LU.128 R112, [R1+0x29b0] ;  /* 0x0029b00001707983 */ /* 0x001f280000300c00 */
        /* <DEDUP_REMOVED lines=20> */
[----:B------:R0:W-:Y:S04]  /*18350*/  STL.128 [R1+0x2a30], R144 ;  /* 0x002a309001007387 */ /* 0x0001e80000100c00 */
[----:B------:R1:W-:Y:S01]  /*18360*/  STL.128 [R1+0x2a20], R140 ;  /* 0x002a208c01007387 */ /* 0x0003e20000100c00 */
[----:B0-----:R-:W-:-:S02]  /*18370*/  IMAD.MOV.U32 R144, RZ, RZ, R178 ;  /* 0x000000ffff907224 */ /* 0x001fc400078e00b2 */
[-CC-:B------:R-:W-:Y:S01]  /*18380*/  FFMA.FTZ R178, R164, R0.reuse, -R4.reuse ;  /* 0x00000000a4b27223 */ /* 0x180fe20000010804 */
[----:B------:R-:W-:Y:S02]  /*18390*/  IMAD.MOV.U32 R145, RZ, RZ, R177 ;  /* 0x000000ffff917224 */ /* 0x000fe400078e00b1 */
[-CC-:B------:R-:W-:Y:S01]  /*183a0*/  FFMA.FTZ R177, R161, R0.reuse, -R4.reuse ;  /* 0x00000000a1b17223 */ /* 0x180fe20000010804 */
[----:B-1----:R-:W-:Y:S02]  /*183b0*/  IMAD.MOV.U32 R143, RZ, RZ, R179 ;  /* 0x000000ffff8f7224 */ /* 0x002fe400078e00b3 */
[-C--:B------:R-:W-:Y:S01]  /*183c0*/  FFMA.FTZ R179, R165, R0.reuse, -R4 ;  /* 0x00000000a5b37223 */ /* 0x080fe20000010804 */
[----:B------:R-:W-:Y:S02]  /*183d0*/  IMAD.MOV.U32 R146, RZ, RZ, R176 ;  /* 0x000000ffff927224 */ /* 0x000fe400078e00b0 */
[----:B------:R-:W-:Y:S01]  /*183e0*/  FFMA.FTZ R176, R160, R0, -R4 ;  /* 0x00000000a0b07223 */ /* 0x000fe20000010804 */
[----:B------:R-:W-:Y:S08]  /*183f0*/  MUFU.EX2 R178, R178 ;  /* 0x000000b200b27308 */ /* 0x000ff00000000800 */
[----:B------:R-:W-:Y:S08]  /*18400*/  MUFU.EX2 R179, R179 ;  /* 0x000000b300b37308 */ /* 0x000ff00000000800 */
[----:B------:R-:W-:Y:S08]  /*18410*/  MUFU.EX2 R177, R177 ;  /* 0x000000b100b17308 */ /* 0x000ff00000000800 */
[----:B------:R-:W0:Y:S01]  /*18420*/  MUFU.EX2 R176, R176 ;  /* 0x000000b000b07308 */ /* 0x000e220000000800 */
[----:B------:R1:W-:Y:S01]  /*18430*/  STL.128 [R1+0x2a40], R148 ;  /* 0x002a409401007387 */ /* 0x0003e20000100c00 */
[----:B------:R-:W-:-:S02]  /*18440*/  IMAD.MOV.U32 R140, RZ, RZ, R216 ;  /* 0x000000ffff8c7224 */ /* 0x000fc400078e00d8 */
[----:B------:R-:W-:Y:S01]  /*18450*/  IMAD.MOV.U32 R141, RZ, RZ, R181 ;  /* 0x000000ffff8d7224 */ /* 0x000fe200078e00b5 */
[----:B------:R0:W-:Y:S01]  /*18460*/  STL.128 [R1+0x2a10], R136 ;  /* 0x002a108801007387 */ /* 0x0001e20000100c00 */
[----:B------:R-:W-:Y:S02]  /*18470*/  IMAD.MOV.U32 R142, RZ, RZ, R180 ;  /* 0x000000ffff8e7224 */ /* 0x000fe400078e00b4 */
[----:B------:R-:W-:Y:S02]  /*18480*/  IMAD.MOV.U32 R147, RZ, RZ, R171 ;  /* 0x000000ffff937224 */ /* 0x000fe400078e00ab */
[----:B------:R-:W-:Y:S02]  /*18490*/  IMAD.MOV.U32 R221, RZ, RZ, R26 ;  /* 0x000000ffffdd7224 */ /* 0x000fe400078e001a */
[----:B------:R-:W-:Y:S02]  /*184a0*/  IMAD.MOV.U32 R222, RZ, RZ, R25 ;  /* 0x000000ffffde7224 */ /* 0x000fe400078e0019 */
[----:B-1----:R-:W-:-:S02]  /*184b0*/  IMAD.MOV.U32 R148, RZ, RZ, R159 ;  /* 0x000000ffff947224 */ /* 0x002fc400078e009f */
[----:B------:R-:W-:Y:S02]  /*184c0*/  IMAD.MOV.U32 R149, RZ, RZ, R158 ;  /* 0x000000ffff957224 */ /* 0x000fe400078e009e */
[----:B0-----:R-:W-:Y:S02]  /*184d0*/  IMAD.MOV.U32 R136, RZ, RZ, R220 ;  /* 0x000000ffff887224 */ /* 0x001fe400078e00dc */
[----:B------:R-:W-:Y:S02]  /*184e0*/  IMAD.MOV.U32 R137, RZ, RZ, R219 ;  /* 0x000000ffff897224 */ /* 0x000fe400078e00db */
[----:B------:R-:W-:Y:S02]  /*184f0*/  IMAD.MOV.U32 R138, RZ, RZ, R218 ;  /* 0x000000ffff8a7224 */ /* 0x000fe400078e00da */
[----:B------:R-:W-:Y:S02]  /*18500*/  IMAD.MOV.U32 R139, RZ, RZ, R217 ;  /* 0x000000ffff8b7224 */ /* 0x000fe400078e00d9 */
[----:B------:R-:W-:-:S02]  /*18510*/  IMAD.MOV.U32 R150, RZ, RZ, R157 ;  /* 0x000000ffff967224 */ /* 0x000fc400078e009d */
[----:B------:R-:W-:Y:S02]  /*18520*/  IMAD.MOV.U32 R151, RZ, RZ, R156 ;  /* 0x000000ffff977224 */ /* 0x000fe400078e009c */
[----:B------:R-:W-:Y:S01]  /*18530*/  IMAD.MOV.U32 R220, RZ, RZ, R27 ;  /* 0x000000ffffdc7224 */ /* 0x000fe200078e001b */
[----:B------:R0:W-:Y:S01]  /*18540*/  STL [R1+0x2be8], R11 ;  /* 0x002be80b01007387 */ /* 0x0001e20000100800 */
[----:B------:R-:W-:-:S03]  /*18550*/  FFMA.FTZ R165, R183, R0, -R166 ;  /* 0x00000000b7a57223 */ /* 0x000fc600000108a6 */
[----:B------:R1:W-:Y:S01]  /*18560*/  STL.64 [R1+0x2be0], R8 ;  /* 0x002be00801007387 */ /* 0x0003e20000100a00 */
[----:B------:R-:W-:-:S03]  /*18570*/  FFMA.FTZ R164, R182, R0, -R166 ;  /* 0x00000000b6a47223 */ /* 0x000fc600000108a6 */
[----:B------:R-:W-:Y:S01]  /*18580*/  STL.128 [R1+0x3e0], R136 ;  /* 0x0003e08801007387 */ /* 0x000fe20000100c00 */
[----:B--2---:R-:W-:Y:S02]  /*18590*/  IMAD.MOV.U32 R216, RZ, RZ, R131 ;  /* 0x000000ffffd87224 */ /* 0x004fe400078e0083 */
[----:B------:R-:W-:Y:S02]  /*185a0*/  IMAD.MOV.U32 R217, RZ, RZ, R130 ;  /* 0x000000ffffd97224 */ /* 0x000fe400078e0082 */
[----:B------:R-:W-:Y:S02]  /*185b0*/  IMAD.MOV.U32 R218, RZ, RZ, R129 ;  /* 0x000000ffffda7224 */ /* 0x000fe400078e0081 */
[----:B------:R-:W-:Y:S01]  /*185c0*/  IMAD.MOV.U32 R219, RZ, RZ, R128 ;  /* 0x000000ffffdb7224 */ /* 0x000fe200078e0080 */
[----:B------:R-:W-:Y:S04]  /*185d0*/  STL.128 [R1+0x3f0], R140 ;  /* 0x0003f08c01007387 */ /* 0x000fe80000100c00 */
[----:B------:R2:W-:Y:S04]  /*185e0*/  STL.128 [R1+0x400], R144 ;  /* 0x0004009001007387 */ /* 0x0005e80000100c00 */
[----:B------:R2:W-:Y:S04]  /*185f0*/  STL.128 [R1+0x410], R148 ;  /* 0x0004109401007387 */ /* 0x0005e80000100c00 */
[----:B0-----:R0:W4:Y:S01]  /*18600*/  LDL.LU R11, [R1+0x2be8] ;  /* 0x002be800010b7983 */ /* 0x0011220000300800 */
[----:B------:R-:W-:-:S03]  /*18610*/  IMAD.MOV.U32 R180, RZ, RZ, R133 ;  /* 0x000000ffffb47224 */ /* 0x000fc600078e0085 */
[----:B-1----:R-:W4:Y:S01]  /*18620*/  LDL.LU.64 R8, [R1+0x2be0] ;  /* 0x002be00001087983 */ /* 0x002f220000300a00 */
[----:B------:R-:W-:-:S03]  /*18630*/  IMAD.MOV.U32 R181, RZ, RZ, R132 ;  /* 0x000000ffffb57224 */ /* 0x000fc600078e0084 */
[----:B--2---:R-:W2:Y:S04]  /*18640*/  LDL.LU.128 R144, [R1+0x2a30] ;  /* 0x002a300001907983 */ /* 0x004ea80000300c00 */
[----:B------:R-:W2:Y:S04]  /*18650*/  LDL.LU.128 R148, [R1+0x2a40] ;  /* 0x002a400001947983 */ /* 0x000ea80000300c00 */
[----:B------:R-:W2:Y:S04]  /*18660*/  LDL.LU.128 R140, [R1+0x2a20] ;  /* 0x002a2000018c7983 */ /* 0x000ea80000300c00 */
[----:B------:R-:W2:Y:S04]  /*18670*/  LDL.LU.128 R136, [R1+0x2a10] ;  /* 0x002a100001887983 */ /* 0x000ea80000300c00 */
[----:B------:R-:W-:Y:S04]  /*18680*/  STL [R1+0x46c], R31 ;  /* 0x00046c1f01007387 */ /* 0x000fe80000100800 */
[----:B------:R-:W-:Y:S04]  /*18690*/  STL [R1+0x468], R30 ;  /* 0x0004681e01007387 */ /* 0x000fe80000100800 */
[----:B------:R-:W-:Y:S04]  /*186a0*/  STL [R1+0x464], R29 ;  /* 0x0004641d01007387 */ /* 0x000fe80000100800 */
[----:B------:R-:W-:Y:S04]  /*186b0*/  STL [R1+0x460], R28 ;  /* 0x0004601c01007387 */ /* 0x000fe80000100800 */
[----:B------:R-:W-:Y:S04]  /*186c0*/  STL [R1+0x2868], R222 ;  /* 0x002868de01007387 */ /* 0x000fe80000100800 */
[----:B------:R-:W-:Y:S04]  /*186d0*/  STL.64 [R1+0x2860], R220 ;  /* 0x002860dc01007387 */ /* 0x000fe80000100a00 */
        /* <DEDUP_REMOVED lines=9> */
[----:B------:R0:W-:Y:S04]  /*18770*/  STL.64 [R1+0x27c0], R180 ;  /* 0x0027c0b401007387 */ /* 0x0001e80000100a00 */
[----:B------:R-:W-:Y:S04]  /*18780*/  STL.128 [R1+0x27b0], R176 ;  /* 0x0027b0b001007387 */ /* 0x000fe80000100c00 */
[----:B------:R-:W-:Y:S04]  /*18790*/  STL [R1+0x5ec], R127 ;  /* 0x0005ec7f01007387 */ /* 0x000fe80000100800 */
[----:B------:R-:W-:Y:S04]  /*187a0*/  STL [R1+0x5e8], R126 ;  /* 0x0005e87e01007387 */ /* 0x000fe80000100800 */
[----:B------:R-:W-:Y:S04]  /*187b0*/  STL [R1+0x5e4], R125 ;  /* 0x0005e47d01007387 */ /* 0x000fe80000100800 */
[----:B------:R-:W-:Y:S04]  /*187c0*/  STL [R1+0x5e0], R124 ;  /* 0x0005e07c01007387 */ /* 0x000fe80000100800 */
[----:B---3--:R-:W-:Y:S04]  /*187d0*/  STL [R1+0x5dc], R123 ;  /* 0x0005dc7b01007387 */ /* 0x008fe80000100800 */
[----:B------:R-:W-:Y:S04]  /*187e0*/  STL [R1+0x5d8], R122 ;  /* 0x0005d87a01007387 */ /* 0x000fe80000100800 */
[----:B------:R-:W-:Y:S04]  /*187f0*/  STL [R1+0x5d4], R121 ;  /* 0x0005d47901007387 */ /* 0x000fe80000100800 */
[----:B------:R-:W-:Y:S04]  /*18800*/  STL [R1+0x5d0], R120 ;  /* 0x0005d07801007387 */ /* 0x000fe80000100800 */
[----:B----4-:R-:W-:Y:S04]  /*18810*/  STL [R1+0x5cc], R119 ;  /* 0x0005cc7701007387 */ /* 0x010fe80000100800 */
        /* <DEDUP_REMOVED lines=14> */
[----:B------:R3:W-:Y:S04]  /*18900*/  STL [R1+0x590], R104 ;  /* 0x0005906801007387 */ /* 0x0007e80000100800 */
[----:B------:R-:W-:Y:S04]  /*18910*/  STL [R1+0x58c], R103 ;  /* 0x00058c6701007387 */ /* 0x000fe80000100800 */
[----:B------:R-:W-:Y:S04]  /*18920*/  STL [R1+0x588], R102 ;  /* 0x0005886601007387 */ /* 0x000fe80000100800 */
[----:B------:R4:W-:Y:S04]  /*18930*/  STL [R1+0x584], R101 ;  /* 0x0005846501007387 */ /* 0x0009e80000100800 */
[----:B------:R4:W-:Y:S04]  /*18940*/  STL [R1+0x580], R100 ;  /* 0x0005806401007387 */ /* 0x0009e80000100800 */
        /* <DEDUP_REMOVED lines=68> */
[----:B------:R2:W-:Y:S04]  /*18d90*/  STL.128 [R1+0x27a0], R172 ;  /* 0x0027a0ac01007387 */ /* 0x0005e80000100c00 */
[----:B-1----:R-:W2:Y:S04]  /*18da0*/  LDL.LU.128 R184, [R1+0x27d0] ;  /* 0x0027d00001b87983 */ /* 0x002ea80000300c00 */
[----:B0-----:R-:W2:Y:S04]  /*18db0*/  LDL.128 R180, [R1+0x590] ;  /* 0x0005900001b47983 */ /* 0x001ea80000100c00 */
[----:B---3--:R-:W3:Y:S04]  /*18dc0*/  LDL.LU.128 R104, [R1+0x460] ;  /* 0x0004600001687983 */ /* 0x008ee80000300c00 */
[----:B----4-:R-:W4:Y:S04]  /*18dd0*/  LDL.LU R101, [R1+0x598] ;  /* 0x0005980001657983 */ /* 0x010f280000300800 */
[----:B------:R-:W4:Y:S01]  /*18de0*/  LDL.LU R100, [R1+0x594] ;  /* 0x0005940001647983 */ /* 0x000f220000300800 */
[-CC-:B------:R-:W-:Y:S01]  /*18df0*/  FFMA.FTZ R163, R163, R0.reuse, -R166.reuse ;  /* 0x00000000a3a37223 */ /* 0x180fe200000108a6 */
[----:B------:R-:W-:Y:S01]  /*18e00*/  FFMA.FTZ R162, R162, R0, -R166 ;  /* 0x00000000a2a27223 */ /* 0x000fe200000108a6 */
[----:B------:R-:W-:Y:S08]  /*18e10*/  MUFU.EX2 R165, R165 ;  /* 0x000000a500a57308 */ /* 0x000ff00000000800 */
[----:B------:R-:W0:Y:S01]  /*18e20*/  MUFU.EX2 R164, R164 ;  /* 0x000000a400a47308 */ /* 0x000e220000000800 */
[----:B------:R-:W-:Y:S01]  /*18e30*/  IMAD.MOV.U32 R156, RZ, RZ, R16 ;  /* 0x000000ffff9c7224 */ /* 0x000fe200078e0010 */
[----:B------:R-:W4:Y:S01]  /*18e40*/  LDL.LU.128 R112, [R1+0x480] ;  /* 0x0004800001707983 */ /* 0x000f220000300c00 */
[----:B------:R-:W-:-:S02]  /*18e50*/  IMAD.MOV.U32 R157, RZ, RZ, R14 ;  /* 0x000000ffff9d7224 */ /* 0x000fc400078e000e */
[----:B------:R-:W-:Y:S01]  /*18e60*/  IMAD.MOV.U32 R158, RZ, RZ, R7 ;  /* 0x000000ffff9e7224 */ /* 0x000fe200078e0007 */
[----:B--2---:R-:W2:Y:S02]  /*18e70*/  LDL.LU.128 R172, [R1+0x570] ;  /* 0x0005700001ac7983 */ /* 0x004ea40000300c00 */
[----:B------:R-:W-:Y:S01]  /*18e80*/  MUFU.EX2 R163, R163 ;  /* 0x000000a300a37308 */ /* 0x000fe20000000800 */
[----:B------:R-:W-:Y:S01]  /*18e90*/  IMAD.MOV.U32 R159, RZ, RZ, R6 ;  /* 0x000000ffff9f7224 */ /* 0x000fe200078e0006 */
[----:B------:R-:W2:Y:S01]  /*18ea0*/  LDL.LU.128 R108, [R1+0x470] ;  /* 0x00047000016c7983 */ /* 0x000ea20000300c00 */
[----:B------:R-:W-:Y:S02]  /*18eb0*/  IMAD.MOV.U32 R152, RZ, RZ, R22 ;  /* 0x000000ffff987224 */ /* 0x000fe400078e0016 */
[----:B------:R-:W-:Y:S01]  /*18ec0*/  IMAD.MOV.U32 R153, RZ, RZ, R20 ;  /* 0x000000ffff997224 */ /* 0x000fe200078e0014 */
[----:B------:R-:W2:Y:S02]  /*18ed0*/  LDL.LU R99, [R1+0x590] ;  /* 0x0005900001637983 */ /* 0x000ea40000300800 */
[----:B------:R-:W1:Y:S01]  /*18ee0*/  MUFU.EX2 R162, R162 ;  /* 0x000000a200a27308 */ /* 0x000e620000000800 */
[----:B------:R-:W-:-:S02]  /*18ef0*/  IMAD.MOV.U32 R154, RZ, RZ, R18 ;  /* 0x000000ffff9a7224 */ /* 0x000fc400078e0012 */
[----:B------:R-:W-:Y:S01]  /*18f00*/  IMAD.MOV.U32 R155, RZ, RZ, R17 ;  /* 0x000000ffff9b7224 */ /* 0x000fe200078e0011 */
[----:B------:R1:W-:Y:S01]  /*18f10*/  STL.128 [R1+0x430], R156 ;  /* 0x0004309c01007387 */ /* 0x0003e20000100c00 */
[----:B------:R-:W-:Y:S02]  /*18f20*/  IMAD.MOV.U32 R171, RZ, RZ, R134 ;  /* 0x000000ffffab7224 */ /* 0x000fe400078e0086 */
[----:B------:R-:W-:Y:S01]  /*18f30*/  VIADD R10, R8, 0x180 ;  /* 0x00000180080a7836 */ /* 0x000fe20000000000 */
[----:B------:R1:W-:Y:S01]  /*18f40*/  STL.128 [R1+0x420], R152 ;  /* 0x0004209801007387 */ /* 0x0003e20000100c00 */
[----:B------:R-:W-:-:S03]  /*18f50*/  IMAD.MOV.U32 R6, RZ, RZ, R24 ;  /* 0x000000ffff067224 */ /* 0x000fc600078e0018 */
[----:B------:R1:W-:Y:S01]  /*18f60*/  STL.128 [R1+0x2790], R168 ;  /* 0x002790a801007387 */ /* 0x0003e20000100c00 */
[----:B------:R-:W-:-:S03]  /*18f70*/  R2UR UR6, R10 ;  /* 0x000000000a0672ca */ /* 0x000fc600000e0000 */
[----:B0-----:R0:W-:Y:S01]  /*18f80*/  STL.128 [R1+0x2780], R164 ;  /* 0x002780a401007387 */ /* 0x0011e20000100c00 */
[----:B-1----:R-:W-:-:S03]  /*18f90*/  IMAD.MOV.U32 R156, RZ, RZ, R138 ;  /* 0x000000ffff9c7224 */ /* 0x002fc600078e008a */
[----:B------:R-:W2:Y:S01]  /*18fa0*/  LDL.LU.128 R128, [R1+0x4c0] ;  /* 0x0004c00001807983 */ /* 0x000ea20000300c00 */
[----:B------:R-:W-:Y:S02]  /*18fb0*/  IMAD.MOV.U32 R157, RZ, RZ, R137 ;  /* 0x000000ffff9d7224 */ /* 0x000fe400078e0089 */
[----:B------:R-:W-:Y:S01]  /*18fc0*/  IMAD.MOV.U32 R158, RZ, RZ, R136 ;  /* 0x000000ffff9e7224 */ /* 0x000fe200078e0088 */
[----:B------:R-:W-:Y:S01]  /*18fd0*/  F2FP.F16.F32.PACK_AB R152, R178, R179 ;  /* 0x000000b3b298723e */ /* 0x000fe200000000ff */
[----:B------:R-:W-:Y:S01]  /*18fe0*/  IMAD.MOV.U32 R159, RZ, RZ, R135 ;  /* 0x000000ffff9f7224 */ /* 0x000fe200078e0087 */
[----:B------:R-:W-:Y:S01]  /*18ff0*/  F2FP.F16.F32.PACK_AB R153, R164, R165 ;  /* 0x000000a5a499723e */ /* 0x000fe200000000ff */
[----:B------:R-:W2:Y:S01]  /*19000*/  LDL.LU.128 R168, [R1+0x560] ;  /* 0x0005600001a87983 */ /* 0x000ea20000300c00 */
[----:B------:R-:W-:Y:S02]  /*19010*/  F2FP.F16.F32.PACK_AB R154, R176, R177 ;  /* 0x000000b1b09a723e */ /* 0x000fe400000000ff */
[----:B------:R-:W-:Y:S01]  /*19020*/  F2FP.F16.F32.PACK_AB R155, R162, R163 ;  /* 0x000000a3a29b723e */ /* 0x000fe200000000ff */
[----:B------:R-:W2:Y:S01]  /*19030*/  LDL.LU.128 R176, [R1+0x580] ;  /* 0x0005800001b07983 */ /* 0x000ea20000300c00 */
[----:B------:R-:W-:-:S03]  /*19040*/  IMAD.MOV.U32 R7, RZ, RZ, R151 ;  /* 0x000000ffff077224 */ /* 0x000fc600078e0097 */
[----:B------:R1:W-:Y:S01]  /*19050*/  STL.64 [R1+0x2770], R162 ;  /* 0x002770a201007387 */ /* 0x0003e20000100a00 */
[----:B------:R-:W-:-:S03]  /*19060*/  IMAD.MOV.U32 R12, RZ, RZ, R150 ;  /* 0x000000ffff0c7224 */ /* 0x000fc600078e0096 */
[----:B------:R1:W-:Y:S01]  /*19070*/  STL.128 [R1+0x2760], R156 ;  /* 0x0027609c01007387 */ /* 0x0003e20000100c00 */
[----:B------:R-:W-:-:S03]  /*19080*/  IMAD.MOV.U32 R13, RZ, RZ, R149 ;  /* 0x000000ffff0d7224 */ /* 0x000fc600078e0095 */
[----:B0-----:R-:W2:Y:S01]  /*19090*/  LDL.LU.128 R164, [R1+0x550] ;  /* 0x0005500001a47983 */ /* 0x001ea20000300c00 */
[----:B------:R-:W-:-:S03]  /*190a0*/  IMAD.MOV.U32 R14, RZ, RZ, R148 ;  /* 0x000000ffff0e7224 */ /* 0x000fc600078e0094 */
[----:B------:R0:W-:Y:S01]  /*190b0*/  STL.128 [R1+0x2750], R152 ;  /* 0x0027509801007387 */ /* 0x0001e20000100c00 */
[----:B------:R-:W-:-:S03]  /*190c0*/  IMAD.MOV.U32 R15, RZ, RZ, R147 ;  /* 0x000000ffff0f7224 */ /* 0x000fc600078e0093 */
[----:B-1----:R-:W2:Y:S01]  /*190d0*/  LDL.LU.128 R160, [R1+0x540] ;  /* 0x0005400001a07983 */ /* 0x002ea20000300c00 */
[----:B------:R-:W-:-:S03]  /*190e0*/  IMAD.MOV.U32 R16, RZ, RZ, R146 ;  /* 0x000000ffff107224 */ /* 0x000fc600078e0092 */
[----:B------:R-:W2:Y:S01]  /*190f0*/  LDL.LU.128 R156, [R1+0x530] ;  /* 0x00053000019c7983 */ /* 0x000ea20000300c00 */
[----:B------:R-:W-:Y:S02]  /*19100*/  IMAD.MOV.U32 R17, RZ, RZ, R145 ;  /* 0x000000ffff117224 */ /* 0x000fe400078e0091 */
[----:B------:R-:W-:Y:S01]  /*19110*/  IMAD.MOV.U32 R18, RZ, RZ, R144 ;  /* 0x000000ffff127224 */ /* 0x000fe200078e0090 */
[----:B------:R-:W2:Y:S01]  /*19120*/  LDL.LU.128 R148, [R1+0x510] ;  /* 0x0005100001947983 */ /* 0x000ea20000300c00 */
[----:B------:R-:W-:-:S03]  /*19130*/  IMAD.MOV.U32 R19, RZ, RZ, R143 ;  /* 0x000000ffff137224 */ /* 0x000fc600078e008f */
[----:B0-----:R-:W2:Y:S01]  /*19140*/  LDL.LU.128 R152, [R1+0x520] ;  /* 0x0005200001987983 */ /* 0x001ea20000300c00 */
[----:B------:R-:W-:Y:S02]  /*19150*/  IMAD.MOV.U32 R20, RZ, RZ, R142 ;  /* 0x000000ffff147224 */ /* 0x000fe400078e008e */
[----:B------:R-:W-:Y:S01]  /*19160*/  IMAD.MOV.U32 R21, RZ, RZ, R141 ;  /* 0x000000ffff157224 */ /* 0x000fe200078e008d */
[----:B------:R-:W2:Y:S01]  /*19170*/  LDL.LU.128 R144, [R1+0x500] ;  /* 0x0005000001907983 */ /* 0x000ea20000300c00 */
[----:B------:R-:W-:Y:S02]  /*19180*/  IMAD.MOV.U32 R22, RZ, RZ, R140 ;  /* 0x000000ffff167224 */ /* 0x000fe400078e008c */
[----:B------:R-:W-:Y:S01]  /*19190*/  IMAD.MOV.U32 R23, RZ, RZ, R139 ;  /* 0x000000ffff177224 */ /* 0x000fe200078e008b */
[----:B------:R-:W2:Y:S04]  /*191a0*/  LDL.LU.128 R140, [R1+0x4f0] ;  /* 0x0004f000018c7983 */ /* 0x000ea80000300c00 */
[----:B------:R-:W2:Y:S04]  /*191b0*/  LDL.LU.128 R136, [R1+0x4e0] ;  /* 0x0004e00001887983 */ /* 0x000ea80000300c00 */
[----:B------:R-:W2:Y:S04]  /*191c0*/  LDL.LU.128 R132, [R1+0x4d0] ;  /* 0x0004d00001847983 */ /* 0x000ea80000300c00 */
[----:B------:R-:W2:Y:S04]  /*191d0*/  LDL.LU.128 R124, [R1+0x4b0] ;  /* 0x0004b000017c7983 */ /* 0x000ea80000300c00 */
[----:B------:R-:W2:Y:S04]  /*191e0*/  LDL.LU.128 R116, [R1+0x490] ;  /* 0x0004900001747983 */ /* 0x000ea80000300c00 */
[----:B------:R-:W2:Y:S01]  /*191f0*/  LDL.LU.128 R120, [R1+0x4a0] ;  /* 0x0004a00001787983 */ /* 0x000ea20000300c00 */
[----:B------:R-:W-:-:S03]  /*19200*/  IMAD.MOV.U32 R11, RZ, RZ, R9 ;  /* 0x000000ffff0b7224 */ /* 0x000fc600078e0009 */
[----:B------:R-:W2:Y:S04]  /*19210*/  LDL.LU R222, [R1+0x2868] ;  /* 0x0028680001de7983 */ /* 0x000ea80000300800 */
        /* <DEDUP_REMOVED lines=9> */
[----:B------:R0:W-:Y:S01]  /*192b0*/  STL.128 [R1+0x26b0], R184 ;  /* 0x0026b0b801007387 */ /* 0x0001e20000100c00 */
[----:B------:R-:W-:-:S03]  /*192c0*/  IMAD.MOV.U32 R102, RZ, RZ, R183 ;  /* 0x000000ffff667224 */ /* 0x000fc600078e00b7 */
[----:B---3--:R1:W-:Y:S01]  /*192d0*/  STL.128 [R1+0x250], R104 ;  /* 0x0002506801007387 */ /* 0x0083e20000100c00 */
[----:B------:R-:W-:Y:S02]  /*192e0*/  IMAD.MOV.U32 R24, RZ, RZ, R105 ;  /* 0x000000ffff187224 */ /* 0x000fe400078e0069 */
[----:B------:R-:W-:Y:S01]  /*192f0*/  IMAD.MOV.U32 R10, RZ, RZ, R104 ;  /* 0x000000ffff0a7224 */ /* 0x000fe200078e0068 */
[----:B0-----:R-:W3:Y:S04]  /*19300*/  LDL.128 R184, [R1+0x5a0] ;  /* 0x0005a00001b87983 */ /* 0x001ee80000100c00 */
[----:B------:R0:W-:Y:S04]  /*19310*/  STL [R1+0x2628], R102 ;  /* 0x0026286601007387 */ /* 0x0001e80000100800 */
[----:B----4-:R4:W-:Y:S04]  /*19320*/  STL.64 [R1+0x2620], R100 ;  /* 0x0026206401007387 */ /* 0x0109e80000100a00 */
[----:B-1----:R-:W3:Y:S04]  /*19330*/  LDL.LU R105, [R1+0x5a8] ;  /* 0x0005a80001697983 */ /* 0x002ee80000300800 */
[----:B------:R-:W3:Y:S04]  /*19340*/  LDL.LU R104, [R1+0x5a4] ;  /* 0x0005a40001687983 */ /* 0x000ee80000300800 */
[----:B0-----:R-:W3:Y:S04]  /*19350*/  LDL.LU R102, [R1+0x2628] ;  /* 0x0026280001667983 */ /* 0x001ee80000300800 */
[----:B----4-:R-:W4:Y:S04]  /*19360*/  LDL.LU.64 R100, [R1+0x2620] ;  /* 0x0026200001647983 */ /* 0x010f280000300a00 */
[----:B------:R-:W4:Y:S01]  /*19370*/  LDL.LU R103, [R1+0x5a0] ;  /* 0x0005a00001677983 */ /* 0x000f220000300800 */
[----:B------:R-:W-:-:S02]  /*19380*/  IMAD.MOV.U32 R25, RZ, RZ, R106 ;  /* 0x000000ffff197224 */ /* 0x000fc400078e006a */
[----:B------:R-:W-:Y:S01]  /*19390*/  IMAD.MOV.U32 R34, RZ, RZ, R115 ;  /* 0x000000ffff227224 */ /* 0x000fe200078e0073 */
[----:B------:R0:W-:Y:S01]  /*193a0*/  STL.128 [R1+0x270], R112 ;  /* 0x0002707001007387 */ /* 0x0001e20000100c00 */
[----:B------:R-:W-:Y:S02]  /*193b0*/  IMAD.MOV.U32 R33, RZ, RZ, R114 ;  /* 0x000000ffff217224 */ /* 0x000fe400078e0072 */
[----:B------:R-:W-:Y:S02]  /*193c0*/  IMAD.MOV.U32 R32, RZ, RZ, R113 ;  /* 0x000000ffff207224 */ /* 0x000fe400078e0071 */
[----:B------:R-:W-:Y:S02]  /*193d0*/  IMAD.MOV.U32 R31, RZ, RZ, R112 ;  /* 0x000000ffff1f7224 */ /* 0x000fe400078e0070 */
[----:B--2---:R-:W-:Y:S02]  /*193e0*/  IMAD.MOV.U32 R94, RZ, RZ, R175 ;  /* 0x000000ffff5e7224 */ /* 0x004fe400078e00af */
[----:B------:R-:W-:-:S02]  /*193f0*/  IMAD.MOV.U32 R93, RZ, RZ, R174 ;  /* 0x000000ffff5d7224 */ /* 0x000fc400078e00ae */
[----:B------:R-:W-:Y:S01]  /*19400*/  IMAD.MOV.U32 R92, RZ, RZ, R173 ;  /* 0x000000ffff5c7224 */ /* 0x000fe200078e00ad */
[----:B------:R1:W-:Y:S01]  /*19410*/  STL.128 [R1+0x260], R108 ;  /* 0x0002606c01007387 */ /* 0x0003e20000100c00 */
[----:B------:R-:W-:-:S03]  /*19420*/  IMAD.MOV.U32 R91, RZ, RZ, R172 ;  /* 0x000000ffff5b7224 */ /* 0x000fc600078e00ac */
[----:B0-----:R-:W2:Y:S01]  /*19430*/  LDL.128 R112, [R1+0x5b0] ;  /* 0x0005b00001707983 */ /* 0x001ea20000100c00 */
[----:B------:R-:W-:Y:S02]  /*19440*/  IMAD.MOV.U32 R28, RZ, RZ, R109 ;  /* 0x000000ffff1c7224 */ /* 0x000fe400078e006d */
[----:B------:R-:W-:Y:S02]  /*19450*/  IMAD.MOV.U32 R27, RZ, RZ, R108 ;  /* 0x000000ffff1b7224 */ /* 0x000fe400078e006c */
[----:B------:R-:W-:Y:S02]  /*19460*/  IMAD.MOV.U32 R26, RZ, RZ, R107 ;  /* 0x000000ffff1a7224 */ /* 0x000fe400078e006b */
[----:B------:R-:W-:Y:S01]  /*19470*/  IMAD.MOV.U32 R90, RZ, RZ, R171 ;  /* 0x000000ffff5a7224 */ /* 0x000fe200078e00ab */
[----:B------:R-:W2:Y:S01]  /*19480*/  LDL.LU R107, [R1+0x5b0] ;  /* 0x0005b000016b7983 */ /* 0x000ea20000300800 */
[----:B------:R-:W-:Y:S02]  /*19490*/  IMAD.MOV.U32 R89, RZ, RZ, R170 ;  /* 0x000000ffff597224 */ /* 0x000fe400078e00aa */
[----:B------:R-:W-:Y:S01]  /*194a0*/  IMAD.MOV.U32 R98, RZ, RZ, R179 ;  /* 0x000000ffff627224 */ /* 0x000fe200078e00b3 */
[----:B-1----:R-:W2:Y:S01]  /*194b0*/  LDL.LU R109, [R1+0x5b8] ;  /* 0x0005b800016d7983 */ /* 0x002ea20000300800 */
[----:B------:R-:W-:-:S02]  /*194c0*/  IMAD.MOV.U32 R97, RZ, RZ, R178 ;  /* 0x000000ffff617224 */ /* 0x000fc400078e00b2 */
[----:B------:R-:W-:Y:S01]  /*194d0*/  IMAD.MOV.U32 R96, RZ, RZ, R177 ;  /* 0x000000ffff607224 */ /* 0x000fe200078e00b1 */
[----:B------:R-:W2:Y:S01]  /*194e0*/  LDL.LU R108, [R1+0x5b4] ;  /* 0x0005b400016c7983 */ /* 0x000ea20000300800 */
[----:B------:R-:W-:Y:S02]  /*194f0*/  IMAD.MOV.U32 R95, RZ, RZ, R176 ;  /* 0x000000ffff5f7224 */ /* 0x000fe400078e00b0 */
[----:B------:R-:W-:Y:S02]  /*19500*/  IMAD.MOV.U32 R88, RZ, RZ, R169 ;  /* 0x000000ffff587224 */ /* 0x000fe400078e00a9 */
[----:B------:R-:W-:Y:S02]  /*19510*/  IMAD.MOV.U32 R87, RZ, RZ, R168 ;  /* 0x000000ffff577224 */ /* 0x000fe400078e00a8 */
[----:B------:R-:W-:Y:S02]  /*19520*/  IMAD.MOV.U32 R86, RZ, RZ, R167 ;  /* 0x000000ffff567224 */ /* 0x000fe400078e00a7 */
[----:B------:R-:W-:-:S02]  /*19530*/  IMAD.MOV.U32 R85, RZ, RZ, R166 ;  /* 0x000000ffff557224 */ /* 0x000fc400078e00a6 */
[----:B------:R-:W-:Y:S01]  /*19540*/  IMAD.MOV.U32 R84, RZ, RZ, R165 ;  /* 0x000000ffff547224 */ /* 0x000fe200078e00a5 */
[----:B------:R0:W-:Y:S01]  /*19550*/  STL.128 [R1+0x25f0], R96 ;  /* 0x0025f06001007387 */ /* 0x0001e20000100c00 */
[----:B------:R-:W-:Y:S02]  /*19560*/  IMAD.MOV.U32 R83, RZ, RZ, R164 ;  /* 0x000000ffff537224 */ /* 0x000fe400078e00a4 */
[----:B------:R-:W-:Y:S02]  /*19570*/  IMAD.MOV.U32 R82, RZ, RZ, R163 ;  /* 0x000000ffff527224 */ /* 0x000fe400078e00a3 */
[----:B------:R-:W-:Y:S02]  /*19580*/  IMAD.MOV.U32 R81, RZ, RZ, R162 ;  /* 0x000000ffff517224 */ /* 0x000fe400078e00a2 */
[----:B------:R-:W-:Y:S02]  /*19590*/  IMAD.MOV.U32 R78, RZ, RZ, R159 ;  /* 0x000000ffff4e7224 */ /* 0x000fe400078e009f */
[----:B------:R-:W-:-:S02]  /*195a0*/  IMAD.MOV.U32 R77, RZ, RZ, R158 ;  /* 0x000000ffff4d7224 */ /* 0x000fc400078e009e */
[----:B------:R-:W-:Y:S02]  /*195b0*/  IMAD.MOV.U32 R76, RZ, RZ, R157 ;  /* 0x000000ffff4c7224 */ /* 0x000fe400078e009d */
[----:B------:R-:W-:Y:S02]  /*195c0*/  IMAD.MOV.U32 R80, RZ, RZ, R161 ;  /* 0x000000ffff507224 */ /* 0x000fe400078e00a1 */
[----:B------:R-:W-:Y:S01]  /*195d0*/  IMAD.MOV.U32 R79, RZ, RZ, R160 ;  /* 0x000000ffff4f7224 */ /* 0x000fe200078e00a0 */
[----:B------:R1:W-:Y:S01]  /*195e0*/  STL.128 [R1+0x25e0], R92 ;  /* 0x0025e05c01007387 */ /* 0x0003e20000100c00 */
[----:B------:R-:W-:Y:S02]  /*195f0*/  IMAD.MOV.U32 R74, RZ, RZ, R155 ;  /* 0x000000ffff4a7224 */ /* 0x000fe400078e009b */
[----:B------:R-:W-:Y:S01]  /*19600*/  IMAD.MOV.U32 R73, RZ, RZ, R154 ;  /* 0x000000ffff497224 */ /* 0x000fe200078e009a */
[----:B0-----:R-:W2:Y:S01]  /*19610*/  LDL.LU.128 R96, [R1+0x25f0] ;  /* 0x0025f00001607983 */ /* 0x001ea20000300c00 */
[----:B------:R-:W-:-:S02]  /*19620*/  IMAD.MOV.U32 R72, RZ, RZ, R153 ;  /* 0x000000ffff487224 */ /* 0x000fc400078e0099 */
[----:B------:R-:W-:Y:S01]  /*19630*/  IMAD.MOV.U32 R75, RZ, RZ, R156 ;  /* 0x000000ffff4b7224 */ /* 0x000fe200078e009c */
[----:B------:R0:W-:Y:S01]  /*19640*/  STL.128 [R1+0x25d0], R88 ;  /* 0x0025d05801007387 */ /* 0x0001e20000100c00 */
[----:B------:R-:W-:Y:S02]  /*19650*/  IMAD.MOV.U32 R70, RZ, RZ, R151 ;  /* 0x000000ffff467224 */ /* 0x000fe400078e0097 */
[----:B------:R-:W-:Y:S02]  /*19660*/  IMAD.MOV.U32 R69, RZ, RZ, R150 ;  /* 0x000000ffff457224 */ /* 0x000fe400078e0096 */
[----:B------:R-:W-:Y:S02]  /*19670*/  IMAD.MOV.U32 R68, RZ, RZ, R149 ;  /* 0x000000ffff447224 */ /* 0x000fe400078e0095 */
[----:B------:R-:W-:Y:S01]  /*19680*/  IMAD.MOV.U32 R71, RZ, RZ, R152 ;  /* 0x000000ffff477224 */ /* 0x000fe200078e0098 */
[----:B-1----:R-:W2:Y:S01]  /*19690*/  LDL.LU.128 R92, [R1+0x25e0] ;  /* 0x0025e000015c7983 */ /* 0x002ea20000300c00 */
[----:B------:R-:W-:-:S02]  /*196a0*/  IMAD.MOV.U32 R66, RZ, RZ, R147 ;  /* 0x000000ffff427224 */ /* 0x000fc400078e0093 */
[----:B------:R-:W-:Y:S01]  /*196b0*/  IMAD.MOV.U32 R65, RZ, RZ, R146 ;  /* 0x000000ffff417224 */ /* 0x000fe200078e0092 */
[----:B------:R1:W-:Y:S01]  /*196c0*/  STL.128 [R1+0x25c0], R84 ;  /* 0x0025c05401007387 */ /* 0x0003e20000100c00 */
[----:B------:R-:W-:Y:S02]  /*196d0*/  IMAD.MOV.U32 R64, RZ, RZ, R145 ;  /* 0x000000ffff407224 */ /* 0x000fe400078e0091 */
[----:B------:R-:W-:Y:S01]  /*196e0*/  IMAD.MOV.U32 R67, RZ, RZ, R148 ;  /* 0x000000ffff437224 */ /* 0x000fe200078e0094 */
[----:B0-----:R-:W2:Y:S01]  /*196f0*/  LDL.LU.128 R88, [R1+0x25d0] ;  /* 0x0025d00001587983 */ /* 0x001ea20000300c00 */
[----:B------:R-:W-:Y:S02]  /*19700*/  IMAD.MOV.U32 R58, RZ, RZ, R139 ;  /* 0x000000ffff3a7224 */ /* 0x000fe400078e008b */
[----:B------:R-:W-:Y:S01]  /*19710*/  IMAD.MOV.U32 R57, RZ, RZ, R138 ;  /* 0x000000ffff397224 */ /* 0x000fe200078e008a */
[----:B------:R0:W-:Y:S01]  /*19720*/  STL.128 [R1+0x25b0], R80 ;  /* 0x0025b05001007387 */ /* 0x0001e20000100c00 */
[----:B------:R-:W-:-:S02]  /*19730*/  IMAD.MOV.U32 R56, RZ, RZ, R137 ;  /* 0x000000ffff387224 */ /* 0x000fc400078e0089 */
[----:B------:R-:W-:Y:S01]  /*19740*/  IMAD.MOV.U32 R62, RZ, RZ, R143 ;  /* 0x000000ffff3e7224 */ /* 0x000fe200078e008f */
[----:B------:R0:W-:Y:S01]  /*19750*/  STL.128 [R1+0x25a0], R76 ;  /* 0x0025a04c01007387 */ /* 0x0001e20000100c00 */
[----:B------:R-:W-:Y:S02]  /*19760*/  IMAD.MOV.U32 R61, RZ, RZ, R142 ;  /* 0x000000ffff3d7224 */ /* 0x000fe400078e008e */
[----:B------:R-:W-:Y:S01]  /*19770*/  IMAD.MOV.U32 R60, RZ, RZ, R141 ;  /* 0x000000ffff3c7224 */ /* 0x000fe200078e008d */
[----:B-1----:R-:W2:Y:S01]  /*19780*/  LDL.LU.128 R84, [R1+0x25c0] ;  /* 0x0025c00001547983 */ /* 0x002ea20000300c00 */
[----:B------:R-:W-:Y:S02]  /*19790*/  IMAD.MOV.U32 R59, RZ, RZ, R140 ;  /* 0x000000ffff3b7224 */ /* 0x000fe400078e008c */
[----:B------:R-:W-:Y:S01]  /*197a0*/  IMAD.MOV.U32 R63, RZ, RZ, R144 ;  /* 0x000000ffff3f7224 */ /* 0x000fe200078e0090 */
[----:B------:R1:W-:Y:S01]  /*197b0*/  STL.128 [R1+0x2590], R72 ;  /* 0x0025904801007387 */ /* 0x0003e20000100c00 */
[----:B------:R-:W-:-:S02]  /*197c0*/  IMAD.MOV.U32 R54, RZ, RZ, R135 ;  /* 0x000000ffff367224 */ /* 0x000fc400078e0087 */
[----:B------:R-:W-:Y:S01]  /*197d0*/  IMAD.MOV.U32 R53, RZ, RZ, R134 ;  /* 0x000000ffff357224 */ /* 0x000fe200078e0086 */
[----:B0-----:R-:W2:Y:S01]  /*197e0*/  LDL.LU.128 R80, [R1+0x25b0] ;  /* 0x0025b00001507983 */ /* 0x001ea20000300c00 */
[----:B------:R-:W-:Y:S02]  /*197f0*/  IMAD.MOV.U32 R52, RZ, RZ, R133 ;  /* 0x000000ffff347224 */ /* 0x000fe400078e0085 */
[----:B------:R-:W-:Y:S01]  /*19800*/  IMAD.MOV.U32 R55, RZ, RZ, R136 ;  /* 0x000000ffff377224 */ /* 0x000fe200078e0088 */
[----:B------:R-:W2:Y:S01]  /*19810*/  LDL.LU.128 R76, [R1+0x25a0] ;  /* 0x0025a000014c7983 */ /* 0x000ea20000300c00 */
[----:B------:R-:W-:Y:S02]  /*19820*/  IMAD.MOV.U32 R50, RZ, RZ, R131 ;  /* 0x000000ffff327224 */ /* 0x000fe400078e0083 */
[----:B------:R-:W-:Y:S01]  /*19830*/  IMAD.MOV.U32 R49, RZ, RZ, R130 ;  /* 0x000000ffff317224 */ /* 0x000fe200078e0082 */
[----:B------:R0:W-:Y:S01]  /*19840*/  STL.128 [R1+0x2580], R68 ;  /* 0x0025804401007387 */ /* 0x0001e20000100c00 */
[----:B------:R-:W-:-:S02]  /*19850*/  IMAD.MOV.U32 R48, RZ, RZ, R129 ;  /* 0x000000ffff307224 */ /* 0x000fc400078e0081 */
[----:B------:R-:W-:Y:S01]  /*19860*/  IMAD.MOV.U32 R51, RZ, RZ, R132 ;  /* 0x000000ffff337224 */ /* 0x000fe200078e0084 */
[----:B-1----:R-:W2:Y:S01]  /*19870*/  LDL.LU.128 R72, [R1+0x2590] ;  /* 0x0025900001487983 */ /* 0x002ea20000300c00 */
[----:B------:R-:W-:Y:S02]  /*19880*/  IMAD.MOV.U32 R46, RZ, RZ, R127 ;  /* 0x000000ffff2e7224 */ /* 0x000fe400078e007f */
[----:B------:R-:W-:Y:S01]  /*19890*/  IMAD.MOV.U32 R45, RZ, RZ, R126 ;  /* 0x000000ffff2d7224 */ /* 0x000fe200078e007e */
[----:B------:R1:W-:Y:S01]  /*198a0*/  STL.128 [R1+0x2570], R64 ;  /* 0x0025704001007387 */ /* 0x0003e20000100c00 */
        /* <DEDUP_REMOVED lines=8> */
[----:B------:R0:W-:Y:S01]  /*19930*/  STL.128 [R1+0x2550], R56 ;  /* 0x0025503801007387 */ /* 0x0001e20000100c00 */
        /* <DEDUP_REMOVED lines=8> */
[----:B------:R-:W2:Y:S01]  /*199c0*/  LDL.LU.128 R60, [R1+0x2560] ;  /* 0x00256000013c7983 */ /* 0x000ea20000300c00 */
[----:B------:R-:W-:-:S03]  /*199d0*/  IMAD.MOV.U32 R29, RZ, RZ, R110 ;  /* 0x000000ffff1d7224 */ /* 0x000fc600078e006e */
[----:B0-----:R-:W2:Y:S04]  /*199e0*/  LDL.LU.128 R56, [R1+0x2550] ;  /* 0x0025500001387983 */ /* 0x001ea80000300c00 */
[----:B------:R0:W-:Y:S04]  /*199f0*/  STL.128 [R1+0x2530], R48 ;  /* 0x0025303001007387 */ /* 0x0001e80000100c00 */
[----:B-1----:R-:W2:Y:S04]  /*19a00*/  LDL.LU.128 R52, [R1+0x2540] ;  /* 0x0025400001347983 */ /* 0x002ea80000300c00 */
[----:B------:R1:W-:Y:S04]  /*19a10*/  STL.128 [R1+0x2520], R44 ;  /* 0x0025202c01007387 */ /* 0x0003e80000100c00 */
[----:B------:R1:W-:Y:S04]  /*19a20*/  STL.128 [R1+0x2510], R40 ;  /* 0x0025102801007387 */ /* 0x0003e80000100c00 */
[----:B0-----:R-:W2:Y:S04]  /*19a30*/  LDL.LU.128 R48, [R1+0x2530] ;  /* 0x0025300001307983 */ /* 0x001ea80000300c00 */
[----:B------:R0:W-:Y:S04]  /*19a40*/  STL.128 [R1+0x2500], R36 ;  /* 0x0025002401007387 */ /* 0x0001e80000100c00 */
[----:B-1----:R-:W2:Y:S01]  /*19a50*/  LDL.LU.128 R44, [R1+0x2520] ;  /* 0x00252000012c7983 */ /* 0x002ea20000300c00 */
[----:B------:R-:W-:-:S03]  /*19a60*/  R2UR UR7, R11 ;  /* 0x000000000b0772ca */ /* 0x000fc600000e0000 */
[----:B------:R1:W-:Y:S04]  /*19a70*/  STL.128 [R1+0x24f0], R32 ;  /* 0x0024f02001007387 */ /* 0x0003e80000100c00 */
[----:B------:R-:W2:Y:S04]  /*19a80*/  LDL.LU.128 R40, [R1+0x2510] ;  /* 0x0025100001287983 */ /* 0x000ea80000300c00 */
[----:B0-----:R-:W2:Y:S04]  /*19a90*/  LDL.LU.128 R36, [R1+0x2500] ;  /* 0x0025000001247983 */ /* 0x001ea80000300c00 */
[----:B------:R0:W-:Y:S04]  /*19aa0*/  STL.128 [R1+0x24e0], R28 ;  /* 0x0024e01c01007387 */ /* 0x0001e80000100c00 */
[----:B-1----:R-:W2:Y:S04]  /*19ab0*/  LDL.LU.128 R32, [R1+0x24f0] ;  /* 0x0024f00001207983 */ /* 0x002ea80000300c00 */
[----:B------:R1:W-:Y:S04]  /*19ac0*/  STL.128 [R1+0x24d0], R24 ;  /* 0x0024d01801007387 */ /* 0x0003e80000100c00 */
[----:B------:R1:W-:Y:S04]  /*19ad0*/  STL.128 [R1+0x24c0], R20 ;  /* 0x0024c01401007387 */ /* 0x0003e80000100c00 */
[----:B0-----:R-:W2:Y:S04]  /*19ae0*/  LDL.LU.128 R28, [R1+0x24e0] ;  /* 0x0024e000011c7983 */ /* 0x001ea80000300c00 */
[----:B------:R0:W-:Y:S04]  /*19af0*/  STL.128 [R1+0x24b0], R16 ;  /* 0x0024b01001007387 */ /* 0x0001e80000100c00 */
[----:B------:R0:W-:Y:S04]  /*19b00*/  STL.128 [R1+0x24a0], R12 ;  /* 0x0024a00c01007387 */ /* 0x0001e80000100c00 */
[----:B------:R0:W-:Y:S04]  /*19b10*/  STL.128 [R1+0x2490], R8 ;  /* 0x0024900801007387 */ /* 0x0001e80000100c00 */
[----:B------:R0:W-:Y:S04]  /*19b20*/  STL.128 [R1+0x2480], R4 ;  /* 0x0024800401007387 */ /* 0x0001e80000100c00 */
[----:B-1----:R-:W2:Y:S04]  /*19b30*/  LDL.LU.128 R24, [R1+0x24d0] ;  /* 0x0024d00001187983 */ /* 0x002ea80000300c00 */
[----:B------:R-:W2:Y:S04]  /*19b40*/  LDL.LU.128 R20, [R1+0x24c0] ;  /* 0x0024c00001147983 */ /* 0x000ea80000300c00 */
[----:B0-----:R-:W2:Y:S04]  /*19b50*/  LDL.LU.128 R16, [R1+0x24b0] ;  /* 0x0024b00001107983 */ /* 0x001ea80000300c00 */
[----:B------:R-:W2:Y:S04]  /*19b60*/  LDL.LU.128 R12, [R1+0x24a0] ;  /* 0x0024a000010c7983 */ /* 0x000ea80000300c00 */
[----:B------:R-:W2:Y:S04]  /*19b70*/  LDL.LU.128 R8, [R1+0x2490] ;  /* 0x0024900001087983 */ /* 0x000ea80000300c00 */
[----:B------:R-:W2:Y:S01]  /*19b80*/  LDL.LU.128 R4, [R1+0x2480] ;  /* 0x0024800001047983 */ /* 0x000ea20000300c00 */
[----:B---3--:R-:W-:-:S05]  /*19b90*/  IMAD.MOV.U32 R106, RZ, RZ, R187 ;  /* 0x000000ffff6a7224 */ /* 0x008fca00078e00bb */
[----:B------:R0:W-:Y:S04]  /*19ba0*/  STL [R1+0x2618], R106 ;  /* 0x0026186a01007387 */ /* 0x0001e80000100800 */
[----:B0-----:R-:W3:Y:S04]  /*19bb0*/  LDL.LU R106, [R1+0x2618] ;  /* 0x00261800016a7983 */ /* 0x001ee80000300800 */
[----:B------:R0:W-:Y:S04]  /*19bc0*/  STL.64 [R1+0x2610], R104 ;  /* 0x0026106801007387 */ /* 0x0001e80000100a00 */
[----:B----4-:R1:W-:Y:S04]  /*19bd0*/  STL.128 [R1+0x2600], R100 ;  /* 0x0026006401007387 */ /* 0x0103e80000100c00 */
[----:B0-----:R-:W3:Y:S04]  /*19be0*/  LDL.LU.64 R104, [R1+0x2610] ;  /* 0x0026100001687983 */ /* 0x001ee80000300a00 */
[----:B-1----:R-:W4:Y:S04]  /*19bf0*/  LDL.LU.128 R100, [R1+0x2600] ;  /* 0x0026000001647983 */ /* 0x002f280000300c00 */
[----:B------:R0:W-:Y:S01]  /*19c00*/  STL.128 [R1+0x280], R116 ;  /* 0x0002807401007387 */ /* 0x0001e20000100c00 */
[----:B--2---:R-:W-:-:S03]  /*19c10*/  IMAD.MOV.U32 R110, RZ, RZ, R115 ;  /* 0x000000ffff6e7224 */ /* 0x004fc600078e0073 */
[----:B------:R1:W-:Y:S04]  /*19c20*/  STL.128 [R1+0x3a0], R112 ;  /* 0x0003a07001007387 */ /* 0x0003e80000100c00 */
[----:B------:R2:W-:Y:S04]  /*19c30*/  STL [R1+0x2478], R110 ;  /* 0x0024786e01007387 */ /* 0x0005e80000100800 */
[----:B0-----:R-:W4:Y:S04]  /*19c40*/  LDL.128 R116, [R1+0x5c0] ;  /* 0x0005c00001747983 */ /* 0x001f280000100c00 */
[----:B------:R0:W-:Y:S04]  /*19c50*/  STL.64 [R1+0x2470], R108 ;  /* 0x0024706c01007387 */ /* 0x0001e80000100a00 */
[----:B-1----:R-:W4:Y:S04]  /*19c60*/  LDL.LU R113, [R1+0x5c8] ;  /* 0x0005c80001717983 */ /* 0x002f280000300800 */
[----:B------:R-:W4:Y:S04]  /*19c70*/  LDL.LU R112, [R1+0x5c4] ;  /* 0x0005c40001707983 */ /* 0x000f280000300800 */
[----:B--2---:R-:W2:Y:S04]  /*19c80*/  LDL.LU R110, [R1+0x2478] ;  /* 0x00247800016e7983 */ /* 0x004ea80000300800 */
[----:B0-----:R-:W2:Y:S04]  /*19c90*/  LDL.LU.64 R108, [R1+0x2470] ;  /* 0x00247000016c7983 */ /* 0x001ea80000300a00 */
[----:B------:R-:W2:Y:S04]  /*19ca0*/  LDL.LU R111, [R1+0x5c0] ;  /* 0x0005c000016f7983 */ /* 0x000ea80000300800 */
[----:B------:R0:W-:Y:S04]  /*19cb0*/  STL.128 [R1+0x2440], R96 ;  /* 0x0024406001007387 */ /* 0x0001e80000100c00 */
[----:B------:R1:W-:Y:S04]  /*19cc0*/  STL.128 [R1+0x2430], R92 ;  /* 0x0024305c01007387 */ /* 0x0003e80000100c00 */
[----:B0-----:R-:W2:Y:S04]  /*19cd0*/  LDL.LU.128 R96, [R1+0x2440] ;  /* 0x0024400001607983 */ /* 0x001ea80000300c00 */
[----:B------:R0:W-:Y:S04]  /*19ce0*/  STL.128 [R1+0x2420], R88 ;  /* 0x0024205801007387 */ /* 0x0001e80000100c00 */
[----:B-1----:R-:W2:Y:S04]  /*19cf0*/  LDL.LU.128 R92, [R1+0x2430] ;  /* 0x00243000015c7983 */ /* 0x002ea80000300c00 */
[----:B------:R1:W-:Y:S04]  /*19d00*/  STL.128 [R1+0x2410], R84 ;  /* 0x0024105401007387 */ /* 0x0003e80000100c00 */
[----:B0-----:R-:W2:Y:S04]  /*19d10*/  LDL.LU.128 R88, [R1+0x2420] ;  /* 0x0024200001587983 */ /* 0x001ea80000300c00 */
[----:B------:R0:W-:Y:S04]  /*19d20*/  STL.128 [R1+0x2400], R80 ;  /* 0x0024005001007387 */ /* 0x0001e80000100c00 */
[----:B------:R0:W-:Y:S04]  /*19d30*/  STL.128 [R1+0x23f0], R76 ;  /* 0x0023f04c01007387 */ /* 0x0001e80000100c00 */
[----:B-1----:R-:W2:Y:S04]  /*19d40*/  LDL.LU.128 R84, [R1+0x2410] ;  /* 0x0024100001547983 */ /* 0x002ea80000300c00 */
[----:B------:R1:W-:Y:S04]  /*19d50*/  STL.128 [R1+0x23e0], R72 ;  /* 0x0023e04801007387 */ /* 0x0003e80000100c00 */
[----:B0-----:R-:W2:Y:S04]  /*19d60*/  LDL.LU.128 R80, [R1+0x2400] ;  /* 0x0024000001507983 */ /* 0x001ea80000300c00 */
[----:B------:R-:W2:Y:S04]  /*19d70*/  LDL.LU.128 R76, [R1+0x23f0] ;  /* 0x0023f000014c7983 */ /* 0x000ea80000300c00 */
        /* <DEDUP_REMOVED lines=13> */
[----:B------:R1:W-:Y:S04]  /*19e50*/  STL.128 [R1+0x2360], R40 ;  /* 0x0023602801007387 */ /* 0x0003e80000100c00 */
[----:B0-----:R-:W2:Y:S04]  /*19e60*/  LDL.LU.128 R48, [R1+0x2380] ;  /* 0x0023800001307983 */ /* 0x001ea80000300c00 */
[----:B------:R0:W-:Y:S04]  /*19e70*/  STL.128 [R1+0x2350], R36 ;  /* 0x0023502401007387 */ /* 0x0001e80000100c00 */
[----:B-1----:R-:W2:Y:S04]  /*19e80*/  LDL.LU.128 R44, [R1+0x2370] ;  /* 0x00237000012c7983 */ /* 0x002ea80000300c00 */
[----:B------:R1:W-:Y:S04]  /*19e90*/  STL.128 [R1+0x2340], R32 ;  /* 0x0023402001007387 */ /* 0x0003e80000100c00 */
[----:B------:R-:W2:Y:S04]  /*19ea0*/  LDL.LU.128 R40, [R1+0x2360] ;  /* 0x0023600001287983 */ /* 0x000ea80000300c00 */
[----:B0-----:R-:W2:Y:S04]  /*19eb0*/  LDL.LU.128 R36, [R1+0x2350] ;  /* 0x0023500001247983 */ /* 0x001ea80000300c00 */
[----:B------:R0:W-:Y:S04]  /*19ec0*/  STL.128 [R1+0x2330], R28 ;  /* 0x0023301c01007387 */ /* 0x0001e80000100c00 */
[----:B-1----:R-:W2:Y:S04]  /*19ed0*/  LDL.LU.128 R32, [R1+0x2340] ;  /* 0x0023400001207983 */ /* 0x002ea80000300c00 */
[----:B------:R1:W-:Y:S04]  /*19ee0*/  STL.128 [R1+0x2320], R24 ;  /* 0x0023201801007387 */ /* 0x0003e80000100c00 */
[----:B0-----:R-:W2:Y:S04]  /*19ef0*/  LDL.LU.128 R28, [R1+0x2330] ;  /* 0x00233000011c7983 */ /* 0x001ea80000300c00 */
[----:B------:R0:W-:Y:S04]  /*19f00*/  STL.128 [R1+0x2310], R20 ;  /* 0x0023101401007387 */ /* 0x0001e80000100c00 */
[----:B------:R0:W-:Y:S04]  /*19f10*/  STL.128 [R1+0x2300], R16 ;  /* 0x0023001001007387 */ /* 0x0001e80000100c00 */
[----:B------:R0:W-:Y:S04]  /*19f20*/  STL.128 [R1+0x22f0], R12 ;  /* 0x0022f00c01007387 */ /* 0x0001e80000100c00 */
[----:B------:R0:W-:Y:S04]  /*19f30*/  STL.128 [R1+0x22e0], R8 ;  /* 0x0022e00801007387 */ /* 0x0001e80000100c00 */
[----:B------:R0:W-:Y:S04]  /*19f40*/  STL.128 [R1+0x22d0], R4 ;  /* 0x0022d00401007387 */ /* 0x0001e80000100c00 */
[----:B-1----:R-:W2:Y:S04]  /*19f50*/  LDL.LU.128 R24, [R1+0x2320] ;  /* 0x0023200001187983 */ /* 0x002ea80000300c00 */
[----:B0-----:R-:W2:Y:S04]  /*19f60*/  LDL.LU.128 R20, [R1+0x2310] ;  /* 0x0023100001147983 */ /* 0x001ea80000300c00 */
[----:B------:R-:W2:Y:S04]  /*19f70*/  LDL.LU.128 R16, [R1+0x2300] ;  /* 0x0023000001107983 */ /* 0x000ea80000300c00 */
[----:B------:R-:W2:Y:S04]  /*19f80*/  LDL.LU.128 R12, [R1+0x22f0] ;  /* 0x0022f000010c7983 */ /* 0x000ea80000300c00 */
[----:B------:R-:W2:Y:S04]  /*19f90*/  LDL.LU.128 R8, [R1+0x22e0] ;  /* 0x0022e00001087983 */ /* 0x000ea80000300c00 */
[----:B------:R-:W2:Y:S04]  /*19fa0*/  LDL.LU.128 R4, [R1+0x22d0] ;  /* 0x0022d00001047983 */ /* 0x000ea80000300c00 */
[----:B---3--:R0:W-:Y:S04]  /*19fb0*/  STL.128 [R1+0x2460], R104 ;  /* 0x0024606801007387 */ /* 0x0081e80000100c00 */
[----:B----4-:R1:W-:Y:S04]  /*19fc0*/  STL.128 [R1+0x2450], R100 ;  /* 0x0024506401007387 */ /* 0x0103e80000100c00 */
[----:B0-----:R-:W3:Y:S04]  /*19fd0*/  LDL.LU.128 R104, [R1+0x2460] ;  /* 0x0024600001687983 */ /* 0x001ee80000300c00 */
[----:B-1----:R-:W4:Y:S04]  /*19fe0*/  LDL.LU.128 R100, [R1+0x2450] ;  /* 0x0024500001647983 */ /* 0x002f280000300c00 */
[----:B------:R0:W-:Y:S01]  /*19ff0*/  STL.128 [R1+0x290], R120 ;  /* 0x0002907801007387 */ /* 0x0001e20000100c00 */
[----:B------:R-:W-:-:S03]  /*1a000*/  IMAD.MOV.U32 R114, RZ, RZ, R119 ;  /* 0x000000ffff727224 */ /* 0x000fc600078e0077 */
[----:B------:R-:W-:Y:S04]  /*1a010*/  STL.128 [R1+0x3b0], R116 ;  /* 0x0003b07401007387 */ /* 0x000fe80000100c00 */
[----:B------:R1:W-:Y:S04]  /*1a020*/  STL [R1+0x22c8], R114 ;  /* 0x0022c87201007387 */ /* 0x0003e80000100800 */
[----:B------:R2:W-:Y:S04]  /*1a030*/  STL.64 [R1+0x22c0], R112 ;  /* 0x0022c07001007387 */ /* 0x0005e80000100a00 */
[----:B0-----:R-:W4:Y:S04]  /*1a040*/  LDL.128 R120, [R1+0x5d0] ;  /* 0x0005d00001787983 */ /* 0x001f280000100c00 */
[----:B-1----:R-:W4:Y:S04]  /*1a050*/  LDL.LU R114, [R1+0x22c8] ;  /* 0x0022c80001727983 */ /* 0x002f280000300800 */
[----:B--2---:R0:W-:Y:S04]  /*1a060*/  STL.128 [R1+0x22b0], R108 ;  /* 0x0022b06c01007387 */ /* 0x0041e80000100c00 */
[----:B------:R-:W2:Y:S04]  /*1a070*/  LDL.LU.64 R112, [R1+0x22c0] ;  /* 0x0022c00001707983 */ /* 0x000ea80000300a00 */
[----:B------:R-:W2:Y:S04]  /*1a080*/  LDL.LU R117, [R1+0x5d8] ;  /* 0x0005d80001757983 */ /* 0x000ea80000300800 */
[----:B------:R-:W2:Y:S04]  /*1a090*/  LDL.LU R116, [R1+0x5d4] ;  /* 0x0005d40001747983 */ /* 0x000ea80000300800 */
[----:B------:R-:W2:Y:S04]  /*1a0a0*/  LDL.LU R115, [R1+0x5d0] ;  /* 0x0005d00001737983 */ /* 0x000ea80000300800 */
[----:B0-----:R-:W2:Y:S04]  /*1a0b0*/  LDL.LU.128 R108, [R1+0x22b0] ;  /* 0x0022b000016c7983 */ /* 0x001ea80000300c00 */
        /* <DEDUP_REMOVED lines=35> */
[----:B------:R-:W-:Y:S04]  /*1a2f0*/  STL.128 [R1+0x320], R156 ;  /* 0x0003209c01007387 */ /* 0x000fe80000100c00 */
[----:B------:R-:W-:Y:S04]  /*1a300*/  STL.128 [R1+0x350], R168 ;  /* 0x000350a801007387 */ /* 0x000fe80000100c00 */
[----:B0-----:R-:W2:Y:S04]  /*1a310*/  LDL.LU.128 R28, [R1+0x2170] ;  /* 0x00217000011c7983 */ /* 0x001ea80000300c00 */
        /* <DEDUP_REMOVED lines=8> */
[----:B------:R-:W2:Y:S04]  /*1a3a0*/  LDL.LU.64 R180, [R1+0x27c0] ;  /* 0x0027c00001b47983 */ /* 0x000ea80000300a00 */
[----:B------:R-:W2:Y:S04]  /*1a3b0*/  LDL.LU.128 R168, [R1+0x2790] ;  /* 0x0027900001a87983 */ /* 0x000ea80000300c00 */
[----:B------:R-:W2:Y:S04]  /*1a3c0*/  LDL.LU.128 R156, [R1+0x2760] ;  /* 0x00276000019c7983 */ /* 0x000ea80000300c00 */
[----:B-1----:R-:W2:Y:S04]  /*1a3d0*/  LDL.LU.128 R20, [R1+0x2150] ;  /* 0x0021500001147983 */ /* 0x002ea80000300c00 */
        /* <DEDUP_REMOVED lines=8> */
[----:B------:R0:W-:Y:S04]  /*1a460*/  STL.128 [R1+0x310], R152 ;  /* 0x0003109801007387 */ /* 0x0001e80000100c00 */
[----:B0-----:R-:W4:Y:S01]  /*1a470*/  LDL.LU.128 R152, [R1+0x2750] ;  /* 0x0027500001987983 */ /* 0x001f220000300c00 */
[----:B------:R-:W-:-:S03]  /*1a480*/  IMAD.MOV.U32 R118, RZ, RZ, R123 ;  /* 0x000000ffff767224 */ /* 0x000fc600078e007b */
[----:B------:R0:W-:Y:S04]  /*1a490*/  STL.128 [R1+0x2a0], R124 ;  /* 0x0002a07c01007387 */ /* 0x0001e80000100c00 */
[----:B------:R1:W-:Y:S04]  /*1a4a0*/  STL.128 [R1+0x3c0], R120 ;  /* 0x0003c07801007387 */ /* 0x0003e80000100c00 */
[----:B------:R1:W-:Y:S04]  /*1a4b0*/  STL [R1+0x2108], R118 ;  /* 0x0021087601007387 */ /* 0x0003e80000100800 */
[----:B--2---:R2:W-:Y:S04]  /*1a4c0*/  STL.64 [R1+0x2100], R116 ;  /* 0x0021007401007387 */ /* 0x0045e80000100a00 */
[----:B0-----:R-:W4:Y:S04]  /*1a4d0*/  LDL.128 R124, [R1+0x5e0] ;  /* 0x0005e000017c7983 */ /* 0x001f280000100c00 */
[----:B------:R0:W-:Y:S04]  /*1a4e0*/  STL.128 [R1+0x20f0], R112 ;  /* 0x0020f07001007387 */ /* 0x0001e80000100c00 */
[----:B-1----:R-:W4:Y:S04]  /*1a4f0*/  LDL.LU R121, [R1+0x5e8] ;  /* 0x0005e80001797983 */ /* 0x002f280000300800 */
[----:B------:R-:W4:Y:S04]  /*1a500*/  LDL.LU R120, [R1+0x5e4] ;  /* 0x0005e40001787983 */ /* 0x000f280000300800 */
[----:B------:R-:W4:Y:S04]  /*1a510*/  LDL.LU R119, [R1+0x5e0] ;  /* 0x0005e00001777983 */ /* 0x000f280000300800 */
[----:B------:R1:W-:Y:S04]  /*1a520*/  STL.128 [R1+0x20e0], R108 ;  /* 0x0020e06c01007387 */ /* 0x0003e80000100c00 */
[----:B------:R-:W4:Y:S04]  /*1a530*/  LDL.LU R118, [R1+0x2108] ;  /* 0x0021080001767983 */ /* 0x000f280000300800 */
[----:B--2---:R-:W2:Y:S04]  /*1a540*/  LDL.LU.64 R116, [R1+0x2100] ;  /* 0x0021000001747983 */ /* 0x004ea80000300a00 */
[----:B0-----:R-:W2:Y:S04]  /*1a550*/  LDL.LU.128 R112, [R1+0x20f0] ;  /* 0x0020f00001707983 */ /* 0x001ea80000300c00 */
[----:B-1----:R-:W2:Y:S04]  /*1a560*/  LDL.LU.128 R108, [R1+0x20e0] ;  /* 0x0020e000016c7983 */ /* 0x002ea80000300c00 */
[----:B------:R0:W-:Y:S04]  /*1a570*/  STL.128 [R1+0x20b0], R96 ;  /* 0x0020b06001007387 */ /* 0x0001e80000100c00 */
[----:B------:R1:W-:Y:S04]  /*1a580*/  STL.128 [R1+0x20a0], R92 ;  /* 0x0020a05c01007387 */ /* 0x0003e80000100c00 */
[----:B------:R1:W-:Y:S04]  /*1a590*/  STL.128 [R1+0x2090], R88 ;  /* 0x0020905801007387 */ /* 0x0003e80000100c00 */
[----:B------:R1:W-:Y:S04]  /*1a5a0*/  STL.128 [R1+0x2080], R84 ;  /* 0x0020805401007387 */ /* 0x0003e80000100c00 */
[----:B0-----:R-:W2:Y:S04]  /*1a5b0*/  LDL.LU.128 R96, [R1+0x20b0] ;  /* 0x0020b00001607983 */ /* 0x001ea80000300c00 */
[----:B-1----:R-:W2:Y:S04]  /*1a5c0*/  LDL.LU.128 R92, [R1+0x20a0] ;  /* 0x0020a000015c7983 */ /* 0x002ea80000300c00 */
[----:B------:R-:W2:Y:S04]  /*1a5d0*/  LDL.LU.128 R88, [R1+0x2090] ;  /* 0x0020900001587983 */ /* 0x000ea80000300c00 */
[----:B------:R0:W-:Y:S04]  /*1a5e0*/  STL.128 [R1+0x2070], R80 ;  /* 0x0020705001007387 */ /* 0x0001e80000100c00 */
[----:B------:R1:W-:Y:S04]  /*1a5f0*/  STL.128 [R1+0x2060], R76 ;  /* 0x0020604c01007387 */ /* 0x0003e80000100c00 */
[----:B------:R-:W2:Y:S04]  /*1a600*/  LDL.LU.128 R84, [R1+0x2080] ;  /* 0x0020800001547983 */ /* 0x000ea80000300c00 */
[----:B------:R1:W-:Y:S04]  /*1a610*/  STL.128 [R1+0x2050], R72 ;  /* 0x0020504801007387 */ /* 0x0003e80000100c00 */
[----:B0-----:R-:W2:Y:S04]  /*1a620*/  LDL.LU.128 R80, [R1+0x2070] ;  /* 0x0020700001507983 */ /* 0x001ea80000300c00 */
[----:B-1----:R-:W2:Y:S04]  /*1a630*/  LDL.LU.128 R76, [R1+0x2060] ;  /* 0x00206000014c7983 */ /* 0x002ea80000300c00 */
[----:B------:R0:W-:Y:S04]  /*1a640*/  STL.128 [R1+0x2040], R68 ;  /* 0x0020404401007387 */ /* 0x0001e80000100c00 */
[----:B------:R-:W2:Y:S04]  /*1a650*/  LDL.LU.128 R72, [R1+0x2050] ;  /* 0x0020500001487983 */ /* 0x000ea80000300c00 */
        /* <DEDUP_REMOVED lines=20> */
[----:B------:R-:W-:Y:S04]  /*1a7a0*/  STL [R1+0x2748], R222 ;  /* 0x002748de01007387 */ /* 0x000fe80000100800 */
[----:B------:R-:W-:Y:S04]  /*1a7b0*/  STL.64 [R1+0x2740], R220 ;  /* 0x002740dc01007387 */ /* 0x000fe80000100a00 */
[----:B0-----:R-:W2:Y:S04]  /*1a7c0*/  LDL.LU.128 R28, [R1+0x1fa0] ;  /* 0x001fa000011c7983 */ /* 0x001ea80000300c00 */
[----:B------:R-:W-:Y:S04]  /*1a7d0*/  STL.128 [R1+0x2730], R216 ;  /* 0x002730d801007387 */ /* 0x000fe80000100c00 */
[----:B------:R0:W-:Y:S04]  /*1a7e0*/  STL.128 [R1+0x1f90], R24 ;  /* 0x001f901801007387 */ /* 0x0001e80000100c00 */
[----:B------:R1:W-:Y:S04]  /*1a7f0*/  STL.64 [R1+0x26a0], R180 ;  /* 0x0026a0b401007387 */ /* 0x0003e80000100a00 */
[----:B------:R1:W-:Y:S04]  /*1a800*/  STL.128 [R1+0x2670], R168 ;  /* 0x002670a801007387 */ /* 0x0003e80000100c00 */
[----:B------:R-:W-:Y:S04]  /*1a810*/  STL.128 [R1+0x2640], R156 ;  /* 0x0026409c01007387 */ /* 0x000fe80000100c00 */
[----:B------:R-:W-:Y:S04]  /*1a820*/  STL.128 [R1+0x1f80], R20 ;  /* 0x001f801401007387 */ /* 0x000fe80000100c00 */
[----:B------:R-:W-:Y:S04]  /*1a830*/  STL.128 [R1+0x1f70], R16 ;  /* 0x001f701001007387 */ /* 0x000fe80000100c00 */
[----:B------:R-:W-:Y:S04]  /*1a840*/  STL.128 [R1+0x1f60], R12 ;  /* 0x001f600c01007387 */ /* 0x000fe80000100c00 */
[----:B------:R-:W-:Y:S04]  /*1a850*/  STL.128 [R1+0x1f50], R8 ;  /* 0x001f500801007387 */ /* 0x000fe80000100c00 */
[----:B------:R-:W-:Y:S04]  /*1a860*/  STL.128 [R1+0x1f40], R4 ;  /* 0x001f400401007387 */ /* 0x000fe80000100c00 */
[----:B0-----:R-:W2:Y:S04]  /*1a870*/  LDL.LU.128 R24, [R1+0x1f90] ;  /* 0x001f900001187983 */ /* 0x001ea80000300c00 */
[----:B------:R-:W2:Y:S04]  /*1a880*/  LDL.LU R222, [R1+0x2748] ;  /* 0x0027480001de7983 */ /* 0x000ea80000300800 */
[----:B------:R-:W2:Y:S04]  /*1a890*/  LDL.LU.64 R220, [R1+0x2740] ;  /* 0x0027400001dc7983 */ /* 0x000ea80000300a00 */
[----:B------:R-:W2:Y:S04]  /*1a8a0*/  LDL.LU.128 R216, [R1+0x2730] ;  /* 0x0027300001d87983 */ /* 0x000ea80000300c00 */
[----:B---3--:R0:W-:Y:S04]  /*1a8b0*/  STL.128 [R1+0x20d0], R104 ;  /* 0x0020d06801007387 */ /* 0x0081e80000100c00 */
[----:B-1----:R-:W3:Y:S04]  /*1a8c0*/  LDL.LU.64 R180, [R1+0x26a0] ;  /* 0x0026a00001b47983 */ /* 0x002ee80000300a00 */
[----:B------:R-:W3:Y:S04]  /*1a8d0*/  LDL.LU.128 R168, [R1+0x2670] ;  /* 0x0026700001a87983 */ /* 0x000ee80000300c00 */
[----:B----4-:R1:W-:Y:S04]  /*1a8e0*/  STL.128 [R1+0x20c0], R100 ;  /* 0x0020c06401007387 */ /* 0x0103e80000100c00 */
[----:B0-----:R-:W4:Y:S04]  /*1a8f0*/  LDL.LU.128 R104, [R1+0x20d0] ;  /* 0x0020d00001687983 */ /* 0x001f280000300c00 */
[----:B------:R-:W3:Y:S04]  /*1a900*/  LDL.LU.128 R156, [R1+0x2640] ;  /* 0x00264000019c7983 */ /* 0x000ee80000300c00 */
[----:B------:R-:W3:Y:S04]  /*1a910*/  LDL.LU.128 R20, [R1+0x1f80] ;  /* 0x001f800001147983 */ /* 0x000ee80000300c00 */
[----:B-1----:R-:W3:Y:S04]  /*1a920*/  LDL.LU.128 R100, [R1+0x20c0] ;  /* 0x0020c00001647983 */ /* 0x002ee80000300c00 */
[----:B------:R-:W3:Y:S04]  /*1a930*/  LDL.LU.128 R16, [R1+0x1f70] ;  /* 0x001f700001107983 */ /* 0x000ee80000300c00 */
[----:B------:R-:W3:Y:S04]  /*1a940*/  LDL.LU.128 R12, [R1+0x1f60] ;  /* 0x001f6000010c7983 */ /* 0x000ee80000300c00 */
[----:B------:R-:W3:Y:S04]  /*1a950*/  LDL.LU.128 R8, [R1+0x1f50] ;  /* 0x001f500001087983 */ /* 0x000ee80000300c00 */
[----:B------:R-:W3:Y:S04]  /*1a960*/  LDL.LU.128 R4, [R1+0x1f40] ;  /* 0x001f400001047983 */ /* 0x000ee80000300c00 */
[----:B------:R0:W-:Y:S04]  /*1a970*/  STL.128 [R1+0x2630], R152 ;  /* 0x0026309801007387 */ /* 0x0001e80000100c00 */
[----:B0-----:R-:W3:Y:S04]  /*1a980*/  LDL.LU.128 R152, [R1+0x2630] ;  /* 0x0026300001987983 */ /* 0x001ee80000300c00 */
[----:B------:R0:W-:Y:S04]  /*1a990*/  STL.128 [R1+0x330], R160 ;  /* 0x000330a001007387 */ /* 0x0001e80000100c00 */
[----:B------:R1:W-:Y:S04]  /*1a9a0*/  STL.128 [R1+0x340], R164 ;  /* 0x000340a401007387 */ /* 0x0003e80000100c00 */
[----:B------:R1:W-:Y:S04]  /*1a9b0*/  STL.128 [R1+0x360], R172 ;  /* 0x000360ac01007387 */ /* 0x0003e80000100c00 */
[----:B------:R2:W-:Y:S04]  /*1a9c0*/  STL.128 [R1+0x370], R176 ;  /* 0x000370b001007387 */ /* 0x0005e80000100c00 */
[----:B0-----:R-:W3:Y:S04]  /*1a9d0*/  LDL.LU.64 R162, [R1+0x2770] ;  /* 0x0027700001a27983 */ /* 0x001ee80000300a00 */
[----:B-1----:R-:W3:Y:S04]  /*1a9e0*/  LDL.LU.128 R164, [R1+0x2780] ;  /* 0x0027800001a47983 */ /* 0x002ee80000300c00 */
[----:B------:R-:W3:Y:S04]  /*1a9f0*/  LDL.LU.128 R172, [R1+0x27a0] ;  /* 0x0027a00001ac7983 */ /* 0x000ee80000300c00 */
[----:B--2---:R-:W2:Y:S01]  /*1aa00*/  LDL.LU.128 R176, [R1+0x27b0] ;  /* 0x0027b00001b07983 */ /* 0x004ea20000300c00 */
[----:B------:R-:W-:-:S03]  /*1aa10*/  IMAD.MOV.U32 R122, RZ, RZ, R127 ;  /* 0x000000ffff7a7224 */ /* 0x000fc600078e007f */
[----:B------:R0:W-:Y:S01]  /*1aa20*/  STL.128 [R1+0x3d0], R124 ;  /* 0x0003d07c01007387 */ /* 0x0001e20000100c00 */
[----:B------:R-:W-:Y:S02]  /*1aa30*/  IMAD.MOV.U32 R123, RZ, RZ, R118 ;  /* 0x000000ffff7b7224 */ /* 0x000fe400078e0076 */
[----:B------:R-:W-:Y:S02]  /*1aa40*/  IMAD.MOV.U32 R118, RZ, RZ, R113 ;  /* 0x000000ffff767224 */ /* 0x000fe400078e0071 */
[----:B------:R-:W-:Y:S02]  /*1aa50*/  IMAD.MOV.U32 R113, RZ, RZ, R108 ;  /* 0x000000ffff717224 */ /* 0x000fe400078e006c */
[----:B0-----:R-:W-:Y:S02]  /*1aa60*/  IMAD.MOV.U32 R127, RZ, RZ, R122 ;  /* 0x000000ffff7f7224 */ /* 0x001fe400078e007a */
        /* <DEDUP_REMOVED lines=11> */
[----:B------:R0:W-:Y:S04]  /*1ab20*/  STL.128 [R1+0x2b0], R128 ;  /* 0x0002b08001007387 */ /* 0x0001e80000100c00 */
[----:B------:R1:W-:Y:S04]  /*1ab30*/  STL.128 [R1+0x2c0], R132 ;  /* 0x0002c08401007387 */ /* 0x0003e80000100c00 */
[----:B------:R1:W-:Y:S04]  /*1ab40*/  STL.128 [R1+0x2d0], R136 ;  /* 0x0002d08801007387 */ /* 0x0003e80000100c00 */
[----:B------:R1:W-:Y:S04]  /*1ab50*/  STL.128 [R1+0x2e0], R140 ;  /* 0x0002e08c01007387 */ /* 0x0003e80000100c00 */
[----:B------:R1:W-:Y:S04]  /*1ab60*/  STL.128 [R1+0x2f0], R144 ;  /* 0x0002f09001007387 */ /* 0x0003e80000100c00 */
[----:B------:R1:W-:Y:S01]  /*1ab70*/  STL.128 [R1+0x300], R148 ;  /* 0x0003009401007387 */ /* 0x0003e20000100c00 */
[----:B0-----:R-:W-:-:S02]  /*1ab80*/  IMAD.MOV.U32 R128, RZ, RZ, R219 ;  /* 0x000000ffff807224 */ /* 0x001fc400078e00db */
[----:B------:R-:W-:Y:S02]  /*1ab90*/  IMAD.MOV.U32 R129, RZ, RZ, R218 ;  /* 0x000000ffff817224 */ /* 0x000fe400078e00da */
[----:B----4-:R-:W-:Y:S02]  /*1aba0*/  IMAD.MOV.U32 R112, RZ, RZ, R107 ;  /* 0x000000ffff707224 */ /* 0x010fe400078e006b */
[----:B------:R-:W-:Y:S02]  /*1abb0*/  IMAD.MOV.U32 R111, RZ, RZ, R106 ;  /* 0x000000ffff6f7224 */ /* 0x000fe400078e006a */
[----:B------:R-:W-:Y:S02]  /*1abc0*/  IMAD.MOV.U32 R110, RZ, RZ, R105 ;  /* 0x000000ffff6e7224 */ /* 0x000fe400078e0069 */
[----:B------:R-:W-:Y:S02]  /*1abd0*/  IMAD.MOV.U32 R109, RZ, RZ, R104 ;  /* 0x000000ffff6d7224 */ /* 0x000fe400078e0068 */
[----:B------:R-:W-:-:S02]  /*1abe0*/  IMAD.MOV.U32 R104, RZ, RZ, R99 ;  /* 0x000000ffff687224 */ /* 0x000fc400078e0063 */
[----:B------:R-:W-:Y:S02]  /*1abf0*/  IMAD.MOV.U32 R99, RZ, RZ, R94 ;  /* 0x000000ffff637224 */ /* 0x000fe400078e005e */
[----:B---3--:R-:W-:Y:S02]  /*1ac00*/  IMAD.MOV.U32 R108, RZ, RZ, R103 ;  /* 0x000000ffff6c7224 */ /* 0x008fe400078e0067 */
        /* <DEDUP_REMOVED lines=80> */
[----:B-1----:R-:W-:Y:S02]  /*1b110*/  IMAD.MOV.U32 R132, RZ, RZ, R181 ;  /* 0x000000ffff847224 */ /* 0x002fe400078e00b5 */
        /* <DEDUP_REMOVED lines=22> */
[----:B------:R-:W-:-:S06]  /*1b280*/  IMAD.MOV.U32 R27, RZ, RZ, R220 ;  /* 0x000000ffff1b7224 */ /* 0x000fcc00078e00dc */
[----:B------:R-:W-:-:S06]  /*1b290*/  WARPGROUP.ARRIVE ;  /* 0x00000000000079c5 */ /* 0x000fcc0000000000 */
[----:B------:R-:W-:Y:S01]  /*1b2a0*/  HGMMA.64x256x16.F32 R24, R152, gdesc[UR4].tnspB, R24, gsb0 ;  /* 0x43e0000498187df0 */ /* 0x000fe20008000818 */
[----:B------:R0:W-:Y:S04]  /*1b2b0*/  STL.128 [R1+0x2720], R212 ;  /* 0x002720d401007387 */ /* 0x0001e80000100c00 */
[----:B------:R1:W-:Y:S04]  /*1b2c0*/  STL.128 [R1+0x2710], R208 ;  /* 0x002710d001007387 */ /* 0x0003e80000100c00 */
[----:B------:R3:W-:Y:S04]  /*1b2d0*/  STL.128 [R1+0x2700], R204 ;  /* 0x002700cc01007387 */ /* 0x0007e80000100c00 */
[----:B------:R4:W-:Y:S04]  /*1b2e0*/  STL.128 [R1+0x26f0], R200 ;  /* 0x0026f0c801007387 */ /* 0x0009e80000100c00 */
[----:B------:R4:W-:Y:S04]  /*1b2f0*/  STL.128 [R1+0x26e0], R196 ;  /* 0x0026e0c401007387 */ /* 0x0009e80000100c00 */
[----:B------:R4:W-:Y:S04]  /*1b300*/  STL.128 [R1+0x26d0], R192 ;  /* 0x0026d0c001007387 */ /* 0x0009e80000100c00 */
[----:B------:R4:W-:Y:S04]  /*1b310*/  STL.128 [R1+0x26c0], R188 ;  /* 0x0026c0bc01007387 */ /* 0x0009e80000100c00 */
[----:B--2---:R-:W-:Y:S04]  /*1b320*/  STL.128 [R1+0x2690], R176 ;  /* 0x002690b001007387 */ /* 0x004fe80000100c00 */
[----:B------:R-:W-:Y:S04]  /*1b330*/  STL.128 [R1+0x2680], R172 ;  /* 0x002680ac01007387 */ /* 0x000fe80000100c00 */
[----:B------:R-:W-:Y:S04]  /*1b340*/  STL.128 [R1+0x2660], R164 ;  /* 0x002660a401007387 */ /* 0x000fe80000100c00 */
[----:B------:R-:W-:Y:S04]  /*1b350*/  STL.64 [R1+0x2650], R162 ;  /* 0x002650a201007387 */ /* 0x000fe80000100a00 */
[----:B------:R2:W-:Y:S04]  /*1b360*/  STL.128 [R1+0x390], R184 ;  /* 0x000390b801007387 */ /* 0x0005e80000100c00 */
[----:B0-----:R-:W2:Y:S04]  /*1b370*/  LDL.LU.128 R212, [R1+0x2720] ;  /* 0x0027200001d47983 */ /* 0x001ea80000300c00 */
[----:B-1----:R-:W2:Y:S04]  /*1b380*/  LDL.LU.128 R208, [R1+0x2710] ;  /* 0x0027100001d07983 */ /* 0x002ea80000300c00 */
[----:B---3--:R-:W3:Y:S04]  /*1b390*/  LDL.LU.128 R204, [R1+0x2700] ;  /* 0x0027000001cc7983 */ /* 0x008ee80000300c00 */
[----:B----4-:R-:W4:Y:S04]  /*1b3a0*/  LDL.LU.128 R200, [R1+0x26f0] ;  /* 0x0026f00001c87983 */ /* 0x010f280000300c00 */
[----:B------:R-:W4:Y:S04]  /*1b3b0*/  LDL.LU.128 R196, [R1+0x26e0] ;  /* 0x0026e00001c47983 */ /* 0x000f280000300c00 */
[----:B------:R-:W4:Y:S04]  /*1b3c0*/  LDL.LU.128 R192, [R1+0x26d0] ;  /* 0x0026d00001c07983 */ /* 0x000f280000300c00 */
[----:B------:R-:W3:Y:S04]  /*1b3d0*/  LDL.LU.128 R188, [R1+0x26c0] ;  /* 0x0026c00001bc7983 */ /* 0x000ee80000300c00 */
[----:B--2---:R-:W2:Y:S04]  /*1b3e0*/  LDL.LU.128 R184, [R1+0x26b0] ;  /* 0x0026b00001b87983 */ /* 0x004ea80000300c00 */
[----:B------:R-:W4:Y:S04]  /*1b3f0*/  LDL.LU.128 R176, [R1+0x2690] ;  /* 0x0026900001b07983 */ /* 0x000f280000300c00 */
[----:B------:R-:W4:Y:S04]  /*1b400*/  LDL.LU.128 R172, [R1+0x2680] ;  /* 0x0026800001ac7983 */ /* 0x000f280000300c00 */
[----:B------:R-:W4:Y:S04]  /*1b410*/  LDL.LU.128 R164, [R1+0x2660] ;  /* 0x0026600001a47983 */ /* 0x000f280000300c00 */
[----:B------:R-:W4:Y:S01]  /*1b420*/  LDL.LU.64 R162, [R1+0x2650] ;  /* 0x0026500001a27983 */ /* 0x000f220000300a00 */
[----:B------:R-:W-:-:S03]  /*1b430*/  WARPGROUP.DEPBAR.LE gsb0, 0x0 ;  /* 0x00008000000079c5 */ /* 0x000fc60000010000 */
        /* <DEDUP_REMOVED lines=11> */
[----:B------:R1:W-:Y:S01]  /*1b4f0*/  STL.128 [R1+0x1e70], R100 ;  /* 0x001e706401007387 */ /* 0x0003e20000100c00 */
[----:B0-----:R-:W-:-:S02]  /*1b500*/  IMAD.MOV.U32 R140, RZ, RZ, R181 ;  /* 0x000000ffff8c7224 */ /* 0x001fc400078e00b5 */
[----:B------:R-:W-:Y:S01]  /*1b510*/  IMAD.MOV.U32 R141, RZ, RZ, R180 ;  /* 0x000000ffff8d7224 */ /* 0x000fe200078e00b4 */
[----:B-1----:R-:W4:Y:S04]  /*1b520*/  LDL.LU.128 R116, [R1+0x1eb0] ;  /* 0x001eb00001747983 */ /* 0x002f280000300c00 */
[----:B------:R-:W4:Y:S04]  /*1b530*/  LDL.LU.128 R108, [R1+0x1e90] ;  /* 0x001e9000016c7983 */ /* 0x000f280000300c00 */
[----:B------:R-:W4:Y:S04]  /*1b540*/  LDL.LU.128 R104, [R1+0x1e80] ;  /* 0x001e800001687983 */ /* 0x000f280000300c00 */
[----:B------:R-:W4:Y:S01]  /*1b550*/  LDL.LU.128 R100, [R1+0x1e70] ;  /* 0x001e700001647983 */ /* 0x000f220000300c00 */
        /* <DEDUP_REMOVED lines=11> */
[----:B------:R1:W-:Y:S01]  /*1b610*/  STL.128 [R1+0x400], R144 ;  /* 0x0004009001007387 */ /* 0x0003e20000100c00 */
[----:B------:R-:W-:-:S03]  /*1b620*/  IMAD.MOV.U32 R136, RZ, RZ, R219 ;  /* 0x000000ffff887224 */ /* 0x000fc600078e00db */
[----:B------:R1:W-:Y:S01]  /*1b630*/  STL.128 [R1+0x410], R148 ;  /* 0x0004109401007387 */ /* 0x0003e20000100c00 */
[----:B------:R-:W-:Y:S02]  /*1b640*/  IMAD.MOV.U32 R137, RZ, RZ, R218 ;  /* 0x000000ffff897224 */ /* 0x000fe400078e00da */
[----:B------:R-:W-:Y:S01]  /*1b650*/  IMAD.MOV.U32 R138, RZ, RZ, R217 ;  /* 0x000000ffff8a7224 */ /* 0x000fe200078e00d9 */
[----:B------:R1:W-:Y:S01]  /*1b660*/  STL.128 [R1+0x1d60], R32 ;  /* 0x001d602001007387 */ /* 0x0003e20000100c00 */
[----:B------:R-:W-:-:S03]  /*1b670*/  IMAD.MOV.U32 R139, RZ, RZ, R216 ;  /* 0x000000ffff8b7224 */ /* 0x000fc600078e00d8 */
[----:B0-----:R-:W4:Y:S04]  /*1b680*/  LDL.LU.128 R140, [R1+0x1f10] ;  /* 0x001f1000018c7983 */ /* 0x001f280000300c00 */
[----:B-1----:R-:W4:Y:S04]  /*1b690*/  LDL.LU.128 R144, [R1+0x1f20] ;  /* 0x001f200001907983 */ /* 0x002f280000300c00 */
[----:B------:R-:W4:Y:S04]  /*1b6a0*/  LDL.LU.128 R148, [R1+0x1f30] ;  /* 0x001f300001947983 */ /* 0x000f280000300c00 */
[----:B------:R0:W-:Y:S01]  /*1b6b0*/  STL.128 [R1+0x1ea0], R112 ;  /* 0x001ea07001007387 */ /* 0x0001e20000100c00 */
[----:B------:R-:W-:-:S02]  /*1b6c0*/  IMAD.MOV.U32 R33, RZ, RZ, R222 ;  /* 0x000000ffff217224 */ /* 0x000fc400078e00de */
[----:B------:R-:W-:Y:S01]  /*1b6d0*/  IMAD.MOV.U32 R34, RZ, RZ, R221 ;  /* 0x000000ffff227224 */ /* 0x000fe200078e00dd */
[----:B------:R1:W-:Y:S01]  /*1b6e0*/  STL.128 [R1+0x1d80], R40 ;  /* 0x001d802801007387 */ /* 0x0003e20000100c00 */
[----:B------:R-:W-:-:S03]  /*1b6f0*/  IMAD.MOV.U32 R35, RZ, RZ, R220 ;  /* 0x000000ffff237224 */ /* 0x000fc600078e00dc */
[----:B---3--:R3:W-:Y:S01]  /*1b700*/  STL.128 [R1+0x1cc0], R188 ;  /* 0x001cc0bc01007387 */ /* 0x0087e20000100c00 */
[----:B------:R-:W-:-:S03]  /*1b710*/  IMAD.MOV.U32 R155, RZ, RZ, R15 ;  /* 0x000000ffff9b7224 */ /* 0x000fc600078e000f */
[----:B--2---:R-:W-:Y:S01]  /*1b720*/  STL.128 [R1+0x1cb0], R184 ;  /* 0x001cb0b801007387 */ /* 0x004fe20000100c00 */
[----:B------:R-:W-:-:S03]  /*1b730*/  IMAD.MOV.U32 R156, RZ, RZ, R14 ;  /* 0x000000ffff9c7224 */ /* 0x000fc600078e000e */
[----:B0-----:R-:W2:Y:S01]  /*1b740*/  LDL.LU.128 R112, [R1+0x1ea0] ;  /* 0x001ea00001707983 */ /* 0x001ea20000300c00 */
[----:B------:R-:W-:-:S03]  /*1b750*/  IMAD.MOV.U32 R157, RZ, RZ, R13 ;  /* 0x000000ffff9d7224 */ /* 0x000fc600078e000d */
[----:B-1----:R-:W2:Y:S04]  /*1b760*/  LDL.LU.128 R40, [R1+0x1d80] ;  /* 0x001d800001287983 */ /* 0x002ea80000300c00 */
[----:B---3--:R-:W3:Y:S01]  /*1b770*/  LDL.LU.128 R188, [R1+0x1cc0] ;  /* 0x001cc00001bc7983 */ /* 0x008ee20000300c00 */
[----:B------:R-:W-:-:S03]  /*1b780*/  IMAD.MOV.U32 R15, RZ, RZ, R35 ;  /* 0x000000ffff0f7224 */ /* 0x000fc600078e0023 */
[----:B------:R0:W-:Y:S01]  /*1b790*/  STL.128 [R1+0x1e60], R96 ;  /* 0x001e606001007387 */ /* 0x0001e20000100c00 */
[----:B------:R-:W-:-:S03]  /*1b7a0*/  IMAD.MOV.U32 R14, RZ, RZ, R34 ;  /* 0x000000ffff0e7224 */ /* 0x000fc600078e0022 */
[----:B------:R1:W-:Y:S01]  /*1b7b0*/  STL.128 [R1+0x1e50], R92 ;  /* 0x001e505c01007387 */ /* 0x0003e20000100c00 */
[----:B------:R-:W-:-:S03]  /*1b7c0*/  IMAD.MOV.U32 R13, RZ, RZ, R33 ;  /* 0x000000ffff0d7224 */ /* 0x000fc600078e0021 */
[----:B------:R1:W-:Y:S04]  /*1b7d0*/  STL.128 [R1+0x1e40], R88 ;  /* 0x001e405801007387 */ /* 0x0003e80000100c00 */
[----:B------:R1:W-:Y:S04]  /*1b7e0*/  STL.128 [R1+0x1e30], R84 ;  /* 0x001e305401007387 */ /* 0x0003e80000100c00 */
[----:B------:R1:W-:Y:S04]  /*1b7f0*/  STL.128 [R1+0x1e20], R80 ;  /* 0x001e205001007387 */ /* 0x0003e80000100c00 */
[----:B0-----:R-:W3:Y:S04]  /*1b800*/  LDL.LU.128 R96, [R1+0x1e60] ;  /* 0x001e600001607983 */ /* 0x001ee80000300c00 */
[----:B-1----:R-:W3:Y:S04]  /*1b810*/  LDL.LU.128 R92, [R1+0x1e50] ;  /* 0x001e5000015c7983 */ /* 0x002ee80000300c00 */
[----:B------:R0:W-:Y:S04]  /*1b820*/  STL.128 [R1+0x1e10], R76 ;  /* 0x001e104c01007387 */ /* 0x0001e80000100c00 */
[----:B------:R1:W-:Y:S04]  /*1b830*/  STL.128 [R1+0x1e00], R72 ;  /* 0x001e004801007387 */ /* 0x0003e80000100c00 */
[----:B------:R-:W3:Y:S04]  /*1b840*/  LDL.LU.128 R88, [R1+0x1e40] ;  /* 0x001e400001587983 */ /* 0x000ee80000300c00 */
[----:B------:R-:W3:Y:S04]  /*1b850*/  LDL.LU.128 R84, [R1+0x1e30] ;  /* 0x001e300001547983 */ /* 0x000ee80000300c00 */
[----:B------:R-:W3:Y:S04]  /*1b860*/  LDL.LU.128 R80, [R1+0x1e20] ;  /* 0x001e200001507983 */ /* 0x000ee80000300c00 */
[----:B------:R-:W-:Y:S04]  /*1b870*/  STL.128 [R1+0x1df0], R68 ;  /* 0x001df04401007387 */ /* 0x000fe80000100c00 */
[----:B------:R-:W-:Y:S04]  /*1b880*/  STL.128 [R1+0x1de0], R64 ;  /* 0x001de04001007387 */ /* 0x000fe80000100c00 */
[----:B------:R-:W-:Y:S04]  /*1b890*/  STL.128 [R1+0x1dd0], R60 ;  /* 0x001dd03c01007387 */ /* 0x000fe80000100c00 */
[----:B------:R1:W-:Y:S04]  /*1b8a0*/  STL.128 [R1+0x3e0], R136 ;  /* 0x0003e08801007387 */ /* 0x0003e80000100c00 */
[----:B0-----:R-:W3:Y:S04]  /*1b8b0*/  LDL.LU.128 R76, [R1+0x1e10] ;  /* 0x001e1000014c7983 */ /* 0x001ee80000300c00 */
[----:B-1----:R-:W3:Y:S04]  /*1b8c0*/  LDL.LU.128 R72, [R1+0x1e00] ;  /* 0x001e000001487983 */ /* 0x002ee80000300c00 */
[----:B------:R-:W-:Y:S04]  /*1b8d0*/  STL [R1+0x46c], R31 ;  /* 0x00046c1f01007387 */ /* 0x000fe80000100800 */
[----:B------:R-:W-:Y:S04]  /*1b8e0*/  STL [R1+0x468], R30 ;  /* 0x0004681e01007387 */ /* 0x000fe80000100800 */
[----:B------:R-:W-:Y:S04]  /*1b8f0*/  STL [R1+0x464], R29 ;  /* 0x0004641d01007387 */ /* 0x000fe80000100800 */
[----:B------:R-:W-:Y:S04]  /*1b900*/  STL [R1+0x460], R28 ;  /* 0x0004601c01007387 */ /* 0x000fe80000100800 */
[----:B------:R0:W-:Y:S04]  /*1b910*/  STL.128 [R1+0x1dc0], R56 ;  /* 0x001dc03801007387 */ /* 0x0001e80000100c00 */
[----:B------:R1:W-:Y:S04]  /*1b920*/  STL.128 [R1+0x1db0], R52 ;  /* 0x001db03401007387 */ /* 0x0003e80000100c00 */
[----:B------:R-:W3:Y:S04]  /*1b930*/  LDL.LU.128 R136, [R1+0x1f00] ;  /* 0x001f000001887983 */ /* 0x000ee80000300c00 */
[----:B------:R-:W3:Y:S04]  /*1b940*/  LDL.LU.128 R68, [R1+0x1df0] ;  /* 0x001df00001447983 */ /* 0x000ee80000300c00 */
[----:B------:R-:W3:Y:S04]  /*1b950*/  LDL.LU.128 R64, [R1+0x1de0] ;  /* 0x001de00001407983 */ /* 0x000ee80000300c00 */
[----:B------:R-:W3:Y:S04]  /*1b960*/  LDL.LU.128 R60, [R1+0x1dd0] ;  /* 0x001dd000013c7983 */ /* 0x000ee80000300c00 */
[----:B------:R-:W3:Y:S04]  /*1b970*/  LDL.LU.128 R32, [R1+0x1d60] ;  /* 0x001d600001207983 */ /* 0x000ee80000300c00 */
[----:B------:R4:W-:Y:S04]  /*1b980*/  STL.128 [R1+0x1da0], R48 ;  /* 0x001da03001007387 */ /* 0x0009e80000100c00 */
[----:B------:R4:W-:Y:S04]  /*1b990*/  STL.128 [R1+0x1d90], R44 ;  /* 0x001d902c01007387 */ /* 0x0009e80000100c00 */
[----:B------:R-:W3:Y:S04]  /*1b9a0*/  LDL.LU.128 R132, [R1+0x1ef0] ;  /* 0x001ef00001847983 */ /* 0x000ee80000300c00 */
[----:B------:R-:W3:Y:S04]  /*1b9b0*/  LDL.LU.128 R128, [R1+0x1ee0] ;  /* 0x001ee00001807983 */ /* 0x000ee80000300c00 */
[----:B0-----:R-:W3:Y:S04]  /*1b9c0*/  LDL.LU.128 R56, [R1+0x1dc0] ;  /* 0x001dc00001387983 */ /* 0x001ee80000300c00 */
[----:B-1----:R-:W3:Y:S04]  /*1b9d0*/  LDL.LU.128 R52, [R1+0x1db0] ;  /* 0x001db00001347983 */ /* 0x002ee80000300c00 */
[----:B------:R0:W-:Y:S04]  /*1b9e0*/  STL.128 [R1+0x1d70], R36 ;  /* 0x001d702401007387 */ /* 0x0001e80000100c00 */
[----:B------:R-:W3:Y:S04]  /*1b9f0*/  LDL.LU.128 R124, [R1+0x1ed0] ;  /* 0x001ed000017c7983 */ /* 0x000ee80000300c00 */
[----:B------:R-:W3:Y:S04]  /*1ba00*/  LDL.LU.128 R120, [R1+0x1ec0] ;  /* 0x001ec00001787983 */ /* 0x000ee80000300c00 */
[----:B----4-:R-:W4:Y:S04]  /*1ba10*/  LDL.LU.128 R48, [R1+0x1da0] ;  /* 0x001da00001307983 */ /* 0x010f280000300c00 */
[----:B------:R-:W4:Y:S04]  /*1ba20*/  LDL.LU.128 R44, [R1+0x1d90] ;  /* 0x001d9000012c7983 */ /* 0x000f280000300c00 */
[----:B0-----:R-:W4:Y:S04]  /*1ba30*/  LDL.LU.128 R36, [R1+0x1d70] ;  /* 0x001d700001247983 */ /* 0x001f280000300c00 */
[----:B------:R-:W-:Y:S04]  /*1ba40*/  STL [R1+0x5ac], R111 ;  /* 0x0005ac6f01007387 */ /* 0x000fe80000100800 */
[----:B------:R-:W-:Y:S04]  /*1ba50*/  STL [R1+0x5a8], R110 ;  /* 0x0005a86e01007387 */ /* 0x000fe80000100800 */
[----:B------:R-:W-:Y:S04]  /*1ba60*/  STL [R1+0x5a4], R109 ;  /* 0x0005a46d01007387 */ /* 0x000fe80000100800 */
[----:B------:R-:W-:Y:S04]  /*1ba70*/  STL [R1+0x5a0], R108 ;  /* 0x0005a06c01007387 */ /* 0x000fe80000100800 */
[----:B------:R-:W4:Y:S04]  /*1ba80*/  LDL.128 R184, [R1+0x5a0] ;  /* 0x0005a00001b87983 */ /* 0x000f280000100c00 */
[----:B------:R-:W-:Y:S04]  /*1ba90*/  STL [R1+0x59c], R107 ;  /* 0x00059c6b01007387 */ /* 0x000fe80000100800 */
[----:B------:R-:W-:Y:S04]  /*1baa0*/  STL [R1+0x598], R106 ;  /* 0x0005986a01007387 */ /* 0x000fe80000100800 */
[----:B------:R-:W-:Y:S04]  /*1bab0*/  STL [R1+0x594], R105 ;  /* 0x0005946901007387 */ /* 0x000fe80000100800 */
[----:B------:R0:W-:Y:S04]  /*1bac0*/  STL [R1+0x590], R104 ;  /* 0x0005906801007387 */ /* 0x0001e80000100800 */
[----:B------:R1:W-:Y:S04]  /*1bad0*/  STL [R1+0x580], R100 ;  /* 0x0005806401007387 */ /* 0x0003e80000100800 */
[----:B0-----:R-:W4:Y:S04]  /*1bae0*/  LDL.LU.128 R104, [R1+0x460] ;  /* 0x0004600001687983 */ /* 0x001f280000300c00 */
[----:B-1----:R-:W4:Y:S01]  /*1baf0*/  LDL.LU R100, [R1+0x5a8] ;  /* 0x0005a80001647983 */ /* 0x002f220000300800 */
[----:B------:R-:W-:-:S02]  /*1bb00*/  IMAD.MOV.U32 R152, RZ, RZ, R18 ;  /* 0x000000ffff987224 */ /* 0x000fc400078e0012 */
        /* <DEDUP_REMOVED lines=11> */
[----:B------:R-:W-:Y:S08]  /*1bbc0*/  MUFU.EX2 R22, R22 ;  /* 0x0000001600167308 */ /* 0x000ff00000000800 */
[----:B------:R-:W-:Y:S08]  /*1bbd0*/  MUFU.EX2 R21, R21 ;  /* 0x0000001500157308 */ /* 0x000ff00000000800 */
[----:B------:R-:W1:Y:S08]  /*1bbe0*/  MUFU.EX2 R20, R20 ;  /* 0x0000001400147308 */ /* 0x000e700000000800 */
[----:B------:R-:W-:Y:S08]  /*1bbf0*/  MUFU.EX2 R19, R19 ;  /* 0x0000001300137308 */ /* 0x000ff00000000800 */
[----:B------:R-:W2:Y:S01]  /*1bc00*/  MUFU.EX2 R18, R18 ;  /* 0x0000001200127308 */ /* 0x000ea20000000800 */
[----:B------:R-:W-:-:S02]  /*1bc10*/  IMAD.MOV.U32 R158, RZ, RZ, R12 ;  /* 0x000000ffff9e7224 */ /* 0x000fc400078e000c */
[----:B------:R-:W-:Y:S02]  /*1bc20*/  IMAD.MOV.U32 R159, RZ, RZ, R7 ;  /* 0x000000ffff9f7224 */ /* 0x000fe400078e0007 */
[----:B------:R-:W-:Y:S02]  /*1bc30*/  IMAD.MOV.U32 R153, RZ, RZ, R17 ;  /* 0x000000ffff997224 */ /* 0x000fe400078e0011 */
[----:B------:R-:W-:Y:S01]  /*1bc40*/  IMAD.MOV.U32 R154, RZ, RZ, R16 ;  /* 0x000000ffff9a7224 */ /* 0x000fe200078e0010 */
[----:B------:R0:W-:Y:S01]  /*1bc50*/  STL.128 [R1+0x430], R156 ;  /* 0x0004309c01007387 */ /* 0x0001e20000100c00 */
[----:B------:R-:W-:Y:S02]  /*1bc60*/  IMAD.MOV.U32 R180, RZ, RZ, R145 ;  /* 0x000000ffffb47224 */ /* 0x000fe400078e0091 */
[----:B------:R-:W-:Y:S02]  /*1bc70*/  IMAD.MOV.U32 R181, RZ, RZ, R144 ;  /* 0x000000ffffb57224 */ /* 0x000fe400078e0090 */
[----:B------:R-:W-:-:S02]  /*1bc80*/  IMAD.MOV.U32 R182, RZ, RZ, R143 ;  /* 0x000000ffffb67224 */ /* 0x000fc400078e008f */
[----:B------:R-:W-:Y:S01]  /*1bc90*/  IMAD.MOV.U32 R183, RZ, RZ, R142 ;  /* 0x000000ffffb77224 */ /* 0x000fe200078e008e */
[----:B------:R1:W-:Y:S01]  /*1bca0*/  STL.128 [R1+0x420], R152 ;  /* 0x0004209801007387 */ /* 0x0003e20000100c00 */
[----:B------:R-:W-:Y:S02]  /*1bcb0*/  IMAD.MOV.U32 R171, RZ, RZ, R146 ;  /* 0x000000ffffab7224 */ /* 0x000fe400078e0092 */
[----:B------:R-:W-:Y:S01]  /*1bcc0*/  VIADD R10, R8, 0x200 ;  /* 0x00000200080a7836 */ /* 0x000fe20000000000 */
[----:B------:R-:W-:Y:S01]  /*1bcd0*/  STL [R1+0x5cc], R119 ;  /* 0x0005cc7701007387 */ /* 0x000fe20000100800 */
[----:B0-----:R-:W-:-:S03]  /*1bce0*/  IMAD.MOV.U32 R156, RZ, RZ, R150 ;  /* 0x000000ffff9c7224 */ /* 0x001fc600078e0096 */
[----:B------:R-:W-:Y:S01]  /*1bcf0*/  STL [R1+0x5c8], R118 ;  /* 0x0005c87601007387 */ /* 0x000fe20000100800 */
[----:B------:R-:W-:Y:S02]  /*1bd00*/  IMAD.MOV.U32 R157, RZ, RZ, R149 ;  /* 0x000000ffff9d7224 */ /* 0x000fe400078e0095 */
[----:B------:R-:W-:Y:S01]  /*1bd10*/  IMAD.MOV.U32 R158, RZ, RZ, R148 ;  /* 0x000000ffff9e7224 */ /* 0x000fe200078e0094 */
[----:B------:R-:W-:Y:S01]  /*1bd20*/  STL [R1+0x5c4], R117 ;  /* 0x0005c47501007387 */ /* 0x000fe20000100800 */
[----:B------:R-:W-:Y:S01]  /*1bd30*/  IMAD.MOV.U32 R159, RZ, RZ, R147 ;  /* 0x000000ffff9f7224 */ /* 0x000fe200078e0093 */
[----:B-1----:R-:W-:Y:S02]  /*1bd40*/  F2FP.F16.F32.PACK_AB R152, R160, R161 ;  /* 0x000000a1a098723e */ /* 0x002fe400000000ff */
[----:B------:R0:W-:Y:S01]  /*1bd50*/  STL [R1+0x5c0], R116 ;  /* 0x0005c07401007387 */ /* 0x0001e20000100800 */
[----:B------:R-:W-:Y:S02]  /*1bd60*/  F2FP.F16.F32.PACK_AB R153, R20, R21 ;  /* 0x000000151499723e */ /* 0x000fe400000000ff */
[----:B------:R-:W-:Y:S01]  /*1bd70*/  F2FP.F16.F32.PACK_AB R154, R22, R23 ;  /* 0x00000017169a723e */ /* 0x000fe200000000ff */
[----:B--2---:R-:W-:Y:S01]  /*1bd80*/  STL [R1+0x5bc], R115 ;  /* 0x0005bc7301007387 */ /* 0x004fe20000100800 */
[----:B------:R-:W-:-:S03]  /*1bd90*/  F2FP.F16.F32.PACK_AB R155, R18, R19 ;  /* 0x00000013129b723e */ /* 0x000fc600000000ff */
        /* <DEDUP_REMOVED lines=8> */
[----:B---3--:R1:W-:Y:S01]  /*1be20*/  STL.128 [R1+0x1b90], R188 ;  /* 0x001b90bc01007387 */ /* 0x0083e20000100c00 */
[----:B------:R-:W-:-:S03]  /*1be30*/  R2UR UR6, R10 ;  /* 0x000000000a0672ca */ /* 0x000fc600000e0000 */
[----:B------:R-:W-:Y:S01]  /*1be40*/  STL [R1+0x58c], R103 ;  /* 0x00058c6701007387 */ /* 0x000fe20000100800 */
[----:B------:R-:W-:-:S03]  /*1be50*/  IMAD.MOV.U32 R7, RZ, RZ, R151 ;  /* 0x000000ffff077224 */ /* 0x000fc600078e0097 */
[----:B------:R-:W-:Y:S04]  /*1be60*/  STL [R1+0x588], R102 ;  /* 0x0005886601007387 */ /* 0x000fe80000100800 */
[----:B------:R-:W-:Y:S04]  /*1be70*/  STL.128 [R1+0x1ca0], R180 ;  /* 0x001ca0b401007387 */ /* 0x000fe80000100c00 */
[----:B------:R2:W-:Y:S04]  /*1be80*/  STL.128 [R1+0x1c90], R176 ;  /* 0x001c90b001007387 */ /* 0x0005e80000100c00 */
[----:B0-----:R-:W3:Y:S04]  /*1be90*/  LDL.LU.128 R116, [R1+0x490] ;  /* 0x0004900001747983 */ /* 0x001ee80000300c00 */
[----:B-1----:R-:W3:Y:S01]  /*1bea0*/  LDL.128 R188, [R1+0x5b0] ;  /* 0x0005b00001bc7983 */ /* 0x002ee20000100c00 */
[----:B------:R-:W-:-:S03]  /*1beb0*/  IMAD.MOV.U32 R200, RZ, RZ, R141 ;  /* 0x000000ffffc87224 */ /* 0x000fc600078e008d */
[----:B------:R-:W-:Y:S01]  /*1bec0*/  STL [R1+0x57c], R99 ;  /* 0x00057c6301007387 */ /* 0x000fe20000100800 */
        /* <DEDUP_REMOVED lines=9> */
[----:B------:R-:W-:Y:S04]  /*1bf60*/  STL [R1+0x568], R94 ;  /* 0x0005685e01007387 */ /* 0x000fe80000100800 */
[----:B------:R-:W-:Y:S04]  /*1bf70*/  STL [R1+0x564], R93 ;  /* 0x0005645d01007387 */ /* 0x000fe80000100800 */
[----:B------:R-:W-:Y:S04]  /*1bf80*/  STL [R1+0x560], R92 ;  /* 0x0005605c01007387 */ /* 0x000fe80000100800 */
[----:B------:R-:W-:Y:S04]  /*1bf90*/  STL.128 [R1+0x1c80], R172 ;  /* 0x001c80ac01007387 */ /* 0x000fe80000100c00 */
[----:B------:R0:W-:Y:S04]  /*1bfa0*/  STL.128 [R1+0x1c70], R168 ;  /* 0x001c70a801007387 */ /* 0x0001e80000100c00 */
[----:B--2---:R-:W2:Y:S04]  /*1bfb0*/  LDL.LU.128 R176, [R1+0x580] ;  /* 0x0005800001b07983 */ /* 0x004ea80000300c00 */
[----:B------:R-:W2:Y:S01]  /*1bfc0*/  LDL.LU.128 R180, [R1+0x590] ;  /* 0x0005900001b47983 */ /* 0x000ea20000300c00 */
        /* <DEDUP_REMOVED lines=18> */
[----:B------:R-:W-:Y:S04]  /*1c0f0*/  STL [R1+0x534], R81 ;  /* 0x0005345101007387 */ /* 0x000fe80000100800 */
[----:B------:R-:W-:Y:S04]  /*1c100*/  STL [R1+0x530], R80 ;  /* 0x0005305001007387 */ /* 0x000fe80000100800 */
[----:B------:R-:W-:Y:S04]  /*1c110*/  STL.128 [R1+0x1c60], R164 ;  /* 0x001c60a401007387 */ /* 0x000fe80000100c00 */
[----:B------:R-:W-:Y:S01]  /*1c120*/  STL.128 [R1+0x1c50], R160 ;  /* 0x001c50a001007387 */ /* 0x000fe20000100c00 */
[----:B----4-:R-:W-:-:S03]  /*1c130*/  IMAD.MOV.U32 R101, RZ, RZ, R187 ;  /* 0x000000ffff657224 */ /* 0x010fc600078e00bb */
[----:B------:R1:W-:Y:S04]  /*1c140*/  STL.128 [R1+0x1c40], R156 ;  /* 0x001c409c01007387 */ /* 0x0003e80000100c00 */
[----:B0-----:R-:W4:Y:S04]  /*1c150*/  LDL.LU.128 R168, [R1+0x560] ;  /* 0x0005600001a87983 */ /* 0x001f280000300c00 */
[----:B------:R-:W4:Y:S04]  /*1c160*/  LDL.LU.128 R172, [R1+0x570] ;  /* 0x0005700001ac7983 */ /* 0x000f280000300c00 */
[----:B------:R-:W-:Y:S04]  /*1c170*/  STL [R1+0x52c], R79 ;  /* 0x00052c4f01007387 */ /* 0x000fe80000100800 */
[----:B------:R-:W-:Y:S04]  /*1c180*/  STL [R1+0x528], R78 ;  /* 0x0005284e01007387 */ /* 0x000fe80000100800 */
[----:B------:R-:W-:Y:S04]  /*1c190*/  STL [R1+0x524], R77 ;  /* 0x0005244d01007387 */ /* 0x000fe80000100800 */
[----:B------:R-:W-:Y:S01]  /*1c1a0*/  STL [R1+0x520], R76 ;  /* 0x0005204c01007387 */ /* 0x000fe20000100800 */
[----:B------:R-:W-:-:S03]  /*1c1b0*/  IMAD.MOV.U32 R10, RZ, RZ, R104 ;  /* 0x000000ffff0a7224 */ /* 0x000fc600078e0068 */
[----:B------:R-:W-:Y:S04]  /*1c1c0*/  STL [R1+0x51c], R75 ;  /* 0x00051c4b01007387 */ /* 0x000fe80000100800 */
[----:B------:R-:W-:Y:S04]  /*1c1d0*/  STL [R1+0x518], R74 ;  /* 0x0005184a01007387 */ /* 0x000fe80000100800 */
[----:B------:R-:W-:Y:S04]  /*1c1e0*/  STL [R1+0x514], R73 ;  /* 0x0005144901007387 */ /* 0x000fe80000100800 */
[----:B------:R-:W-:Y:S04]  /*1c1f0*/  STL [R1+0x510], R72 ;  /* 0x0005104801007387 */ /* 0x000fe80000100800 */
[----:B------:R0:W-:Y:S04]  /*1c200*/  STL.128 [R1+0x1c30], R152 ;  /* 0x001c309801007387 */ /* 0x0001e80000100c00 */
[----:B-1----:R-:W4:Y:S04]  /*1c210*/  LDL.LU.128 R156, [R1+0x530] ;  /* 0x00053000019c7983 */ /* 0x002f280000300c00 */
[----:B------:R-:W4:Y:S04]  /*1c220*/  LDL.LU.128 R160, [R1+0x540] ;  /* 0x0005400001a07983 */ /* 0x000f280000300c00 */
[----:B------:R-:W4:Y:S04]  /*1c230*/  LDL.LU.128 R164, [R1+0x550] ;  /* 0x0005500001a47983 */ /* 0x000f280000300c00 */
        /* <DEDUP_REMOVED lines=16> */
[----:B------:R-:W4:Y:S04]  /*1c340*/  LDL.LU.128 R148, [R1+0x510] ;  /* 0x0005100001947983 */ /* 0x000f280000300c00 */
[----:B0-----:R-:W4:Y:S04]  /*1c350*/  LDL.LU.128 R152, [R1+0x520] ;  /* 0x0005200001987983 */ /* 0x001f280000300c00 */
[----:B------:R0:W-:Y:S04]  /*1c360*/  STL.128 [R1+0x250], R104 ;  /* 0x0002506801007387 */ /* 0x0001e80000100c00 */
        /* <DEDUP_REMOVED lines=9> */
[----:B------:R-:W4:Y:S04]  /*1c400*/  LDL.LU.128 R136, [R1+0x4e0] ;  /* 0x0004e00001887983 */ /* 0x000f280000300c00 */
[----:B------:R-:W4:Y:S04]  /*1c410*/  LDL.LU.128 R140, [R1+0x4f0] ;  /* 0x0004f000018c7983 */ /* 0x000f280000300c00 */
[----:B------:R-:W4:Y:S04]  /*1c420*/  LDL.LU.128 R144, [R1+0x500] ;  /* 0x0005000001907983 */ /* 0x000f280000300c00 */
[----:B------:R1:W-:Y:S04]  /*1c430*/  STL.64 [R1+0x1af8], R100 ;  /* 0x001af86401007387 */ /* 0x0003e80000100a00 */
[----:B0-----:R-:W4:Y:S04]  /*1c440*/  LDL.LU R104, [R1+0x5b8] ;  /* 0x0005b80001687983 */ /* 0x001f280000300800 */
        /* <DEDUP_REMOVED lines=18> */
[----:B------:R-:W4:Y:S04]  /*1c570*/  LDL.LU R99, [R1+0x5a4] ;  /* 0x0005a40001637983 */ /* 0x000f280000300800 */
[----:B------:R-:W4:Y:S04]  /*1c580*/  LDL.LU R98, [R1+0x5a0] ;  /* 0x0005a00001627983 */ /* 0x000f280000300800 */
[----:B-1----:R-:W4:Y:S04]  /*1c590*/  LDL.LU.64 R100, [R1+0x1af8] ;  /* 0x001af80001647983 */ /* 0x002f280000300a00 */
[----:B------:R-:W4:Y:S04]  /*1c5a0*/  LDL.LU R103, [R1+0x5b4] ;  /* 0x0005b40001677983 */ /* 0x000f280000300800 */
[----:B------:R-:W4:Y:S04]  /*1c5b0*/  LDL.LU R102, [R1+0x5b0] ;  /* 0x0005b00001667983 */ /* 0x000f280000300800 */
[----:B------:R-:W-:Y:S04]  /*1c5c0*/  STL [R1+0x48c], R39 ;  /* 0x00048c2701007387 */ /* 0x000fe80000100800 */
[----:B------:R-:W-:Y:S04]  /*1c5d0*/  STL [R1+0x488], R38 ;  /* 0x0004882601007387 */ /* 0x000fe80000100800 */
[----:B------:R-:W-:Y:S04]  /*1c5e0*/  STL [R1+0x484], R37 ;  /* 0x0004842501007387 */ /* 0x000fe80000100800 */
[----:B------:R-:W-:Y:S04]  /*1c5f0*/  STL [R1+0x480], R36 ;  /* 0x0004802401007387 */ /* 0x000fe80000100800 */
[----:B0-----:R-:W4:Y:S04]  /*1c600*/  LDL.LU.128 R120, [R1+0x4a0] ;  /* 0x0004a00001787983 */ /* 0x001f280000300c00 */
[----:B------:R-:W4:Y:S04]  /*1c610*/  LDL.LU.128 R124, [R1+0x4b0] ;  /* 0x0004b000017c7983 */ /* 0x000f280000300c00 */
[----:B------:R-:W4:Y:S01]  /*1c620*/  LDL.LU.128 R112, [R1+0x480] ;  /* 0x0004800001707983 */ /* 0x000f220000300c00 */
[----:B------:R-:W-:-:S02]  /*1c630*/  IMAD.MOV.U32 R11, RZ, RZ, R9 ;  /* 0x000000ffff0b7224 */ /* 0x000fc400078e0009 */
[----:B------:R-:W-:Y:S01]  /*1c640*/  IMAD.MOV.U32 R12, RZ, RZ, R6 ;  /* 0x000000ffff0c7224 */ /* 0x000fe200078e0006 */
[----:B---3--:R0:W-:Y:S02]  /*1c650*/  STL.128 [R1+0x280], R116 ;  /* 0x0002807401007387 */ /* 0x0081e40000100c00 */
[----:B------:R-:W-:Y:S01]  /*1c660*/  R2UR UR7, R11 ;  /* 0x000000000b0772ca */ /* 0x000fe200000e0000 */
[----:B------:R-:W-:Y:S02]  /*1c670*/  IMAD.MOV.U32 R11, RZ, RZ, R105 ;  /* 0x000000ffff0b7224 */ /* 0x000fe400078e0069 */
[----:B------:R-:W-:Y:S02]  /*1c680*/  IMAD.MOV.U32 R224, RZ, RZ, R25 ;  /* 0x000000ffffe07224 */ /* 0x000fe400078e0019 */
[----:B------:R-:W-:Y:S02]  /*1c690*/  IMAD.MOV.U32 R223, RZ, RZ, R26 ;  /* 0x000000ffffdf7224 */ /* 0x000fe400078e001a */
[----:B------:R-:W-:Y:S01]  /*1c6a0*/  IMAD.MOV.U32 R222, RZ, RZ, R27 ;  /* 0x000000ffffde7224 */ /* 0x000fe200078e001b */
[----:B------:R-:W-:Y:S01]  /*1c6b0*/  STL.128 [R1+0x19a0], R20 ;  /* 0x0019a01401007387 */ /* 0x000fe20000100c00 */
[----:B------:R-:W-:-:S02]  /*1c6c0*/  IMAD.MOV.U32 R33, RZ, RZ, R119 ;  /* 0x000000ffff217224 */ /* 0x000fc400078e0077 */
[----:B------:R-:W-:Y:S01]  /*1c6d0*/  IMAD.MOV.U32 R32, RZ, RZ, R118 ;  /* 0x000000ffff207224 */ /* 0x000fe200078e0076 */
[----:B------:R-:W-:Y:S01]  /*1c6e0*/  STL.64 [R1+0x1990], R18 ;  /* 0x0019901201007387 */ /* 0x000fe20000100a00 */
[----:B------:R-:W-:Y:S02]  /*1c6f0*/  IMAD.MOV.U32 R31, RZ, RZ, R117 ;  /* 0x000000ffff1f7224 */ /* 0x000fe400078e0075 */
[----:B------:R-:W-:Y:S01]  /*1c700*/  IMAD.MOV.U32 R30, RZ, RZ, R116 ;  /* 0x000000ffff1e7224 */ /* 0x000fe200078e0074 */
[----:B------:R-:W-:Y:S01]  /*1c710*/  STL.128 [R1+0x1d20], R212 ;  /* 0x001d20d401007387 */ /* 0x000fe20000100c00 */
[----:B------:R-:W-:Y:S02]  /*1c720*/  IMAD.MOV.U32 R105, RZ, RZ, R191 ;  /* 0x000000ffff697224 */ /* 0x000fe400078e00bf */
[----:B--2---:R-:W-:Y:S01]  /*1c730*/  IMAD.MOV.U32 R93, RZ, RZ, R179 ;  /* 0x000000ffff5d7224 */ /* 0x004fe200078e00b3 */
[----:B0-----:R-:W2:Y:S01]  /*1c740*/  LDL.128 R116, [R1+0x5c0] ;  /* 0x0005c00001747983 */ /* 0x001ea20000100c00 */
[----:B------:R-:W-:-:S02]  /*1c750*/  IMAD.MOV.U32 R92, RZ, RZ, R178 ;  /* 0x000000ffff5c7224 */ /* 0x000fc400078e00b2 */
[----:B------:R-:W-:Y:S01]  /*1c760*/  IMAD.MOV.U32 R97, RZ, RZ, R183 ;  /* 0x000000ffff617224 */ /* 0x000fe200078e00b7 */
[----:B------:R-:W-:Y:S01]  /*1c770*/  STL.128 [R1+0x1d10], R208 ;  /* 0x001d10d001007387 */ /* 0x000fe20000100c00 */
[----:B------:R-:W-:Y:S02]  /*1c780*/  IMAD.MOV.U32 R96, RZ, RZ, R182 ;  /* 0x000000ffff607224 */ /* 0x000fe400078e00b6 */
[----:B------:R-:W-:Y:S01]  /*1c790*/  IMAD.MOV.U32 R95, RZ, RZ, R181 ;  /* 0x000000ffff5f7224 */ /* 0x000fe200078e00b5 */
[----:B------:R-:W-:Y:S01]  /*1c7a0*/  STL.128 [R1+0x1ce0], R196 ;  /* 0x001ce0c401007387 */ /* 0x000fe20000100c00 */
[----:B------:R-:W-:Y:S02]  /*1c7b0*/  IMAD.MOV.U32 R94, RZ, RZ, R180 ;  /* 0x000000ffff5e7224 */ /* 0x000fe400078e00b4 */
[----:B----4-:R-:W-:Y:S01]  /*1c7c0*/  IMAD.MOV.U32 R85, RZ, RZ, R171 ;  /* 0x000000ffff557224 */ /* 0x010fe200078e00ab */
[----:B------:R-:W-:Y:S01]  /*1c7d0*/  STL.128 [R1+0x1cd0], R192 ;  /* 0x001cd0c001007387 */ /* 0x000fe20000100c00 */
[----:B------:R-:W-:-:S02]  /*1c7e0*/  IMAD.MOV.U32 R84, RZ, RZ, R170 ;  /* 0x000000ffff547224 */ /* 0x000fc400078e00aa */
[----:B------:R-:W-:Y:S01]  /*1c7f0*/  IMAD.MOV.U32 R89, RZ, RZ, R175 ;  /* 0x000000ffff597224 */ /* 0x000fe200078e00af */
[----:B------:R-:W-:Y:S01]  /*1c800*/  STL.128 [R1+0x390], R184 ;  /* 0x000390b801007387 */ /* 0x000fe20000100c00 */
[----:B------:R-:W-:Y:S02]  /*1c810*/  IMAD.MOV.U32 R88, RZ, RZ, R174 ;  /* 0x000000ffff587224 */ /* 0x000fe400078e00ae */
[----:B------:R-:W-:Y:S01]  /*1c820*/  IMAD.MOV.U32 R87, RZ, RZ, R173 ;  /* 0x000000ffff577224 */ /* 0x000fe200078e00ad */
[----:B------:R-:W3:Y:S01]  /*1c830*/  LDL.LU R16, [R1+0x15e4] ;  /* 0x0015e40001107983 */ /* 0x000ee20000300800 */
[----:B------:R-:W-:Y:S02]  /*1c840*/  IMAD.MOV.U32 R86, RZ, RZ, R172 ;  /* 0x000000ffff567224 */ /* 0x000fe400078e00ac */
[----:B------:R-:W-:Y:S01]  /*1c850*/  IMAD.MOV.U32 R91, RZ, RZ, R177 ;  /* 0x000000ffff5b7224 */ /* 0x000fe200078e00b1 */
[----:B------:R-:W3:Y:S01]  /*1c860*/  LDL.LU R17, [R1+0x15e0] ;  /* 0x0015e00001117983 */ /* 0x000ee20000300800 */
        /* <DEDUP_REMOVED lines=16> */
[----:B------:R1:W-:Y:S01]  /*1c970*/  STL.128 [R1+0x1ac0], R92 ;  /* 0x001ac05c01007387 */ /* 0x0003e20000100c00 */
[----:B0-----:R-:W-:Y:S02]  /*1c980*/  IMAD.MOV.U32 R13, RZ, RZ, R107 ;  /* 0x000000ffff0d7224 */ /* 0x001fe400078e006b */
[----:B------:R-:W-:Y:S01]  /*1c990*/  IMAD.MOV.U32 R12, RZ, RZ, R106 ;  /* 0x000000ffff0c7224 */ /* 0x000fe200078e006a */
[----:B------:R-:W4:Y:S01]  /*1c9a0*/  LDL.LU R107, [R1+0x5c4] ;  /* 0x0005c400016b7983 */ /* 0x000f220000300800 */
[----:B------:R-:W-:-:S03]  /*1c9b0*/  IMAD.MOV.U32 R6, RZ, RZ, R24 ;  /* 0x000000ffff067224 */ /* 0x000fc600078e0018 */
[----:B------:R-:W4:Y:S04]  /*1c9c0*/  LDL.LU R106, [R1+0x5c0] ;  /* 0x0005c000016a7983 */ /* 0x000f280000300800 */
[----:B------:R0:W-:Y:S04]  /*1c9d0*/  STL.128 [R1+0x1ab0], R88 ;  /* 0x001ab05801007387 */ /* 0x0001e80000100c00 */
[----:B------:R0:W-:Y:S04]  /*1c9e0*/  STL.128 [R1+0x1aa0], R84 ;  /* 0x001aa05401007387 */ /* 0x0001e80000100c00 */
[----:B-1----:R-:W3:Y:S04]  /*1c9f0*/  LDL.LU.128 R92, [R1+0x1ac0] ;  /* 0x001ac000015c7983 */ /* 0x002ee80000300c00 */
[----:B------:R1:W-:Y:S04]  /*1ca00*/  STL.128 [R1+0x1a90], R80 ;  /* 0x001a905001007387 */ /* 0x0003e80000100c00 */
[----:B------:R1:W-:Y:S04]  /*1ca10*/  STL.128 [R1+0x1a80], R76 ;  /* 0x001a804c01007387 */ /* 0x0003e80000100c00 */
[----:B------:R1:W-:Y:S01]  /*1ca20*/  STL.128 [R1+0x1a70], R72 ;  /* 0x001a704801007387 */ /* 0x0003e20000100c00 */
[----:B------:R-:W-:-:S03]  /*1ca30*/  IMAD.MOV.U32 R65, RZ, RZ, R151 ;  /* 0x000000ffff417224 */ /* 0x000fc600078e0097 */
[----:B0-----:R-:W4:Y:S01]  /*1ca40*/  LDL.LU.128 R88, [R1+0x1ab0] ;  /* 0x001ab00001587983 */ /* 0x001f220000300c00 */
[----:B------:R-:W-:Y:S02]  /*1ca50*/  IMAD.MOV.U32 R64, RZ, RZ, R150 ;  /* 0x000000ffff407224 */ /* 0x000fe400078e0096 */
[----:B------:R-:W-:Y:S01]  /*1ca60*/  IMAD.MOV.U32 R69, RZ, RZ, R155 ;  /* 0x000000ffff457224 */ /* 0x000fe200078e009b */
[----:B------:R-:W4:Y:S01]  /*1ca70*/  LDL.LU.128 R84, [R1+0x1aa0] ;  /* 0x001aa00001547983 */ /* 0x000f220000300c00 */
[----:B------:R-:W-:Y:S02]  /*1ca80*/  IMAD.MOV.U32 R68, RZ, RZ, R154 ;  /* 0x000000ffff447224 */ /* 0x000fe400078e009a */
[----:B------:R-:W-:Y:S01]  /*1ca90*/  IMAD.MOV.U32 R67, RZ, RZ, R153 ;  /* 0x000000ffff437224 */ /* 0x000fe200078e0099 */
[----:B-1----:R-:W4:Y:S01]  /*1caa0*/  LDL.LU.128 R80, [R1+0x1a90] ;  /* 0x001a900001507983 */ /* 0x002f220000300c00 */
[----:B------:R-:W-:Y:S02]  /*1cab0*/  IMAD.MOV.U32 R66, RZ, RZ, R152 ;  /* 0x000000ffff427224 */ /* 0x000fe400078e0098 */
[----:B------:R-:W-:-:S02]  /*1cac0*/  IMAD.MOV.U32 R63, RZ, RZ, R149 ;  /* 0x000000ffff3f7224 */ /* 0x000fc400078e0095 */
[----:B------:R-:W-:Y:S01]  /*1cad0*/  IMAD.MOV.U32 R62, RZ, RZ, R148 ;  /* 0x000000ffff3e7224 */ /* 0x000fe200078e0094 */
[----:B------:R0:W-:Y:S04]  /*1cae0*/  STL.128 [R1+0x1a60], R68 ;  /* 0x001a604401007387 */ /* 0x0001e80000100c00 */
[----:B------:R1:W-:Y:S04]  /*1caf0*/  STL.128 [R1+0x1a50], R64 ;  /* 0x001a504001007387 */ /* 0x0003e80000100c00 */
[----:B------:R-:W4:Y:S04]  /*1cb00*/  LDL.LU.128 R76, [R1+0x1a80] ;  /* 0x001a8000014c7983 */ /* 0x000f280000300c00 */
[----:B------:R-:W4:Y:S04]  /*1cb10*/  LDL.LU.128 R72, [R1+0x1a70] ;  /* 0x001a700001487983 */ /* 0x000f280000300c00 */
[----:B0-----:R-:W4:Y:S04]  /*1cb20*/  LDL.LU.128 R68, [R1+0x1a60] ;  /* 0x001a600001447983 */ /* 0x001f280000300c00 */
[----:B-1----:R-:W4:Y:S04]  /*1cb30*/  LDL.LU.128 R64, [R1+0x1a50] ;  /* 0x001a500001407983 */ /* 0x002f280000300c00 */
[----:B------:R0:W-:Y:S01]  /*1cb40*/  STL.128 [R1+0x260], R108 ;  /* 0x0002606c01007387 */ /* 0x0001e20000100c00 */
[----:B------:R-:W-:-:S02]  /*1cb50*/  IMAD.MOV.U32 R14, RZ, RZ, R108 ;  /* 0x000000ffff0e7224 */ /* 0x000fc400078e006c */
[----:B------:R-:W-:Y:S02]  /*1cb60*/  IMAD.MOV.U32 R53, RZ, RZ, R139 ;  /* 0x000000ffff357224 */ /* 0x000fe400078e008b */
[----:B------:R-:W-:Y:S02]  /*1cb70*/  IMAD.MOV.U32 R52, RZ, RZ, R138 ;  /* 0x000000ffff347224 */ /* 0x000fe400078e008a */
[----:B------:R-:W-:Y:S02]  /*1cb80*/  IMAD.MOV.U32 R57, RZ, RZ, R143 ;  /* 0x000000ffff397224 */ /* 0x000fe400078e008f */
[----:B------:R-:W-:Y:S02]  /*1cb90*/  IMAD.MOV.U32 R56, RZ, RZ, R142 ;  /* 0x000000ffff387224 */ /* 0x000fe400078e008e */
[----:B------:R-:W-:Y:S02]  /*1cba0*/  IMAD.MOV.U32 R55, RZ, RZ, R141 ;  /* 0x000000ffff377224 */ /* 0x000fe400078e008d */
[----:B------:R-:W-:-:S02]  /*1cbb0*/  IMAD.MOV.U32 R54, RZ, RZ, R140 ;  /* 0x000000ffff367224 */ /* 0x000fc400078e008c */
[----:B------:R-:W-:Y:S01]  /*1cbc0*/  IMAD.MOV.U32 R61, RZ, RZ, R147 ;  /* 0x000000ffff3d7224 */ /* 0x000fe200078e0093 */
[----:B0-----:R-:W4:Y:S01]  /*1cbd0*/  LDL.LU R108, [R1+0x5c8] ;  /* 0x0005c800016c7983 */ /* 0x001f220000300800 */
[----:B------:R-:W-:Y:S02]  /*1cbe0*/  IMAD.MOV.U32 R60, RZ, RZ, R146 ;  /* 0x000000ffff3c7224 */ /* 0x000fe400078e0092 */
[----:B------:R-:W-:Y:S01]  /*1cbf0*/  IMAD.MOV.U32 R59, RZ, RZ, R145 ;  /* 0x000000ffff3b7224 */ /* 0x000fe200078e0091 */
[----:B------:R0:W-:Y:S01]  /*1cc00*/  STL.64 [R1+0x1af0], R104 ;  /* 0x001af06801007387 */ /* 0x0001e20000100a00 */
[----:B------:R-:W-:Y:S02]  /*1cc10*/  IMAD.MOV.U32 R58, RZ, RZ, R144 ;  /* 0x000000ffff3a7224 */ /* 0x000fe400078e0090 */
[----:B------:R-:W-:Y:S02]  /*1cc20*/  IMAD.MOV.U32 R51, RZ, RZ, R137 ;  /* 0x000000ffff337224 */ /* 0x000fe400078e0089 */
[----:B------:R-:W-:-:S02]  /*1cc30*/  IMAD.MOV.U32 R50, RZ, RZ, R136 ;  /* 0x000000ffff327224 */ /* 0x000fc400078e0088 */
[----:B------:R-:W-:Y:S01]  /*1cc40*/  IMAD.MOV.U32 R25, RZ, RZ, R111 ;  /* 0x000000ffff197224 */ /* 0x000fe200078e006f */
[----:B------:R-:W-:Y:S01]  /*1cc50*/  STL.128 [R1+0x1970], R8 ;  /* 0x0019700801007387 */ /* 0x000fe20000100c00 */
[----:B------:R-:W-:-:S03]  /*1cc60*/  IMAD.MOV.U32 R24, RZ, RZ, R110 ;  /* 0x000000ffff187224 */ /* 0x000fc600078e006e */
[----:B0-----:R-:W4:Y:S01]  /*1cc70*/  LDL.LU.64 R104, [R1+0x1af0] ;  /* 0x001af00001687983 */ /* 0x001f220000300a00 */
[----:B------:R-:W-:-:S03]  /*1cc80*/  IMAD.MOV.U32 R15, RZ, RZ, R109 ;  /* 0x000000ffff0f7224 */ /* 0x000fc600078e006d */
[----:B------:R0:W-:Y:S04]  /*1cc90*/  STL.128 [R1+0x1a40], R60 ;  /* 0x001a403c01007387 */ /* 0x0001e80000100c00 */
[----:B------:R1:W-:Y:S04]  /*1cca0*/  STL.128 [R1+0x1a30], R56 ;  /* 0x001a303801007387 */ /* 0x0003e80000100c00 */
[----:B------:R1:W-:Y:S04]  /*1ccb0*/  STL.128 [R1+0x1a20], R52 ;  /* 0x001a203401007387 */ /* 0x0003e80000100c00 */
[----:B------:R1:W-:Y:S04]  /*1ccc0*/  STL.128 [R1+0x1980], R12 ;  /* 0x0019800c01007387 */ /* 0x0003e80000100c00 */
[----:B0-----:R-:W4:Y:S04]  /*1ccd0*/  LDL.LU.128 R60, [R1+0x1a40] ;  /* 0x001a4000013c7983 */ /* 0x001f280000300c00 */
[----:B-1----:R-:W4:Y:S04]  /*1cce0*/  LDL.LU.128 R56, [R1+0x1a30] ;  /* 0x001a300001387983 */ /* 0x002f280000300c00 */
[----:B------:R-:W4:Y:S04]  /*1ccf0*/  LDL.LU.128 R52, [R1+0x1a20] ;  /* 0x001a200001347983 */ /* 0x000f280000300c00 */
[----:B------:R0:W-:Y:S04]  /*1cd00*/  STL.128 [R1+0x1960], R4 ;  /* 0x0019600401007387 */ /* 0x0001e80000100c00 */
[----:B------:R-:W4:Y:S04]  /*1cd10*/  LDL.LU.128 R12, [R1+0x1980] ;  /* 0x00198000010c7983 */ /* 0x000f280000300c00 */
[----:B------:R-:W4:Y:S01]  /*1cd20*/  LDL.LU.128 R8, [R1+0x1970] ;  /* 0x0019700001087983 */ /* 0x000f220000300c00 */
[----:B------:R-:W-:-:S03]  /*1cd30*/  IMAD.MOV.U32 R45, RZ, RZ, R131 ;  /* 0x000000ffff2d7224 */ /* 0x000fc600078e0083 */
[----:B0-----:R-:W4:Y:S01]  /*1cd40*/  LDL.LU.128 R4, [R1+0x1960] ;  /* 0x0019600001047983 */ /* 0x001f220000300c00 */
[----:B------:R-:W-:Y:S02]  /*1cd50*/  IMAD.MOV.U32 R44, RZ, RZ, R130 ;  /* 0x000000ffff2c7224 */ /* 0x000fe400078e0082 */
[----:B------:R-:W-:Y:S02]  /*1cd60*/  IMAD.MOV.U32 R49, RZ, RZ, R135 ;  /* 0x000000ffff317224 */ /* 0x000fe400078e0087 */
[----:B------:R-:W-:Y:S02]  /*1cd70*/  IMAD.MOV.U32 R48, RZ, RZ, R134 ;  /* 0x000000ffff307224 */ /* 0x000fe400078e0086 */
[----:B------:R-:W-:Y:S02]  /*1cd80*/  IMAD.MOV.U32 R47, RZ, RZ, R133 ;  /* 0x000000ffff2f7224 */ /* 0x000fe400078e0085 */
[----:B------:R-:W-:Y:S02]  /*1cd90*/  IMAD.MOV.U32 R46, RZ, RZ, R132 ;  /* 0x000000ffff2e7224 */ /* 0x000fe400078e0084 */
[----:B------:R-:W-:Y:S01]  /*1cda0*/  IMAD.MOV.U32 R43, RZ, RZ, R129 ;  /* 0x000000ffff2b7224 */ /* 0x000fe200078e0081 */
[----:B------:R-:W-:Y:S01]  /*1cdb0*/  STL.128 [R1+0x1ad0], R96 ;  /* 0x001ad06001007387 */ /* 0x000fe20000100c00 */
[----:B------:R-:W-:-:S03]  /*1cdc0*/  IMAD.MOV.U32 R42, RZ, RZ, R128 ;  /* 0x000000ffff2a7224 */ /* 0x000fc600078e0080 */
[----:B------:R-:W-:Y:S04]  /*1cdd0*/  STL.128 [R1+0x1a10], R48 ;  /* 0x001a103001007387 */ /* 0x000fe80000100c00 */
[----:B------:R0:W-:Y:S01]  /*1cde0*/  STL.128 [R1+0x1ae0], R100 ;  /* 0x001ae06401007387 */ /* 0x0001e20000100c00 */
[----:B------:R-:W-:-:S03]  /*1cdf0*/  IMAD.MOV.U32 R37, RZ, RZ, R123 ;  /* 0x000000ffff257224 */ /* 0x000fc600078e007b */
[----:B0-----:R-:W4:Y:S01]  /*1ce00*/  LDL.LU.128 R100, [R1+0x1ae0] ;  /* 0x001ae00001647983 */ /* 0x001f220000300c00 */
[----:B------:R-:W-:Y:S02]  /*1ce10*/  IMAD.MOV.U32 R36, RZ, RZ, R122 ;  /* 0x000000ffff247224 */ /* 0x000fe400078e007a */
[----:B------:R-:W-:Y:S01]  /*1ce20*/  IMAD.MOV.U32 R35, RZ, RZ, R121 ;  /* 0x000000ffff237224 */ /* 0x000fe200078e0079 */
[----:B------:R-:W4:Y:S01]  /*1ce30*/  LDL.LU.128 R96, [R1+0x1ad0] ;  /* 0x001ad00001607983 */ /* 0x000f220000300c00 */
        /* <DEDUP_REMOVED lines=13> */
[----:B------:R-:W4:Y:S04]  /*1cf10*/  LDL.LU.128 R48, [R1+0x1a10] ;  /* 0x001a100001307983 */ /* 0x000f280000300c00 */
[----:B0-----:R-:W4:Y:S04]  /*1cf20*/  LDL.LU.128 R44, [R1+0x1a00] ;  /* 0x001a0000012c7983 */ /* 0x001f280000300c00 */
[----:B------:R0:W-:Y:S04]  /*1cf30*/  STL.128 [R1+0x19c0], R28 ;  /* 0x0019c01c01007387 */ /* 0x0001e80000100c00 */
[----:B------:R0:W-:Y:S04]  /*1cf40*/  STL.128 [R1+0x19b0], R24 ;  /* 0x0019b01801007387 */ /* 0x0001e80000100c00 */
[----:B-1----:R-:W4:Y:S04]  /*1cf50*/  LDL.LU.128 R40, [R1+0x19f0] ;  /* 0x0019f00001287983 */ /* 0x002f280000300c00 */
[----:B--2---:R-:W2:Y:S04]  /*1cf60*/  LDL.LU.128 R36, [R1+0x19e0] ;  /* 0x0019e00001247983 */ /* 0x004ea80000300c00 */
[----:B------:R-:W2:Y:S04]  /*1cf70*/  LDL.LU.128 R32, [R1+0x19d0] ;  /* 0x0019d00001207983 */ /* 0x000ea80000300c00 */
[----:B0-----:R-:W2:Y:S04]  /*1cf80*/  LDL.LU.128 R28, [R1+0x19c0] ;  /* 0x0019c000011c7983 */ /* 0x001ea80000300c00 */
[----:B------:R-:W2:Y:S01]  /*1cf90*/  LDL.LU.128 R24, [R1+0x19b0] ;  /* 0x0019b00001187983 */ /* 0x000ea20000300c00 */
[----:B------:R-:W-:-:S03]  /*1cfa0*/  IMAD.MOV.U32 R109, RZ, RZ, R119 ;  /* 0x000000ffff6d7224 */ /* 0x000fc600078e0077 */
[----:B------:R0:W-:Y:S04]  /*1cfb0*/  STL.128 [R1+0x290], R120 ;  /* 0x0002907801007387 */ /* 0x0001e80000100c00 */
[----:B------:R1:W-:Y:S04]  /*1cfc0*/  STL.128 [R1+0x270], R112 ;  /* 0x0002707001007387 */ /* 0x0003e80000100c00 */
[----:B------:R-:W-:Y:S04]  /*1cfd0*/  STL [R1+0x1d50], R224 ;  /* 0x001d50e001007387 */ /* 0x000fe80000100800 */
[----:B------:R-:W-:Y:S04]  /*1cfe0*/  STL.128 [R1+0x1d40], R220 ;  /* 0x001d40dc01007387 */ /* 0x000fe80000100c00 */
[----:B0-----:R-:W2:Y:S04]  /*1cff0*/  LDL.128 R120, [R1+0x5d0] ;  /* 0x0005d00001787983 */ /* 0x001ea80000100c00 */
[----:B-1----:R-:W2:Y:S04]  /*1d000*/  LDL.LU R112, [R1+0x5d8] ;  /* 0x0005d80001707983 */ /* 0x002ea80000300800 */
[----:B------:R-:W2:Y:S04]  /*1d010*/  LDL.LU R111, [R1+0x5d4] ;  /* 0x0005d400016f7983 */ /* 0x000ea80000300800 */
[----:B------:R-:W2:Y:S04]  /*1d020*/  LDL.LU R110, [R1+0x5d0] ;  /* 0x0005d000016e7983 */ /* 0x000ea80000300800 */
[----:B------:R-:W-:Y:S04]  /*1d030*/  STL.128 [R1+0x1d30], R216 ;  /* 0x001d30d801007387 */ /* 0x000fe80000100c00 */
[----:B---3--:R0:W-:Y:S04]  /*1d040*/  STL.128 [R1+0x1910], R92 ;  /* 0x0019105c01007387 */ /* 0x0081e80000100c00 */
[----:B------:R-:W-:Y:S04]  /*1d050*/  STL.128 [R1+0x1d00], R204 ;  /* 0x001d00cc01007387 */ /* 0x000fe80000100c00 */
[----:B------:R-:W-:Y:S04]  /*1d060*/  STL.128 [R1+0x1cf0], R200 ;  /* 0x001cf0c801007387 */ /* 0x000fe80000100c00 */
[----:B------:R-:W-:Y:S04]  /*1d070*/  STL.128 [R1+0x320], R156 ;  /* 0x0003209c01007387 */ /* 0x000fe80000100c00 */
[----:B----4-:R1:W-:Y:S04]  /*1d080*/  STL.128 [R1+0x1900], R88 ;  /* 0x0019005801007387 */ /* 0x0103e80000100c00 */
[----:B------:R3:W-:Y:S04]  /*1d090*/  STL.128 [R1+0x18f0], R84 ;  /* 0x0018f05401007387 */ /* 0x0007e80000100c00 */
[----:B0-----:R-:W4:Y:S04]  /*1d0a0*/  LDL.LU.128 R92, [R1+0x1910] ;  /* 0x00191000015c7983 */ /* 0x001f280000300c00 */
[----:B------:R0:W-:Y:S04]  /*1d0b0*/  STL.128 [R1+0x18e0], R80 ;  /* 0x0018e05001007387 */ /* 0x0001e80000100c00 */
[----:B-1----:R-:W4:Y:S04]  /*1d0c0*/  LDL.LU.128 R88, [R1+0x1900] ;  /* 0x0019000001587983 */ /* 0x002f280000300c00 */
[----:B------:R1:W-:Y:S04]  /*1d0d0*/  STL.128 [R1+0x18d0], R76 ;  /* 0x0018d04c01007387 */ /* 0x0003e80000100c00 */
[----:B------:R1:W-:Y:S04]  /*1d0e0*/  STL.128 [R1+0x18c0], R72 ;  /* 0x0018c04801007387 */ /* 0x0003e80000100c00 */
[----:B---3--:R-:W3:Y:S04]  /*1d0f0*/  LDL.LU.128 R84, [R1+0x18f0] ;  /* 0x0018f00001547983 */ /* 0x008ee80000300c00 */
[----:B------:R1:W-:Y:S04]  /*1d100*/  STL.128 [R1+0x18b0], R68 ;  /* 0x0018b04401007387 */ /* 0x0003e80000100c00 */
[----:B------:R1:W-:Y:S04]  /*1d110*/  STL.128 [R1+0x18a0], R64 ;  /* 0x0018a04001007387 */ /* 0x0003e80000100c00 */
[----:B0-----:R-:W3:Y:S04]  /*1d120*/  LDL.LU.128 R80, [R1+0x18e0] ;  /* 0x0018e00001507983 */ /* 0x001ee80000300c00 */
[----:B-1----:R-:W3:Y:S04]  /*1d130*/  LDL.LU.128 R76, [R1+0x18d0] ;  /* 0x0018d000014c7983 */ /* 0x002ee80000300c00 */
[----:B------:R-:W3:Y:S04]  /*1d140*/  LDL.LU.128 R72, [R1+0x18c0] ;  /* 0x0018c00001487983 */ /* 0x000ee80000300c00 */
[----:B------:R-:W3:Y:S04]  /*1d150*/  LDL.LU.128 R68, [R1+0x18b0] ;  /* 0x0018b00001447983 */ /* 0x000ee80000300c00 */
[----:B------:R-:W3:Y:S04]  /*1d160*/  LDL.LU.128 R64, [R1+0x18a0] ;  /* 0x0018a00001407983 */ /* 0x000ee80000300c00 */
[----:B------:R0:W-:Y:S04]  /*1d170*/  STL.64 [R1+0x1950], R108 ;  /* 0x0019506c01007387 */ /* 0x0001e80000100a00 */
[----:B------:R-:W-:Y:S04]  /*1d180*/  STL.128 [R1+0x350], R168 ;  /* 0x000350a801007387 */ /* 0x000fe80000100c00 */
[----:B------:R-:W-:Y:S04]  /*1d190*/  STL.128 [R1+0x380], R180 ;  /* 0x000380b401007387 */ /* 0x000fe80000100c00 */
[----:B0-----:R-:W3:Y:S04]  /*1d1a0*/  LDL.LU.64 R108, [R1+0x1950] ;  /* 0x00195000016c7983 */ /* 0x001ee80000300a00 */
[----:B------:R0:W-:Y:S04]  /*1d1b0*/  STL.128 [R1+0x1940], R104 ;  /* 0x0019406801007387 */ /* 0x0001e80000100c00 */
[----:B------:R-:W3:Y:S04]  /*1d1c0*/  LDL.LU R224, [R1+0x1d50] ;  /* 0x001d500001e07983 */ /* 0x000ee80000300800 */
[----:B------:R-:W3:Y:S04]  /*1d1d0*/  LDL.LU.128 R220, [R1+0x1d40] ;  /* 0x001d400001dc7983 */ /* 0x000ee80000300c00 */
[----:B------:R-:W3:Y:S04]  /*1d1e0*/  LDL.LU.128 R216, [R1+0x1d30] ;  /* 0x001d300001d87983 */ /* 0x000ee80000300c00 */
[----:B0-----:R-:W3:Y:S04]  /*1d1f0*/  LDL.LU.128 R104, [R1+0x1940] ;  /* 0x0019400001687983 */ /* 0x001ee80000300c00 */
[----:B------:R0:W-:Y:S04]  /*1d200*/  STL.128 [R1+0x1890], R60 ;  /* 0x0018903c01007387 */ /* 0x0001e80000100c00 */
[----:B------:R1:W-:Y:S04]  /*1d210*/  STL.128 [R1+0x1880], R56 ;  /* 0x0018803801007387 */ /* 0x0003e80000100c00 */
[----:B------:R1:W-:Y:S04]  /*1d220*/  STL.128 [R1+0x1870], R52 ;  /* 0x0018703401007387 */ /* 0x0003e80000100c00 */
[----:B------:R-:W3:Y:S04]  /*1d230*/  LDL.LU.128 R204, [R1+0x1d00] ;  /* 0x001d000001cc7983 */ /* 0x000ee80000300c00 */
[----:B0-----:R-:W3:Y:S04]  /*1d240*/  LDL.LU.128 R60, [R1+0x1890] ;  /* 0x00189000013c7983 */ /* 0x001ee80000300c00 */
[----:B-1----:R-:W3:Y:S04]  /*1d250*/  LDL.LU.128 R56, [R1+0x1880] ;  /* 0x0018800001387983 */ /* 0x002ee80000300c00 */
[----:B------:R-:W3:Y:S04]  /*1d260*/  LDL.LU.128 R52, [R1+0x1870] ;  /* 0x0018700001347983 */ /* 0x000ee80000300c00 */
[----:B------:R0:W-:Y:S04]  /*1d270*/  STL.128 [R1+0x17d0], R12 ;  /* 0x0017d00c01007387 */ /* 0x0001e80000100c00 */
[----:B------:R1:W-:Y:S04]  /*1d280*/  STL.128 [R1+0x17c0], R8 ;  /* 0x0017c00801007387 */ /* 0x0003e80000100c00 */
[----:B------:R1:W-:Y:S04]  /*1d290*/  STL.128 [R1+0x17b0], R4 ;  /* 0x0017b00401007387 */ /* 0x0003e80000100c00 */
[----:B------:R-:W3:Y:S04]  /*1d2a0*/  LDL.LU.128 R200, [R1+0x1cf0] ;  /* 0x001cf00001c87983 */ /* 0x000ee80000300c00 */
[----:B------:R-:W3:Y:S04]  /*1d2b0*/  LDL.LU.128 R180, [R1+0x1ca0] ;  /* 0x001ca00001b47983 */ /* 0x000ee80000300c00 */
[----:B------:R-:W3:Y:S04]  /*1d2c0*/  LDL.LU.128 R168, [R1+0x1c70] ;  /* 0x001c700001a87983 */ /* 0x000ee80000300c00 */
[----:B------:R-:W3:Y:S04]  /*1d2d0*/  LDL.LU.128 R156, [R1+0x1c40] ;  /* 0x001c4000019c7983 */ /* 0x000ee80000300c00 */
[----:B0-----:R-:W3:Y:S04]  /*1d2e0*/  LDL.LU.128 R12, [R1+0x17d0] ;  /* 0x0017d000010c7983 */ /* 0x001ee80000300c00 */
[----:B-1----:R-:W3:Y:S04]  /*1d2f0*/  LDL.LU.128 R8, [R1+0x17c0] ;  /* 0x0017c00001087983 */ /* 0x002ee80000300c00 */
[----:B------:R-:W3:Y:S04]  /*1d300*/  LDL.LU.128 R4, [R1+0x17b0] ;  /* 0x0017b00001047983 */ /* 0x000ee80000300c00 */
[----:B------:R0:W-:Y:S04]  /*1d310*/  STL.128 [R1+0x310], R152 ;  /* 0x0003109801007387 */ /* 0x0001e80000100c00 */
[----:B------:R-:W3:Y:S04]  /*1d320*/  LDL.LU.128 R20, [R1+0x19a0] ;  /* 0x0019a00001147983 */ /* 0x000ee80000300c00 */
[----:B------:R-:W3:Y:S04]  /*1d330*/  LDL.LU.64 R18, [R1+0x1990] ;  /* 0x0019900001127983 */ /* 0x000ee80000300a00 */
[----:B------:R1:W-:Y:S04]  /*1d340*/  STL.128 [R1+0x1930], R100 ;  /* 0x0019306401007387 */ /* 0x0003e80000100c00 */
[----:B------:R1:W-:Y:S04]  /*1d350*/  STL.128 [R1+0x1920], R96 ;  /* 0x0019206001007387 */ /* 0x0003e80000100c00 */
[----:B0-----:R-:W3:Y:S04]  /*1d360*/  LDL.LU.128 R152, [R1+0x1c30] ;  /* 0x001c300001987983 */ /* 0x001ee80000300c00 */
[----:B------:R0:W-:Y:S04]  /*1d370*/  STL.128 [R1+0x2a0], R124 ;  /* 0x0002a07c01007387 */ /* 0x0001e80000100c00 */
[----:B-1----:R-:W3:Y:S04]  /*1d380*/  LDL.LU.128 R100, [R1+0x1930] ;  /* 0x0019300001647983 */ /* 0x002ee80000300c00 */
[----:B------:R-:W3:Y:S04]  /*1d390*/  LDL.LU.128 R96, [R1+0x1920] ;  /* 0x0019200001607983 */ /* 0x000ee80000300c00 */
[----:B------:R1:W-:Y:S04]  /*1d3a0*/  STL.128 [R1+0x3b0], R116 ;  /* 0x0003b07401007387 */ /* 0x0003e80000100c00 */
[----:B0-----:R-:W3:Y:S04]  /*1d3b0*/  LDL.128 R124, [R1+0x5e0] ;  /* 0x0005e000017c7983 */ /* 0x001ee80000100c00 */
[----:B------:R-:W3:Y:S04]  /*1d3c0*/  LDL.LU R115, [R1+0x5e4] ;  /* 0x0005e40001737983 */ /* 0x000ee80000300800 */
[----:B------:R0:W-:Y:S04]  /*1d3d0*/  STL.128 [R1+0x1860], R48 ;  /* 0x0018603001007387 */ /* 0x0001e80000100c00 */
[----:B------:R0:W-:Y:S04]  /*1d3e0*/  STL.128 [R1+0x1850], R44 ;  /* 0x0018502c01007387 */ /* 0x0001e80000100c00 */
[----:B-1----:R-:W3:Y:S04]  /*1d3f0*/  LDL.LU R116, [R1+0x5e8] ;  /* 0x0005e80001747983 */ /* 0x002ee80000300800 */
[----:B------:R-:W3:Y:S04]  /*1d400*/  LDL.LU R114, [R1+0x5e0] ;  /* 0x0005e00001727983 */ /* 0x000ee80000300800 */
[----:B------:R1:W-:Y:S04]  /*1d410*/  STL.128 [R1+0x1840], R40 ;  /* 0x0018402801007387 */ /* 0x0003e80000100c00 */
[----:B--2---:R2:W-:Y:S04]  /*1d420*/  STL.128 [R1+0x1830], R36 ;  /* 0x0018302401007387 */ /* 0x0045e80000100c00 */
[----:B------:R2:W-:Y:S04]  /*1d430*/  STL.128 [R1+0x1820], R32 ;  /* 0x0018202001007387 */ /* 0x0005e80000100c00 */
[----:B0-----:R-:W3:Y:S04]  /*1d440*/  LDL.LU.128 R48, [R1+0x1860] ;  /* 0x0018600001307983 */ /* 0x001ee80000300c00 */
[----:B------:R-:W3:Y:S04]  /*1d450*/  LDL.LU.128 R44, [R1+0x1850] ;  /* 0x00185000012c7983 */ /* 0x000ee80000300c00 */
[----:B------:R0:W-:Y:S04]  /*1d460*/  STL.128 [R1+0x1810], R28 ;  /* 0x0018101c01007387 */ /* 0x0001e80000100c00 */
[----:B------:R0:W-:Y:S04]  /*1d470*/  STL.128 [R1+0x1800], R24 ;  /* 0x0018001801007387 */ /* 0x0001e80000100c00 */
[----:B-1----:R-:W3:Y:S04]  /*1d480*/  LDL.LU.128 R40, [R1+0x1840] ;  /* 0x0018400001287983 */ /* 0x002ee80000300c00 */
[----:B--2---:R-:W2:Y:S04]  /*1d490*/  LDL.LU.128 R36, [R1+0x1830] ;  /* 0x0018300001247983 */ /* 0x004ea80000300c00 */
[----:B------:R-:W2:Y:S04]  /*1d4a0*/  LDL.LU.128 R32, [R1+0x1820] ;  /* 0x0018200001207983 */ /* 0x000ea80000300c00 */
[----:B0-----:R-:W2:Y:S04]  /*1d4b0*/  LDL.LU.128 R28, [R1+0x1810] ;  /* 0x00181000011c7983 */ /* 0x001ea80000300c00 */
[----:B------:R-:W2:Y:S01]  /*1d4c0*/  LDL.LU.128 R24, [R1+0x1800] ;  /* 0x0018000001187983 */ /* 0x000ea20000300c00 */
[----:B------:R-:W-:-:S03]  /*1d4d0*/  IMAD.MOV.U32 R113, RZ, RZ, R123 ;  /* 0x000000ffff717224 */ /* 0x000fc600078e007b */
[----:B------:R-:W-:Y:S04]  /*1d4e0*/  STL.128 [R1+0x330], R160 ;  /* 0x000330a001007387 */ /* 0x000fe80000100c00 */
[----:B------:R0:W-:Y:S04]  /*1d4f0*/  STL.64 [R1+0x17a0], R112 ;  /* 0x0017a07001007387 */ /* 0x0001e80000100a00 */
[----:B------:R-:W-:Y:S04]  /*1d500*/  STL.128 [R1+0x340], R164 ;  /* 0x000340a401007387 */ /* 0x000fe80000100c00 */
[----:B------:R-:W-:Y:S04]  /*1d510*/  STL.128 [R1+0x360], R172 ;  /* 0x000360ac01007387 */ /* 0x000fe80000100c00 */
[----:B0-----:R-:W2:Y:S04]  /*1d520*/  LDL.LU.64 R112, [R1+0x17a0] ;  /* 0x0017a00001707983 */ /* 0x001ea80000300a00 */
[----:B------:R-:W-:Y:S04]  /*1d530*/  STL.128 [R1+0x370], R176 ;  /* 0x000370b001007387 */ /* 0x000fe80000100c00 */
[----:B------:R-:W2:Y:S04]  /*1d540*/  LDL.LU.128 R212, [R1+0x1d20] ;  /* 0x001d200001d47983 */ /* 0x000ea80000300c00 */
[----:B------:R-:W2:Y:S04]  /*1d550*/  LDL.LU.128 R208, [R1+0x1d10] ;  /* 0x001d100001d07983 */ /* 0x000ea80000300c00 */
[----:B----4-:R0:W-:Y:S04]  /*1d560*/  STL.128 [R1+0x1750], R92 ;  /* 0x0017505c01007387 */ /* 0x0101e80000100c00 */
[----:B------:R-:W4:Y:S04]  /*1d570*/  LDL.LU.128 R196, [R1+0x1ce0] ;  /* 0x001ce00001c47983 */ /* 0x000f280000300c00 */
[----:B------:R1:W-:Y:S04]  /*1d580*/  STL.128 [R1+0x1740], R88 ;  /* 0x0017405801007387 */ /* 0x0003e80000100c00 */
[----:B------:R-:W4:Y:S04]  /*1d590*/  LDL.LU.128 R192, [R1+0x1cd0] ;  /* 0x001cd00001c07983 */ /* 0x000f280000300c00 */
[----:B0-----:R-:W4:Y:S04]  /*1d5a0*/  LDL.LU.128 R92, [R1+0x1750] ;  /* 0x00175000015c7983 */ /* 0x001f280000300c00 */
[----:B---3--:R0:W-:Y:S04]  /*1d5b0*/  STL.128 [R1+0x1730], R84 ;  /* 0x0017305401007387 */ /* 0x0081e80000100c00 */
[----:B-1----:R-:W3:Y:S04]  /*1d5c0*/  LDL.LU.128 R88, [R1+0x1740] ;  /* 0x0017400001587983 */ /* 0x002ee80000300c00 */
[----:B------:R-:W3:Y:S04]  /*1d5d0*/  LDL.LU.128 R184, [R1+0x1cb0] ;  /* 0x001cb00001b87983 */ /* 0x000ee80000300c00 */
[----:B------:R1:W-:Y:S04]  /*1d5e0*/  STL.128 [R1+0x1720], R80 ;  /* 0x0017205001007387 */ /* 0x0003e80000100c00 */
[----:B------:R1:W-:Y:S04]  /*1d5f0*/  STL.128 [R1+0x1710], R76 ;  /* 0x0017104c01007387 */ /* 0x0003e80000100c00 */
[----:B------:R1:W-:Y:S04]  /*1d600*/  STL.128 [R1+0x1700], R72 ;  /* 0x0017004801007387 */ /* 0x0003e80000100c00 */
[----:B0-----:R-:W3:Y:S04]  /*1d610*/  LDL.LU.128 R84, [R1+0x1730] ;  /* 0x0017300001547983 */ /* 0x001ee80000300c00 */
[----:B------:R0:W-:Y:S04]  /*1d620*/  STL.128 [R1+0x16f0], R68 ;  /* 0x0016f04401007387 */ /* 0x0001e80000100c00 */
[----:B------:R0:W-:Y:S04]  /*1d630*/  STL.128 [R1+0x16e0], R64 ;  /* 0x0016e04001007387 */ /* 0x0001e80000100c00 */
[----:B-1----:R-:W3:Y:S04]  /*1d640*/  LDL.LU.128 R80, [R1+0x1720] ;  /* 0x0017200001507983 */ /* 0x002ee80000300c00 */
[----:B------:R-:W3:Y:S04]  /*1d650*/  LDL.LU.128 R76, [R1+0x1710] ;  /* 0x00171000014c7983 */ /* 0x000ee80000300c00 */
[----:B------:R1:W-:Y:S04]  /*1d660*/  STL.128 [R1+0x1790], R108 ;  /* 0x0017906c01007387 */ /* 0x0003e80000100c00 */
[----:B------:R-:W3:Y:S04]  /*1d670*/  LDL.LU.128 R72, [R1+0x1700] ;  /* 0x0017000001487983 */ /* 0x000ee80000300c00 */
[----:B0-----:R-:W3:Y:S04]  /*1d680*/  LDL.LU.128 R68, [R1+0x16f0] ;  /* 0x0016f00001447983 */ /* 0x001ee80000300c00 */
[----:B------:R-:W3:Y:S04]  /*1d690*/  LDL.LU.128 R64, [R1+0x16e0] ;  /* 0x0016e00001407983 */ /* 0x000ee80000300c00 */
[----:B-1----:R-:W4:Y:S04]  /*1d6a0*/  LDL.LU.128 R108, [R1+0x1790] ;  /* 0x00179000016c7983 */ /* 0x002f280000300c00 */
[----:B------:R0:W-:Y:S04]  /*1d6b0*/  STL.128 [R1+0x1780], R104 ;  /* 0x0017806801007387 */ /* 0x0001e80000100c00 */
[----:B------:R-:W-:Y:S04]  /*1d6c0*/  STL [R1+0x1c20], R224 ;  /* 0x001c20e001007387 */ /* 0x000fe80000100800 */
[----:B------:R-:W-:Y:S04]  /*1d6d0*/  STL.128 [R1+0x1c10], R220 ;  /* 0x001c10dc01007387 */ /* 0x000fe80000100c00 */
[----:B------:R-:W-:Y:S04]  /*1d6e0*/  STL.128 [R1+0x1c00], R216 ;  /* 0x001c00d801007387 */ /* 0x000fe80000100c00 */
[----:B0-----:R-:W3:Y:S04]  /*1d6f0*/  LDL.LU.128 R104, [R1+0x1780] ;  /* 0x0017800001687983 */ /* 0x001ee80000300c00 */
[----:B------:R0:W-:Y:S04]  /*1d700*/  STL.128 [R1+0x16d0], R60 ;  /* 0x0016d03c01007387 */ /* 0x0001e80000100c00 */
[----:B------:R1:W-:Y:S04]  /*1d710*/  STL.128 [R1+0x16c0], R56 ;  /* 0x0016c03801007387 */ /* 0x0003e80000100c00 */
[----:B------:R1:W-:Y:S04]  /*1d720*/  STL.128 [R1+0x16b0], R52 ;  /* 0x0016b03401007387 */ /* 0x0003e80000100c00 */
[----:B------:R1:W-:Y:S04]  /*1d730*/  STL.128 [R1+0x1bd0], R204 ;  /* 0x001bd0cc01007387 */ /* 0x0003e80000100c00 */
[----:B0-----:R-:W3:Y:S04]  /*1d740*/  LDL.LU.128 R60, [R1+0x16d0] ;  /* 0x0016d000013c7983 */ /* 0x001ee80000300c00 */
[----:B-1----:R-:W3:Y:S04]  /*1d750*/  LDL.LU.128 R56, [R1+0x16c0] ;  /* 0x0016c00001387983 */ /* 0x002ee80000300c00 */
[----:B------:R-:W3:Y:S04]  /*1d760*/  LDL.LU.128 R52, [R1+0x16b0] ;  /* 0x0016b00001347983 */ /* 0x000ee80000300c00 */
[----:B------:R0:W-:Y:S04]  /*1d770*/  STL.128 [R1+0x1bc0], R200 ;  /* 0x001bc0c801007387 */ /* 0x0001e80000100c00 */
[----:B------:R1:W-:Y:S04]  /*1d780*/  STL.128 [R1+0x1b70], R180 ;  /* 0x001b70b401007387 */ /* 0x0003e80000100c00 */
[----:B------:R1:W-:Y:S04]  /*1d790*/  STL.128 [R1+0x1b40], R168 ;  /* 0x001b40a801007387 */ /* 0x0003e80000100c00 */
[----:B------:R1:W-:Y:S04]  /*1d7a0*/  STL.128 [R1+0x1b10], R156 ;  /* 0x001b109c01007387 */ /* 0x0003e80000100c00 */
[----:B------:R-:W-:Y:S04]  /*1d7b0*/  STL.128 [R1+0x1610], R12 ;  /* 0x0016100c01007387 */ /* 0x000fe80000100c00 */
[----:B------:R-:W-:Y:S04]  /*1d7c0*/  STL.128 [R1+0x1600], R8 ;  /* 0x0016000801007387 */ /* 0x000fe80000100c00 */
[----:B------:R-:W-:Y:S04]  /*1d7d0*/  STL.128 [R1+0x15f0], R4 ;  /* 0x0015f00401007387 */ /* 0x000fe80000100c00 */
[----:B------:R-:W3:Y:S04]  /*1d7e0*/  LDL.LU R224, [R1+0x1c20] ;  /* 0x001c200001e07983 */ /* 0x000ee80000300800 */
[----:B------:R-:W3:Y:S04]  /*1d7f0*/  LDL.LU.128 R220, [R1+0x1c10] ;  /* 0x001c100001dc7983 */ /* 0x000ee80000300c00 */
[----:B------:R-:W3:Y:S04]  /*1d800*/  LDL.LU.128 R216, [R1+0x1c00] ;  /* 0x001c000001d87983 */ /* 0x000ee80000300c00 */
[----:B------:R-:W3:Y:S04]  /*1d810*/  LDL.LU.128 R204, [R1+0x1bd0] ;  /* 0x001bd00001cc7983 */ /* 0x000ee80000300c00 */
[----:B0-----:R-:W3:Y:S04]  /*1d820*/  LDL.LU.128 R200, [R1+0x1bc0] ;  /* 0x001bc00001c87983 */ /* 0x001ee80000300c00 */
[----:B-1----:R-:W3:Y:S04]  /*1d830*/  LDL.LU.128 R180, [R1+0x1b70] ;  /* 0x001b700001b47983 */ /* 0x002ee80000300c00 */
[----:B------:R0:W-:Y:S04]  /*1d840*/  STL.128 [R1+0x1770], R100 ;  /* 0x0017706401007387 */ /* 0x0001e80000100c00 */
[----:B------:R1:W-:Y:S04]  /*1d850*/  STL.128 [R1+0x1760], R96 ;  /* 0x0017606001007387 */ /* 0x0003e80000100c00 */
[----:B------:R-:W3:Y:S04]  /*1d860*/  LDL.LU.128 R168, [R1+0x1b40] ;  /* 0x001b400001a87983 */ /* 0x000ee80000300c00 */
[----:B------:R-:W3:Y:S04]  /*1d870*/  LDL.LU.128 R156, [R1+0x1b10] ;  /* 0x001b1000019c7983 */ /* 0x000ee80000300c00 */
[----:B0-----:R-:W3:Y:S04]  /*1d880*/  LDL.LU.128 R100, [R1+0x1770] ;  /* 0x0017700001647983 */ /* 0x001ee80000300c00 */
[----:B-1----:R-:W3:Y:S04]  /*1d890*/  LDL.LU.128 R96, [R1+0x1760] ;  /* 0x0017600001607983 */ /* 0x002ee80000300c00 */
[----:B------:R-:W3:Y:S04]  /*1d8a0*/  LDL.LU.128 R12, [R1+0x1610] ;  /* 0x00161000010c7983 */ /* 0x000ee80000300c00 */
[----:B------:R-:W3:Y:S04]  /*1d8b0*/  LDL.LU.128 R8, [R1+0x1600] ;  /* 0x0016000001087983 */ /* 0x000ee80000300c00 */
[----:B------:R-:W3:Y:S04]  /*1d8c0*/  LDL.LU.128 R4, [R1+0x15f0] ;  /* 0x0015f00001047983 */ /* 0x000ee80000300c00 */
[----:B------:R0:W-:Y:S04]  /*1d8d0*/  STL.128 [R1+0x1b00], R152 ;  /* 0x001b009801007387 */ /* 0x0001e80000100c00 */
[----:B------:R-:W-:Y:S04]  /*1d8e0*/  STL.128 [R1+0x17f0], R20 ;  /* 0x0017f01401007387 */ /* 0x000fe80000100c00 */
[----:B------:R-:W-:Y:S04]  /*1d8f0*/  STL.64 [R1+0x17e0], R18 ;  /* 0x0017e01201007387 */ /* 0x000fe80000100a00 */
[----:B------:R1:W-:Y:S04]  /*1d900*/  STL.128 [R1+0x16a0], R48 ;  /* 0x0016a03001007387 */ /* 0x0003e80000100c00 */
[----:B------:R1:W-:Y:S04]  /*1d910*/  STL.128 [R1+0x1690], R44 ;  /* 0x0016902c01007387 */ /* 0x0003e80000100c00 */
[----:B0-----:R-:W3:Y:S04]  /*1d920*/  LDL.LU.128 R152, [R1+0x1b00] ;  /* 0x001b000001987983 */ /* 0x001ee80000300c00 */
[----:B------:R-:W3:Y:S04]  /*1d930*/  LDL.LU.128 R176, [R1+0x1c90] ;  /* 0x001c900001b07983 */ /* 0x000ee80000300c00 */
[----:B------:R0:W-:Y:S04]  /*1d940*/  STL.128 [R1+0x1680], R40 ;  /* 0x0016802801007387 */ /* 0x0001e80000100c00 */
[----:B--2---:R2:W-:Y:S04]  /*1d950*/  STL.128 [R1+0x1670], R36 ;  /* 0x0016702401007387 */ /* 0x0045e80000100c00 */
[----:B------:R2:W-:Y:S04]  /*1d960*/  STL.128 [R1+0x1660], R32 ;  /* 0x0016602001007387 */ /* 0x0005e80000100c00 */
[----:B-1----:R-:W3:Y:S04]  /*1d970*/  LDL.LU.128 R48, [R1+0x16a0] ;  /* 0x0016a00001307983 */ /* 0x002ee80000300c00 */
[----:B------:R-:W3:Y:S04]  /*1d980*/  LDL.LU.128 R44, [R1+0x1690] ;  /* 0x00169000012c7983 */ /* 0x000ee80000300c00 */
[----:B------:R1:W-:Y:S04]  /*1d990*/  STL.128 [R1+0x1650], R28 ;  /* 0x0016501c01007387 */ /* 0x0003e80000100c00 */
[----:B------:R1:W-:Y:S04]  /*1d9a0*/  STL.128 [R1+0x1640], R24 ;  /* 0x0016401801007387 */ /* 0x0003e80000100c00 */
[----:B0-----:R-:W3:Y:S04]  /*1d9b0*/  LDL.LU.128 R40, [R1+0x1680] ;  /* 0x0016800001287983 */ /* 0x001ee80000300c00 */
[----:B--2---:R-:W2:Y:S04]  /*1d9c0*/  LDL.LU.128 R36, [R1+0x1670] ;  /* 0x0016700001247983 */ /* 0x004ea80000300c00 */
[----:B------:R-:W2:Y:S04]  /*1d9d0*/  LDL.LU.128 R32, [R1+0x1660] ;  /* 0x0016600001207983 */ /* 0x000ea80000300c00 */
[----:B-1----:R-:W2:Y:S04]  /*1d9e0*/  LDL.LU.128 R28, [R1+0x1650] ;  /* 0x00165000011c7983 */ /* 0x002ea80000300c00 */
[----:B------:R-:W2:Y:S04]  /*1d9f0*/  LDL.LU.128 R24, [R1+0x1640] ;  /* 0x0016400001187983 */ /* 0x000ea80000300c00 */
[----:B------:R-:W2:Y:S04]  /*1da00*/  LDL.LU.128 R172, [R1+0x1c80] ;  /* 0x001c800001ac7983 */ /* 0x000ea80000300c00 */
[----:B------:R-:W2:Y:S04]  /*1da10*/  LDL.LU.128 R164, [R1+0x1c60] ;  /* 0x001c600001a47983 */ /* 0x000ea80000300c00 */
[----:B------:R-:W2:Y:S04]  /*1da20*/  LDL.LU.128 R160, [R1+0x1c50] ;  /* 0x001c500001a07983 */ /* 0x000ea80000300c00 */
[----:B------:R-:W2:Y:S04]  /*1da30*/  LDL.LU.128 R20, [R1+0x17f0] ;  /* 0x0017f00001147983 */ /* 0x000ea80000300c00 */
[----:B------:R-:W2:Y:S01]  /*1da40*/  LDL.LU.64 R18, [R1+0x17e0] ;  /* 0x0017e00001127983 */ /* 0x000ea20000300a00 */
[----:B------:R-:W-:-:S03]  /*1da50*/  IMAD.MOV.U32 R117, RZ, RZ, R127 ;  /* 0x000000ffff757224 */ /* 0x000fc600078e007f */
[----:B------:R0:W-:Y:S04]  /*1da60*/  STL.128 [R1+0x3d0], R124 ;  /* 0x0003d07c01007387 */ /* 0x0001e80000100c00 */
[----:B------:R1:W-:Y:S01]  /*1da70*/  STL.128 [R1+0x3c0], R120 ;  /* 0x0003c07801007387 */ /* 0x0003e20000100c00 */
[----:B0-----:R-:W-:Y:S02]  /*1da80*/  IMAD.MOV.U32 R127, RZ, RZ, R117 ;  /* 0x000000ffff7f7224 */ /* 0x001fe400078e0075 */
[----:B------:R-:W-:Y:S02]  /*1da90*/  IMAD.MOV.U32 R126, RZ, RZ, R116 ;  /* 0x000000ffff7e7224 */ /* 0x000fe400078e0074 */
[----:B------:R-:W-:Y:S02]  /*1daa0*/  IMAD.MOV.U32 R125, RZ, RZ, R115 ;  /* 0x000000ffff7d7224 */ /* 0x000fe400078e0073 */
[----:B------:R-:W-:-:S02]  /*1dab0*/  IMAD.MOV.U32 R124, RZ, RZ, R114 ;  /* 0x000000ffff7c7224 */ /* 0x000fc400078e0072 */
[----:B-1----:R-:W-:Y:S02]  /*1dac0*/  IMAD.MOV.U32 R123, RZ, RZ, R113 ;  /* 0x000000ffff7b7224 */ /* 0x002fe400078e0071 */
[----:B------:R-:W-:Y:S01]  /*1dad0*/  IMAD.MOV.U32 R122, RZ, RZ, R112 ;  /* 0x000000ffff7a7224 */ /* 0x000fe200078e0070 */
[----:B------:R0:W-:Y:S04]  /*1dae0*/  STL.128 [R1+0x2b0], R128 ;  /* 0x0002b08001007387 */ /* 0x0001e80000100c00 */
[----:B------:R1:W-:Y:S04]  /*1daf0*/  STL.128 [R1+0x2c0], R132 ;  /* 0x0002c08401007387 */ /* 0x0003e80000100c00 */
[----:B------:R1:W-:Y:S04]  /*1db00*/  STL.128 [R1+0x2d0], R136 ;  /* 0x0002d08801007387 */ /* 0x0003e80000100c00 */
[----:B------:R1:W-:Y:S04]  /*1db10*/  STL.128 [R1+0x2e0], R140 ;  /* 0x0002e08c01007387 */ /* 0x0003e80000100c00 */
[----:B------:R2:W-:Y:S04]  /*1db20*/  STL.128 [R1+0x2f0], R144 ;  /* 0x0002f09001007387 */ /* 0x0005e80000100c00 */
[----:B------:R2:W-:Y:S01]  /*1db30*/  STL.128 [R1+0x300], R148 ;  /* 0x0003009401007387 */ /* 0x0005e20000100c00 */
[----:B----4-:R-:W-:-:S02]  /*1db40*/  IMAD.MOV.U32 R121, RZ, RZ, R111 ;  /* 0x000000ffff797224 */ /* 0x010fc400078e006f */
[----:B------:R-:W-:Y:S02]  /*1db50*/  IMAD.MOV.U32 R120, RZ, RZ, R110 ;  /* 0x000000ffff787224 */ /* 0x000fe400078e006e */
[----:B------:R-:W-:Y:S02]  /*1db60*/  IMAD.MOV.U32 R119, RZ, RZ, R109 ;  /* 0x000000ffff777224 */ /* 0x000fe400078e006d */
[----:B------:R-:W-:Y:S02]  /*1db70*/  IMAD.MOV.U32 R118, RZ, RZ, R108 ;  /* 0x000000ffff767224 */ /* 0x000fe400078e006c */
[----:B---3--:R-:W-:Y:S02]  /*1db80*/  IMAD.MOV.U32 R117, RZ, RZ, R107 ;  /* 0x000000ffff757224 */ /* 0x008fe400078e006b */
        /* <DEDUP_REMOVED lines=17> */
[----:B-1----:R-:W-:Y:S02]  /*1dca0*/  IMAD.MOV.U32 R132, RZ, RZ, R217 ;  /* 0x000000ffff847224 */ /* 0x002fe400078e00d9 */
        /* <DEDUP_REMOVED lines=64> */
[----:B--2---:R-:W-:Y:S02]  /*1e0b0*/  IMAD.MOV.U32 R49, RZ, RZ, R39 ;  /* 0x000000ffff317224 */ /* 0x004fe400078e0027 */
        /* <DEDUP_REMOVED lines=33> */
[----:B------:R-:W-:-:S06]  /*1e2d0*/  IMAD.MOV.U32 R27, RZ, RZ, R222 ;  /* 0x000000ffff1b7224 */ /* 0x000fcc00078e00de */
[----:B------:R-:W-:-:S06]  /*1e2e0*/  WARPGROUP.ARRIVE ;  /* 0x00000000000079c5 */ /* 0x000fcc0000000000 */
[----:B------:R-:W-:Y:S01]  /*1e2f0*/  HGMMA.64x256x16.F32 R24, R152, gdesc[UR4].tnspB, R24, gsb0 ;  /* 0x43e0000498187df0 */ /* 0x000fe20008000818 */
        /* <DEDUP_REMOVED lines=11> */
[----:B------:R4:W-:Y:S04]  /*1e3b0*/  STL.64 [R1+0x1620], R18 ;  /* 0x0016201201007387 */ /* 0x0009e80000100a00 */
[----:B0-----:R-:W4:Y:S04]  /*1e3c0*/  LDL.LU.128 R212, [R1+0x1bf0] ;  /* 0x001bf00001d47983 */ /* 0x001f280000300c00 */
[----:B-1----:R-:W4:Y:S04]  /*1e3d0*/  LDL.LU.128 R208, [R1+0x1be0] ;  /* 0x001be00001d07983 */ /* 0x002f280000300c00 */
[----:B--2---:R-:W2:Y:S04]  /*1e3e0*/  LDL.LU.128 R196, [R1+0x1bb0] ;  /* 0x001bb00001c47983 */ /* 0x004ea80000300c00 */
[----:B---3--:R-:W3:Y:S04]  /*1e3f0*/  LDL.LU.128 R192, [R1+0x1ba0] ;  /* 0x001ba00001c07983 */ /* 0x008ee80000300c00 */
[----:B----4-:R-:W4:Y:S04]  /*1e400*/  LDL.LU.128 R188, [R1+0x1b90] ;  /* 0x001b900001bc7983 */ /* 0x010f280000300c00 */
[----:B------:R-:W2:Y:S04]  /*1e410*/  LDL.LU.128 R184, [R1+0x1b80] ;  /* 0x001b800001b87983 */ /* 0x000ea80000300c00 */
[----:B------:R-:W3:Y:S04]  /*1e420*/  LDL.LU.128 R176, [R1+0x1b60] ;  /* 0x001b600001b07983 */ /* 0x000ee80000300c00 */
[----:B------:R-:W4:Y:S04]  /*1e430*/  LDL.LU.128 R172, [R1+0x1b50] ;  /* 0x001b500001ac7983 */ /* 0x000f280000300c00 */
[----:B------:R-:W3:Y:S04]  /*1e440*/  LDL.LU.128 R164, [R1+0x1b30] ;  /* 0x001b300001a47983 */ /* 0x000ee80000300c00 */
[----:B------:R-:W4:Y:S04]  /*1e450*/  LDL.LU.128 R160, [R1+0x1b20] ;  /* 0x001b200001a07983 */ /* 0x000f280000300c00 */
[----:B------:R-:W4:Y:S04]  /*1e460*/  LDL.LU.128 R20, [R1+0x1630] ;  /* 0x0016300001147983 */ /* 0x000f280000300c00 */
[----:B------:R-:W4:Y:S01]  /*1e470*/  LDL.LU.64 R18, [R1+0x1620] ;  /* 0x0016200001127983 */ /* 0x000f220000300a00 */
[----:B------:R-:W-:-:S03]  /*1e480*/  WARPGROUP.DEPBAR.LE gsb0, 0x0 ;  /* 0x00008000000079c5 */ /* 0x000fc60000010000 */
[----:B------:R0:W-:Y:S04]  /*1e490*/  STL.128 [R1+0x15d0], R148 ;  /* 0x0015d09401007387 */ /* 0x0001e80000100c00 */
[----:B------:R-:W-:Y:S04]  /*1e4a0*/  STL.128 [R1+0x15c0], R144 ;  /* 0x0015c09001007387 */ /* 0x000fe80000100c00 */
[----:B------:R-:W-:Y:S04]  /*1e4b0*/  STL.128 [R1+0x15b0], R140 ;  /* 0x0015b08c01007387 */ /* 0x000fe80000100c00 */
[----:B------:R-:W-:Y:S01]  /*1e4c0*/  STL.128 [R1+0x15a0], R136 ;  /* 0x0015a08801007387 */ /* 0x000fe20000100c00 */
[----:B0-----:R-:W-:-:S02]  /*1e4d0*/  IMAD.MOV.U32 R148, RZ, RZ, R181 ;  /* 0x000000ffff947224 */ /* 0x001fc400078e00b5 */
[----:B------:R-:W-:Y:S02]  /*1e4e0*/  IMAD.MOV.U32 R149, RZ, RZ, R180 ;  /* 0x000000ffff957224 */ /* 0x000fe400078e00b4 */
[----:B------:R-:W-:Y:S02]  /*1e4f0*/  IMAD.MOV.U32 R150, RZ, RZ, R171 ;  /* 0x000000ffff967224 */ /* 0x000fe400078e00ab */
[----:B------:R-:W-:Y:S01]  /*1e500*/  IMAD.MOV.U32 R151, RZ, RZ, R159 ;  /* 0x000000ffff977224 */ /* 0x000fe200078e009f */
[----:B------:R-:W-:Y:S04]  /*1e510*/  STL.128 [R1+0x1590], R132 ;  /* 0x0015908401007387 */ /* 0x000fe80000100c00 */
[----:B------:R-:W-:Y:S04]  /*1e520*/  STL.128 [R1+0x1580], R128 ;  /* 0x0015808001007387 */ /* 0x000fe80000100c00 */
[----:B------:R0:W-:Y:S04]  /*1e530*/  STL.128 [R1+0x1570], R124 ;  /* 0x0015707c01007387 */ /* 0x0001e80000100c00 */
[----:B------:R-:W-:Y:S04]  /*1e540*/  STL.128 [R1+0x1560], R120 ;  /* 0x0015607801007387 */ /* 0x000fe80000100c00 */
[----:B------:R1:W-:Y:S04]  /*1e550*/  STL.128 [R1+0x420], R148 ;  /* 0x0004209401007387 */ /* 0x0003e80000100c00 */
[----:B------:R1:W-:Y:S04]  /*1e560*/  STL.128 [R1+0x13f0], R28 ;  /* 0x0013f01c01007387 */ /* 0x0003e80000100c00 */
[----:B------:R1:W-:Y:S01]  /*1e570*/  STL.128 [R1+0x1520], R104 ;  /* 0x0015206801007387 */ /* 0x0003e20000100c00 */
[----:B------:R-:W-:-:S02]  /*1e580*/  IMAD.MOV.U32 R152, RZ, RZ, R158 ;  /* 0x000000ffff987224 */ /* 0x000fc400078e009e */
[----:B------:R-:W-:Y:S01]  /*1e590*/  IMAD.MOV.U32 R153, RZ, RZ, R157 ;  /* 0x000000ffff997224 */ /* 0x000fe200078e009d */
[----:B0-----:R-:W4:Y:S04]  /*1e5a0*/  LDL.LU.128 R124, [R1+0x1570] ;  /* 0x00157000017c7983 */ /* 0x001f280000300c00 */
[----:B-1----:R-:W4:Y:S01]  /*1e5b0*/  LDL.LU.128 R148, [R1+0x15d0] ;  /* 0x0015d00001947983 */ /* 0x002f220000300c00 */
[----:B------:R-:W-:-:S03]  /*1e5c0*/  IMAD.MOV.U32 R29, RZ, RZ, R224 ;  /* 0x000000ffff1d7224 */ /* 0x000fc600078e00e0 */
[----:B------:R-:W4:Y:S01]  /*1e5d0*/  LDL.LU.128 R128, [R1+0x1580] ;  /* 0x0015800001807983 */ /* 0x000f220000300c00 */
[----:B------:R-:W-:Y:S02]  /*1e5e0*/  IMAD.MOV.U32 R30, RZ, RZ, R223 ;  /* 0x000000ffff1e7224 */ /* 0x000fe400078e00df */
[----:B------:R-:W-:Y:S01]  /*1e5f0*/  IMAD.MOV.U32 R31, RZ, RZ, R222 ;  /* 0x000000ffff1f7224 */ /* 0x000fe200078e00de */
[----:B------:R-:W4:Y:S01]  /*1e600*/  LDL.LU.128 R104, [R1+0x1520] ;  /* 0x0015200001687983 */ /* 0x000f220000300c00 */
[----:B------:R-:W-:Y:S02]  /*1e610*/  IMAD.MOV.U32 R157, RZ, RZ, R29 ;  /* 0x000000ffff9d7224 */ /* 0x000fe400078e001d */
[----:B------:R-:W-:Y:S01]  /*1e620*/  IMAD.MOV.U32 R158, RZ, RZ, R30 ;  /* 0x000000ffff9e7224 */ /* 0x000fe200078e001e */
[----:B------:R0:W-:Y:S01]  /*1e630*/  STL.128 [R1+0x1510], R100 ;  /* 0x0015106401007387 */ /* 0x0001e20000100c00 */
[----:B------:R-:W-:-:S03]  /*1e640*/  IMAD.MOV.U32 R159, RZ, RZ, R31 ;  /* 0x000000ffff9f7224 */ /* 0x000fc600078e001f */
[----:B------:R-:W4:Y:S01]  /*1e650*/  LDL.LU.128 R28, [R1+0x13f0] ;  /* 0x0013f000011c7983 */ /* 0x000f220000300c00 */
[----:B------:R-:W-:Y:S02]  /*1e660*/  IMAD.MOV.U32 R146, RZ, RZ, R183 ;  /* 0x000000ffff927224 */ /* 0x000fe400078e00b7 */
[----:B------:R-:W-:Y:S01]  /*1e670*/  IMAD.MOV.U32 R147, RZ, RZ, R182 ;  /* 0x000000ffff937224 */ /* 0x000fe200078e00b6 */
[----:B------:R-:W4:Y:S01]  /*1e680*/  LDL.LU.128 R120, [R1+0x1560] ;  /* 0x0015600001787983 */ /* 0x000f220000300c00 */
[----:B------:R-:W-:Y:S02]  /*1e690*/  IMAD.MOV.U32 R132, RZ, RZ, R221 ;  /* 0x000000ffff847224 */ /* 0x000fe400078e00dd */
[----:B------:R-:W-:Y:S02]  /*1e6a0*/  IMAD.MOV.U32 R133, RZ, RZ, R220 ;  /* 0x000000ffff857224 */ /* 0x000fe400078e00dc */
[----:B------:R-:W-:Y:S01]  /*1e6b0*/  FFMA.FTZ R15, R215, R0, -R4 ;  /* 0x00000000d70f7223 */ /* 0x000fe20000010804 */
[----:B------:R-:W-:-:S02]  /*1e6c0*/  IMAD.MOV.U32 R134, RZ, RZ, R219 ;  /* 0x000000ffff867224 */ /* 0x000fc400078e00db */
[----:B------:R-:W-:Y:S01]  /*1e6d0*/  FFMA.FTZ R14, R214, R0, -R4 ;  /* 0x00000000d60e7223 */ /* 0x000fe20000010804 */
[----:B------:R-:W-:Y:S01]  /*1e6e0*/  IMAD.MOV.U32 R135, RZ, RZ, R218 ;  /* 0x000000ffff877224 */ /* 0x000fe200078e00da */
[----:B0-----:R-:W4:Y:S01]  /*1e6f0*/  LDL.LU.128 R100, [R1+0x1510] ;  /* 0x0015100001647983 */ /* 0x001f220000300c00 */
        /* <DEDUP_REMOVED lines=34> */
[----:B--2---:R2:W-:Y:S04]  /*1e920*/  STL.128 [R1+0x1340], R184 ;  /* 0x001340b801007387 */ /* 0x0045e80000100c00 */
[----:B0-----:R-:W4:Y:S04]  /*1e930*/  LDL.LU.128 R136, [R1+0x15a0] ;  /* 0x0015a00001887983 */ /* 0x001f280000300c00 */
[----:B-1----:R-:W4:Y:S04]  /*1e940*/  LDL.LU.128 R140, [R1+0x15b0] ;  /* 0x0015b000018c7983 */ /* 0x002f280000300c00 */
[----:B---3--:R-:W3:Y:S04]  /*1e950*/  LDL.LU.128 R144, [R1+0x15c0] ;  /* 0x0015c00001907983 */ /* 0x008ee80000300c00 */
        /* <DEDUP_REMOVED lines=21> */
[----:B--2---:R-:W2:Y:S01]  /*1eab0*/  LDL.LU.128 R184, [R1+0x1340] ;  /* 0x0013400001b87983 */ /* 0x004ea20000300c00 */
[-CC-:B------:R-:W-:Y:S01]  /*1eac0*/  FFMA.FTZ R13, R213, R0.reuse, -R4.reuse ;  /* 0x00000000d50d7223 */ /* 0x180fe20000010804 */
[-C--:B------:R-:W-:Y:S01]  /*1ead0*/  FFMA.FTZ R12, R212, R0.reuse, -R4 ;  /* 0x00000000d40c7223 */ /* 0x080fe20000010804 */
[-CC-:B------:R-:W-:Y:S01]  /*1eae0*/  FFMA.FTZ R11, R211, R0.reuse, -R166.reuse ;  /* 0x00000000d30b7223 */ /* 0x180fe200000108a6 */
[----:B------:R-:W-:Y:S01]  /*1eaf0*/  FFMA.FTZ R10, R210, R0, -R166 ;  /* 0x00000000d20a7223 */ /* 0x000fe200000108a6 */
[----:B------:R-:W-:-:S02]  /*1eb00*/  IMAD.MOV.U32 R154, RZ, RZ, R156 ;  /* 0x000000ffff9a7224 */ /* 0x000fc400078e009c */
[----:B------:R-:W-:Y:S01]  /*1eb10*/  VIADD R8, R8, 0x280 ;  /* 0x0000028008087836 */ /* 0x000fe20000000000 */
[----:B------:R-:W-:Y:S01]  /*1eb20*/  R2UR UR7, R9 ;  /* 0x00000000090772ca */ /* 0x000fe200000e0000 */
[----:B------:R-:W-:Y:S01]  /*1eb30*/  IMAD.MOV.U32 R155, RZ, RZ, R7 ;  /* 0x000000ffff9b7224 */ /* 0x000fe200078e0007 */
[----:B------:R-:W2:Y:S01]  /*1eb40*/  LDL.LU R226, [R1+0xfec] ;  /* 0x000fec0001e27983 */ /* 0x000ea20000300800 */
[----:B----4-:R-:W-:Y:S02]  /*1eb50*/  IMAD.MOV.U32 R182, RZ, RZ, R150 ;  /* 0x000000ffffb67224 */ /* 0x010fe400078e0096 */
[----:B------:R-:W-:Y:S01]  /*1eb60*/  IMAD.MOV.U32 R183, RZ, RZ, R149 ;  /* 0x000000ffffb77224 */ /* 0x000fe200078e0095 */
[----:B------:R-:W-:Y:S04]  /*1eb70*/  STL [R1+0x59c], R107 ;  /* 0x00059c6b01007387 */ /* 0x000fe80000100800 */
[----:B------:R-:W-:Y:S04]  /*1eb80*/  STL [R1+0x598], R106 ;  /* 0x0005986a01007387 */ /* 0x000fe80000100800 */
[----:B------:R-:W-:Y:S04]  /*1eb90*/  STL [R1+0x594], R105 ;  /* 0x0005946901007387 */ /* 0x000fe80000100800 */
[----:B------:R-:W-:Y:S04]  /*1eba0*/  STL [R1+0x590], R104 ;  /* 0x0005906801007387 */ /* 0x000fe80000100800 */
[----:B------:R0:W-:Y:S04]  /*1ebb0*/  STL.64 [R1+0x1330], R182 ;  /* 0x001330b601007387 */ /* 0x0001e80000100a00 */
[----:B------:R1:W-:Y:S04]  /*1ebc0*/  STL [R1+0x580], R100 ;  /* 0x0005806401007387 */ /* 0x0003e80000100800 */
[----:B------:R-:W-:Y:S04]  /*1ebd0*/  STL [R1+0x46c], R31 ;  /* 0x00046c1f01007387 */ /* 0x000fe80000100800 */
[----:B0-----:R-:W4:Y:S04]  /*1ebe0*/  LDL.128 R180, [R1+0x590] ;  /* 0x0005900001b47983 */ /* 0x001f280000100c00 */
[----:B------:R-:W-:Y:S04]  /*1ebf0*/  STL [R1+0x468], R30 ;  /* 0x0004681e01007387 */ /* 0x000fe80000100800 */
[----:B------:R-:W-:Y:S04]  /*1ec00*/  STL [R1+0x464], R29 ;  /* 0x0004641d01007387 */ /* 0x000fe80000100800 */
[----:B------:R-:W-:Y:S04]  /*1ec10*/  STL [R1+0x460], R28 ;  /* 0x0004601c01007387 */ /* 0x000fe80000100800 */
[----:B------:R-:W2:Y:S04]  /*1ec20*/  LDL.LU.128 R104, [R1+0x460] ;  /* 0x0004600001687983 */ /* 0x000ea80000300c00 */
[----:B-1----:R-:W2:Y:S01]  /*1ec30*/  LDL.LU R100, [R1+0x598] ;  /* 0x0005980001647983 */ /* 0x002ea20000300800 */
[-CC-:B------:R-:W-:Y:S01]  /*1ec40*/  FFMA.FTZ R4, R209, R0.reuse, -R166.reuse ;  /* 0x00000000d1047223 */ /* 0x180fe200000108a6 */
[----:B------:R-:W-:Y:S01]  /*1ec50*/  FFMA.FTZ R0, R208, R0, -R166 ;  /* 0x00000000d0007223 */ /* 0x000fe200000108a6 */
[----:B------:R-:W-:Y:S08]  /*1ec60*/  MUFU.EX2 R15, R15 ;  /* 0x0000000f000f7308 */ /* 0x000ff00000000800 */
[----:B------:R-:W0:Y:S01]  /*1ec70*/  MUFU.EX2 R14, R14 ;  /* 0x0000000e000e7308 */ /* 0x000e220000000800 */
[----:B------:R-:W-:Y:S01]  /*1ec80*/  STL [R1+0x584], R101 ;  /* 0x0005846501007387 */ /* 0x000fe20000100800 */
[----:B------:R-:W-:-:S02]  /*1ec90*/  IMAD.MOV.U32 R223, RZ, RZ, R131 ;  /* 0x000000ffffdf7224 */ /* 0x000fc400078e0083 */
[----:B------:R-:W-:Y:S01]  /*1eca0*/  IMAD.MOV.U32 R224, RZ, RZ, R130 ;  /* 0x000000ffffe07224 */ /* 0x000fe200078e0082 */
[----:B------:R-:W-:Y:S03]  /*1ecb0*/  STL [R1+0x5dc], R123 ;  /* 0x0005dc7b01007387 */ /* 0x000fe60000100800 */
[----:B------:R-:W-:Y:S01]  /*1ecc0*/  MUFU.EX2 R13, R13 ;  /* 0x0000000d000d7308 */ /* 0x000fe20000000800 */
[----:B------:R-:W-:Y:S01]  /*1ecd0*/  IMAD.MOV.U32 R225, RZ, RZ, R129 ;  /* 0x000000ffffe17224 */ /* 0x000fe200078e0081 */
[----:B------:R-:W-:Y:S01]  /*1ece0*/  STL [R1+0x5d8], R122 ;  /* 0x0005d87a01007387 */ /* 0x000fe20000100800 */
[----:B------:R-:W-:-:S03]  /*1ecf0*/  IMAD.MOV.U32 R227, RZ, RZ, R128 ;  /* 0x000000ffffe37224 */ /* 0x000fc600078e0080 */
[----:B------:R-:W-:Y:S02]  /*1ed00*/  STL [R1+0x5d4], R121 ;  /* 0x0005d47901007387 */ /* 0x000fe40000100800 */
[----:B------:R-:W-:Y:S02]  /*1ed10*/  MUFU.EX2 R12, R12 ;  /* 0x0000000c000c7308 */ /* 0x000fe40000000800 */
[----:B------:R-:W-:Y:S04]  /*1ed20*/  STL [R1+0x5d0], R120 ;  /* 0x0005d07801007387 */ /* 0x000fe80000100800 */
[----:B------:R-:W-:Y:S02]  /*1ed30*/  STL [R1+0x58c], R103 ;  /* 0x00058c6701007387 */ /* 0x000fe40000100800 */
[----:B------:R-:W-:Y:S02]  /*1ed40*/  MUFU.EX2 R11, R11 ;  /* 0x0000000b000b7308 */ /* 0x000fe40000000800 */
[----:B------:R-:W-:Y:S04]  /*1ed50*/  STL [R1+0x588], R102 ;  /* 0x0005886601007387 */ /* 0x000fe80000100800 */
[----:B------:R1:W-:Y:S02]  /*1ed60*/  STL.128 [R1+0x1320], R176 ;  /* 0x001320b001007387 */ /* 0x0003e40000100c00 */
[----:B------:R-:W0:Y:S02]  /*1ed70*/  MUFU.EX2 R10, R10 ;  /* 0x0000000a000a7308 */ /* 0x000e240000000800 */
[----:B------:R-:W-:Y:S04]  /*1ed80*/  STL.128 [R1+0x1310], R172 ;  /* 0x001310ac01007387 */ /* 0x000fe80000100c00 */
[----:B------:R-:W-:Y:S02]  /*1ed90*/  STL [R1+0x1308], R170 ;  /* 0x001308aa01007387 */ /* 0x000fe40000100800 */
[----:B------:R-:W-:Y:S01]  /*1eda0*/  MUFU.EX2 R4, R4 ;  /* 0x0000000400047308 */ /* 0x000fe20000000800 */
[----:B------:R-:W-:Y:S01]  /*1edb0*/  IMAD.MOV.U32 R156, RZ, RZ, R6 ;  /* 0x000000ffff9c7224 */ /* 0x000fe200078e0006 */
[----:B------:R-:W-:Y:S04]  /*1edc0*/  STL.64 [R1+0x1300], R168 ;  /* 0x001300a801007387 */ /* 0x000fe80000100a00 */
[----:B------:R-:W-:Y:S02]  /*1edd0*/  STL.128 [R1+0x12e0], R160 ;  /* 0x0012e0a001007387 */ /* 0x000fe40000100c00 */
[----:B------:R-:W0:Y:S01]  /*1ede0*/  MUFU.EX2 R0, R0 ;  /* 0x0000000000007308 */ /* 0x000e220000000800 */
[----:B------:R-:W-:Y:S01]  /*1edf0*/  IMAD.MOV.U32 R166, RZ, RZ, R151 ;  /* 0x000000ffffa67224 */ /* 0x000fe200078e0097 */
[----:B------:R0:W-:Y:S04]  /*1ee00*/  STL.128 [R1+0x430], R152 ;  /* 0x0004309801007387 */ /* 0x0001e80000100c00 */
[----:B------:R0:W-:Y:S01]  /*1ee10*/  STL.128 [R1+0x240], R156 ;  /* 0x0002409c01007387 */ /* 0x0001e20000100c00 */
[----:B------:R-:W-:-:S03]  /*1ee20*/  IMAD.MOV.U32 R200, RZ, RZ, R148 ;  /* 0x000000ffffc87224 */ /* 0x000fc600078e0094 */
[----:B------:R-:W-:Y:S01]  /*1ee30*/  STL.128 [R1+0x12f0], R164 ;  /* 0x0012f0a401007387 */ /* 0x000fe20000100c00 */
[----:B------:R-:W-:-:S03]  /*1ee40*/  R2UR UR6, R8 ;  /* 0x00000000080672ca */ /* 0x000fc600000e0000 */
[----:B-1----:R-:W2:Y:S01]  /*1ee50*/  LDL.LU.128 R176, [R1+0x580] ;  /* 0x0005800001b07983 */ /* 0x002ea20000300c00 */
[----:B0-----:R-:W-:-:S03]  /*1ee60*/  F2FP.F16.F32.PACK_AB R152, R14, R15 ;  /* 0x0000000f0e98723e */ /* 0x001fc600000000ff */
[----:B------:R-:W-:Y:S01]  /*1ee70*/  STL.128 [R1+0x1030], R20 ;  /* 0x0010301401007387 */ /* 0x000fe20000100c00 */
[----:B------:R-:W-:Y:S02]  /*1ee80*/  F2FP.F16.F32.PACK_AB R153, R10, R11 ;  /* 0x0000000b0a99723e */ /* 0x000fe400000000ff */
[----:B------:R-:W-:Y:S01]  /*1ee90*/  F2FP.F16.F32.PACK_AB R154, R12, R13 ;  /* 0x0000000d0c9a723e */ /* 0x000fe200000000ff */
[----:B------:R-:W-:Y:S01]  /*1eea0*/  IMAD.MOV.U32 R159, RZ, RZ, R127 ;  /* 0x000000ffff9f7224 */ /* 0x000fe200078e007f */
[----:B------:R-:W-:Y:S01]  /*1eeb0*/  F2FP.F16.F32.PACK_AB R155, R0, R4 ;  /* 0x00000004009b723e */ /* 0x000fe200000000ff */
[----:B------:R-:W-:Y:S01]  /*1eec0*/  IMAD.MOV.U32 R158, RZ, RZ, R126 ;  /* 0x000000ffff9e7224 */ /* 0x000fe200078e007e */
[----:B------:R-:W-:Y:S01]  /*1eed0*/  STL.128 [R1+0x1020], R16 ;  /* 0x0010201001007387 */ /* 0x000fe20000100c00 */
[----:B------:R-:W-:Y:S02]  /*1eee0*/  IMAD.MOV.U32 R157, RZ, RZ, R125 ;  /* 0x000000ffff9d7224 */ /* 0x000fe400078e007d */
[----:B------:R-:W-:Y:S01]  /*1eef0*/  IMAD.MOV.U32 R156, RZ, RZ, R124 ;  /* 0x000000ffff9c7224 */ /* 0x000fe200078e007c */
[----:B------:R-:W-:Y:S01]  /*1ef00*/  STL.128 [R1+0x12c0], R152 ;  /* 0x0012c09801007387 */ /* 0x000fe20000100c00 */
[----:B------:R-:W-:-:S03]  /*1ef10*/  IMAD.MOV.U32 R215, RZ, RZ, R139 ;  /* 0x000000ffffd77224 */ /* 0x000fc600078e008b */
[----:B------:R-:W-:Y:S01]  /*1ef20*/  STL.128 [R1+0x12d0], R156 ;  /* 0x0012d09c01007387 */ /* 0x000fe20000100c00 */
[----:B------:R-:W-:Y:S02]  /*1ef30*/  IMAD.MOV.U32 R214, RZ, RZ, R138 ;  /* 0x000000ffffd67224 */ /* 0x000fe400078e008a */
[----:B------:R-:W-:Y:S01]  /*1ef40*/  IMAD.MOV.U32 R219, RZ, RZ, R143 ;  /* 0x000000ffffdb7224 */ /* 0x000fe200078e008f */
[----:B------:R-:W-:Y:S01]  /*1ef50*/  STL.128 [R1+0x1370], R196 ;  /* 0x001370c401007387 */ /* 0x000fe20000100c00 */
[----:B------:R-:W-:Y:S02]  /*1ef60*/  IMAD.MOV.U32 R218, RZ, RZ, R142 ;  /* 0x000000ffffda7224 */ /* 0x000fe400078e008e */
[----:B---3--:R-:W-:Y:S01]  /*1ef70*/  IMAD.MOV.U32 R201, RZ, RZ, R147 ;  /* 0x000000ffffc97224 */ /* 0x008fe200078e0093 */
[----:B------:R-:W-:Y:S01]  /*1ef80*/  STL.128 [R1+0x1360], R192 ;  /* 0x001360c001007387 */ /* 0x000fe20000100c00 */
[----:B------:R-:W-:Y:S02]  /*1ef90*/  IMAD.MOV.U32 R202, RZ, RZ, R146 ;  /* 0x000000ffffca7224 */ /* 0x000fe400078e0092 */
[----:B------:R-:W-:Y:S01]  /*1efa0*/  IMAD.MOV.U32 R203, RZ, RZ, R145 ;  /* 0x000000ffffcb7224 */ /* 0x000fe200078e0091 */
[----:B------:R-:W-:Y:S01]  /*1efb0*/  STL.128 [R1+0x1350], R188 ;  /* 0x001350bc01007387 */ /* 0x000fe20000100c00 */
        /* <DEDUP_REMOVED lines=12> */
[----:B------:R-:W-:-:S03]  /*1f080*/  IMAD.MOV.U32 R222, RZ, RZ, R132 ;  /* 0x000000ffffde7224 */ /* 0x000fc600078e0084 */
        /* <DEDUP_REMOVED lines=39> */
[----:B----4-:R-:W-:-:S03]  /*1f300*/  IMAD.MOV.U32 R101, RZ, RZ, R183 ;  /* 0x000000ffff657224 */ /* 0x010fc600078e00b7 */
        /* <DEDUP_REMOVED lines=37> */
[----:B--2---:R1:W-:Y:S04]  /*1f560*/  STL.128 [R1+0x1210], R184 ;  /* 0x001210b801007387 */ /* 0x0043e80000100c00 */
[----:B0-----:R-:W2:Y:S04]  /*1f570*/  LDL.LU.128 R108, [R1+0x470] ;  /* 0x00047000016c7983 */ /* 0x001ea80000300c00 */
[----:B------:R-:W3:Y:S04]  /*1f580*/  LDL.LU.128 R112, [R1+0x480] ;  /* 0x0004800001707983 */ /* 0x000ee80000300c00 */
        /* <DEDUP_REMOVED lines=15> */
[----:B-1----:R-:W4:Y:S01]  /*1f680*/  LDL.128 R184, [R1+0x5a0] ;  /* 0x0005a00001b87983 */ /* 0x002f220000100c00 */
[----:B------:R-:W-:-:S03]  /*1f690*/  IMAD.MOV.U32 R8, RZ, RZ, R104 ;  /* 0x000000ffff087224 */ /* 0x000fc600078e0068 */
[----:B------:R-:W-:Y:S04]  /*1f6a0*/  STL.128 [R1+0x250], R104 ;  /* 0x0002506801007387 */ /* 0x000fe80000100c00 */
[----:B------:R0:W-:Y:S04]  /*1f6b0*/  STL.64 [R1+0x1188], R100 ;  /* 0x0011886401007387 */ /* 0x0001e80000100a00 */
[----:B------:R-:W4:Y:S04]  /*1f6c0*/  LDL.LU R99, [R1+0x594] ;  /* 0x0005940001637983 */ /* 0x000f280000300800 */
[----:B------:R-:W4:Y:S04]  /*1f6d0*/  LDL.LU R98, [R1+0x590] ;  /* 0x0005900001627983 */ /* 0x000f280000300800 */
[----:B0-----:R-:W4:Y:S04]  /*1f6e0*/  LDL.LU.64 R100, [R1+0x1188] ;  /* 0x0011880001647983 */ /* 0x001f280000300a00 */
[----:B------:R-:W4:Y:S04]  /*1f6f0*/  LDL.LU R104, [R1+0x5a8] ;  /* 0x0005a80001687983 */ /* 0x000f280000300800 */
[----:B------:R-:W4:Y:S04]  /*1f700*/  LDL.LU R103, [R1+0x5a4] ;  /* 0x0005a40001677983 */ /* 0x000f280000300800 */
[----:B------:R-:W4:Y:S01]  /*1f710*/  LDL.LU R102, [R1+0x5a0] ;  /* 0x0005a00001667983 */ /* 0x000f220000300800 */
[----:B------:R-:W-:-:S02]  /*1f720*/  IMAD.MOV.U32 R208, RZ, RZ, R24 ;  /* 0x000000ffffd07224 */ /* 0x000fc400078e0018 */
[----:B------:R-:W-:Y:S01]  /*1f730*/  IMAD.MOV.U32 R207, RZ, RZ, R25 ;  /* 0x000000ffffcf7224 */ /* 0x000fe200078e0019 */
[----:B------:R-:W4:Y:S01]  /*1f740*/  LDL.LU R216, [R1+0xfe8] ;  /* 0x000fe80001d87983 */ /* 0x000f220000300800 */
[----:B------:R-:W-:Y:S02]  /*1f750*/  IMAD.MOV.U32 R206, RZ, RZ, R26 ;  /* 0x000000ffffce7224 */ /* 0x000fe400078e001a */
[----:B------:R-:W-:Y:S02]  /*1f760*/  IMAD.MOV.U32 R205, RZ, RZ, R27 ;  /* 0x000000ffffcd7224 */ /* 0x000fe400078e001b */
[----:B------:R-:W-:Y:S01]  /*1f770*/  IMAD.MOV.U32 R9, RZ, RZ, R105 ;  /* 0x000000ffff097224 */ /* 0x000fe200078e0069 */
[----:B------:R0:W-:Y:S01]  /*1f780*/  STL.128 [R1+0x1010], R12 ;  /* 0x0010100c01007387 */ /* 0x0001e20000100c00 */
[----:B------:R-:W-:Y:S02]  /*1f790*/  IMAD.MOV.U32 R25, RZ, RZ, R107 ;  /* 0x000000ffff197224 */ /* 0x000fe400078e006b */
[----:B------:R-:W-:Y:S01]  /*1f7a0*/  IMAD.MOV.U32 R24, RZ, RZ, R106 ;  /* 0x000000ffff187224 */ /* 0x000fe200078e006a */
[----:B------:R1:W-:Y:S01]  /*1f7b0*/  STL.64 [R1+0xff0], R4 ;  /* 0x000ff00401007387 */ /* 0x0003e20000100a00 */
[----:B------:R-:W-:-:S02]  /*1f7c0*/  IMAD.MOV.U32 R97, RZ, RZ, R179 ;  /* 0x000000ffff617224 */ /* 0x000fc400078e00b3 */
[----:B------:R-:W-:Y:S01]  /*1f7d0*/  IMAD.MOV.U32 R96, RZ, RZ, R178 ;  /* 0x000000ffff607224 */ /* 0x000fe200078e00b2 */
[----:B------:R-:W4:Y:S01]  /*1f7e0*/  LDL.LU.128 R20, [R1+0x1030] ;  /* 0x0010300001147983 */ /* 0x000f220000300c00 */
[----:B------:R-:W-:Y:S02]  /*1f7f0*/  IMAD.MOV.U32 R95, RZ, RZ, R177 ;  /* 0x000000ffff5f7224 */ /* 0x000fe400078e00b1 */
[----:B------:R-:W-:Y:S01]  /*1f800*/  IMAD.MOV.U32 R94, RZ, RZ, R176 ;  /* 0x000000ffff5e7224 */ /* 0x000fe200078e00b0 */
[----:B------:R1:W-:Y:S04]  /*1f810*/  STL.128 [R1+0x1000], R8 ;  /* 0x0010000801007387 */ /* 0x0003e80000100c00 */
[----:B------:R-:W4:Y:S04]  /*1f820*/  LDL.LU.128 R16, [R1+0x1020] ;  /* 0x0010200001107983 */ /* 0x000f280000300c00 */
[----:B0-----:R-:W4:Y:S04]  /*1f830*/  LDL.LU.128 R12, [R1+0x1010] ;  /* 0x00101000010c7983 */ /* 0x001f280000300c00 */
[----:B-1----:R-:W4:Y:S04]  /*1f840*/  LDL.LU.64 R4, [R1+0xff0] ;  /* 0x000ff00001047983 */ /* 0x002f280000300a00 */
[----:B------:R-:W4:Y:S04]  /*1f850*/  LDL.LU.128 R8, [R1+0x1000] ;  /* 0x0010000001087983 */ /* 0x000f280000300c00 */
[----:B------:R-:W-:Y:S04]  /*1f860*/  STL [R1+0x13e8], R227 ;  /* 0x0013e8e301007387 */ /* 0x000fe80000100800 */
[----:B------:R-:W-:Y:S04]  /*1f870*/  STL.64 [R1+0x13e0], R224 ;  /* 0x0013e0e001007387 */ /* 0x000fe80000100a00 */
[----:B------:R-:W-:Y:S04]  /*1f880*/  STL.64 [R1+0x13c0], R218 ;  /* 0x0013c0da01007387 */ /* 0x000fe80000100a00 */
[----:B------:R-:W-:Y:S04]  /*1f890*/  STL.128 [R1+0x1380], R200 ;  /* 0x001380c801007387 */ /* 0x000fe80000100c00 */
[----:B------:R-:W-:Y:S04]  /*1f8a0*/  STL.128 [R1+0x370], R176 ;  /* 0x000370b001007387 */ /* 0x000fe80000100c00 */
[----:B------:R-:W-:Y:S04]  /*1f8b0*/  STL.128 [R1+0x380], R180 ;  /* 0x000380b401007387 */ /* 0x000fe80000100c00 */
[----:B------:R-:W4:Y:S04]  /*1f8c0*/  LDL.LU.128 R196, [R1+0x1370] ;  /* 0x0013700001c47983 */ /* 0x000f280000300c00 */
[----:B------:R-:W4:Y:S04]  /*1f8d0*/  LDL.LU.128 R192, [R1+0x1360] ;  /* 0x0013600001c07983 */ /* 0x000f280000300c00 */
[----:B------:R-:W4:Y:S01]  /*1f8e0*/  LDL.LU.128 R188, [R1+0x1350] ;  /* 0x0013500001bc7983 */ /* 0x000f220000300c00 */
[----:B--2---:R-:W-:-:S02]  /*1f8f0*/  IMAD.MOV.U32 R29, RZ, RZ, R111 ;  /* 0x000000ffff1d7224 */ /* 0x004fc400078e006f */
[----:B------:R-:W-:Y:S02]  /*1f900*/  IMAD.MOV.U32 R28, RZ, RZ, R110 ;  /* 0x000000ffff1c7224 */ /* 0x000fe400078e006e */
[----:B------:R-:W-:Y:S01]  /*1f910*/  IMAD.MOV.U32 R27, RZ, RZ, R109 ;  /* 0x000000ffff1b7224 */ /* 0x000fe200078e006d */
[----:B---3--:R0:W-:Y:S01]  /*1f920*/  STL.128 [R1+0x270], R112 ;  /* 0x0002707001007387 */ /* 0x0081e20000100c00 */
[----:B------:R-:W-:Y:S02]  /*1f930*/  IMAD.MOV.U32 R26, RZ, RZ, R108 ;  /* 0x000000ffff1a7224 */ /* 0x000fe400078e006c */
[----:B------:R-:W-:Y:S02]  /*1f940*/  IMAD.MOV.U32 R33, RZ, RZ, R115 ;  /* 0x000000ffff217224 */ /* 0x000fe400078e0073 */
[----:B------:R-:W-:Y:S02]  /*1f950*/  IMAD.MOV.U32 R32, RZ, RZ, R114 ;  /* 0x000000ffff207224 */ /* 0x000fe400078e0072 */
[----:B------:R-:W-:-:S02]  /*1f960*/  IMAD.MOV.U32 R31, RZ, RZ, R113 ;  /* 0x000000ffff1f7224 */ /* 0x000fc400078e0071 */
[----:B------:R-:W-:Y:S02]  /*1f970*/  IMAD.MOV.U32 R30, RZ, RZ, R112 ;  /* 0x000000ffff1e7224 */ /* 0x000fe400078e0070 */
[----:B----4-:R-:W-:Y:S02]  /*1f980*/  IMAD.MOV.U32 R37, RZ, RZ, R119 ;  /* 0x000000ffff257224 */ /* 0x010fe400078e0077 */
[----:B------:R-:W-:Y:S02]  /*1f990*/  IMAD.MOV.U32 R36, RZ, RZ, R118 ;  /* 0x000000ffff247224 */ /* 0x000fe400078e0076 */
[----:B------:R-:W-:Y:S01]  /*1f9a0*/  IMAD.MOV.U32 R35, RZ, RZ, R117 ;  /* 0x000000ffff237224 */ /* 0x000fe200078e0075 */
[----:B0-----:R-:W2:Y:S01]  /*1f9b0*/  LDL.128 R112, [R1+0x5b0] ;  /* 0x0005b00001707983 */ /* 0x001ea20000100c00 */
        /* <DEDUP_REMOVED lines=58> */
[----:B------:R-:W-:Y:S04]  /*1fd60*/  STL.128 [R1+0x260], R108 ;  /* 0x0002606c01007387 */ /* 0x000fe80000100c00 */
        /* <DEDUP_REMOVED lines=21> */
[----:B0-----:R-:W2:Y:S04]  /*1fec0*/  LDL.LU.64 R104, [R1+0x1180] ;  /* 0x0011800001687983 */ /* 0x001ea80000300a00 */
[----:B-1----:R-:W2:Y:S04]  /*1fed0*/  LDL.LU.128 R100, [R1+0x1170] ;  /* 0x0011700001647983 */ /* 0x002ea80000300c00 */
[----:B---3--:R-:W3:Y:S04]  /*1fee0*/  LDL.LU.128 R96, [R1+0x1160] ;  /* 0x0011600001607983 */ /* 0x008ee80000300c00 */
[----:B----4-:R-:W4:Y:S04]  /*1fef0*/  LDL.LU.128 R92, [R1+0x1150] ;  /* 0x00115000015c7983 */ /* 0x010f280000300c00 */
        /* <DEDUP_REMOVED lines=18> */
[----:B------:R-:W4:Y:S04]  /*20020*/  LDL.LU R107, [R1+0x5b4] ;  /* 0x0005b400016b7983 */ /* 0x000f280000300800 */
[----:B------:R-:W4:Y:S04]  /*20030*/  LDL.LU R106, [R1+0x5b0] ;  /* 0x0005b000016a7983 */ /* 0x000f280000300800 */
[----:B------:R0:W-:Y:S01]  /*20040*/  STL.128 [R1+0x280], R116 ;  /* 0x0002807401007387 */ /* 0x0001e20000100c00 */
[----:B--2---:R-:W-:-:S03]  /*20050*/  IMAD.MOV.U32 R109, RZ, RZ, R115 ;  /* 0x000000ffff6d7224 */ /* 0x004fc600078e0073 */
[----:B------:R1:W-:Y:S04]  /*20060*/  STL.128 [R1+0x13d0], R220 ;  /* 0x0013d0dc01007387 */ /* 0x0003e80000100c00 */
[----:B------:R2:W-:Y:S04]  /*20070*/  STL.128 [R1+0x13b0], R212 ;  /* 0x0013b0d401007387 */ /* 0x0005e80000100c00 */
[----:B------:R2:W-:Y:S04]  /*20080*/  STL.128 [R1+0x13a0], R208 ;  /* 0x0013a0d001007387 */ /* 0x0005e80000100c00 */
[----:B0-----:R-:W4:Y:S04]  /*20090*/  LDL.128 R116, [R1+0x5c0] ;  /* 0x0005c00001747983 */ /* 0x001f280000100c00 */
[----:B------:R0:W-:Y:S04]  /*200a0*/  STL.128 [R1+0x1390], R204 ;  /* 0x001390cc01007387 */ /* 0x0001e80000100c00 */
[----:B------:R-:W-:Y:S04]  /*200b0*/  STL.128 [R1+0x310], R152 ;  /* 0x0003109801007387 */ /* 0x000fe80000100c00 */
[----:B------:R-:W-:Y:S04]  /*200c0*/  STL.128 [R1+0x320], R156 ;  /* 0x0003209c01007387 */ /* 0x000fe80000100c00 */
[----:B------:R-:W-:Y:S04]  /*200d0*/  STL.128 [R1+0x330], R160 ;  /* 0x000330a001007387 */ /* 0x000fe80000100c00 */
[----:B------:R-:W-:Y:S04]  /*200e0*/  STL.128 [R1+0x340], R164 ;  /* 0x000340a401007387 */ /* 0x000fe80000100c00 */
[----:B------:R-:W-:Y:S04]  /*200f0*/  STL.128 [R1+0x350], R168 ;  /* 0x000350a801007387 */ /* 0x000fe80000100c00 */
[----:B------:R0:W-:Y:S04]  /*20100*/  STL.128 [R1+0x360], R172 ;  /* 0x000360ac01007387 */ /* 0x0001e80000100c00 */
[----:B------:R-:W4:Y:S04]  /*20110*/  LDL.LU R227, [R1+0x13e8] ;  /* 0x0013e80001e37983 */ /* 0x000f280000300800 */
[----:B------:R-:W4:Y:S04]  /*20120*/  LDL.LU.64 R224, [R1+0x13e0] ;  /* 0x0013e00001e07983 */ /* 0x000f280000300a00 */
[----:B-1----:R-:W4:Y:S04]  /*20130*/  LDL.LU.128 R220, [R1+0x13d0] ;  /* 0x0013d00001dc7983 */ /* 0x002f280000300c00 */
[----:B------:R-:W4:Y:S04]  /*20140*/  LDL.LU.64 R218, [R1+0x13c0] ;  /* 0x0013c00001da7983 */ /* 0x000f280000300a00 */
[----:B--2---:R-:W2:Y:S04]  /*20150*/  LDL.LU.128 R212, [R1+0x13b0] ;  /* 0x0013b00001d47983 */ /* 0x004ea80000300c00 */
[----:B------:R-:W2:Y:S04]  /*20160*/  LDL.LU.128 R208, [R1+0x13a0] ;  /* 0x0013a00001d07983 */ /* 0x000ea80000300c00 */
[----:B0-----:R-:W2:Y:S04]  /*20170*/  LDL.LU.128 R204, [R1+0x1390] ;  /* 0x0013900001cc7983 */ /* 0x001ea80000300c00 */
[----:B------:R-:W2:Y:S04]  /*20180*/  LDL.LU.128 R200, [R1+0x1380] ;  /* 0x0013800001c87983 */ /* 0x000ea80000300c00 */
[----:B------:R-:W2:Y:S04]  /*20190*/  LDL.LU.64 R182, [R1+0x1330] ;  /* 0x0013300001b67983 */ /* 0x000ea80000300a00 */
[----:B------:R-:W2:Y:S04]  /*201a0*/  LDL.LU.128 R176, [R1+0x1320] ;  /* 0x0013200001b07983 */ /* 0x000ea80000300c00 */
[----:B------:R-:W2:Y:S04]  /*201b0*/  LDL.LU.128 R172, [R1+0x1310] ;  /* 0x0013100001ac7983 */ /* 0x000ea80000300c00 */
[----:B------:R-:W2:Y:S04]  /*201c0*/  LDL.LU R170, [R1+0x1308] ;  /* 0x0013080001aa7983 */ /* 0x000ea80000300800 */
[----:B------:R-:W2:Y:S04]  /*201d0*/  LDL.LU.64 R168, [R1+0x1300] ;  /* 0x0013000001a87983 */ /* 0x000ea80000300a00 */
[----:B------:R-:W2:Y:S04]  /*201e0*/  LDL.LU.128 R164, [R1+0x12f0] ;  /* 0x0012f00001a47983 */ /* 0x000ea80000300c00 */
[----:B------:R-:W2:Y:S04]  /*201f0*/  LDL.LU.128 R160, [R1+0x12e0] ;  /* 0x0012e00001a07983 */ /* 0x000ea80000300c00 */
[----:B------:R-:W2:Y:S04]  /*20200*/  LDL.LU.128 R156, [R1+0x12d0] ;  /* 0x0012d000019c7983 */ /* 0x000ea80000300c00 */
[----:B------:R-:W2:Y:S04]  /*20210*/  LDL.LU.128 R152, [R1+0x12c0] ;  /* 0x0012c00001987983 */ /* 0x000ea80000300c00 */
[----:B------:R-:W-:Y:S04]  /*20220*/  STL.128 [R1+0x3a0], R112 ;  /* 0x0003a07001007387 */ /* 0x000fe80000100c00 */
[----:B------:R0:W-:Y:S04]  /*20230*/  STL.128 [R1+0xe80], R20 ;  /* 0x000e801401007387 */ /* 0x0001e80000100c00 */
[----:B------:R1:W-:Y:S04]  /*20240*/  STL.128 [R1+0xe70], R16 ;  /* 0x000e701001007387 */ /* 0x0003e80000100c00 */
[----:B------:R1:W-:Y:S04]  /*20250*/  STL.128 [R1+0xe60], R12 ;  /* 0x000e600c01007387 */ /* 0x0003e80000100c00 */
[----:B------:R1:W-:Y:S04]  /*20260*/  STL.128 [R1+0xe50], R8 ;  /* 0x000e500801007387 */ /* 0x0003e80000100c00 */
[----:B------:R1:W-:Y:S04]  /*20270*/  STL.64 [R1+0xe48], R4 ;  /* 0x000e480401007387 */ /* 0x0003e80000100a00 */
[----:B0-----:R-:W2:Y:S04]  /*20280*/  LDL.LU.128 R20, [R1+0xe80] ;  /* 0x000e800001147983 */ /* 0x001ea80000300c00 */
[----:B-1----:R-:W2:Y:S04]  /*20290*/  LDL.LU.128 R16, [R1+0xe70] ;  /* 0x000e700001107983 */ /* 0x002ea80000300c00 */
[----:B------:R-:W2:Y:S04]  /*202a0*/  LDL.LU.128 R12, [R1+0xe60] ;  /* 0x000e6000010c7983 */ /* 0x000ea80000300c00 */
[----:B------:R-:W2:Y:S04]  /*202b0*/  LDL.LU.128 R8, [R1+0xe50] ;  /* 0x000e500001087983 */ /* 0x000ea80000300c00 */
[----:B------:R-:W2:Y:S04]  /*202c0*/  LDL.LU.64 R4, [R1+0xe48] ;  /* 0x000e480001047983 */ /* 0x000ea80000300a00 */
[----:B------:R-:W2:Y:S04]  /*202d0*/  LDL.LU R112, [R1+0x5c8] ;  /* 0x0005c80001707983 */ /* 0x000ea80000300800 */
[----:B------:R-:W2:Y:S04]  /*202e0*/  LDL.LU R111, [R1+0x5c4] ;  /* 0x0005c400016f7983 */ /* 0x000ea80000300800 */
[----:B------:R-:W2:Y:S04]  /*202f0*/  LDL.LU R110, [R1+0x5c0] ;  /* 0x0005c000016e7983 */ /* 0x000ea80000300800 */
[----:B------:R0:W-:Y:S04]  /*20300*/  STL.128 [R1+0x290], R120 ;  /* 0x0002907801007387 */ /* 0x0001e80000100c00 */
[----:B------:R1:W-:Y:S04]  /*20310*/  STL.128 [R1+0x1240], R196 ;  /* 0x001240c401007387 */ /* 0x0003e80000100c00 */
[----:B------:R1:W-:Y:S04]  /*20320*/  STL.128 [R1+0x1230], R192 ;  /* 0x001230c001007387 */ /* 0x0003e80000100c00 */
[----:B------:R1:W-:Y:S04]  /*20330*/  STL.128 [R1+0x1220], R188 ;  /* 0x001220bc01007387 */ /* 0x0003e80000100c00 */
[----:B0-----:R-:W2:Y:S04]  /*20340*/  LDL.128 R120, [R1+0x5d0] ;  /* 0x0005d00001787983 */ /* 0x001ea80000100c00 */
[----:B------:R-:W-:Y:S04]  /*20350*/  STL.128 [R1+0x390], R184 ;  /* 0x000390b801007387 */ /* 0x000fe80000100c00 */
[----:B-1----:R-:W2:Y:S04]  /*20360*/  LDL.LU.128 R196, [R1+0x1240] ;  /* 0x0012400001c47983 */ /* 0x002ea80000300c00 */
[----:B------:R-:W2:Y:S04]  /*20370*/  LDL.LU.128 R192, [R1+0x1230] ;  /* 0x0012300001c07983 */ /* 0x000ea80000300c00 */
[----:B------:R-:W2:Y:S04]  /*20380*/  LDL.LU.128 R188, [R1+0x1220] ;  /* 0x0012200001bc7983 */ /* 0x000ea80000300c00 */
[----:B------:R0:W-:Y:S04]  /*20390*/  STL.128 [R1+0xfc0], R100 ;  /* 0x000fc06401007387 */ /* 0x0001e80000100c00 */
[----:B---3--:R-:W-:Y:S04]  /*203a0*/  STL.128 [R1+0xfb0], R96 ;  /* 0x000fb06001007387 */ /* 0x008fe80000100c00 */
[----:B----4-:R-:W-:Y:S04]  /*203b0*/  STL.128 [R1+0xfa0], R92 ;  /* 0x000fa05c01007387 */ /* 0x010fe80000100c00 */
        /* <DEDUP_REMOVED lines=17> */
[----:B------:R1:W-:Y:S04]  /*204d0*/  STL.64 [R1+0xfe0], R108 ;  /* 0x000fe06c01007387 */ /* 0x0003e80000100a00 */
[----:B0-----:R-:W3:Y:S04]  /*204e0*/  LDL.LU.128 R100, [R1+0xfc0] ;  /* 0x000fc00001647983 */ /* 0x001ee80000300c00 */
[----:B------:R0:W-:Y:S04]  /*204f0*/  STL.128 [R1+0xfd0], R104 ;  /* 0x000fd06801007387 */ /* 0x0001e80000100c00 */
[----:B-1----:R-:W4:Y:S04]  /*20500*/  LDL.LU.64 R108, [R1+0xfe0] ;  /* 0x000fe000016c7983 */ /* 0x002f280000300a00 */
[----:B------:R-:W4:Y:S04]  /*20510*/  LDL.LU.128 R96, [R1+0xfb0] ;  /* 0x000fb00001607983 */ /* 0x000f280000300c00 */
[----:B------:R-:W4:Y:S04]  /*20520*/  LDL.LU.128 R92, [R1+0xfa0] ;  /* 0x000fa000015c7983 */ /* 0x000f280000300c00 */
        /* <DEDUP_REMOVED lines=17> */
[----:B------:R-:W4:Y:S01]  /*20640*/  LDL.LU.128 R24, [R1+0xe90] ;  /* 0x000e900001187983 */ /* 0x000f220000300c00 */
[----:B------:R-:W-:-:S03]  /*20650*/  IMAD.MOV.U32 R113, RZ, RZ, R119 ;  /* 0x000000ffff717224 */ /* 0x000fc600078e0077 */
[----:B------:R0:W-:Y:S04]  /*20660*/  STL [R1+0x12b8], R227 ;  /* 0x0012b8e301007387 */ /* 0x0001e80000100800 */
[----:B------:R1:W-:Y:S04]  /*20670*/  STL.64 [R1+0x12b0], R224 ;  /* 0x0012b0e001007387 */ /* 0x0003e80000100a00 */
[----:B------:R1:W-:Y:S04]  /*20680*/  STL.128 [R1+0x12a0], R220 ;  /* 0x0012a0dc01007387 */ /* 0x0003e80000100c00 */
[----:B------:R1:W-:Y:S04]  /*20690*/  STL.64 [R1+0x1290], R218 ;  /* 0x001290da01007387 */ /* 0x0003e80000100a00 */
[----:B--2---:R2:W-:Y:S04]  /*206a0*/  STL.128 [R1+0x1280], R212 ;  /* 0x001280d401007387 */ /* 0x0045e80000100c00 */
[----:B------:R2:W-:Y:S04]  /*206b0*/  STL.128 [R1+0x1270], R208 ;  /* 0x001270d001007387 */ /* 0x0005e80000100c00 */
[----:B------:R2:W-:Y:S04]  /*206c0*/  STL.128 [R1+0x1260], R204 ;  /* 0x001260cc01007387 */ /* 0x0005e80000100c00 */
[----:B------:R2:W-:Y:S04]  /*206d0*/  STL.128 [R1+0x1250], R200 ;  /* 0x001250c801007387 */ /* 0x0005e80000100c00 */
[----:B------:R2:W-:Y:S04]  /*206e0*/  STL.64 [R1+0x1200], R182 ;  /* 0x001200b601007387 */ /* 0x0005e80000100a00 */
[----:B------:R2:W-:Y:S04]  /*206f0*/  STL.128 [R1+0x11f0], R176 ;  /* 0x0011f0b001007387 */ /* 0x0005e80000100c00 */
[----:B------:R2:W-:Y:S04]  /*20700*/  STL.128 [R1+0x11e0], R172 ;  /* 0x0011e0ac01007387 */ /* 0x0005e80000100c00 */
[----:B------:R2:W-:Y:S04]  /*20710*/  STL [R1+0x11d8], R170 ;  /* 0x0011d8aa01007387 */ /* 0x0005e80000100800 */
[----:B------:R2:W-:Y:S04]  /*20720*/  STL.64 [R1+0x11d0], R168 ;  /* 0x0011d0a801007387 */ /* 0x0005e80000100a00 */
[----:B------:R2:W-:Y:S04]  /*20730*/  STL.128 [R1+0x11c0], R164 ;  /* 0x0011c0a401007387 */ /* 0x0005e80000100c00 */
[----:B------:R2:W-:Y:S04]  /*20740*/  STL.128 [R1+0x11b0], R160 ;  /* 0x0011b0a001007387 */ /* 0x0005e80000100c00 */
[----:B------:R2:W-:Y:S04]  /*20750*/  STL.128 [R1+0x11a0], R156 ;  /* 0x0011a09c01007387 */ /* 0x0005e80000100c00 */
[----:B------:R2:W-:Y:S04]  /*20760*/  STL.128 [R1+0x1190], R152 ;  /* 0x0011909801007387 */ /* 0x0005e80000100c00 */
[----:B0-----:R-:W4:Y:S04]  /*20770*/  LDL.LU R227, [R1+0x12b8] ;  /* 0x0012b80001e37983 */ /* 0x001f280000300800 */
[----:B-1----:R-:W4:Y:S04]  /*20780*/  LDL.LU.64 R224, [R1+0x12b0] ;  /* 0x0012b00001e07983 */ /* 0x002f280000300a00 */
[----:B------:R-:W4:Y:S04]  /*20790*/  LDL.LU.128 R220, [R1+0x12a0] ;  /* 0x0012a00001dc7983 */ /* 0x000f280000300c00 */
[----:B------:R-:W4:Y:S04]  /*207a0*/  LDL.LU.64 R218, [R1+0x1290] ;  /* 0x0012900001da7983 */ /* 0x000f280000300a00 */
[----:B--2---:R-:W2:Y:S04]  /*207b0*/  LDL.LU.128 R212, [R1+0x1280] ;  /* 0x0012800001d47983 */ /* 0x004ea80000300c00 */
[----:B------:R-:W2:Y:S04]  /*207c0*/  LDL.LU.128 R208, [R1+0x1270] ;  /* 0x0012700001d07983 */ /* 0x000ea80000300c00 */
[----:B------:R-:W2:Y:S04]  /*207d0*/  LDL.LU.128 R204, [R1+0x1260] ;  /* 0x0012600001cc7983 */ /* 0x000ea80000300c00 */
[----:B------:R-:W2:Y:S04]  /*207e0*/  LDL.LU.128 R200, [R1+0x1250] ;  /* 0x0012500001c87983 */ /* 0x000ea80000300c00 */
        /* <DEDUP_REMOVED lines=10> */
[----:B------:R-:W2:Y:S04]  /*20890*/  LDL.LU R180, [R1+0xe40] ;  /* 0x000e400001b47983 */ /* 0x000ea80000300800 */
[----:B------:R-:W2:Y:S04]  /*208a0*/  LDL.LU R181, [R1+0xe3c] ;  /* 0x000e3c0001b57983 */ /* 0x000ea80000300800 */
[----:B------:R-:W2:Y:S04]  /*208b0*/  LDL.LU R171, [R1+0xe38] ;  /* 0x000e380001ab7983 */ /* 0x000ea80000300800 */
[----:B------:R0:W-:Y:S04]  /*208c0*/  STL.64 [R1+0xe30], R112 ;  /* 0x000e307001007387 */ /* 0x0001e80000100a00 */
[----:B------:R-:W-:Y:S04]  /*208d0*/  STL.128 [R1+0xcc0], R20 ;  /* 0x000cc01401007387 */ /* 0x000fe80000100c00 */
[----:B------:R-:W-:Y:S04]  /*208e0*/  STL.128 [R1+0xcb0], R16 ;  /* 0x000cb01001007387 */ /* 0x000fe80000100c00 */
[----:B------:R-:W-:Y:S04]  /*208f0*/  STL.128 [R1+0xca0], R12 ;  /* 0x000ca00c01007387 */ /* 0x000fe80000100c00 */
[----:B------:R-:W-:Y:S04]  /*20900*/  STL.128 [R1+0xc90], R8 ;  /* 0x000c900801007387 */ /* 0x000fe80000100c00 */
[----:B------:R-:W-:Y:S04]  /*20910*/  STL.64 [R1+0xc80], R4 ;  /* 0x000c800401007387 */ /* 0x000fe80000100a00 */
[----:B------:R1:W-:Y:S04]  /*20920*/  STL.128 [R1+0x3b0], R116 ;  /* 0x0003b07401007387 */ /* 0x0003e80000100c00 */
[----:B---3--:R-:W-:Y:S04]  /*20930*/  STL.128 [R1+0xe00], R100 ;  /* 0x000e006401007387 */ /* 0x008fe80000100c00 */
[----:B----4-:R3:W-:Y:S04]  /*20940*/  STL.128 [R1+0xe20], R108 ;  /* 0x000e206c01007387 */ /* 0x0107e80000100c00 */
        /* <DEDUP_REMOVED lines=21> */
[----:B-1----:R-:W2:Y:S04]  /*20aa0*/  LDL.LU R116, [R1+0x5d8] ;  /* 0x0005d80001747983 */ /* 0x002ea80000300800 */
[----:B------:R-:W2:Y:S04]  /*20ab0*/  LDL.LU R115, [R1+0x5d4] ;  /* 0x0005d40001737983 */ /* 0x000ea80000300800 */
[----:B------:R-:W2:Y:S04]  /*20ac0*/  LDL.LU R114, [R1+0x5d0] ;  /* 0x0005d00001727983 */ /* 0x000ea80000300800 */
        /* <DEDUP_REMOVED lines=32> */
[----:B--2---:R-:W-:Y:S04]  /*20cd0*/  STL.128 [R1+0xc40], R200 ;  /* 0x000c40c801007387 */ /* 0x004fe80000100c00 */
[----:B------:R1:W-:Y:S04]  /*20ce0*/  STL.128 [R1+0xba0], R160 ;  /* 0x000ba0a001007387 */ /* 0x0003e80000100c00 */
[----:B------:R2:W-:Y:S01]  /*20cf0*/  STL.128 [R1+0xbf0], R180 ;  /* 0x000bf0b401007387 */ /* 0x0005e20000100c00 */
[----:B0-----:R-:W-:-:S03]  /*20d00*/  IMAD.MOV.U32 R123, RZ, RZ, R117 ;  /* 0x000000ffff7b7224 */ /* 0x001fc600078e0075 */
[----:B------:R0:W-:Y:S01]  /*20d10*/  STL.128 [R1+0xbb0], R164 ;  /* 0x000bb0a401007387 */ /* 0x0001e20000100c00 */
[----:B------:R-:W-:Y:S02]  /*20d20*/  IMAD.MOV.U32 R124, RZ, RZ, R156 ;  /* 0x000000ffff7c7224 */ /* 0x000fe400078e009c */
[----:B------:R-:W-:Y:S01]  /*20d30*/  IMAD.MOV.U32 R125, RZ, RZ, R157 ;  /* 0x000000ffff7d7224 */ /* 0x000fe200078e009d */
[----:B------:R-:W4:Y:S01]  /*20d40*/  LDL.LU.128 R20, [R1+0xcc0] ;  /* 0x000cc00001147983 */ /* 0x000f220000300c00 */
[----:B------:R-:W-:Y:S02]  /*20d50*/  IMAD.MOV.U32 R126, RZ, RZ, R158 ;  /* 0x000000ffff7e7224 */ /* 0x000fe400078e009e */
[----:B------:R-:W-:Y:S01]  /*20d60*/  IMAD.MOV.U32 R127, RZ, RZ, R159 ;  /* 0x000000ffff7f7224 */ /* 0x000fe200078e009f */
[----:B-1----:R-:W4:Y:S01]  /*20d70*/  LDL.LU.128 R160, [R1+0xba0] ;  /* 0x000ba00001a07983 */ /* 0x002f220000300c00 */
[----:B------:R-:W-:Y:S02]  /*20d80*/  IMAD.MOV.U32 R128, RZ, RZ, R227 ;  /* 0x000000ffff807224 */ /* 0x000fe400078e00e3 */
[----:B------:R-:W-:Y:S01]  /*20d90*/  IMAD.MOV.U32 R129, RZ, RZ, R225 ;  /* 0x000000ffff817224 */ /* 0x000fe200078e00e1 */
[----:B------:R-:W-:Y:S01]  /*20da0*/  STL [R1+0xc60], R208 ;  /* 0x000c60d001007387 */ /* 0x000fe20000100800 */
[----:B------:R-:W-:-:S02]  /*20db0*/  IMAD.MOV.U32 R130, RZ, RZ, R224 ;  /* 0x000000ffff827224 */ /* 0x000fc400078e00e0 */
[----:B------:R-:W-:Y:S01]  /*20dc0*/  IMAD.MOV.U32 R131, RZ, RZ, R223 ;  /* 0x000000ffff837224 */ /* 0x000fe200078e00df */
[----:B------:R-:W-:Y:S01]  /*20dd0*/  STL.128 [R1+0xc50], R204 ;  /* 0x000c50cc01007387 */ /* 0x000fe20000100c00 */
[----:B------:R-:W-:Y:S02]  /*20de0*/  IMAD.MOV.U32 R132, RZ, RZ, R222 ;  /* 0x000000ffff847224 */ /* 0x000fe400078e00de */
[----:B------:R-:W-:Y:S01]  /*20df0*/  IMAD.MOV.U32 R133, RZ, RZ, R209 ;  /* 0x000000ffff857224 */ /* 0x000fe200078e00d1 */
[----:B------:R-:W4:Y:S01]  /*20e00*/  LDL.LU.128 R16, [R1+0xcb0] ;  /* 0x000cb00001107983 */ /* 0x000f220000300c00 */
[----:B------:R-:W-:Y:S02]  /*20e10*/  IMAD.MOV.U32 R134, RZ, RZ, R210 ;  /* 0x000000ffff867224 */ /* 0x000fe400078e00d2 */
[----:B------:R-:W-:Y:S01]  /*20e20*/  IMAD.MOV.U32 R135, RZ, RZ, R211 ;  /* 0x000000ffff877224 */ /* 0x000fe200078e00d3 */
[----:B------:R-:W4:Y:S01]  /*20e30*/  LDL.LU.128 R12, [R1+0xca0] ;  /* 0x000ca000010c7983 */ /* 0x000f220000300c00 */
[----:B------:R-:W-:-:S02]  /*20e40*/  IMAD.MOV.U32 R136, RZ, RZ, R212 ;  /* 0x000000ffff887224 */ /* 0x000fc400078e00d4 */
[----:B------:R-:W-:Y:S01]  /*20e50*/  IMAD.MOV.U32 R137, RZ, RZ, R213 ;  /* 0x000000ffff897224 */ /* 0x000fe200078e00d5 */
[----:B------:R-:W4:Y:S01]  /*20e60*/  LDL.LU.64 R4, [R1+0xc80] ;  /* 0x000c800001047983 */ /* 0x000f220000300a00 */
[----:B------:R-:W-:Y:S02]  /*20e70*/  IMAD.MOV.U32 R138, RZ, RZ, R214 ;  /* 0x000000ffff8a7224 */ /* 0x000fe400078e00d6 */
[----:B------:R-:W-:Y:S01]  /*20e80*/  IMAD.MOV.U32 R139, RZ, RZ, R215 ;  /* 0x000000ffff8b7224 */ /* 0x000fe200078e00d7 */
[----:B------:R-:W4:Y:S01]  /*20e90*/  LDL.LU R6, [R1+0xc78] ;  /* 0x000c780001067983 */ /* 0x000f220000300800 */
[----:B------:R-:W-:Y:S02]  /*20ea0*/  IMAD.MOV.U32 R140, RZ, RZ, R221 ;  /* 0x000000ffff8c7224 */ /* 0x000fe400078e00dd */
[----:B------:R-:W-:Y:S01]  /*20eb0*/  IMAD.MOV.U32 R141, RZ, RZ, R220 ;  /* 0x000000ffff8d7224 */ /* 0x000fe200078e00dc */
[----:B------:R-:W4:Y:S01]  /*20ec0*/  LDL.LU R7, [R1+0xc74] ;  /* 0x000c740001077983 */ /* 0x000f220000300800 */
        /* <DEDUP_REMOVED lines=10> */
[----:B--2---:R-:W2:Y:S01]  /*20f70*/  LDL.LU.128 R180, [R1+0xbf0] ;  /* 0x000bf00001b47983 */ /* 0x004ea20000300c00 */
[----:B------:R-:W-:-:S03]  /*20f80*/  IMAD.MOV.U32 R119, RZ, RZ, R113 ;  /* 0x000000ffff777224 */ /* 0x000fc600078e0071 */
[----:B0-----:R-:W2:Y:S01]  /*20f90*/  LDL.LU.128 R164, [R1+0xbb0] ;  /* 0x000bb00001a47983 */ /* 0x001ea20000300c00 */
[----:B------:R-:W-:Y:S02]  /*20fa0*/  IMAD.MOV.U32 R118, RZ, RZ, R112 ;  /* 0x000000ffff767224 */ /* 0x000fe400078e0070 */
[----:B------:R-:W-:Y:S02]  /*20fb0*/  IMAD.MOV.U32 R122, RZ, RZ, R116 ;  /* 0x000000ffff7a7224 */ /* 0x000fe400078e0074 */
[----:B------:R-:W-:Y:S02]  /*20fc0*/  IMAD.MOV.U32 R121, RZ, RZ, R115 ;  /* 0x000000ffff797224 */ /* 0x000fe400078e0073 */
[----:B------:R-:W-:Y:S02]  /*20fd0*/  IMAD.MOV.U32 R120, RZ, RZ, R114 ;  /* 0x000000ffff787224 */ /* 0x000fe400078e0072 */
[----:B---3--:R-:W-:Y:S02]  /*20fe0*/  IMAD.MOV.U32 R117, RZ, RZ, R111 ;  /* 0x000000ffff757224 */ /* 0x008fe400078e006f */
[----:B------:R-:W-:-:S02]  /*20ff0*/  IMAD.MOV.U32 R116, RZ, RZ, R110 ;  /* 0x000000ffff747224 */ /* 0x000fc400078e006e */
[----:B------:R-:W-:Y:S02]  /*21000*/  IMAD.MOV.U32 R115, RZ, RZ, R109 ;  /* 0x000000ffff737224 */ /* 0x000fe400078e006d */
[----:B------:R-:W-:Y:S02]  /*21010*/  IMAD.MOV.U32 R114, RZ, RZ, R108 ;  /* 0x000000ffff727224 */ /* 0x000fe400078e006c */
[----:B----4-:R-:W-:Y:S02]  /*21020*/  IMAD.MOV.U32 R113, RZ, RZ, R107 ;  /* 0x000000ffff717224 */ /* 0x010fe400078e006b */
        /* <DEDUP_REMOVED lines=88> */
[----:B------:R-:W-:-:S06]  /*215b0*/  IMAD.MOV.U32 R27, RZ, RZ, R205 ;  /* 0x000000ffff1b7224 */ /* 0x000fcc00078e00cd */
[----:B------:R-:W-:-:S06]  /*215c0*/  WARPGROUP.ARRIVE ;  /* 0x00000000000079c5 */ /* 0x000fcc0000000000 */
[----:B------:R-:W-:Y:S03]  /*215d0*/  HGMMA.64x256x16.F32 R24, R152, gdesc[UR4].tnspB, R24, gsb0 ;  /* 0x43e0000498187df0 */ /* 0x000fe60008000818 */
[----:B------:R-:W-:Y:S02]  /*215e0*/  WARPGROUP.DEPBAR.LE gsb0, 0x0 ;  /* 0x00008000000079c5 */ /* 0x000fe40000010000 */
[----:B------:R0:W-:Y:S04]  /*215f0*/  STL.128 [R1+0xae0], R104 ;  /* 0x000ae06801007387 */ /* 0x0001e80000100c00 */
[----:B0-----:R-:W3:Y:S04]  /*21600*/  LDL.LU.128 R104, [R1+0xae0] ;  /* 0x000ae00001687983 */ /* 0x001ee80000300c00 */
[----:B------:R0:W-:Y:S04]  /*21610*/  STL.128 [R1+0xb10], R116 ;  /* 0x000b107401007387 */ /* 0x0001e80000100c00 */
[----:B------:R1:W-:Y:S04]  /*21620*/  STL.128 [R1+0xb40], R128 ;  /* 0x000b408001007387 */ /* 0x0003e80000100c00 */
[----:B------:R4:W-:Y:S04]  /*21630*/  STL.128 [R1+0xb30], R124 ;  /* 0x000b307c01007387 */ /* 0x0009e80000100c00 */
[----:B0-----:R-:W2:Y:S04]  /*21640*/  LDL.LU.128 R116, [R1+0xb10] ;  /* 0x000b100001747983 */ /* 0x001ea80000300c00 */
[----:B------:R0:W-:Y:S04]  /*21650*/  STL.128 [R1+0xb20], R120 ;  /* 0x000b207801007387 */ /* 0x0001e80000100c00 */
[----:B-1----:R-:W2:Y:S04]  /*21660*/  LDL.LU.128 R128, [R1+0xb40] ;  /* 0x000b400001807983 */ /* 0x002ea80000300c00 */
[----:B----4-:R-:W4:Y:S04]  /*21670*/  LDL.LU.128 R124, [R1+0xb30] ;  /* 0x000b3000017c7983 */ /* 0x010f280000300c00 */
[----:B0-----:R-:W4:Y:S04]  /*21680*/  LDL.LU.128 R120, [R1+0xb20] ;  /* 0x000b200001787983 */ /* 0x001f280000300c00 */
[----:B------:R0:W-:Y:S04]  /*21690*/  STL.128 [R1+0xb90], R148 ;  /* 0x000b909401007387 */ /* 0x0001e80000100c00 */
[----:B------:R1:W-:Y:S04]  /*216a0*/  STL.128 [R1+0x900], R44 ;  /* 0x0009002c01007387 */ /* 0x0003e80000100c00 */
[----:B------:R1:W-:Y:S04]  /*216b0*/  STL.128 [R1+0xb80], R144 ;  /* 0x000b809001007387 */ /* 0x0003e80000100c00 */
[----:B------:R1:W-:Y:S04]  /*216c0*/  STL.128 [R1+0xb70], R140 ;  /* 0x000b708c01007387 */ /* 0x0003e80000100c00 */
[----:B0-----:R-:W4:Y:S04]  /*216d0*/  LDL.LU.128 R148, [R1+0xb90] ;  /* 0x000b900001947983 */ /* 0x001f280000300c00 */
[----:B-1----:R-:W4:Y:S04]  /*216e0*/  LDL.LU.128 R44, [R1+0x900] ;  /* 0x00090000012c7983 */ /* 0x002f280000300c00 */
[----:B------:R0:W-:Y:S04]  /*216f0*/  STL.128 [R1+0xb60], R136 ;  /* 0x000b608801007387 */ /* 0x0001e80000100c00 */
[----:B------:R-:W4:Y:S04]  /*21700*/  LDL.LU.128 R144, [R1+0xb80] ;  /* 0x000b800001907983 */ /* 0x000f280000300c00 */
[----:B------:R-:W4:Y:S04]  /*21710*/  LDL.LU.128 R140, [R1+0xb70] ;  /* 0x000b7000018c7983 */ /* 0x000f280000300c00 */
[----:B------:R1:W-:Y:S04]  /*21720*/  STL.128 [R1+0xb00], R112 ;  /* 0x000b007001007387 */ /* 0x0003e80000100c00 */
[----:B0-----:R-:W4:Y:S04]  /*21730*/  LDL.LU.128 R136, [R1+0xb60] ;  /* 0x000b600001887983 */ /* 0x001f280000300c00 */
[----:B------:R0:W-:Y:S04]  /*21740*/  STL.128 [R1+0xaf0], R108 ;  /* 0x000af06c01007387 */ /* 0x0001e80000100c00 */
[----:B------:R0:W-:Y:S04]  /*21750*/  STL.128 [R1+0xad0], R100 ;  /* 0x000ad06401007387 */ /* 0x0001e80000100c00 */
[----:B------:R0:W-:Y:S04]  /*21760*/  STL.128 [R1+0xb50], R132 ;  /* 0x000b508401007387 */ /* 0x0001e80000100c00 */
[----:B-1----:R-:W4:Y:S04]  /*21770*/  LDL.LU.128 R112, [R1+0xb00] ;  /* 0x000b000001707983 */ /* 0x002f280000300c00 */
[----:B0-----:R-:W4:Y:S04]  /*21780*/  LDL.LU.128 R108, [R1+0xaf0] ;  /* 0x000af000016c7983 */ /* 0x001f280000300c00 */
[----:B------:R-:W4:Y:S04]  /*21790*/  LDL.LU.128 R100, [R1+0xad0] ;  /* 0x000ad00001647983 */ /* 0x000f280000300c00 */
[----:B------:R-:W4:Y:S04]  /*217a0*/  LDL.LU.128 R132, [R1+0xb50] ;  /* 0x000b500001847983 */ /* 0x000f280000300c00 */
[----:B------:R0:W-:Y:S04]  /*217b0*/  STL.128 [R1+0x930], R56 ;  /* 0x0009303801007387 */ /* 0x0001e80000100c00 */
[----:B------:R1:W-:Y:S04]  /*217c0*/  STL.128 [R1+0x920], R52 ;  /* 0x0009203401007387 */ /* 0x0003e80000100c00 */
[----:B------:R1:W-:Y:S04]  /*217d0*/  STL.128 [R1+0x910], R48 ;  /* 0x0009103001007387 */ /* 0x0003e80000100c00 */
[----:B0-----:R-:W4:Y:S04]  /*217e0*/  LDL.LU.128 R56, [R1+0x930] ;  /* 0x0009300001387983 */ /* 0x001f280000300c00 */
[----:B-1----:R-:W4:Y:S04]  /*217f0*/  LDL.LU.128 R52, [R1+0x920] ;  /* 0x0009200001347983 */ /* 0x002f280000300c00 */
[----:B------:R-:W4:Y:S04]  /*21800*/  LDL.LU.128 R48, [R1+0x910] ;  /* 0x0009100001307983 */ /* 0x000f280000300c00 */
[----:B---3--:R0:W-:Y:S04]  /*21810*/  STL.128 [R1+0x9f0], R104 ;  /* 0x0009f06801007387 */ /* 0x0081e80000100c00 */
[----:B0-----:R-:W3:Y:S04]  /*21820*/  LDL.LU.128 R104, [R1+0x9f0] ;  /* 0x0009f00001687983 */ /* 0x001ee80000300c00 */
[----:B--2---:R0:W-:Y:S04]  /*21830*/  STL.128 [R1+0xa20], R116 ;  /* 0x000a207401007387 */ /* 0x0041e80000100c00 */
[----:B------:R1:W-:Y:S04]  /*21840*/  STL.128 [R1+0xa50], R128 ;  /* 0x000a508001007387 */ /* 0x0003e80000100c00 */
[----:B0-----:R-:W2:Y:S04]  /*21850*/  LDL.LU.128 R116, [R1+0xa20] ;  /* 0x000a200001747983 */ /* 0x001ea80000300c00 */
[----:B----4-:R0:W-:Y:S04]  /*21860*/  STL.128 [R1+0xa40], R124 ;  /* 0x000a407c01007387 */ /* 0x0101e80000100c00 */
[----:B------:R4:W-:Y:S04]  /*21870*/  STL.128 [R1+0xa30], R120 ;  /* 0x000a307801007387 */ /* 0x0009e80000100c00 */
[----:B-1----:R-:W2:Y:S04]  /*21880*/  LDL.LU.128 R128, [R1+0xa50] ;  /* 0x000a500001807983 */ /* 0x002ea80000300c00 */
[----:B0-----:R-:W2:Y:S04]  /*21890*/  LDL.LU.128 R124, [R1+0xa40] ;  /* 0x000a4000017c7983 */ /* 0x001ea80000300c00 */
[----:B----4-:R-:W4:Y:S01]  /*218a0*/  LDL.LU.128 R120, [R1+0xa30] ;  /* 0x000a300001787983 */ /* 0x010f220000300c00 */
[----:B------:R-:W-:-:S02]  /*218b0*/  IMAD.MOV.U32 R8, RZ, RZ, R35 ;  /* 0x000000ffff087224 */ /* 0x000fc400078e0023 */
[----:B------:R-:W-:Y:S02]  /*218c0*/  IMAD.MOV.U32 R9, RZ, RZ, R34 ;  /* 0x000000ffff097224 */ /* 0x000fe400078e0022 */
[----:B------:R-:W-:Y:S02]  /*218d0*/  IMAD.MOV.U32 R200, RZ, RZ, R156 ;  /* 0x000000ffffc87224 */ /* 0x000fe400078e009c */
[----:B------:R-:W-:Y:S02]  /*218e0*/  IMAD.MOV.U32 R201, RZ, RZ, R157 ;  /* 0x000000ffffc97224 */ /* 0x000fe400078e009d */
[----:B------:R-:W-:Y:S02]  /*218f0*/  IMAD.MOV.U32 R202, RZ, RZ, R158 ;  /* 0x000000ffffca7224 */ /* 0x000fe400078e009e */
[----:B------:R-:W-:-:S05]  /*21900*/  IMAD.MOV.U32 R203, RZ, RZ, R159 ;  /* 0x000000ffffcb7224 */ /* 0x000fca00078e009f */
[----:B------:R0:W-:Y:S04]  /*21910*/  STL.128 [R1+0x3d0], R200 ;  /* 0x0003d0c801007387 */ /* 0x0001e80000100c00 */
[----:B0-----:R-:W4:Y:S01]  /*21920*/  LDL.LU.128 R200, [R1+0xc40] ;  /* 0x000c400001c87983 */ /* 0x001f220000300c00 */
[----:B------:R-:W-:Y:S02]  /*21930*/  IMAD.MOV.U32 R204, RZ, RZ, R227 ;  /* 0x000000ffffcc7224 */ /* 0x000fe400078e00e3 */
[----:B------:R-:W-:Y:S02]  /*21940*/  IMAD.MOV.U32 R205, RZ, RZ, R225 ;  /* 0x000000ffffcd7224 */ /* 0x000fe400078e00e1 */
[----:B------:R-:W-:Y:S02]  /*21950*/  IMAD.MOV.U32 R206, RZ, RZ, R224 ;  /* 0x000000ffffce7224 */ /* 0x000fe400078e00e0 */
[----:B------:R-:W-:-:S02]  /*21960*/  IMAD.MOV.U32 R207, RZ, RZ, R223 ;  /* 0x000000ffffcf7224 */ /* 0x000fc400078e00df */
[----:B------:R-:W-:Y:S01]  /*21970*/  IMAD.MOV.U32 R208, RZ, RZ, R222 ;  /* 0x000000ffffd07224 */ /* 0x000fe200078e00de */
[----:B------:R-:W-:Y:S04]  /*21980*/  STL.128 [R1+0xaa0], R148 ;  /* 0x000aa09401007387 */ /* 0x000fe80000100c00 */
[----:B------:R0:W-:Y:S04]  /*21990*/  STL.128 [R1+0x3e0], R204 ;  /* 0x0003e0cc01007387 */ /* 0x0001e80000100c00 */
[----:B------:R1:W-:Y:S04]  /*219a0*/  STL.128 [R1+0x3f0], R208 ;  /* 0x0003f0d001007387 */ /* 0x0003e80000100c00 */
[----:B------:R1:W-:Y:S04]  /*219b0*/  STL.128 [R1+0x9d0], R96 ;  /* 0x0009d06001007387 */ /* 0x0003e80000100c00 */
[----:B------:R1:W-:Y:S04]  /*219c0*/  STL.128 [R1+0x980], R76 ;  /* 0x0009804c01007387 */ /* 0x0003e80000100c00 */
[----:B0-----:R-:W4:Y:S04]  /*219d0*/  LDL.LU.128 R204, [R1+0xc50] ;  /* 0x000c500001cc7983 */ /* 0x001f280000300c00 */
[----:B-1----:R-:W4:Y:S04]  /*219e0*/  LDL.LU R208, [R1+0xc60] ;  /* 0x000c600001d07983 */ /* 0x002f280000300800 */
[----:B------:R-:W4:Y:S04]  /*219f0*/  LDL.LU.128 R148, [R1+0xaa0] ;  /* 0x000aa00001947983 */ /* 0x000f280000300c00 */
[----:B------:R-:W4:Y:S04]  /*21a00*/  LDL.LU.128 R96, [R1+0x9d0] ;  /* 0x0009d00001607983 */ /* 0x000f280000300c00 */
[----:B------:R-:W4:Y:S04]  /*21a10*/  LDL.LU.128 R76, [R1+0x980] ;  /* 0x00098000014c7983 */ /* 0x000f280000300c00 */
[----:B------:R0:W-:Y:S04]  /*21a20*/  STL.128 [R1+0xa90], R144 ;  /* 0x000a909001007387 */ /* 0x0001e80000100c00 */
        /* <DEDUP_REMOVED lines=22> */
[----:B------:R-:W4:Y:S04]  /*21b90*/  LDL.LU.128 R40, [R1+0x8f0] ;  /* 0x0008f00001287983 */ /* 0x000f280000300c00 */
[----:B------:R-:W4:Y:S04]  /*21ba0*/  LDL.LU.128 R36, [R1+0x8e0] ;  /* 0x0008e00001247983 */ /* 0x000f280000300c00 */
[----:B0-----:R-:W4:Y:S04]  /*21bb0*/  LDL.LU.128 R60, [R1+0x940] ;  /* 0x00094000013c7983 */ /* 0x001f280000300c00 */
[----:B---3--:R0:W-:Y:S02]  /*21bc0*/  STL.128 [R1+0x770], R104 ;  /* 0x0007706801007387 */ /* 0x0081e40000100c00 */
[----:B0-----:R-:W-:-:S02]  /*21bd0*/  IMAD.MOV.U32 R106, RZ, RZ, R9 ;  /* 0x000000ffff6a7224 */ /* 0x001fc400078e0009 */
[----:B------:R-:W-:Y:S02]  /*21be0*/  IMAD.MOV.U32 R107, RZ, RZ, R8 ;  /* 0x000000ffff6b7224 */ /* 0x000fe400078e0008 */
[----:B------:R-:W3:Y:S04]  /*21bf0*/  LDL.64 R8, [R1+0x220] ;  /* 0x0002200001087983 */ /* 0x000ee80000100a00 */
[----:B--2---:R0:W-:Y:S04]  /*21c00*/  STL.128 [R1+0x7a0], R116 ;  /* 0x0007a07401007387 */ /* 0x0041e80000100c00 */
[----:B------:R-:W-:Y:S04]  /*21c10*/  STL.128 [R1+0x700], R24 ;  /* 0x0007001801007387 */ /* 0x000fe80000100c00 */
[----:B------:R1:W-:Y:S01]  /*21c20*/  STL.128 [R1+0x7d0], R128 ;  /* 0x0007d08001007387 */ /* 0x0003e20000100c00 */
[----:B0-----:R-:W-:-:S02]  /*21c30*/  IMAD.MOV.U32 R119, RZ, RZ, R47 ;  /* 0x000000ffff777224 */ /* 0x001fc400078e002f */
[----:B------:R-:W-:Y:S02]  /*21c40*/  IMAD.MOV.U32 R118, RZ, RZ, R46 ;  /* 0x000000ffff767224 */ /* 0x000fe400078e002e */
[----:B------:R-:W-:Y:S01]  /*21c50*/  IMAD.MOV.U32 R117, RZ, RZ, R45 ;  /* 0x000000ffff757224 */ /* 0x000fe200078e002d */
[----:B------:R0:W-:Y:S01]  /*21c60*/  STL.128 [R1+0x7c0], R124 ;  /* 0x0007c07c01007387 */ /* 0x0001e20000100c00 */
[----:B------:R-:W-:-:S03]  /*21c70*/  IMAD.MOV.U32 R116, RZ, RZ, R44 ;  /* 0x000000ffff747224 */ /* 0x000fc600078e002c */
[----:B----4-:R-:W-:Y:S04]  /*21c80*/  STL.128 [R1+0x7b0], R120 ;  /* 0x0007b07801007387 */ /* 0x010fe80000100c00 */
[----:B------:R2:W-:Y:S01]  /*21c90*/  STL.128 [R1+0x290], R116 ;  /* 0x0002907401007387 */ /* 0x0005e20000100c00 */
[----:B-1----:R-:W-:Y:S02]  /*21ca0*/  IMAD.MOV.U32 R131, RZ, RZ, R59 ;  /* 0x000000ffff837224 */ /* 0x002fe400078e003b */
[----:B------:R-:W-:Y:S01]  /*21cb0*/  IMAD.MOV.U32 R130, RZ, RZ, R58 ;  /* 0x000000ffff827224 */ /* 0x000fe200078e003a */
[----:B------:R-:W4:Y:S01]  /*21cc0*/  LDL.LU.128 R24, [R1+0x700] ;  /* 0x0007000001187983 */ /* 0x000f220000300c00 */
[----:B------:R-:W-:Y:S02]  /*21cd0*/  IMAD.MOV.U32 R129, RZ, RZ, R57 ;  /* 0x000000ffff817224 */ /* 0x000fe400078e0039 */
[----:B------:R-:W-:-:S02]  /*21ce0*/  IMAD.MOV.U32 R128, RZ, RZ, R56 ;  /* 0x000000ffff807224 */ /* 0x000fc400078e0038 */
[----:B0-----:R-:W-:Y:S02]  /*21cf0*/  IMAD.MOV.U32 R127, RZ, RZ, R55 ;  /* 0x000000ffff7f7224 */ /* 0x001fe400078e0037 */
[----:B------:R-:W-:Y:S02]  /*21d00*/  IMAD.MOV.U32 R126, RZ, RZ, R54 ;  /* 0x000000ffff7e7224 */ /* 0x000fe400078e0036 */
[----:B------:R-:W-:Y:S01]  /*21d10*/  IMAD.MOV.U32 R125, RZ, RZ, R53 ;  /* 0x000000ffff7d7224 */ /* 0x000fe200078e0035 */
[----:B--2---:R-:W2:Y:S01]  /*21d20*/  LDL.LU.128 R116, [R1+0x7a0] ;  /* 0x0007a00001747983 */ /* 0x004ea20000300c00 */
[----:B------:R-:W-:Y:S02]  /*21d30*/  IMAD.MOV.U32 R123, RZ, RZ, R51 ;  /* 0x000000ffff7b7224 */ /* 0x000fe400078e0033 */
[----:B------:R-:W-:Y:S02]  /*21d40*/  IMAD.MOV.U32 R122, RZ, RZ, R50 ;  /* 0x000000ffff7a7224 */ /* 0x000fe400078e0032 */
[----:B------:R-:W-:-:S02]  /*21d50*/  IMAD.MOV.U32 R121, RZ, RZ, R49 ;  /* 0x000000ffff797224 */ /* 0x000fc400078e0031 */
[----:B------:R-:W-:Y:S02]  /*21d60*/  IMAD.MOV.U32 R120, RZ, RZ, R48 ;  /* 0x000000ffff787224 */ /* 0x000fe400078e0030 */
[----:B------:R-:W-:Y:S01]  /*21d70*/  IMAD.MOV.U32 R124, RZ, RZ, R52 ;  /* 0x000000ffff7c7224 */ /* 0x000fe200078e0034 */
        /* <DEDUP_REMOVED lines=9> */
[----:B------:R1:W-:Y:S04]  /*21e10*/  STL.128 [R1+0xc20], R192 ;  /* 0x000c20c001007387 */ /* 0x0003e80000100c00 */
[----:B------:R1:W-:Y:S04]  /*21e20*/  STL.128 [R1+0xbd0], R172 ;  /* 0x000bd0ac01007387 */ /* 0x0003e80000100c00 */
[----:B0-----:R-:W4:Y:S04]  /*21e30*/  LDL.LU.128 R184, [R1+0xc00] ;  /* 0x000c000001b87983 */ /* 0x001f280000300c00 */
[----:B------:R0:W-:Y:S04]  /*21e40*/  STL.128 [R1+0xc10], R188 ;  /* 0x000c10bc01007387 */ /* 0x0001e80000100c00 */
[----:B-1----:R-:W4:Y:S04]  /*21e50*/  LDL.LU.128 R192, [R1+0xc20] ;  /* 0x000c200001c07983 */ /* 0x002f280000300c00 */
[----:B------:R-:W4:Y:S04]  /*21e60*/  LDL.LU.128 R172, [R1+0xbd0] ;  /* 0x000bd00001ac7983 */ /* 0x000f280000300c00 */
[----:B------:R1:W-:Y:S04]  /*21e70*/  STL.128 [R1+0xbc0], R168 ;  /* 0x000bc0a801007387 */ /* 0x0003e80000100c00 */
[----:B0-----:R-:W4:Y:S04]  /*21e80*/  LDL.LU.128 R188, [R1+0xc10] ;  /* 0x000c100001bc7983 */ /* 0x001f280000300c00 */
[----:B------:R0:W-:Y:S04]  /*21e90*/  STL.128 [R1+0x9c0], R92 ;  /* 0x0009c05c01007387 */ /* 0x0001e80000100c00 */
[----:B------:R0:W-:Y:S04]  /*21ea0*/  STL.128 [R1+0xac0], R160 ;  /* 0x000ac0a001007387 */ /* 0x0001e80000100c00 */
[----:B-1----:R-:W4:Y:S04]  /*21eb0*/  LDL.LU.128 R168, [R1+0xbc0] ;  /* 0x000bc00001a87983 */ /* 0x002f280000300c00 */
[----:B------:R1:W-:Y:S04]  /*21ec0*/  STL.128 [R1+0xbe0], R176 ;  /* 0x000be0b001007387 */ /* 0x0003e80000100c00 */
[----:B0-----:R-:W4:Y:S01]  /*21ed0*/  LDL.LU.128 R92, [R1+0x9c0] ;  /* 0x0009c000015c7983 */ /* 0x001f220000300c00 */
[----:B------:R-:W-:-:S03]  /*21ee0*/  IMAD.MOV.U32 R160, RZ, RZ, R200 ;  /* 0x000000ffffa07224 */ /* 0x000fc600078e00c8 */
[----:B------:R0:W-:Y:S01]  /*21ef0*/  STL.128 [R1+0x9b0], R88 ;  /* 0x0009b05801007387 */ /* 0x0001e20000100c00 */
[----:B------:R-:W-:Y:S02]  /*21f00*/  IMAD.MOV.U32 R161, RZ, RZ, R183 ;  /* 0x000000ffffa17224 */ /* 0x000fe400078e00b7 */
[----:B------:R-:W-:Y:S01]  /*21f10*/  IMAD.MOV.U32 R162, RZ, RZ, R182 ;  /* 0x000000ffffa27224 */ /* 0x000fe200078e00b6 */
[----:B------:R0:W-:Y:S01]  /*21f20*/  STL.128 [R1+0x6f0], R20 ;  /* 0x0006f01401007387 */ /* 0x0001e20000100c00 */
[----:B------:R-:W-:-:S03]  /*21f30*/  IMAD.MOV.U32 R163, RZ, RZ, R166 ;  /* 0x000000ffffa37224 */ /* 0x000fc600078e00a6 */
[----:B-1----:R-:W4:Y:S04]  /*21f40*/  LDL.LU.128 R176, [R1+0xbe0] ;  /* 0x000be00001b07983 */ /* 0x002f280000300c00 */
[----:B------:R1:W-:Y:S04]  /*21f50*/  STL.128 [R1+0x430], R160 ;  /* 0x000430a001007387 */ /* 0x0003e80000100c00 */
[----:B0-----:R-:W4:Y:S04]  /*21f60*/  LDL.LU.128 R88, [R1+0x9b0] ;  /* 0x0009b00001587983 */ /* 0x001f280000300c00 */
[----:B------:R-:W4:Y:S01]  /*21f70*/  LDL.LU.128 R20, [R1+0x6f0] ;  /* 0x0006f00001147983 */ /* 0x000f220000300c00 */
[----:B------:R-:W-:-:S03]  /*21f80*/  IMAD.MOV.U32 R152, RZ, RZ, R208 ;  /* 0x000000ffff987224 */ /* 0x000fc600078e00d0 */
[----:B------:R0:W-:Y:S04]  /*21f90*/  STL.128 [R1+0x6e0], R16 ;  /* 0x0006e01001007387 */ /* 0x0001e80000100c00 */
[----:B-1----:R-:W4:Y:S01]  /*21fa0*/  LDL.LU.128 R160, [R1+0xac0] ;  /* 0x000ac00001a07983 */ /* 0x002f220000300c00 */
[----:B------:R-:W-:Y:S02]  /*21fb0*/  IMAD.MOV.U32 R153, RZ, RZ, R207 ;  /* 0x000000ffff997224 */ /* 0x000fe400078e00cf */
[----:B------:R-:W-:Y:S02]  /*21fc0*/  IMAD.MOV.U32 R154, RZ, RZ, R206 ;  /* 0x000000ffff9a7224 */ /* 0x000fe400078e00ce */
[----:B------:R-:W-:Y:S01]  /*21fd0*/  IMAD.MOV.U32 R155, RZ, RZ, R205 ;  /* 0x000000ffff9b7224 */ /* 0x000fe200078e00cd */
[----:B------:R1:W-:Y:S01]  /*21fe0*/  STL.128 [R1+0x820], R148 ;  /* 0x0008209401007387 */ /* 0x0003e20000100c00 */
[----:B------:R-:W-:-:S03]  /*21ff0*/  IMAD.MOV.U32 R217, RZ, RZ, 0x1 ;  /* 0x00000001ffd97424 */ /* 0x000fc600078e00ff */
[----:B------:R1:W-:Y:S04]  /*22000*/  STL.128 [R1+0x750], R96 ;  /* 0x0007506001007387 */ /* 0x0003e80000100c00 */
[----:B0-----:R-:W4:Y:S04]  /*22010*/  LDL.LU.128 R16, [R1+0x6e0] ;  /* 0x0006e00001107983 */ /* 0x001f280000300c00 */
[----:B------:R0:W-:Y:S01]  /*22020*/  STL.128 [R1+0xab0], R152 ;  /* 0x000ab09801007387 */ /* 0x0001e20000100c00 */
[----:B-1----:R-:W-:-:S03]  /*22030*/  IMAD.MOV.U32 R151, RZ, RZ, R79 ;  /* 0x000000ffff977224 */ /* 0x002fc600078e004f */
[----:B------:R1:W-:Y:S01]  /*22040*/  STL.128 [R1+0x6d0], R12 ;  /* 0x0006d00c01007387 */ /* 0x0003e20000100c00 */
[----:B------:R-:W-:Y:S02]  /*22050*/  IMAD.MOV.U32 R150, RZ, RZ, R78 ;  /* 0x000000ffff967224 */ /* 0x000fe400078e004e */
[----:B------:R-:W-:Y:S01]  /*22060*/  IMAD.MOV.U32 R149, RZ, RZ, R77 ;  /* 0x000000ffff957224 */ /* 0x000fe200078e004d */
[----:B------:R-:W4:Y:S01]  /*22070*/  LDL.LU.128 R96, [R1+0x750] ;  /* 0x0007500001607983 */ /* 0x000f220000300c00 */
[----:B------:R-:W-:-:S03]  /*22080*/  IMAD.MOV.U32 R148, RZ, RZ, R76 ;  /* 0x000000ffff947224 */ /* 0x000fc600078e004c */
[----:B------:R3:W-:Y:S04]  /*22090*/  STL.128 [R1+0x990], R80 ;  /* 0x0009905001007387 */ /* 0x0007e80000100c00 */
[----:B0-----:R-:W4:Y:S04]  /*220a0*/  LDL.LU.128 R152, [R1+0xab0] ;  /* 0x000ab00001987983 */ /* 0x001f280000300c00 */
[----:B-1----:R-:W4:Y:S04]  /*220b0*/  LDL.LU.128 R12, [R1+0x6d0] ;  /* 0x0006d000010c7983 */ /* 0x002f280000300c00 */
[----:B---3--:R0:W-:Y:S04]  /*220c0*/  STL.128 [R1+0x6c0], R8 ;  /* 0x0006c00801007387 */ /* 0x0081e80000100c00 */
[----:B------:R1:W-:Y:S04]  /*220d0*/  STL.128 [R1+0x9a0], R84 ;  /* 0x0009a05401007387 */ /* 0x0003e80000100c00 */
[----:B------:R-:W3:Y:S04]  /*220e0*/  LDL.LU.128 R80, [R1+0x990] ;  /* 0x0009900001507983 */ /* 0x000ee80000300c00 */
[----:B------:R1:W-:Y:S04]  /*220f0*/  STL.128 [R1+0x810], R144 ;  /* 0x0008109001007387 */ /* 0x0003e80000100c00 */
[----:B0-----:R-:W3:Y:S04]  /*22100*/  LDL.LU.128 R8, [R1+0x6c0] ;  /* 0x0006c00001087983 */ /* 0x001ee80000300c00 */
[----:B------:R0:W-:Y:S04]  /*22110*/  STL.128 [R1+0x800], R140 ;  /* 0x0008008c01007387 */ /* 0x0001e80000100c00 */
[----:B------:R0:W-:Y:S01]  /*22120*/  STL.128 [R1+0x7f0], R136 ;  /* 0x0007f08801007387 */ /* 0x0001e20000100c00 */
[----:B------:R-:W-:-:S03]  /*22130*/  IMAD.MOV.U32 R104, RZ, RZ, R32 ;  /* 0x000000ffff687224 */ /* 0x000fc600078e0020 */
[----:B-1----:R-:W3:Y:S01]  /*22140*/  LDL.LU.128 R84, [R1+0x9a0] ;  /* 0x0009a00001547983 */ /* 0x002ee20000300c00 */
[----:B------:R-:W-:Y:S02]  /*22150*/  IMAD.MOV.U32 R147, RZ, RZ, R75 ;  /* 0x000000ffff937224 */ /* 0x000fe400078e004b */
[----:B------:R-:W-:Y:S01]  /*22160*/  IMAD.MOV.U32 R146, RZ, RZ, R74 ;  /* 0x000000ffff927224 */ /* 0x000fe200078e004a */
[----:B------:R1:W-:Y:S01]  /*22170*/  STL.128 [R1+0x310], R148 ;  /* 0x0003109401007387 */ /* 0x0003e20000100c00 */
[----:B------:R-:W-:Y:S02]  /*22180*/  IMAD.MOV.U32 R145, RZ, RZ, R73 ;  /* 0x000000ffff917224 */ /* 0x000fe400078e0049 */
[----:B------:R-:W-:Y:S01]  /*22190*/  IMAD.MOV.U32 R144, RZ, RZ, R72 ;  /* 0x000000ffff907224 */ /* 0x000fe200078e0048 */
[----:B------:R2:W-:Y:S01]  /*221a0*/  STL.128 [R1+0x790], R112 ;  /* 0x0007907001007387 */ /* 0x0005e20000100c00 */
[----:B0-----:R-:W-:Y:S02]  /*221b0*/  IMAD.MOV.U32 R143, RZ, RZ, R71 ;  /* 0x000000ffff8f7224 */ /* 0x001fe400078e0047 */
[----:B------:R-:W-:Y:S01]  /*221c0*/  IMAD.MOV.U32 R142, RZ, RZ, R70 ;  /* 0x000000ffff8e7224 */ /* 0x000fe200078e0046 */
[----:B------:R0:W-:Y:S01]  /*221d0*/  STL.128 [R1+0x780], R108 ;  /* 0x0007806c01007387 */ /* 0x0001e20000100c00 */
[----:B------:R-:W-:-:S02]  /*221e0*/  IMAD.MOV.U32 R141, RZ, RZ, R69 ;  /* 0x000000ffff8d7224 */ /* 0x000fc400078e0045 */
[----:B------:R-:W-:Y:S01]  /*221f0*/  IMAD.MOV.U32 R139, RZ, RZ, R67 ;  /* 0x000000ffff8b7224 */ /* 0x000fe200078e0043 */
[----:B------:R0:W-:Y:S01]  /*22200*/  STL.128 [R1+0x760], R100 ;  /* 0x0007606401007387 */ /* 0x0001e20000100c00 */
[----:B------:R-:W-:Y:S02]  /*22210*/  IMAD.MOV.U32 R138, RZ, RZ, R66 ;  /* 0x000000ffff8a7224 */ /* 0x000fe400078e0042 */
[----:B------:R-:W-:Y:S01]  /*22220*/  IMAD.MOV.U32 R137, RZ, RZ, R65 ;  /* 0x000000ffff897224 */ /* 0x000fe200078e0041 */
[----:B-1----:R-:W3:Y:S01]  /*22230*/  LDL.LU.128 R148, [R1+0x820] ;  /* 0x0008200001947983 */ /* 0x002ee20000300c00 */
[----:B------:R-:W-:Y:S02]  /*22240*/  IMAD.MOV.U32 R136, RZ, RZ, R64 ;  /* 0x000000ffff887224 */ /* 0x000fe400078e0040 */
[----:B------:R-:W-:Y:S01]  /*22250*/  IMAD.MOV.U32 R140, RZ, RZ, R68 ;  /* 0x000000ffff8c7224 */ /* 0x000fe200078e0044 */
[----:B--2---:R1:W-:Y:S01]  /*22260*/  STL.128 [R1+0x710], R116 ;  /* 0x0007107401007387 */ /* 0x0043e20000100c00 */
[----:B------:R-:W-:-:S02]  /*22270*/  IMAD.MOV.U32 R105, RZ, RZ, R33 ;  /* 0x000000ffff697224 */ /* 0x000fc400078e0021 */
[----:B------:R-:W-:Y:S01]  /*22280*/  IMAD.MOV.U32 R115, RZ, RZ, R43 ;  /* 0x000000ffff737224 */ /* 0x000fe200078e002b */
[----:B------:R2:W-:Y:S01]  /*22290*/  STL.64 [R1+0xc68], R216 ;  /* 0x000c68d801007387 */ /* 0x0005e20000100a00 */
[----:B0-----:R-:W-:Y:S02]  /*222a0*/  IMAD.MOV.U32 R111, RZ, RZ, R39 ;  /* 0x000000ffff6f7224 */ /* 0x001fe400078e0027 */
[----:B------:R-:W-:Y:S01]  /*222b0*/  IMAD.MOV.U32 R110, RZ, RZ, R38 ;  /* 0x000000ffff6e7224 */ /* 0x000fe200078e0026 */
[----:B------:R0:W-:Y:S01]  /*222c0*/  STL.128 [R1+0x7e0], R132 ;  /* 0x0007e08401007387 */ /* 0x0001e20000100c00 */
[----:B------:R-:W-:Y:S02]  /*222d0*/  IMAD.MOV.U32 R100, RZ, RZ, R28 ;  /* 0x000000ffff647224 */ /* 0x000fe400078e001c */
[----:B------:R-:W-:Y:S01]  /*222e0*/  IMAD.MOV.U32 R101, RZ, RZ, R29 ;  /* 0x000000ffff657224 */ /* 0x000fe200078e001d */
        /* <DEDUP_REMOVED lines=8> */
[----:B----4-:R-:W-:Y:S01]  /*22370*/  STL.128 [R1+0x6a0], R24 ;  /* 0x0006a01801007387 */ /* 0x010fe20000100c00 */
[----:B------:R-:W-:Y:S02]  /*22380*/  IMAD.MOV.U32 R113, RZ, RZ, R41 ;  /* 0x000000ffff717224 */ /* 0x000fe400078e0029 */
[----:B------:R-:W-:Y:S01]  /*22390*/  IMAD.MOV.U32 R112, RZ, RZ, R40 ;  /* 0x000000ffff707224 */ /* 0x000fe200078e0028 */
[----:B------:R4:W-:Y:S01]  /*223a0*/  STL.128 [R1+0x2e0], R136 ;  /* 0x0002e08801007387 */ /* 0x0009e20000100c00 */
[----:B--2---:R-:W-:-:S02]  /*223b0*/  IMAD.MOV.U32 R216, RZ, RZ, R221 ;  /* 0x000000ffffd87224 */ /* 0x004fc400078e00dd */
[----:B------:R-:W-:Y:S01]  /*223c0*/  IMAD.MOV.U32 R217, RZ, RZ, R220 ;  /* 0x000000ffffd97224 */ /* 0x000fe200078e00dc */
[----:B------:R2:W-:Y:S01]  /*223d0*/  STL.128 [R1+0x2f0], R140 ;  /* 0x0002f08c01007387 */ /* 0x0005e20000100c00 */
[----:B0-----:R-:W-:Y:S02]  /*223e0*/  IMAD.MOV.U32 R135, RZ, RZ, R63 ;  /* 0x000000ffff877224 */ /* 0x001fe400078e003f */
[----:B------:R-:W-:Y:S01]  /*223f0*/  IMAD.MOV.U32 R134, RZ, RZ, R62 ;  /* 0x000000ffff867224 */ /* 0x000fe200078e003e */
[----:B------:R-:W3:Y:S01]  /*22400*/  LDL.LU.128 R144, [R1+0x810] ;  /* 0x0008100001907983 */ /* 0x000ee20000300c00 */
[----:B------:R-:W-:Y:S02]  /*22410*/  IMAD.MOV.U32 R133, RZ, RZ, R61 ;  /* 0x000000ffff857224 */ /* 0x000fe400078e003d */
[----:B------:R-:W-:Y:S01]  /*22420*/  IMAD.MOV.U32 R132, RZ, RZ, R60 ;  /* 0x000000ffff847224 */ /* 0x000fe200078e003c */
[----:B-1----:R-:W3:Y:S04]  /*22430*/  LDL.LU.128 R4, [R1+0x6b0] ;  /* 0x0006b00001047983 */ /* 0x002ee80000300c00 */
[----:B----4-:R-:W4:Y:S04]  /*22440*/  LDL.LU.128 R136, [R1+0x7f0] ;  /* 0x0007f00001887983 */ /* 0x010f280000300c00 */
[----:B--2---:R-:W2:Y:S04]  /*22450*/  LDL.LU.128 R140, [R1+0x800] ;  /* 0x00080000018c7983 */ /* 0x004ea80000300c00 */
[----:B------:R-:W4:Y:S04]  /*22460*/  LDL.LU.128 R24, [R1+0x6a0] ;  /* 0x0006a00001187983 */ /* 0x000f280000300c00 */
[----:B------:R-:W-:Y:S04]  /*22470*/  STL.128 [R1+0x250], R100 ;  /* 0x0002506401007387 */ /* 0x000fe80000100c00 */
[----:B------:R-:W-:Y:S04]  /*22480*/  STL.128 [R1+0x260], R104 ;  /* 0x0002606801007387 */ /* 0x000fe80000100c00 */
        /* <DEDUP_REMOVED lines=8> */
[----:B------:R0:W-:Y:S04]  /*22510*/  STL.128 [R1+0x740], R128 ;  /* 0x0007408001007387 */ /* 0x0001e80000100c00 */
[----:B------:R1:W-:Y:S04]  /*22520*/  STL.128 [R1+0x730], R124 ;  /* 0x0007307c01007387 */ /* 0x0003e80000100c00 */
[----:B------:R1:W-:Y:S04]  /*22530*/  STL.128 [R1+0x720], R120 ;  /* 0x0007207801007387 */ /* 0x0003e80000100c00 */
[----:B------:R-:W4:Y:S04]  /*22540*/  LDL.LU.64 R216, [R1+0xc68] ;  /* 0x000c680001d87983 */ /* 0x000f280000300a00 */
[----:B------:R-:W4:Y:S04]  /*22550*/  LDL.LU.128 R132, [R1+0x7e0] ;  /* 0x0007e00001847983 */ /* 0x000f280000300c00 */
[----:B0-----:R-:W4:Y:S04]  /*22560*/  LDL.LU.128 R128, [R1+0x740] ;  /* 0x0007400001807983 */ /* 0x001f280000300c00 */
[----:B-1----:R-:W4:Y:S04]  /*22570*/  LDL.LU.128 R124, [R1+0x730] ;  /* 0x00073000017c7983 */ /* 0x002f280000300c00 */
[----:B------:R-:W4:Y:S04]  /*22580*/  LDL.LU.128 R120, [R1+0x720] ;  /* 0x0007200001787983 */ /* 0x000f280000300c00 */
        /* <DEDUP_REMOVED lines=9> */
[----:B------:R1:W-:Y:S01]  /*22620*/  STL.128 [R1+0x850], R168 ;  /* 0x000850a801007387 */ /* 0x0003e20000100c00 */
[----:B------:R-:W-:-:S03]  /*22630*/  IMAD.MOV.U32 R166, RZ, RZ, R94 ;  /* 0x000000ffffa67224 */ /* 0x000fc600078e005e */
[----:B------:R1:W-:Y:S04]  /*22640*/  STL [R1+0x848], R167 ;  /* 0x000848a701007387 */ /* 0x0003e80000100800 */
[----:B------:R1:W-:Y:S04]  /*22650*/  STL.64 [R1+0x840], R164 ;  /* 0x000840a401007387 */ /* 0x0003e80000100a00 */
[----:B0-----:R-:W4:Y:S04]  /*22660*/  LDL.LU.128 R188, [R1+0x8a0] ;  /* 0x0008a00001bc7983 */ /* 0x001f280000300c00 */
[----:B-1----:R-:W4:Y:S01]  /*22670*/  LDL.LU.128 R168, [R1+0x850] ;  /* 0x0008500001a87983 */ /* 0x002f220000300c00 */
[----:B------:R-:W-:-:S02]  /*22680*/  IMAD.MOV.U32 R167, RZ, RZ, R95 ;  /* 0x000000ffffa77224 */ /* 0x000fc400078e005f */
[----:B------:R-:W-:Y:S01]  /*22690*/  IMAD.MOV.U32 R165, RZ, RZ, R93 ;  /* 0x000000ffffa57224 */ /* 0x000fe200078e005d */
[----:B------:R0:W-:Y:S01]  /*226a0*/  STL.128 [R1+0x870], R176 ;  /* 0x000870b001007387 */ /* 0x0001e20000100c00 */
[----:B------:R-:W-:-:S03]  /*226b0*/  IMAD.MOV.U32 R164, RZ, RZ, R92 ;  /* 0x000000ffffa47224 */ /* 0x000fc600078e005c */
[----:B------:R1:W-:Y:S04]  /*226c0*/  STL.128 [R1+0x830], R160 ;  /* 0x000830a001007387 */ /* 0x0003e80000100c00 */
[----:B------:R1:W-:Y:S04]  /*226d0*/  STL.128 [R1+0x350], R164 ;  /* 0x000350a401007387 */ /* 0x0003e80000100c00 */
[----:B------:R1:W-:Y:S04]  /*226e0*/  STL.128 [R1+0x690], R20 ;  /* 0x0006901401007387 */ /* 0x0003e80000100c00 */
[----:B0-----:R-:W4:Y:S01]  /*226f0*/  LDL.LU.128 R176, [R1+0x870] ;  /* 0x0008700001b07983 */ /* 0x001f220000300c00 */
[----:B------:R-:W-:-:S02]  /*22700*/  IMAD.MOV.U32 R156, RZ, RZ, R204 ;  /* 0x000000ffff9c7224 */ /* 0x000fc400078e00cc */
[----:B-1----:R-:W-:Y:S01]  /*22710*/  IMAD.MOV.U32 R163, RZ, RZ, R91 ;  /* 0x000000ffffa37224 */ /* 0x002fe200078e005b */
[----:B------:R0:W-:Y:S04]  /*22720*/  STL.128 [R1+0x680], R16 ;  /* 0x0006801001007387 */ /* 0x0001e80000100c00 */
[----:B------:R-:W4:Y:S01]  /*22730*/  LDL.LU R167, [R1+0x848] ;  /* 0x0008480001a77983 */ /* 0x000f220000300800 */
[----:B------:R-:W-:-:S03]  /*22740*/  IMAD.MOV.U32 R162, RZ, RZ, R90 ;  /* 0x000000ffffa27224 */ /* 0x000fc600078e005a */
[----:B------:R-:W4:Y:S01]  /*22750*/  LDL.LU.64 R164, [R1+0x840] ;  /* 0x0008400001a47983 */ /* 0x000f220000300a00 */
[----:B------:R-:W-:Y:S02]  /*22760*/  IMAD.MOV.U32 R157, RZ, RZ, R203 ;  /* 0x000000ffff9d7224 */ /* 0x000fe400078e00cb */
[----:B------:R-:W-:Y:S01]  /*22770*/  IMAD.MOV.U32 R158, RZ, RZ, R202 ;  /* 0x000000ffff9e7224 */ /* 0x000fe200078e00ca */
[----:B------:R-:W4:Y:S01]  /*22780*/  LDL.LU.128 R20, [R1+0x690] ;  /* 0x0006900001147983 */ /* 0x000f220000300c00 */
[----:B------:R-:W-:-:S03]  /*22790*/  IMAD.MOV.U32 R159, RZ, RZ, R201 ;  /* 0x000000ffff9f7224 */ /* 0x000fc600078e00c9 */
[----:B------:R-:W-:Y:S04]  /*227a0*/  STL.128 [R1+0x400], R212 ;  /* 0x000400d401007387 */ /* 0x000fe80000100c00 */
        /* <DEDUP_REMOVED lines=8> */
[----:B---3--:R1:W-:Y:S01]  /*22830*/  STL.128 [R1+0x660], R8 ;  /* 0x0006600801007387 */ /* 0x0083e20000100c00 */
[----:B------:R-:W-:-:S02]  /*22840*/  IMAD.MOV.U32 R161, RZ, RZ, R89 ;  /* 0x000000ffffa17224 */ /* 0x000fc400078e0059 */
[----:B------:R-:W-:Y:S01]  /*22850*/  IMAD.MOV.U32 R160, RZ, RZ, R88 ;  /* 0x000000ffffa07224 */ /* 0x000fe200078e0058 */
[----:B0-----:R-:W3:Y:S01]  /*22860*/  LDL.LU.128 R16, [R1+0x680] ;  /* 0x0006800001107983 */ /* 0x001ee20000300c00 */
[----:B------:R-:W-:-:S03]  /*22870*/  IMAD.MOV.U32 R28, RZ, RZ, R96 ;  /* 0x000000ffff1c7224 */ /* 0x000fc600078e0060 */
[----:B------:R0:W-:Y:S04]  /*22880*/  STL.128 [R1+0x240], R152 ;  /* 0x0002409801007387 */ /* 0x0001e80000100c00 */
[----:B------:R0:W-:Y:S04]  /*22890*/  STL.128 [R1+0x670], R12 ;  /* 0x0006700c01007387 */ /* 0x0001e80000100c00 */
[----:B-1----:R-:W3:Y:S04]  /*228a0*/  LDL.LU.128 R8, [R1+0x660] ;  /* 0x0006600001087983 */ /* 0x002ee80000300c00 */
[----:B------:R1:W-:Y:S01]  /*228b0*/  STL.128 [R1+0x340], R160 ;  /* 0x000340a001007387 */ /* 0x0003e20000100c00 */
[----:B------:R-:W-:-:S03]  /*228c0*/  IMAD.MOV.U32 R76, RZ, RZ, R28 ;  /* 0x000000ffff4c7224 */ /* 0x000fc600078e001c */
[----:B------:R1:W-:Y:S01]  /*228d0*/  STL.128 [R1+0x420], R156 ;  /* 0x0004209c01007387 */ /* 0x0003e20000100c00 */
[----:B0-----:R-:W-:Y:S02]  /*228e0*/  IMAD.MOV.U32 R155, RZ, RZ, R83 ;  /* 0x000000ffff9b7224 */ /* 0x001fe400078e0053 */
[----:B------:R-:W-:Y:S01]  /*228f0*/  IMAD.MOV.U32 R154, RZ, RZ, R82 ;  /* 0x000000ffff9a7224 */ /* 0x000fe200078e0052 */
[----:B------:R-:W3:Y:S01]  /*22900*/  LDL.LU.128 R12, [R1+0x670] ;  /* 0x00067000010c7983 */ /* 0x000ee20000300c00 */
[----:B------:R-:W-:-:S03]  /*22910*/  IMAD.MOV.U32 R29, RZ, RZ, R150 ;  /* 0x000000ffff1d7224 */ /* 0x000fc600078e0096 */
[----:B------:R-:W3:Y:S04]  /*22920*/  LDL R75, [R1+0x290] ;  /* 0x00029000014b7983 */ /* 0x000ee80000100800 */
[----:B-1----:R-:W3:Y:S01]  /*22930*/  LDL.LU.128 R160, [R1+0x830] ;  /* 0x0008300001a07983 */ /* 0x002ee20000300c00 */
[----:B------:R-:W-:Y:S02]  /*22940*/  IMAD.MOV.U32 R153, RZ, RZ, R81 ;  /* 0x000000ffff997224 */ /* 0x000fe400078e0051 */
[----:B------:R-:W-:Y:S01]  /*22950*/  IMAD.MOV.U32 R152, RZ, RZ, R80 ;  /* 0x000000ffff987224 */ /* 0x000fe200078e0050 */
[----:B------:R-:W3:Y:S01]  /*22960*/  LDL R73, [R1+0x294] ;  /* 0x0002940001497983 */ /* 0x000ee20000100800 */
[----:B------:R-:W-:Y:S02]  /*22970*/  IMAD.MOV.U32 R159, RZ, RZ, R87 ;  /* 0x000000ffff9f7224 */ /* 0x000fe400078e0057 */
[----:B------:R-:W-:Y:S01]  /*22980*/  IMAD.MOV.U32 R158, RZ, RZ, R86 ;  /* 0x000000ffff9e7224 */ /* 0x000fe200078e0056 */
[----:B------:R-:W3:Y:S01]  /*22990*/  LDL R71, [R1+0x298] ;  /* 0x0002980001477983 */ /* 0x000ee20000100800 */
[----:B------:R-:W-:-:S02]  /*229a0*/  IMAD.MOV.U32 R157, RZ, RZ, R85 ;  /* 0x000000ffff9d7224 */ /* 0x000fc400078e0055 */
[----:B------:R-:W-:Y:S01]  /*229b0*/  IMAD.MOV.U32 R156, RZ, RZ, R84 ;  /* 0x000000ffff9c7224 */ /* 0x000fe200078e0054 */
[----:B------:R-:W3:Y:S01]  /*229c0*/  LDL R69, [R1+0x29c] ;  /* 0x00029c0001457983 */ /* 0x000ee20000100800 */
[----:B------:R-:W-:Y:S02]  /*229d0*/  IMAD.MOV.U32 R30, RZ, RZ, R149 ;  /* 0x000000ffff1e7224 */ /* 0x000fe400078e0095 */
[----:B------:R-:W-:Y:S01]  /*229e0*/  IMAD.MOV.U32 R28, RZ, RZ, R116 ;  /* 0x000000ffff1c7224 */ /* 0x000fe200078e0074 */
[----:B------:R-:W3:Y:S01]  /*229f0*/  LDL R67, [R1+0x2a0] ;  /* 0x0002a00001437983 */ /* 0x000ee20000100800 */
[----:B------:R-:W-:Y:S02]  /*22a00*/  IMAD.MOV.U32 R31, RZ, RZ, R148 ;  /* 0x000000ffff1f7224 */ /* 0x000fe400078e0094 */
[----:B------:R-:W-:Y:S01]  /*22a10*/  IMAD.MOV.U32 R96, RZ, RZ, R28 ;  /* 0x000000ffff607224 */ /* 0x000fe200078e001c */
[----:B------:R0:W-:Y:S01]  /*22a20*/  STL.128 [R1+0x320], R152 ;  /* 0x0003209801007387 */ /* 0x0001e20000100c00 */
[----:B------:R-:W-:-:S03]  /*22a30*/  IMAD.MOV.U32 R28, RZ, RZ, R151 ;  /* 0x000000ffff1c7224 */ /* 0x000fc600078e0097 */
[----:B------:R2:W-:Y:S01]  /*22a40*/  STL.128 [R1+0x330], R156 ;  /* 0x0003309c01007387 */ /* 0x0005e20000100c00 */
[----:B------:R-:W-:Y:S02]  /*22a50*/  IMAD.MOV.U32 R77, RZ, RZ, R97 ;  /* 0x000000ffff4d7224 */ /* 0x000fe400078e0061 */
[----:B------:R-:W-:Y:S01]  /*22a60*/  IMAD.MOV.U32 R78, RZ, RZ, R98 ;  /* 0x000000ffff4e7224 */ /* 0x000fe200078e0062 */
[----:B------:R-:W3:Y:S01]  /*22a70*/  LDL R65, [R1+0x2a4] ;  /* 0x0002a40001417983 */ /* 0x000ee20000100800 */
[----:B------:R-:W-:Y:S02]  /*22a80*/  IMAD.MOV.U32 R79, RZ, RZ, R99 ;  /* 0x000000ffff4f7224 */ /* 0x000fe400078e0063 */
[----:B------:R-:W-:Y:S01]  /*22a90*/  IMAD.MOV.U32 R97, RZ, RZ, R117 ;  /* 0x000000ffff617224 */ /* 0x000fe200078e0075 */
[----:B------:R-:W3:Y:S01]  /*22aa0*/  LDL R63, [R1+0x2a8] ;  /* 0x0002a800013f7983 */ /* 0x000ee20000100800 */
[----:B------:R-:W-:-:S03]  /*22ab0*/  IMAD.MOV.U32 R32, RZ, RZ, R147 ;  /* 0x000000ffff207224 */ /* 0x000fc600078e0093 */
[----:B------:R-:W3:Y:S01]  /*22ac0*/  LDL R61, [R1+0x2ac] ;  /* 0x0002ac00013d7983 */ /* 0x000ee20000100800 */
[----:B0-----:R-:W-:Y:S02]  /*22ad0*/  IMAD.MOV.U32 R152, RZ, RZ, R31 ;  /* 0x000000ffff987224 */ /* 0x001fe400078e001f */
[----:B------:R-:W-:Y:S01]  /*22ae0*/  IMAD.MOV.U32 R153, RZ, RZ, R30 ;  /* 0x000000ffff997224 */ /* 0x000fe200078e001e */
[----:B------:R0:W-:Y:S01]  /*22af0*/  STL.128 [R1+0x650], R4 ;  /* 0x0006500401007387 */ /* 0x0001e20000100c00 */
[----:B------:R-:W-:Y:S02]  /*22b00*/  IMAD.MOV.U32 R154, RZ, RZ, R29 ;  /* 0x000000ffff9a7224 */ /* 0x000fe400078e001d */
[----:B------:R-:W-:Y:S01]  /*22b10*/  IMAD.MOV.U32 R33, RZ, RZ, R146 ;  /* 0x000000ffff217224 */ /* 0x000fe200078e0092 */
[----:B------:R-:W3:Y:S01]  /*22b20*/  LDL R43, [R1+0x2d0] ;  /* 0x0002d000012b7983 */ /* 0x000ee20000100800 */
[----:B------:R-:W-:Y:S02]  /*22b30*/  IMAD.MOV.U32 R34, RZ, RZ, R145 ;  /* 0x000000ffff227224 */ /* 0x000fe400078e0091 */
[----:B------:R-:W-:Y:S01]  /*22b40*/  IMAD.MOV.U32 R35, RZ, RZ, R144 ;  /* 0x000000ffff237224 */ /* 0x000fe200078e0090 */
[----:B------:R-:W3:Y:S01]  /*22b50*/  LDL R41, [R1+0x2d4] ;  /* 0x0002d40001297983 */ /* 0x000ee20000100800 */
[----:B--2---:R-:W-:-:S02]  /*22b60*/  IMAD.MOV.U32 R156, RZ, RZ, R143 ;  /* 0x000000ffff9c7224 */ /* 0x004fc400078e008f */
[----:B------:R-:W-:Y:S01]  /*22b70*/  IMAD.MOV.U32 R157, RZ, RZ, R142 ;  /* 0x000000ffff9d7224 */ /* 0x000fe200078e008e */
[----:B------:R-:W2:Y:S01]  /*22b80*/  LDL R39, [R1+0x2d8] ;  /* 0x0002d80001277983 */ /* 0x000ea20000100800 */
[----:B------:R-:W-:Y:S02]  /*22b90*/  IMAD.MOV.U32 R158, RZ, RZ, R141 ;  /* 0x000000ffff9e7224 */ /* 0x000fe400078e008d */
[----:B------:R-:W-:Y:S01]  /*22ba0*/  IMAD.MOV.U32 R159, RZ, RZ, R140 ;  /* 0x000000ffff9f7224 */ /* 0x000fe200078e008c */
[----:B0-----:R-:W2:Y:S01]  /*22bb0*/  LDL.LU.128 R4, [R1+0x650] ;  /* 0x0006500001047983 */ /* 0x001ea20000300c00 */
[----:B----4-:R-:W-:Y:S02]  /*22bc0*/  IMAD.MOV.U32 R36, RZ, RZ, R137 ;  /* 0x000000ffff247224 */ /* 0x010fe400078e0089 */
[----:B------:R-:W-:Y:S01]  /*22bd0*/  IMAD.MOV.U32 R29, RZ, RZ, R25 ;  /* 0x000000ffff1d7224 */ /* 0x000fe200078e0019 */
[----:B------:R-:W4:Y:S01]  /*22be0*/  LDL R37, [R1+0x2dc] ;  /* 0x0002dc0001257983 */ /* 0x000f220000100800 */
[----:B------:R-:W-:-:S02]  /*22bf0*/  IMAD.MOV.U32 R30, RZ, RZ, R26 ;  /* 0x000000ffff1e7224 */ /* 0x000fc400078e001a */
[----:B------:R-:W-:Y:S01]  /*22c00*/  IMAD.MOV.U32 R31, RZ, RZ, R27 ;  /* 0x000000ffff1f7224 */ /* 0x000fe200078e001b */
[----:B------:R-:W4:Y:S01]  /*22c10*/  LDL R224, [R1+0x2f8] ;  /* 0x0002f80001e07983 */ /* 0x000f220000100800 */
[----:B------:R-:W-:Y:S02]  /*22c20*/  IMAD.MOV.U32 R98, RZ, RZ, R118 ;  /* 0x000000ffff627224 */ /* 0x000fe400078e0076 */
[----:B------:R-:W-:Y:S01]  /*22c30*/  IMAD.MOV.U32 R99, RZ, RZ, R119 ;  /* 0x000000ffff637224 */ /* 0x000fe200078e0077 */
[----:B------:R-:W4:Y:S01]  /*22c40*/  LDL R222, [R1+0x2fc] ;  /* 0x0002fc0001de7983 */ /* 0x000f220000100800 */
[----:B------:R-:W-:Y:S02]  /*22c50*/  IMAD.MOV.U32 R140, RZ, RZ, R136 ;  /* 0x000000ffff8c7224 */ /* 0x000fe400078e0088 */
        /* <DEDUP_REMOVED lines=28> */
[----:B------:R0:W-:Y:S01]  /*22e20*/  STL.64 [R1+0x8d0], R216 ;  /* 0x0008d0d801007387 */ /* 0x0001e20000100a00 */
        /* <DEDUP_REMOVED lines=8> */
[----:B0-----:R-:W4:Y:S01]  /*22eb0*/  LDL.LU.64 R216, [R1+0x8d0] ;  /* 0x0008d00001d87983 */ /* 0x001f220000300a00 */
[----:B------:R-:W-:-:S02]  /*22ec0*/  IMAD.MOV.U32 R105, RZ, RZ, R125 ;  /* 0x000000ffff697224 */ /* 0x000fc400078e007d */
[----:B------:R-:W-:Y:S01]  /*22ed0*/  IMAD.MOV.U32 R100, RZ, RZ, R120 ;  /* 0x000000ffff647224 */ /* 0x000fe200078e0078 */
[----:B------:R-:W4:Y:S01]  /*22ee0*/  LDL R166, [R1+0x32c] ;  /* 0x00032c0001a67983 */ /* 0x000f220000100800 */
        /* <DEDUP_REMOVED lines=13> */
[----:B------:R-:W-:Y:S01]  /*22fc0*/  STL.128 [R1+0x360], R76 ;  /* 0x0003604c01007387 */ /* 0x000fe20000100c00 */
[----:B------:R-:W-:Y:S02]  /*22fd0*/  IMAD.MOV.U32 R103, RZ, RZ, R123 ;  /* 0x000000ffff677224 */ /* 0x000fe400078e007b */
[----:B------:R-:W-:Y:S01]  /*22fe0*/  IMAD.MOV.U32 R106, RZ, RZ, R126 ;  /* 0x000000ffff6a7224 */ /* 0x000fe200078e007e */
[----:B------:R-:W-:Y:S01]  /*22ff0*/  STL.128 [R1+0x3b0], R96 ;  /* 0x0003b06001007387 */ /* 0x000fe20000100c00 */
[----:B------:R-:W-:Y:S02]  /*23000*/  IMAD.MOV.U32 R107, RZ, RZ, R127 ;  /* 0x000000ffff6b7224 */ /* 0x000fe400078e007f */
[----:B------:R-:W-:Y:S01]  /*23010*/  IMAD.MOV.U32 R110, RZ, RZ, R130 ;  /* 0x000000ffff6e7224 */ /* 0x000fe200078e0082 */
[----:B------:R-:W4:Y:S01]  /*23020*/  LDL R138, [R1+0x358] ;  /* 0x00035800018a7983 */ /* 0x000f220000100800 */
[----:B------:R-:W-:-:S02]  /*23030*/  IMAD.MOV.U32 R111, RZ, RZ, R131 ;  /* 0x000000ffff6f7224 */ /* 0x000fc400078e0083 */
[----:B------:R-:W-:Y:S01]  /*23040*/  IMAD.MOV.U32 R115, RZ, RZ, R135 ;  /* 0x000000ffff737224 */ /* 0x000fe200078e0087 */
[----:B------:R-:W4:Y:S01]  /*23050*/  LDL R136, [R1+0x35c] ;  /* 0x00035c0001887983 */ /* 0x000f220000100800 */
        /* <DEDUP_REMOVED lines=13> */
[----:B------:R1:W-:Y:S04]  /*23130*/  STL.128 [R1+0x240], R24 ;  /* 0x0002401801007387 */ /* 0x0003e80000100c00 */
        /* <DEDUP_REMOVED lines=24> */
[----:B-1----:R-:W4:Y:S04]  /*232c0*/  LDL R27, [R1+0x2f0] ;  /* 0x0002f000011b7983 */ /* 0x002f280000100800 */
        /* <DEDUP_REMOVED lines=66> */
[----:B------:R-:W4:Y:S01]  /*236f0*/  LDL R24, [R1+0x43c] ;  /* 0x00043c0001187983 */ /* 0x000f220000100800 */
[----:B---3--:R-:W-:Y:S01]  /*23700*/  FFMA.FTZ R9, R9, R2, R187 ;  /* 0x0000000209097223 */ /* 0x008fe200000100bb */
[----:B------:R-:W-:-:S03]  /*23710*/  FFMA.FTZ R3, R3, R8, R199 ;  /* 0x0000000803037223 */ /* 0x000fc600000100c7 */
        /* <DEDUP_REMOVED lines=42> */
[----:B--2---:R-:W-:Y:S01]  /*239c0*/  FADD.FTZ R11, R4, R11 ;  /* 0x0000000b040b7221 */ /* 0x004fe20000010000 */
[----:B------:R-:W-:Y:S01]  /*239d0*/  FADD.FTZ R3, R13, R14 ;  /* 0x0000000e0d037221 */ /* 0x000fe20000010000 */
[----:B----4-:R-:W-:Y:S02]  /*239e0*/  STL [R1+0x68], R217 ;  /* 0x000068d901007387 */ /* 0x010fe40000100800 */
[----:B------:R-:W-:Y:S01]  /*239f0*/  FADD.FTZ R13, R0, R11 ;  /* 0x0000000b000d7221 */ /* 0x000fe20000010000 */
[----:B------:R-:W-:Y:S01]  /*23a00*/  FADD.FTZ R12, R12, R3 ;  /* 0x000000030c0c7221 */ /* 0x000fe20000010000 */
[----:B------:R-:W-:Y:S04]  /*23a10*/  STL [R1+0x68], R217 ;  /* 0x000068d901007387 */ /* 0x000fe80000100800 */
[----:B------:R-:W-:Y:S04]  /*23a20*/  STL [R1+0x68], R217 ;  /* 0x000068d901007387 */ /* 0x000fe80000100800 */
[----:B------:R-:W-:Y:S04]  /*23a30*/  STL [R1+0x68], R217 ;  /* 0x000068d901007387 */ /* 0x000fe80000100800 */
[----:B------:R-:W-:Y:S04]  /*23a40*/  STL [R1+0x68], R217 ;  /* 0x000068d901007387 */ /* 0x000fe80000100800 */
[----:B------:R-:W-:Y:S04]  /*23a50*/  STL [R1+0x214], R5 ;  /* 0x0002140501007387 */ /* 0x000fe80000100800 */
[----:B------:R-:W-:Y:S04]  /*23a60*/  STL.64 [R1+0x220], R12 ;  /* 0x0002200c01007387 */ /* 0x000fe80000100a00 */
        /* <DEDUP_REMOVED lines=129> */
[----:B------:R-:W2:Y:S04]  /*24280*/  LD.E R2, desc[UR36][R6.64] ;  /* 0x0000002406027980 */ /* 0x000ea8000c101900 */
[----:B------:R0:W-:Y:S04]  /*24290*/  STL [R1+0xc70], R226 ;  /* 0x000c70e201007387 */ /* 0x0001e80000100800 */
[----:B------:R1:W-:Y:S04]  /*242a0*/  STL.64 [R1+0x880], R180 ;  /* 0x000880b401007387 */ /* 0x0003e80000100a00 */
[----:B------:R3:W5:Y:S04]  /*242b0*/  LDL R0, [R1+0x1f8] ;  /* 0x0001f80001007983 */ /* 0x0007680000100800 */
[----:B0-----:R3:W5:Y:S04]  /*242c0*/  LDL.LU R226, [R1+0xc70] ;  /* 0x000c700001e27983 */ /* 0x0017680000300800 */
[----:B-1----:R3:W5:Y:S01]  /*242d0*/  LDL.LU.64 R180, [R1+0x880] ;  /* 0x0008800001b47983 */ /* 0x0027620000300a00 */
[----:B------:R-:W-:Y:S01]  /*242e0*/  BSSY B0, `(.L_x_2254) ;  /* 0x0000005000007945 */ /* 0x000fe20003800000 */
[----:B--2---:R-:W-:-:S04]  /*242f0*/  LOP3.LUT R2, R2, 0x1, RZ, 0xfc, !PT ;  /* 0x0000000102027812 */ /* 0x004fc800078efcff */
[----:B------:R-:W-:-:S13]  /*24300*/  ISETP.NE.AND P0, PT, R2, 0x3, PT ;  /* 0x000000030200780c */ /* 0x000fda0003f05270 */
[----:B---3--:R-:W-:Y:S05]  /*24310*/  @!P0 BRA `(.L_x_2255) ;  /* 0x0000000000048947 */ /* 0x008fea0003800000 */
[----:B------:R-:W-:Y:S01]  /*24320*/  BPT.TRAP 0x1 ;  /* 0x000000040000795c */ /* 0x000fe20000300000 */
.L_x_2255:
[----:B------:R-:W-:Y:S05]  /*24330*/  BSYNC B0 ;  /* 0x0000000000007941 */ /* 0x000fea0003800000 */
.L_x_2254:
[----:B------:R-:W2:Y:S04]  /*24340*/  LD.E.64 R2, desc[UR36][R6.64+0x20] ;  /* 0x0000202406027980 */ /* 0x000ea8000c101b00 */
[----:B------:R-:W3:Y:S01]  /*24350*/  LD.E R4, desc[UR36][R6.64+0xc] ;  /* 0x00000c2406047980 */ /* 0x000ee2000c101900 */
[C---:B------:R-:W-:Y:S01]  /*24360*/  ISETP.GT.AND P0, PT, R171.reuse, R216, PT ;  /* 0x000000d8ab00720c */ /* 0x040fe20003f04270 */
[----:B------:R-:W-:Y:S02]  /*24370*/  VIADD R19, R171, 0xffffffff ;  /* 0xffffffffab137836 */ /* 0x000fe40000000000 */
[----:B------:R-:W-:Y:S02]  /*24380*/  IMAD.MOV.U32 R8, RZ, RZ, R6 ;  /* 0x000000ffff087224 */ /* 0x000fe400078e0006 */
[----:B------:R-:W-:-:S02]  /*24390*/  IMAD.MOV.U32 R9, RZ, RZ, R7 ;  /* 0x000000ffff097224 */ /* 0x000fc400078e0007 */
[----:B------:R-:W-:Y:S01]  /*243a0*/  IMAD.MOV.U32 R171, RZ, RZ, R19 ;  /* 0x000000ffffab7224 */ /* 0x000fe200078e0013 */
[----:B--2---:R-:W-:-:S05]  /*243b0*/  MOV R3, R2 ;  /* 0x0000000200037202 */ /* 0x004fca0000000f00 */
[----:B-----5:R-:W-:-:S05]  /*243c0*/  IMAD R3, R0, 0x8, R3 ;  /* 0x0000000800037824 */ /* 0x020fca00078e0203 */
[----:B---3--:R-:W-:-:S04]  /*243d0*/  PRMT R3, R4, 0x654, R3 ;  /* 0x0000065404037816 */ /* 0x008fc80000000003 */
[----:B------:R1:W-:Y:S01]  /*243e0*/  SYNCS.ARRIVE.TRANS64.RED.A1T0 RZ, [R3+URZ], RZ ;  /* 0x000000ff03ff79a7 */ /* 0x0003e2000810043f */
[----:B------:R-:W-:Y:S05]  /*243f0*/  @P0 BRA `(.L_x_2256) ;  /* 0xfffffe5000a00947 */ /* 0x000fea000383ffff */
.L_x_2237:
[----:B------:R-:W-:-:S13]  /*24400*/  ISETP.GE.AND P0, PT, R19, UR40, PT ;  /* 0x0000002813007c0c */ /* 0x000fda000bf06270 */
[----:B------:R-:W-:Y:S05]  /*24410*/  @!P0 BRA `(.L_x_2257) ;  /* 0x000000b000a48947 */ /* 0x000fea0003800000 */
[----:B------:R0:W5:Y:S02]  /*24420*/  LDL.64 R4, [R1+0x158] ;  /* 0x0001580001047983 */ /* 0x0001640000100a00 */
.L_x_2286:
[----:B-12--5:R-:W2:Y:S04]  /*24430*/  LD.E R3, desc[UR36][R4.64] ;  /* 0x0000002404037980 */ /* 0x026ea8000c101900 */
[----:B------:R-:W3:Y:S01]  /*24440*/  LD.E R0, desc[UR36][R4.64+0x8] ;  /* 0x0000082404007980 */ /* 0x000ee2000c101900 */
[----:B--2---:R-:W-:-:S05]  /*24450*/  VIADD R3, R3, 0x1 ;  /* 0x0000000103037836 */ /* 0x004fca0000000000 */
[----:B------:R-:W-:-:S13]  /*24460*/  ISETP.NE.AND P0, PT, R3, 0x2, PT ;  /* 0x000000020300780c */ /* 0x000fda0003f05270 */
[----:B------:R1:W5:Y:S04]  /*24470*/  @P0 LD.E R11, desc[UR36][R4.64+0x4] ;  /* 0x00000424040b0980 */ /* 0x000368000c101900 */
[----:B------:R-:W2:Y:S01]  /*24480*/  @!P0 LD.E R2, desc[UR36][R4.64+0x4] ;  /* 0x0000042404028980 */ /* 0x000ea2000c101900 */
[----:B---3--:R-:W-:-:S03]  /*24490*/  VIADD R9, R0, 0x1 ;  /* 0x0000000100097836 */ /* 0x008fc60000000000 */
[----:B------:R3:W-:Y:S04]  /*244a0*/  ST.E desc[UR36][R4.64], R3 ;  /* 0x0000000304007985 */ /* 0x0007e8000c101924 */
[----:B------:R1:W-:Y:S04]  /*244b0*/  ST.E desc[UR36][R4.64+0x8], R9 ;  /* 0x0000080904007985 */ /* 0x0003e8000c101924 */
[----:B------:R1:W-:Y:S01]  /*244c0*/  @!P0 ST.E desc[UR36][R4.64], RZ ;  /* 0x000000ff04008985 */ /* 0x0003e2000c101924 */
[----:B--2---:R-:W-:-:S05]  /*244d0*/  @!P0 LOP3.LUT R11, R2, 0x1, RZ, 0x3c, !PT ;  /* 0x00000001020b8812 */ /* 0x004fca00078e3cff */
[----:B------:R1:W-:Y:S04]  /*244e0*/  @!P0 ST.E desc[UR36][R4.64+0x4], R11 ;  /* 0x0000040b04008985 */ /* 0x0003e8000c101924 */
[----:B------:R-:W2:Y:S04]  /*244f0*/  LDL.64 R72, [R1+0x170] ;  /* 0x0001700001487983 */ /* 0x000ea80000100a00 */
[----:B--2---:R-:W2:Y:S01]  /*24500*/  LD.E R0, desc[UR36][R72.64] ;  /* 0x0000002448007980 */ /* 0x004ea2000c101900 */
[----:B------:R-:W-:Y:S05]  /*24510*/  YIELD ;  /* 0x0000000000007946 */ /* 0x000fea0003800000 */
[----:B------:R-:W-:Y:S01]  /*24520*/  BSSY B0, `(.L_x_2258) ;  /* 0x0000006000007945 */ /* 0x000fe20003800000 */
[----:B---3--:R-:W-:Y:S01]  /*24530*/  @!P0 IMAD.MOV.U32 R3, RZ, RZ, RZ ;  /* 0x000000ffff038224 */ /* 0x008fe200078e00ff */
[----:B--2---:R-:W-:-:S04]  /*24540*/  LOP3.LUT R0, R0, 0x1, RZ, 0xfc, !PT ;  /* 0x0000000100007812 */ /* 0x004fc800078efcff */
[----:B------:R-:W-:-:S13]  /*24550*/  ISETP.NE.AND P1, PT, R0, 0x3, PT ;  /* 0x000000030000780c */ /* 0x000fda0003f25270 */
[----:B-1----:R-:W-:Y:S05]  /*24560*/  @!P1 BRA `(.L_x_2259) ;  /* 0x0000000000049947 */ /* 0x002fea0003800000 */
[----:B------:R-:W-:Y:S01]  /*24570*/  BPT.TRAP 0x1 ;  /* 0x000000040000795c */ /* 0x000fe20000300000 */
.L_x_2259:
[----:B------:R-:W-:Y:S05]  /*24580*/  BSYNC B0 ;  /* 0x0000000000007941 */ /* 0x000fea0003800000 */
.L_x_2258:
[----:B------:R-:W2:Y:S01]  /*24590*/  LD.E.64 R8, desc[UR36][R72.64+0x18] ;  /* 0x0000182448087980 */ /* 0x000ea2000c101b00 */
[----:B-----5:R-:W-:Y:S02]  /*245a0*/  SHF.L.U32 R10, R11, 0x1f, RZ ;  /* 0x0000001f0b0a7819 */ /* 0x020fe400000006ff */
[----:B--2---:R-:W-:-:S05]  /*245b0*/  MOV R8, R8 ;  /* 0x0000000800087202 */ /* 0x004fca0000000f00 */
[----:B------:R-:W-:-:S04]  /*245c0*/  IMAD R3, R3, 0x8, R8 ;  /* 0x0000000803037824 */ /* 0x000fc800078e0208 */
[----:B------:R1:W2:Y:S01]  /*245d0*/  SYNCS.PHASECHK.TRANS64.TRYWAIT P0, [R3+URZ], R10 ;  /* 0x0000000a030075a7 */ /* 0x0002a2000800017f */
[----:B------:R-:W3:Y:S04]  /*245e0*/  LD.E R2, desc[UR36][R72.64] ;  /* 0x0000002448027980 */ /* 0x000ee8000c101900 */
[----:B------:R1:W5:Y:S04]  /*245f0*/  LD.E R0, desc[UR36][R4.64] ;  /* 0x0000002404007980 */ /* 0x000368000c101900 */
[----:B------:R1:W5:Y:S01]  /*24600*/  LD.E R8, desc[UR36][R4.64+0x4] ;  /* 0x0000042404087980 */ /* 0x000362000c101900 */
[----:B------:R-:W-:Y:S01]  /*24610*/  BSSY B0, `(.L_x_2260) ;  /* 0x0000005000007945 */ /* 0x000fe20003800000 */
[----:B---3--:R-:W-:-:S04]  /*24620*/  LOP3.LUT R2, R2, 0x1, RZ, 0xfc, !PT ;  /* 0x0000000102027812 */ /* 0x008fc800078efcff */
[----:B------:R-:W-:-:S13]  /*24630*/  ISETP.NE.AND P1, PT, R2, 0x3, PT ;  /* 0x000000030200780c */ /* 0x000fda0003f25270 */
[----:B-12---:R-:W-:Y:S05]  /*24640*/  @!P1 BRA `(.L_x_2261) ;  /* 0x0000000000049947 */ /* 0x006fea0003800000 */
[----:B------:R-:W-:Y:S01]  /*24650*/  BPT.TRAP 0x1 ;  /* 0x000000040000795c */ /* 0x000fe20000300000 */
.L_x_2261:
[----:B------:R-:W-:Y:S05]  /*24660*/  BSYNC B0 ;  /* 0x0000000000007941 */ /* 0x000fea0003800000 */
.L_x_2260:
[----:B------:R-:W-:Y:S04]  /*24670*/  BSSY B0, `(.L_x_2262) ;  /* 0x0000008000007945 */ /* 0x000fe80003800000 */
[----:B------:R-:W-:Y:S05]  /*24680*/  @P0 BRA `(.L_x_2263) ;  /* 0x0000000000180947 */ /* 0x000fea0003800000 */
[----:B------:R-:W2:Y:S01]  /*24690*/  LD.E.64 R2, desc[UR36][R72.64+0x18] ;  /* 0x0000182448027980 */ /* 0x000ea2000c101b00 */
[----:B-----5:R-:W-:Y:S02]  /*246a0*/  SHF.L.U32 R9, R8, 0x1f, RZ ;  /* 0x0000001f08097819 */ /* 0x020fe400000006ff */
[----:B--2---:R-:W-:-:S05]  /*246b0*/  MOV R3, R2 ;  /* 0x0000000200037202 */ /* 0x004fca0000000f00 */
[----:B------:R-:W-:-:S04]  /*246c0*/  IMAD R0, R0, 0x8, R3 ;  /* 0x0000000800007824 */ /* 0x000fc800078e0203 */
[----:B------:R-:W1:Y:S02]  /*246d0*/  SYNCS.PHASECHK.TRANS64.TRYWAIT P0, [R0+URZ], R9 ;  /* 0x00000009000075a7 */ /* 0x000e64000800017f */
[----:B-1----:R-:W-:Y:S05]  /*246e0*/  @!P0 BRA `(.L_x_2264) ;  /* 0x0000013400c08947 */ /* 0x002fea0003800000 */
.L_x_2263:
[----:B------:R-:W-:Y:S05]  /*246f0*/  BSYNC B0 ;  /* 0x0000000000007941 */ /* 0x000fea0003800000 */
.L_x_2262:
[----:B------:R-:W2:Y:S04]  /*24700*/  LD.E R21, desc[UR36][R4.64] ;  /* 0x0000002404157980 */ /* 0x000ea8000c101900 */
[----:B------:R-:W1:Y:S04]  /*24710*/  LDL.64 R22, [R1+0x178] ;  /* 0x0001780001167983 */ /* 0x000e680000100a00 */
[----:B------:R-:W2:Y:S01]  /*24720*/  LDL.64 R2, [R1+0x80] ;  /* 0x0000800001027983 */ /* 0x000ea20000100a00 */
[----:B------:R-:W-:Y:S05]  /*24730*/  WARPSYNC.ALL ;  /* 0x0000000000007948 */ /* 0x000fea0003800000 */
[----:B------:R3:W-:Y:S04]  /*24740*/  STL [R1+0x60], RZ ;  /* 0x000060ff01007387 */ /* 0x0007e80000100800 */
[----:B-1---5:R-:W4:Y:S01]  /*24750*/  LD.E.64 R8, desc[UR36][R22.64] ;  /* 0x0000002416087980 */ /* 0x022f22000c101b00 */
[----:B------:R-:W-:-:S05]  /*24760*/  IMAD.MOV.U32 R185, RZ, RZ, 0x1 ;  /* 0x00000001ffb97424 */ /* 0x000fca00078e00ff */
[----:B------:R3:W-:Y:S04]  /*24770*/  STL [R1+0x60], R185 ;  /* 0x000060b901007387 */ /* 0x0007e80000100800 */
[----:B------:R-:W3:Y:S04]  /*24780*/  LD.E.64 R10, desc[UR36][R22.64] ;  /* 0x00000024160a7980 */ /* 0x000ee8000c101b00 */
[----:B------:R1:W-:Y:S04]  /*24790*/  STL [R1+0x60], R185 ;  /* 0x000060b901007387 */ /* 0x0003e80000100800 */
[----:B------:R-:W3:Y:S01]  /*247a0*/  LD.E.64 R12, desc[UR36][R22.64] ;  /* 0x00000024160c7980 */ /* 0x000ee2000c101b00 */
[----:B--2---:R-:W-:Y:S01]  /*247b0*/  IMAD R2, R21, 0x300, R2 ;  /* 0x0000030015027824 */ /* 0x004fe200078e0202 */
[----:B------:R-:W-:-:S02]  /*247c0*/  R2UR UR7, R3 ;  /* 0x00000000030772ca */ /* 0x000fc400000e0000 */
[----:B------:R1:W-:Y:S02]  /*247d0*/  STL [R1+0x60], R185 ;  /* 0x000060b901007387 */ /* 0x0003e40000100800 */
[----:B------:R-:W-:Y:S02]  /*247e0*/  R2UR UR6, R2 ;  /* 0x00000000020672ca */ /* 0x000fe400000e0000 */
[----:B------:R-:W2:Y:S01]  /*247f0*/  LD.E.64 R14, desc[UR36][R22.64] ;  /* 0x00000024160e7980 */ /* 0x000ea2000c101b00 */
[----:B------:R-:W-:-:S03]  /*24800*/  WARPGROUP.ARRIVE ;  /* 0x00000000000079c5 */ /* 0x000fc60000000000 */
[----:B------:R1:W-:Y:S01]  /*24810*/  STL [R1+0x60], R185 ;  /* 0x000060b901007387 */ /* 0x0003e20000100800 */
[----:B----4-:R-:W-:Y:S02]  /*24820*/  R2UR UR4, R8 ;  /* 0x00000000080472ca */ /* 0x010fe400000e0000 */
[----:B------:R-:W-:-:S13]  /*24830*/  R2UR UR5, R9 ;  /* 0x00000000090572ca */ /* 0x000fda00000e0000 */
[----:B------:R-:W-:Y:S01]  /*24840*/  HGMMA.64x96x16.F32 R24, gdesc[UR4], RZ, !UPT, gsb0 ;  /* 0x01600000041879f0 */ /* 0x000fe2000c0008ff */
[----:B---3--:R-:W-:Y:S02]  /*24850*/  VIADD R10, R10, 0x2 ;  /* 0x000000020a0a7836 */ /* 0x008fe40000000000 */
[----:B------:R-:W-:Y:S02]  /*24860*/  VIADD R8, R2, 0x2 ;  /* 0x0000000202087836 */ /* 0x000fe40000000000 */
[----:B------:R-:W-:Y:S01]  /*24870*/  IMAD.MOV.U32 R9, RZ, RZ, R3 ;  /* 0x000000ffff097224 */ /* 0x000fe200078e0003 */
[----:B------:R-:W-:Y:S02]  /*24880*/  R2UR UR4, R10 ;  /* 0x000000000a0472ca */ /* 0x000fe400000e0000 */
[----:B------:R-:W-:Y:S02]  /*24890*/  R2UR UR6, R8 ;  /* 0x00000000080672ca */ /* 0x000fe400000e0000 */
[----:B------:R-:W-:-:S02]  /*248a0*/  R2UR UR7, R9 ;  /* 0x00000000090772ca */ /* 0x000fc400000e0000 */
[----:B------:R-:W-:Y:S01]  /*248b0*/  R2UR UR5, R11 ;  /* 0x000000000b0572ca */ /* 0x000fe200000e0000 */
[----:B------:R-:W-:Y:S02]  /*248c0*/  WARPGROUP.DEPBAR.LE gsb0, 0x0 ;  /* 0x00008000000079c5 */ /* 0x000fe40000010000 */
[----:B------:R-:W3:Y:S04]  /*248d0*/  LD.E R20, desc[UR36][R6.64] ;  /* 0x0000002406147980 */ /* 0x000ee8000c101900 */
[----:B------:R1:W5:Y:S04]  /*248e0*/  LD.E R0, desc[UR36][R4.64] ;  /* 0x0000002404007980 */ /* 0x000368000c101900 */
[----:B------:R1:W5:Y:S01]  /*248f0*/  LD.E R18, desc[UR36][R4.64+0x4] ;  /* 0x0000042404127980 */ /* 0x000362000c101900 */
[----:B------:R-:W-:Y:S01]  /*24900*/  WARPGROUP.ARRIVE ;  /* 0x00000000000079c5 */ /* 0x000fe20000000000 */
[----:B------:R-:W-:Y:S01]  /*24910*/  VIADD R12, R12, 0x4 ;  /* 0x000000040c0c7836 */ /* 0x000fe20000000000 */
[----:B------:R-:W-:Y:S01]  /*24920*/  BSSY B0, `(.L_x_2265) ;  /* 0x0000019000007945 */ /* 0x000fe20003800000 */
[----:B------:R-:W-:-:S02]  /*24930*/  VIADD R8, R2, 0x4 ;  /* 0x0000000402087836 */ /* 0x000fc40000000000 */
[----:B------:R-:W-:Y:S01]  /*24940*/  IMAD.MOV.U32 R9, RZ, RZ, R3 ;  /* 0x000000ffff097224 */ /* 0x000fe200078e0003 */
[----:B------:R-:W-:Y:S01]  /*24950*/  HGMMA.64x96x16.F32 R24, gdesc[UR4], R24, gsb0 ;  /* 0x01600000041879f0 */ /* 0x000fe20008000818 */
[----:B------:R-:W-:Y:S01]  /*24960*/  R2UR UR4, R12 ;  /* 0x000000000c0472ca */ /* 0x000fe200000e0000 */
[----:B------:R-:W-:Y:S01]  /*24970*/  VIADD R2, R2, 0x6 ;  /* 0x0000000602027836 */ /* 0x000fe20000000000 */
[----:B------:R-:W-:Y:S01]  /*24980*/  R2UR UR6, R8 ;  /* 0x00000000080672ca */ /* 0x000fe200000e0000 */
[----:B--2---:R-:W-:Y:S01]  /*24990*/  VIADD R14, R14, 0x6 ;  /* 0x000000060e0e7836 */ /* 0x004fe20000000000 */
        /* <DEDUP_REMOVED lines=12> */
[----:B---3--:R-:W-:-:S04]  /*24a60*/  LOP3.LUT R20, R20, 0x1, RZ, 0xfc, !PT ;  /* 0x0000000114147812 */ /* 0x008fc800078efcff */
[----:B------:R-:W-:Y:S01]  /*24a70*/  ISETP.NE.AND P0, PT, R20, 0x3, PT ;  /* 0x000000031400780c */ /* 0x000fe20003f05270 */
[----:B------:R-:W-:-:S12]  /*24a80*/  WARPGROUP.DEPBAR.LE gsb0, 0x0 ;  /* 0x00008000000079c5 */ /* 0x000fd80000010000 */
[----:B-1----:R-:W-:Y:S05]  /*24a90*/  @!P0 BRA `(.L_x_2266) ;  /* 0x0000000000048947 */ /* 0x002fea0003800000 */
[----:B------:R-:W-:Y:S01]  /*24aa0*/  BPT.TRAP 0x1 ;  /* 0x000000040000795c */ /* 0x000fe20000300000 */
.L_x_2266:
[----:B------:R-:W-:Y:S05]  /*24ab0*/  BSYNC B0 ;  /* 0x0000000000007941 */ /* 0x000fea0003800000 */
.L_x_2265:
        /* <DEDUP_REMOVED lines=13> */
.L_x_2268:
[----:B------:R-:W-:Y:S05]  /*24b90*/  BSYNC B0 ;  /* 0x0000000000007941 */ /* 0x000fea0003800000 */
.L_x_2267:
        /* <DEDUP_REMOVED lines=8> */
.L_x_2270:
[----:B------:R-:W-:Y:S05]  /*24c20*/  BSYNC B0 ;  /* 0x0000000000007941 */ /* 0x000fea0003800000 */
.L_x_2269:
[----:B------:R-:W2:Y:S04]  /*24c30*/  LD.E R15, desc[UR36][R4.64] ;  /* 0x00000024040f7980 */ /* 0x000ea8000c101900 */
[----:B------:R-:W2:Y:S04]  /*24c40*/  LDL.64 R6, [R1+0xf8] ;  /* 0x0000f80001067983 */ /* 0x000ea80000100a00 */
[----:B------:R-:W3:Y:S04]  /*24c50*/  LDL R0, [R1+0x70] ;  /* 0x0000700001007983 */ /* 0x000ee80000100800 */
[----:B-1---5:R-:W4:Y:S04]  /*24c60*/  LDL.64 R2, [R1+0xf0] ;  /* 0x0000f00001027983 */ /* 0x022f280000100a00 */
        /* <DEDUP_REMOVED lines=9> */
[----:B------:R-:W-:Y:S02]  /*24d00*/  R2UR UR6, R6 ;  /* 0x00000000060672ca */ /* 0x000fe400000e0000 */
        /* <DEDUP_REMOVED lines=131> */
[----:B------:R-:W-:Y:S01]  /*25540*/  R2UR UR5, R15 ;  /* 0x000000000f0572ca */ /* 0x000fe200000e0000 */
[----:B---3--:R-:W-:Y:S01]  /*25550*/  VIADD R8, R8, 0xc02 ;  /* 0x00000c0208087836 */ /* 0x008fe20000000000 */
[----:B------:R-:W-:Y:S02]  /*25560*/  WARPGROUP.DEPBAR.LE gsb0, 0x0 ;  /* 0x00008000000079c5 */ /* 0x000fe40000010000 */
[----:B------:R-:W-:-:S09]  /*25570*/  WARPGROUP.ARRIVE ;  /* 0x00000000000079c5 */ /* 0x000fd20000000000 */
        /* <DEDUP_REMOVED lines=18> */
[----:B------:R-:W-:-:S02]  /*256a0*/  VIADD R2, R6, 0x906 ;  /* 0x0000090606027836 */ /* 0x000fc40000000000 */
[----:B------:R-:W-:Y:S01]  /*256b0*/  IMAD.MOV.U32 R3, RZ, RZ, R7 ;  /* 0x000000ffff037224 */ /* 0x000fe200078e0007 */
[----:B------:R-:W-:Y:S02]  /*256c0*/  WARPGROUP.DEPBAR.LE gsb0, 0x0 ;  /* 0x00008000000079c5 */ /* 0x000fe40000010000 */
[----:B------:R-:W-:-:S06]  /*256d0*/  WARPGROUP.ARRIVE ;  /* 0x00000000000079c5 */ /* 0x000fcc0000000000 */
[----:B------:R-:W-:Y:S01]  /*256e0*/  HGMMA.64x96x16.F32 R24, gdesc[UR4], R24, gsb0 ;  /* 0x01600000041879f0 */ /* 0x000fe20008000818 */
[----:B------:R-:W-:Y:S02]  /*256f0*/  R2UR UR4, R12 ;  /* 0x000000000c0472ca */ /* 0x000fe400000e0000 */
[----:B------:R-:W-:Y:S02]  /*25700*/  R2UR UR5, R13 ;  /* 0x000000000d0572ca */ /* 0x000fe400000e0000 */
[----:B------:R-:W-:Y:S02]  /*25710*/  R2UR UR6, R2 ;  /* 0x00000000020672ca */ /* 0x000fe400000e0000 */
[----:B------:R-:W-:Y:S01]  /*25720*/  R2UR UR7, R3 ;  /* 0x00000000030772ca */ /* 0x000fe200000e0000 */
        /* <DEDUP_REMOVED lines=19> */
[----:B------:R-:W-:-:S02]  /*25860*/  WARPGROUP.DEPBAR.LE gsb0, 0x0 ;  /* 0x00008000000079c5 */ /* 0x000fc40000010000 */
[----:B------:R1:W-:Y:S06]  /*25870*/  BAR.ARV R228, 0x100 ;  /* 0x000400e40000751d */ /* 0x0003ec0000002000 */
[----:B------:R-:W2:Y:S04]  /*25880*/  LD.E R2, desc[UR36][R72.64] ;  /* 0x0000002448027980 */ /* 0x000ea8000c101900 */
[----:B------:R1:W5:Y:S01]  /*25890*/  LD.E R0, desc[UR36][R4.64] ;  /* 0x0000002404007980 */ /* 0x000362000c101900 */
[----:B------:R-:W-:Y:S01]  /*258a0*/  BSSY B0, `(.L_x_2272) ;  /* 0x0000005000007945 */ /* 0x000fe20003800000 */
[----:B--2---:R-:W-:-:S04]  /*258b0*/  LOP3.LUT R2, R2, 0x1, RZ, 0xfc, !PT ;  /* 0x0000000102027812 */ /* 0x004fc800078efcff */
[----:B------:R-:W-:-:S13]  /*258c0*/  ISETP.NE.AND P0, PT, R2, 0x3, PT ;  /* 0x000000030200780c */ /* 0x000fda0003f05270 */
[----:B-1----:R-:W-:Y:S05]  /*258d0*/  @!P0 BRA `(.L_x_2273) ;  /* 0x0000000000048947 */ /* 0x002fea0003800000 */
[----:B------:R-:W-:Y:S01]  /*258e0*/  BPT.TRAP 0x1 ;  /* 0x000000040000795c */ /* 0x000fe20000300000 */
.L_x_2273:
[----:B------:R-:W-:Y:S05]  /*258f0*/  BSYNC B0 ;  /* 0x0000000000007941 */ /* 0x000fea0003800000 */
.L_x_2272:
[----:B------:R-:W2:Y:S04]  /*25900*/  LD.E.64 R2, desc[UR36][R72.64+0x20] ;  /* 0x0000202448027980 */ /* 0x000ea8000c101b00 */
[----:B------:R-:W3:Y:S01]  /*25910*/  LD.E R6, desc[UR36][R72.64+0xc] ;  /* 0x00000c2448067980 */ /* 0x000ee2000c101900 */
[----:B--2---:R-:W-:-:S05]  /*25920*/  MOV R3, R2 ;  /* 0x0000000200037202 */ /* 0x004fca0000000f00 */
[----:B-----5:R-:W-:-:S05]  /*25930*/  IMAD R3, R0, 0x8, R3 ;  /* 0x0000000800037824 */ /* 0x020fca00078e0203 */
[----:B---3--:R-:W-:-:S04]  /*25940*/  PRMT R3, R6, 0x654, R3 ;  /* 0x0000065406037816 */ /* 0x008fc80000000003 */
[----:B------:R1:W-:Y:S01]  /*25950*/  SYNCS.ARRIVE.TRANS64.RED.A1T0 RZ, [R3+URZ], RZ ;  /* 0x000000ff03ff79a7 */ /* 0x0003e2000810043f */
[----:B------:R-:W2:Y:S04]  /*25960*/  LDL.64 R74, [R1+0x150] ;  /* 0x00015000014a7983 */ /* 0x000ea80000100a00 */
[----:B------:R-:W3:Y:S04]  /*25970*/  LDL R20, [R1+0x11c] ;  /* 0x00011c0001147983 */ /* 0x000ee80000100800 */
[----:B------:R-:W4:Y:S04]  /*25980*/  LDL R21, [R1+0x50] ;  /* 0x0000500001157983 */ /* 0x000f280000100800 */
[----:B-1----:R-:W3:Y:S04]  /*25990*/  LDL.64 R2, [R1+0x140] ;  /* 0x0001400001027983 */ /* 0x002ee80000100a00 */
[----:B------:R-:W4:Y:S04]  /*259a0*/  LDL R22, [R1+0x148] ;  /* 0x0001480001167983 */ /* 0x000f280000100800 */
[----:B------:R-:W4:Y:S04]  /*259b0*/  LDL.128 R8, [R1+0x130] ;  /* 0x0001300001087983 */ /* 0x000f280000100c00 */
[----:B------:R-:W4:Y:S04]  /*259c0*/  LDL.128 R12, [R1+0x120] ;  /* 0x00012000010c7983 */ /* 0x000f280000100c00 */
[----:B--2---:R-:W2:Y:S01]  /*259d0*/  LD.E R18, desc[UR36][R74.64] ;  /* 0x000000244a127980 */ /* 0x004ea2000c101900 */
[----:B---3--:R-:W-:Y:S01]  /*259e0*/  ISETP.NE.AND P0, PT, R2, 0x1, PT ;  /* 0x000000010200780c */ /* 0x008fe20003f05270 */
[----:B------:R-:W-:Y:S01]  /*259f0*/  IMAD.MOV.U32 R2, RZ, RZ, -0x60 ;  /* 0xffffffa0ff027424 */ /* 0x000fe200078e00ff */
[----:B----4-:R-:W-:Y:S01]  /*25a00*/  ISETP.GE.AND P1, PT, R9, 0x1, PT ;  /* 0x000000010900780c */ /* 0x010fe20003f26270 */
[----:B------:R-:W-:Y:S01]  /*25a10*/  BSSY B0, `(.L_x_2274) ;  /* 0x000009d000007945 */ /* 0x000fe20003800000 */
[-C--:B--2---:R-:W-:Y:S01]  /*25a20*/  FMUL.FTZ R29, R29, R18.reuse ;  /* 0x000000121d1d7220 */ /* 0x084fe20000410000 */
[----:B------:R-:W-:-:S03]  /*25a30*/  FMUL.FTZ R32, R32, R18 ;  /* 0x0000001220207220 */ /* 0x000fc60000410000 */
[----:B------:R1:W2:Y:S01]  /*25a40*/  MUFU.TANH R72, R29 ;  /* 0x0000001d00487308 */ /* 0x0002a20000002400 */
[-C--:B------:R-:W-:Y:S01]  /*25a50*/  FMUL.FTZ R6, R27, R18.reuse ;  /* 0x000000121b067220 */ /* 0x080fe20000410000 */
[----:B------:R-:W-:Y:S01]  /*25a60*/  FMUL.FTZ R33, R33, R18 ;  /* 0x0000001221217220 */ /* 0x000fe20000410000 */
[----:B-1----:R-:W-:-:S05]  /*25a70*/  SHF.R.S32.HI R29, RZ, 0x1f, R20 ;  /* 0x0000001fff1d7819 */ /* 0x002fca0000011414 */
[----:B------:R1:W3:Y:S02]  /*25a80*/  MUFU.TANH R73, R32 ;  /* 0x0000002000497308 */ /* 0x0002e40000002400 */
[----:B-1----:R-:W-:Y:S01]  /*25a90*/  FMUL.FTZ R32, R38, R18 ;  /* 0x0000001226207220 */ /* 0x002fe20000410000 */
[----:B------:R-:W-:-:S05]  /*25aa0*/  LEA.HI R38, R29, R20, RZ, 0x7 ;  /* 0x000000141d267211 */ /* 0x000fca00078f38ff */
[----:B------:R1:W4:Y:S01]  /*25ab0*/  MUFU.TANH R74, R33 ;  /* 0x00000021004a7308 */ /* 0x0003220000002400 */
[----:B------:R-:W-:Y:S01]  /*25ac0*/  LOP3.LUT R27, R38, 0xffffff80, RZ, 0xc0, !PT ;  /* 0xffffff80261b7812 */ /* 0x000fe200078ec0ff */
[-C--:B------:R-:W-:Y:S01]  /*25ad0*/  FMUL.FTZ R40, R40, R18.reuse ;  /* 0x0000001228287220 */ /* 0x080fe20000410000 */
[----:B-1----:R-:W-:-:S03]  /*25ae0*/  FMUL.FTZ R33, R39, R18 ;  /* 0x0000001227217220 */ /* 0x002fc60000410000 */
[----:B------:R-:W-:Y:S02]  /*25af0*/  IMAD.IADD R39, R20, 0x1, -R27 ;  /* 0x0000000114277824 */ /* 0x000fe400078e0a1b */
[----:B------:R1:W0:Y:S01]  /*25b00*/  MUFU.TANH R77, R40 ;  /* 0x00000028004d7308 */ /* 0x0002220000002400 */
[-C--:B------:R-:W-:Y:S01]  /*25b10*/  FMUL.FTZ R41, R41, R18.reuse ;  /* 0x0000001229297220 */ /* 0x080fe20000410000 */
[-C--:B------:R-:W-:Y:S01]  /*25b20*/  FMUL.FTZ R7, R24, R18.reuse ;  /* 0x0000001218077220 */ /* 0x080fe20000410000 */
[-C--:B------:R-:W-:Y:S01]  /*25b30*/  FMUL.FTZ R24, R30, R18.reuse ;  /* 0x000000121e187220 */ /* 0x080fe20000410000 */
[-C--:B------:R-:W-:Y:S01]  /*25b40*/  FMUL.FTZ R30, R34, R18.reuse ;  /* 0x00000012221e7220 */ /* 0x080fe20000410000 */
[-C--:B------:R-:W-:Y:S01]  /*25b50*/  FMUL.FTZ R34, R42, R18.reuse ;  /* 0x000000122a227220 */ /* 0x080fe20000410000 */
[-C--:B------:R-:W-:Y:S01]  /*25b60*/  FMUL.FTZ R44, R44, R18.reuse ;  /* 0x000000122c2c7220 */ /* 0x080fe20000410000 */
[----:B-1----:R-:W-:Y:S01]  /*25b70*/  SHF.R.S32.HI R40, RZ, 0x1f, R39 ;  /* 0x0000001fff287819 */ /* 0x002fe20000011427 */
[----:B------:R1:W0:Y:S01]  /*25b80*/  MUFU.TANH R78, R41 ;  /* 0x00000029004e7308 */ /* 0x0002220000002400 */
[-C--:B------:R-:W-:Y:S01]  /*25b90*/  FMUL.FTZ R0, R26, R18.reuse ;  /* 0x000000121a007220 */ /* 0x080fe20000410000 */
[-C--:B------:R-:W-:Y:S01]  /*25ba0*/  FMUL.FTZ R26, R31, R18.reuse ;  /* 0x000000121f1a7220 */ /* 0x080fe20000410000 */
[----:B------:R-:W-:Y:S01]  /*25bb0*/  LEA.HI R42, R40, R39, RZ, 0x2 ;  /* 0x00000027282a7211 */ /* 0x000fe200078f10ff */
[-C--:B------:R-:W-:Y:S01]  /*25bc0*/  FMUL.FTZ R31, R35, R18.reuse ;  /* 0x00000012231f7220 */ /* 0x080fe20000410000 */
[----:B------:R-:W-:Y:S01]  /*25bd0*/  FMUL.FTZ R35, R43, R18 ;  /* 0x000000122b237220 */ /* 0x000fe20000410000 */
[----:B-1----:R-:W-:-:S02]  /*25be0*/  LEA.HI R41, R29, R20, RZ, 0x2 ;  /* 0x000000141d297211 */ /* 0x002fc400078f10ff */
[----:B------:R1:W0:Y:S01]  /*25bf0*/  MUFU.TANH R79, R44 ;  /* 0x0000002c004f7308 */ /* 0x0002220000002400 */
[--C-:B------:R-:W-:Y:S02]  /*25c00*/  SHF.R.S32.HI R43, RZ, 0x2, R42.reuse ;  /* 0x00000002ff2b7819 */ /* 0x100fe4000001142a */
[----:B------:R-:W-:Y:S02]  /*25c10*/  LOP3.LUT R41, R41, 0xfffffffc, RZ, 0xc0, !PT ;  /* 0xfffffffc29297812 */ /* 0x000fe400078ec0ff */
[----:B-1----:R-:W-:-:S03]  /*25c20*/  SHF.R.S32.HI R44, RZ, 0x1f, R42 ;  /* 0x0000001fff2c7819 */ /* 0x002fc6000001142a */
[----:B------:R-:W-:Y:S01]  /*25c30*/  IMAD.IADD R20, R20, 0x1, -R41 ;  /* 0x0000000114147824 */ /* 0x000fe200078e0a29 */
[----:B------:R-:W-:Y:S02]  /*25c40*/  SHF.R.S32.HI R41, RZ, 0x7, R38 ;  /* 0x00000007ff297819 */ /* 0x000fe40000011426 */
[----:B------:R-:W-:Y:S02]  /*25c50*/  LEA.HI R44, R44, R43, RZ, 0x3 ;  /* 0x0000002b2c2c7211 */ /* 0x000fe400078f18ff */
[----:B------:R-:W-:Y:S02]  /*25c60*/  LEA.HI R40, R40, R39, RZ, 0x5 ;  /* 0x0000002728287211 */ /* 0x000fe400078f28ff */
[----:B------:R-:W-:Y:S02]  /*25c70*/  LOP3.LUT R44, R44, 0xfffffff8, RZ, 0xc0, !PT ;  /* 0xfffffff82c2c7812 */ /* 0x000fe400078ec0ff */
[----:B------:R-:W-:Y:S02]  /*25c80*/  LEA.HI R38, R38, R41, RZ, 0x1 ;  /* 0x0000002926267211 */ /* 0x000fe400078f08ff */
[----:B------:R-:W-:Y:S01]  /*25c90*/  SHF.R.S32.HI R40, RZ, 0x5, R40 ;  /* 0x00000005ff287819 */ /* 0x000fe20000011428 */
[----:B------:R-:W-:Y:S01]  /*25ca0*/  IMAD.IADD R44, R43, 0x1, -R44 ;  /* 0x000000012b2c7824 */ /* 0x000fe200078e0a2c */
[----:B------:R-:W-:-:S02]  /*25cb0*/  LOP3.LUT R38, R38, 0x3fffffe, RZ, 0xc0, !PT ;  /* 0x03fffffe26267812 */ /* 0x000fc400078ec0ff */
        /* <DEDUP_REMOVED lines=10> */
[-C--:B------:R-:W-:Y:S01]  /*25d60*/  FMUL.FTZ R36, R36, R18.reuse ;  /* 0x0000001224247220 */ /* 0x080fe20000410000 */
[-C--:B------:R-:W-:Y:S01]  /*25d70*/  FMUL.FTZ R37, R37, R18.reuse ;  /* 0x0000001225257220 */ /* 0x080fe20000410000 */
[----:B------:R-:W-:Y:S02]  /*25d80*/  LOP3.LUT R42, R42, 0x7ffffffc, RZ, 0xc0, !PT ;  /* 0x7ffffffc2a2a7812 */ /* 0x000fe400078ec0ff */
[----:B------:R-:W1:Y:S01]  /*25d90*/  SHFL.IDX PT, R20, R38, RZ, 0x1c1f ;  /* 0x001c1fff26147589 */ /* 0x000e6200000e0000 */
[----:B------:R2:W0:Y:S01]  /*25da0*/  MUFU.TANH R75, R36 ;  /* 0x00000024004b7308 */ /* 0x0004220000002400 */
[-C--:B------:R-:W-:Y:S01]  /*25db0*/  FMUL.FTZ R25, R25, R18.reuse ;  /* 0x0000001219197220 */ /* 0x080fe20000410000 */
[-C--:B------:R-:W-:Y:S01]  /*25dc0*/  FMUL.FTZ R28, R28, R18.reuse ;  /* 0x000000121c1c7220 */ /* 0x080fe20000410000 */
[-C--:B------:R-:W-:Y:S01]  /*25dd0*/  FMUL.FTZ R45, R45, R18.reuse ;  /* 0x000000122d2d7220 */ /* 0x080fe20000410000 */
[-C--:B------:R-:W-:Y:S01]  /*25de0*/  FMUL.FTZ R48, R48, R18.reuse ;  /* 0x0000001230307220 */ /* 0x080fe20000410000 */
[-C--:B------:R-:W-:Y:S01]  /*25df0*/  FMUL.FTZ R49, R49, R18.reuse ;  /* 0x0000001231317220 */ /* 0x080fe20000410000 */
[-C--:B------:R-:W-:Y:S01]  /*25e00*/  FMUL.FTZ R50, R50, R18.reuse ;  /* 0x0000001232327220 */ /* 0x080fe20000410000 */
[-C--:B------:R-:W-:Y:S01]  /*25e10*/  FMUL.FTZ R51, R51, R18.reuse ;  /* 0x0000001233337220 */ /* 0x080fe20000410000 */
[----:B------:R3:W0:Y:S01]  /*25e20*/  MUFU.TANH R76, R37 ;  /* 0x00000025004c7308 */ /* 0x0006220000002400 */
[-C--:B--2---:R-:W-:Y:S01]  /*25e30*/  FMUL.FTZ R36, R46, R18.reuse ;  /* 0x000000122e247220 */ /* 0x084fe20000410000 */
[-C--:B------:R-:W-:Y:S01]  /*25e40*/  FMUL.FTZ R52, R52, R18.reuse ;  /* 0x0000001234347220 */ /* 0x080fe20000410000 */
[-C--:B------:R-:W-:Y:S01]  /*25e50*/  FMUL.FTZ R53, R53, R18.reuse ;  /* 0x0000001235357220 */ /* 0x080fe20000410000 */
[-C--:B------:R-:W-:Y:S01]  /*25e60*/  FMUL.FTZ R54, R54, R18.reuse ;  /* 0x0000001236367220 */ /* 0x080fe20000410000 */
[-C--:B------:R-:W-:Y:S01]  /*25e70*/  FMUL.FTZ R55, R55, R18.reuse ;  /* 0x0000001237377220 */ /* 0x080fe20000410000 */
[-C--:B------:R-:W-:Y:S01]  /*25e80*/  FMUL.FTZ R56, R56, R18.reuse ;  /* 0x0000001238387220 */ /* 0x080fe20000410000 */
[-C--:B------:R-:W-:Y:S01]  /*25e90*/  FMUL.FTZ R57, R57, R18.reuse ;  /* 0x0000001239397220 */ /* 0x080fe20000410000 */
[-C--:B------:R-:W-:Y:S01]  /*25ea0*/  FMUL.FTZ R58, R58, R18.reuse ;  /* 0x000000123a3a7220 */ /* 0x080fe20000410000 */
        /* <DEDUP_REMOVED lines=13> */
[----:B------:R-:W-:Y:S01]  /*25f80*/  FMUL.FTZ R70, R70, R18 ;  /* 0x0000001246467220 */ /* 0x000fe20000410000 */
[----:B------:R-:W-:Y:S02]  /*25f90*/  IMAD R3, R19, R2, 0x1 ;  /* 0x0000000113037424 */ /* 0x000fe400078e0202 */
[----:B------:R-:W-:Y:S01]  /*25fa0*/  FMUL.FTZ R18, R71, R18 ;  /* 0x0000001247127220 */ /* 0x000fe20000410000 */
[----:B------:R-:W2:Y:S01]  /*25fb0*/  MUFU.TANH R7, R7 ;  /* 0x0000000700077308 */ /* 0x000ea20000002400 */
[----:B------:R-:W-:Y:S01]  /*25fc0*/  IMAD R3, R42, -0x2, R3 ;  /* 0xfffffffe2a037824 */ /* 0x000fe200078e0203 */
[----:B------:R-:W-:-:S06]  /*25fd0*/  LOP3.LUT R21, RZ, R14, RZ, 0x33, !PT ;  /* 0x0000000eff157212 */ /* 0x000fcc00078e33ff */
[----:B------:R-:W3:Y:S01]  /*25fe0*/  MUFU.TANH R25, R25 ;  /* 0x0000001900197308 */ /* 0x000ee20000002400 */
[----:B------:R-:W-:-:S07]  /*25ff0*/  IADD3 R2, -R12, R3, R13 ;  /* 0x000000030c027210 */ /* 0x000fce0007ffe10d */
        /* <DEDUP_REMOVED lines=39> */
[----:B------:R-:W-:Y:S02]  /*26270*/  IMAD.IADD R40, R2, 0x1, R21 ;  /* 0x0000000102287824 */ /* 0x000fe400078e0215 */
[----:B------:R-:W-:Y:S02]  /*26280*/  VIADD R42, R3, 0xffffffff ;  /* 0xffffffff032a7836 */ /* 0x000fe40000000000 */
[----:B------:R-:W-:Y:S02]  /*26290*/  IMAD R41, R19, -0x60, R8 ;  /* 0xffffffa013297824 */ /* 0x000fe400078e0208 */
[--C-:B-1----:R-:W-:Y:S02]  /*262a0*/  IMAD.IADD R2, R39, 0x1, R20.reuse ;  /* 0x0000000127027824 */ /* 0x102fe400078e0214 */
        /* <DEDUP_REMOVED lines=12> */
.L_x_2277:
[----:B------:R-:W-:-:S13]  /*26370*/  ISETP.NE.AND P0, PT, R9, 0x1, PT ;  /* 0x000000010900780c */ /* 0x000fda0003f05270 */
[----:B------:R-:W-:-:S05]  /*26380*/  @P0 IMAD.HI.U32 R14, R8, R10, RZ ;  /* 0x0000000a080e0227 */ /* 0x000fca00078e00ff */
[----:B------:R-:W-:-:S07]  /*26390*/  @P0 SHF.R.U32.HI R8, RZ, R11, R14 ;  /* 0x0000000bff080219 */ /* 0x000fce000001160e */
.L_x_2278:
[----:B------:R-:W-:Y:S05]  /*263a0*/  BSYNC B1 ;  /* 0x0000000000017941 */ /* 0x000fea0003800000 */
.L_x_2276:
[----:B------:R-:W-:-:S05]  /*263b0*/  IMAD R8, R8, R9, R42 ;  /* 0x0000000908087224 */ /* 0x000fca00078e022a */
[----:B------:R-:W-:Y:S02]  /*263c0*/  VIMNMX R3, R3, R8, !PT ;  /* 0x0000000803037248 */ /* 0x000fe40007fe0100 */
[----:B------:R-:W-:-:S07]  /*263d0*/  VIADDMNMX R2, R8, R9, R2, PT ;  /* 0x0000000908027246 */ /* 0x000fce0003800102 */
.L_x_2275:
[----:B------:R-:W-:Y:S05]  /*263e0*/  BSYNC B0 ;  /* 0x0000000000007941 */ /* 0x000fea0003800000 */
.L_x_2274:
        /* <DEDUP_REMOVED lines=14> */
[----:B------:R-:W-:Y:S01]  /*264d0*/  ISETP.LT.OR P2, PT, R2, 0x11, P2 ;  /* 0x000000110200780c */ /* 0x000fe20001741670 */
[--C-:B-1----:R-:W-:Y:S01]  /*264e0*/  IMAD.IADD R14, R39, 0x1, R38.reuse ;  /* 0x00000001270e7824 */ /* 0x102fe200078e0226 */
[----:B------:R-:W-:Y:S01]  /*264f0*/  ISETP.GT.AND P3, PT, R3, 0x9, !P5 ;  /* 0x000000090300780c */ /* 0x000fe20006f64270 */
[----:B------:R-:W-:Y:S01]  /*26500*/  IMAD.IADD R39, R40, 0x1, R38 ;  /* 0x0000000128277824 */ /* 0x000fe200078e0226 */
        /* <DEDUP_REMOVED lines=10> */
[C---:B------:R-:W-:Y:S02]  /*265b0*/  ISETP.LT.OR P2, PT, R2.reuse, 0x19, P2 ;  /* 0x000000190200780c */ /* 0x040fe40001741670 */
        /* <DEDUP_REMOVED lines=83> */
[----:B------:R-:W-:Y:S02]  /*26af0*/  FSEL R189, R7, -INF , !P6 ;  /* 0xff80000007bd7808 */ /* 0x000fe40007000000 */
[----:B------:R-:W-:-:S04]  /*26b00*/  ISETP.GE.AND P6, PT, R41, 0x5a, PT ;  /* 0x0000005a2900780c */ /* 0x000fc80003fc6270 */
[----:B------:R-:W-:Y:S02]  /*26b10*/  P2R R60, PR, RZ, 0x40 ;  /* 0x00000040ff3c7803 */ /* 0x000fe40000000000 */
[----:B------:R-:W-:-:S04]  /*26b20*/  ISETP.GT.AND P6, PT, R3, 0x59, !P6 ;  /* 0x000000590300780c */ /* 0x000fc800077c4270 */
[----:B------:R-:W-:-:S04]  /*26b30*/  ISETP.LT.OR P6, PT, R2, 0x5a, P6 ;  /* 0x0000005a0200780c */ /* 0x000fc800037c1670 */
        /* <DEDUP_REMOVED lines=13> */
.L_x_2282:
[----:B------:R-:W-:-:S13]  /*26c10*/  ISETP.NE.AND P6, PT, R9, 0x1, PT ;  /* 0x000000010900780c */ /* 0x000fda0003fc5270 */
[----:B------:R-:W-:-:S05]  /*26c20*/  @P6 IMAD.HI.U32 R10, R12, R10, RZ ;  /* 0x0000000a0c0a6227 */ /* 0x000fca00078e00ff */
[----:B------:R-:W-:-:S07]  /*26c30*/  @P6 SHF.R.U32.HI R12, RZ, R11, R10 ;  /* 0x0000000bff0c6219 */ /* 0x000fce000001160a */
.L_x_2283:
[----:B------:R-:W-:Y:S05]  /*26c40*/  BSYNC B1 ;  /* 0x0000000000017941 */ /* 0x000fea0003800000 */
.L_x_2281:
[----:B------:R-:W-:-:S05]  /*26c50*/  IMAD R12, R12, R9, R42 ;  /* 0x000000090c0c7224 */ /* 0x000fca00078e022a */
[----:B------:R-:W-:Y:S02]  /*26c60*/  VIADDMNMX R14, R12, R9, R14, PT ;  /* 0x000000090c0e7246 */ /* 0x000fe4000380010e */
[----:B------:R-:W-:-:S07]  /*26c70*/  VIMNMX R39, R39, R12, !PT ;  /* 0x0000000c27277248 */ /* 0x000fce0007fe0100 */
.L_x_2280:
[----:B------:R-:W-:Y:S05]  /*26c80*/  BSYNC B0 ;  /* 0x0000000000007941 */ /* 0x000fea0003800000 */
.L_x_2279:
[----:B------:R-:W2:Y:S01]  /*26c90*/  LD.E.64 R2, desc[UR36][R16.64+0x210] ;  /* 0x0002102410027980 */ /* 0x000ea2000c101b00 */
[C---:B------:R-:W-:Y:S02]  /*26ca0*/  ISETP.GT.AND P0, PT, R39.reuse, 0x1, !P0 ;  /* 0x000000012700780c */ /* 0x040fe40004704270 */
[----:B------:R-:W-:Y:S02]  /*26cb0*/  ISETP.GT.AND P1, PT, R39, 0x8, !P1 ;  /* 0x000000082700780c */ /* 0x000fe40004f24270 */
[C---:B------:R-:W-:Y:S02]  /*26cc0*/  ISETP.LT.OR P0, PT, R14.reuse, 0x2, P0 ;  /* 0x000000020e00780c */ /* 0x040fe40000701670 */
[----:B------:R-:W-:Y:S02]  /*26cd0*/  ISETP.LT.OR P1, PT, R14, 0x9, P1 ;  /* 0x000000090e00780c */ /* 0x000fe40000f21670 */
[----:B------:R-:W-:Y:S02]  /*26ce0*/  FSEL R10, R6, -INF , !P0 ;  /* 0xff800000060a7808 */ /* 0x000fe40004000000 */
[----:B------:R-:W-:-:S02]  /*26cf0*/  ISETP.NE.AND P0, PT, R44, RZ, PT ;  /* 0x000000ff2c00720c */ /* 0x000fc40003f05270 */
[----:B------:R-:W-:Y:S02]  /*26d00*/  FSEL R24, R24, -INF , !P1 ;  /* 0xff80000018187808 */ /* 0x000fe40004800000 */
[----:B------:R-:W-:Y:S02]  /*26d10*/  ISETP.GT.AND P0, PT, R39, 0x9, !P0 ;  /* 0x000000092700780c */ /* 0x000fe40004704270 */
[----:B------:R-:W-:Y:S02]  /*26d20*/  ISETP.NE.AND P1, PT, R62, RZ, PT ;  /* 0x000000ff3e00720c */ /* 0x000fe40003f25270 */
[----:B------:R-:W-:Y:S02]  /*26d30*/  ISETP.LT.OR P0, PT, R14, 0xa, P0 ;  /* 0x0000000a0e00780c */ /* 0x000fe40000701670 */
[----:B------:R-:W-:Y:S02]  /*26d40*/  ISETP.NE.AND P6, PT, R72, RZ, PT ;  /* 0x000000ff4800720c */ /* 0x000fe40003fc5270 */
[----:B------:R-:W-:-:S02]  /*26d50*/  FSEL R26, R26, -INF , !P0 ;  /* 0xff8000001a1a7808 */ /* 0x000fc40004000000 */
[----:B------:R-:W-:-:S04]  /*26d60*/  ISETP.NE.AND P0, PT, R46, RZ, PT ;  /* 0x000000ff2e00720c */ /* 0x000fc80003f05270 */
[----:B------:R-:W-:-:S04]  /*26d70*/  ISETP.GT.AND P0, PT, R39, 0x10, !P0 ;  /* 0x000000102700780c */ /* 0x000fc80004704270 */
[----:B------:R-:W-:-:S04]  /*26d80*/  ISETP.LT.OR P0, PT, R14, 0x11, P0 ;  /* 0x000000110e00780c */ /* 0x000fc80000701670 */
[----:B------:R-:W-:Y:S02]  /*26d90*/  FSEL R30, R30, -INF , !P0 ;  /* 0xff8000001e1e7808 */ /* 0x000fe40004000000 */
[----:B------:R-:W-:Y:S02]  /*26da0*/  ISETP.GT.AND P0, PT, R39, 0x11, !P1 ;  /* 0x000000112700780c */ /* 0x000fe40004f04270 */
[----:B------:R-:W-:Y:S02]  /*26db0*/  ISETP.NE.AND P1, PT, R53, RZ, PT ;  /* 0x000000ff3500720c */ /* 0x000fe40003f25270 */
[----:B------:R-:W-:-:S04]  /*26dc0*/  ISETP.LT.OR P0, PT, R14, 0x12, P0 ;  /* 0x000000120e00780c */ /* 0x000fc80000701670 */
[----:B------:R-:W-:Y:S02]  /*26dd0*/  FSEL R31, R31, -INF , !P0 ;  /* 0xff8000001f1f7808 */ /* 0x000fe40004000000 */
[----:B------:R-:W-:Y:S02]  /*26de0*/  ISETP.GT.AND P0, PT, R39, 0x18, !P6 ;  /* 0x000000182700780c */ /* 0x000fe40007704270 */
[----:B------:R-:W-:Y:S02]  /*26df0*/  ISETP.NE.AND P6, PT, R43, RZ, PT ;  /* 0x000000ff2b00720c */ /* 0x000fe40003fc5270 */
[----:B------:R-:W-:-:S04]  /*26e00*/  ISETP.LT.OR P0, PT, R14, 0x19, P0 ;  /* 0x000000190e00780c */ /* 0x000fc80000701670 */
[----:B------:R-:W-:Y:S02]  /*26e10*/  FSEL R32, R32, -INF , !P0 ;  /* 0xff80000020207808 */ /* 0x000fe40004000000 */
[----:B------:R-:W-:-:S04]  /*26e20*/  ISETP.NE.AND P0, PT, R74, RZ, PT ;  /* 0x000000ff4a00720c */ /* 0x000fc80003f05270 */
[----:B------:R-:W-:-:S04]  /*26e30*/  ISETP.GT.AND P0, PT, R39, 0x19, !P0 ;  /* 0x000000192700780c */ /* 0x000fc80004704270 */
        /* <DEDUP_REMOVED lines=38> */
[----:B------:R-:W-:Y:S02]  /*270a0*/  ISETP.GT.AND P0, PT, R39, RZ, !P6 ;  /* 0x000000ff2700720c */ /* 0x000fe40007704270 */
[----:B--2---:R-:W-:Y:S02]  /*270b0*/  FMNMX.FTZ R11, R189, R2, !PT ;  /* 0x00000002bd0b7209 */ /* 0x004fe40007810000 */
[----:B------:R-:W-:Y:S02]  /*270c0*/  ISETP.LT.OR P0, PT, R14, 0x1, P0 ;  /* 0x000000010e00780c */ /* 0x000fe40000701670 */
[----:B------:R-:W-:Y:S02]  /*270d0*/  FMNMX.FTZ R11, R59, R11, !PT ;  /* 0x0000000b3b0b7209 */ /* 0x000fe40007810000 */
[----:B------:R-:W-:-:S02]  /*270e0*/  FSEL R0, R0, -INF , !P0 ;  /* 0xff80000000007808 */ /* 0x000fc40004000000 */
[----:B------:R-:W-:Y:S02]  /*270f0*/  FMNMX.FTZ R11, R63, R11, !PT ;  /* 0x0000000b3f0b7209 */ /* 0x000fe40007810000 */
[----:B------:R-:W-:Y:S02]  /*27100*/  ISETP.NE.AND P0, PT, R56, RZ, PT ;  /* 0x000000ff3800720c */ /* 0x000fe40003f05270 */
[----:B------:R-:W-:Y:S02]  /*27110*/  FMNMX.FTZ R11, R187, R11, !PT ;  /* 0x0000000bbb0b7209 */ /* 0x000fe40007810000 */
[----:B------:R-:W-:Y:S02]  /*27120*/  ISETP.GT.AND P1, PT, R39, 0x48, !P1 ;  /* 0x000000482700780c */ /* 0x000fe40004f24270 */
[----:B------:R-:W-:Y:S02]  /*27130*/  FMNMX.FTZ R11, R73, R11, !PT ;  /* 0x0000000b490b7209 */ /* 0x000fe40007810000 */
[----:B------:R-:W-:-:S02]  /*27140*/  ISETP.GT.AND P2, PT, R39, 0x49, !P2 ;  /* 0x000000492700780c */ /* 0x000fc40005744270 */
[----:B------:R-:W-:Y:S02]  /*27150*/  FMNMX.FTZ R11, R71, R11, !PT ;  /* 0x0000000b470b7209 */ /* 0x000fe40007810000 */
[----:B------:R-:W-:Y:S02]  /*27160*/  ISETP.GT.AND P3, PT, R39, 0x50, !P3 ;  /* 0x000000502700780c */ /* 0x000fe40005f64270 */
[----:B------:R-:W-:Y:S02]  /*27170*/  FMNMX.FTZ R11, R75, R11, !PT ;  /* 0x0000000b4b0b7209 */ /* 0x000fe40007810000 */
[----:B------:R-:W-:Y:S02]  /*27180*/  ISETP.GT.AND P4, PT, R39, 0x51, !P4 ;  /* 0x000000512700780c */ /* 0x000fe40006784270 */
[----:B------:R-:W-:Y:S02]  /*27190*/  FMNMX.FTZ R11, R81, R11, !PT ;  /* 0x0000000b510b7209 */ /* 0x000fe40007810000 */
[----:B------:R-:W-:-:S02]  /*271a0*/  ISETP.NE.AND P6, PT, R60, RZ, PT ;  /* 0x000000ff3c00720c */ /* 0x000fc40003fc5270 */
[----:B------:R-:W-:-:S04]  /*271b0*/  FMNMX.FTZ R11, R77, R11, !PT ;  /* 0x0000000b4d0b7209 */ /* 0x000fc80007810000 */
[----:B------:R-:W-:-:S04]  /*271c0*/  FMNMX.FTZ R11, R83, R11, !PT ;  /* 0x0000000b530b7209 */ /* 0x000fc80007810000 */
[----:B------:R-:W-:-:S04]  /*271d0*/  FMNMX.FTZ R11, R79, R11, !PT ;  /* 0x0000000b4f0b7209 */ /* 0x000fc80007810000 */
[----:B------:R-:W-:-:S04]  /*271e0*/  FMNMX.FTZ R11, R85, R11, !PT ;  /* 0x0000000b550b7209 */ /* 0x000fc80007810000 */
[----:B------:R-:W-:-:S04]  /*271f0*/  FMNMX.FTZ R11, R167, R11, !PT ;  /* 0x0000000ba70b7209 */ /* 0x000fc80007810000 */
[----:B------:R-:W-:Y:S02]  /*27200*/  FMNMX.FTZ R12, R87, R11, !PT ;  /* 0x0000000b570c7209 */ /* 0x000fe40007810000 */
[----:B------:R-:W-:Y:S02]  /*27210*/  FMNMX.FTZ R11, R0, R3, !PT ;  /* 0x00000003000b7209 */ /* 0x000fe40007810000 */
[----:B------:R-:W-:Y:S02]  /*27220*/  FMNMX.FTZ R13, R169, R12, !PT ;  /* 0x0000000ca90d7209 */ /* 0x000fe40007810000 */
[----:B------:R-:W-:Y:S02]  /*27230*/  FMNMX.FTZ R11, R10, R11, !PT ;  /* 0x0000000b0a0b7209 */ /* 0x000fe40007810000 */
[----:B------:R-:W-:Y:S02]  /*27240*/  FMNMX.FTZ R12, R28, R13, !PT ;  /* 0x0000000d1c0c7209 */ /* 0x000fe40007810000 */
[----:B------:R-:W-:-:S02]  /*27250*/  FMNMX.FTZ R11, R24, R11, !PT ;  /* 0x0000000b180b7209 */ /* 0x000fc40007810000 */
        /* <DEDUP_REMOVED lines=15> */
[----:B------:R-:W-:-:S03]  /*27350*/  FMNMX.FTZ R12, R36, R11, !PT ;  /* 0x0000000b240c7209 */ /* 0x000fc60007810000 */
[----:B------:R-:W0:Y:S01]  /*27360*/  SHFL.BFLY PT, R44, R13, 0x2, 0x1f ;  /* 0x0c401f000d2c7f89 */ /* 0x000e2200000e0000 */
[----:B------:R-:W-:-:S04]  /*27370*/  FMNMX.FTZ R11, R37, R12, !PT ;  /* 0x0000000c250b7209 */ /* 0x000fc80007810000 */
[----:B------:R-:W-:-:S04]  /*27380*/  FMNMX.FTZ R12, R40, R11, !PT ;  /* 0x0000000b280c7209 */ /* 0x000fc80007810000 */
[----:B------:R-:W-:Y:S02]  /*27390*/  FMNMX.FTZ R11, R41, R12, !PT ;  /* 0x0000000c290b7209 */ /* 0x000fe40007810000 */
[----:B------:R-:W-:Y:S02]  /*273a0*/  ISETP.GT.AND P0, PT, R39, 0x41, !P0 ;  /* 0x000000412700780c */ /* 0x000fe40004704270 */
[----:B------:R-:W-:Y:S02]  /*273b0*/  FMNMX.FTZ R12, R42, R11, !PT ;  /* 0x0000000b2a0c7209 */ /* 0x000fe40007810000 */
[C---:B------:R-:W-:Y:S02]  /*273c0*/  ISETP.LT.OR P0, PT, R14.reuse, 0x42, P0 ;  /* 0x000000420e00780c */ /* 0x040fe40000701670 */
[----:B------:R-:W-:Y:S02]  /*273d0*/  FMNMX.FTZ R11, R9, R12, !PT ;  /* 0x0000000c090b7209 */ /* 0x000fe40007810000 */
[----:B------:R-:W-:-:S02]  /*273e0*/  ISETP.LT.OR P1, PT, R14, 0x49, P1 ;  /* 0x000000490e00780c */ /* 0x000fc40000f21670 */
[----:B------:R-:W-:Y:S02]  /*273f0*/  FSEL R23, R23, -INF , !P0 ;  /* 0xff80000017177808 */ /* 0x000fe40004000000 */
[----:B------:R-:W-:Y:S02]  /*27400*/  FMNMX.FTZ R12, R6, R11, !PT ;  /* 0x0000000b060c7209 */ /* 0x000fe40007810000 */
[----:B0-----:R-:W-:Y:S02]  /*27410*/  FMNMX.FTZ R33, R13, R44, !PT ;  /* 0x0000002c0d217209 */ /* 0x001fe40007810000 */
[----:B------:R-:W-:Y:S02]  /*27420*/  ISETP.LT.OR P2, PT, R14, 0x4a, P2 ;  /* 0x0000004a0e00780c */ /* 0x000fe40001741670 */
[----:B------:R-:W-:Y:S01]  /*27430*/  FSEL R27, R27, -INF , !P1 ;  /* 0xff8000001b1b7808 */ /* 0x000fe20004800000 */
[----:B------:R-:W0:Y:S01]  /*27440*/  SHFL.BFLY PT, R46, R33, 0x1, 0x1f ;  /* 0x0c201f00212e7f89 */ /* 0x000e2200000e0000 */
[----:B------:R-:W-:-:S02]  /*27450*/  FMNMX.FTZ R12, R23, R12, !PT ;  /* 0x0000000c170c7209 */ /* 0x000fc40007810000 */
[C---:B------:R-:W-:Y:S02]  /*27460*/  ISETP.LT.OR P3, PT, R14.reuse, 0x51, P3 ;  /* 0x000000510e00780c */ /* 0x040fe40001f61670 */
[----:B------:R-:W-:Y:S02]  /*27470*/  FSEL R29, R29, -INF , !P2 ;  /* 0xff8000001d1d7808 */ /* 0x000fe40005000000 */
[----:B------:R-:W-:Y:S02]  /*27480*/  FMNMX.FTZ R12, R27, R12, !PT ;  /* 0x0000000c1b0c7209 */ /* 0x000fe40007810000 */
[----:B------:R-:W-:Y:S02]  /*27490*/  ISETP.GT.AND P5, PT, R39, 0x58, !P5 ;  /* 0x000000582700780c */ /* 0x000fe40006fa4270 */
[----:B------:R-:W-:Y:S02]  /*274a0*/  ISETP.LT.OR P4, PT, R14, 0x52, P4 ;  /* 0x000000520e00780c */ /* 0x000fe40002781670 */
[----:B------:R-:W-:-:S02]  /*274b0*/  FSEL R43, R66, -INF , !P3 ;  /* 0xff800000422b7808 */ /* 0x000fc40005800000 */
[----:B------:R-:W-:Y:S02]  /*274c0*/  FMNMX.FTZ R12, R29, R12, !PT ;  /* 0x0000000c1d0c7209 */ /* 0x000fe40007810000 */
[----:B------:R-:W-:Y:S02]  /*274d0*/  ISETP.GT.AND P0, PT, R39, 0x59, !P6 ;  /* 0x000000592700780c */ /* 0x000fe40007704270 */
[C---:B------:R-:W-:Y:S02]  /*274e0*/  ISETP.LT.OR P5, PT, R14.reuse, 0x59, P5 ;  /* 0x000000590e00780c */ /* 0x040fe40002fa1670 */
[----:B------:R-:W-:Y:S02]  /*274f0*/  FSEL R39, R67, -INF , !P4 ;  /* 0xff80000043277808 */ /* 0x000fe40006000000 */
[----:B------:R-:W-:Y:S02]  /*27500*/  FMNMX.FTZ R12, R43, R12, !PT ;  /* 0x0000000c2b0c7209 */ /* 0x000fe40007810000 */
[----:B------:R-:W-:-:S02]  /*27510*/  ISETP.LT.OR P0, PT, R14, 0x5a, P0 ;  /* 0x0000005a0e00780c */ /* 0x000fc40000701670 */
[----:B------:R-:W-:Y:S02]  /*27520*/  FSEL R44, R70, -INF , !P5 ;  /* 0xff800000462c7808 */ /* 0x000fe40006800000 */
[----:B------:R-:W-:Y:S02]  /*27530*/  FMNMX.FTZ R11, R39, R12, !PT ;  /* 0x0000000c270b7209 */ /* 0x000fe40007810000 */
[----:B------:R-:W-:Y:S02]  /*27540*/  FSEL R45, R47, -INF , !P0 ;  /* 0xff8000002f2d7808 */ /* 0x000fe40004000000 */
[----:B------:R-:W-:Y:S02]  /*27550*/  FMNMX.FTZ R12, R44, R11, !PT ;  /* 0x0000000b2c0c7209 */ /* 0x000fe40007810000 */
[----:B------:R-:W-:Y:S02]  /*27560*/  LOP3.LUT R180, R226, 0x4, RZ, 0xfc, !PT ;  /* 0x00000004e2b47812 */ /* 0x000fe400078efcff */
[----:B------:R-:W-:-:S02]  /*27570*/  FMNMX.FTZ R11, R45, R12, !PT ;  /* 0x0000000c2d0b7209 */ /* 0x000fc40007810000 */
[----:B0-----:R-:W-:Y:S01]  /*27580*/  FMNMX.FTZ R33, R33, R46, !PT ;  /* 0x0000002e21217209 */ /* 0x001fe20007810000 */
[----:B------:R-:W-:Y:S04]  /*27590*/  ST.E desc[UR36][R16.64+0x210], R13 ;  /* 0x0002100d10007985 */ /* 0x000fe8000c101924 */
[----:B------:R-:W-:Y:S04]  /*275a0*/  ST.E desc[UR36][R180.64], R11 ;  /* 0x0000000bb4007985 */ /* 0x000fe8000c101924 */
[----:B------:R-:W-:Y:S04]  /*275b0*/  ST.E desc[UR36][R16.64+0x210], R33 ;  /* 0x0002102110007985 */ /* 0x000fe8000c101924 */
[----:B------:R-:W2:Y:S04]  /*275c0*/  LD.E R12, desc[UR36][R180.64] ;  /* 0x00000024b40c7980 */ /* 0x000ea8000c101900 */
[----:B--2---:R-:W0:Y:S02]  /*275d0*/  SHFL.BFLY PT, R47, R12, 0x2, 0x1f ;  /* 0x0c401f000c2f7f89 */ /* 0x004e2400000e0000 */
[----:B0-----:R-:W-:-:S05]  /*275e0*/  FMNMX.FTZ R47, R12, R47, !PT ;  /* 0x0000002f0c2f7209 */ /* 0x001fca0007810000 */
[----:B------:R-:W0:Y:S02]  /*275f0*/  SHFL.BFLY PT, R14, R47, 0x1, 0x1f ;  /* 0x0c201f002f0e7f89 */ /* 0x000e2400000e0000 */
[----:B0-----:R-:W-:-:S05]  /*27600*/  FMNMX.FTZ R49, R47, R14, !PT ;  /* 0x0000000e2f317209 */ /* 0x001fca0007810000 */
[----:B------:R0:W-:Y:S04]  /*27610*/  ST.E desc[UR36][R180.64], R49 ;  /* 0x00000031b4007985 */ /* 0x0001e8000c101924 */
[----:B------:R-:W2:Y:S04]  /*27620*/  LD.E R46, desc[UR36][R16.64+0x210] ;  /* 0x00021024102e7980 */ /* 0x000ea8000c101900 */
[----:B------:R-:W3:Y:S04]  /*27630*/  LD.E R51, desc[UR36][R16.64+0x230] ;  /* 0x0002302410337980 */ /* 0x000ee8000c101900 */
[----:B------:R-:W4:Y:S04]  /*27640*/  LD.E R48, desc[UR36][R16.64+0x220] ;  /* 0x0002202410307980 */ /* 0x000f28000c101900 */
[----:B------:R-:W4:Y:S01]  /*27650*/  LD.E R52, desc[UR36][R16.64+0x224] ;  /* 0x0002242410347980 */ /* 0x000f22000c101900 */
[----:B------:R-:W-:-:S04]  /*27660*/  FSETP.NEU.FTZ.AND P1, PT, R49, -INF , PT ;  /* 0xff8000003100780b */ /* 0x000fc80003f3d000 */
[----:B------:R-:W-:-:S05]  /*27670*/  FSEL R14, R49, RZ, P1 ;  /* 0x000000ff310e7208 */ /* 0x000fca0000800000 */
[----:B------:R-:W-:Y:S01]  /*27680*/  FADD.FTZ R14, R3, -R14 ;  /* 0x8000000e030e7221 */ /* 0x000fe20000010000 */
[C---:B--2---:R-:W-:Y:S01]  /*27690*/  FSETP.NEU.FTZ.AND P0, PT, R46.reuse, -INF , PT ;  /* 0xff8000002e00780b */ /* 0x044fe20003f1d000 */
[----:B---3--:R-:W-:-:S03]  /*276a0*/  FMUL.FTZ R11, R46, R51 ;  /* 0x000000332e0b7220 */ /* 0x008fc60000410000 */
[----:B------:R-:W-:Y:S01]  /*276b0*/  FSEL R3, R46, RZ, P0 ;  /* 0x000000ff2e037208 */ /* 0x000fe20000000000 */
[----:B0-----:R-:W-:Y:S01]  /*276c0*/  FMUL.FTZ R49, R49, R51 ;  /* 0x0000003331317220 */ /* 0x001fe20000410000 */
[----:B------:R-:W-:-:S03]  /*276d0*/  FSEL R50, R11, RZ, P0 ;  /* 0x000000ff0b327208 */ /* 0x000fc60000000000 */
[----:B------:R-:W-:Y:S02]  /*276e0*/  FADD.FTZ R3, R2, -R3 ;  /* 0x8000000302037221 */ /* 0x000fe40000010000 */
[-CC-:B------:R-:W-:Y:S01]  /*276f0*/  FFMA.FTZ R168, R28, R51.reuse, -R50.reuse ;  /* 0x000000331ca87223 */ /* 0x180fe20000010832 */
[----:B------:R-:W-:Y:S01]  /*27700*/  FSEL R28, R49, RZ, P1 ;  /* 0x000000ff311c7208 */ /* 0x000fe20000800000 */
[-C--:B------:R-:W-:Y:S01]  /*27710*/  FMUL.FTZ R3, R3, R51.reuse ;  /* 0x0000003303037220 */ /* 0x080fe20000410000 */
[-C--:B------:R-:W-:Y:S01]  /*27720*/  FFMA.FTZ R189, R189, R51.reuse, -R50 ;  /* 0x00000033bdbd7223 */ /* 0x080fe20000010832 */
[----:B------:R-:W-:Y:S02]  /*27730*/  FMUL.FTZ R14, R51, R14 ;  /* 0x0000000e330e7220 */ /* 0x000fe40000410000 */
[-CC-:B------:R-:W-:Y:S01]  /*27740*/  FFMA.FTZ R186, R0, R51.reuse, -R28.reuse ;  /* 0x0000003300ba7223 */ /* 0x180fe2000001081c */
[-C--:B------:R-:W-:Y:S02]  /*27750*/  FFMA.FTZ R157, R35, R51.reuse, -R28 ;  /* 0x00000033239d7223 */ /* 0x080fe4000001081c */
[----:B------:R-:W4:Y:S01]  /*27760*/  MUFU.EX2 R35, R3 ;  /* 0x0000000300237308 */ /* 0x000f220000000800 */
[-C--:B------:R-:W-:Y:S01]  /*27770*/  FFMA.FTZ R152, R59, R51.reuse, -R50 ;  /* 0x000000333b987223 */ /* 0x080fe20000010832 */
[-C--:B------:R-:W-:Y:S01]  /*27780*/  FFMA.FTZ R153, R10, R51.reuse, -R28 ;  /* 0x000000330a997223 */ /* 0x080fe2000001081c */
[-C--:B------:R-:W-:Y:S01]  /*27790*/  FFMA.FTZ R154, R63, R51.reuse, -R50 ;  /* 0x000000333f9a7223 */ /* 0x080fe20000010832 */
[----:B------:R-:W-:-:S04]  /*277a0*/  FFMA.FTZ R162, R24, R51, -R28 ;  /* 0x0000003318a27223 */ /* 0x000fc8000001081c */
[----:B------:R-:W-:Y:S01]  /*277b0*/  MUFU.EX2 R33, R14 ;  /* 0x0000000e00217308 */ /* 0x000fe20000000800 */
[-C--:B------:R-:W-:Y:S01]  /*277c0*/  FFMA.FTZ R187, R187, R51.reuse, -R50 ;  /* 0x00000033bbbb7223 */ /* 0x080fe20000010832 */
[----:B------:R-:W-:-:S06]  /*277d0*/  FFMA.FTZ R155, R26, R51, -R28 ;  /* 0x000000331a9b7223 */ /* 0x000fcc000001081c */
[----:B------:R-:W-:Y:S08]  /*277e0*/  MUFU.EX2 R189, R189 ;  /* 0x000000bd00bd7308 */ /* 0x000ff00000000800 */
[----:B------:R-:W0:Y:S01]  /*277f0*/  MUFU.EX2 R186, R186 ;  /* 0x000000ba00ba7308 */ /* 0x000e220000000800 */
[-CC-:B------:R-:W-:Y:S01]  /*27800*/  FFMA.FTZ R182, R18, R51.reuse, -R50.reuse ;  /* 0x0000003312b67223 */ /* 0x180fe20000010832 */
[----:B------:R-:W-:-:S06]  /*27810*/  FFMA.FTZ R12, R73, R51, -R50 ;  /* 0x00000033490c7223 */ /* 0x000fcc0000010832 */
[----:B------:R-:W-:Y:S01]  /*27820*/  MUFU.EX2 R152, R152 ;  /* 0x0000009800987308 */ /* 0x000fe20000000800 */
[----:B------:R-:W-:-:S07]  /*27830*/  FFMA.FTZ R18, R30, R51, -R28 ;  /* 0x000000331e127223 */ /* 0x000fce000001081c */
[----:B------:R-:W1:Y:S01]  /*27840*/  MUFU.EX2 R153, R153 ;  /* 0x0000009900997308 */ /* 0x000e620000000800 */
[----:B------:R-:W-:Y:S01]  /*27850*/  FFMA.FTZ R179, R15, R51, -R50 ;  /* 0x000000330fb37223 */ /* 0x000fe20000010832 */
[----:B----4-:R-:W-:-:S06]  /*27860*/  FMUL.FTZ R48, R35, R48 ;  /* 0x0000003023307220 */ /* 0x010fcc0000410000 */
[----:B------:R-:W-:Y:S01]  /*27870*/  MUFU.EX2 R154, R154 ;  /* 0x0000009a009a7308 */ /* 0x000fe20000000800 */
[-C--:B------:R-:W-:Y:S01]  /*27880*/  FFMA.FTZ R11, R71, R51.reuse, -R50 ;  /* 0x00000033470b7223 */ /* 0x080fe20000010832 */
[----:B------:R-:W-:-:S06]  /*27890*/  FFMA.FTZ R15, R31, R51, -R28 ;  /* 0x000000331f0f7223 */ /* 0x000fcc000001081c */
[----:B------:R-:W2:Y:S01]  /*278a0*/  MUFU.EX2 R162, R162 ;  /* 0x000000a200a27308 */ /* 0x000ea20000000800 */
[----:B------:R-:W-:Y:S01]  /*278b0*/  FFMA.FTZ R183, R7, R51, -R50 ;  /* 0x0000003307b77223 */ /* 0x000fe20000010832 */
[----:B0-----:R-:W-:Y:S01]  /*278c0*/  FFMA.FTZ R52, R33, R52, R186 ;  /* 0x0000003421347223 */ /* 0x001fe200000100ba */
[----:B------:R-:W-:-:S05]  /*278d0*/  FADD.FTZ R7, R48, R189 ;  /* 0x000000bd30077221 */ /* 0x000fca0000010000 */
[----:B------:R-:W-:Y:S01]  /*278e0*/  MUFU.EX2 R187, R187 ;  /* 0x000000bb00bb7308 */ /* 0x000fe20000000800 */
[-C--:B------:R-:W-:Y:S01]  /*278f0*/  FFMA.FTZ R14, R75, R51.reuse, -R50 ;  /* 0x000000334b0e7223 */ /* 0x080fe20000010832 */
[----:B------:R-:W-:-:S06]  /*27900*/  FFMA.FTZ R0, R32, R51, -R28 ;  /* 0x0000003320007223 */ /* 0x000fcc000001081c */
[----:B------:R-:W0:Y:S01]  /*27910*/  MUFU.EX2 R155, R155 ;  /* 0x0000009b009b7308 */ /* 0x000e220000000800 */
[----:B------:R-:W-:Y:S01]  /*27920*/  FFMA.FTZ R177, R20, R51, -R50 ;  /* 0x0000003314b17223 */ /* 0x000fe20000010832 */
[----:B-1----:R-:W-:Y:S01]  /*27930*/  FADD.FTZ R3, R153, R52 ;  /* 0x0000003499037221 */ /* 0x002fe20000010000 */
[----:B------:R-:W-:-:S05]  /*27940*/  FADD.FTZ R7, R152, R7 ;  /* 0x0000000798077221 */ /* 0x000fca0000010000 */
[----:B------:R-:W-:Y:S01]  /*27950*/  MUFU.EX2 R12, R12 ;  /* 0x0000000c000c7308 */ /* 0x000fe20000000800 */
[-C--:B------:R-:W-:Y:S01]  /*27960*/  FFMA.FTZ R13, R81, R51.reuse, -R50 ;  /* 0x00000033510d7223 */ /* 0x080fe20000010832 */
[----:B------:R-:W-:-:S06]  /*27970*/  FFMA.FTZ R20, R38, R51, -R28 ;  /* 0x0000003326147223 */ /* 0x000fcc000001081c */
[----:B------:R-:W1:Y:S01]  /*27980*/  MUFU.EX2 R18, R18 ;  /* 0x0000001200127308 */ /* 0x000e620000000800 */
[----:B------:R-:W-:Y:S01]  /*27990*/  FFMA.FTZ R184, R8, R51, -R50 ;  /* 0x0000003308b87223 */ /* 0x000fe20000010832 */
[----:B--2---:R-:W-:Y:S01]  /*279a0*/  FADD.FTZ R8, R162, R3 ;  /* 0x00000003a2087221 */ /* 0x004fe20000010000 */
[----:B------:R-:W-:-:S05]  /*279b0*/  FADD.FTZ R2, R154, R7 ;  /* 0x000000079a027221 */ /* 0x000fca0000010000 */
[----:B------:R-:W-:Y:S01]  /*279c0*/  MUFU.EX2 R11, R11 ;  /* 0x0000000b000b7308 */ /* 0x000fe20000000800 */
[-C--:B------:R-:W-:Y:S01]  /*279d0*/  FFMA.FTZ R161, R77, R51.reuse, -R50 ;  /* 0x000000334da17223 */ /* 0x080fe20000010832 */
[----:B------:R-:W-:-:S06]  /*279e0*/  FFMA.FTZ R163, R34, R51, -R28 ;  /* 0x0000003322a37223 */ /* 0x000fcc000001081c */
[----:B------:R-:W2:Y:S01]  /*279f0*/  MUFU.EX2 R15, R15 ;  /* 0x0000000f000f7308 */ /* 0x000ea20000000800 */
[----:B0-----:R-:W-:Y:S01]  /*27a00*/  FADD.FTZ R7, R155, R8 ;  /* 0x000000089b077221 */ /* 0x001fe20000010000 */
[----:B------:R-:W-:-:S06]  /*27a10*/  FADD.FTZ R3, R187, R2 ;  /* 0x00000002bb037221 */ /* 0x000fcc0000010000 */
[----:B------:R-:W-:Y:S01]  /*27a20*/  MUFU.EX2 R14, R14 ;  /* 0x0000000e000e7308 */ /* 0x000fe20000000800 */
[----:B------:R-:W-:-:S07]  /*27a30*/  FFMA.FTZ R160, R83, R51, -R50 ;  /* 0x0000003353a07223 */ /* 0x000fce0000010832 */
        /* <DEDUP_REMOVED lines=8> */
[----:B--2---:R-:W-:Y:S01]  /*27ac0*/  FADD.FTZ R7, R15, R6 ;  /* 0x000000060f077221 */ /* 0x004fe20000010000 */
[----:B------:R-:W-:-:S06]  /*27ad0*/  FADD.FTZ R3, R11, R2 ;  /* 0x000000020b037221 */ /* 0x000fcc0000010000 */
[----:B------:R-:W-:Y:S01]  /*27ae0*/  MUFU.EX2 R161, R161 ;  /* 0x000000a100a17308 */ /* 0x000fe20000000800 */
[-C--:B------:R-:W-:Y:S01]  /*27af0*/  FFMA.FTZ R158, R85, R51.reuse, -R50 ;  /* 0x00000033559e7223 */ /* 0x080fe20000010832 */
[----:B------:R-:W-:-:S06]  /*27b00*/  FFMA.FTZ R164, R37, R51, -R28 ;  /* 0x0000003325a47223 */ /* 0x000fcc000001081c */
[----:B------:R-:W2:Y:S01]  /*27b10*/  MUFU.EX2 R163, R163 ;  /* 0x000000a300a37308 */ /* 0x000ea20000000800 */
[----:B0-----:R-:W-:Y:S01]  /*27b20*/  FADD.FTZ R7, R0, R7 ;  /* 0x0000000700077221 */ /* 0x001fe20000010000 */
[----:B------:R-:W-:-:S06]  /*27b30*/  FADD.FTZ R2, R14, R3 ;  /* 0x000000030e027221 */ /* 0x000fcc0000010000 */
[----:B------:R-:W-:Y:S01]  /*27b40*/  MUFU.EX2 R160, R160 ;  /* 0x000000a000a07308 */ /* 0x000fe20000000800 */
[-C--:B------:R-:W-:Y:S01]  /*27b50*/  FFMA.FTZ R167, R167, R51.reuse, -R50 ;  /* 0x00000033a7a77223 */ /* 0x080fe20000010832 */
[----:B------:R-:W-:-:S06]  /*27b60*/  FFMA.FTZ R171, R40, R51, -R28 ;  /* 0x0000003328ab7223 */ /* 0x000fcc000001081c */
[----:B------:R-:W0:Y:S01]  /*27b70*/  MUFU.EX2 R157, R157 ;  /* 0x0000009d009d7308 */ /* 0x000e220000000800 */
[----:B-1----:R-:W-:Y:S01]  /*27b80*/  FADD.FTZ R6, R20, R7 ;  /* 0x0000000714067221 */ /* 0x002fe20000010000 */
[----:B------:R-:W-:-:S06]  /*27b90*/  FADD.FTZ R2, R13, R2 ;  /* 0x000000020d027221 */ /* 0x000fcc0000010000 */
        /* <DEDUP_REMOVED lines=15> */
[----:B-1----:R-:W-:Y:S01]  /*27c90*/  FADD.FTZ R7, R165, R6 ;  /* 0x00000006a5077221 */ /* 0x002fe20000010000 */
[----:B------:R-:W-:-:S06]  /*27ca0*/  FADD.FTZ R3, R159, R2 ;  /* 0x000000029f037221 */ /* 0x000fcc0000010000 */
[----:B------:R-:W-:Y:S01]  /*27cb0*/  MUFU.EX2 R166, R166 ;  /* 0x000000a600a67308 */ /* 0x000fe20000000800 */
[----:B------:R-:W-:-:S07]  /*27cc0*/  FFMA.FTZ R175, R25, R51, -R50 ;  /* 0x0000003319af7223 */ /* 0x000fce0000010832 */
        /* <DEDUP_REMOVED lines=21> */
[----:B------:R-:W-:-:S07]  /*27e20*/  FFMA.FTZ R22, R43, R51, -R28 ;  /* 0x000000332b167223 */ /* 0x000fce000001081c */
        /* <DEDUP_REMOVED lines=18> */
[----:B------:R-:W-:Y:S08]  /*27f50*/  MUFU.EX2 R179, R179 ;  /* 0x000000b300b37308 */ /* 0x000ff00000000800 */
[----:B------:R-:W0:Y:S01]  /*27f60*/  MUFU.EX2 R21, R21 ;  /* 0x0000001500157308 */ /* 0x000e220000000800 */
[----:B-1----:R-:W-:Y:S01]  /*27f70*/  FADD.FTZ R7, R9, R6 ;  /* 0x0000000609077221 */ /* 0x002fe20000010000 */
[----:B------:R-:W-:-:S06]  /*27f80*/  FADD.FTZ R3, R177, R2 ;  /* 0x00000002b1037221 */ /* 0x000fcc0000010000 */
[----:B------:R-:W-:Y:S08]  /*27f90*/  MUFU.EX2 R184, R184 ;  /* 0x000000b800b87308 */ /* 0x000ff00000000800 */
[----:B------:R-:W1:Y:S01]  /*27fa0*/  MUFU.EX2 R156, R156 ;  /* 0x0000009c009c7308 */ /* 0x000e620000000800 */
[----:B--2---:R-:W-:Y:S01]  /*27fb0*/  FADD.FTZ R6, R22, R7 ;  /* 0x0000000716067221 */ /* 0x004fe20000010000 */
[----:B------:R-:W-:-:S06]  /*27fc0*/  FADD.FTZ R2, R182, R3 ;  /* 0x00000003b6027221 */ /* 0x000fcc0000010000 */
[----:B------:R-:W2:Y:S08]  /*27fd0*/  MUFU.EX2 R183, R183 ;  /* 0x000000b700b77308 */ /* 0x000eb00000000800 */
[----:B------:R-:W3:Y:S01]  /*27fe0*/  MUFU.EX2 R23, R23 ;  /* 0x0000001700177308 */ /* 0x000ee20000000800 */
[----:B0-----:R-:W-:Y:S01]  /*27ff0*/  FADD.FTZ R7, R21, R6 ;  /* 0x0000000615077221 */ /* 0x001fe20000010000 */
[----:B------:R-:W-:-:S03]  /*28000*/  FADD.FTZ R3, R179, R2 ;  /* 0x00000002b3037221 */ /* 0x000fc60000010000 */
[----:B-1----:R-:W-:Y:S01]  /*28010*/  FADD.FTZ R6, R156, R7 ;  /* 0x000000079c067221 */ /* 0x002fe20000010000 */
[----:B------:R-:W-:-:S04]  /*28020*/  FADD.FTZ R2, R184, R3 ;  /* 0x00000003b8027221 */ /* 0x000fc80000010000 */
[----:B--2---:R-:W-:Y:S01]  /*28030*/  FADD.FTZ R36, R183, R2 ;  /* 0x00000002b7247221 */ /* 0x004fe20000010000 */
[----:B------:R-:W-:Y:S01]  /*28040*/  ST.E desc[UR36][R16.64+0x220], R48 ;  /* 0x0002203010007985 */ /* 0x000fe2000c101924 */
[----:B---3--:R-:W-:-:S05]  /*28050*/  FADD.FTZ R37, R23, R6 ;  /* 0x0000000617257221 */ /* 0x008fca0000010000 */
[----:B------:R0:W-:Y:S04]  /*28060*/  ST.E.64 desc[UR36][R16.64+0x220], R36 ;  /* 0x0002202410007985 */ /* 0x0001e8000c101b24 */
[----:B------:R-:W2:Y:S04]  /*28070*/  LDL.64 R2, [R1+0x1d8] ;  /* 0x0001d80001027983 */ /* 0x000ea80000100a00 */
[----:B--2---:R-:W2:Y:S04]  /*28080*/  LD.E R31, desc[UR36][R2.64+0x1fc] ;  /* 0x0001fc24021f7980 */ /* 0x004ea8000c101900 */
[----:B------:R-:W3:Y:S04]  /*28090*/  LD.E R6, desc[UR36][R2.64] ;  /* 0x0000002402067980 */ /* 0x000ee8000c101900 */
[----:B------:R-:W4:Y:S04]  /*280a0*/  LD.E R7, desc[UR36][R2.64+0x4] ;  /* 0x0000042402077980 */ /* 0x000f28000c101900 */
        /* <DEDUP_REMOVED lines=8> */
[----:B0-----:R-:W4:Y:S04]  /*28130*/  LD.E R37, desc[UR36][R2.64+0x170] ;  /* 0x0001702402257980 */ /* 0x001f28000c101900 */
        /* <DEDUP_REMOVED lines=115> */
[----:B------:R-:W4:Y:S01]  /*28870*/  LD.E R34, desc[UR36][R2.64+0x1f8] ;  /* 0x0001f82402227980 */ /* 0x000f22000c101900 */
[----:B--2---:R-:W-:Y:S01]  /*28880*/  FMUL.FTZ R121, R33, R31 ;  /* 0x0000001f21797220 */ /* 0x004fe20000410000 */
[C---:B---3--:R-:W-:Y:S01]  /*28890*/  FMUL.FTZ R31, R35.reuse, R6 ;  /* 0x00000006231f7220 */ /* 0x048fe20000410000 */
[C---:B----4-:R-:W-:Y:S01]  /*288a0*/  FMUL.FTZ R7, R35.reuse, R7 ;  /* 0x0000000723077220 */ /* 0x050fe20000410000 */
[C---:B------:R-:W-:Y:S01]  /*288b0*/  FMUL.FTZ R25, R35.reuse, R25 ;  /* 0x0000001923197220 */ /* 0x040fe20000410000 */
[C---:B------:R-:W-:Y:S01]  /*288c0*/  FMUL.FTZ R27, R35.reuse, R27 ;  /* 0x0000001b231b7220 */ /* 0x040fe20000410000 */
[C---:B------:R-:W-:Y:S01]  /*288d0*/  FMUL.FTZ R29, R35.reuse, R29 ;  /* 0x0000001d231d7220 */ /* 0x040fe20000410000 */
[----:B------:R0:W-:Y:S01]  /*288e0*/  ST.E desc[UR36][R2.64], R31 ;  /* 0x0000001f02007985 */ /* 0x0001e2000c101924 */
[C---:B------:R-:W-:Y:S01]  /*288f0*/  FMUL.FTZ R39, R35.reuse, R39 ;  /* 0x0000002723277220 */ /* 0x040fe20000410000 */
[C---:B------:R-:W-:Y:S01]  /*28900*/  FMUL.FTZ R41, R35.reuse, R41 ;  /* 0x0000002923297220 */ /* 0x040fe20000410000 */
[C---:B------:R-:W-:Y:S01]  /*28910*/  FMUL.FTZ R45, R35.reuse, R45 ;  /* 0x0000002d232d7220 */ /* 0x040fe20000410000 */
[----:B------:R1:W-:Y:S01]  /*28920*/  ST.E desc[UR36][R2.64+0x4], R7 ;  /* 0x0000040702007985 */ /* 0x0003e2000c101924 */
[C---:B------:R-:W-:Y:S01]  /*28930*/  FMUL.FTZ R43, R35.reuse, R43 ;  /* 0x0000002b232b7220 */ /* 0x040fe20000410000 */
[C---:B------:R-:W-:Y:S01]  /*28940*/  FMUL.FTZ R37, R35.reuse, R37 ;  /* 0x0000002523257220 */ /* 0x040fe20000410000 */
[C---:B0-----:R-:W-:Y:S01]  /*28950*/  FMUL.FTZ R31, R35.reuse, R28 ;  /* 0x0000001c231f7220 */ /* 0x041fe20000410000 */
[----:B------:R0:W-:Y:S01]  /*28960*/  ST.E desc[UR36][R2.64+0x14], R25 ;  /* 0x0000141902007985 */ /* 0x0001e2000c101924 */
[----:B-1----:R-:W-:-:S03]  /*28970*/  FMUL.FTZ R7, R35, R218 ;  /* 0x000000da23077220 */ /* 0x002fc60000410000 */
[----:B------:R1:W-:Y:S04]  /*28980*/  ST.E desc[UR36][R2.64+0x24], R27 ;  /* 0x0000241b02007985 */ /* 0x0003e8000c101924 */
[----:B------:R2:W-:Y:S04]  /*28990*/  ST.E desc[UR36][R2.64+0x30], R31 ;  /* 0x0000301f02007985 */ /* 0x0005e8000c101924 */
[----:B------:R3:W-:Y:S01]  /*289a0*/  ST.E desc[UR36][R2.64+0x34], R29 ;  /* 0x0000341d02007985 */ /* 0x0007e2000c101924 */
[----:B0-----:R-:W-:-:S03]  /*289b0*/  FMUL.FTZ R25, R35, R224 ;  /* 0x000000e023197220 */ /* 0x001fc60000410000 */
[----:B------:R0:W-:Y:S01]  /*289c0*/  ST.E desc[UR36][R2.64+0x150], R39 ;  /* 0x0001502702007985 */ /* 0x0001e2000c101924 */
[----:B-1----:R-:W-:-:S03]  /*289d0*/  FMUL.FTZ R27, R35, R222 ;  /* 0x000000de231b7220 */ /* 0x002fc60000410000 */
[----:B------:R1:W-:Y:S01]  /*289e0*/  ST.E desc[UR36][R2.64+0x164], R41 ;  /* 0x0001642902007985 */ /* 0x0003e2000c101924 */
[C---:B--2---:R-:W-:Y:S01]  /*289f0*/  FMUL.FTZ R31, R35.reuse, R216 ;  /* 0x000000d8231f7220 */ /* 0x044fe20000410000 */
[C---:B---3--:R-:W-:Y:S01]  /*28a00*/  FMUL.FTZ R29, R35.reuse, R220 ;  /* 0x000000dc231d7220 */ /* 0x048fe20000410000 */
[C---:B0-----:R-:W-:Y:S01]  /*28a10*/  FMUL.FTZ R39, R35.reuse, R208 ;  /* 0x000000d023277220 */ /* 0x041fe20000410000 */
[C---:B-1----:R-:W-:Y:S01]  /*28a20*/  FMUL.FTZ R41, R35.reuse, R214 ;  /* 0x000000d623297220 */ /* 0x042fe20000410000 */
[----:B------:R-:W-:Y:S01]  /*28a30*/  ST.E desc[UR36][R2.64+0x154], R45 ;  /* 0x0001542d02007985 */ /* 0x000fe2000c101924 */
[C---:B------:R-:W-:Y:S01]  /*28a40*/  FMUL.FTZ R119, R35.reuse, R30 ;  /* 0x0000001e23777220 */ /* 0x040fe20000410000 */
[C---:B------:R-:W-:Y:S01]  /*28a50*/  FMUL.FTZ R59, R35.reuse, R24 ;  /* 0x00000018233b7220 */ /* 0x040fe20000410000 */
[C---:B------:R-:W-:Y:S01]  /*28a60*/  FMUL.FTZ R61, R35.reuse, R26 ;  /* 0x0000001a233d7220 */ /* 0x040fe20000410000 */
[----:B------:R0:W-:Y:S01]  /*28a70*/  ST.E desc[UR36][R2.64+0x160], R43 ;  /* 0x0001602b02007985 */ /* 0x0001e2000c101924 */
[C---:B------:R-:W-:Y:S01]  /*28a80*/  FMUL.FTZ R63, R35.reuse, R63 ;  /* 0x0000003f233f7220 */ /* 0x040fe20000410000 */
[C---:B------:R-:W-:Y:S01]  /*28a90*/  FMUL.FTZ R65, R35.reuse, R65 ;  /* 0x0000004123417220 */ /* 0x040fe20000410000 */
[C---:B------:R-:W-:Y:S01]  /*28aa0*/  FMUL.FTZ R67, R35.reuse, R67 ;  /* 0x0000004323437220 */ /* 0x040fe20000410000 */
        /* <DEDUP_REMOVED lines=37> */
[C---:B0-----:R-:W-:Y:S01]  /*28d00*/  FMUL.FTZ R43, R35.reuse, R212 ;  /* 0x000000d4232b7220 */ /* 0x041fe20000410000 */
[C---:B------:R-:W-:Y:S01]  /*28d10*/  FMUL.FTZ R45, R35.reuse, R210 ;  /* 0x000000d2232d7220 */ /* 0x040fe20000410000 */
[----:B------:R0:W-:Y:S01]  /*28d20*/  ST.E desc[UR36][R2.64+0x1a0], R39 ;  /* 0x0001a02702007985 */ /* 0x0001e2000c101924 */
[C---:B-1----:R-:W-:Y:S01]  /*28d30*/  FMUL.FTZ R7, R35.reuse, R206 ;  /* 0x000000ce23077220 */ /* 0x042fe20000410000 */
[C---:B--2---:R-:W-:Y:S01]  /*28d40*/  FMUL.FTZ R25, R35.reuse, R198 ;  /* 0x000000c623197220 */ /* 0x044fe20000410000 */
[C---:B---3--:R-:W-:Y:S01]  /*28d50*/  FMUL.FTZ R27, R35.reuse, R204 ;  /* 0x000000cc231b7220 */ /* 0x048fe20000410000 */
[----:B------:R1:W-:Y:S01]  /*28d60*/  ST.E desc[UR36][R2.64+0x1a4], R41 ;  /* 0x0001a42902007985 */ /* 0x0003e2000c101924 */
[C---:B----4-:R-:W-:Y:S01]  /*28d70*/  FMUL.FTZ R29, R35.reuse, R202 ;  /* 0x000000ca231d7220 */ /* 0x050fe20000410000 */
[C---:B------:R-:W-:Y:S01]  /*28d80*/  FMUL.FTZ R37, R35.reuse, R200 ;  /* 0x000000c823257220 */ /* 0x040fe20000410000 */
[C---:B------:R-:W-:Y:S01]  /*28d90*/  FMUL.FTZ R31, R35.reuse, R196 ;  /* 0x000000c4231f7220 */ /* 0x040fe20000410000 */
[----:B------:R-:W-:Y:S01]  /*28da0*/  FMUL.FTZ R35, R35, R188 ;  /* 0x000000bc23237220 */ /* 0x000fe20000410000 */
[C---:B0-----:R-:W-:Y:S01]  /*28db0*/  FMUL.FTZ R39, R33.reuse, R194 ;  /* 0x000000c221277220 */ /* 0x041fe20000410000 */
[C---:B-1----:R-:W-:Y:S01]  /*28dc0*/  FMUL.FTZ R41, R33.reuse, R192 ;  /* 0x000000c021297220 */ /* 0x042fe20000410000 */
[----:B------:R0:W-:Y:S04]  /*28dd0*/  ST.E desc[UR36][R2.64+0x1b0], R43 ;  /* 0x0001b02b02007985 */ /* 0x0001e8000c101924 */
[----:B------:R1:W-:Y:S04]  /*28de0*/  ST.E desc[UR36][R2.64+0x1c0], R7 ;  /* 0x0001c00702007985 */ /* 0x0003e8000c101924 */
[----:B------:R2:W-:Y:S04]  /*28df0*/  ST.E desc[UR36][R2.64+0x1c4], R25 ;  /* 0x0001c41902007985 */ /* 0x0005e8000c101924 */
[----:B------:R3:W-:Y:S01]  /*28e00*/  ST.E desc[UR36][R2.64+0x1d0], R27 ;  /* 0x0001d01b02007985 */ /* 0x0007e2000c101924 */
[----:B0-----:R-:W-:-:S03]  /*28e10*/  FMUL.FTZ R43, R33, R190 ;  /* 0x000000be212b7220 */ /* 0x001fc60000410000 */
[----:B------:R0:W-:Y:S01]  /*28e20*/  ST.E desc[UR36][R2.64+0x1d4], R29 ;  /* 0x0001d41d02007985 */ /* 0x0001e2000c101924 */
[----:B-1----:R-:W-:-:S03]  /*28e30*/  FMUL.FTZ R7, R33, R150 ;  /* 0x0000009621077220 */ /* 0x002fc60000410000 */
[----:B------:R1:W-:Y:S01]  /*28e40*/  ST.E desc[UR36][R2.64+0x1e0], R37 ;  /* 0x0001e02502007985 */ /* 0x0003e2000c101924 */
[----:B--2---:R-:W-:-:S03]  /*28e50*/  FMUL.FTZ R25, R33, R142 ;  /* 0x0000008e21197220 */ /* 0x004fc60000410000 */
[----:B------:R2:W-:Y:S01]  /*28e60*/  ST.E desc[UR36][R2.64+0x1e4], R31 ;  /* 0x0001e41f02007985 */ /* 0x0005e2000c101924 */
[----:B---3--:R-:W-:-:S03]  /*28e70*/  FMUL.FTZ R27, R33, R148 ;  /* 0x00000094211b7220 */ /* 0x008fc60000410000 */
        /* <DEDUP_REMOVED lines=109> */
[----:B------:R-:W-:Y:S01]  /*29550*/  FMUL.FTZ R33, R33, R34 ;  /* 0x0000002221217220 */ /* 0x000fe20000410000 */
[----:B------:R-:W-:Y:S04]  /*29560*/  ST.E desc[UR36][R2.64+0x1f4], R119 ;  /* 0x0001f47702007985 */ /* 0x000fe8000c101924 */
        /* <DEDUP_REMOVED lines=40> */
[----:B------:R0:W-:Y:S04]  /*297f0*/  ST.E desc[UR36][R2.64+0x1b8], R25 ;  /* 0x0001b81902007985 */ /* 0x0001e8000c101924 */
[----:B------:R1:W-:Y:S04]  /*29800*/  ST.E desc[UR36][R2.64+0x1bc], R27 ;  /* 0x0001bc1b02007985 */ /* 0x0003e8000c101924 */
[----:B------:R2:W-:Y:S04]  /*29810*/  ST.E desc[UR36][R2.64+0x1c8], R29 ;  /* 0x0001c81d02007985 */ /* 0x0005e8000c101924 */
[----:B------:R3:W-:Y:S04]  /*29820*/  ST.E desc[UR36][R2.64+0x1cc], R37 ;  /* 0x0001cc2502007985 */ /* 0x0007e8000c101924 */
[----:B------:R4:W-:Y:S04]  /*29830*/  ST.E desc[UR36][R2.64+0x1d8], R31 ;  /* 0x0001d81f02007985 */ /* 0x0009e8000c101924 */
[----:B------:R4:W-:Y:S04]  /*29840*/  ST.E desc[UR36][R2.64+0x1dc], R35 ;  /* 0x0001dc2302007985 */ /* 0x0009e8000c101924 */
[----:B------:R4:W-:Y:S04]  /*29850*/  ST.E desc[UR36][R2.64+0x1e8], R39 ;  /* 0x0001e82702007985 */ /* 0x0009e8000c101924 */
[----:B------:R4:W-:Y:S04]  /*29860*/  ST.E desc[UR36][R2.64+0x1ec], R41 ;  /* 0x0001ec2902007985 */ /* 0x0009e8000c101924 */
[----:B------:R4:W-:Y:S01]  /*29870*/  ST.E desc[UR36][R2.64+0x1f8], R33 ;  /* 0x0001f82102007985 */ /* 0x0009e2000c101924 */
[----:B------:R2:W-:Y:S06]  /*29880*/  BAR.SYNC.DEFER_BLOCKING R229, 0x100 ;  /* 0x000400e50000751d */ /* 0x0005ec0000010000 */
[----:B0-----:R-:W4:Y:S04]  /*29890*/  LD.E R25, desc[UR36][R2.64] ;  /* 0x0000002402197980 */ /* 0x001f28000c101900 */
[----:B-1----:R-:W4:Y:S04]  /*298a0*/  LD.E R27, desc[UR36][R2.64+0x4] ;  /* 0x00000424021b7980 */ /* 0x002f28000c101900 */
[----:B--2---:R-:W2:Y:S04]  /*298b0*/  LD.E R29, desc[UR36][R2.64+0x8] ;  /* 0x00000824021d7980 */ /* 0x004ea8000c101900 */
[----:B---3--:R-:W3:Y:S04]  /*298c0*/  LD.E R37, desc[UR36][R2.64+0xc] ;  /* 0x00000c2402257980 */ /* 0x008ee8000c101900 */
[----:B------:R-:W3:Y:S04]  /*298d0*/  LD.E R43, desc[UR36][R2.64+0x10] ;  /* 0x00001024022b7980 */ /* 0x000ee8000c101900 */
[----:B----4-:R-:W4:Y:S04]  /*298e0*/  LD.E R31, desc[UR36][R2.64+0x14] ;  /* 0x00001424021f7980 */ /* 0x010f28000c101900 */
        /* <DEDUP_REMOVED lines=123> */
[----:B------:R-:W4:Y:S04]  /*2a0a0*/  LD.E.64 R6, desc[UR36][R16.64+0x88] ;  /* 0x0000882410067980 */ /* 0x000f28000c101b00 */
[----:B------:R0:W-:Y:S04]  /*2a0b0*/  ST.E desc[UR36][R2.64], R25 ;  /* 0x0000001902007985 */ /* 0x0001e8000c101924 */
[----:B------:R-:W-:Y:S04]  /*2a0c0*/  ST.E desc[UR36][R2.64+0x4], R27 ;  /* 0x0000041b02007985 */ /* 0x000fe8000c101924 */
[----:B--2---:R-:W-:Y:S04]  /*2a0d0*/  ST.E desc[UR36][R2.64+0x8], R29 ;  /* 0x0000081d02007985 */ /* 0x004fe8000c101924 */
[----:B---3--:R-:W-:Y:S04]  /*2a0e0*/  ST.E desc[UR36][R2.64+0xc], R37 ;  /* 0x00000c2502007985 */ /* 0x008fe8000c101924 */
[----:B------:R-:W-:Y:S04]  /*2a0f0*/  ST.E desc[UR36][R2.64+0x10], R43 ;  /* 0x0000102b02007985 */ /* 0x000fe8000c101924 */
[----:B----4-:R-:W-:Y:S04]  /*2a100*/  ST.E desc[UR36][R2.64+0x14], R31 ;  /* 0x0000141f02007985 */ /* 0x010fe8000c101924 */
        /* <DEDUP_REMOVED lines=122> */
[----:B------:R-:W4:Y:S04]  /*2a8b0*/  LD.E R188, desc[UR36][R16.64+0x68] ;  /* 0x0000682410bc7980 */ /* 0x000f28000c101900 */
[----:B0-----:R-:W4:Y:S04]  /*2a8c0*/  LD.E R25, desc[UR36][R2.64+0x4] ;  /* 0x0000042402197980 */ /* 0x001f28000c101900 */
[----:B-1----:R-:W4:Y:S04]  /*2a8d0*/  LD.E R26, desc[UR36][R2.64+0x8] ;  /* 0x00000824021a7980 */ /* 0x002f28000c101900 */
[----:B------:R-:W4:Y:S04]  /*2a8e0*/  LD.E R27, desc[UR36][R2.64+0xc] ;  /* 0x00000c24021b7980 */ /* 0x000f28000c101900 */
[----:B--2---:R-:W2:Y:S04]  /*2a8f0*/  LD.E R28, desc[UR36][R2.64+0x10] ;  /* 0x00001024021c7980 */ /* 0x004ea8000c101900 */
[----:B------:R-:W2:Y:S04]  /*2a900*/  LD.E R29, desc[UR36][R2.64+0x14] ;  /* 0x00001424021d7980 */ /* 0x000ea8000c101900 */
[----:B---3--:R-:W2:Y:S04]  /*2a910*/  LD.E R30, desc[UR36][R2.64+0x18] ;  /* 0x00001824021e7980 */ /* 0x008ea8000c101900 */
[----:B------:R-:W2:Y:S04]  /*2a920*/  LD.E R31, desc[UR36][R2.64+0x1c] ;  /* 0x00001c24021f7980 */ /* 0x000ea8000c101900 */
[----:B----4-:R-:W2:Y:S04]  /*2a930*/  LD.E R32, desc[UR36][R2.64+0x20] ;  /* 0x0000202402207980 */ /* 0x010ea8000c101900 */
[----:B------:R-:W2:Y:S04]  /*2a940*/  LD.E R33, desc[UR36][R2.64+0x24] ;  /* 0x0000242402217980 */ /* 0x000ea8000c101900 */
        /* <DEDUP_REMOVED lines=118> */
[----:B------:R-:W2:Y:S01]  /*2b0b0*/  LD.E R24, desc[UR36][R2.64] ;  /* 0x0000002402187980 */ /* 0x000ea2000c101900 */
[----:B------:R-:W-:Y:S01]  /*2b0c0*/  IMAD R6, R191, 0xc00, R6 ;  /* 0x00000c00bf067824 */ /* 0x000fe200078e0206 */
[----:B------:R-:W-:-:S02]  /*2b0d0*/  ISETP.NE.U32.AND P0, PT, R188, RZ, PT ;  /* 0x000000ffbc00720c */ /* 0x000fc40003f05070 */
[----:B------:R-:W-:Y:S02]  /*2b0e0*/  R2UR UR7, R7 ;  /* 0x00000000070772ca */ /* 0x000fe400000e0000 */
[----:B------:R-:W-:Y:S02]  /*2b0f0*/  R2UR UR6, R6 ;  /* 0x00000000060672ca */ /* 0x000fe400000e0000 */
[----:B------:R-:W-:Y:S02]  /*2b100*/  F2FP.F16.F32.PACK_AB R152, R152, R189 ;  /* 0x000000bd9898723e */ /* 0x000fe400000000ff */
[----:B------:R-:W-:Y:S02]  /*2b110*/  F2FP.F16.F32.PACK_AB R154, R187, R154 ;  /* 0x0000009abb9a723e */ /* 0x000fe400000000ff */
[----:B------:R-:W-:Y:S02]  /*2b120*/  F2FP.F16.F32.PACK_AB R153, R153, R186 ;  /* 0x000000ba9999723e */ /* 0x000fe400000000ff */
[----:B------:R-:W-:Y:S01]  /*2b130*/  F2FP.F16.F32.PACK_AB R155, R155, R162 ;  /* 0x000000a29b9b723e */ /* 0x000fe200000000ff */
[----:B------:R-:W-:-:S03]  /*2b140*/  VOTEU.ANY UP0, P0 ;  /* 0x00000000003f7886 */ /* 0x000fc60000000100 */
[----:B--2---:R-:W-:-:S06]  /*2b150*/  WARPGROUP.ARRIVE ;  /* 0x00000000000079c5 */ /* 0x004fcc0000000000 */
[----:B------:R-:W-:Y:S03]  /*2b160*/  HGMMA.64x256x16.F32 R24, R152, gdesc[UR4].tnspB, R24, UP0, gsb0 ;  /* 0x43e0000498187df0 */ /* 0x000fe6000b800818 */
[----:B------:R-:W-:Y:S02]  /*2b170*/  WARPGROUP.DEPBAR.LE gsb0, 0x0 ;  /* 0x00008000000079c5 */ /* 0x000fe40000010000 */
[----:B------:R0:W-:Y:S04]  /*2b180*/  ST.E desc[UR36][R2.64], R24 ;  /* 0x0000001802007985 */ /* 0x0001e8000c101924 */
        /* <DEDUP_REMOVED lines=127> */
[----:B------:R-:W-:Y:S04]  /*2b980*/  ST.E desc[UR36][R16.64+0x68], R185 ;  /* 0x000068b910007985 */ /* 0x000fe8000c101924 */
[----:B0-----:R-:W1:Y:S01]  /*2b990*/  LD.E R24, desc[UR36][R2.64] ;  /* 0x0000002402187980 */ /* 0x001e62000c101900 */
[----:B------:R-:W-:-:S02]  /*2b9a0*/  VIADD R154, R6, 0x80 ;  /* 0x00000080069a7836 */ /* 0x000fc40000000000 */
[----:B------:R-:W-:-:S03]  /*2b9b0*/  IMAD.MOV.U32 R155, RZ, RZ, R7 ;  /* 0x000000ffff9b7224 */ /* 0x000fc600078e0007 */
[----:B------:R-:W-:Y:S02]  /*2b9c0*/  R2UR UR6, R154 ;  /* 0x000000009a0672ca */ /* 0x000fe400000e0000 */
[----:B------:R-:W-:Y:S02]  /*2b9d0*/  R2UR UR7, R155 ;  /* 0x000000009b0772ca */ /* 0x000fe400000e0000 */
[----:B------:R-:W-:Y:S02]  /*2b9e0*/  F2FP.F16.F32.PACK_AB R152, R11, R12 ;  /* 0x0000000c0b98723e */ /* 0x000fe400000000ff */
[----:B------:R-:W-:Y:S02]  /*2b9f0*/  F2FP.F16.F32.PACK_AB R154, R13, R14 ;  /* 0x0000000e0d9a723e */ /* 0x000fe400000000ff */
[----:B------:R-:W-:Y:S02]  /*2ba00*/  F2FP.F16.F32.PACK_AB R153, R15, R18 ;  /* 0x000000120f99723e */ /* 0x000fe400000000ff */
[----:B------:R-:W-:-:S04]  /*2ba10*/  F2FP.F16.F32.PACK_AB R155, R20, R0 ;  /* 0x00000000149b723e */ /* 0x000fc800000000ff */
[----:B-1----:R-:W-:-:S06]  /*2ba20*/  WARPGROUP.ARRIVE ;  /* 0x00000000000079c5 */ /* 0x002fcc0000000000 */
[----:B------:R-:W-:Y:S03]  /*2ba30*/  HGMMA.64x256x16.F32 R24, R152, gdesc[UR4].tnspB, R24, gsb0 ;  /* 0x43e0000498187df0 */ /* 0x000fe60008000818 */
        /* <DEDUP_REMOVED lines=132> */
[----:B------:R-:W-:Y:S01]  /*2c280*/  IMAD.MOV.U32 R13, RZ, RZ, R7 ;  /* 0x000000ffff0d7224 */ /* 0x000fe200078e0007 */
[----:B------:R-:W-:Y:S02]  /*2c290*/  F2FP.F16.F32.PACK_AB R160, R160, R161 ;  /* 0x000000a1a0a0723e */ /* 0x000fe400000000ff */
[----:B------:R-:W-:Y:S02]  /*2c2a0*/  R2UR UR6, R12 ;  /* 0x000000000c0672ca */ /* 0x000fe400000e0000 */
[----:B------:R-:W-:Y:S02]  /*2c2b0*/  R2UR UR7, R13 ;  /* 0x000000000d0772ca */ /* 0x000fe400000e0000 */
        /* <DEDUP_REMOVED lines=418> */
[----:B------:R-:W-:Y:S01]  /*2dce0*/  VIADD R6, R6, 0x280 ;  /* 0x0000028006067836 */ /* 0x000fe20000000000 */
[----:B------:R-:W-:-:S04]  /*2dcf0*/  R2UR UR7, R7 ;  /* 0x00000000070772ca */ /* 0x000fc800000e0000 */
        /* <DEDUP_REMOVED lines=30> */
[----:B------:R-:W-:Y:S04]  /*2dee0*/  ST.E desc[UR36][R2.64+0x58], R46 ;  /* 0x0000582e02007985 */ /* 0x000fe8000c101924 */
        /* <DEDUP_REMOVED lines=105> */
[----:B------:R4:W-:Y:S04]  /*2e580*/  ST.E desc[UR36][R16.64+0x68], R185 ;  /* 0x000068b910007985 */ /* 0x0009e8000c101924 */
        /* <DEDUP_REMOVED lines=18> */
[----:B-1----:R-:W4:Y:S04]  /*2e6b0*/  LD.E R45, desc[UR36][R2.64+0x44] ;  /* 0x00004424022d7980 */ /* 0x002f28000c101900 */
[----:B--2---:R-:W2:Y:S04]  /*2e6c0*/  LD.E R47, desc[UR36][R2.64+0x48] ;  /* 0x00004824022f7980 */ /* 0x004ea8000c101900 */
[----:B---3--:R-:W3:Y:S04]  /*2e6d0*/  LD.E R49, desc[UR36][R2.64+0x4c] ;  /* 0x00004c2402317980 */ /* 0x008ee8000c101900 */
        /* <DEDUP_REMOVED lines=126> */
[----:B--2---:R-:W-:Y:S04]  /*2eec0*/  ST.E desc[UR36][R2.64+0x48], R47 ;  /* 0x0000482f02007985 */ /* 0x004fe8000c101924 */
[----:B---3--:R-:W-:Y:S04]  /*2eed0*/  ST.E desc[UR36][R2.64+0x4c], R49 ;  /* 0x00004c3102007985 */ /* 0x008fe8000c101924 */
        /* <DEDUP_REMOVED lines=107> */
[----:B0-----:R-:W1:Y:S04]  /*2f590*/  LDL.64 R6, [R1+0x198] ;  /* 0x0001980001067983 */ /* 0x001e680000100a00 */
[----:B------:R2:W5:Y:S04]  /*2f5a0*/  LD.E R0, desc[UR36][R4.64] ;  /* 0x0000002404007980 */ /* 0x000568000c101900 */
[----:B-1----:R-:W3:Y:S01]  /*2f5b0*/  LD.E R8, desc[UR36][R6.64] ;  /* 0x0000002406087980 */ /* 0x002ee2000c101900 */
[----:B------:R-:W-:Y:S01]  /*2f5c0*/  BSSY B0, `(.L_x_2284) ;  /* 0x0000005000007945 */ /* 0x000fe20003800000 */
[----:B---3--:R-:W-:-:S04]  /*2f5d0*/  LOP3.LUT R8, R8, 0x1, RZ, 0xfc, !PT ;  /* 0x0000000108087812 */ /* 0x008fc800078efcff */
[----:B------:R-:W-:-:S13]  /*2f5e0*/  ISETP.NE.AND P0, PT, R8, 0x3, PT ;  /* 0x000000030800780c */ /* 0x000fda0003f05270 */
[----:B--2---:R-:W-:Y:S05]  /*2f5f0*/  @!P0 BRA `(.L_x_2285) ;  /* 0x0000000000048947 */ /* 0x004fea0003800000 */
[----:B------:R-:W-:Y:S01]  /*2f600*/  BPT.TRAP 0x1 ;  /* 0x000000040000795c */ /* 0x000fe20000300000 */
.L_x_2285:
[----:B------:R-:W-:Y:S05]  /*2f610*/  BSYNC B0 ;  /* 0x0000000000007941 */ /* 0x000fea0003800000 */
.L_x_2284:
[----:B------:R-:W2:Y:S04]  /*2f620*/  LD.E.64 R2, desc[UR36][R6.64+0x20] ;  /* 0x0000202406027980 */ /* 0x000ea8000c101b00 */
[----:B------:R-:W3:Y:S01]  /*2f630*/  LD.E R8, desc[UR36][R6.64+0xc] ;  /* 0x00000c2406087980 */ /* 0x000ee2000c101900 */
[C---:B------:R-:W-:Y:S01]  /*2f640*/  ISETP.GT.AND P0, PT, R19.reuse, UR40, PT ;  /* 0x0000002813007c0c */ /* 0x040fe2000bf04270 */
[----:B------:R-:W-:Y:S01]  /*2f650*/  VIADD R19, R19, 0xffffffff ;  /* 0xffffffff13137836 */ /* 0x000fe20000000000 */
[----:B--2---:R-:W-:-:S05]  /*2f660*/  MOV R3, R2 ;  /* 0x0000000200037202 */ /* 0x004fca0000000f00 */
[----:B-----5:R-:W-:-:S05]  /*2f670*/  IMAD R3, R0, 0x8, R3 ;  /* 0x0000000800037824 */ /* 0x020fca00078e0203 */
[----:B---3--:R-:W-:-:S04]  /*2f680*/  PRMT R3, R8, 0x654, R3 ;  /* 0x0000065408037816 */ /* 0x008fc80000000003 */
[----:B------:R2:W-:Y:S01]  /*2f690*/  SYNCS.ARRIVE.TRANS64.RED.A1T0 RZ, [R3+URZ], RZ ;  /* 0x000000ff03ff79a7 */ /* 0x0005e2000810043f */
[----:B------:R-:W-:Y:S05]  /*2f6a0*/  @P0 BRA `(.L_x_2286) ;  /* 0xffffff4c00600947 */ /* 0x000fea000383ffff */
.L_x_2257:
[----:B------:R-:W-:Y:S05]  /*2f6b0*/  WARPSYNC.ALL ;  /* 0x0000000000007948 */ /* 0x000fea0003800000 */
[----:B------:R-:W3:Y:S04]  /*2f6c0*/  LDL R5, [R1+0x220] ;  /* 0x0002200001057983 */ /* 0x000ee80000100800 */
[----:B------:R-:W4:Y:S04]  /*2f6d0*/  LDL R6, [R1+0x224] ;  /* 0x0002240001067983 */ /* 0x000f280000100800 */
[----:B------:R-:W5:Y:S04]  /*2f6e0*/  LDL R68, [R1+0x1f8] ;  /* 0x0001f80001447983 */ /* 0x000f680000100800 */
        /* <DEDUP_REMOVED lines=61> */
[----:B------:R-:W4:Y:S04]  /*2fac0*/  LDL R67, [R1+0x200] ;  /* 0x0002000001437983 */ /* 0x000f280000100800 */
[----:B---3--:R-:W0:Y:S02]  /*2fad0*/  SHFL.BFLY PT, R0, R5, 0x2, 0x1f ;  /* 0x0c401f0005007f89 */ /* 0x008e2400000e0000 */
[----:B0-----:R-:W-:-:S05]  /*2fae0*/  FADD.FTZ R0, R5, R0 ;  /* 0x0000000005007221 */ /* 0x001fca0000010000 */
[----:B-12---:R-:W0:Y:S02]  /*2faf0*/  SHFL.BFLY PT, R3, R0, 0x1, 0x1f ;  /* 0x0c201f0000037f89 */ /* 0x006e2400000e0000 */
[----:B0-----:R-:W-:Y:S01]  /*2fb00*/  FADD.FTZ R2, R0, R3 ;  /* 0x0000000300027221 */ /* 0x001fe20000010000 */
[----:B-----5:R-:W-:Y:S01]  /*2fb10*/  VIADD R68, R68, 0x1 ;  /* 0x0000000144447836 */ /* 0x020fe20000000000 */
[----:B------:R-:W2:Y:S04]  /*2fb20*/  LDL R0, [R1+0x204] ;  /* 0x0002040001007983 */ /* 0x000ea80000100800 */
[----:B------:R-:W-:Y:S04]  /*2fb30*/  STL [R1+0x220], R2 ;  /* 0x0002200201007387 */ /* 0x000fe80000100800 */
[----:B------:R-:W3:Y:S04]  /*2fb40*/  LDL R87, [R1+0x220] ;  /* 0x0002200001577983 */ /* 0x000ee80000100800 */
[----:B----4-:R-:W0:Y:S02]  /*2fb50*/  SHFL.BFLY PT, R3, R6, 0x2, 0x1f ;  /* 0x0c401f0006037f89 */ /* 0x010e2400000e0000 */
[----:B0-----:R-:W-:Y:S01]  /*2fb60*/  FADD.FTZ R3, R3, R6 ;  /* 0x0000000603037221 */ /* 0x001fe20000010000 */
[----:B------:R-:W-:Y:S01]  /*2fb70*/  ISETP.NE.AND P2, PT, R68, 0x2, PT ;  /* 0x000000024400780c */ /* 0x000fe20003f45270 */
[----:B------:R-:W4:Y:S04]  /*2fb80*/  LDL.64 R6, [R1+0x438] ;  /* 0x0004380001067983 */ /* 0x000f280000100a00 */
[----:B------:R-:W0:Y:S08]  /*2fb90*/  SHFL.BFLY PT, R4, R3, 0x1, 0x1f ;  /* 0x0c201f0003047f89 */ /* 0x000e3000000e0000 */
[----:B------:R-:W5:Y:S01]  /*2fba0*/  @!P2 LDL R66, [R1+0x1fc] ;  /* 0x0001fc000142a983 */ /* 0x000f620000100800 */
[----:B0-----:R-:W-:-:S03]  /*2fbb0*/  FADD.FTZ R78, R3, R4 ;  /* 0x00000004034e7221 */ /* 0x001fc60000010000 */
[----:B------:R-:W4:Y:S02]  /*2fbc0*/  LDL.64 R4, [R1+0x408] ;  /* 0x0004080001047983 */ /* 0x000f240000100a00 */
[----:B------:R-:W-:Y:S02]  /*2fbd0*/  FSETP.NE.FTZ.AND P1, PT, R78, RZ, PT ;  /* 0x000000ff4e00720b */ /* 0x000fe40003f35000 */
[----:B------:R-:W4:Y:S11]  /*2fbe0*/  LDL.64 R2, [R1+0x428] ;  /* 0x0004280001027983 */ /* 0x000f360000100a00 */
[----:B------:R-:W4:Y:S04]  /*2fbf0*/  @P1 LDL R83, [R1+0x230] ;  /* 0x0002300001531983 */ /* 0x000f280000100800 */
[----:B------:R-:W4:Y:S01]  /*2fc00*/  @P1 LDL R85, [R1+0x214] ;  /* 0x0002140001551983 */ /* 0x000f220000100800 */
[----:B------:R-:W-:-:S02]  /*2fc10*/  IMAD.MOV.U32 R80, RZ, RZ, -0x800000 ;  /* 0xff800000ff507424 */ /* 0x000fc400078e00ff */
[----:B------:R-:W-:Y:S01]  /*2fc20*/  IMAD.MOV.U32 R79, RZ, RZ, RZ ;  /* 0x000000ffff4f7224 */ /* 0x000fe200078e00ff */
[----:B------:R1:W-:Y:S08]  /*2fc30*/  BAR.ARV R228, 0x100 ;  /* 0x000400e40000751d */ /* 0x0003f00000002000 */
[----:B------:R-:W-:Y:S06]  /*2fc40*/  BAR.ARV 0x8, 0x180 ;  /* 0x0206000000007b1d */ /* 0x000fec0000002000 */
[----:B---3--:R-:W-:-:S13]  /*2fc50*/  FSETP.NE.FTZ.AND P0, PT, R87, RZ, PT ;  /* 0x000000ff5700720b */ /* 0x008fda0003f15000 */
[----:B------:R-:W3:Y:S04]  /*2fc60*/  @P0 LDL R69, [R1+0x230] ;  /* 0x0002300001450983 */ /* 0x000ee80000100800 */
[----:B------:R-:W4:Y:S01]  /*2fc70*/  @P0 LDL R82, [R1+0x210] ;  /* 0x0002100001520983 */ /* 0x000f220000100800 */
[----:B------:R-:W0:Y:S02]  /*2fc80*/  @P0 MUFU.LG2 R81, R87 ;  /* 0x0000005700510308 */ /* 0x000e240000000c00 */
[----:B0-----:R-:W-:-:S06]  /*2fc90*/  @P0 FMUL.FTZ R84, R81, 0.69314718246459960938 ;  /* 0x3f31721851540820 */ /* 0x001fcc0000410000 */
[----:B------:R-:W0:Y:S08]  /*2fca0*/  @P1 MUFU.LG2 R86, R78 ;  /* 0x0000004e00561308 */ /* 0x000e300000000c00 */
[----:B------:R-:W1:Y:S01]  /*2fcb0*/  @P0 MUFU.RCP R79, R87 ;  /* 0x00000057004f0308 */ /* 0x000e620000001000 */
[----:B-----5:R-:W-:Y:S01]  /*2fcc0*/  @!P2 LOP3.LUT R66, R66, 0x1, RZ, 0x3c, !PT ;  /* 0x000000014242a812 */ /* 0x020fe200078e3cff */
[----:B--2---:R-:W-:-:S02]  /*2fcd0*/  VIADD R0, R0, 0x1 ;  /* 0x0000000100007836 */ /* 0x004fc40000000000 */
[----:B0-----:R-:W-:Y:S01]  /*2fce0*/  @P1 FMUL.FTZ R81, R86, 0.69314718246459960938 ;  /* 0x3f31721856511820 */ /* 0x001fe20000410000 */
[----:B------:R-:W-:Y:S01]  /*2fcf0*/  STL [R1+0x224], R78 ;  /* 0x0002244e01007387 */ /* 0x000fe20000100800 */
        /* <DEDUP_REMOVED lines=64> */
[----:B------:R-:W-:Y:S04]  /*30100*/  STL [R1+0x1f8], R68 ;  /* 0x0001f84401007387 */ /* 0x000fe80000100800 */
        /* <DEDUP_REMOVED lines=32> */
[----:B------:R-:W-:Y:S04]  /*30310*/  @!P2 STL [R1+0x1fc], R66 ;  /* 0x0001fc420100a387 */ /* 0x000fe80000100800 */
[----:B------:R-:W-:Y:S04]  /*30320*/  STL [R1+0x204], R0 ;  /* 0x0002040001007387 */ /* 0x000fe80000100800 */
[----:B------:R-:W-:Y:S01]  /*30330*/  @!P2 STL [R1+0x1f8], RZ ;  /* 0x0001f8ff0100a387 */ /* 0x000fe20000100800 */
[----:B---3--:R-:W-:-:S04]  /*30340*/  @P0 FMUL.FTZ R69, R69, 0.69314718246459960938 ;  /* 0x3f31721845450820 */ /* 0x008fc80000410000 */
[----:B----4-:R-:W-:Y:S01]  /*30350*/  @P0 FFMA.FTZ R80, R69, R82, R84 ;  /* 0x0000005245500223 */ /* 0x010fe20000010054 */
[----:B------:R-:W-:-:S06]  /*30360*/  IMAD.MOV.U32 R69, RZ, RZ, RZ ;  /* 0x000000ffff457224 */ /* 0x000fcc00078e00ff */
[----:B------:R-:W0:Y:S01]  /*30370*/  @P1 MUFU.RCP R69, R78 ;  /* 0x0000004e00451308 */ /* 0x000e220000001000 */
[----:B------:R-:W-:Y:S01]  /*30380*/  @P1 FMUL.FTZ R84, R83, 0.69314718246459960938 ;  /* 0x3f31721853541820 */ /* 0x000fe20000410000 */
[----:B------:R-:W-:-:S03]  /*30390*/  IMAD.MOV.U32 R82, RZ, RZ, -0x800000 ;  /* 0xff800000ff527424 */ /* 0x000fc600078e00ff */
[----:B------:R-:W-:Y:S01]  /*303a0*/  @P1 FFMA.FTZ R82, R84, R85, R81 ;  /* 0x0000005554521223 */ /* 0x000fe20000010051 */
[----:B------:R-:W-:Y:S01]  /*303b0*/  STL [R1+0x220], R80 ;  /* 0x0002205001007387 */ /* 0x000fe20000100800 */
[-C--:B0-----:R-:W-:Y:S01]  /*303c0*/  FMUL.FTZ R13, R13, R69.reuse ;  /* 0x000000450d0d7220 */ /* 0x081fe20000410000 */
[-C--:B------:R-:W-:Y:S01]  /*303d0*/  FMUL.FTZ R12, R12, R69.reuse ;  /* 0x000000450c0c7220 */ /* 0x080fe20000410000 */
[-C--:B------:R-:W-:Y:S01]  /*303e0*/  FMUL.FTZ R65, R65, R69.reuse ;  /* 0x0000004541417220 */ /* 0x080fe20000410000 */
[-C--:B------:R-:W-:Y:S01]  /*303f0*/  FMUL.FTZ R64, R64, R69.reuse ;  /* 0x0000004540407220 */ /* 0x080fe20000410000 */
[-C--:B------:R-:W-:Y:S01]  /*30400*/  FMUL.FTZ R63, R63, R69.reuse ;  /* 0x000000453f3f7220 */ /* 0x080fe20000410000 */
[-C--:B------:R-:W-:Y:S01]  /*30410*/  FMUL.FTZ R62, R62, R69.reuse ;  /* 0x000000453e3e7220 */ /* 0x080fe20000410000 */
[----:B------:R0:W-:Y:S01]  /*30420*/  STL.64 [R1+0x3a8], R12 ;  /* 0x0003a80c01007387 */ /* 0x0001e20000100a00 */
        /* <DEDUP_REMOVED lines=58> */
[----:B0-----:R-:W-:Y:S01]  /*307d0*/  VIADD R12, R67, 0x1 ;  /* 0x00000001430c7836 */ /* 0x001fe20000000000 */
[----:B------:R1:W-:Y:S04]  /*307e0*/  STL [R1+0x224], R82 ;  /* 0x0002245201007387 */ /* 0x0003e80000100800 */
[----:B------:R1:W-:Y:S04]  /*307f0*/  STL.64 [R1+0x248], R64 ;  /* 0x0002484001007387 */ /* 0x0003e80000100a00 */
        /* <DEDUP_REMOVED lines=30> */
[----:B------:R1:W-:Y:S01]  /*309e0*/  STL [R1+0x200], R12 ;  /* 0x0002000c01007387 */ /* 0x0003e20000100800 */
[----:B------:R-:W-:-:S13]  /*309f0*/  PLOP3.LUT P0, PT, PT, PT, PT, 0x8, 0x0 ;  /* 0x000000000000781c */ /* 0x000fda0003f0e170 */
.L_x_2191:
[----:B------:R-:W-:Y:S05]  /*30a00*/  @P0 BRA `(.L_x_2287) ;  /* 0x0000002400440947 */ /* 0x000fea0003800000 */
[----:B------:R-:W2:Y:S01]  /*30a10*/  S2R R0, SR_TID.X ;  /* 0x0000000000007919 */ /* 0x000ea20000002100 */
[----:B------:R-:W3:Y:S01]  /*30a20*/  S2UR UR5, SR_CgaCtaId ;  /* 0x00000000000579c3 */ /* 0x000ee20000008800 */
[----:B------:R-:W-:Y:S01]  /*30a30*/  UMOV UR4, 0x400 ;  /* 0x0000040000047882 */ /* 0x000fe20000000000 */
[----:B------:R-:W-:Y:S01]  /*30a40*/  ULDC UR6, c[0x0][0xb88] ;  /* 0x0002e20000067ab9 */ /* 0x000fe20000000800 */
[----:B01----:R-:W0:Y:S05]  /*30a50*/  S2R R6, SR_CTAID.X ;  /* 0x0000000000067919 */ /* 0x003e2a0000002500 */
[----:B------:R-:W1:Y:S08]  /*30a60*/  LDC R23, c[0x0][0xce8] ;  /* 0x00033a00ff177b82 */ /* 0x000e700000000800 */
[----:B------:R-:W-:Y:S01]  /*30a70*/  BAR.SYNC.DEFER_BLOCKING 0x1, 0x100 ;  /* 0x0044000000007b1d */ /* 0x000fe20000010000 */
[----:B------:R-:W-:-:S05]  /*30a80*/  USHF.R.S32.HI UR10, URZ, 0x1f, UR58 ;  /* 0x0000001f3f0a7899 */ /* 0x000fca000801143a */
[----:B------:R-:W-:Y:S01]  /*30a90*/  ULDC.64 UR8, c[0x0][0xcd0] ;  /* 0x0003340000087ab9 */ /* 0x000fe20000000a00 */
[----:B---3--:R-:W-:-:S04]  /*30aa0*/  ULEA UR4, UR5, UR4, 0x18 ;  /* 0x0000000405047291 */ /* 0x008fc8000f8ec03f */
[----:B------:R-:W-:Y:S01]  /*30ab0*/  UIADD3 UR4, UR4, 0x32420, URZ ;  /* 0x0003242004047890 */ /* 0x000fe2000fffe03f */
[----:B--2---:R-:W-:-:S03]  /*30ac0*/  VIADD R3, R0, 0xffffff80 ;  /* 0xffffff8000037836 */ /* 0x004fc60000000000 */
[----:B------:R-:W-:Y:S01]  /*30ad0*/  UPRMT UR4, URZ, 0x654, UR4 ;  /* 0x000006543f047896 */ /* 0x000fe20008000004 */
[----:B-1----:R-:W-:Y:S01]  /*30ae0*/  IMAD R18, R23, UR6, RZ ;  /* 0x0000000617127c24 */ /* 0x002fe2000f8e02ff */
[----:B------:R-:W-:-:S04]  /*30af0*/  SHF.R.S32.HI R2, RZ, 0x1f, R3 ;  /* 0x0000001fff027819 */ /* 0x000fc80000011403 */
[----:B------:R-:W-:-:S03]  /*30b00*/  LEA.HI R0, R2, R3, RZ, 0x7 ;  /* 0x0000000302007211 */ /* 0x000fc600078f38ff */
[----:B------:R-:W-:Y:S01]  /*30b10*/  SYNCS.ARRIVE.TRANS64.RED.A1T0 RZ, [UR4], RZ ;  /* 0x000000ffffff79a7 */ /* 0x000fe20008100404 */
[----:B------:R-:W-:-:S05]  /*30b20*/  LOP3.LUT R4, R0, 0xffffff80, RZ, 0xc0, !PT ;  /* 0xffffff8000047812 */ /* 0x000fca00078ec0ff */
[----:B------:R-:W-:-:S05]  /*30b30*/  IMAD.IADD R12, R3, 0x1, -R4 ;  /* 0x00000001030c7824 */ /* 0x000fca00078e0a04 */
[----:B------:R-:W-:Y:S02]  /*30b40*/  SHF.R.S32.HI R7, RZ, 0x1f, R12 ;  /* 0x0000001fff077819 */ /* 0x000fe4000001140c */
[----:B------:R-:W-:Y:S02]  /*30b50*/  LOP3.LUT P0, RZ, R12, 0x3, RZ, 0xc0, !PT ;  /* 0x000000030cff7812 */ /* 0x000fe4000780c0ff */
[CC--:B------:R-:W-:Y:S02]  /*30b60*/  LEA.HI R13, R7.reuse, R12.reuse, RZ, 0x2 ;  /* 0x0000000c070d7211 */ /* 0x0c0fe400078f10ff */
[----:B------:R-:W-:Y:S02]  /*30b70*/  LEA.HI R7, R7, R12, RZ, 0x5 ;  /* 0x0000000c07077211 */ /* 0x000fe400078f28ff */
[--C-:B------:R-:W-:Y:S02]  /*30b80*/  SHF.R.S32.HI R4, RZ, 0x2, R13.reuse ;  /* 0x00000002ff047819 */ /* 0x100fe4000001140d */
[----:B------:R-:W-:-:S02]  /*30b90*/  SHF.R.S32.HI R5, RZ, 0x1f, R13 ;  /* 0x0000001fff057819 */ /* 0x000fc4000001140d */
[----:B------:R-:W-:Y:S02]  /*30ba0*/  SHF.R.S32.HI R7, RZ, 0x5, R7 ;  /* 0x00000005ff077819 */ /* 0x000fe40000011407 */
[----:B------:R-:W-:Y:S02]  /*30bb0*/  LEA.HI R8, R5, R4, RZ, 0x3 ;  /* 0x0000000405087211 */ /* 0x000fe400078f18ff */
[----:B------:R-:W-:Y:S02]  /*30bc0*/  SHF.R.S32.HI R5, RZ, 0x7, R0 ;  /* 0x00000007ff057819 */ /* 0x000fe40000011400 */
[----:B------:R-:W-:Y:S02]  /*30bd0*/  LOP3.LUT R9, R8, 0xfffffff8, RZ, 0xc0, !PT ;  /* 0xfffffff808097812 */ /* 0x000fe400078ec0ff */
[----:B------:R-:W-:-:S03]  /*30be0*/  LEA.HI R0, R0, R5, RZ, 0x1 ;  /* 0x0000000500007211 */ /* 0x000fc600078f08ff */
[----:B------:R-:W-:Y:S01]  /*30bf0*/  IMAD.IADD R4, R4, 0x1, -R9 ;  /* 0x0000000104047824 */ /* 0x000fe200078e0a09 */
[----:B------:R-:W-:-:S05]  /*30c00*/  LOP3.LUT R0, R0, 0x3fffffe, RZ, 0xc0, !PT ;  /* 0x03fffffe00007812 */ /* 0x000fca00078ec0ff */
[----:B------:R-:W-:Y:S02]  /*30c10*/  IMAD.IADD R0, R5, 0x1, -R0 ;  /* 0x0000000105007824 */ /* 0x000fe400078e0a00 */
[----:B------:R-:W-:-:S04]  /*30c20*/  IMAD R5, R7, 0x10, R4 ;  /* 0x0000001007057824 */ /* 0x000fc800078e0204 */
[----:B------:R-:W-:-:S04]  /*30c30*/  IMAD R5, R0, 0x40, R5 ;  /* 0x0000004000057824 */ /* 0x000fc800078e0205 */
[----:B0-----:R-:W-:-:S05]  /*30c40*/  IMAD R9, R6, 0x80, R5 ;  /* 0x0000008006097824 */ /* 0x001fca00078e0205 */
[----:B------:R-:W-:-:S13]  /*30c50*/  ISETP.GE.OR P1, PT, R9, R18, P0 ;  /* 0x000000120900720c */ /* 0x000fda0000726670 */
[----:B------:R-:W2:Y:S01]  /*30c60*/  @!P1 LDL R11, [R1+0x220] ;  /* 0x00022000010b9983 */ /* 0x000ea20000100800 */
[----:B------:R-:W-:Y:S01]  /*30c70*/  ISETP.NE.AND P2, PT, R23, 0x1, PT ;  /* 0x000000011700780c */ /* 0x000fe20003f45270 */
[----:B------:R-:W-:Y:S01]  /*30c80*/  UIMAD UR6, UR10, UR8, URZ ;  /* 0x000000080a0672a4 */ /* 0x000fe2000f8e023f */
[----:B------:R-:W-:Y:S01]  /*30c90*/  LEA.HI R0, R2, R3, RZ, 0x2 ;  /* 0x0000000302007211 */ /* 0x000fe200078f10ff */
[----:B------:R-:W-:Y:S01]  /*30ca0*/  UIMAD.WIDE.U32 UR4, UR58, UR8, URZ ;  /* 0x000000083a0472a5 */ /* 0x000fe2000f8e003f */
[----:B------:R-:W-:Y:S01]  /*30cb0*/  VIADD R21, R9, 0x8 ;  /* 0x0000000809157836 */ /* 0x000fe20000000000 */
[----:B------:R-:W-:Y:S01]  /*30cc0*/  UIMAD UR6, UR58, UR9, UR6 ;  /* 0x000000093a0672a4 */ /* 0x000fe2000f8e0206 */
[----:B------:R-:W-:Y:S01]  /*30cd0*/  LOP3.LUT R0, R0, 0xfffffffc, RZ, 0xc0, !PT ;  /* 0xfffffffc00007812 */ /* 0x000fe200078ec0ff */
[----:B------:R-:W-:Y:S01]  /*30ce0*/  USHF.R.S32.HI UR12, URZ, 0x1f, UR61 ;  /* 0x0000001f3f0c7899 */ /* 0x000fe2000801143d */
[----:B------:R-:W-:Y:S01]  /*30cf0*/  ULDC.64 UR8, c[0x0][0xcd8] ;  /* 0x0003360000087ab9 */ /* 0x000fe20000000a00 */
[----:B------:R-:W-:-:S02]  /*30d00*/  UIADD3 UR5, UR5, UR6, URZ ;  /* 0x0000000605057290 */ /* 0x000fc4000fffe03f */
[----:B------:R-:W-:Y:S01]  /*30d10*/  IMAD.IADD R0, R3, 0x1, -R0 ;  /* 0x0000000103007824 */ /* 0x000fe200078e0a00 */
[----:B------:R-:W-:Y:S01]  /*30d20*/  UIMAD UR6, UR12, UR8, URZ ;  /* 0x000000080c0672a4 */ /* 0x000fe2000f8e023f */
[----:B------:R-:W0:Y:S01]  /*30d30*/  @P2 LDC R3, c[0x0][0xcec] ;  /* 0x00033b00ff032b82 */ /* 0x000e220000000800 */
[----:B------:R-:W-:Y:S01]  /*30d40*/  USHF.R.S32.HI UR11, URZ, 0x1f, UR59 ;  /* 0x0000001f3f0b7899 */ /* 0x000fe2000801143b */
[----:B------:R-:W-:Y:S01]  /*30d50*/  ISETP.GE.OR P0, PT, R21, R18, P0 ;  /* 0x000000121500720c */ /* 0x000fe20000706670 */
[----:B------:R-:W-:Y:S01]  /*30d60*/  UIMAD UR6, UR61, UR9, UR6 ;  /* 0x000000093d0672a4 */ /* 0x000fe2000f8e0206 */
[----:B------:R-:W-:Y:S01]  /*30d70*/  LEA.HI R2, R0, R0, RZ, 0x1 ;  /* 0x0000000000027211 */ /* 0x000fe200078f08ff */
[----:B------:R-:W-:-:S03]  /*30d80*/  UIMAD.WIDE.U32 UR4, UR61, UR8, UR4 ;  /* 0x000000083d0472a5 */ /* 0x000fc6000f8e0004 */
[----:B------:R-:W1:Y:S01]  /*30d90*/  @P2 LDC R4, c[0x0][0xcf0] ;  /* 0x00033c00ff042b82 */ /* 0x000e620000000800 */
[----:B------:R-:W-:Y:S01]  /*30da0*/  LOP3.LUT R7, R2, 0x1ffffffe, RZ, 0xc0, !PT ;  /* 0x1ffffffe02077812 */ /* 0x000fe200078ec0ff */
[----:B------:R-:W-:Y:S01]  /*30db0*/  ULDC.64 UR8, c[0x0][0xce0] ;  /* 0x0003380000087ab9 */ /* 0x000fe20000000a00 */
[----:B------:R-:W-:Y:S02]  /*30dc0*/  UIADD3 UR5, UR5, UR6, URZ ;  /* 0x0000000605057290 */ /* 0x000fe4000fffe03f */
[----:B------:R-:W-:Y:S01]  /*30dd0*/  UIMAD UR7, UR11, UR8, URZ ;  /* 0x000000080b0772a4 */ /* 0x000fe2000f8e023f */
[----:B------:R-:W-:Y:S01]  /*30de0*/  IMAD.IADD R0, R0, 0x1, -R7 ;  /* 0x0000000100007824 */ /* 0x000fe200078e0a07 */
[----:B------:R-:W-:Y:S02]  /*30df0*/  UIMAD.WIDE.U32 UR4, UR59, UR8, UR4 ;  /* 0x000000083b0472a5 */ /* 0x000fe4000f8e0004 */
[----:B------:R-:W-:Y:S01]  /*30e00*/  UIMAD UR7, UR59, UR9, UR7 ;  /* 0x000000093b0772a4 */ /* 0x000fe2000f8e0207 */
[----:B------:R-:W-:-:S02]  /*30e10*/  IMAD R0, R0, 0x8, R5 ;  /* 0x0000000800007824 */ /* 0x000fc400078e0205 */
[----:B------:R-:W-:Y:S02]  /*30e20*/  ULDC.64 UR8, c[0x0][0xc38] ;  /* 0x00030e0000087ab9 */ /* 0x000fe40000000a00 */
[----:B------:R-:W-:-:S04]  /*30e30*/  IMAD R6, R6, 0x80, R0 ;  /* 0x0000008006067824 */ /* 0x000fc800078e0200 */
[----:B0-----:R-:W-:-:S04]  /*30e40*/  @P2 IMAD.HI.U32 R3, R6, R3, RZ ;  /* 0x0000000306032227 */ /* 0x001fc800078e00ff */
[----:B------:R-:W-:Y:S01]  /*30e50*/  IMAD.MOV.U32 R0, RZ, RZ, R6 ;  /* 0x000000ffff007224 */ /* 0x000fe200078e0006 */
[----:B-1----:R-:W-:Y:S01]  /*30e60*/  @P2 SHF.R.U32.HI R0, RZ, R4, R3 ;  /* 0x00000004ff002219 */ /* 0x002fe20000011603 */
[----:B------:R-:W-:-:S03]  /*30e70*/  IMAD.U32 R4, RZ, RZ, UR7 ;  /* 0x00000007ff047e24 */ /* 0x000fc6000f8e00ff */
[--C-:B------:R-:W-:Y:S01]  /*30e80*/  SHF.R.S32.HI R3, RZ, 0x1f, R0.reuse ;  /* 0x0000001fff037819 */ /* 0x100fe20000011400 */
[----:B------:R-:W-:Y:S01]  /*30e90*/  IMAD.MOV R5, RZ, RZ, -R0 ;  /* 0x000000ffff057224 */ /* 0x000fe200078e0a00 */
[----:B------:R-:W-:-:S03]  /*30ea0*/  IADD3 R2, P3, R0, UR4, RZ ;  /* 0x0000000400027c10 */ /* 0x000fc6000ff7e0ff */
[----:B------:R-:W-:Y:S01]  /*30eb0*/  IMAD R5, R23, R5, R6 ;  /* 0x0000000517057224 */ /* 0x000fe200078e0206 */
[----:B------:R-:W-:Y:S01]  /*30ec0*/  IADD3.X R3, R3, UR5, R4, P3, !PT ;  /* 0x0000000503037c10 */ /* 0x000fe20009ffe404 */
[----:B------:R-:W-:-:S03]  /*30ed0*/  ULDC.64 UR4, c[0x0][0xcc8] ;  /* 0x0003320000047ab9 */ /* 0x000fc60000000a00 */
[----:B------:R-:W-:Y:S01]  /*30ee0*/  SHF.R.S32.HI R0, RZ, 0x1f, R5 ;  /* 0x0000001fff007819 */ /* 0x000fe20000011405 */
[----:B------:R-:W-:-:S04]  /*30ef0*/  IMAD.WIDE.U32 R2, R5, UR4, R2 ;  /* 0x0000000405027c25 */ /* 0x000fc8000f8e0002 */
[----:B------:R-:W-:-:S04]  /*30f00*/  IMAD R0, R0, UR4, RZ ;  /* 0x0000000400007c24 */ /* 0x000fc8000f8e02ff */
[----:B------:R-:W-:Y:S01]  /*30f10*/  IMAD R5, R5, UR5, R0 ;  /* 0x0000000505057c24 */ /* 0x000fe2000f8e0200 */
[----:B------:R-:W-:Y:S01]  /*30f20*/  ULDC.64 UR4, c[0x0][0xca8] ;  /* 0x00032a0000047ab9 */ /* 0x000fe20000000a00 */
[----:B------:R-:W0:Y:S01]  /*30f30*/  @P2 LDC R0, c[0x0][0xcec] ;  /* 0x00033b00ff002b82 */ /* 0x000e220000000800 */
[----:B------:R-:W-:Y:S01]  /*30f40*/  LEA R8, P3, R2, UR4, 0x2 ;  /* 0x0000000402087c11 */ /* 0x000fe2000f8610ff */
[----:B------:R-:W-:-:S04]  /*30f50*/  IMAD.IADD R3, R3, 0x1, R5 ;  /* 0x0000000103037824 */ /* 0x000fc800078e0205 */
[----:B------:R-:W-:Y:S01]  /*30f60*/  SHFL.IDX PT, R4, R8, RZ, 0x1c1f ;  /* 0x001c1fff08047589 */ /* 0x000fe200000e0000 */
[----:B------:R-:W-:Y:S01]  /*30f70*/  LEA.HI.X R10, R2, UR5, R3, 0x2, P3 ;  /* 0x00000005020a7c11 */ /* 0x000fe200098f1403 */
[----:B------:R-:W-:Y:S01]  /*30f80*/  UIMAD UR6, UR10, UR8, URZ ;  /* 0x000000080a0672a4 */ /* 0x000fe2000f8e023f */
[----:B------:R-:W1:Y:S03]  /*30f90*/  @P2 LDC R2, c[0x0][0xcf0] ;  /* 0x00033c00ff022b82 */ /* 0x000e660000000800 */
[----:B------:R-:W2:Y:S04]  /*30fa0*/  SHFL.IDX PT, R5, R10, RZ, 0x1c1f ;  /* 0x001c1fff0a057589 */ /* 0x000ea800000e0000 */
[----:B--2---:R2:W-:Y:S04]  /*30fb0*/  @!P1 ST.E desc[UR36][R4.64], R11 ;  /* 0x0000000b04009985 */ /* 0x0045e8000c101924 */
[----:B------:R-:W3:Y:S01]  /*30fc0*/  @!P0 LDL R7, [R1+0x224] ;  /* 0x0002240001078983 */ /* 0x000ee20000100800 */
[----:B------:R-:W-:Y:S01]  /*30fd0*/  UIMAD.WIDE.U32 UR4, UR58, UR8, URZ ;  /* 0x000000083a0472a5 */ /* 0x000fe2000f8e003f */
[----:B0-----:R-:W-:Y:S01]  /*30fe0*/  @P2 IMAD.HI.U32 R3, R6, R0, RZ ;  /* 0x0000000006032227 */ /* 0x001fe200078e00ff */
[----:B------:R-:W-:Y:S01]  /*30ff0*/  UIMAD UR6, UR58, UR9, UR6 ;  /* 0x000000093a0672a4 */ /* 0x000fe2000f8e0206 */
[----:B------:R-:W-:Y:S01]  /*31000*/  LOP3.LUT R13, R13, 0x7ffffffc, RZ, 0xc0, !PT ;  /* 0x7ffffffc0d0d7812 */ /* 0x000fe200078ec0ff */
[----:B------:R-:W-:Y:S01]  /*31010*/  BSSY B0, `(.L_x_2288) ;  /* 0x0000109000007945 */ /* 0x000fe20003800000 */
[----:B------:R-:W-:Y:S01]  /*31020*/  ULDC.64 UR8, c[0x0][0xc40] ;  /* 0x0003100000087ab9 */ /* 0x000fe20000000a00 */
[----:B------:R-:W-:Y:S01]  /*31030*/  UIADD3 UR5, UR5, UR6, URZ ;  /* 0x0000000605057290 */ /* 0x000fe2000fffe03f */
[--C-:B--2---:R-:W-:Y:S01]  /*31040*/  IMAD.MOV.U32 R5, RZ, RZ, R6.reuse ;  /* 0x000000ffff057224 */ /* 0x104fe200078e0006 */
[----:B------:R-:W-:Y:S01]  /*31050*/  UIMAD UR6, UR12, UR8, URZ ;  /* 0x000000080c0672a4 */ /* 0x000fe2000f8e023f */
[----:B-1----:R-:W-:Y:S01]  /*31060*/  @P2 SHF.R.U32.HI R5, RZ, R2, R3 ;  /* 0x00000002ff052219 */ /* 0x002fe20000011603 */
[----:B------:R-:W-:Y:S01]  /*31070*/  UIMAD.WIDE.U32 UR4, UR61, UR8, UR4 ;  /* 0x000000083d0472a5 */ /* 0x000fe2000f8e0004 */
[----:B------:R-:W-:Y:S01]  /*31080*/  IMAD.IADD R13, R12, 0x1, -R13 ;  /* 0x000000010c0d7824 */ /* 0x000fe200078e0a0d */
[----:B------:R-:W-:Y:S01]  /*31090*/  UIMAD UR6, UR61, UR9, UR6 ;  /* 0x000000093d0672a4 */ /* 0x000fe2000f8e0206 */
[--C-:B------:R-:W-:Y:S01]  /*310a0*/  SHF.R.S32.HI R0, RZ, 0x1f, R5.reuse ;  /* 0x0000001fff007819 */ /* 0x100fe20000011405 */
[----:B------:R-:W-:Y:S01]  /*310b0*/  IMAD.MOV R4, RZ, RZ, -R5 ;  /* 0x000000ffff047224 */ /* 0x000fe200078e0a05 */
[----:B------:R-:W-:Y:S01]  /*310c0*/  ULDC.64 UR8, c[0x0][0xc48] ;  /* 0x0003120000087ab9 */ /* 0x000fe20000000a00 */
[----:B------:R-:W-:Y:S01]  /*310d0*/  UIADD3 UR5, UR5, UR6, URZ ;  /* 0x0000000605057290 */ /* 0x000fe2000fffe03f */
[----:B------:R-:W-:Y:S01]  /*310e0*/  IMAD.SHL.U32 R19, R13, 0x2, RZ ;  /* 0x000000020d137824 */ /* 0x000fe200078e00ff */
[----:B------:R-:W-:Y:S01]  /*310f0*/  UIMAD UR6, UR11, UR8, URZ ;  /* 0x000000080b0672a4 */ /* 0x000fe2000f8e023f */
[----:B------:R-:W-:Y:S01]  /*31100*/  IMAD R23, R23, R4, R6 ;  /* 0x0000000417177224 */ /* 0x000fe200078e0206 */
[----:B------:R-:W-:-:S02]  /*31110*/  UIMAD.WIDE.U32 UR4, UR59, UR8, UR4 ;  /* 0x000000083b0472a5 */ /* 0x000fc4000f8e0004 */
[----:B------:R-:W-:-:S04]  /*31120*/  UIMAD UR6, UR59, UR9, UR6 ;  /* 0x000000093b0672a4 */ /* 0x000fc8000f8e0206 */
[----:B------:R-:W-:Y:S01]  /*31130*/  UIADD3 UR6, UR5, UR6, URZ ;  /* 0x0000000605067290 */ /* 0x000fe2000fffe03f */
[----:B------:R-:W-:Y:S02]  /*31140*/  IMAD.U32 R2, RZ, RZ, UR4 ;  /* 0x00000004ff027e24 */ /* 0x000fe4000f8e00ff */
[----:B------:R-:W-:Y:S01]  /*31150*/  IMAD.U32 R3, RZ, RZ, UR5 ;  /* 0x00000005ff037e24 */ /* 0x000fe2000f8e00ff */
[----:B------:R-:W-:Y:S02]  /*31160*/  ULDC.64 UR4, c[0x0][0xc30] ;  /* 0x00030c0000047ab9 */ /* 0x000fe40000000a00 */
[----:B------:R-:W-:Y:S02]  /*31170*/  IMAD.U32 R3, RZ, RZ, UR6 ;  /* 0x00000006ff037e24 */ /* 0x000fe4000f8e00ff */
[----:B------:R-:W-:Y:S02]  /*31180*/  IMAD R0, R0, UR4, RZ ;  /* 0x0000000400007c24 */ /* 0x000fe4000f8e02ff */
        /* <DEDUP_REMOVED lines=8> */
[----:B------:R-:W-:Y:S01]  /*31210*/  ULDC.64 UR4, c[0x0][0xc00] ;  /* 0x0003000000047ab9 */ /* 0x000fe20000000a00 */
[----:B------:R-:W-:Y:S02]  /*31220*/  SHFL.IDX PT, R2, R8, 0x1, 0x1c1f ;  /* 0x003c1f0008027f89 */ /* 0x000fe400000e0000 */
[----:B------:R-:W-:Y:S01]  /*31230*/  IMAD.IADD R3, R23, 0x1, R5 ;  /* 0x0000000117037824 */ /* 0x000fe200078e0205 */
[----:B------:R-:W-:-:S04]  /*31240*/  LEA R20, P1, R22, UR4, 0x2 ;  /* 0x0000000416147c11 */ /* 0x000fc8000f8210ff */
[----:B------:R-:W-:Y:S01]  /*31250*/  LEA.HI.X R22, R22, UR5, R3, 0x2, P1 ;  /* 0x0000000516167c11 */ /* 0x000fe200088f1403 */
[----:B------:R-:W-:Y:S01]  /*31260*/  SHFL.IDX PT, R16, R20, RZ, 0x1c1f ;  /* 0x001c1fff14107589 */ /* 0x000fe200000e0000 */
[----:B------:R-:W-:-:S03]  /*31270*/  ISETP.GE.AND P1, PT, R9, R18, PT ;  /* 0x000000120900720c */ /* 0x000fc60003f26270 */
[----:B------:R-:W3:Y:S04]  /*31280*/  SHFL.IDX PT, R3, R10, 0x1, 0x1c1f ;  /* 0x003c1f000a037f89 */ /* 0x000ee800000e0000 */
[----:B------:R0:W1:Y:S04]  /*31290*/  SHFL.IDX PT, R17, R22, RZ, 0x1c1f ;  /* 0x001c1fff16117589 */ /* 0x00006800000e0000 */
[----:B---3--:R0:W-:Y:S02]  /*312a0*/  @!P0 ST.E desc[UR36][R2.64], R7 ;  /* 0x0000000702008985 */ /* 0x0081e4000c101924 */
[----:B-1----:R-:W-:Y:S05]  /*312b0*/  @P1 BRA `(.L_x_2289) ;  /* 0x0000000c00781947 */ /* 0x002fea0003800000 */
[----:B------:R-:W-:Y:S02]  /*312c0*/  ULDC UR4, c[0x0][0xbc8] ;  /* 0x0002f20000047ab9 */ /* 0x000fe40000000800 */
[----:B------:R-:W-:-:S13]  /*312d0*/  ISETP.GE.AND P0, PT, R19, UR4, PT ;  /* 0x0000000413007c0c */ /* 0x000fda000bf06270 */
[----:B------:R-:W2:Y:S01]  /*312e0*/  @!P0 LDL.64 R12, [R1+0x240] ;  /* 0x00024000010c8983 */ /* 0x000ea20000100a00 */
[C---:B------:R-:W-:Y:S02]  /*312f0*/  VIADD R0, R19.reuse, 0x8 ;  /* 0x0000000813007836 */ /* 0x040fe40000000000 */
[----:B0-----:R-:W-:-:S03]  /*31300*/  @!P0 IMAD.WIDE R2, R19, 0x4, R16 ;  /* 0x0000000413028825 */ /* 0x001fc600078e0210 */
[C---:B------:R-:W-:Y:S01]  /*31310*/  ISETP.GE.AND P1, PT, R0.reuse, UR4, PT ;  /* 0x0000000400007c0c */ /* 0x040fe2000bf26270 */
[----:B------:R-:W-:Y:S01]  /*31320*/  VIADD R8, R19, 0x10 ;  /* 0x0000001013087836 */ /* 0x000fe20000000000 */
[----:B--2---:R0:W-:Y:S11]  /*31330*/  @!P0 ST.E.64 desc[UR36][R2.64], R12 ;  /* 0x0000000c02008985 */ /* 0x0041f6000c101b24 */
[----:B------:R-:W2:Y:S01]  /*31340*/  @!P1 LDL.64 R6, [R1+0x250] ;  /* 0x0002500001069983 */ /* 0x000ea20000100a00 */
[----:B------:R-:W-:-:S02]  /*31350*/  @!P1 LEA.HI R0, R0, R0, RZ, 0x1 ;  /* 0x0000000000009211 */ /* 0x000fc400078f08ff */
[----:B------:R-:W-:Y:S02]  /*31360*/  ISETP.GE.AND P0, PT, R8, UR4, PT ;  /* 0x0000000408007c0c */ /* 0x000fe4000bf06270 */
[----:B------:R-:W-:-:S05]  /*31370*/  @!P1 LOP3.LUT R0, R0, 0xfffffffe, RZ, 0xc0, !PT ;  /* 0xfffffffe00009812 */ /* 0x000fca00078ec0ff */
[----:B------:R-:W-:-:S04]  /*31380*/  @!P1 IMAD.WIDE R4, R0, 0x4, R16 ;  /* 0x0000000400049825 */ /* 0x000fc800078e0210 */
[----:B------:R-:W-:Y:S01]  /*31390*/  VIADD R0, R19, 0x18 ;  /* 0x0000001813007836 */ /* 0x000fe20000000000 */
[----:B--2---:R1:W-:Y:S04]  /*313a0*/  @!P1 ST.E.64 desc[UR36][R4.64], R6 ;  /* 0x0000000604009985 */ /* 0x0043e8000c101b24 */
[----:B------:R-:W2:Y:S01]  /*313b0*/  @!P0 LDL.64 R10, [R1+0x260] ;  /* 0x00026000010a8983 */ /* 0x000ea20000100a00 */
[----:B------:R-:W-:Y:S02]  /*313c0*/  @!P0 LEA.HI R8, R8, R8, RZ, 0x1 ;  /* 0x0000000808088211 */ /* 0x000fe400078f08ff */
[----:B------:R-:W-:Y:S02]  /*313d0*/  ISETP.GE.AND P1, PT, R0, UR4, PT ;  /* 0x0000000400007c0c */ /* 0x000fe4000bf26270 */
[----:B------:R-:W-:-:S05]  /*313e0*/  @!P0 LOP3.LUT R8, R8, 0xfffffffe, RZ, 0xc0, !PT ;  /* 0xfffffffe08088812 */ /* 0x000fca00078ec0ff */
[----:B------:R-:W-:-:S04]  /*313f0*/  @!P0 IMAD.WIDE R8, R8, 0x4, R16 ;  /* 0x0000000408088825 */ /* 0x000fc800078e0210 */
[----:B------:R-:W-:Y:S01]  /*31400*/  VIADD R14, R19, 0x20 ;  /* 0x00000020130e7836 */ /* 0x000fe20000000000 */
[----:B--2---:R2:W-:Y:S04]  /*31410*/  @!P0 ST.E.64 desc[UR36][R8.64], R10 ;  /* 0x0000000a08008985 */ /* 0x0045e8000c101b24 */
[----:B0-----:R-:W3:Y:S01]  /*31420*/  @!P1 LDL.64 R12, [R1+0x270] ;  /* 0x00027000010c9983 */ /* 0x001ee20000100a00 */
[----:B------:R-:W-:Y:S02]  /*31430*/  @!P1 LEA.HI R0, R0, R0, RZ, 0x1 ;  /* 0x0000000000009211 */ /* 0x000fe400078f08ff */
[----:B------:R-:W-:Y:S02]  /*31440*/  ISETP.GE.AND P0, PT, R14, UR4, PT ;  /* 0x000000040e007c0c */ /* 0x000fe4000bf06270 */
[----:B------:R-:W-:-:S05]  /*31450*/  @!P1 LOP3.LUT R0, R0, 0xfffffffe, RZ, 0xc0, !PT ;  /* 0xfffffffe00009812 */ /* 0x000fca00078ec0ff */
[----:B------:R-:W-:-:S04]  /*31460*/  @!P1 IMAD.WIDE R2, R0, 0x4, R16 ;  /* 0x0000000400029825 */ /* 0x000fc800078e0210 */
[----:B------:R-:W-:Y:S01]  /*31470*/  VIADD R0, R19, 0x28 ;  /* 0x0000002813007836 */ /* 0x000fe20000000000 */
[----:B---3--:R0:W-:Y:S04]  /*31480*/  @!P1 ST.E.64 desc[UR36][R2.64], R12 ;  /* 0x0000000c02009985 */ /* 0x0081e8000c101b24 */
[----:B-1----:R-:W3:Y:S01]  /*31490*/  @!P0 LDL.64 R4, [R1+0x280] ;  /* 0x0002800001048983 */ /* 0x002ee20000100a00 */
[----:B------:R-:W-:Y:S02]  /*314a0*/  @!P0 LEA.HI R14, R14, R14, RZ, 0x1 ;  /* 0x0000000e0e0e8211 */ /* 0x000fe400078f08ff */
[----:B------:R-:W-:Y:S02]  /*314b0*/  ISETP.GE.AND P1, PT, R0, UR4, PT ;  /* 0x0000000400007c0c */ /* 0x000fe4000bf26270 */
[----:B------:R-:W-:-:S05]  /*314c0*/  @!P0 LOP3.LUT R14, R14, 0xfffffffe, RZ, 0xc0, !PT ;  /* 0xfffffffe0e0e8812 */ /* 0x000fca00078ec0ff */
[----:B------:R-:W-:-:S04]  /*314d0*/  @!P0 IMAD.WIDE R14, R14, 0x4, R16 ;  /* 0x000000040e0e8825 */ /* 0x000fc800078e0210 */
[----:B--2---:R-:W-:Y:S01]  /*314e0*/  VIADD R8, R19, 0x30 ;  /* 0x0000003013087836 */ /* 0x004fe20000000000 */
[----:B---3--:R1:W-:Y:S04]  /*314f0*/  @!P0 ST.E.64 desc[UR36][R14.64], R4 ;  /* 0x000000040e008985 */ /* 0x0083e8000c101b24 */
[----:B------:R-:W2:Y:S01]  /*31500*/  @!P1 LDL.64 R6, [R1+0x290] ;  /* 0x0002900001069983 */ /* 0x000ea20000100a00 */
[----:B------:R-:W-:Y:S02]  /*31510*/  @!P1 LEA.HI R0, R0, R0, RZ, 0x1 ;  /* 0x0000000000009211 */ /* 0x000fe400078f08ff */
[----:B------:R-:W-:Y:S02]  /*31520*/  ISETP.GE.AND P0, PT, R8, UR4, PT ;  /* 0x0000000408007c0c */ /* 0x000fe4000bf06270 */
[----:B------:R-:W-:-:S05]  /*31530*/  @!P1 LOP3.LUT R0, R0, 0xfffffffe, RZ, 0xc0, !PT ;  /* 0xfffffffe00009812 */ /* 0x000fca00078ec0ff */
[----:B0-----:R-:W-:-:S04]  /*31540*/  @!P1 IMAD.WIDE R2, R0, 0x4, R16 ;  /* 0x0000000400029825 */ /* 0x001fc800078e0210 */
        /* <DEDUP_REMOVED lines=9> */
[----:B-1----:R-:W3:Y:S01]  /*315e0*/  @!P1 LDL.64 R4, [R1+0x2b0] ;  /* 0x0002b00001049983 */ /* 0x002ee20000100a00 */
[----:B------:R-:W-:Y:S02]  /*315f0*/  @!P1 LEA.HI R0, R0, R0, RZ, 0x1 ;  /* 0x0000000000009211 */ /* 0x000fe400078f08ff */
[----:B------:R-:W-:Y:S02]  /*31600*/  ISETP.GE.AND P0, PT, R12, UR4, PT ;  /* 0x000000040c007c0c */ /* 0x000fe4000bf06270 */
[----:B------:R-:W-:-:S05]  /*31610*/  @!P1 LOP3.LUT R0, R0, 0xfffffffe, RZ, 0xc0, !PT ;  /* 0xfffffffe00009812 */ /* 0x000fca00078ec0ff */
[----:B0-----:R-:W-:-:S04]  /*31620*/  @!P1 IMAD.WIDE R2, R0, 0x4, R16 ;  /* 0x0000000400029825 */ /* 0x001fc800078e0210 */
[----:B------:R-:W-:Y:S01]  /*31630*/  VIADD R0, R19, 0x48 ;  /* 0x0000004813007836 */ /* 0x000fe20000000000 */
[----:B---3--:R0:W-:Y:S04]  /*31640*/  @!P1 ST.E.64 desc[UR36][R2.64], R4 ;  /* 0x0000000402009985 */ /* 0x0081e8000c101b24 */
[----:B------:R-:W3:Y:S01]  /*31650*/  @!P0 LDL.64 R6, [R1+0x2c0] ;  /* 0x0002c00001068983 */ /* 0x000ee20000100a00 */
        /* <DEDUP_REMOVED lines=18> */
[----:B-1----:R-:W-:Y:S01]  /*31780*/  VIADD R12, R19, 0x60 ;  /* 0x00000060130c7836 */ /* 0x002fe20000000000 */
[----:B--2---:R1:W-:Y:S04]  /*31790*/  @!P0 ST.E.64 desc[UR36][R10.64], R4 ;  /* 0x000000040a008985 */ /* 0x0043e8000c101b24 */
        /* <DEDUP_REMOVED lines=87> */
[----:B0-----:R-:W-:-:S05]  /*31d10*/  @!P1 LOP3.LUT R3, R0, 0xfffffffe, RZ, 0xc0, !PT ;  /* 0xfffffffe00039812 */ /* 0x001fca00078ec0ff */
[----:B------:R-:W-:-:S04]  /*31d20*/  @!P1 IMAD.WIDE R2, R3, 0x4, R16 ;  /* 0x0000000403029825 */ /* 0x000fc800078e0210 */
[----:B------:R-:W-:Y:S01]  /*31d30*/  VIADD R0, R19, 0xc8 ;  /* 0x000000c813007836 */ /* 0x000fe20000000000 */
[----:B--2---:R0:W-:Y:S04]  /*31d40*/  @!P1 ST.E.64 desc[UR36][R2.64], R6 ;  /* 0x0000000602009985 */ /* 0x0041e8000c101b24 */
[----:B------:R-:W2:Y:S01]  /*31d50*/  @!P0 LDL.64 R8, [R1+0x3c0] ;  /* 0x0003c00001088983 */ /* 0x000ea20000100a00 */
[----:B------:R-:W-:Y:S02]  /*31d60*/  @!P0 LEA.HI R12, R12, R12, RZ, 0x1 ;  /* 0x0000000c0c0c8211 */ /* 0x000fe400078f08ff */
[----:B------:R-:W-:Y:S02]  /*31d70*/  ISETP.GE.AND P1, PT, R0, UR4, PT ;  /* 0x0000000400007c0c */ /* 0x000fe4000bf26270 */
[----:B-1----:R-:W-:-:S05]  /*31d80*/  @!P0 LOP3.LUT R5, R12, 0xfffffffe, RZ, 0xc0, !PT ;  /* 0xfffffffe0c058812 */ /* 0x002fca00078ec0ff */
[----:B------:R-:W-:-:S04]  /*31d90*/  @!P0 IMAD.WIDE R4, R5, 0x4, R16 ;  /* 0x0000000405048825 */ /* 0x000fc800078e0210 */
[----:B------:R-:W-:Y:S01]  /*31da0*/  VIADD R12, R19, 0xd0 ;  /* 0x000000d0130c7836 */ /* 0x000fe20000000000 */
        /* <DEDUP_REMOVED lines=36> */
[----:B------:R-:W3:Y:S01]  /*31ff0*/  @!P0 LDL.64 R8, [R1+0x420] ;  /* 0x0004200001088983 */ /* 0x000ee20000100a00 */
[----:B------:R-:W-:Y:S02]  /*32000*/  @!P0 LEA.HI R12, R12, R12, RZ, 0x1 ;  /* 0x0000000c0c0c8211 */ /* 0x000fe400078f08ff */
[----:B------:R-:W-:Y:S02]  /*32010*/  ISETP.GE.AND P1, PT, R0, UR4, PT ;  /* 0x0000000400007c0c */ /* 0x000fe4000bf26270 */
[----:B-1----:R-:W-:-:S05]  /*32020*/  @!P0 LOP3.LUT R5, R12, 0xfffffffe, RZ, 0xc0, !PT ;  /* 0xfffffffe0c058812 */ /* 0x002fca00078ec0ff */
[----:B------:R-:W-:-:S05]  /*32030*/  @!P0 IMAD.WIDE R4, R5, 0x4, R16 ;  /* 0x0000000405048825 */ /* 0x000fca00078e0210 */
[----:B---3--:R2:W-:Y:S04]  /*32040*/  @!P0 ST.E.64 desc[UR36][R4.64], R8 ;  /* 0x0000000804008985 */ /* 0x0085e8000c101b24 */
[----:B------:R-:W3:Y:S01]  /*32050*/  @!P1 LDL.64 R12, [R1+0x430] ;  /* 0x00043000010c9983 */ /* 0x000ee20000100a00 */
[----:B------:R-:W-:-:S04]  /*32060*/  @!P1 LEA.HI R0, R0, R0, RZ, 0x1 ;  /* 0x0000000000009211 */ /* 0x000fc800078f08ff */
[----:B------:R-:W-:-:S05]  /*32070*/  @!P1 LOP3.LUT R11, R0, 0xfffffffe, RZ, 0xc0, !PT ;  /* 0xfffffffe000b9812 */ /* 0x000fca00078ec0ff */
[----:B------:R-:W-:-:S05]  /*32080*/  @!P1 IMAD.WIDE R16, R11, 0x4, R16 ;  /* 0x000000040b109825 */ /* 0x000fca00078e0210 */
[----:B---3--:R2:W-:Y:S02]  /*32090*/  @!P1 ST.E.64 desc[UR36][R16.64], R12 ;  /* 0x0000000c10009985 */ /* 0x0085e4000c101b24 */
.L_x_2289:
[----:B------:R-:W-:Y:S05]  /*320a0*/  BSYNC B0 ;  /* 0x0000000000007941 */ /* 0x000fea0003800000 */
.L_x_2288:
[----:B------:R-:W-:Y:S01]  /*320b0*/  ISETP.GE.AND P0, PT, R21, R18, PT ;  /* 0x000000121500720c */ /* 0x000fe20003f06270 */
[----:B------:R1:W3:Y:S04]  /*320c0*/  SHFL.IDX PT, R15, R22, 0x1, 0x1c1f ;  /* 0x003c1f00160f7f89 */ /* 0x0002e800000e0000 */
[----:B------:R1:W4:Y:S08]  /*320d0*/  SHFL.IDX PT, R14, R20, 0x1, 0x1c1f ;  /* 0x003c1f00140e7f89 */ /* 0x00033000000e0000 */
[----:B-1----:R-:W-:Y:S05]  /*320e0*/  @P0 BRA `(.L_x_2183) ;  /* 0x0000005800c00947 */ /* 0x002fea0003800000 */
[----:B--2---:R-:W1:Y:S02]  /*320f0*/  LDC R17, c[0x0][0xbc8] ;  /* 0x0002f200ff117b82 */ /* 0x004e640000000800 */
[----:B-1----:R-:W-:-:S13]  /*32100*/  ISETP.GE.AND P0, PT, R19, R17, PT ;  /* 0x000000111300720c */ /* 0x002fda0003f06270 */
[----:B------:R-:W2:Y:S01]  /*32110*/  @!P0 LDL.64 R12, [R1+0x248] ;  /* 0x00024800010c8983 */ /* 0x000ea20000100a00 */
[C---:B------:R-:W-:Y:S02]  /*32120*/  VIADD R0, R19.reuse, 0x8 ;  /* 0x0000000813007836 */ /* 0x040fe40000000000 */
[----:B0--34-:R-:W-:-:S03]  /*32130*/  @!P0 IMAD.WIDE R2, R19, 0x4, R14 ;  /* 0x0000000413028825 */ /* 0x019fc600078e020e */
[C---:B------:R-:W-:Y:S01]  /*32140*/  ISETP.GE.AND P1, PT, R0.reuse, R17, PT ;  /* 0x000000110000720c */ /* 0x040fe20003f26270 */
[----:B------:R-:W-:Y:S01]  /*32150*/  VIADD R10, R19, 0x10 ;  /* 0x00000010130a7836 */ /* 0x000fe20000000000 */
[----:B--2---:R0:W-:Y:S11]  /*32160*/  @!P0 ST.E.64 desc[UR36][R2.64], R12 ;  /* 0x0000000c02008985 */ /* 0x0041f6000c101b24 */
[----:B------:R-:W2:Y:S01]  /*32170*/  @!P1 LDL.64 R6, [R1+0x258] ;  /* 0x0002580001069983 */ /* 0x000ea20000100a00 */
[----:B------:R-:W-:-:S02]  /*32180*/  @!P1 LEA.HI R0, R0, R0, RZ, 0x1 ;  /* 0x0000000000009211 */ /* 0x000fc400078f08ff */
[----:B------:R-:W-:Y:S02]  /*32190*/  ISETP.GE.AND P0, PT, R10, R17, PT ;  /* 0x000000110a00720c */ /* 0x000fe40003f06270 */
[----:B------:R-:W-:-:S05]  /*321a0*/  @!P1 LOP3.LUT R0, R0, 0xfffffffe, RZ, 0xc0, !PT ;  /* 0xfffffffe00009812 */ /* 0x000fca00078ec0ff */
[----:B------:R-:W-:-:S04]  /*321b0*/  @!P1 IMAD.WIDE R4, R0, 0x4, R14 ;  /* 0x0000000400049825 */ /* 0x000fc800078e020e */
[----:B------:R-:W-:Y:S01]  /*321c0*/  VIADD R0, R19, 0x18 ;  /* 0x0000001813007836 */ /* 0x000fe20000000000 */
[----:B--2---:R1:W-:Y:S04]  /*321d0*/  @!P1 ST.E.64 desc[UR36][R4.64], R6 ;  /* 0x0000000604009985 */ /* 0x0043e8000c101b24 */
[----:B------:R-:W2:Y:S01]  /*321e0*/  @!P0 LDL.64 R8, [R1+0x268] ;  /* 0x0002680001088983 */ /* 0x000ea20000100a00 */
[----:B------:R-:W-:Y:S02]  /*321f0*/  @!P0 LEA.HI R10, R10, R10, RZ, 0x1 ;  /* 0x0000000a0a0a8211 */ /* 0x000fe400078f08ff */
[----:B------:R-:W-:Y:S02]  /*32200*/  ISETP.GE.AND P1, PT, R0, R17, PT ;  /* 0x000000110000720c */ /* 0x000fe40003f26270 */
[----:B0-----:R-:W-:-:S05]  /*32210*/  @!P0 LOP3.LUT R2, R10, 0xfffffffe, RZ, 0xc0, !PT ;  /* 0xfffffffe0a028812 */ /* 0x001fca00078ec0ff */
[----:B------:R-:W-:-:S04]  /*32220*/  @!P0 IMAD.WIDE R2, R2, 0x4, R14 ;  /* 0x0000000402028825 */ /* 0x000fc800078e020e */
[----:B------:R-:W-:Y:S01]  /*32230*/  VIADD R12, R19, 0x20 ;  /* 0x00000020130c7836 */ /* 0x000fe20000000000 */
[----:B--2---:R0:W-:Y:S04]  /*32240*/  @!P0 ST.E.64 desc[UR36][R2.64], R8 ;  /* 0x0000000802008985 */ /* 0x0041e8000c101b24 */
[----:B------:R-:W2:Y:S01]  /*32250*/  @!P1 LDL.64 R10, [R1+0x278] ;  /* 0x00027800010a9983 */ /* 0x000ea20000100a00 */
[----:B------:R-:W-:Y:S02]  /*32260*/  @!P1 LEA.HI R0, R0, R0, RZ, 0x1 ;  /* 0x0000000000009211 */ /* 0x000fe400078f08ff */
[----:B------:R-:W-:Y:S02]  /*32270*/  ISETP.GE.AND P0, PT, R12, R17, PT ;  /* 0x000000110c00720c */ /* 0x000fe40003f06270 */
[----:B------:R-:W-:-:S05]  /*32280*/  @!P1 LOP3.LUT R0, R0, 0xfffffffe, RZ, 0xc0, !PT ;  /* 0xfffffffe00009812 */ /* 0x000fca00078ec0ff */
[----:B-1----:R-:W-:-:S04]  /*32290*/  @!P1 IMAD.WIDE R4, R0, 0x4, R14 ;  /* 0x0000000400049825 */ /* 0x002fc800078e020e */
        /* <DEDUP_REMOVED lines=96> */
[----:B-1----:R-:W-:-:S05]  /*328a0*/  @!P1 LOP3.LUT R5, R0, 0xfffffffe, RZ, 0xc0, !PT ;  /* 0xfffffffe00059812 */ /* 0x002fca00078ec0ff */
        /* <DEDUP_REMOVED lines=77> */
[----:B------:R-:W-:-:S06]  /*32d80*/  @!P0 IMAD.WIDE R2, R3, 0x4, R14 ;  /* 0x0000000403028825 */ /* 0x000fcc00078e020e */
[----:B------:R-:W-:Y:S01]  /*32d90*/  @!P1 LEA.HI R0, R0, R0, RZ, 0x1 ;  /* 0x0000000000009211 */ /* 0x000fe200078f08ff */
[----:B--2---:R0:W-:Y:S04]  /*32da0*/  @!P0 ST.E.64 desc[UR36][R2.64], R6 ;  /* 0x0000000602008985 */ /* 0x0041e8000c101b24 */
[----:B------:R-:W2:Y:S01]  /*32db0*/  @!P1 LDL.64 R8, [R1+0x418] ;  /* 0x0004180001089983 */ /* 0x000ea20000100a00 */
[----:B------:R-:W-:Y:S01]  /*32dc0*/  @!P1 LOP3.LUT R13, R0, 0xfffffffe, RZ, 0xc0, !PT ;  /* 0xfffffffe000d9812 */ /* 0x000fe200078ec0ff */
[C---:B------:R-:W-:Y:S01]  /*32dd0*/  VIADD R0, R19.reuse, 0xf0 ;  /* 0x000000f013007836 */ /* 0x040fe20000000000 */
[----:B------:R-:W-:Y:S01]  /*32de0*/  BSSY B0, `(.L_x_2290) ;  /* 0x000000c000007945 */ /* 0x000fe20003800000 */
[----:B------:R-:W-:Y:S02]  /*32df0*/  VIADD R19, R19, 0xf8 ;  /* 0x000000f813137836 */ /* 0x000fe40000000000 */
[----:B-1----:R-:W-:Y:S01]  /*32e00*/  @!P1 IMAD.WIDE R4, R13, 0x4, R14 ;  /* 0x000000040d049825 */ /* 0x002fe200078e020e */
[----:B------:R-:W-:-:S04]  /*32e10*/  ISETP.GE.AND P0, PT, R0, R17, PT ;  /* 0x000000110000720c */ /* 0x000fc80003f06270 */
[----:B--2---:R0:W-:Y:S01]  /*32e20*/  @!P1 ST.E.64 desc[UR36][R4.64], R8 ;  /* 0x0000000804009985 */ /* 0x0041e2000c101b24 */
[----:B------:R-:W-:-:S08]  /*32e30*/  ISETP.GE.AND P1, PT, R19, R17, PT ;  /* 0x000000111300720c */ /* 0x000fd00003f26270 */
[----:B------:R-:W-:Y:S05]  /*32e40*/  @P0 BRA `(.L_x_2291) ;  /* 0x0000000000140947 */ /* 0x000fea0003800000 */
[----:B0-----:R-:W2:Y:S01]  /*32e50*/  LDL.64 R4, [R1+0x428] ;  /* 0x0004280001047983 */ /* 0x001ea20000100a00 */
[----:B------:R-:W-:-:S04]  /*32e60*/  LEA.HI R0, R0, R0, RZ, 0x1 ;  /* 0x0000000000007211 */ /* 0x000fc800078f08ff */
[----:B------:R-:W-:-:S05]  /*32e70*/  LOP3.LUT R3, R0, 0xfffffffe, RZ, 0xc0, !PT ;  /* 0xfffffffe00037812 */ /* 0x000fca00078ec0ff */
[----:B------:R-:W-:-:S05]  /*32e80*/  IMAD.WIDE R2, R3, 0x4, R14 ;  /* 0x0000000403027825 */ /* 0x000fca00078e020e */
[----:B--2---:R1:W-:Y:S02]  /*32e90*/  ST.E.64 desc[UR36][R2.64], R4 ;  /* 0x0000000402007985 */ /* 0x0043e4000c101b24 */
.L_x_2291:
[----:B------:R-:W-:Y:S05]  /*32ea0*/  BSYNC B0 ;  /* 0x0000000000007941 */ /* 0x000fea0003800000 */
.L_x_2290:
[----:B------:R-:W-:Y:S05]  /*32eb0*/  @P1 BRA `(.L_x_2183) ;  /* 0x0000004c004c1947 */ /* 0x000fea0003800000 */
[----:B01----:R-:W2:Y:S01]  /*32ec0*/  LDL.64 R4, [R1+0x438] ;  /* 0x0004380001047983 */ /* 0x003ea20000100a00 */
[----:B------:R-:W-:-:S04]  /*32ed0*/  LEA.HI R19, R19, R19, RZ, 0x1 ;  /* 0x0000001313137211 */ /* 0x000fc800078f08ff */
[----:B------:R-:W-:-:S05]  /*32ee0*/  LOP3.LUT R3, R19, 0xfffffffe, RZ, 0xc0, !PT ;  /* 0xfffffffe13037812 */ /* 0x000fca00078ec0ff */
[----:B------:R-:W-:-:S05]  /*32ef0*/  IMAD.WIDE R2, R3, 0x4, R14 ;  /* 0x0000000403027825 */ /* 0x000fca00078e020e */
[----:B--2---:R0:W-:Y:S01]  /*32f00*/  ST.E.64 desc[UR36][R2.64], R4 ;  /* 0x0000000402007985 */ /* 0x0041e2000c101b24 */
[----:B------:R-:W-:Y:S05]  /*32f10*/  BRA `(.L_x_2183) ;  /* 0x0000004c00347947 */ /* 0x000fea0003800000 */
.L_x_2287:
[----:B------:R-:W2:Y:S02]  /*32f20*/  S2R R0, SR_TID.X ;  /* 0x0000000000007919 */ /* 0x000ea40000002100 */
[----:B--2---:R-:W-:-:S05]  /*32f30*/  VIADD R0, R0, 0xffffff80 ;  /* 0xffffff8000007836 */ /* 0x004fca0000000000 */
[----:B------:R-:W-:-:S13]  /*32f40*/  ISETP.GT.AND P0, PT, R0, 0x7f, PT ;  /* 0x0000007f0000780c */ /* 0x000fda0003f04270 */
[----:B------:R-:W-:Y:S05]  /*32f50*/  @P0 BRA `(.L_x_2183) ;  /* 0x0000004c00240947 */ /* 0x000fea0003800000 */
[----:B-1----:R-:W1:Y:S01]  /*32f60*/  S2R R3, SR_CTAID.X ;  /* 0x0000000000037919 */ /* 0x002e620000002500 */
[----:B0-----:R-:W0:Y:S01]  /*32f70*/  LDC R4, c[0x0][0xce8] ;  /* 0x00033a00ff047b82 */ /* 0x001e220000000800 */
[----:B------:R-:W-:Y:S02]  /*32f80*/  ULDC UR4, c[0x0][0xb88] ;  /* 0x0002e20000047ab9 */ /* 0x000fe40000000800 */
[----:B0-----:R-:W-:Y:S02]  /*32f90*/  IMAD R5, R4, UR4, RZ ;  /* 0x0000000404057c24 */ /* 0x001fe4000f8e02ff */
[----:B-1----:R-:W-:-:S05]  /*32fa0*/  IMAD R0, R3, 0x80, R0 ;  /* 0x0000008003007824 */ /* 0x002fca00078e0200 */
[----:B------:R-:W-:-:S13]  /*32fb0*/  ISETP.GE.AND P0, PT, R0, R5, PT ;  /* 0x000000050000720c */ /* 0x000fda0003f06270 */
[----:B------:R-:W-:Y:S05]  /*32fc0*/  @P0 BRA `(.L_x_2183) ;  /* 0x0000004c00080947 */ /* 0x000fea0003800000 */
[----:B------:R-:W-:Y:S01]  /*32fd0*/  ISETP.NE.AND P0, PT, R4, 0x1, PT ;  /* 0x000000010400780c */ /* 0x000fe20003f05270 */
[----:B------:R-:W-:Y:S01]  /*32fe0*/  USHF.R.S32.HI UR6, URZ, 0x1f, UR58 ;  /* 0x0000001f3f067899 */ /* 0x000fe2000801143a */
[----:B------:R-:W-:Y:S01]  /*32ff0*/  IMAD.MOV.U32 R2, RZ, RZ, R0 ;  /* 0x000000ffff027224 */ /* 0x000fe200078e0000 */
[----:B------:R-:W-:Y:S01]  /*33000*/  ULDC.64 UR8, c[0x0][0xcd0] ;  /* 0x0003340000087ab9 */ /* 0x000fe20000000a00 */
[----:B------:R-:W-:Y:S02]  /*33010*/  USHF.R.S32.HI UR7, URZ, 0x1f, UR61 ;  /* 0x0000001f3f077899 */ /* 0x000fe4000801143d */
[----:B------:R-:W-:Y:S02]  /*33020*/  UIMAD UR6, UR6, UR8, URZ ;  /* 0x00000008060672a4 */ /* 0x000fe4000f8e023f */
[----:B------:R-:W-:Y:S02]  /*33030*/  UIMAD.WIDE.U32 UR4, UR58, UR8, URZ ;  /* 0x000000083a0472a5 */ /* 0x000fe4000f8e003f */
[----:B------:R-:W-:-:S03]  /*33040*/  UIMAD UR6, UR58, UR9, UR6 ;  /* 0x000000093a0672a4 */ /* 0x000fc6000f8e0206 */
[----:B------:R-:W0:Y:S01]  /*33050*/  @P0 LDC R3, c[0x0][0xcec] ;  /* 0x00033b00ff030b82 */ /* 0x000e220000000800 */
[----:B------:R-:W-:Y:S01]  /*33060*/  ULDC.64 UR8, c[0x0][0xcd8] ;  /* 0x0003360000087ab9 */ /* 0x000fe20000000a00 */
[----:B------:R-:W-:Y:S02]  /*33070*/  UIADD3 UR5, UR5, UR6, URZ ;  /* 0x0000000605057290 */ /* 0x000fe4000fffe03f */
[----:B------:R-:W-:Y:S02]  /*33080*/  UIMAD UR7, UR7, UR8, URZ ;  /* 0x00000008070772a4 */ /* 0x000fe4000f8e023f */
[----:B------:R-:W-:Y:S02]  /*33090*/  USHF.R.S32.HI UR6, URZ, 0x1f, UR59 ;  /* 0x0000001f3f067899 */ /* 0x000fe4000801143b */
[----:B------:R-:W1:Y:S01]  /*330a0*/  @P0 LDC R6, c[0x0][0xcf0] ;  /* 0x00033c00ff060b82 */ /* 0x000e620000000800 */
[----:B------:R-:W-:Y:S02]  /*330b0*/  UIMAD UR7, UR61, UR9, UR7 ;  /* 0x000000093d0772a4 */ /* 0x000fe4000f8e0207 */
[----:B------:R-:W-:-:S03]  /*330c0*/  UIMAD.WIDE.U32 UR4, UR61, UR8, UR4 ;  /* 0x000000083d0472a5 */ /* 0x000fc6000f8e0004 */
[----:B------:R-:W-:Y:S01]  /*330d0*/  ULDC.64 UR8, c[0x0][0xce0] ;  /* 0x0003380000087ab9 */ /* 0x000fe20000000a00 */
[----:B------:R-:W-:Y:S02]  /*330e0*/  UIADD3 UR5, UR7, UR5, URZ ;  /* 0x0000000507057290 */ /* 0x000fe4000fffe03f */
[----:B------:R-:W-:Y:S02]  /*330f0*/  UIMAD UR6, UR6, UR8, URZ ;  /* 0x00000008060672a4 */ /* 0x000fe4000f8e023f */
[----:B------:R-:W-:Y:S02]  /*33100*/  UIMAD.WIDE.U32 UR4, UR59, UR8, UR4 ;  /* 0x000000083b0472a5 */ /* 0x000fe4000f8e0004 */
[----:B------:R-:W-:Y:S01]  /*33110*/  UIMAD UR6, UR59, UR9, UR6 ;  /* 0x000000093b0672a4 */ /* 0x000fe2000f8e0206 */
[----:B0-----:R-:W-:-:S05]  /*33120*/  @P0 IMAD.HI.U32 R3, R0, R3, RZ ;  /* 0x0000000300030227 */ /* 0x001fca00078e00ff */
[----:B-1----:R-:W-:-:S04]  /*33130*/  @P0 SHF.R.U32.HI R2, RZ, R6, R3 ;  /* 0x00000006ff020219 */ /* 0x002fc80000011603 */
[--C-:B------:R-:W-:Y:S01]  /*33140*/  SHF.R.S32.HI R3, RZ, 0x1f, R2.reuse ;  /* 0x0000001fff037819 */ /* 0x100fe20000011402 */
[----:B------:R-:W-:Y:S01]  /*33150*/  IMAD.MOV R5, RZ, RZ, -R2 ;  /* 0x000000ffff057224 */ /* 0x000fe200078e0a02 */
[----:B------:R-:W-:-:S03]  /*33160*/  IADD3 R2, P0, R2, UR4, RZ ;  /* 0x0000000402027c10 */ /* 0x000fc6000ff1e0ff */
[----:B------:R-:W-:Y:S02]  /*33170*/  IMAD R5, R4, R5, R0 ;  /* 0x0000000504057224 */ /* 0x000fe400078e0200 */
[----:B------:R-:W-:Y:S01]  /*33180*/  IMAD.U32 R4, RZ, RZ, UR6 ;  /* 0x00000006ff047e24 */ /* 0x000fe2000f8e00ff */
[----:B------:R-:W-:Y:S02]  /*33190*/  ULDC.64 UR6, c[0x0][0xcc8] ;  /* 0x0003320000067ab9 */ /* 0x000fe40000000a00 */
[----:B------:R-:W-:Y:S02]  /*331a0*/  SHF.R.S32.HI R0, RZ, 0x1f, R5 ;  /* 0x0000001fff007819 */ /* 0x000fe40000011405 */
[----:B------:R-:W-:Y:S01]  /*331b0*/  IADD3.X R3, R3, UR5, R4, P0, !PT ;  /* 0x0000000503037c10 */ /* 0x000fe200087fe404 */
[----:B------:R-:W-:Y:S02]  /*331c0*/  ULDC.64 UR4, c[0x0][0xca8] ;  /* 0x00032a0000047ab9 */ /* 0x000fe40000000a00 */
[----:B------:R-:W-:-:S02]  /*331d0*/  IMAD R0, R0, UR6, RZ ;  /* 0x0000000600007c24 */ /* 0x000fc4000f8e02ff */
[----:B------:R-:W-:-:S04]  /*331e0*/  IMAD.WIDE.U32 R2, R5, UR6, R2 ;  /* 0x0000000605027c25 */ /* 0x000fc8000f8e0002 */
[----:B------:R-:W-:Y:S01]  /*331f0*/  IMAD R7, R5, UR7, R0 ;  /* 0x0000000705077c24 */ /* 0x000fe2000f8e0200 */
[----:B------:R-:W-:-:S03]  /*33200*/  LEA R4, P0, R2, UR4, 0x2 ;  /* 0x0000000402047c11 */ /* 0x000fc6000f8010ff */
[----:B------:R-:W-:-:S05]  /*33210*/  IMAD.IADD R3, R3, 0x1, R7 ;  /* 0x0000000103037824 */ /* 0x000fca00078e0207 */
[----:B------:R-:W-:Y:S01]  /*33220*/  LEA.HI.X R5, R2, UR5, R3, 0x2, P0 ;  /* 0x0000000502057c11 */ /* 0x000fe200080f1403 */
[----:B------:R-:W-:-:S05]  /*33230*/  IMAD.MOV.U32 R3, RZ, RZ, -0x800000 ;  /* 0xff800000ff037424 */ /* 0x000fca00078e00ff */
[----:B------:R0:W-:Y:S01]  /*33240*/  STG.E desc[UR36][R4.64], R3 ;  /* 0x0000000304007986 */ /* 0x0001e2000c101924 */
[----:B------:R-:W-:Y:S05]  /*33250*/  BRA `(.L_x_2183) ;  /* 0x0000004800647947 */ /* 0x000fea0003800000 */
.L_x_2181:
[----:B------:R-:W-:-:S08]  /*33260*/  NOP ;  /* 0x0000000000007918 */ /* 0x000fd00000000000 */
[----:B0-----:R-:W0:-:S00]  /*33270*/  USETMAXREG.DEALLOC.CTAPOOL 0x28 ;  /* 0x00000028000079c8 */ /* 0x001e0000080e0500 */
        /* <DEDUP_REMOVED lines=16> */
.L_x_2292:
[----:B------:R-:W-:Y:S01]  /*33380*/  ULDC UR7, c[0x0][0xd50] ;  /* 0x0003540000077ab9 */ /* 0x000fe20000000800 */
[----:B------:R-:W-:Y:S01]  /*33390*/  UMOV UR39, UR6 ;  /* 0x0000000600277c82 */ /* 0x000fe20008000000 */
[----:B------:R-:W-:-:S11]  /*333a0*/  UISETP.NE.AND UP0, UPT, UR7, 0x1, UPT ;  /* 0x000000010700788c */ /* 0x000fd6000bf05270 */
[----:B------:R-:W-:Y:S01]  /*333b0*/  @UP0 ULDC UR4, c[0x0][0xd54] ;  /* 0x0003550000040ab9 */ /* 0x000fe20000000800 */
[----:B------:R-:W-:Y:S01]  /*333c0*/  @UP0 ULDC UR8, c[0x0][0xd58] ;  /* 0x0003560000080ab9 */ /* 0x000fe20000000800 */
[----:B------:R-:W-:-:S04]  /*333d0*/  UIMAD.WIDE.U32 UR4, UR6, UR4, URZ ;  /* 0x00000004060472a5 */ /* 0x000fc8000f8e003f */
[----:B------:R-:W-:-:S12]  /*333e0*/  @UP0 USHF.R.U32.HI UR39, URZ, UR8, UR5 ;  /* 0x000000083f270299 */ /* 0x000fd80008011605 */
.L_x_2293:
        /* <DEDUP_REMOVED lines=53> */
.L_x_2296:
[----:B------:R-:W-:-:S11]  /*33740*/  UISETP.NE.AND UP0, UPT, UR5, 0x1, UPT ;  /* 0x000000010500788c */ /* 0x000fd6000bf05270 */
[----:B------:R-:W-:Y:S02]  /*33750*/  @UP0 ULDC.64 UR12, c[0x0][0xae0] ;  /* 0x0002b800000c0ab9 */ /* 0x000fe40000000a00 */
[----:B------:R-:W-:-:S04]  /*33760*/  UIMAD.WIDE.U32 UR6, UR8, UR12, URZ ;  /* 0x0000000c080672a5 */ /* 0x000fc8000f8e003f */
[----:B------:R-:W-:-:S12]  /*33770*/  @UP0 USHF.R.U32.HI UR8, URZ, UR13, UR7 ;  /* 0x0000000d3f080299 */ /* 0x000fd80008011607 */
.L_x_2297:
[----:B------:R-:W-:-:S04]  /*33780*/  UIMAD UR8, UR8, UR5, UR5 ;  /* 0x00000005080872a4 */ /* 0x000fc8000f8e0205 */
[----:B------:R-:W-:-:S04]  /*33790*/  UISETP.LT.AND UP0, UPT, UR4, UR8, UPT ;  /* 0x000000080400728c */ /* 0x000fc8000bf01270 */
[----:B------:R-:W-:-:S12]  /*337a0*/  USEL UR4, UR4, UR8, UP0 ;  /* 0x0000000804047287 */ /* 0x000fd80008000000 */
.L_x_2295:
        /* <DEDUP_REMOVED lines=26> */
.L_x_2299:
[----:B------:R-:W-:-:S11]  /*33950*/  UISETP.NE.AND UP0, UPT, UR5, 0x1, UPT ;  /* 0x000000010500788c */ /* 0x000fd6000bf05270 */
[----:B------:R-:W-:Y:S02]  /*33960*/  @UP0 ULDC.64 UR10, c[0x0][0xae0] ;  /* 0x0002b800000a0ab9 */ /* 0x000fe40000000a00 */
[----:B------:R-:W-:-:S04]  /*33970*/  UIMAD.WIDE.U32 UR6, UR4, UR10, URZ ;  /* 0x0000000a040672a5 */ /* 0x000fc8000f8e003f */
[----:B------:R-:W-:-:S12]  /*33980*/  @UP0 USHF.R.U32.HI UR4, URZ, UR11, UR7 ;  /* 0x0000000b3f040299 */ /* 0x000fd80008011607 */
.L_x_2300:
[----:B------:R-:W-:-:S04]  /*33990*/  UIMAD UR4, UR4, UR5, URZ ;  /* 0x00000005040472a4 */ /* 0x000fc8000f8e023f */
[----:B------:R-:W-:-:S04]  /*339a0*/  UISETP.LT.AND UP0, UPT, UR8, UR4, UPT ;  /* 0x000000040800728c */ /* 0x000fc8000bf01270 */
[----:B------:R-:W-:-:S12]  /*339b0*/  USEL UR8, UR8, UR4, !UP0 ;  /* 0x0000000408087287 */ /* 0x000fd8000c000000 */
.L_x_2298:
        /* <DEDUP_REMOVED lines=44> */
.L_x_2301:
        /* <DEDUP_REMOVED lines=31> */
[----:B0----5:R-:W-:Y:S05]  /*33e70*/  CALL.ABS.NOINC R2 ;  /* 0x0000000002007343 */ /* 0x021fea0003c00000 */
.L_x_2302:
        /* <DEDUP_REMOVED lines=20> */
.L_x_2304:
        /* <DEDUP_REMOVED lines=15> */
.L_x_2303:
[----:B------:R-:W0:Y:S01]  /*340b0*/  LDC.64 R2, c[0x0][0xaf0] ;  /* 0x0002bc00ff027b82 */ /* 0x000e220000000a00 */
[----:B------:R-:W-:-:S07]  /*340c0*/  IMAD.MOV.U32 R30, RZ, RZ, R19 ;  /* 0x000000ffff1e7224 */ /* 0x000fce00078e0013 */
[----:B------:R-:W1:Y:S01]  /*340d0*/  LDC R12, c[0x0][0x430] ;  /* 0x00010c00ff0c7b82 */ /* 0x000e620000000800 */
[C---:B------:R-:W-:Y:S01]  /*340e0*/  IMAD.SHL.U32 R0, R27.reuse, 0x10, RZ ;  /* 0x000000101b007824 */ /* 0x040fe200078e00ff */
[C---:B------:R-:W-:Y:S02]  /*340f0*/  LOP3.LUT R7, R27.reuse, 0x7f, RZ, 0xc0, !PT ;  /* 0x0000007f1b077812 */ /* 0x040fe400078ec0ff */
        /* <DEDUP_REMOVED lines=8> */
[----:B------:R-:W-:Y:S01]  /*34180*/  LOP3.LUT R4, R0, 0x70, RZ, 0xc0, !PT ;  /* 0x0000007000047812 */ /* 0x000fe200078ec0ff */
[----:B------:R-:W-:Y:S01]  /*34190*/  VIADD R0, R24, 0xffffffff ;  /* 0xffffffff18007836 */ /* 0x000fe20000000000 */
[----:B------:R-:W-:Y:S02]  /*341a0*/  SHF.R.U32.HI R5, RZ, 0x3, R7 ;  /* 0x00000003ff057819 */ /* 0x000fe40000011607 */
[----:B-1----:R-:W-:Y:S02]  /*341b0*/  ISETP.NE.AND P1, PT, R12, 0x1, PT ;  /* 0x000000010c00780c */ /* 0x002fe40003f25270 */
[----:B------:R-:W-:-:S05]  /*341c0*/  LOP3.LUT R32, R4, R5, RZ, 0xfc, !PT ;  /* 0x0000000504207212 */ /* 0x000fca00078efcff */
[----:B------:R-:W-:-:S04]  /*341d0*/  IMAD R4, R0, 0x60, R32 ;  /* 0x0000006000047824 */ /* 0x000fc800078e0220 */
[C---:B-----5:R-:W-:Y:S01]  /*341e0*/  IMAD.IADD R10, R4.reuse, 0x1, R25 ;  /* 0x00000001040a7824 */ /* 0x060fe200078e0219 */
[----:B------:R-:W-:Y:S01]  /*341f0*/  ISETP.GE.AND P0, PT, R4, UR41, PT ;  /* 0x0000002904007c0c */ /* 0x000fe2000bf06270 */
[----:B0-----:R-:W0:Y:S01]  /*34200*/  @P1 LDC R2, c[0x0][0x434] ;  /* 0x00010d00ff021b82 */ /* 0x001e220000000800 */
[----:B------:R-:W-:Y:S01]  /*34210*/  @P1 LOP3.LUT R16, R16, 0x4000, RZ, 0xfc, !PT ;  /* 0x0000400010101812 */ /* 0x000fe200078efcff */
[----:B------:R-:W-:Y:S01]  /*34220*/  IMAD.MOV.U32 R11, RZ, RZ, R10 ;  /* 0x000000ffff0b7224 */ /* 0x000fe200078e000a */
[----:B------:R-:W-:-:S05]  /*34230*/  ISETP.GT.U32.OR P0, PT, R32, 0x5f, P0 ;  /* 0x0000005f2000780c */ /* 0x000fca0000704470 */
[----:B------:R-:W1:Y:S08]  /*34240*/  @P1 LDC R3, c[0x0][0x438] ;  /* 0x00010e00ff031b82 */ /* 0x000e700000000800 */
[----:B------:R-:W3:Y:S08]  /*34250*/  @!P0 LDC.64 R8, c[0x0][0x428] ;  /* 0x00010a00ff088b82 */ /* 0x000ef00000000a00 */
[----:B------:R-:W4:Y:S01]  /*34260*/  @!P0 LDC.64 R4, c[0x0][0x418] ;  /* 0x00010600ff048b82 */ /* 0x000f220000000a00 */
[----:B0-----:R-:W-:-:S05]  /*34270*/  @P1 IMAD.HI.U32 R2, R10, R2, RZ ;  /* 0x000000020a021227 */ /* 0x001fca00078e00ff */
        /* <DEDUP_REMOVED lines=13> */
[----:B------:R-:W-:Y:S01]  /*34350*/  LOP3.LUT R16, R16, 0xffffffef, RZ, 0xc0, !PT ;  /* 0xffffffef10107812 */ /* 0x000fe200078ec0ff */
[----:B------:R-:W-:Y:S01]  /*34360*/  IMAD.MOV R23, RZ, RZ, -R11 ;  /* 0x000000ffff177224 */ /* 0x000fe200078e0a0b */
[C---:B------:R-:W-:Y:S02]  /*34370*/  LOP3.LUT R35, R22.reuse, 0x40, RZ, 0xfc, !PT ;  /* 0x0000004016237812 */ /* 0x040fe400078efcff */
[----:B------:R-:W-:Y:S01]  /*34380*/  LOP3.LUT R31, R22, 0x80, RZ, 0xfc, !PT ;  /* 0x00000080161f7812 */ /* 0x000fe200078efcff */
[----:B------:R-:W-:Y:S01]  /*34390*/  IMAD R23, R12, R23, R10 ;  /* 0x000000170c177224 */ /* 0x000fe200078e020a */
[----:B------:R-:W-:Y:S02]  /*343a0*/  ISETP.GE.AND P4, PT, R35, UR4, PT ;  /* 0x0000000423007c0c */ /* 0x000fe4000bf86270 */
[----:B------:R-:W-:-:S02]  /*343b0*/  ISETP.GE.AND P3, PT, R31, UR4, PT ;  /* 0x000000041f007c0c */ /* 0x000fc4000bf66270 */
[C---:B------:R-:W-:Y:S02]  /*343c0*/  ISETP.GE.AND P2, PT, R22.reuse, UR4, PT ;  /* 0x0000000416007c0c */ /* 0x040fe4000bf46270 */
[----:B------:R-:W-:-:S04]  /*343d0*/  LOP3.LUT R28, R22, 0xc0, RZ, 0xfc, !PT ;  /* 0x000000c0161c7812 */ /* 0x000fc800078efcff */
[----:B------:R-:W-:-:S03]  /*343e0*/  ISETP.GE.AND P1, PT, R28, UR4, PT ;  /* 0x000000041c007c0c */ /* 0x000fc6000bf26270 */
[----:B------:R-:W-:-:S04]  /*343f0*/  @P4 LOP3.LUT R16, R16, 0x10, RZ, 0xfc, !PT ;  /* 0x0000001010104812 */ /* 0x000fc800078efcff */
[----:B------:R-:W-:-:S04]  /*34400*/  LOP3.LUT R16, R16, 0xfffffffe, RZ, 0xc0, !PT ;  /* 0xfffffffe10107812 */ /* 0x000fc800078ec0ff */
[----:B------:R-:W-:-:S04]  /*34410*/  LOP3.LUT R16, R16, 0xfffffff7, RZ, 0xc0, !PT ;  /* 0xfffffff710107812 */ /* 0x000fc800078ec0ff */
[----:B------:R-:W-:-:S04]  /*34420*/  @P3 LOP3.LUT R16, R16, 0x8, RZ, 0xfc, !PT ;  /* 0x0000000810103812 */ /* 0x000fc800078efcff */
[----:B------:R-:W-:-:S04]  /*34430*/  @P2 LOP3.LUT R16, R16, 0x1, RZ, 0xfc, !PT ;  /* 0x0000000110102812 */ /* 0x000fc800078efcff */
[----:B------:R-:W-:-:S04]  /*34440*/  LOP3.LUT R16, R16, 0xfffffffb, RZ, 0xc0, !PT ;  /* 0xfffffffb10107812 */ /* 0x000fc800078ec0ff */
[----:B------:R-:W-:Y:S01]  /*34450*/  @P1 LOP3.LUT R16, R16, 0x4, RZ, 0xfc, !PT ;  /* 0x0000000410101812 */ /* 0x000fe200078efcff */
[----:B0-----:R-:W-:Y:S06]  /*34460*/  BRA.DIV UR5, `(.L_x_2305) ;  /* 0x0000003a05887947 */ /* 0x001fec000b800000 */
.L_x_2351:
[--C-:B-----5:R-:W-:Y:S01]  /*34470*/  @!P0 SHF.R.S32.HI R3, RZ, 0x1f, R4.reuse ;  /* 0x0000001fff038819 */ /* 0x120fe20000011404 */
[----:B------:R-:W-:Y:S01]  /*34480*/  ULOP3.LUT UR4, UR60, 0x2, URZ, 0xfc, !UPT ;  /* 0x000000023c047892 */ /* 0x000fe2000f8efc3f */
[----:B------:R-:W-:Y:S02]  /*34490*/  CS2R R18, SRZ ;  /* 0x0000000000127805 */ /* 0x000fe4000001ff00 */
[----:B------:R-:W-:Y:S01]  /*344a0*/  LOP3.LUT R16, R16, 0xffff7fff, RZ, 0xc0, !PT ;  /* 0xffff7fff10107812 */ /* 0x000fe200078ec0ff */
[----:B------:R-:W-:Y:S01]  /*344b0*/  @!P0 IMAD.MOV.U32 R18, RZ, RZ, R4 ;  /* 0x000000ffff128224 */ /* 0x000fe200078e0004 */
[----:B------:R-:W-:Y:S01]  /*344c0*/  SEL R36, RZ, 0x1, P2 ;  /* 0x00000001ff247807 */ /* 0x000fe20001000000 */
[----:B------:R-:W-:Y:S01]  /*344d0*/  @!P0 IMAD.MOV.U32 R19, RZ, RZ, R3 ;  /* 0x000000ffff138224 */ /* 0x000fe200078e0003 */
[----:B------:R-:W-:Y:S01]  /*344e0*/  ISETP.GT.U32.AND P0, PT, R32, 0x5f, PT ;  /* 0x0000005f2000780c */ /* 0x000fe20003f04070 */
[----:B------:R-:W-:Y:S02]  /*344f0*/  IMAD.U32 R34, RZ, RZ, UR4 ;  /* 0x00000004ff227e24 */ /* 0x000fe4000f8e00ff */
[----:B------:R-:W-:-:S03]  /*34500*/  IMAD.U32 R29, RZ, RZ, UR39 ;  /* 0x00000027ff1d7e24 */ /* 0x000fc6000f8e00ff */
[----:B------:R-:W-:Y:S02]  /*34510*/  ISETP.NE.AND P1, PT, R34, 0x3, PT ;  /* 0x000000032200780c */ /* 0x000fe40003f25270 */
[----:B------:R-:W-:-:S05]  /*34520*/  SHF.R.S32.HI R29, RZ, 0x1f, R29 ;  /* 0x0000001fff1d7819 */ /* 0x000fca000001141d */
[----:B------:R-:W-:-:S04]  /*34530*/  @P0 LOP3.LUT R16, R16, 0x8000, RZ, 0xfc, !PT ;  /* 0x0000800010100812 */ /* 0x000fc800078efcff */
[----:B------:R-:W-:-:S04]  /*34540*/  LOP3.LUT R16, R16, 0xffffffdf, RZ, 0xc0, !PT ;  /* 0xffffffdf10107812 */ /* 0x000fc800078ec0ff */
[----:B------:R-:W-:Y:S01]  /*34550*/  @P1 LOP3.LUT R16, R16, 0x20, RZ, 0xfc, !PT ;  /* 0x0000002010101812 */ /* 0x000fe200078efcff */
[----:B------:R-:W-:Y:S06]  /*34560*/  @!P1 BRA `(.L_x_2306) ;  /* 0x0000000000049947 */ /* 0x000fec0003800000 */
[----:B------:R-:W-:Y:S01]  /*34570*/  BPT.TRAP 0x1 ;  /* 0x000000040000795c */ /* 0x000fe20000300000 */
.L_x_2306:
[----:B------:R-:W-:-:S05]  /*34580*/  IMAD.MOV.U32 R2, RZ, RZ, 0x1 ;  /* 0x00000001ff027424 */ /* 0x000fca00078e00ff */
[----:B------:R-:W-:-:S04]  /*34590*/  SHF.L.U32 R2, R2, 0x1f, RZ ;  /* 0x0000001f02027819 */ /* 0x000fc800000006ff */
[----:B------:R-:W0:Y:S02]  /*345a0*/  SYNCS.PHASECHK.TRANS64.TRYWAIT P0, [UR46+0x32440], R2 ;  /* 0x03244002ff0075a7 */ /* 0x000e24000800016e */
[----:B0-----:R-:W-:Y:S05]  /*345b0*/  @!P0 BRA `(.L_x_2307) ;  /* 0x0000003800548947 */ /* 0x001fea0003800000 */
.L_x_2352:
[----:B------:R-:W-:Y:S01]  /*345c0*/  SHF.R.S32.HI R26, RZ, 0x1f, R23 ;  /* 0x0000001fff1a7819 */ /* 0x000fe20000011417 */
[----:B------:R-:W-:Y:S01]  /*345d0*/  ULDC.64 UR4, c[0x0][0x300] ;  /* 0x0000c00000047ab9 */ /* 0x000fe20000000a00 */
[----:B------:R-:W-:Y:S01]  /*345e0*/  R2UR UR6, R29 ;  /* 0x000000001d0672ca */ /* 0x000fe200000e0000 */
[----:B------:R-:W-:Y:S01]  /*345f0*/  IMAD.MOV.U32 R17, RZ, RZ, -0x60 ;  /* 0xffffffa0ff117424 */ /* 0x000fe200078e00ff */
[----:B------:R-:W-:Y:S01]  /*34600*/  SHF.R.U32.HI R8, RZ, 0x3, R7 ;  /* 0x00000003ff087819 */ /* 0x000fe20000011607 */
[----:B0-----:R-:W-:Y:S01]  /*34610*/  IMAD R2, R26, UR4, RZ ;  /* 0x000000041a027c24 */ /* 0x001fe2000f8e02ff */
[----:B------:R-:W-:Y:S01]  /*34620*/  LOP3.LUT R16, R16, 0xfffffffd, RZ, 0xc0, !PT ;  /* 0xfffffffd10107812 */ /* 0x000fe200078ec0ff */
[----:B------:R-:W-:Y:S02]  /*34630*/  IMAD R17, R0, R17, UR41 ;  /* 0x0000002900117e24 */ /* 0x000fe4000f8e0211 */
        /* <DEDUP_REMOVED lines=8> */
[----:B------:R-:W-:Y:S02]  /*346c0*/  IMAD.IADD R17, R17, 0x1, -R8 ;  /* 0x0000000111117824 */ /* 0x000fe400078e0a08 */
        /* <DEDUP_REMOVED lines=9> */
[----:B------:R-:W-:Y:S01]  /*34760*/  ULDC UR4, c[0x0][0x2f4] ;  /* 0x0000bd0000047ab9 */ /* 0x000fe20000000800 */
[----:B------:R-:W-:Y:S02]  /*34770*/  LOP3.LUT R3, R6, 0x1c0, RZ, 0xc0, !PT ;  /* 0x000001c006037812 */ /* 0x000fe400078ec0ff */
[----:B------:R-:W-:-:S02]  /*34780*/  ISETP.GE.AND P2, PT, R22, UR4, PT ;  /* 0x0000000416007c0c */ /* 0x000fc4000bf46270 */
[----:B------:R-:W-:Y:S02]  /*34790*/  LOP3.LUT R6, R3, 0x38, R6, 0xf8, !PT ;  /* 0x0000003803067812 */ /* 0x000fe400078ef806 */
[----:B------:R-:W-:Y:S02]  /*347a0*/  LEA.HI.X R5, R2, UR7, R5, 0x1, P0 ;  /* 0x0000000702057c11 */ /* 0x000fe400080f0c05 */
[----:B------:R-:W-:Y:S01]  /*347b0*/  LOP3.LUT R6, R6, 0x38, R27, 0x78, !PT ;  /* 0x0000003806067812 */ /* 0x000fe200078e781b */
[----:B------:R-:W-:Y:S01]  /*347c0*/  IMAD.SHL.U32 R27, R7, 0x8, RZ ;  /* 0x00000008071b7824 */ /* 0x000fe200078e00ff */
[----:B------:R-:W-:-:S04]  /*347d0*/  ISETP.GE.AND P0, PT, R17, 0x1, PT ;  /* 0x000000011100780c */ /* 0x000fc80003f06270 */
[----:B------:R-:W-:Y:S02]  /*347e0*/  LOP3.LUT R27, R6, 0x200, R27, 0xf8, !PT ;  /* 0x00000200061b7812 */ /* 0x000fe400078ef81b */
[----:B------:R-:W-:Y:S01]  /*347f0*/  @P2 LOP3.LUT R16, R16, 0x2, RZ, 0xfc, !PT ;  /* 0x0000000210102812 */ /* 0x000fe200078efcff */
[----:B------:R-:W-:Y:S06]  /*34800*/  BRA.DIV UR5, `(.L_x_2308) ;  /* 0x0000003605d87947 */ /* 0x000fec000b800000 */
        /* <DEDUP_REMOVED lines=36> */
.L_x_2366:
        /* <DEDUP_REMOVED lines=15> */
.L_x_2309:
[----:B------:R-:W-:Y:S01]  /*34b40*/  SYNCS.ARRIVE.TRANS64.A1T0 RZ, [UR46+0x32430], RZ ;  /* 0x032430ffffff79a7 */ /* 0x000fe2000810002e */
[----:B------:R-:W-:Y:S05]  /*34b50*/  WARPSYNC.ALL ;  /* 0x0000000000007948 */ /* 0x000fea0003800000 */
[----:B------:R-:W-:Y:S01]  /*34b60*/  UIADD3 UR4, UR46, 0x18400, URZ ;  /* 0x000184002e047890 */ /* 0x000fe2000fffe03f */
[----:B------:R-:W-:Y:S03]  /*34b70*/  BAR.SYNC.DEFER_BLOCKING 0x8, 0x180 ;  /* 0x0206000000007b1d */ /* 0x000fe60000010000 */
[----:B------:R-:W-:-:S06]  /*34b80*/  ULOP3.LUT UP0, URZ, UR4, 0x3ff, URZ, 0xc0, !UPT ;  /* 0x000003ff043f7892 */ /* 0x000fcc000f80c03f */
[----:B------:R-:W-:-:S13]  /*34b90*/  PLOP3.LUT P0, PT, PT, PT, UP0, 0x80, 0x0 ;  /* 0x000000000000781c */ /* 0x000fda0003f0f008 */
        /* <DEDUP_REMOVED lines=17> */
.L_x_2310:
[----:B------:R-:W0:Y:S01]  /*34cb0*/  S2R R20, SR_CTAID.Z ;  /* 0x0000000000147919 */ /* 0x000e220000002700 */
[----:B------:R-:W-:Y:S01]  /*34cc0*/  UISETP.NE.AND UP0, UPT, UR47, URZ, UPT ;  /* 0x0000003f2f00728c */ /* 0x000fe2000bf05270 */
[----:B------:R-:W-:Y:S01]  /*34cd0*/  VIADD R37, R32, UR40 ;  /* 0x0000002820257c36 */ /* 0x000fe20008000000 */
[----:B------:R-:W-:Y:S01]  /*34ce0*/  R2UR UR6, R29 ;  /* 0x000000001d0672ca */ /* 0x000fe200000e0000 */
[----:B------:R-:W-:Y:S02]  /*34cf0*/  ULDC.64 UR8, c[0x0][0x2d8] ;  /* 0x0000b60000087ab9 */ /* 0x000fe40000000a00 */
[----:B------:R-:W-:Y:S01]  /*34d00*/  IMAD.MOV.U32 R7, RZ, RZ, R37 ;  /* 0x000000ffff077224 */ /* 0x000fe200078e0025 */
[----:B------:R-:W-:-:S05]  /*34d10*/  PLOP3.LUT P0, PT, PT, PT, UP0, 0x80, 0x0 ;  /* 0x000000000000781c */ /* 0x000fca0003f0f008 */
[----:B------:R-:W-:-:S04]  /*34d20*/  @UP0 ULDC UR4, c[0x0][0x44c] ;  /* 0x0001130000040ab9 */ /* 0x000fc80000000800 */
[----:B------:R-:W-:-:S04]  /*34d30*/  UIMAD UR6, UR6, UR8, URZ ;  /* 0x00000008060672a4 */ /* 0x000fc8000f8e023f */
[----:B------:R-:W-:Y:S01]  /*34d40*/  @P0 IMAD.HI.U32 R0, R37, UR4, RZ ;  /* 0x0000000425000c27 */ /* 0x000fe2000f8e00ff */
[----:B------:R-:W-:Y:S01]  /*34d50*/  PLOP3.LUT P0, PT, PT, PT, UP0, 0x80, 0x0 ;  /* 0x000000000000781c */ /* 0x000fe20003f0f008 */
[----:B------:R-:W-:Y:S01]  /*34d60*/  @UP0 ULDC UR4, c[0x0][0x450] ;  /* 0x0001140000040ab9 */ /* 0x000fe20000000800 */
[----:B------:R-:W-:Y:S01]  /*34d70*/  UIMAD UR6, UR39, UR9, UR6 ;  /* 0x00000009270672a4 */ /* 0x000fe2000f8e0206 */
[----:B0-----:R-:W-:Y:S02]  /*34d80*/  SHF.R.S32.HI R21, RZ, 0x1f, R20 ;  /* 0x0000001fff157819 */ /* 0x001fe40000011414 */
[----:B------:R-:W0:Y:S08]  /*34d90*/  S2R R20, SR_CTAID.Z ;  /* 0x0000000000147919 */ /* 0x000e300000002700 */
[----:B------:R-:W-:Y:S01]  /*34da0*/  @P0 SHF.R.U32.HI R7, RZ, UR4, R0 ;  /* 0x00000004ff070c19 */ /* 0x000fe20008011600 */
[----:B------:R-:W-:-:S04]  /*34db0*/  UIMAD.WIDE.U32 UR4, UR39, UR8, URZ ;  /* 0x00000008270472a5 */ /* 0x000fc8000f8e003f */
[----:B------:R-:W-:Y:S02]  /*34dc0*/  UIADD3 UR6, UR5, UR6, URZ ;  /* 0x0000000605067290 */ /* 0x000fe4000fffe03f */
[----:B------:R-:W-:Y:S02]  /*34dd0*/  IMAD.U32 R5, RZ, RZ, UR5 ;  /* 0x00000005ff057e24 */ /* 0x000fe4000f8e00ff */
[----:B------:R-:W-:Y:S01]  /*34de0*/  IMAD.U32 R4, RZ, RZ, UR4 ;  /* 0x00000004ff047e24 */ /* 0x000fe2000f8e00ff */
[----:B------:R-:W-:Y:S01]  /*34df0*/  ULDC.64 UR4, c[0x0][0x2e0] ;  /* 0x0000b80000047ab9 */ /* 0x000fe20000000a00 */
[----:B------:R-:W-:Y:S02]  /*34e00*/  IMAD.U32 R3, RZ, RZ, UR6 ;  /* 0x00000006ff037e24 */ /* 0x000fe4000f8e00ff */
[----:B------:R-:W1:Y:S01]  /*34e10*/  LDC R5, c[0x0][0x448] ;  /* 0x00011200ff057b82 */ /* 0x000e620000000800 */
[----:B------:R-:W-:Y:S02]  /*34e20*/  IMAD.MOV.U32 R2, RZ, RZ, R4 ;  /* 0x000000ffff027224 */ /* 0x000fe400078e0004 */
[----:B------:R-:W-:-:S02]  /*34e30*/  IMAD R0, R21, UR4, RZ ;  /* 0x0000000415007c24 */ /* 0x000fc4000f8e02ff */
[--C-:B------:R-:W-:Y:S02]  /*34e40*/  IMAD.MOV R4, RZ, RZ, -R7.reuse ;  /* 0x000000ffff047224 */ /* 0x100fe400078e0a07 */
[C---:B0-----:R-:W-:Y:S01]  /*34e50*/  IMAD R9, R20.reuse, UR5, R0 ;  /* 0x0000000514097c24 */ /* 0x041fe2000f8e0200 */
[----:B------:R-:W-:Y:S01]  /*34e60*/  SHF.R.S32.HI R0, RZ, 0x1f, R7 ;  /* 0x0000001fff007819 */ /* 0x000fe20000011407 */
[----:B------:R-:W-:Y:S01]  /*34e70*/  IMAD.WIDE.U32 R2, R20, UR4, R2 ;  /* 0x0000000414027c25 */ /* 0x000fe2000f8e0002 */
[----:B------:R-:W-:Y:S01]  /*34e80*/  ULDC.64 UR4, c[0x0][0x2d0] ;  /* 0x0000b40000047ab9 */ /* 0x000fe20000000a00 */
[----:B------:R-:W0:Y:S02]  /*34e90*/  S2R R20, SR_TID.X ;  /* 0x0000000000147919 */ /* 0x000e240000002100 */
[----:B------:R-:W-:Y:S02]  /*34ea0*/  IMAD.IADD R3, R3, 0x1, R9 ;  /* 0x0000000103037824 */ /* 0x000fe400078e0209 */
[----:B------:R-:W-:-:S02]  /*34eb0*/  IMAD R0, R0, UR4, RZ ;  /* 0x0000000400007c24 */ /* 0x000fc4000f8e02ff */
[----:B-1----:R-:W-:Y:S02]  /*34ec0*/  IMAD R9, R5, R4, R37 ;  /* 0x0000000405097224 */ /* 0x002fe400078e0225 */
        /* <DEDUP_REMOVED lines=8> */
[----:B------:R-:W-:Y:S02]  /*34f50*/  ULDC.64 UR4, c[0x0][0x280] ;  /* 0x0000a00000047ab9 */ /* 0x000fe40000000a00 */
[----:B------:R-:W-:Y:S01]  /*34f60*/  LEA R0, P0, R2, UR4, 0x1 ;  /* 0x0000000402007c11 */ /* 0x000fe2000f8008ff */
[----:B------:R-:W-:Y:S01]  /*34f70*/  IMAD.IADD R3, R3, 0x1, R7 ;  /* 0x0000000103037824 */ /* 0x000fe200078e0207 */
[----:B------:R-:W-:-:S04]  /*34f80*/  ULDC UR4, c[0x0][0x2b8] ;  /* 0x0000ae0000047ab9 */ /* 0x000fc80000000800 */
[----:B------:R-:W-:Y:S01]  /*34f90*/  LEA.HI.X R6, R2, UR5, R3, 0x1, P0 ;  /* 0x0000000502067c11 */ /* 0x000fe200080f0c03 */
[----:B------:R-:W-:Y:S01]  /*34fa0*/  UMOV UR5, 0xffffffff ;  /* 0xffffffff00057882 */ /* 0x000fe20000000000 */
[----:B0-----:R-:W-:Y:S02]  /*34fb0*/  LOP3.LUT R20, R20, 0x7f, RZ, 0xc0, !PT ;  /* 0x0000007f14147812 */ /* 0x001fe400078ec0ff */
[----:B------:R-:W-:Y:S02]  /*34fc0*/  ISETP.GE.AND P0, PT, R22, UR4, PT ;  /* 0x0000000416007c0c */ /* 0x000fe4000bf06270 */
[----:B------:R-:W-:Y:S01]  /*34fd0*/  SHF.R.U32.HI R20, RZ, 0x3, R20 ;  /* 0x00000003ff147819 */ /* 0x000fe20000011614 */
[----:B------:R-:W-:Y:S10]  /*34fe0*/  BRA.DIV UR5, `(.L_x_2311) ;  /* 0x00000036058c7947 */ /* 0x000ff4000b800000 */
[----:B------:R-:W0:Y:S01]  /*34ff0*/  SHFL.IDX PT, R14, R0, RZ, 0x181f ;  /* 0x00181fff000e7589 */ /* 0x000e2200000e0000 */
[----:B------:R-:W-:Y:S01]  /*35000*/  ULDC UR4, c[0x0][0x288] ;  /* 0x0000a20000047ab9 */ /* 0x000fe20000000800 */
[----:B------:R-:W-:Y:S01]  /*35010*/  VIADD R4, R20, UR40 ;  /* 0x0000002814047c36 */ /* 0x000fe20008000000 */
[----:B------:R-:W-:Y:S01]  /*35020*/  LOP3.LUT R16, R16, 0xffffefff, RZ, 0xc0, !PT ;  /* 0xffffefff10107812 */ /* 0x000fe200078ec0ff */
[----:B------:R-:W-:Y:S01]  /*35030*/  IMAD R5, R5, UR4, RZ ;  /* 0x0000000405057c24 */ /* 0x000fe2000f8e02ff */
[----:B------:R-:W1:Y:S01]  /*35040*/  SHFL.IDX PT, R3, R6, RZ, 0x181f ;  /* 0x00181fff06037589 */ /* 0x000e6200000e0000 */
[C---:B------:R-:W-:Y:S02]  /*35050*/  VIADD R8, R4.reuse, 0x10 ;  /* 0x0000001004087836 */ /* 0x040fe40000000000 */
[C---:B------:R-:W-:Y:S01]  /*35060*/  VIADD R20, R4.reuse, 0x30 ;  /* 0x0000003004147836 */ /* 0x040fe20000000000 */
[-C--:B------:R-:W-:Y:S01]  /*35070*/  ISETP.GE.AND P2, PT, R4, R5.reuse, PT ;  /* 0x000000050400720c */ /* 0x080fe20003f46270 */
[----:B------:R-:W-:Y:S01]  /*35080*/  SHFL.IDX PT, R7, R6, 0x1, 0x181f ;  /* 0x00381f0006077f89 */ /* 0x000fe200000e0000 */
[----:B------:R-:W-:Y:S01]  /*35090*/  ISETP.GE.AND P4, PT, R8, R5, PT ;  /* 0x000000050800720c */ /* 0x000fe20003f86270 */
[----:B------:R-:W-:-:S02]  /*350a0*/  VIADD R8, R4, 0x20 ;  /* 0x0000002004087836 */ /* 0x000fc40000000000 */
[----:B------:R-:W-:Y:S03]  /*350b0*/  SHFL.IDX PT, R10, R6, 0x2, 0x181f ;  /* 0x00581f00060a7f89 */ /* 0x000fe600000e0000 */
[----:B------:R-:W-:-:S05]  /*350c0*/  ISETP.GE.AND P3, PT, R8, R5, PT ;  /* 0x000000050800720c */ /* 0x000fca0003f66270 */
[C---:B------:R-:W-:Y:S02]  /*350d0*/  @!P2 LEA R8, R27.reuse, UR46, 0x1 ;  /* 0x0000002e1b08ac11 */ /* 0x040fe4000f8e08ff */
[----:B0-----:R-:W-:Y:S02]  /*350e0*/  @!P2 LEA R2, P1, R22, R14, 0x1 ;  /* 0x0000000e1602a211 */ /* 0x001fe400078208ff */
[----:B------:R-:W0:Y:S01]  /*350f0*/  SHFL.IDX PT, R14, R0, 0x1, 0x181f ;  /* 0x00381f00000e7f89 */ /* 0x000e2200000e0000 */
[----:B------:R-:W-:Y:S02]  /*35100*/  @P2 LOP3.LUT R16, R16, 0x1000, RZ, 0xfc, !PT ;  /* 0x0000100010102812 */ /* 0x000fe400078efcff */
[----:B-1----:R-:W-:Y:S01]  /*35110*/  @!P2 IMAD.X R3, RZ, RZ, R3, P1 ;  /* 0x000000ffff03a224 */ /* 0x002fe200008e0603 */
[----:B------:R-:W-:Y:S02]  /*35120*/  @!P4 LEA R13, R27, UR46, 0x1 ;  /* 0x0000002e1b0dcc11 */ /* 0x000fe4000f8e08ff */
[----:B------:R-:W-:-:S02]  /*35130*/  LOP3.LUT R16, R16, 0xfffff7ff, RZ, 0xc0, !PT ;  /* 0xfffff7ff10107812 */ /* 0x000fc400078ec0ff */
[----:B------:R1:W-:Y:S01]  /*35140*/  @!P2 LDGSTS.E.BYPASS.LTC128B.128 [R8+0x18400], desc[UR36][R2.64], !P0 ;  /* 0x184000000208afae */ /* 0x0003e2000c101d64 */
[----:B------:R-:W-:Y:S02]  /*35150*/  ISETP.GE.AND P2, PT, R20, R5, PT ;  /* 0x000000051400720c */ /* 0x000fe40003f46270 */
[----:B------:R-:W-:-:S04]  /*35160*/  @P4 LOP3.LUT R16, R16, 0x800, RZ, 0xfc, !PT ;  /* 0x0000080010104812 */ /* 0x000fc800078efcff */
[----:B------:R-:W-:-:S04]  /*35170*/  LOP3.LUT R16, R16, 0xfffffbff, RZ, 0xc0, !PT ;  /* 0xfffffbff10107812 */ /* 0x000fc800078ec0ff */
[----:B------:R-:W-:Y:S01]  /*35180*/  @P3 LOP3.LUT R16, R16, 0x400, RZ, 0xfc, !PT ;  /* 0x0000040010103812 */ /* 0x000fe200078efcff */
[----:B-1----:R-:W-:Y:S03]  /*35190*/  SHFL.IDX PT, R8, R6, 0x3, 0x181f ;  /* 0x00781f0006087f89 */ /* 0x002fe600000e0000 */
[----:B------:R-:W-:Y:S02]  /*351a0*/  LOP3.LUT R16, R16, 0xfffffdff, RZ, 0xc0, !PT ;  /* 0xfffffdff10107812 */ /* 0x000fe400078ec0ff */
[----:B0-----:R-:W-:Y:S02]  /*351b0*/  @!P4 LEA R12, P1, R22, R14, 0x1 ;  /* 0x0000000e160cc211 */ /* 0x001fe400078208ff */
[----:B------:R-:W0:Y:S01]  /*351c0*/  SHFL.IDX PT, R14, R0, 0x2, 0x181f ;  /* 0x00581f00000e7f89 */ /* 0x000e2200000e0000 */
[----:B------:R-:W-:Y:S02]  /*351d0*/  @P2 LOP3.LUT R16, R16, 0x200, RZ, 0xfc, !PT ;  /* 0x0000020010102812 */ /* 0x000fe400078efcff */
[----:B------:R-:W-:-:S02]  /*351e0*/  @!P4 IMAD.X R7, RZ, RZ, R7, P1 ;  /* 0x000000ffff07c224 */ /* 0x000fc400008e0607 */
[----:B------:R-:W-:Y:S01]  /*351f0*/  @!P4 IMAD.MOV.U32 R2, RZ, RZ, R12 ;  /* 0x000000ffff02c224 */ /* 0x000fe200078e000c */
[----:B------:R-:W-:Y:S01]  /*35200*/  LOP3.LUT R16, R16, 0xfffffeff, RZ, 0xc0, !PT ;  /* 0xfffffeff10107812 */ /* 0x000fe200078ec0ff */
[----:B------:R-:W-:Y:S02]  /*35210*/  @!P4 IMAD.MOV.U32 R3, RZ, RZ, R7 ;  /* 0x000000ffff03c224 */ /* 0x000fe400078e0007 */
[----:B------:R-:W-:-:S03]  /*35220*/  VIADD R12, R4, 0x40 ;  /* 0x00000040040c7836 */ /* 0x000fc60000000000 */
[----:B------:R1:W-:Y:S02]  /*35230*/  @!P4 LDGSTS.E.BYPASS.LTC128B.128 [R13+0x18c00], desc[UR36][R2.64], !P0 ;  /* 0x18c00000020dcfae */ /* 0x0003e4000c101d64 */
[----:B------:R-:W-:Y:S02]  /*35240*/  ISETP.GE.AND P4, PT, R12, R5, PT ;  /* 0x000000050c00720c */ /* 0x000fe40003f86270 */
[----:B0-----:R-:W-:Y:S01]  /*35250*/  @!P3 LEA R11, P1, R22, R14, 0x1 ;  /* 0x0000000e160bb211 */ /* 0x001fe200078208ff */
[----:B-1----:R-:W-:Y:S01]  /*35260*/  SHFL.IDX PT, R2, R6, 0x4, 0x181f ;  /* 0x00981f0006027f89 */ /* 0x002fe200000e0000 */
[----:B------:R-:W-:-:S09]  /*35270*/  @!P3 LEA R13, R27, UR46, 0x1 ;  /* 0x0000002e1b0dbc11 */ /* 0x000fd2000f8e08ff */
[----:B------:R-:W-:Y:S01]  /*35280*/  @P4 LOP3.LUT R16, R16, 0x100, RZ, 0xfc, !PT ;  /* 0x0000010010104812 */ /* 0x000fe200078efcff */
[----:B------:R-:W0:Y:S01]  /*35290*/  SHFL.IDX PT, R14, R0, 0x3, 0x181f ;  /* 0x00781f00000e7f89 */ /* 0x000e2200000e0000 */
[----:B------:R-:W-:Y:S02]  /*352a0*/  @!P3 IMAD.X R10, RZ, RZ, R10, P1 ;  /* 0x000000ffff0ab224 */ /* 0x000fe400008e060a */
[----:B------:R-:W-:Y:S02]  /*352b0*/  LOP3.LUT R16, R16, 0xffffff7f, RZ, 0xc0, !PT ;  /* 0xffffff7f10107812 */ /* 0x000fe400078ec0ff */
[----:B------:R-:W-:Y:S02]  /*352c0*/  @!P3 IMAD.MOV.U32 R3, RZ, RZ, R10 ;  /* 0x000000ffff03b224 */ /* 0x000fe400078e000a */
[----:B------:R-:W-:Y:S01]  /*352d0*/  VIADD R10, R4, 0x50 ;  /* 0x00000050040a7836 */ /* 0x000fe20000000000 */
[C---:B0-----:R-:W-:Y:S02]  /*352e0*/  @!P2 LEA R9, P1, R22.reuse, R14, 0x1 ;  /* 0x0000000e1609a211 */ /* 0x041fe400078208ff */
[----:B------:R-:W0:Y:S03]  /*352f0*/  SHFL.IDX PT, R14, R0, 0x4, 0x181f ;  /* 0x00981f00000e7f89 */ /* 0x000e2600000e0000 */
[----:B------:R-:W-:Y:S01]  /*35300*/  @!P2 IMAD.X R8, RZ, RZ, R8, P1 ;  /* 0x000000ffff08a224 */ /* 0x000fe200008e0608 */
[----:B0-----:R-:W-:-:S02]  /*35310*/  @!P4 LEA R7, P1, R22, R14, 0x1 ;  /* 0x0000000e1607c211 */ /* 0x001fc400078208ff */
[----:B------:R-:W0:Y:S03]  /*35320*/  SHFL.IDX PT, R14, R0, 0x5, 0x181f ;  /* 0x00b81f00000e7f89 */ /* 0x000e2600000e0000 */
[----:B------:R-:W-:Y:S02]  /*35330*/  @!P4 IMAD.X R12, RZ, RZ, R2, P1 ;  /* 0x000000ffff0cc224 */ /* 0x000fe400008e0602 */
[----:B------:R-:W-:-:S05]  /*35340*/  @!P3 IMAD.MOV.U32 R2, RZ, RZ, R11 ;  /* 0x000000ffff02b224 */ /* 0x000fca00078e000b */
[----:B------:R1:W-:Y:S01]  /*35350*/  @!P3 LDGSTS.E.BYPASS.LTC128B.128 [R13+0x19400], desc[UR36][R2.64], !P0 ;  /* 0x19400000020dbfae */ /* 0x0003e2000c101d64 */
[----:B------:R-:W-:-:S03]  /*35360*/  ISETP.GE.AND P3, PT, R10, R5, PT ;  /* 0x000000050a00720c */ /* 0x000fc60003f66270 */
[----:B-1----:R-:W1:Y:S01]  /*35370*/  SHFL.IDX PT, R2, R6, 0x5, 0x181f ;  /* 0x00b81f0006027f89 */ /* 0x002e6200000e0000 */
[----:B------:R-:W-:Y:S01]  /*35380*/  @!P2 LEA R13, R27, UR46, 0x1 ;  /* 0x0000002e1b0dac11 */ /* 0x000fe2000f8e08ff */
[----:B------:R-:W-:-:S08]  /*35390*/  @!P2 IMAD.MOV.U32 R3, RZ, RZ, R8 ;  /* 0x000000ffff03a224 */ /* 0x000fd000078e0008 */
[----:B0-----:R-:W-:Y:S01]  /*353a0*/  @!P3 LEA R10, P1, R22, R14, 0x1 ;  /* 0x0000000e160ab211 */ /* 0x001fe200078208ff */
[----:B------:R-:W-:Y:S01]  /*353b0*/  VIADD R8, R4, 0x60 ;  /* 0x0000006004087836 */ /* 0x000fe20000000000 */
[----:B------:R-:W0:Y:S01]  /*353c0*/  SHFL.IDX PT, R14, R0, 0x6, 0x181f ;  /* 0x00d81f00000e7f89 */ /* 0x000e2200000e0000 */
[----:B------:R-:W-:-:S04]  /*353d0*/  @P3 LOP3.LUT R16, R16, 0x80, RZ, 0xfc, !PT ;  /* 0x0000008010103812 */ /* 0x000fc800078efcff */
[----:B------:R-:W-:Y:S01]  /*353e0*/  LOP3.LUT R16, R16, 0xffffffbf, RZ, 0xc0, !PT ;  /* 0xffffffbf10107812 */ /* 0x000fe200078ec0ff */
[----:B-1----:R-:W-:Y:S02]  /*353f0*/  @!P3 IMAD.X R11, RZ, RZ, R2, P1 ;  /* 0x000000ffff0bb224 */ /* 0x002fe400008e0602 */
[----:B------:R-:W-:-:S05]  /*35400*/  @!P2 IMAD.MOV.U32 R2, RZ, RZ, R9 ;  /* 0x000000ffff02a224 */ /* 0x000fca00078e0009 */
[----:B------:R1:W-:Y:S01]  /*35410*/  @!P2 LDGSTS.E.BYPASS.LTC128B.128 [R13+0x19c00], desc[UR36][R2.64], !P0 ;  /* 0x19c00000020dafae */ /* 0x0003e2000c101d64 */
[----:B------:R-:W-:-:S03]  /*35420*/  ISETP.GE.AND P2, PT, R8, R5, PT ;  /* 0x000000050800720c */ /* 0x000fc60003f46270 */
[----:B-1----:R-:W1:Y:S01]  /*35430*/  SHFL.IDX PT, R2, R6, 0x6, 0x181f ;  /* 0x00d81f0006027f89 */ /* 0x002e6200000e0000 */
[----:B------:R-:W-:Y:S01]  /*35440*/  @!P4 LEA R13, R27, UR46, 0x1 ;  /* 0x0000002e1b0dcc11 */ /* 0x000fe2000f8e08ff */
[----:B------:R-:W-:-:S08]  /*35450*/  @!P4 IMAD.MOV.U32 R3, RZ, RZ, R12 ;  /* 0x000000ffff03c224 */ /* 0x000fd000078e000c */
[----:B0-----:R-:W-:Y:S01]  /*35460*/  @!P2 LEA R8, P1, R22, R14, 0x1 ;  /* 0x0000000e1608a211 */ /* 0x001fe200078208ff */
[----:B------:R-:W0:Y:S01]  /*35470*/  SHFL.IDX PT, R6, R6, 0x7, 0x181f ;  /* 0x00f81f0006067f89 */ /* 0x000e2200000e0000 */
[C---:B------:R-:W-:Y:S02]  /*35480*/  @!P2 LEA R21, R27.reuse, UR46, 0x1 ;  /* 0x0000002e1b15ac11 */ /* 0x040fe4000f8e08ff */
[----:B------:R-:W-:Y:S01]  /*35490*/  @P2 LOP3.LUT R16, R16, 0x40, RZ, 0xfc, !PT ;  /* 0x0000004010102812 */ /* 0x000fe200078efcff */
[----:B------:R2:W3:Y:S01]  /*354a0*/  SHFL.IDX PT, R14, R0, 0x7, 0x181f ;  /* 0x00f81f00000e7f89 */ /* 0x0004e200000e0000 */
[----:B-1----:R-:W-:Y:S02]  /*354b0*/  @!P2 IMAD.X R9, RZ, RZ, R2, P1 ;  /* 0x000000ffff09a224 */ /* 0x002fe400008e0602 */
[----:B------:R-:W-:Y:S01]  /*354c0*/  @!P4 IMAD.MOV.U32 R2, RZ, RZ, R7 ;  /* 0x000000ffff02c224 */ /* 0x000fe200078e0007 */
[----:B------:R-:W-:-:S04]  /*354d0*/  @!P3 LEA R7, R27, UR46, 0x1 ;  /* 0x0000002e1b07bc11 */ /* 0x000fc8000f8e08ff */
[----:B------:R1:W-:Y:S02]  /*354e0*/  @!P4 LDGSTS.E.BYPASS.LTC128B.128 [R13+0x1a400], desc[UR36][R2.64], !P0 ;  /* 0x1a400000020dcfae */ /* 0x0003e4000c101d64 */
[----:B-1----:R-:W-:Y:S02]  /*354f0*/  @!P3 IMAD.MOV.U32 R2, RZ, RZ, R10 ;  /* 0x000000ffff02b224 */ /* 0x002fe400078e000a */
[----:B------:R-:W-:-:S05]  /*35500*/  @!P3 IMAD.MOV.U32 R3, RZ, RZ, R11 ;  /* 0x000000ffff03b224 */ /* 0x000fca00078e000b */
[----:B------:R1:W-:Y:S02]  /*35510*/  @!P3 LDGSTS.E.BYPASS.LTC128B.128 [R7+0x1ac00], desc[UR36][R2.64], !P0 ;  /* 0x1ac000000207bfae */ /* 0x0003e4000c101d64 */
[----:B-1----:R-:W-:Y:S02]  /*35520*/  @!P2 IMAD.MOV.U32 R2, RZ, RZ, R8 ;  /* 0x000000ffff02a224 */ /* 0x002fe400078e0008 */
[----:B------:R-:W-:-:S05]  /*35530*/  @!P2 IMAD.MOV.U32 R3, RZ, RZ, R9 ;  /* 0x000000ffff03a224 */ /* 0x000fca00078e0009 */
[----:B0--3--:R2:W-:Y:S02]  /*35540*/  @!P2 LDGSTS.E.BYPASS.LTC128B.128 [R21+0x1b400], desc[UR36][R2.64], !P0 ;  /* 0x1b4000000215afae */ /* 0x0095e4000c101d64 */
.L_x_2383:
[----:B------:R-:W-:Y:S01]  /*35550*/  VIADD R4, R4, 0x70 ;  /* 0x0000007004047836 */ /* 0x000fe20000000000 */
[----:B------:R-:W-:-:S04]  /*35560*/  LOP3.LUT R16, R16, 0xffffdfff, RZ, 0xc0, !PT ;  /* 0xffffdfff10107812 */ /* 0x000fc800078ec0ff */
[----:B------:R-:W-:-:S13]  /*35570*/  ISETP.GE.AND P2, PT, R4, R5, PT ;  /* 0x000000050400720c */ /* 0x000fda0003f46270 */
[----:B--2---:R-:W-:Y:S02]  /*35580*/  @!P2 LEA R2, P1, R22, R14, 0x1 ;  /* 0x0000000e1602a211 */ /* 0x004fe400078208ff */
[----:B------:R-:W-:Y:S02]  /*35590*/  @!P2 LEA R5, R27, UR46, 0x1 ;  /* 0x0000002e1b05ac11 */ /* 0x000fe4000f8e08ff */
[----:B------:R-:W-:Y:S01]  /*355a0*/  @P2 LOP3.LUT R16, R16, 0x2000, RZ, 0xfc, !PT ;  /* 0x0000200010102812 */ /* 0x000fe200078efcff */
[----:B------:R-:W-:-:S05]  /*355b0*/  @!P2 IMAD.X R3, RZ, RZ, R6, P1 ;  /* 0x000000ffff03a224 */ /* 0x000fca00008e0606 */
        /* <DEDUP_REMOVED lines=29> */
.L_x_2312:
[----:B------:R-:W-:Y:S01]  /*35790*/  UISETP.NE.AND UP0, UPT, UR47, URZ, UPT ;  /* 0x0000003f2f00728c */ /* 0x000fe2000bf05270 */
[----:B------:R-:W0:Y:S01]  /*357a0*/  S2R R20, SR_CTAID.Z ;  /* 0x0000000000147919 */ /* 0x000e220000002700 */
[----:B------:R-:W-:Y:S01]  /*357b0*/  R2UR UR6, R29 ;  /* 0x000000001d0672ca */ /* 0x000fe200000e0000 */
[----:B------:R-:W-:Y:S01]  /*357c0*/  ULDC.64 UR8, c[0x0][0x3d8] ;  /* 0x0000f60000087ab9 */ /* 0x000fe20000000a00 */
[----:B------:R-:W-:Y:S02]  /*357d0*/  IMAD.MOV.U32 R7, RZ, RZ, R37 ;  /* 0x000000ffff077224 */ /* 0x000fe400078e0025 */
[----:B------:R-:W-:-:S05]  /*357e0*/  PLOP3.LUT P0, PT, PT, PT, UP0, 0x80, 0x0 ;  /* 0x000000000000781c */ /* 0x000fca0003f0f008 */
[----:B------:R-:W-:-:S04]  /*357f0*/  @UP0 ULDC UR4, c[0x0][0x44c] ;  /* 0x0001130000040ab9 */ /* 0x000fc80000000800 */
[----:B------:R-:W-:-:S04]  /*35800*/  UIMAD UR6, UR6, UR8, URZ ;  /* 0x00000008060672a4 */ /* 0x000fc8000f8e023f */
[----:B------:R-:W-:Y:S01]  /*35810*/  @P0 IMAD.HI.U32 R0, R37, UR4, RZ ;  /* 0x0000000425000c27 */ /* 0x000fe2000f8e00ff */
[----:B------:R-:W-:Y:S01]  /*35820*/  PLOP3.LUT P0, PT, PT, PT, UP0, 0x80, 0x0 ;  /* 0x000000000000781c */ /* 0x000fe20003f0f008 */
[----:B------:R-:W-:Y:S01]  /*35830*/  @UP0 ULDC UR4, c[0x0][0x450] ;  /* 0x0001140000040ab9 */ /* 0x000fe20000000800 */
[----:B------:R-:W-:Y:S01]  /*35840*/  UIMAD UR6, UR39, UR9, UR6 ;  /* 0x00000009270672a4 */ /* 0x000fe2000f8e0206 */
[----:B0-----:R-:W-:-:S10]  /*35850*/  SHF.R.S32.HI R20, RZ, 0x1f, R20 ;  /* 0x0000001fff147819 */ /* 0x001fd40000011414 */
[----:B------:R-:W-:Y:S01]  /*35860*/  @P0 SHF.R.U32.HI R7, RZ, UR4, R0 ;  /* 0x00000004ff070c19 */ /* 0x000fe20008011600 */
[----:B------:R-:W-:-:S03]  /*35870*/  UIMAD.WIDE.U32 UR4, UR39, UR8, URZ ;  /* 0x00000008270472a5 */ /* 0x000fc6000f8e003f */
[----:B------:R-:W-:Y:S01]  /*35880*/  ULDC.64 UR8, c[0x0][0x3e0] ;  /* 0x0000f80000087ab9 */ /* 0x000fe20000000a00 */
[----:B------:R-:W-:Y:S01]  /*35890*/  UIADD3 UR6, UR5, UR6, URZ ;  /* 0x0000000605067290 */ /* 0x000fe2000fffe03f */
[----:B------:R-:W-:Y:S02]  /*358a0*/  IMAD R0, R20, UR8, RZ ;  /* 0x0000000814007c24 */ /* 0x000fe4000f8e02ff */
[----:B------:R-:W0:Y:S01]  /*358b0*/  S2R R20, SR_CTAID.Z ;  /* 0x0000000000147919 */ /* 0x000e220000002700 */
[----:B------:R-:W-:Y:S02]  /*358c0*/  IMAD.U32 R4, RZ, RZ, UR4 ;  /* 0x00000004ff047e24 */ /* 0x000fe4000f8e00ff */
[----:B------:R-:W-:Y:S01]  /*358d0*/  IMAD.U32 R3, RZ, RZ, UR6 ;  /* 0x00000006ff037e24 */ /* 0x000fe2000f8e00ff */
[----:B------:R-:W-:Y:S01]  /*358e0*/  ULDC UR6, c[0x0][0x448] ;  /* 0x0001120000067ab9 */ /* 0x000fe20000000800 */
[----:B------:R-:W-:Y:S02]  /*358f0*/  IMAD.MOV.U32 R2, RZ, RZ, R4 ;  /* 0x000000ffff027224 */ /* 0x000fe400078e0004 */
[----:B------:R-:W-:Y:S01]  /*35900*/  IMAD.U32 R5, RZ, RZ, UR5 ;  /* 0x00000005ff057e24 */ /* 0x000fe2000f8e00ff */
[----:B------:R-:W-:Y:S01]  /*35910*/  ULDC.64 UR4, c[0x0][0x3d0] ;  /* 0x0000f40000047ab9 */ /* 0x000fe20000000a00 */
[----:B------:R-:W-:-:S02]  /*35920*/  IMAD.MOV R4, RZ, RZ, -R7 ;  /* 0x000000ffff047224 */ /* 0x000fc400078e0a07 */
[C---:B0-----:R-:W-:Y:S01]  /*35930*/  IMAD R5, R20.reuse, UR9, R0 ;  /* 0x0000000914057c24 */ /* 0x041fe2000f8e0200 */
[----:B------:R-:W-:Y:S01]  /*35940*/  SHF.R.S32.HI R0, RZ, 0x1f, R7 ;  /* 0x0000001fff007819 */ /* 0x000fe20000011407 */
[----:B------:R-:W-:-:S04]  /*35950*/  IMAD.WIDE.U32 R2, R20, UR8, R2 ;  /* 0x0000000814027c25 */ /* 0x000fc8000f8e0002 */
[----:B------:R-:W-:Y:S02]  /*35960*/  IMAD.IADD R3, R3, 0x1, R5 ;  /* 0x0000000103037824 */ /* 0x000fe400078e0205 */
[----:B------:R-:W-:Y:S02]  /*35970*/  IMAD R0, R0, UR4, RZ ;  /* 0x0000000400007c24 */ /* 0x000fe4000f8e02ff */
[----:B------:R-:W-:Y:S02]  /*35980*/  IMAD R5, R4, UR6, R37 ;  /* 0x0000000604057c24 */ /* 0x000fe4000f8e0225 */
[C---:B------:R-:W-:Y:S02]  /*35990*/  IMAD R9, R7.reuse, UR5, R0 ;  /* 0x0000000507097c24 */ /* 0x040fe4000f8e0200 */
[----:B------:R-:W-:Y:S01]  /*359a0*/  IMAD.WIDE.U32 R2, R7, UR4, R2 ;  /* 0x0000000407027c25 */ /* 0x000fe2000f8e0002 */
[----:B------:R-:W-:Y:S01]  /*359b0*/  SHF.R.S32.HI R0, RZ, 0x1f, R5 ;  /* 0x0000001fff007819 */ /* 0x000fe20000011405 */
[----:B------:R-:W-:-:S02]  /*359c0*/  ULDC.64 UR4, c[0x0][0x3c8] ;  /* 0x0000f20000047ab9 */ /* 0x000fc40000000a00 */
        /* <DEDUP_REMOVED lines=24> */
[----:B-1----:R-:W-:Y:S02]  /*35b50*/  @!P5 IMAD.X R3, RZ, RZ, R2, P0 ;  /* 0x000000ffff03d224 */ /* 0x002fe400000e0602 */
[----:B------:R-:W-:Y:S02]  /*35b60*/  @!P5 IMAD.MOV.U32 R2, RZ, RZ, R14 ;  /* 0x000000ffff02d224 */ /* 0x000fe400078e000e */
        /* <DEDUP_REMOVED lines=21> */
[----:B------:R-:W-:Y:S01]  /*35cc0*/  LOP3.LUT P6, RZ, R16, 0x200, RZ, 0xc0, !PT ;  /* 0x0000020010ff7812 */ /* 0x000fe200078cc0ff */
[----:B-1----:R-:W-:Y:S02]  /*35cd0*/  @!P5 IMAD.X R5, RZ, RZ, R5, P0 ;  /* 0x000000ffff05d224 */ /* 0x002fe400000e0605 */
[----:B0-----:R-:W-:Y:S02]  /*35ce0*/  @!P5 IMAD.MOV.U32 R2, RZ, RZ, R14 ;  /* 0x000000ffff02d224 */ /* 0x001fe400078e000e */
[----:B------:R-:W0:Y:S01]  /*35cf0*/  SHFL.IDX PT, R14, R0, 0x3, 0x181f ;  /* 0x00781f00000e7f89 */ /* 0x000e2200000e0000 */
[----:B------:R-:W-:-:S03]  /*35d00*/  @!P5 IMAD.MOV.U32 R3, RZ, RZ, R5 ;  /* 0x000000ffff03d224 */ /* 0x000fc600078e0005 */
[----:B------:R-:W1:Y:S04]  /*35d10*/  SHFL.IDX PT, R5, R4, 0x3, 0x181f ;  /* 0x00781f0004057f89 */ /* 0x000e6800000e0000 */
[----:B------:R-:W-:Y:S01]  /*35d20*/  @!P6 LEA R9, R27, UR46, 0x1 ;  /* 0x0000002e1b09ec11 */ /* 0x000fe2000f8e08ff */
[----:B------:R-:W-:Y:S04]  /*35d30*/  @!P5 LDGSTS.E.BYPASS.LTC128B.128 [R7+0x23400], desc[UR36][R2.64], !P4 ;  /* 0x234000000207dfae */ /* 0x000fe8000e101d64 */
[----:B------:R-:W-:Y:S04]  /*35d40*/  @!P5 LDGSTS.E.BYPASS.LTC128B.128 [R7+0x27400], desc[UR36][R2.64+0x80], !P3 ;  /* 0x274000800207dfae */ /* 0x000fe8000d901d64 */
[----:B------:R-:W-:Y:S04]  /*35d50*/  @!P5 LDGSTS.E.BYPASS.LTC128B.128 [R7+0x2b400], desc[UR36][R2.64+0x100], !P2 ;  /* 0x2b4001000207dfae */ /* 0x000fe8000d101d64 */
[----:B------:R2:W-:Y:S01]  /*35d60*/  @!P5 LDGSTS.E.BYPASS.LTC128B.128 [R7+0x2f400], desc[UR36][R2.64+0x180], !P1 ;  /* 0x2f4001800207dfae */ /* 0x0005e2000c901d64 */
[----:B------:R-:W-:-:S02]  /*35d70*/  LOP3.LUT P5, RZ, R16, 0x40, RZ, 0xc0, !PT ;  /* 0x0000004010ff7812 */ /* 0x000fc400078ac0ff */
[----:B0-----:R-:W-:-:S05]  /*35d80*/  @!P6 LEA R14, P0, R22, R14, 0x1 ;  /* 0x0000000e160ee211 */ /* 0x001fca00078008ff */
[----:B-1----:R-:W-:Y:S02]  /*35d90*/  @!P6 IMAD.X R5, RZ, RZ, R5, P0 ;  /* 0x000000ffff05e224 */ /* 0x002fe400000e0605 */
[----:B--2---:R-:W-:Y:S01]  /*35da0*/  @!P6 IMAD.MOV.U32 R2, RZ, RZ, R14 ;  /* 0x000000ffff02e224 */ /* 0x004fe200078e000e */
[----:B------:R-:W-:Y:S01]  /*35db0*/  P2R R7, PR, RZ, 0x20 ;  /* 0x00000020ff077803 */ /* 0x000fe20000000000 */
[----:B------:R-:W0:Y:S01]  /*35dc0*/  SHFL.IDX PT, R14, R0, 0x4, 0x181f ;  /* 0x00981f00000e7f89 */ /* 0x000e2200000e0000 */
[----:B------:R-:W-:Y:S01]  /*35dd0*/  @!P6 IMAD.MOV.U32 R3, RZ, RZ, R5 ;  /* 0x000000ffff03e224 */ /* 0x000fe200078e0005 */
[----:B------:R-:W-:Y:S02]  /*35de0*/  LOP3.LUT P5, RZ, R16, 0x100, RZ, 0xc0, !PT ;  /* 0x0000010010ff7812 */ /* 0x000fe400078ac0ff */
[----:B------:R-:W1:Y:S04]  /*35df0*/  SHFL.IDX PT, R5, R4, 0x4, 0x181f ;  /* 0x00981f0004057f89 */ /* 0x000e6800000e0000 */
[----:B------:R-:W-:Y:S04]  /*35e00*/  @!P6 LDGSTS.E.BYPASS.LTC128B.128 [R9+0x23c00], desc[UR36][R2.64], !P4 ;  /* 0x23c000000209efae */ /* 0x000fe8000e101d64 */
[----:B------:R-:W-:Y:S03]  /*35e10*/  @!P6 LDGSTS.E.BYPASS.LTC128B.128 [R9+0x27c00], desc[UR36][R2.64+0x80], !P3 ;  /* 0x27c000800209efae */ /* 0x000fe6000d901d64 */
[----:B------:R-:W-:Y:S01]  /*35e20*/  @!P5 LEA R21, R27, UR46, 0x1 ;  /* 0x0000002e1b15dc11 */ /* 0x000fe2000f8e08ff */
[----:B------:R-:W-:Y:S04]  /*35e30*/  @!P6 LDGSTS.E.BYPASS.LTC128B.128 [R9+0x2bc00], desc[UR36][R2.64+0x100], !P2 ;  /* 0x2bc001000209efae */ /* 0x000fe8000d101d64 */
[----:B------:R2:W-:Y:S01]  /*35e40*/  @!P6 LDGSTS.E.BYPASS.LTC128B.128 [R9+0x2fc00], desc[UR36][R2.64+0x180], !P1 ;  /* 0x2fc001800209efae */ /* 0x0005e2000c901d64 */
[----:B------:R-:W-:-:S02]  /*35e50*/  ISETP.NE.AND P6, PT, R6, RZ, PT ;  /* 0x000000ff0600720c */ /* 0x000fc40003fc5270 */
[----:B0-----:R-:W-:-:S05]  /*35e60*/  @!P5 LEA R14, P0, R22, R14, 0x1 ;  /* 0x0000000e160ed211 */ /* 0x001fca00078008ff */
[----:B-1----:R-:W-:Y:S02]  /*35e70*/  @!P5 IMAD.X R5, RZ, RZ, R5, P0 ;  /* 0x000000ffff05d224 */ /* 0x002fe400000e0605 */
[----:B--2---:R-:W-:Y:S02]  /*35e80*/  @!P5 IMAD.MOV.U32 R2, RZ, RZ, R14 ;  /* 0x000000ffff02d224 */ /* 0x004fe400078e000e */
[----:B------:R-:W0:Y:S01]  /*35e90*/  SHFL.IDX PT, R14, R0, 0x5, 0x181f ;  /* 0x00b81f00000e7f89 */ /* 0x000e2200000e0000 */
[----:B------:R-:W-:-:S03]  /*35ea0*/  @!P5 IMAD.MOV.U32 R3, RZ, RZ, R5 ;  /* 0x000000ffff03d224 */ /* 0x000fc600078e0005 */
[----:B------:R-:W1:Y:S04]  /*35eb0*/  SHFL.IDX PT, R5, R4, 0x5, 0x181f ;  /* 0x00b81f0004057f89 */ /* 0x000e6800000e0000 */
[----:B------:R-:W-:Y:S04]  /*35ec0*/  @!P5 LDGSTS.E.BYPASS.LTC128B.128 [R21+0x24400], desc[UR36][R2.64], !P4 ;  /* 0x244000000215dfae */ /* 0x000fe8000e101d64 */
[----:B------:R-:W-:Y:S04]  /*35ed0*/  @!P5 LDGSTS.E.BYPASS.LTC128B.128 [R21+0x28400], desc[UR36][R2.64+0x80], !P3 ;  /* 0x284000800215dfae */ /* 0x000fe8000d901d64 */
[----:B------:R-:W-:Y:S04]  /*35ee0*/  @!P5 LDGSTS.E.BYPASS.LTC128B.128 [R21+0x2c400], desc[UR36][R2.64+0x100], !P2 ;  /* 0x2c4001000215dfae */ /* 0x000fe8000d101d64 */
[----:B------:R2:W-:Y:S01]  /*35ef0*/  @!P5 LDGSTS.E.BYPASS.LTC128B.128 [R21+0x30400], desc[UR36][R2.64+0x180], !P1 ;  /* 0x304001800215dfae */ /* 0x0005e2000c901d64 */
[----:B------:R-:W-:-:S02]  /*35f00*/  ISETP.NE.AND P5, PT, R7, RZ, PT ;  /* 0x000000ff0700720c */ /* 0x000fc40003fa5270 */
[----:B------:R-:W-:Y:S02]  /*35f10*/  @!P6 LEA R7, R27, UR46, 0x1 ;  /* 0x0000002e1b07ec11 */ /* 0x000fe4000f8e08ff */
        /* <DEDUP_REMOVED lines=11> */
[----:B0-----:R-:W-:-:S05]  /*35fd0*/  @!P5 LEA R14, P0, R22, R14, 0x1 ;  /* 0x0000000e160ed211 */ /* 0x001fca00078008ff */
[----:B-1----:R-:W-:Y:S02]  /*35fe0*/  @!P5 IMAD.X R5, RZ, RZ, R5, P0 ;  /* 0x000000ffff05d224 */ /* 0x002fe400000e0605 */
[----:B--2---:R-:W-:Y:S02]  /*35ff0*/  @!P5 IMAD.MOV.U32 R2, RZ, RZ, R14 ;  /* 0x000000ffff02d224 */ /* 0x004fe400078e000e */
[----:B------:R-:W-:Y:S01]  /*36000*/  @!P5 IMAD.MOV.U32 R3, RZ, RZ, R5 ;  /* 0x000000ffff03d224 */ /* 0x000fe200078e0005 */
[----:B------:R0:W1:Y:S04]  /*36010*/  SHFL.IDX PT, R14, R0, 0x7, 0x181f ;  /* 0x00f81f00000e7f89 */ /* 0x00006800000e0000 */
[----:B------:R0:W-:Y:S04]  /*36020*/  @!P5 LDGSTS.E.BYPASS.LTC128B.128 [R9+0x25400], desc[UR36][R2.64], !P4 ;  /* 0x254000000209dfae */ /* 0x0001e8000e101d64 */
[----:B------:R0:W-:Y:S04]  /*36030*/  @!P5 LDGSTS.E.BYPASS.LTC128B.128 [R9+0x29400], desc[UR36][R2.64+0x80], !P3 ;  /* 0x294000800209dfae */ /* 0x0001e8000d901d64 */
[----:B------:R0:W-:Y:S04]  /*36040*/  @!P5 LDGSTS.E.BYPASS.LTC128B.128 [R9+0x2d400], desc[UR36][R2.64+0x100], !P2 ;  /* 0x2d4001000209dfae */ /* 0x0001e8000d101d64 */
[----:B------:R0:W-:Y:S04]  /*36050*/  @!P5 LDGSTS.E.BYPASS.LTC128B.128 [R9+0x31400], desc[UR36][R2.64+0x180], !P1 ;  /* 0x314001800209dfae */ /* 0x0001e8000c901d64 */
[----:B------:R0:W2:Y:S02]  /*36060*/  SHFL.IDX PT, R5, R4, 0x7, 0x181f ;  /* 0x00f81f0004057f89 */ /* 0x0000a400000e0000 */
.L_x_2401:
        /* <DEDUP_REMOVED lines=13> */
.L_x_2315:
[----:B------:R-:W-:Y:S05]  /*36140*/  BSYNC B0 ;  /* 0x0000000000007941 */ /* 0x000fea0003800000 */
.L_x_2314:
[----:B------:R-:W-:Y:S01]  /*36150*/  NOP ;  /* 0x0000000000007918 */ /* 0x000fe20000000000 */
[----:B------:R-:W-:Y:S01]  /*36160*/  SYNCS.ARRIVE.TRANS64.RED.A0T1 RZ, [UR46+0x32410], RZ ;  /* 0x032410ffffff79a7 */ /* 0x000fe2000820042e */
[----:B0-----:R-:W-:Y:S01]  /*36170*/  IMAD.MOV.U32 R0, RZ, RZ, 0x1 ;  /* 0x00000001ff007424 */ /* 0x001fe200078e00ff */
[----:B------:R-:W-:Y:S04]  /*36180*/  ARRIVES.LDGSTSBAR.64.TRANSCNT [UR46+0x32410] ;  /* 0x03241000ff0079b0 */ /* 0x000fe80008000aae */
[----:B------:R-:W-:Y:S01]  /*36190*/  SHF.L.U32 R0, R0, 0x1f, RZ ;  /* 0x0000001f00007819 */ /* 0x000fe200000006ff */
[----:B------:R-:W-:Y:S01]  /*361a0*/  NOP ;  /* 0x0000000000007918 */ /* 0x000fe20000000000 */
[----:B------:R-:W-:Y:S02]  /*361b0*/  SYNCS.ARRIVE.TRANS64.A1T0 RZ, [UR46+0x32410], RZ ;  /* 0x032410ffffff79a7 */ /* 0x000fe4000810002e */
[----:B------:R-:W0:Y:S02]  /*361c0*/  SYNCS.PHASECHK.TRANS64.TRYWAIT P0, [UR46+0x32420], R0 ;  /* 0x03242000ff0075a7 */ /* 0x000e24000800016e */
[----:B0-----:R-:W-:Y:S05]  /*361d0*/  @!P0 BRA `(.L_x_2316) ;  /* 0x0000003800988947 */ /* 0x001fea0003800000 */
.L_x_2402:
[----:B------:R-:W-:-:S13]  /*361e0*/  ISETP.NE.AND P0, PT, R34, 0x3, PT ;  /* 0x000000032200780c */ /* 0x000fda0003f05270 */
[----:B------:R-:W-:Y:S05]  /*361f0*/  @!P0 BRA `(.L_x_2317) ;  /* 0x0000000000048947 */ /* 0x000fea0003800000 */
[----:B------:R-:W-:Y:S01]  /*36200*/  BPT.TRAP 0x1 ;  /* 0x000000040000795c */ /* 0x000fe20000300000 */
.L_x_2317:
[----:B------:R-:W4:Y:S02]  /*36210*/  SYNCS.PHASECHK.TRANS64.TRYWAIT P0, [UR46+0x32460], R0 ;  /* 0x03246000ff0075a7 */ /* 0x000f24000800016e */
[----:B----4-:R-:W-:Y:S05]  /*36220*/  @!P0 BRA `(.L_x_2318) ;  /* 0x00000038009c8947 */ /* 0x010fea0003800000 */
.L_x_2403:
[----:B------:R-:W-:Y:S01]  /*36230*/  ULDC.64 UR4, c[0x0][0x328] ;  /* 0x0000ca0000047ab9 */ /* 0x000fe20000000a00 */
[----:B------:R-:W-:Y:S01]  /*36240*/  ULDC.64 UR6, c[0x0][0x338] ;  /* 0x0000ce0000067ab9 */ /* 0x000fe20000000a00 */
[----:B------:R-:W-:Y:S01]  /*36250*/  IMAD R26, R26, UR4, RZ ;  /* 0x000000041a1a7c24 */ /* 0x000fe2000f8e02ff */
[C---:B------:R-:W-:Y:S01]  /*36260*/  LOP3.LUT P3, RZ, R16.reuse, 0x10, RZ, 0xc0, !PT ;  /* 0x0000001010ff7812 */ /* 0x040fe2000786c0ff */
[----:B0--3--:R-:W-:Y:S01]  /*36270*/  IMAD.WIDE.U32 R2, R23, UR4, RZ ;  /* 0x0000000417027c25 */ /* 0x009fe2000f8e00ff */
        /* <DEDUP_REMOVED lines=17> */
[----:B------:R-:W-:Y:S02]  /*36390*/  SEL R5, RZ, 0x8, P1 ;  /* 0x00000008ff057807 */ /* 0x000fe40000800000 */
[----:B------:R-:W-:Y:S01]  /*363a0*/  VIADD R3, R3, UR4 ;  /* 0x0000000403037c36 */ /* 0x000fe20008000000 */
[----:B------:R-:W-:Y:S01]  /*363b0*/  LEA R7, P0, R2, UR6, 0x1 ;  /* 0x0000000602077c11 */ /* 0x000fe2000f8008ff */
[----:B------:R-:W-:-:S03]  /*363c0*/  UMOV UR4, 0xffffffff ;  /* 0xffffffff00047882 */ /* 0x000fc60000000000 */
[----:B------:R-:W-:Y:S02]  /*363d0*/  LEA.HI.X R8, R2, UR7, R3, 0x1, P0 ;  /* 0x0000000702087c11 */ /* 0x000fe400080f0c03 */
[----:B------:R-:W-:-:S04]  /*363e0*/  SEL R3, RZ, 0x2, P3 ;  /* 0x00000002ff037807 */ /* 0x000fc80001800000 */
[----:B------:R-:W-:-:S05]  /*363f0*/  IADD3 R0, R0, R3, R36 ;  /* 0x0000000300007210 */ /* 0x000fca0007ffe024 */
        /* <DEDUP_REMOVED lines=9> */
[----:B------:R-:W-:Y:S01]  /*36490*/  VIADD R31, R6, 0x400 ;  /* 0x00000400061f7836 */ /* 0x000fe20000000000 */
[----:B0-----:R-:W-:-:S02]  /*364a0*/  IADD3 R2, P0, R14, R0, RZ ;  /* 0x000000000e027210 */ /* 0x001fc40007f1e0ff */
[----:B------:R-:W0:Y:S03]  /*364b0*/  SHFL.IDX PT, R14, R7, 0x1, 0x181f ;  /* 0x00381f00070e7f89 */ /* 0x000e2600000e0000 */
[----:B-1----:R-:W-:Y:S01]  /*364c0*/  IMAD.X R3, RZ, RZ, R3, P0 ;  /* 0x000000ffff037224 */ /* 0x002fe200000e0603 */
[----:B0-----:R-:W-:Y:S02]  /*364d0*/  IADD3 R4, P0, R14, R0, RZ ;  /* 0x000000000e047210 */ /* 0x001fe40007f1e0ff */
[----:B------:R-:W0:Y:S03]  /*364e0*/  SHFL.IDX PT, R14, R7, 0x2, 0x181f ;  /* 0x00581f00070e7f89 */ /* 0x000e2600000e0000 */
[----:B------:R-:W-:Y:S01]  /*364f0*/  IMAD.X R5, RZ, RZ, R5, P0 ;  /* 0x000000ffff057224 */ /* 0x000fe200000e0605 */
        /* <DEDUP_REMOVED lines=8> */
[----:B------:R-:W-:-:S13]  /*36580*/  ISETP.LT.OR P3, PT, R17, 0x1, !P0 ;  /* 0x000000011100780c */ /* 0x000fda0004761670 */
[----:B------:R0:W-:Y:S02]  /*36590*/  LDGSTS.E.BYPASS.LTC128B.128 [R6+0x9400], desc[UR36][R2.64+0x180], !P3 ;  /* 0x0940018002067fae */ /* 0x0001e4000d901d64 */
[----:B0-----:R-:W-:Y:S02]  /*365a0*/  IADD3 R2, P3, R14, R0, RZ ;  /* 0x000000000e027210 */ /* 0x001fe40007f7e0ff */
[----:B------:R-:W0:Y:S03]  /*365b0*/  SHFL.IDX PT, R14, R7, 0x3, 0x181f ;  /* 0x00781f00070e7f89 */ /* 0x000e2600000e0000 */
        /* <DEDUP_REMOVED lines=8> */
[----:B------:R-:W-:-:S13]  /*36640*/  ISETP.LT.OR P3, PT, R17, 0x11, !P0 ;  /* 0x000000111100780c */ /* 0x000fda0004761670 */
[----:B------:R0:W-:Y:S02]  /*36650*/  LDGSTS.E.BYPASS.LTC128B.128 [R6+0x9c00], desc[UR36][R4.64+0x180], !P3 ;  /* 0x09c0018004067fae */ /* 0x0001e4000d901d64 */
[----:B0-----:R-:W-:Y:S02]  /*36660*/  IADD3 R4, P3, R14, R0, RZ ;  /* 0x000000000e047210 */ /* 0x001fe40007f7e0ff */
[----:B------:R-:W0:Y:S03]  /*36670*/  SHFL.IDX PT, R14, R7, 0x4, 0x181f ;  /* 0x00981f00070e7f89 */ /* 0x000e2600000e0000 */
[----:B-1----:R-:W-:Y:S01]  /*36680*/  IMAD.X R5, RZ, RZ, R9, P3 ;  /* 0x000000ffff057224 */ /* 0x002fe200018e0609 */
[C---:B------:R-:W-:Y:S01]  /*36690*/  ISETP.LT.OR P3, PT, R17.reuse, 0x21, P4 ;  /* 0x000000211100780c */ /* 0x040fe20002761670 */
[----:B------:R-:W1:Y:S04]  /*366a0*/  SHFL.IDX PT, R9, R8, 0x4, 0x181f ;  /* 0x00981f0008097f89 */ /* 0x000e6800000e0000 */
[----:B------:R-:W2:Y:S08]  /*366b0*/  SHFL.IDX PT, R8, R8, 0x5, 0x181f ;  /* 0x00b81f0008087f89 */ /* 0x000eb000000e0000 */
        /* <DEDUP_REMOVED lines=8> */
[----:B------:R0:W3:Y:S03]  /*36740*/  SHFL.IDX PT, R14, R7, 0x5, 0x181f ;  /* 0x00b81f00070e7f89 */ /* 0x0000e600000e0000 */
[----:B-1----:R-:W-:Y:S01]  /*36750*/  IMAD.X R3, RZ, RZ, R9, P3 ;  /* 0x000000ffff037224 */ /* 0x002fe200018e0609 */
[----:B------:R-:W-:Y:S01]  /*36760*/  ISETP.LT.OR P3, PT, R17, 0x31, P4 ;  /* 0x000000311100780c */ /* 0x000fe20002761670 */
[----:B------:R-:W-:-:S12]  /*36770*/  IMAD.MOV.U32 R9, RZ, RZ, RZ ;  /* 0x000000ffff097224 */ /* 0x000fd800078e00ff */
        /* <DEDUP_REMOVED lines=14> */
[----:B--23--:R0:W-:Y:S02]  /*36860*/  LDGSTS.E.BYPASS.LTC128B.128 [R6+0xb400], desc[UR36][R2.64+0x180], !P3 ;  /* 0x0b40018002067fae */ /* 0x00c1e4000d901d64 */
.L_x_2417:
        /* <DEDUP_REMOVED lines=20> */
.L_x_2320:
[----:B------:R-:W-:Y:S01]  /*369b0*/  VIADD R24, R24, 0xfffffffe ;  /* 0xfffffffe18187836 */ /* 0x000fe20000000000 */
[----:B------:R-:W-:Y:S01]  /*369c0*/  SYNCS.ARRIVE.TRANS64.A1T0 RZ, [UR46+0x32450], RZ ;  /* 0x032450ffffff79a7 */ /* 0x000fe2000810002e */
[----:B------:R-:W-:Y:S01]  /*369d0*/  BSSY B0, `(.L_x_2294) ;  /* 0x00000ef000007945 */ /* 0x000fe20003800000 */
[----:B------:R-:W-:Y:S02]  /*369e0*/  IMAD.MOV.U32 R26, RZ, RZ, 0x1 ;  /* 0x00000001ff1a7424 */ /* 0x000fe400078e00ff */
[----:B------:R-:W-:Y:S01]  /*369f0*/  ISETP.GE.AND P0, PT, R24, UR48, PT ;  /* 0x0000003018007c0c */ /* 0x000fe2000bf06270 */
[----:B------:R-:W-:-:S12]  /*36a00*/  IMAD.MOV.U32 R17, RZ, RZ, 0x1 ;  /* 0x00000001ff117424 */ /* 0x000fd800078e00ff */
[----:B------:R-:W-:Y:S05]  /*36a10*/  @!P0 BRA `(.L_x_2321) ;  /* 0x0000000c00a88947 */ /* 0x000fea0003800000 */
[----:B------:R-:W0:Y:S01]  /*36a20*/  S2R R4, SR_TID.X ;  /* 0x0000000000047919 */ /* 0x000e220000002100 */
[----:B------:R-:W-:Y:S01]  /*36a30*/  UIADD3 UR4, UR45, 0x1, URZ ;  /* 0x000000012d047890 */ /* 0x000fe2000fffe03f */
[----:B------:R-:W-:Y:S01]  /*36a40*/  LOP3.LUT R3, RZ, UR43, RZ, 0x33, !PT ;  /* 0x0000002bff037c12 */ /* 0x000fe2000f8e33ff */
[----:B------:R-:W-:Y:S01]  /*36a50*/  IMAD.MOV.U32 R17, RZ, RZ, 0x1 ;  /* 0x00000001ff117424 */ /* 0x000fe200078e00ff */
[----:B------:R-:W1:Y:S01]  /*36a60*/  S2R R5, SR_TID.X ;  /* 0x0000000000057919 */ /* 0x000e620000002100 */
[----:B------:R-:W-:Y:S01]  /*36a70*/  UIMAD UR4, UR4, UR38, URZ ;  /* 0x00000026040472a4 */ /* 0x000fe2000f8e023f */
[----:B------:R-:W-:-:S05]  /*36a80*/  IMAD.MOV.U32 R26, RZ, RZ, 0x1 ;  /* 0x00000001ff1a7424 */ /* 0x000fca00078e00ff */
[----:B------:R-:W-:-:S04]  /*36a90*/  LOP3.LUT R2, RZ, UR4, RZ, 0x33, !PT ;  /* 0x00000004ff027c12 */ /* 0x000fc8000f8e33ff */
[----:B------:R-:W-:Y:S01]  /*36aa0*/  VIADDMNMX R2, R2, -UR44, R3, !PT ;  /* 0x8000002c02027c46 */ /* 0x000fe2000f800103 */
[----:B0-----:R-:W-:Y:S01]  /*36ab0*/  IMAD.SHL.U32 R4, R4, 0x10, RZ ;  /* 0x0000001004047824 */ /* 0x001fe200078e00ff */
[----:B-1----:R-:W-:-:S04]  /*36ac0*/  LOP3.LUT R5, R5, 0x7f, RZ, 0xc0, !PT ;  /* 0x0000007f05057812 */ /* 0x002fc800078ec0ff */
[----:B------:R-:W-:Y:S02]  /*36ad0*/  LOP3.LUT R4, R4, 0x70, RZ, 0xc0, !PT ;  /* 0x0000007004047812 */ /* 0x000fe400078ec0ff */
[----:B------:R-:W-:-:S04]  /*36ae0*/  SHF.R.U32.HI R5, RZ, 0x3, R5 ;  /* 0x00000003ff057819 */ /* 0x000fc80000011605 */
[----:B------:R-:W-:Y:S02]  /*36af0*/  IADD3 R25, R4, R25, R5 ;  /* 0x0000001904197210 */ /* 0x000fe40007ffe005 */
[----:B------:R-:W-:-:S03]  /*36b00*/  LOP3.LUT R5, RZ, UR42, RZ, 0x33, !PT ;  /* 0x0000002aff057c12 */ /* 0x000fc6000f8e33ff */
[----:B------:R-:W-:Y:S01]  /*36b10*/  VIADD R25, R25, 0xfffffee0 ;  /* 0xfffffee019197836 */ /* 0x000fe20000000000 */
[----:B------:R-:W-:-:S04]  /*36b20*/  VIMNMX R2, R2, R5, !PT ;  /* 0x0000000502027248 */ /* 0x000fc80007fe0100 */
[C---:B------:R-:W-:Y:S01]  /*36b30*/  IADD3 R28, -R2.reuse, -0x2, RZ ;  /* 0xfffffffe021c7810 */ /* 0x040fe20007ffe1ff */
[----:B------:R-:W-:-:S07]  /*36b40*/  IMAD R18, R2, -0x60, R25 ;  /* 0xffffffa002127824 */ /* 0x000fce00078e0219 */
.L_x_2336:
        /* <DEDUP_REMOVED lines=17> */
[----:B------:R-:W-:-:S03]  /*36c60*/  ULDC.64 UR4, c[0x0][0x418] ;  /* 0x0001060000047ab9 */ /* 0x000fc60000000a00 */
[----:B------:R-:W-:Y:S01]  /*36c70*/  IMAD.IADD R3, R5, 0x1, R3 ;  /* 0x0000000105037824 */ /* 0x000fe200078e0203 */
[----:B------:R-:W-:-:S04]  /*36c80*/  LEA R4, P0, R2, UR4, 0x2 ;  /* 0x0000000402047c11 */ /* 0x000fc8000f8010ff */
[----:B------:R-:W-:-:S05]  /*36c90*/  LEA.HI.X R5, R2, UR5, R3, 0x2, P0 ;  /* 0x0000000502057c11 */ /* 0x000fca00080f1403 */
[----:B------:R0:W5:Y:S04]  /*36ca0*/  LDG.E R4, desc[UR36][R4.64] ;  /* 0x0000002404047981 */ /* 0x000168000c1e1900 */
.L_x_2323:
[----:B------:R-:W-:Y:S05]  /*36cb0*/  BSYNC B1 ;  /* 0x0000000000017941 */ /* 0x000fea0003800000 */
.L_x_2322:
[----:B------:R-:W-:-:S13]  /*36cc0*/  ISETP.NE.AND P0, PT, R34, 0x3, PT ;  /* 0x000000032200780c */ /* 0x000fda0003f05270 */
[----:B------:R-:W-:Y:S05]  /*36cd0*/  @!P0 BRA `(.L_x_2324) ;  /* 0x0000000000048947 */ /* 0x000fea0003800000 */
[----:B------:R-:W-:Y:S01]  /*36ce0*/  BPT.TRAP 0x1 ;  /* 0x000000040000795c */ /* 0x000fe20000300000 */
.L_x_2324:
[----:B------:R-:W-:Y:S01]  /*36cf0*/  LEA R19, R17, UR46, 0x3 ;  /* 0x0000002e11137c11 */ /* 0x000fe2000f8e18ff */
[----:B------:R-:W-:Y:S01]  /*36d00*/  BSSY B1, `(.L_x_2325) ;  /* 0x0000004000017945 */ /* 0x000fe20003800000 */
[----:B------:R-:W-:-:S04]  /*36d10*/  SHF.L.U32 R23, R26, 0x1f, RZ ;  /* 0x0000001f1a177819 */ /* 0x000fc800000006ff */
[----:B------:R-:W1:Y:S02]  /*36d20*/  SYNCS.PHASECHK.TRANS64.TRYWAIT P0, [R19+URZ+0x32440], R23 ;  /* 0x03244017130075a7 */ /* 0x000e64000800017f */
[----:B-1----:R-:W-:Y:S05]  /*36d30*/  @!P0 BRA `(.L_x_2326) ;  /* 0x00000038005c8947 */ /* 0x002fea0003800000 */
.L_x_2418:
[----:B------:R-:W-:Y:S05]  /*36d40*/  BSYNC B1 ;  /* 0x0000000000017941 */ /* 0x000fea0003800000 */
.L_x_2325:
        /* <DEDUP_REMOVED lines=49> */
[----:B------:R-:W0:Y:S02]  /*37060*/  SHFL.IDX PT, R14, R21, 0x4, 0x181f ;  /* 0x00981f00150e7f89 */ /* 0x000e2400000e0000 */
[----:B---3--:R-:W-:Y:S02]  /*37070*/  IMAD.X R7, RZ, RZ, R3, P0 ;  /* 0x000000ffff077224 */ /* 0x008fe400000e0603 */
[----:B------:R-:W3:Y:S04]  /*37080*/  SHFL.IDX PT, R3, R24, 0x4, 0x181f ;  /* 0x00981f0018037f89 */ /* 0x000ee800000e0000 */
[----:B------:R2:W-:Y:S01]  /*37090*/  LDGSTS.E.BYPASS.LTC128B.128 [R22+0x1dc00], desc[UR36][R6.64], !P1 ;  /* 0x1dc0000006167fae */ /* 0x0005e2000c901d64 */
[----:B0-----:R-:W-:-:S03]  /*370a0*/  IADD3 R2, P0, R14, R0, RZ ;  /* 0x000000000e027210 */ /* 0x001fc60007f1e0ff */
[----:B------:R2:W0:Y:S02]  /*370b0*/  SHFL.IDX PT, R14, R21, 0x5, 0x181f ;  /* 0x00b81f00150e7f89 */ /* 0x00042400000e0000 */
[----:B---3--:R-:W-:-:S05]  /*370c0*/  IMAD.X R3, RZ, RZ, R3, P0 ;  /* 0x000000ffff037224 */ /* 0x008fca00000e0603 */
[----:B------:R2:W-:Y:S03]  /*370d0*/  LDGSTS.E.BYPASS.LTC128B.128 [R22+0x1e400], desc[UR36][R2.64], !P1 ;  /* 0x1e40000002167fae */ /* 0x0005e6000c901d64 */
.L_x_2432:
        /* <DEDUP_REMOVED lines=8> */
.L_x_2328:
        /* <DEDUP_REMOVED lines=10> */
.L_x_2329:
[----:B------:R2:W-:Y:S01]  /*37200*/  SYNCS.ARRIVE.TRANS64.A1T0 RZ, [R19+URZ+0x32430], RZ ;  /* 0x032430ff13ff79a7 */ /* 0x0005e2000810003f */
[----:B------:R-:W-:Y:S05]  /*37210*/  @!P2 BRA `(.L_x_2330) ;  /* 0x000000000004a947 */ /* 0x000fea0003800000 */
[----:B------:R-:W-:Y:S01]  /*37220*/  BPT.TRAP 0x1 ;  /* 0x000000040000795c */ /* 0x000fe20000300000 */
.L_x_2330:
[----:B------:R-:W3:Y:S01]  /*37230*/  SYNCS.PHASECHK.TRANS64.TRYWAIT P0, [R19+URZ+0x32460], R23 ;  /* 0x03246017130075a7 */ /* 0x000ee2000800017f */
[----:B------:R-:W-:Y:S04]  /*37240*/  BSSY B1, `(.L_x_2331) ;  /* 0x0000002000017945 */ /* 0x000fe80003800000 */
[----:B---3--:R-:W-:Y:S05]  /*37250*/  @!P0 BRA `(.L_x_2332) ;  /* 0x0000003800b48947 */ /* 0x008fea0003800000 */
.L_x_2433:
[----:B------:R-:W-:Y:S05]  /*37260*/  BSYNC B1 ;  /* 0x0000000000017941 */ /* 0x000fea0003800000 */
.L_x_2331:
        /* <DEDUP_REMOVED lines=42> */
[----:B------:R-:W1:Y:S04]  /*37510*/  SHFL.IDX PT, R4, R22, 0x2, 0x181f ;  /* 0x00581f0016047f89 */ /* 0x000e6800000e0000 */
[----:B------:R-:W-:Y:S04]  /*37520*/  LDGSTS.E.BYPASS.LTC128B.128 [R21+0x800], desc[UR36][R8.64], !P4 ;  /* 0x0080000008157fae */ /* 0x000fe8000e101d64 */
[----:B------:R-:W-:Y:S04]  /*37530*/  LDGSTS.E.BYPASS.LTC128B.128 [R21+0x3800], desc[UR36][R8.64+0x80], !P3 ;  /* 0x0380008008157fae */ /* 0x000fe8000d901d64 */
[----:B------:R-:W-:Y:S04]  /*37540*/  LDGSTS.E.BYPASS.LTC128B.128 [R21+0x6800], desc[UR36][R8.64+0x100], !P2 ;  /* 0x0680010008157fae */ /* 0x000fe8000d101d64 */
[----:B------:R3:W-:Y:S01]  /*37550*/  LDGSTS.E.BYPASS.LTC128B.128 [R21+0x9800], desc[UR36][R8.64+0x180], !P1 ;  /* 0x0980018008157fae */ /* 0x0007e2000c901d64 */
[----:B0-----:R-:W-:-:S03]  /*37560*/  IADD3 R6, P0, R14, R0, RZ ;  /* 0x000000000e067210 */ /* 0x001fc60007f1e0ff */
[----:B------:R-:W-:Y:S04]  /*37570*/  SHFL.IDX PT, R22, R22, 0x5, 0x181f ;  /* 0x00b81f0016167f89 */ /* 0x000fe800000e0000 */
[----:B------:R-:W0:Y:S01]  /*37580*/  SHFL.IDX PT, R14, R20, 0x3, 0x181f ;  /* 0x00781f00140e7f89 */ /* 0x000e2200000e0000 */
[----:B-1----:R-:W-:Y:S02]  /*37590*/  IMAD.X R7, RZ, RZ, R4, P0 ;  /* 0x000000ffff077224 */ /* 0x002fe400000e0604 */
[----:B---3--:R-:W-:-:S03]  /*375a0*/  IMAD.MOV.U32 R9, RZ, RZ, RZ ;  /* 0x000000ffff097224 */ /* 0x008fc600078e00ff */
[----:B------:R1:W-:Y:S04]  /*375b0*/  LDGSTS.E.BYPASS.LTC128B.128 [R21+0x1000], desc[UR36][R6.64], !P4 ;  /* 0x0100000006157fae */ /* 0x0003e8000e101d64 */
[----:B------:R1:W-:Y:S04]  /*375c0*/  LDGSTS.E.BYPASS.LTC128B.128 [R21+0x4000], desc[UR36][R6.64+0x80], !P3 ;  /* 0x0400008006157fae */ /* 0x0003e8000d901d64 */
[----:B------:R1:W-:Y:S04]  /*375d0*/  LDGSTS.E.BYPASS.LTC128B.128 [R21+0x7000], desc[UR36][R6.64+0x100], !P2 ;  /* 0x0700010006157fae */ /* 0x0003e8000d101d64 */
[----:B------:R1:W-:Y:S01]  /*375e0*/  LDGSTS.E.BYPASS.LTC128B.128 [R21+0xa000], desc[UR36][R6.64+0x180], !P1 ;  /* 0x0a00018006157fae */ /* 0x0003e2000c901d64 */
[----:B0-----:R-:W-:-:S03]  /*375f0*/  IADD3 R4, P0, R14, R0, RZ ;  /* 0x000000000e047210 */ /* 0x001fc60007f1e0ff */
[----:B------:R-:W0:Y:S02]  /*37600*/  SHFL.IDX PT, R14, R20, 0x4, 0x181f ;  /* 0x00981f00140e7f89 */ /* 0x000e2400000e0000 */
[----:B------:R-:W-:-:S05]  /*37610*/  IMAD.X R5, RZ, RZ, R5, P0 ;  /* 0x000000ffff057224 */ /* 0x000fca00000e0605 */
        /* <DEDUP_REMOVED lines=11> */
.L_x_2447:
        /* <DEDUP_REMOVED lines=11> */
.L_x_2334:
        /* <DEDUP_REMOVED lines=10> */
.L_x_2335:
[----:B------:R-:W-:Y:S01]  /*37820*/  VIADD R17, R17, 0x1 ;  /* 0x0000000111117836 */ /* 0x000fe20000000000 */
[----:B------:R1:W-:Y:S01]  /*37830*/  SYNCS.ARRIVE.TRANS64.A1T0 RZ, [R19+URZ+0x32450], RZ ;  /* 0x032450ff13ff79a7 */ /* 0x0003e2000810003f */
[----:B------:R-:W-:Y:S02]  /*37840*/  VIADD R28, R28, 0xffffffff ;  /* 0xffffffff1c1c7836 */ /* 0x000fe40000000000 */
[----:B------:R-:W-:Y:S01]  /*37850*/  VIADD R18, R18, 0xffffffa0 ;  /* 0xffffffa012127836 */ /* 0x000fe20000000000 */
[----:B------:R-:W-:-:S04]  /*37860*/  ISETP.NE.AND P0, PT, R17, 0x2, PT ;  /* 0x000000021100780c */ /* 0x000fc80003f05270 */
[----:B------:R-:W-:Y:S02]  /*37870*/  SEL R17, R17, RZ, P0 ;  /* 0x000000ff11117207 */ /* 0x000fe40000000000 */
[----:B0-----:R-:W-:Y:S02]  /*37880*/  SEL R3, RZ, 0x1, P0 ;  /* 0x00000001ff037807 */ /* 0x001fe40000000000 */
[----:B------:R-:W-:Y:S02]  /*37890*/  ISETP.GT.AND P0, PT, R28, UR48, PT ;  /* 0x000000301c007c0c */ /* 0x000fe4000bf04270 */
[----:B------:R-:W-:-:S11]  /*378a0*/  LOP3.LUT R26, R26, R3, RZ, 0x3c, !PT ;  /* 0x000000031a1a7212 */ /* 0x000fd600078e3cff */
[----:B-1----:R-:W-:Y:S05]  /*378b0*/  @P0 BRA `(.L_x_2336) ;  /* 0xfffffff000a40947 */ /* 0x002fea000383ffff */
.L_x_2321:
[----:B------:R-:W-:Y:S05]  /*378c0*/  BSYNC B0 ;  /* 0x0000000000007941 */ /* 0x000fea0003800000 */
.L_x_2294:
[----:B------:R-:W0:Y:S01]  /*378d0*/  S2R R3, SR_CgaCtaId ;  /* 0x0000000000037919 */ /* 0x000e220000008800 */
[----:B------:R-:W-:Y:S01]  /*378e0*/  MOV R0, 0x400 ;  /* 0x0000040000007802 */ /* 0x000fe20000000f00 */
[----:B------:R-:W-:Y:S01]  /*378f0*/  BSSY B0, `(.L_x_2337) ;  /* 0x0000005000007945 */ /* 0x000fe20003800000 */
[----:B------:R-:W-:Y:S02]  /*37900*/  SHF.L.U32 R9, R9, 0x1f, RZ ;  /* 0x0000001f09097819 */ /* 0x000fe400000006ff */
[----:B0-----:R-:W-:-:S04]  /*37910*/  LEA R4, R3, R0, 0x18 ;  /* 0x0000000003047211 */ /* 0x001fc800078ec0ff */
[----:B------:R-:W0:Y:S02]  /*37920*/  SYNCS.PHASECHK.TRANS64.TRYWAIT P0, [R4+URZ+0x32420], R9 ;  /* 0x03242009040075a7 */ /* 0x000e24000800017f */
[----:B0-----:R-:W-:Y:S05]  /*37930*/  @!P0 BRA `(.L_x_2338) ;  /* 0x0000003800dc8947 */ /* 0x001fea0003800000 */
.L_x_2448:
[----:B------:R-:W-:Y:S05]  /*37940*/  BSYNC B0 ;  /* 0x0000000000007941 */ /* 0x000fea0003800000 */
.L_x_2337:
[----:B------:R-:W-:-:S03]  /*37950*/  UMOV UR4, 0xffffffff ;  /* 0xffffffff00047882 */ /* 0x000fc60000000000 */
[----:B------:R-:W-:Y:S05]  /*37960*/  BRA.DIV UR4, `(.L_x_2339) ;  /* 0x0000003a04e47947 */ /* 0x000fea000b800000 */
[----:B------:R-:W1:Y:S02]  /*37970*/  S2R R0, SR_TID.X ;  /* 0x0000000000007919 */ /* 0x000e640000002100 */
[----:B-1----:R-:W-:-:S04]  /*37980*/  SHF.R.U32.HI R0, RZ, 0x5, R0 ;  /* 0x00000005ff007819 */ /* 0x002fc80000011600 */
[----:B------:R-:W-:-:S05]  /*37990*/  LOP3.LUT R0, R0, 0x3, RZ, 0xc0, !PT ;  /* 0x0000000300007812 */ /* 0x000fca00078ec0ff */
[----:B------:R1:W3:Y:S02]  /*379a0*/  SHFL.IDX PT, R14, R0, RZ, 0x1f ;  /* 0x00001fff000e7589 */ /* 0x0002e400000e0000 */
.L_x_2451:
[----:B---3--:R-:W-:-:S13]  /*379b0*/  ISETP.NE.AND P0, PT, R14, RZ, PT ;  /* 0x000000ff0e00720c */ /* 0x008fda0003f05270 */
[----:B------:R-:W-:Y:S05]  /*379c0*/  @P0 BRA `(.L_x_2183) ;  /* 0x0000000000880947 */ /* 0x000fea0003800000 */
[----:B------:R-:W-:-:S03]  /*379d0*/  UMOV UR4, 0xffffffff ;  /* 0xffffffff00047882 */ /* 0x000fc60000000000 */
[----:B------:R-:W-:Y:S05]  /*379e0*/  BRA.DIV UR4, `(.L_x_2340) ;  /* 0x0000003a04f87947 */ /* 0x000fea000b800000 */
[----:B------:R-:W-:-:S13]  /*379f0*/  ELECT P6, URZ, PT ;  /* 0x00000000003f782f */ /* 0x000fda00038c0000 */
.L_x_2454:
[----:B------:R-:W-:Y:S05]  /*37a00*/  @!P6 BRA `(.L_x_2183) ;  /* 0x000000000078e947 */ /* 0x000fea0003800000 */
[----:B------:R-:W-:-:S06]  /*37a10*/  ULOP3.LUT UR4, UR60, 0x2, URZ, 0xfc, !UPT ;  /* 0x000000023c047892 */ /* 0x000fcc000f8efc3f */
[----:B-1----:R-:W-:-:S05]  /*37a20*/  IMAD.U32 R0, RZ, RZ, UR4 ;  /* 0x00000004ff007e24 */ /* 0x002fca000f8e00ff */
[----:B------:R-:W-:-:S13]  /*37a30*/  ISETP.NE.AND P0, PT, R0, 0x3, PT ;  /* 0x000000030000780c */ /* 0x000fda0003f05270 */
[----:B------:R-:W-:Y:S05]  /*37a40*/  @!P0 BRA `(.L_x_2341) ;  /* 0x0000000000048947 */ /* 0x000fea0003800000 */
[----:B------:R-:W-:Y:S01]  /*37a50*/  BPT.TRAP 0x1 ;  /* 0x000000040000795c */ /* 0x000fe20000300000 */
.L_x_2341:
[C---:B------:R-:W-:Y:S01]  /*37a60*/  IMAD R5, R17.reuse, 0x8, R4 ;  /* 0x0000000811057824 */ /* 0x040fe200078e0204 */
[----:B------:R-:W-:Y:S01]  /*37a70*/  SHF.L.U32 R0, R26, 0x1f, RZ ;  /* 0x0000001f1a007819 */ /* 0x000fe200000006ff */
[----:B------:R-:W-:-:S03]  /*37a80*/  VIADD R17, R17, 0x1 ;  /* 0x0000000111117836 */ /* 0x000fc60000000000 */
[----:B------:R-:W1:Y:S02]  /*37a90*/  SYNCS.PHASECHK.TRANS64.TRYWAIT P1, [R5+URZ+0x32440], R0 ;  /* 0x03244000050075a7 */ /* 0x000e64000802017f */
[----:B------:R-:W-:-:S04]  /*37aa0*/  ISETP.NE.AND P2, PT, R17, 0x2, PT ;  /* 0x000000021100780c */ /* 0x000fc80003f45270 */
[----:B------:R-:W-:Y:S01]  /*37ab0*/  SEL R3, RZ, 0x1, P2 ;  /* 0x00000001ff037807 */ /* 0x000fe20001000000 */
[----:B-1----:R-:W-:Y:S08]  /*37ac0*/  @!P1 BRA `(.L_x_2342) ;  /* 0x0000003800e09947 */ /* 0x002ff00003800000 */
.L_x_2455:
[----:B------:R-:W-:Y:S02]  /*37ad0*/  SEL R17, R17, RZ, P2 ;  /* 0x000000ff11117207 */ /* 0x000fe40001000000 */
[----:B------:R-:W-:Y:S01]  /*37ae0*/  LOP3.LUT R2, R26, R3, RZ, 0x3c, !PT ;  /* 0x000000031a027212 */ /* 0x000fe200078e3cff */
[----:B------:R-:W-:Y:S06]  /*37af0*/  @!P0 BRA `(.L_x_2343) ;  /* 0x0000000000048947 */ /* 0x000fec0003800000 */
[----:B------:R-:W-:Y:S01]  /*37b00*/  BPT.TRAP 0x1 ;  /* 0x000000040000795c */ /* 0x000fe20000300000 */
.L_x_2343:
[----:B------:R-:W-:Y:S01]  /*37b10*/  IMAD R17, R17, 0x8, R4 ;  /* 0x0000000811117824 */ /* 0x000fe200078e0204 */
[----:B------:R-:W-:-:S04]  /*37b20*/  SHF.L.U32 R2, R2, 0x1f, RZ ;  /* 0x0000001f02027819 */ /* 0x000fc800000006ff */
[----:B------:R-:W3:Y:S02]  /*37b30*/  SYNCS.PHASECHK.TRANS64.TRYWAIT P1, [R17+URZ+0x32440], R2 ;  /* 0x03244002110075a7 */ /* 0x000ee4000802017f */
[----:B---3--:R-:W-:Y:S05]  /*37b40*/  @!P1 BRA `(.L_x_2344) ;  /* 0x0000003800d49947 */ /* 0x008fea0003800000 */
.L_x_2456:
[----:B------:R-:W-:Y:S05]  /*37b50*/  @!P0 BRA `(.L_x_2345) ;  /* 0x0000000000048947 */ /* 0x000fea0003800000 */
[----:B------:R-:W-:Y:S01]  /*37b60*/  BPT.TRAP 0x1 ;  /* 0x000000040000795c */ /* 0x000fe20000300000 */
.L_x_2345:
[----:B------:R-:W4:Y:S02]  /*37b70*/  SYNCS.PHASECHK.TRANS64.TRYWAIT P1, [R5+URZ+0x32460], R0 ;  /* 0x03246000050075a7 */ /* 0x000f24000802017f */
[----:B----4-:R-:W-:Y:S05]  /*37b80*/  @!P1 BRA `(.L_x_2346) ;  /* 0x0000003800d89947 */ /* 0x010fea0003800000 */
.L_x_2457:
[----:B------:R-:W-:Y:S05]  /*37b90*/  @!P0 BRA `(.L_x_2347) ;  /* 0x0000000000048947 */ /* 0x000fea0003800000 */
[----:B------:R-:W-:Y:S01]  /*37ba0*/  BPT.TRAP 0x1 ;  /* 0x000000040000795c */ /* 0x000fe20000300000 */
.L_x_2347:
[----:B------:R0:W0:Y:S02]  /*37bb0*/  SYNCS.PHASECHK.TRANS64.TRYWAIT P0, [R17+URZ+0x32460], R2 ;  /* 0x03246002110075a7 */ /* 0x000024000800017f */
[----:B0-----:R-:W-:Y:S05]  /*37bc0*/  @!P0 NANOSLEEP.SYNCS 0x989680 ;  /* 0x009896800000895d */ /* 0x001fea0003900000 */
[----:B------:R-:W0:Y:S02]  /*37bd0*/  @!P0 SYNCS.PHASECHK.TRANS64 P0, [R17+URZ+0x32460], R2 ;  /* 0x03246002110085a7 */ /* 0x000e24000800007f */
[----:B0-----:R-:W-:Y:S05]  /*37be0*/  @!P0 BRA `(.L_x_2347) ;  /* 0xfffffffc00f08947 */ /* 0x001fea000383ffff */
.L_x_2183:
[----:B------:R-:W-:Y:S05]  /*37bf0*/  BSYNC B6 ;  /* 0x0000000000067941 */ /* 0x000fea0003800000 */
.L_x_2180:
[----:B------:R-:W-:Y:S05]  /*37c00*/  EXIT ;  /* 0x000000000000794d */ /* 0x000fea0003800000 */
.L_x_2194:
[----:B0-----:R0:W1:Y:S02]  /*37c10*/  SYNCS.PHASECHK.TRANS64.TRYWAIT P0, [R18+URZ+0x32400], R19 ;  /* 0x03240013120075a7 */ /* 0x001064000800017f */
[----:B-1----:R-:W-:Y:S05]  /*37c20*/  @!P0 NANOSLEEP.SYNCS 0x989680 ;  /* 0x009896800000895d */ /* 0x002fea0003900000 */
[----:B------:R-:W1:Y:S02]  /*37c30*/  @!P0 SYNCS.PHASECHK.TRANS64 P0, [R18+URZ+0x32400], R19 ;  /* 0x03240013120085a7 */ /* 0x000e64000800007f */
[----:B-1----:R-:W-:Y:S05]  /*37c40*/  @!P0 BRA `(.L_x_2194) ;  /* 0xfffffffc00f08947 */ /* 0x002fea000383ffff */
[----:B------:R-:W-:Y:S05]  /*37c50*/  BRA `(.L_x_2348) ;  /* 0xfffffca400747947 */ /* 0x000fea000383ffff */
.L_x_2201:
[----:B--2---:R2:W3:Y:S02]  /*37c60*/  SYNCS.PHASECHK.TRANS64.TRYWAIT P0, [R10+URZ], R11 ;  /* 0x0000000b0a0075a7 */ /* 0x0044e4000800017f */
[----:B---3--:R-:W-:Y:S05]  /*37c70*/  @!P0 NANOSLEEP.SYNCS 0x989680 ;  /* 0x009896800000895d */ /* 0x008fea0003900000 */
[----:B------:R-:W3:Y:S02]  /*37c80*/  @!P0 SYNCS.PHASECHK.TRANS64 P0, [R10+URZ], R11 ;  /* 0x0000000b0a0085a7 */ /* 0x000ee4000800007f */
[----:B---3--:R-:W-:Y:S05]  /*37c90*/  @!P0 BRA `(.L_x_2201) ;  /* 0xfffffffc00f08947 */ /* 0x008fea000383ffff */
[----:B------:R-:W-:Y:S05]  /*37ca0*/  BRA `(.L_x_2200) ;  /* 0xfffffca800707947 */ /* 0x000fea000383ffff */
.L_x_2203:
[----:B-1----:R1:W2:Y:S02]  /*37cb0*/  SYNCS.PHASECHK.TRANS64.TRYWAIT P0, [R18+URZ+0x32410], R7 ;  /* 0x03241007120075a7 */ /* 0x0022a4000800017f */
[----:B--2---:R-:W-:Y:S05]  /*37cc0*/  @!P0 NANOSLEEP.SYNCS 0x989680 ;  /* 0x009896800000895d */ /* 0x004fea0003900000 */
[----:B------:R-:W2:Y:S02]  /*37cd0*/  @!P0 SYNCS.PHASECHK.TRANS64 P0, [R18+URZ+0x32410], R7 ;  /* 0x03241007120085a7 */ /* 0x000ea4000800007f */
[----:B--2---:R-:W-:Y:S05]  /*37ce0*/  @!P0 BRA `(.L_x_2203) ;  /* 0xfffffffc00f08947 */ /* 0x004fea000383ffff */
[----:B------:R-:W-:Y:S05]  /*37cf0*/  BRA `(.L_x_2349) ;  /* 0xfffffcac00487947 */ /* 0x000fea000383ffff */
.L_x_2210:
[----:B--2---:R2:W3:Y:S02]  /*37d00*/  SYNCS.PHASECHK.TRANS64.TRYWAIT P0, [R10+URZ], R11 ;  /* 0x0000000b0a0075a7 */ /* 0x0044e4000800017f */
[----:B---3--:R-:W-:Y:S05]  /*37d10*/  @!P0 NANOSLEEP.SYNCS 0x989680 ;  /* 0x009896800000895d */ /* 0x008fea0003900000 */
[----:B------:R-:W3:Y:S02]  /*37d20*/  @!P0 SYNCS.PHASECHK.TRANS64 P0, [R10+URZ], R11 ;  /* 0x0000000b0a0085a7 */ /* 0x000ee4000800007f */
[----:B---3--:R-:W-:Y:S05]  /*37d30*/  @!P0 BRA `(.L_x_2210) ;  /* 0xfffffffc00f08947 */ /* 0x008fea000383ffff */
[----:B------:R-:W-:Y:S05]  /*37d40*/  BRA `(.L_x_2209) ;  /* 0xfffffcac008c7947 */ /* 0x000fea000383ffff */
.L_x_2244:
[----:B---3--:R3:W4:Y:S02]  /*37d50*/  SYNCS.PHASECHK.TRANS64.TRYWAIT P0, [R8+URZ], R9 ;  /* 0x00000009080075a7 */ /* 0x008724000800017f */
[----:B----4-:R-:W-:Y:S05]  /*37d60*/  @!P0 NANOSLEEP.SYNCS 0x989680 ;  /* 0x009896800000895d */ /* 0x010fea0003900000 */
[----:B------:R-:W4:Y:S02]  /*37d70*/  @!P0 SYNCS.PHASECHK.TRANS64 P0, [R8+URZ], R9 ;  /* 0x00000009080085a7 */ /* 0x000f24000800007f */
[----:B----4-:R-:W-:Y:S05]  /*37d80*/  @!P0 BRA `(.L_x_2244) ;  /* 0xfffffffc00f08947 */ /* 0x010fea000383ffff */
[----:B------:R-:W-:Y:S05]  /*37d90*/  BRA `(.L_x_2243) ;  /* 0xfffffd1800d47947 */ /* 0x000fea000383ffff */
.L_x_2251:
[----:B-1----:R1:W2:Y:S02]  /*37da0*/  SYNCS.PHASECHK.TRANS64.TRYWAIT P0, [R14+URZ], R15 ;  /* 0x0000000f0e0075a7 */ /* 0x0022a4000800017f */
[----:B--2---:R-:W-:Y:S05]  /*37db0*/  @!P0 NANOSLEEP.SYNCS 0x989680 ;  /* 0x009896800000895d */ /* 0x004fea0003900000 */
[----:B------:R-:W2:Y:S02]  /*37dc0*/  @!P0 SYNCS.PHASECHK.TRANS64 P0, [R14+URZ], R15 ;  /* 0x0000000f0e0085a7 */ /* 0x000ea4000800007f */
[----:B--2---:R-:W-:Y:S05]  /*37dd0*/  @!P0 BRA `(.L_x_2251) ;  /* 0xfffffffc00f08947 */ /* 0x004fea000383ffff */
[----:B------:R-:W-:Y:S05]  /*37de0*/  BRA `(.L_x_2250) ;  /* 0xfffffd1c00f87947 */ /* 0x000fea000383ffff */
.L_x_2264:
[----:B-1----:R1:W2:Y:S02]  /*37df0*/  SYNCS.PHASECHK.TRANS64.TRYWAIT P0, [R0+URZ], R9 ;  /* 0x00000009000075a7 */ /* 0x0022a4000800017f */
[----:B--2---:R-:W-:Y:S05]  /*37e00*/  @!P0 NANOSLEEP.SYNCS 0x989680 ;  /* 0x009896800000895d */ /* 0x004fea0003900000 */
[----:B------:R-:W2:Y:S02]  /*37e10*/  @!P0 SYNCS.PHASECHK.TRANS64 P0, [R0+URZ], R9 ;  /* 0x00000009000085a7 */ /* 0x000ea4000800007f */
[----:B--2---:R-:W-:Y:S05]  /*37e20*/  @!P0 BRA `(.L_x_2264) ;  /* 0xfffffffc00f08947 */ /* 0x004fea000383ffff */
[----:B------:R-:W-:Y:S05]  /*37e30*/  BRA `(.L_x_2263) ;  /* 0xfffffec8002c7947 */ /* 0x000fea000383ffff */
.L_x_2271:
[----:B-1----:R1:W2:Y:S02]  /*37e40*/  SYNCS.PHASECHK.TRANS64.TRYWAIT P0, [R2+URZ], R3 ;  /* 0x00000003020075a7 */ /* 0x0022a4000800017f */
[----:B--2---:R-:W-:Y:S05]  /*37e50*/  @!P0 NANOSLEEP.SYNCS 0x989680 ;  /* 0x009896800000895d */ /* 0x004fea0003900000 */
[----:B------:R-:W2:Y:S02]  /*37e60*/  @!P0 SYNCS.PHASECHK.TRANS64 P0, [R2+URZ], R3 ;  /* 0x00000003020085a7 */ /* 0x000ea4000800007f */
[----:B--2---:R-:W-:Y:S05]  /*37e70*/  @!P0 BRA `(.L_x_2271) ;  /* 0xfffffffc00f08947 */ /* 0x004fea000383ffff */
[----:B------:R-:W-:Y:S05]  /*37e80*/  BRA `(.L_x_2270) ;  /* 0xfffffecc00647947 */ /* 0x000fea000383ffff */
.L_x_2305:
[----:B------:R-:W-:Y:S02]  /*37e90*/  IMAD.MOV.U32 R13, RZ, RZ, R18 ;  /* 0x000000ffff0d7224 */ /* 0x000fe400078e0012 */
[----:B------:R-:W-:Y:S02]  /*37ea0*/  IMAD.MOV.U32 R12, RZ, RZ, RZ ;  /* 0x000000ffff0c7224 */ /* 0x000fe400078e00ff */
[----:B------:R-:W-:Y:S02]  /*37eb0*/  IMAD.MOV.U32 R11, RZ, RZ, 0x1f ;  /* 0x0000001fff0b7424 */ /* 0x000fe400078e00ff */
[----:B------:R-:W-:-:S07]  /*37ec0*/  IMAD.MOV.U32 R15, RZ, RZ, -0x1 ;  /* 0xffffffffff0f7424 */ /* 0x000fce00078e00ff */
[----:B-----5:R-:W-:Y:S05]  /*37ed0*/  WARPSYNC.COLLECTIVE R15, `(.L_x_2350) ;  /* 0x000000000f087348 */ /* 0x020fea0003c00000 */
[----:B------:R0:W1:Y:S02]  /*37ee0*/  SHFL.IDX P6, R14, R13, R12, R11 ;  /* 0x0000000c0d0e7389 */ /* 0x00006400000c000b */
[----:B01---5:R-:W-:Y:S01]  /*37ef0*/  ENDCOLLECTIVE ;  /* 0x000000000000791b */ /* 0x023fe20003800000 */
.L_x_2350:
[----:B------:R-:W-:Y:S05]  /*37f00*/  BRA `(.L_x_2351) ;  /* 0xffffffc400587947 */ /* 0x000fea000383ffff */
.L_x_2307:
[----:B0-----:R-:W-:-:S04]  /*37f10*/  IMAD.U32 R3, RZ, RZ, UR46 ;  /* 0x0000002eff037e24 */ /* 0x001fc8000f8e00ff */
[----:B------:R0:W1:Y:S03]  /*37f20*/  SYNCS.PHASECHK.TRANS64.TRYWAIT P0, [R3+URZ+0x32440], R2 ;  /* 0x03244002030075a7 */ /* 0x000066000800017f */
[----:B-1----:R-:W-:Y:S05]  /*37f30*/  @!P0 NANOSLEEP.SYNCS 0x989680 ;  /* 0x009896800000895d */ /* 0x002fea0003900000 */
[----:B------:R-:W1:Y:S02]  /*37f40*/  @!P0 SYNCS.PHASECHK.TRANS64 P0, [R3+URZ+0x32440], R2 ;  /* 0x03244002030085a7 */ /* 0x000e64000800007f */
[----:B-1----:R-:W-:Y:S05]  /*37f50*/  @!P0 BRA `(.L_x_2307) ;  /* 0xfffffffc00ec8947 */ /* 0x002fea000383ffff */
[----:B------:R-:W-:Y:S05]  /*37f60*/  BRA `(.L_x_2352) ;  /* 0xffffffc400947947 */ /* 0x000fea000383ffff */
.L_x_2308:
        /* <DEDUP_REMOVED lines=8> */
.L_x_2354:
[----:B------:R-:W-:Y:S05]  /*37ff0*/  BSYNC B0 ;  /* 0x0000000000007941 */ /* 0x000fea0003800000 */
.L_x_2353:
        /* <DEDUP_REMOVED lines=9> */
.L_x_2355:
[----:B------:R-:W-:Y:S02]  /*38090*/  IMAD.MOV.U32 R13, RZ, RZ, R5 ;  /* 0x000000ffff0d7224 */ /* 0x000fe400078e0005 */
[----:B------:R-:W-:Y:S01]  /*380a0*/  IMAD.MOV.U32 R12, RZ, RZ, 0x1 ;  /* 0x00000001ff0c7424 */ /* 0x000fe200078e00ff */
[----:B------:R-:W-:-:S13]  /*380b0*/  @P0 LEA R2, P1, R22, R14, 0x1 ;  /* 0x0000000e16020211 */ /* 0x000fda00078208ff */
[----:B------:R-:W-:Y:S05]  /*380c0*/  WARPSYNC.COLLECTIVE R15, `(.L_x_2356) ;  /* 0x000000000f087348 */ /* 0x000fea0003c00000 */
[----:B------:R0:W1:Y:S02]  /*380d0*/  SHFL.IDX P6, R14, R13, R12, R11 ;  /* 0x0000000c0d0e7389 */ /* 0x00006400000c000b */
[----:B01----:R-:W-:Y:S01]  /*380e0*/  ENDCOLLECTIVE ;  /* 0x000000000000791b */ /* 0x003fe20003800000 */
.L_x_2356:
        /* <DEDUP_REMOVED lines=12> */
.L_x_2357:
[----:B------:R-:W-:Y:S02]  /*381b0*/  IMAD.MOV.U32 R13, RZ, RZ, R5 ;  /* 0x000000ffff0d7224 */ /* 0x000fe400078e0005 */
[----:B------:R-:W-:Y:S01]  /*381c0*/  IMAD.MOV.U32 R12, RZ, RZ, 0x2 ;  /* 0x00000002ff0c7424 */ /* 0x000fe200078e00ff */
[----:B------:R-:W-:-:S13]  /*381d0*/  @P0 LEA R2, P1, R22, R14, 0x1 ;  /* 0x0000000e16020211 */ /* 0x000fda00078208ff */
[----:B------:R-:W-:Y:S05]  /*381e0*/  WARPSYNC.COLLECTIVE R15, `(.L_x_2358) ;  /* 0x000000000f087348 */ /* 0x000fea0003c00000 */
[----:B------:R0:W1:Y:S02]  /*381f0*/  SHFL.IDX P6, R14, R13, R12, R11 ;  /* 0x0000000c0d0e7389 */ /* 0x00006400000c000b */
[----:B01----:R-:W-:Y:S01]  /*38200*/  ENDCOLLECTIVE ;  /* 0x000000000000791b */ /* 0x003fe20003800000 */
.L_x_2358:
        /* <DEDUP_REMOVED lines=12> */
.L_x_2359:
[----:B------:R-:W-:Y:S02]  /*382d0*/  IMAD.MOV.U32 R13, RZ, RZ, R5 ;  /* 0x000000ffff0d7224 */ /* 0x000fe400078e0005 */
[----:B------:R-:W-:Y:S01]  /*382e0*/  IMAD.MOV.U32 R12, RZ, RZ, 0x3 ;  /* 0x00000003ff0c7424 */ /* 0x000fe200078e00ff */
[----:B------:R-:W-:-:S13]  /*382f0*/  @P0 LEA R2, P1, R22, R14, 0x1 ;  /* 0x0000000e16020211 */ /* 0x000fda00078208ff */
[----:B------:R-:W-:Y:S05]  /*38300*/  WARPSYNC.COLLECTIVE R15, `(.L_x_2360) ;  /* 0x000000000f087348 */ /* 0x000fea0003c00000 */
[----:B------:R0:W1:Y:S02]  /*38310*/  SHFL.IDX P6, R14, R13, R12, R11 ;  /* 0x0000000c0d0e7389 */ /* 0x00006400000c000b */
[----:B01----:R-:W-:Y:S01]  /*38320*/  ENDCOLLECTIVE ;  /* 0x000000000000791b */ /* 0x003fe20003800000 */
.L_x_2360:
        /* <DEDUP_REMOVED lines=12> */
.L_x_2361:
[----:B------:R-:W-:Y:S02]  /*383f0*/  IMAD.MOV.U32 R13, RZ, RZ, R5 ;  /* 0x000000ffff0d7224 */ /* 0x000fe400078e0005 */
[----:B------:R-:W-:Y:S01]  /*38400*/  IMAD.MOV.U32 R12, RZ, RZ, 0x4 ;  /* 0x00000004ff0c7424 */ /* 0x000fe200078e00ff */
[----:B------:R-:W-:-:S13]  /*38410*/  @P0 LEA R2, P1, R22, R14, 0x1 ;  /* 0x0000000e16020211 */ /* 0x000fda00078208ff */
[----:B------:R-:W-:Y:S05]  /*38420*/  WARPSYNC.COLLECTIVE R15, `(.L_x_2362) ;  /* 0x000000000f087348 */ /* 0x000fea0003c00000 */
[----:B------:R0:W1:Y:S02]  /*38430*/  SHFL.IDX P6, R14, R13, R12, R11 ;  /* 0x0000000c0d0e7389 */ /* 0x00006400000c000b */
[----:B01----:R-:W-:Y:S01]  /*38440*/  ENDCOLLECTIVE ;  /* 0x000000000000791b */ /* 0x003fe20003800000 */
.L_x_2362:
        /* <DEDUP_REMOVED lines=12> */
.L_x_2363:
[----:B------:R-:W-:Y:S02]  /*38510*/  IMAD.MOV.U32 R13, RZ, RZ, R5 ;  /* 0x000000ffff0d7224 */ /* 0x000fe400078e0005 */
[----:B------:R-:W-:Y:S01]  /*38520*/  IMAD.MOV.U32 R12, RZ, RZ, 0x5 ;  /* 0x00000005ff0c7424 */ /* 0x000fe200078e00ff */
[----:B------:R-:W-:-:S13]  /*38530*/  @P0 LEA R2, P1, R22, R14, 0x1 ;  /* 0x0000000e16020211 */ /* 0x000fda00078208ff */
[----:B------:R-:W-:Y:S05]  /*38540*/  WARPSYNC.COLLECTIVE R15, `(.L_x_2364) ;  /* 0x000000000f087348 */ /* 0x000fea0003c00000 */
[----:B------:R0:W1:Y:S02]  /*38550*/  SHFL.IDX P6, R14, R13, R12, R11 ;  /* 0x0000000c0d0e7389 */ /* 0x00006400000c000b */
[----:B01----:R-:W-:Y:S01]  /*38560*/  ENDCOLLECTIVE ;  /* 0x000000000000791b */ /* 0x003fe20003800000 */
.L_x_2364:
[----:B------:R-:W-:-:S05]  /*38570*/  @P0 IMAD.X R3, RZ, RZ, R0, P1 ;  /* 0x000000ffff030224 */ /* 0x000fca00008e0600 */
[----:B------:R-:W-:Y:S01]  /*38580*/  @!PT LDS RZ, [RZ] ;  /* 0x00000000fffff984 */ /* 0x000fe20000000800 */
[----:B------:R-:W-:Y:S01]  /*38590*/  @!PT LDS RZ, [RZ] ;  /* 0x00000000fffff984 */ /* 0x000fe20000000800 */
[----:B------:R-:W-:Y:S01]  /*385a0*/  @!PT LDS RZ, [RZ] ;  /* 0x00000000fffff984 */ /* 0x000fe20000000800 */
[----:B------:R0:W-:Y:S01]  /*385b0*/  @P0 LDGSTS.E.BYPASS.LTC128B.128 [R7+0x1e400], desc[UR36][R2.64], !P2 ;  /* 0x1e40000002070fae */ /* 0x0001e2000d101d64 */
[----:B------:R-:W-:Y:S02]  /*385c0*/  IMAD.MOV.U32 R13, RZ, RZ, R4 ;  /* 0x000000ffff0d7224 */ /* 0x000fe400078e0004 */
[----:B------:R-:W-:-:S07]  /*385d0*/  IMAD.MOV.U32 R0, RZ, RZ, R14 ;  /* 0x000000ffff007224 */ /* 0x000fce00078e000e */
[----:B0-----:R-:W-:Y:S05]  /*385e0*/  WARPSYNC.COLLECTIVE R15, `(.L_x_2365) ;  /* 0x000000000f087348 */ /* 0x001fea0003c00000 */
[----:B------:R1:W2:Y:S02]  /*385f0*/  SHFL.IDX P6, R14, R13, R12, R11 ;  /* 0x0000000c0d0e7389 */ /* 0x0002a400000c000b */
[----:B012---:R-:W-:Y:S01]  /*38600*/  ENDCOLLECTIVE ;  /* 0x000000000000791b */ /* 0x007fe20003800000 */
.L_x_2365:
[----:B------:R-:W-:Y:S05]  /*38610*/  BRA `(.L_x_2366) ;  /* 0xffffffc4000c7947 */ /* 0x000fea000383ffff */
.L_x_2311:
[----:B------:R-:W-:Y:S01]  /*38620*/  IMAD.MOV.U32 R13, RZ, RZ, R6 ;  /* 0x000000ffff0d7224 */ /* 0x000fe200078e0006 */
[----:B------:R-:W-:Y:S01]  /*38630*/  LOP3.LUT R16, R16, 0xffffefff, RZ, 0xc0, !PT ;  /* 0xffffefff10107812 */ /* 0x000fe200078ec0ff */
[----:B------:R-:W-:Y:S02]  /*38640*/  IMAD.MOV.U32 R12, RZ, RZ, RZ ;  /* 0x000000ffff0c7224 */ /* 0x000fe400078e00ff */
[----:B------:R-:W-:Y:S02]  /*38650*/  IMAD.MOV.U32 R11, RZ, RZ, 0x181f ;  /* 0x0000181fff0b7424 */ /* 0x000fe400078e00ff */
[----:B------:R-:W-:Y:S02]  /*38660*/  IMAD.MOV.U32 R15, RZ, RZ, -0x1 ;  /* 0xffffffffff0f7424 */ /* 0x000fe400078e00ff */
[----:B------:R-:W-:-:S07]  /*38670*/  VIADD R4, R20, UR40 ;  /* 0x0000002814047c36 */ /* 0x000fce0008000000 */
[----:B------:R-:W-:Y:S05]  /*38680*/  WARPSYNC.COLLECTIVE R15, `(.L_x_2367) ;  /* 0x000000000f087348 */ /* 0x000fea0003c00000 */
[----:B------:R0:W1:Y:S02]  /*38690*/  SHFL.IDX P6, R14, R13, R12, R11 ;  /* 0x0000000c0d0e7389 */ /* 0x00006400000c000b */
[----:B01----:R-:W-:Y:S01]  /*386a0*/  ENDCOLLECTIVE ;  /* 0x000000000000791b */ /* 0x003fe20003800000 */
.L_x_2367:
[----:B------:R-:W-:Y:S02]  /*386b0*/  VIADD R10, R4, 0x10 ;  /* 0x00000010040a7836 */ /* 0x000fe40000000000 */
[----:B------:R-:W-:Y:S02]  /*386c0*/  IMAD.MOV.U32 R13, RZ, RZ, R0 ;  /* 0x000000ffff0d7224 */ /* 0x000fe400078e0000 */
[----:B------:R-:W-:-:S07]  /*386d0*/  IMAD.MOV.U32 R3, RZ, RZ, R14 ;  /* 0x000000ffff037224 */ /* 0x000fce00078e000e */
[----:B------:R-:W-:Y:S05]  /*386e0*/  WARPSYNC.COLLECTIVE R15, `(.L_x_2368) ;  /* 0x000000000f087348 */ /* 0x000fea0003c00000 */
[----:B------:R0:W1:Y:S02]  /*386f0*/  SHFL.IDX P6, R14, R13, R12, R11 ;  /* 0x0000000c0d0e7389 */ /* 0x00006400000c000b */
[----:B01----:R-:W-:Y:S01]  /*38700*/  ENDCOLLECTIVE ;  /* 0x000000000000791b */ /* 0x003fe20003800000 */
.L_x_2368:
[----:B------:R-:W-:Y:S02]  /*38710*/  ULDC UR4, c[0x0][0x288] ;  /* 0x0000a20000047ab9 */ /* 0x000fe40000000800 */
[----:B------:R-:W-:-:S05]  /*38720*/  IMAD R5, R5, UR4, RZ ;  /* 0x0000000405057c24 */ /* 0x000fca000f8e02ff */
[----:B------:R-:W-:Y:S01]  /*38730*/  ISETP.GE.AND P2, PT, R4, R5, PT ;  /* 0x000000050400720c */ /* 0x000fe20003f46270 */
[----:B------:R-:W-:Y:S02]  /*38740*/  IMAD.MOV.U32 R13, RZ, RZ, R6 ;  /* 0x000000ffff0d7224 */ /* 0x000fe400078e0006 */
[----:B------:R-:W-:-:S10]  /*38750*/  IMAD.MOV.U32 R12, RZ, RZ, 0x1 ;  /* 0x00000001ff0c7424 */ /* 0x000fd400078e00ff */
[----:B------:R-:W-:Y:S02]  /*38760*/  @!P2 LEA R8, R27, UR46, 0x1 ;  /* 0x0000002e1b08ac11 */ /* 0x000fe4000f8e08ff */
[----:B------:R-:W-:Y:S02]  /*38770*/  @P2 LOP3.LUT R16, R16, 0x1000, RZ, 0xfc, !PT ;  /* 0x0000100010102812 */ /* 0x000fe400078efcff */
[----:B------:R-:W-:-:S13]  /*38780*/  @!P2 LEA R2, P1, R22, R14, 0x1 ;  /* 0x0000000e1602a211 */ /* 0x000fda00078208ff */
[----:B------:R-:W-:Y:S05]  /*38790*/  WARPSYNC.COLLECTIVE R15, `(.L_x_2369) ;  /* 0x000000000f087348 */ /* 0x000fea0003c00000 */
[----:B------:R0:W1:Y:S02]  /*387a0*/  SHFL.IDX P6, R14, R13, R12, R11 ;  /* 0x0000000c0d0e7389 */ /* 0x00006400000c000b */
[----:B01----:R-:W-:Y:S01]  /*387b0*/  ENDCOLLECTIVE ;  /* 0x000000000000791b */ /* 0x003fe20003800000 */
.L_x_2369:
[----:B------:R-:W-:Y:S01]  /*387c0*/  LOP3.LUT R16, R16, 0xfffff7ff, RZ, 0xc0, !PT ;  /* 0xfffff7ff10107812 */ /* 0x000fe200078ec0ff */
[----:B------:R-:W-:-:S05]  /*387d0*/  @!P2 IMAD.X R3, RZ, RZ, R3, P1 ;  /* 0x000000ffff03a224 */ /* 0x000fca00008e0603 */
[----:B------:R-:W-:Y:S01]  /*387e0*/  @!PT LDS RZ, [RZ] ;  /* 0x00000000fffff984 */ /* 0x000fe20000000800 */
[----:B------:R-:W-:Y:S01]  /*387f0*/  @!PT LDS RZ, [RZ] ;  /* 0x00000000fffff984 */ /* 0x000fe20000000800 */
[----:B------:R-:W-:Y:S01]  /*38800*/  @!PT LDS RZ, [RZ] ;  /* 0x00000000fffff984 */ /* 0x000fe20000000800 */
[----:B------:R0:W-:Y:S01]  /*38810*/  @!P2 LDGSTS.E.BYPASS.LTC128B.128 [R8+0x18400], desc[UR36][R2.64], !P0 ;  /* 0x184000000208afae */ /* 0x0001e2000c101d64 */
[----:B------:R-:W-:Y:S01]  /*38820*/  ISETP.GE.AND P2, PT, R10, R5, PT ;  /* 0x000000050a00720c */ /* 0x000fe20003f46270 */
[----:B------:R-:W-:Y:S02]  /*38830*/  IMAD.MOV.U32 R13, RZ, RZ, R0 ;  /* 0x000000ffff0d7224 */ /* 0x000fe400078e0000 */
[----:B0-----:R-:W-:-:S10]  /*38840*/  VIADD R8, R4, 0x20 ;  /* 0x0000002004087836 */ /* 0x001fd40000000000 */
[----:B------:R-:W-:Y:S01]  /*38850*/  @P2 LOP3.LUT R16, R16, 0x800, RZ, 0xfc, !PT ;  /* 0x0000080010102812 */ /* 0x000fe200078efcff */
[----:B------:R-:W-:-:S07]  /*38860*/  IMAD.MOV.U32 R7, RZ, RZ, R14 ;  /* 0x000000ffff077224 */ /* 0x000fce00078e000e */
[----:B------:R-:W-:Y:S05]  /*38870*/  WARPSYNC.COLLECTIVE R15, `(.L_x_2370) ;  /* 0x000000000f087348 */ /* 0x000fea0003c00000 */
[----:B------:R0:W1:Y:S02]  /*38880*/  SHFL.IDX P6, R14, R13, R12, R11 ;  /* 0x0000000c0d0e7389 */ /* 0x00006400000c000b */
[----:B01----:R-:W-:Y:S01]  /*38890*/  ENDCOLLECTIVE ;  /* 0x000000000000791b */ /* 0x003fe20003800000 */
.L_x_2370:
[----:B------:R-:W-:Y:S02]  /*388a0*/  LOP3.LUT R16, R16, 0xfffffbff, RZ, 0xc0, !PT ;  /* 0xfffffbff10107812 */ /* 0x000fe400078ec0ff */
[----:B------:R-:W-:Y:S02]  /*388b0*/  @!P2 LEA R13, R27, UR46, 0x1 ;  /* 0x0000002e1b0dac11 */ /* 0x000fe4000f8e08ff */
[----:B------:R-:W-:-:S05]  /*388c0*/  @!P2 LEA R12, P1, R22, R14, 0x1 ;  /* 0x0000000e160ca211 */ /* 0x000fca00078208ff */
[----:B------:R-:W-:Y:S02]  /*388d0*/  @!P2 IMAD.X R7, RZ, RZ, R7, P1 ;  /* 0x000000ffff07a224 */ /* 0x000fe400008e0607 */
[----:B------:R-:W-:Y:S02]  /*388e0*/  @!P2 IMAD.MOV.U32 R2, RZ, RZ, R12 ;  /* 0x000000ffff02a224 */ /* 0x000fe400078e000c */
[----:B------:R-:W-:Y:S02]  /*388f0*/  @!P2 IMAD.MOV.U32 R3, RZ, RZ, R7 ;  /* 0x000000ffff03a224 */ /* 0x000fe400078e0007 */
[----:B------:R-:W-:-:S03]  /*38900*/  IMAD.MOV.U32 R12, RZ, RZ, 0x2 ;  /* 0x00000002ff0c7424 */ /* 0x000fc600078e00ff */
[----:B------:R-:W-:Y:S01]  /*38910*/  @!PT LDS RZ, [RZ] ;  /* 0x00000000fffff984 */ /* 0x000fe20000000800 */
[----:B------:R-:W-:Y:S01]  /*38920*/  @!PT LDS RZ, [RZ] ;  /* 0x00000000fffff984 */ /* 0x000fe20000000800 */
[----:B------:R-:W-:Y:S01]  /*38930*/  @!PT LDS RZ, [RZ] ;  /* 0x00000000fffff984 */ /* 0x000fe20000000800 */
[----:B------:R0:W-:Y:S01]  /*38940*/  @!P2 LDGSTS.E.BYPASS.LTC128B.128 [R13+0x18c00], desc[UR36][R2.64], !P0 ;  /* 0x18c00000020dafae */ /* 0x0001e2000c101d64 */
[----:B------:R-:W-:Y:S01]  /*38950*/  ISETP.GE.AND P2, PT, R8, R5, PT ;  /* 0x000000050800720c */ /* 0x000fe20003f46270 */
[----:B------:R-:W-:Y:S02]  /*38960*/  VIADD R8, R4, 0x30 ;  /* 0x0000003004087836 */ /* 0x000fe40000000000 */
[----:B0-----:R-:W-:-:S10]  /*38970*/  IMAD.MOV.U32 R13, RZ, RZ, R6 ;  /* 0x000000ffff0d7224 */ /* 0x001fd400078e0006 */
[----:B------:R-:W-:-:S07]  /*38980*/  @P2 LOP3.LUT R16, R16, 0x400, RZ, 0xfc, !PT ;  /* 0x0000040010102812 */ /* 0x000fce00078efcff */
[----:B------:R-:W-:Y:S05]  /*38990*/  WARPSYNC.COLLECTIVE R15, `(.L_x_2371) ;  /* 0x000000000f087348 */ /* 0x000fea0003c00000 */
[----:B------:R0:W1:Y:S02]  /*389a0*/  SHFL.IDX P6, R14, R13, R12, R11 ;  /* 0x0000000c0d0e7389 */ /* 0x00006400000c000b */
[----:B01----:R-:W-:Y:S01]  /*389b0*/  ENDCOLLECTIVE ;  /* 0x000000000000791b */ /* 0x003fe20003800000 */
.L_x_2371:
[----:B------:R-:W-:Y:S01]  /*389c0*/  LOP3.LUT R16, R16, 0xfffffdff, RZ, 0xc0, !PT ;  /* 0xfffffdff10107812 */ /* 0x000fe200078ec0ff */
[----:B------:R-:W-:Y:S02]  /*389d0*/  IMAD.MOV.U32 R13, RZ, RZ, R0 ;  /* 0x000000ffff0d7224 */ /* 0x000fe400078e0000 */
[----:B------:R-:W-:-:S07]  /*389e0*/  IMAD.MOV.U32 R10, RZ, RZ, R14 ;  /* 0x000000ffff0a7224 */ /* 0x000fce00078e000e */
[----:B------:R-:W-:Y:S05]  /*389f0*/  WARPSYNC.COLLECTIVE R15, `(.L_x_2372) ;  /* 0x000000000f087348 */ /* 0x000fea0003c00000 */
[----:B------:R0:W1:Y:S02]  /*38a00*/  SHFL.IDX P6, R14, R13, R12, R11 ;  /* 0x0000000c0d0e7389 */ /* 0x00006400000c000b */
[----:B01----:R-:W-:Y:S01]  /*38a10*/  ENDCOLLECTIVE ;  /* 0x000000000000791b */ /* 0x003fe20003800000 */
.L_x_2372:
[----:B------:R-:W-:Y:S01]  /*38a20*/  @!P2 LEA R13, R27, UR46, 0x1 ;  /* 0x0000002e1b0dac11 */ /* 0x000fe2000f8e08ff */
[----:B------:R-:W-:Y:S01]  /*38a30*/  IMAD.MOV.U32 R12, RZ, RZ, 0x3 ;  /* 0x00000003ff0c7424 */ /* 0x000fe200078e00ff */
        /* <DEDUP_REMOVED lines=10> */
[----:B0-----:R-:W-:-:S12]  /*38ae0*/  IMAD.MOV.U32 R13, RZ, RZ, R6 ;  /* 0x000000ffff0d7224 */ /* 0x001fd800078e0006 */
[----:B------:R-:W-:-:S07]  /*38af0*/  @P2 LOP3.LUT R16, R16, 0x200, RZ, 0xfc, !PT ;  /* 0x0000020010102812 */ /* 0x000fce00078efcff */
[----:B------:R-:W-:Y:S05]  /*38b00*/  WARPSYNC.COLLECTIVE R15, `(.L_x_2373) ;  /* 0x000000000f087348 */ /* 0x000fea0003c00000 */
[----:B------:R0:W1:Y:S02]  /*38b10*/  SHFL.IDX P6, R14, R13, R12, R11 ;  /* 0x0000000c0d0e7389 */ /* 0x00006400000c000b */
[----:B01----:R-:W-:Y:S01]  /*38b20*/  ENDCOLLECTIVE ;  /* 0x000000000000791b */ /* 0x003fe20003800000 */
.L_x_2373:
[----:B------:R-:W-:Y:S01]  /*38b30*/  LOP3.LUT R16, R16, 0xfffffeff, RZ, 0xc0, !PT ;  /* 0xfffffeff10107812 */ /* 0x000fe200078ec0ff */
[----:B------:R-:W-:Y:S02]  /*38b40*/  IMAD.MOV.U32 R13, RZ, RZ, R0 ;  /* 0x000000ffff0d7224 */ /* 0x000fe400078e0000 */
[----:B------:R-:W-:-:S07]  /*38b50*/  IMAD.MOV.U32 R8, RZ, RZ, R14 ;  /* 0x000000ffff087224 */ /* 0x000fce00078e000e */
[----:B------:R-:W-:Y:S05]  /*38b60*/  WARPSYNC.COLLECTIVE R15, `(.L_x_2374) ;  /* 0x000000000f087348 */ /* 0x000fea0003c00000 */
[----:B------:R0:W1:Y:S02]  /*38b70*/  SHFL.IDX P6, R14, R13, R12, R11 ;  /* 0x0000000c0d0e7389 */ /* 0x00006400000c000b */
[----:B01----:R-:W-:Y:S01]  /*38b80*/  ENDCOLLECTIVE ;  /* 0x000000000000791b */ /* 0x003fe20003800000 */
.L_x_2374:
[----:B------:R-:W-:Y:S01]  /*38b90*/  @!P2 LEA R13, R27, UR46, 0x1 ;  /* 0x0000002e1b0dac11 */ /* 0x000fe2000f8e08ff */
[----:B------:R-:W-:Y:S01]  /*38ba0*/  IMAD.MOV.U32 R12, RZ, RZ, 0x4 ;  /* 0x00000004ff0c7424 */ /* 0x000fe200078e00ff */
[----:B------:R-:W-:-:S05]  /*38bb0*/  @!P2 LEA R9, P1, R22, R14, 0x1 ;  /* 0x0000000e1609a211 */ /* 0x000fca00078208ff */
[----:B------:R-:W-:Y:S02]  /*38bc0*/  @!P2 IMAD.X R8, RZ, RZ, R8, P1 ;  /* 0x000000ffff08a224 */ /* 0x000fe400008e0608 */
[----:B------:R-:W-:Y:S02]  /*38bd0*/  @!P2 IMAD.MOV.U32 R2, RZ, RZ, R9 ;  /* 0x000000ffff02a224 */ /* 0x000fe400078e0009 */
[----:B------:R-:W-:Y:S02]  /*38be0*/  @!P2 IMAD.MOV.U32 R3, RZ, RZ, R8 ;  /* 0x000000ffff03a224 */ /* 0x000fe400078e0008 */
[----:B------:R-:W-:-:S03]  /*38bf0*/  VIADD R8, R4, 0x40 ;  /* 0x0000004004087836 */ /* 0x000fc60000000000 */
[----:B------:R-:W-:Y:S01]  /*38c00*/  @!PT LDS RZ, [RZ] ;  /* 0x00000000fffff984 */ /* 0x000fe20000000800 */
[----:B------:R-:W-:Y:S01]  /*38c10*/  @!PT LDS RZ, [RZ] ;  /* 0x00000000fffff984 */ /* 0x000fe20000000800 */
[----:B------:R-:W-:Y:S01]  /*38c20*/  @!PT LDS RZ, [RZ] ;  /* 0x00000000fffff984 */ /* 0x000fe20000000800 */
[----:B------:R0:W-:Y:S02]  /*38c30*/  @!P2 LDGSTS.E.BYPASS.LTC128B.128 [R13+0x19c00], desc[UR36][R2.64], !P0 ;  /* 0x19c00000020dafae */ /* 0x0001e4000c101d64 */
[----:B------:R-:W-:Y:S01]  /*38c40*/  ISETP.GE.AND P2, PT, R8, R5, PT ;  /* 0x000000050800720c */ /* 0x000fe20003f46270 */
[----:B------:R-:W-:Y:S02]  /*38c50*/  VIADD R8, R4, 0x50 ;  /* 0x0000005004087836 */ /* 0x000fe40000000000 */
[----:B0-----:R-:W-:-:S10]  /*38c60*/  IMAD.MOV.U32 R13, RZ, RZ, R6 ;  /* 0x000000ffff0d7224 */ /* 0x001fd400078e0006 */
[----:B------:R-:W-:-:S07]  /*38c70*/  @P2 LOP3.LUT R16, R16, 0x100, RZ, 0xfc, !PT ;  /* 0x0000010010102812 */ /* 0x000fce00078efcff */
[----:B------:R-:W-:Y:S05]  /*38c80*/  WARPSYNC.COLLECTIVE R15, `(.L_x_2375) ;  /* 0x000000000f087348 */ /* 0x000fea0003c00000 */
[----:B------:R0:W1:Y:S02]  /*38c90*/  SHFL.IDX P6, R14, R13, R12, R11 ;  /* 0x0000000c0d0e7389 */ /* 0x00006400000c000b */
[----:B01----:R-:W-:Y:S01]  /*38ca0*/  ENDCOLLECTIVE ;  /* 0x000000000000791b */ /* 0x003fe20003800000 */
.L_x_2375:
[----:B------:R-:W-:Y:S01]  /*38cb0*/  LOP3.LUT R16, R16, 0xffffff7f, RZ, 0xc0, !PT ;  /* 0xffffff7f10107812 */ /* 0x000fe200078ec0ff */
[----:B------:R-:W-:Y:S02]  /*38cc0*/  IMAD.MOV.U32 R13, RZ, RZ, R0 ;  /* 0x000000ffff0d7224 */ /* 0x000fe400078e0000 */
[----:B------:R-:W-:-:S07]  /*38cd0*/  IMAD.MOV.U32 R2, RZ, RZ, R14 ;  /* 0x000000ffff027224 */ /* 0x000fce00078e000e */
[----:B------:R-:W-:Y:S05]  /*38ce0*/  WARPSYNC.COLLECTIVE R15, `(.L_x_2376) ;  /* 0x000000000f087348 */ /* 0x000fea0003c00000 */
[----:B------:R0:W1:Y:S02]  /*38cf0*/  SHFL.IDX P6, R14, R13, R12, R11 ;  /* 0x0000000c0d0e7389 */ /* 0x00006400000c000b */
[----:B01----:R-:W-:Y:S01]  /*38d00*/  ENDCOLLECTIVE ;  /* 0x000000000000791b */ /* 0x003fe20003800000 */
.L_x_2376:
        /* <DEDUP_REMOVED lines=13> */
[----:B------:R-:W-:Y:S02]  /*38de0*/  @!P2 LEA R7, R27, UR46, 0x1 ;  /* 0x0000002e1b07ac11 */ /* 0x000fe4000f8e08ff */
[----:B------:R-:W-:-:S07]  /*38df0*/  @P2 LOP3.LUT R16, R16, 0x80, RZ, 0xfc, !PT ;  /* 0x0000008010102812 */ /* 0x000fce00078efcff */
[----:B------:R-:W-:Y:S05]  /*38e00*/  WARPSYNC.COLLECTIVE R15, `(.L_x_2377) ;  /* 0x000000000f087348 */ /* 0x000fea0003c00000 */
[----:B------:R0:W1:Y:S02]  /*38e10*/  SHFL.IDX P6, R14, R13, R12, R11 ;  /* 0x0000000c0d0e7389 */ /* 0x00006400000c000b */
[----:B01----:R-:W-:Y:S01]  /*38e20*/  ENDCOLLECTIVE ;  /* 0x000000000000791b */ /* 0x003fe20003800000 */
.L_x_2377:
[----:B------:R-:W-:Y:S01]  /*38e30*/  LOP3.LUT R16, R16, 0xffffffbf, RZ, 0xc0, !PT ;  /* 0xffffffbf10107812 */ /* 0x000fe200078ec0ff */
[----:B------:R-:W-:Y:S02]  /*38e40*/  IMAD.MOV.U32 R13, RZ, RZ, R0 ;  /* 0x000000ffff0d7224 */ /* 0x000fe400078e0000 */
[----:B------:R-:W-:-:S07]  /*38e50*/  IMAD.MOV.U32 R2, RZ, RZ, R14 ;  /* 0x000000ffff027224 */ /* 0x000fce00078e000e */
[----:B------:R-:W-:Y:S05]  /*38e60*/  WARPSYNC.COLLECTIVE R15, `(.L_x_2378) ;  /* 0x000000000f087348 */ /* 0x000fea0003c00000 */
[----:B------:R0:W1:Y:S02]  /*38e70*/  SHFL.IDX P6, R14, R13, R12, R11 ;  /* 0x0000000c0d0e7389 */ /* 0x00006400000c000b */
[----:B01----:R-:W-:Y:S01]  /*38e80*/  ENDCOLLECTIVE ;  /* 0x000000000000791b */ /* 0x003fe20003800000 */
.L_x_2378:
[----:B------:R-:W-:Y:S02]  /*38e90*/  IMAD.MOV.U32 R13, RZ, RZ, R6 ;  /* 0x000000ffff0d7224 */ /* 0x000fe400078e0006 */
        /* <DEDUP_REMOVED lines=14> */
.L_x_2379:
[----:B------:R-:W-:Y:S02]  /*38f80*/  @!P2 LEA R21, R27, UR46, 0x1 ;  /* 0x0000002e1b15ac11 */ /* 0x000fe4000f8e08ff */
[----:B------:R-:W-:Y:S01]  /*38f90*/  @P2 LOP3.LUT R16, R16, 0x40, RZ, 0xfc, !PT ;  /* 0x0000004010102812 */ /* 0x000fe200078efcff */
[----:B------:R-:W-:Y:S02]  /*38fa0*/  IMAD.MOV.U32 R13, RZ, RZ, R0 ;  /* 0x000000ffff0d7224 */ /* 0x000fe400078e0000 */
[----:B------:R-:W-:-:S07]  /*38fb0*/  IMAD.MOV.U32 R2, RZ, RZ, R14 ;  /* 0x000000ffff027224 */ /* 0x000fce00078e000e */
[----:B------:R-:W-:Y:S05]  /*38fc0*/  WARPSYNC.COLLECTIVE R15, `(.L_x_2380) ;  /* 0x000000000f087348 */ /* 0x000fea0003c00000 */
[----:B------:R0:W1:Y:S02]  /*38fd0*/  SHFL.IDX P6, R14, R13, R12, R11 ;  /* 0x0000000c0d0e7389 */ /* 0x00006400000c000b */
[----:B01----:R-:W-:Y:S01]  /*38fe0*/  ENDCOLLECTIVE ;  /* 0x000000000000791b */ /* 0x003fe20003800000 */
.L_x_2380:
[----:B------:R-:W-:Y:S02]  /*38ff0*/  IMAD.MOV.U32 R13, RZ, RZ, R6 ;  /* 0x000000ffff0d7224 */ /* 0x000fe400078e0006 */
[----:B------:R-:W-:Y:S01]  /*39000*/  IMAD.MOV.U32 R12, RZ, RZ, 0x7 ;  /* 0x00000007ff0c7424 */ /* 0x000fe200078e00ff */
[----:B------:R-:W-:-:S13]  /*39010*/  @!P2 LEA R8, P1, R22, R14, 0x1 ;  /* 0x0000000e1608a211 */ /* 0x000fda00078208ff */
[----:B------:R-:W-:Y:S05]  /*39020*/  WARPSYNC.COLLECTIVE R15, `(.L_x_2381) ;  /* 0x000000000f087348 */ /* 0x000fea0003c00000 */
[----:B------:R0:W1:Y:S02]  /*39030*/  SHFL.IDX P6, R14, R13, R12, R11 ;  /* 0x0000000c0d0e7389 */ /* 0x00006400000c000b */
[----:B01----:R-:W-:Y:S01]  /*39040*/  ENDCOLLECTIVE ;  /* 0x000000000000791b */ /* 0x003fe20003800000 */
.L_x_2381:
[----:B------:R-:W-:Y:S02]  /*39050*/  @!P2 IMAD.X R9, RZ, RZ, R2, P1 ;  /* 0x000000ffff09a224 */ /* 0x000fe400008e0602 */
[----:B------:R-:W-:Y:S02]  /*39060*/  @!P2 IMAD.MOV.U32 R2, RZ, RZ, R8 ;  /* 0x000000ffff02a224 */ /* 0x000fe400078e0008 */
[----:B------:R-:W-:-:S05]  /*39070*/  @!P2 IMAD.MOV.U32 R3, RZ, RZ, R9 ;  /* 0x000000ffff03a224 */ /* 0x000fca00078e0009 */
        /* <DEDUP_REMOVED lines=9> */
.L_x_2382:
[----:B------:R-:W-:Y:S05]  /*39110*/  BRA `(.L_x_2383) ;  /* 0xffffffc4000c7947 */ /* 0x000fea000383ffff */
.L_x_2313:
        /* <DEDUP_REMOVED lines=8> */
.L_x_2385:
[----:B------:R-:W-:Y:S05]  /*391a0*/  BSYNC B0 ;  /* 0x0000000000007941 */ /* 0x000fea0003800000 */
.L_x_2384:
        /* <DEDUP_REMOVED lines=9> */
.L_x_2386:
[----:B------:R-:W-:Y:S01]  /*39240*/  @!P5 LEA R7, R27, UR46, 0x1 ;  /* 0x0000002e1b07dc11 */ /* 0x000fe2000f8e08ff */
[----:B------:R-:W-:Y:S02]  /*39250*/  IMAD.MOV.U32 R13, RZ, RZ, R4 ;  /* 0x000000ffff0d7224 */ /* 0x000fe400078e0004 */
[----:B------:R-:W-:Y:S01]  /*39260*/  IMAD.MOV.U32 R12, RZ, RZ, 0x1 ;  /* 0x00000001ff0c7424 */ /* 0x000fe200078e00ff */
[----:B------:R-:W-:-:S05]  /*39270*/  @!P5 LEA R14, P0, R22, R14, 0x1 ;  /* 0x0000000e160ed211 */ /* 0x000fca00078008ff */
[----:B------:R-:W-:Y:S02]  /*39280*/  @!P5 IMAD.X R3, RZ, RZ, R2, P0 ;  /* 0x000000ffff03d224 */ /* 0x000fe400000e0602 */
[----:B------:R-:W-:-:S07]  /*39290*/  @!P5 IMAD.MOV.U32 R2, RZ, RZ, R14 ;  /* 0x000000ffff02d224 */ /* 0x000fce00078e000e */
[----:B------:R-:W-:Y:S05]  /*392a0*/  WARPSYNC.COLLECTIVE R15, `(.L_x_2387) ;  /* 0x000000000f087348 */ /* 0x000fea0003c00000 */
[----:B------:R0:W1:Y:S02]  /*392b0*/  SHFL.IDX P6, R14, R13, R12, R11 ;  /* 0x0000000c0d0e7389 */ /* 0x00006400000c000b */
[----:B01----:R-:W-:Y:S01]  /*392c0*/  ENDCOLLECTIVE ;  /* 0x000000000000791b */ /* 0x003fe20003800000 */
.L_x_2387:
        /* <DEDUP_REMOVED lines=13> */
.L_x_2388:
[----:B------:R-:W-:Y:S01]  /*393a0*/  @!P5 LEA R7, R27, UR46, 0x1 ;  /* 0x0000002e1b07dc11 */ /* 0x000fe2000f8e08ff */
[----:B------:R-:W-:Y:S02]  /*393b0*/  IMAD.MOV.U32 R13, RZ, RZ, R4 ;  /* 0x000000ffff0d7224 */ /* 0x000fe400078e0004 */
[----:B------:R-:W-:Y:S01]  /*393c0*/  IMAD.MOV.U32 R12, RZ, RZ, 0x2 ;  /* 0x00000002ff0c7424 */ /* 0x000fe200078e00ff */
[----:B------:R-:W-:-:S13]  /*393d0*/  LOP3.LUT P6, RZ, R16, 0x800, RZ, 0xc0, !PT ;  /* 0x0000080010ff7812 */ /* 0x000fda00078cc0ff */
[----:B------:R-:W-:Y:S02]  /*393e0*/  @!P6 LEA R14, P0, R22, R14, 0x1 ;  /* 0x0000000e160ee211 */ /* 0x000fe400078008ff */
[----:B------:R-:W-:-:S03]  /*393f0*/  @!P6 LEA R9, R27, UR46, 0x1 ;  /* 0x0000002e1b09ec11 */ /* 0x000fc6000f8e08ff */
        /* <DEDUP_REMOVED lines=13> */
.L_x_2389:
[----:B------:R-:W-:Y:S02]  /*394d0*/  IMAD.MOV.U32 R13, RZ, RZ, R0 ;  /* 0x000000ffff0d7224 */ /* 0x000fe400078e0000 */
[----:B------:R-:W-:-:S07]  /*394e0*/  IMAD.MOV.U32 R5, RZ, RZ, R14 ;  /* 0x000000ffff057224 */ /* 0x000fce00078e000e */
[----:B------:R-:W-:Y:S05]  /*394f0*/  WARPSYNC.COLLECTIVE R15, `(.L_x_2390) ;  /* 0x000000000f087348 */ /* 0x000fea0003c00000 */
[----:B------:R0:W1:Y:S02]  /*39500*/  SHFL.IDX P6, R14, R13, R12, R11 ;  /* 0x0000000c0d0e7389 */ /* 0x00006400000c000b */
[----:B01----:R-:W-:Y:S01]  /*39510*/  ENDCOLLECTIVE ;  /* 0x000000000000791b */ /* 0x003fe20003800000 */
.L_x_2390:
[----:B------:R-:W-:Y:S02]  /*39520*/  IMAD.MOV.U32 R13, RZ, RZ, R4 ;  /* 0x000000ffff0d7224 */ /* 0x000fe400078e0004 */
[----:B------:R-:W-:Y:S01]  /*39530*/  IMAD.MOV.U32 R12, RZ, RZ, 0x3 ;  /* 0x00000003ff0c7424 */ /* 0x000fe200078e00ff */
[----:B------:R-:W-:-:S05]  /*39540*/  @!P5 LEA R14, P0, R22, R14, 0x1 ;  /* 0x0000000e160ed211 */ /* 0x000fca00078008ff */
[----:B------:R-:W-:-:S08]  /*39550*/  @!P5 IMAD.MOV.U32 R2, RZ, RZ, R14 ;  /* 0x000000ffff02d224 */ /* 0x000fd000078e000e */
[----:B------:R-:W-:Y:S05]  /*39560*/  WARPSYNC.COLLECTIVE R15, `(.L_x_2391) ;  /* 0x000000000f087348 */ /* 0x000fea0003c00000 */
[----:B------:R0:W1:Y:S02]  /*39570*/  SHFL.IDX P6, R14, R13, R12, R11 ;  /* 0x0000000c0d0e7389 */ /* 0x00006400000c000b */
[----:B01----:R-:W-:Y:S01]  /*39580*/  ENDCOLLECTIVE ;  /* 0x000000000000791b */ /* 0x003fe20003800000 */
.L_x_2391:
        /* <DEDUP_REMOVED lines=15> */
.L_x_2392:
        /* <DEDUP_REMOVED lines=19> */
.L_x_2393:
[----:B------:R-:W-:Y:S02]  /*397b0*/  IMAD.MOV.U32 R13, RZ, RZ, R0 ;  /* 0x000000ffff0d7224 */ /* 0x000fe400078e0000 */
[----:B------:R-:W-:-:S07]  /*397c0*/  IMAD.MOV.U32 R5, RZ, RZ, R14 ;  /* 0x000000ffff057224 */ /* 0x000fce00078e000e */
[----:B------:R-:W-:Y:S05]  /*397d0*/  WARPSYNC.COLLECTIVE R15, `(.L_x_2394) ;  /* 0x000000000f087348 */ /* 0x000fea0003c00000 */
[----:B------:R0:W1:Y:S02]  /*397e0*/  SHFL.IDX P6, R14, R13, R12, R11 ;  /* 0x0000000c0d0e7389 */ /* 0x00006400000c000b */
[----:B01----:R-:W-:Y:S01]  /*397f0*/  ENDCOLLECTIVE ;  /* 0x000000000000791b */ /* 0x003fe20003800000 */
.L_x_2394:
[----:B------:R-:W-:Y:S02]  /*39800*/  IMAD.MOV.U32 R13, RZ, RZ, R4 ;  /* 0x000000ffff0d7224 */ /* 0x000fe400078e0004 */
[----:B------:R-:W-:Y:S01]  /*39810*/  IMAD.MOV.U32 R12, RZ, RZ, 0x5 ;  /* 0x00000005ff0c7424 */ /* 0x000fe200078e00ff */
[----:B------:R-:W-:-:S05]  /*39820*/  @!P5 LEA R14, P0, R22, R14, 0x1 ;  /* 0x0000000e160ed211 */ /* 0x000fca00078008ff */
[----:B------:R-:W-:-:S08]  /*39830*/  @!P5 IMAD.MOV.U32 R2, RZ, RZ, R14 ;  /* 0x000000ffff02d224 */ /* 0x000fd000078e000e */
[----:B------:R-:W-:Y:S05]  /*39840*/  WARPSYNC.COLLECTIVE R15, `(.L_x_2395) ;  /* 0x000000000f087348 */ /* 0x000fea0003c00000 */
[----:B------:R0:W1:Y:S02]  /*39850*/  SHFL.IDX P6, R14, R13, R12, R11 ;  /* 0x0000000c0d0e7389 */ /* 0x00006400000c000b */
[----:B01----:R-:W-:Y:S01]  /*39860*/  ENDCOLLECTIVE ;  /* 0x000000000000791b */ /* 0x003fe20003800000 */
.L_x_2395:
        /* <DEDUP_REMOVED lines=15> */
.L_x_2396:
        /* <DEDUP_REMOVED lines=19> */
.L_x_2397:
[----:B------:R-:W-:Y:S02]  /*39a90*/  IMAD.MOV.U32 R13, RZ, RZ, R0 ;  /* 0x000000ffff0d7224 */ /* 0x000fe400078e0000 */
[----:B------:R-:W-:-:S07]  /*39aa0*/  IMAD.MOV.U32 R5, RZ, RZ, R14 ;  /* 0x000000ffff057224 */ /* 0x000fce00078e000e */
[----:B------:R-:W-:Y:S05]  /*39ab0*/  WARPSYNC.COLLECTIVE R15, `(.L_x_2398) ;  /* 0x000000000f087348 */ /* 0x000fea0003c00000 */
[----:B------:R0:W1:Y:S02]  /*39ac0*/  SHFL.IDX P6, R14, R13, R12, R11 ;  /* 0x0000000c0d0e7389 */ /* 0x00006400000c000b */
[----:B01----:R-:W-:Y:S01]  /*39ad0*/  ENDCOLLECTIVE ;  /* 0x000000000000791b */ /* 0x003fe20003800000 */
.L_x_2398:
[----:B------:R-:W-:Y:S02]  /*39ae0*/  IMAD.MOV.U32 R13, RZ, RZ, R4 ;  /* 0x000000ffff0d7224 */ /* 0x000fe400078e0004 */
[----:B------:R-:W-:Y:S01]  /*39af0*/  IMAD.MOV.U32 R12, RZ, RZ, 0x7 ;  /* 0x00000007ff0c7424 */ /* 0x000fe200078e00ff */
[----:B------:R-:W-:-:S05]  /*39b00*/  @!P5 LEA R14, P0, R22, R14, 0x1 ;  /* 0x0000000e160ed211 */ /* 0x000fca00078008ff */
[----:B------:R-:W-:-:S08]  /*39b10*/  @!P5 IMAD.MOV.U32 R2, RZ, RZ, R14 ;  /* 0x000000ffff02d224 */ /* 0x000fd000078e000e */
[----:B------:R-:W-:Y:S05]  /*39b20*/  WARPSYNC.COLLECTIVE R15, `(.L_x_2399) ;  /* 0x000000000f087348 */ /* 0x000fea0003c00000 */
[----:B------:R0:W1:Y:S02]  /*39b30*/  SHFL.IDX P6, R14, R13, R12, R11 ;  /* 0x0000000c0d0e7389 */ /* 0x00006400000c000b */
[----:B01----:R-:W-:Y:S01]  /*39b40*/  ENDCOLLECTIVE ;  /* 0x000000000000791b */ /* 0x003fe20003800000 */
.L_x_2399:
        /* <DEDUP_REMOVED lines=10> */
[----:B------:R-:W-:-:S07]  /*39bf0*/  IMAD.MOV.U32 R5, RZ, RZ, R14 ;  /* 0x000000ffff057224 */ /* 0x000fce00078e000e */
[----:B0-----:R-:W-:Y:S05]  /*39c00*/  WARPSYNC.COLLECTIVE R15, `(.L_x_2400) ;  /* 0x000000000f087348 */ /* 0x001fea0003c00000 */
[----:B------:R1:W2:Y:S02]  /*39c10*/  SHFL.IDX P6, R14, R13, R12, R11 ;  /* 0x0000000c0d0e7389 */ /* 0x0002a400000c000b */
[----:B012---:R-:W-:Y:S01]  /*39c20*/  ENDCOLLECTIVE ;  /* 0x000000000000791b */ /* 0x007fe20003800000 */
.L_x_2400:
[----:B------:R-:W-:Y:S05]  /*39c30*/  BRA `(.L_x_2401) ;  /* 0xffffffc4000c7947 */ /* 0x000fea000383ffff */
.L_x_2316:
[----:B0--3--:R-:W-:-:S04]  /*39c40*/  IMAD.U32 R3, RZ, RZ, UR46 ;  /* 0x0000002eff037e24 */ /* 0x009fc8000f8e00ff */
[----:B------:R0:W3:Y:S03]  /*39c50*/  SYNCS.PHASECHK.TRANS64.TRYWAIT P0, [R3+URZ+0x32420], R0 ;  /* 0x03242000030075a7 */ /* 0x0000e6000800017f */
[----:B---3--:R-:W-:Y:S05]  /*39c60*/  @!P0 NANOSLEEP.SYNCS 0x989680 ;  /* 0x009896800000895d */ /* 0x008fea0003900000 */
[----:B------:R-:W3:Y:S02]  /*39c70*/  @!P0 SYNCS.PHASECHK.TRANS64 P0, [R3+URZ+0x32420], R0 ;  /* 0x03242000030085a7 */ /* 0x000ee4000800007f */
[----:B---3--:R-:W-:Y:S05]  /*39c80*/  @!P0 BRA `(.L_x_2316) ;  /* 0xfffffffc00ec8947 */ /* 0x008fea000383ffff */
[----:B------:R-:W-:Y:S05]  /*39c90*/  BRA `(.L_x_2402) ;  /* 0xffffffc400507947 */ /* 0x000fea000383ffff */
.L_x_2318:
[----:B0--3--:R-:W-:-:S04]  /*39ca0*/  IMAD.U32 R3, RZ, RZ, UR46 ;  /* 0x0000002eff037e24 */ /* 0x009fc8000f8e00ff */
[----:B------:R0:W3:Y:S03]  /*39cb0*/  SYNCS.PHASECHK.TRANS64.TRYWAIT P0, [R3+URZ+0x32460], R0 ;  /* 0x03246000030075a7 */ /* 0x0000e6000800017f */
[----:B---3--:R-:W-:Y:S05]  /*39cc0*/  @!P0 NANOSLEEP.SYNCS 0x989680 ;  /* 0x009896800000895d */ /* 0x008fea0003900000 */
[----:B------:R-:W3:Y:S02]  /*39cd0*/  @!P0 SYNCS.PHASECHK.TRANS64 P0, [R3+URZ+0x32460], R0 ;  /* 0x03246000030085a7 */ /* 0x000ee4000800007f */
[----:B---3--:R-:W-:Y:S05]  /*39ce0*/  @!P0 BRA `(.L_x_2318) ;  /* 0xfffffffc00ec8947 */ /* 0x008fea000383ffff */
[----:B------:R-:W-:Y:S05]  /*39cf0*/  BRA `(.L_x_2403) ;  /* 0xffffffc4004c7947 */ /* 0x000fea000383ffff */
.L_x_2319:
[----:B------:R-:W-:Y:S01]  /*39d00*/  BSSY B0, `(.L_x_2404) ;  /* 0x0000008000007945 */ /* 0x000fe20003800000 */
[----:B------:R-:W-:Y:S02]  /*39d10*/  IMAD.MOV.U32 R13, RZ, RZ, R8 ;  /* 0x000000ffff0d7224 */ /* 0x000fe400078e0008 */
[----:B------:R-:W-:Y:S02]  /*39d20*/  IMAD.MOV.U32 R12, RZ, RZ, RZ ;  /* 0x000000ffff0c7224 */ /* 0x000fe400078e00ff */
[----:B------:R-:W-:Y:S02]  /*39d30*/  IMAD.MOV.U32 R11, RZ, RZ, 0x181f ;  /* 0x0000181fff0b7424 */ /* 0x000fe400078e00ff */
[----:B------:R-:W-:-:S07]  /*39d40*/  IMAD.MOV.U32 R15, RZ, RZ, -0x1 ;  /* 0xffffffffff0f7424 */ /* 0x000fce00078e00ff */
[----:B-1----:R-:W-:Y:S05]  /*39d50*/  WARPSYNC.COLLECTIVE R15, `(.L_x_2405) ;  /* 0x000000000f087348 */ /* 0x002fea0003c00000 */
[----:B-1----:R0:W1:Y:S02]  /*39d60*/  SHFL.IDX P6, R14, R13, R12, R11 ;  /* 0x0000000c0d0e7389 */ /* 0x00206400000c000b */
[----:B01----:R-:W-:Y:S01]  /*39d70*/  ENDCOLLECTIVE ;  /* 0x000000000000791b */ /* 0x003fe20003800000 */
.L_x_2405:
[----:B------:R-:W-:Y:S05]  /*39d80*/  BSYNC B0 ;  /* 0x0000000000007941 */ /* 0x000fea0003800000 */
.L_x_2404:
        /* <DEDUP_REMOVED lines=13> */
.L_x_2406:
[----:B------:R-:W-:Y:S02]  /*39e60*/  VIADD R31, R6, 0x400 ;  /* 0x00000400061f7836 */ /* 0x000fe40000000000 */
[----:B------:R-:W-:Y:S02]  /*39e70*/  IMAD.MOV.U32 R13, RZ, RZ, R8 ;  /* 0x000000ffff0d7224 */ /* 0x000fe400078e0008 */
[----:B------:R-:W-:Y:S01]  /*39e80*/  IMAD.MOV.U32 R12, RZ, RZ, 0x1 ;  /* 0x00000001ff0c7424 */ /* 0x000fe200078e00ff */
[----:B------:R-:W-:-:S13]  /*39e90*/  IADD3 R2, P0, R14, R0, RZ ;  /* 0x000000000e027210 */ /* 0x000fda0007f1e0ff */
[----:B------:R-:W-:Y:S05]  /*39ea0*/  WARPSYNC.COLLECTIVE R15, `(.L_x_2407) ;  /* 0x000000000f087348 */ /* 0x000fea0003c00000 */
[----:B------:R0:W1:Y:S02]  /*39eb0*/  SHFL.IDX P6, R14, R13, R12, R11 ;  /* 0x0000000c0d0e7389 */ /* 0x00006400000c000b */
[----:B01----:R-:W-:Y:S01]  /*39ec0*/  ENDCOLLECTIVE ;  /* 0x000000000000791b */ /* 0x003fe20003800000 */
.L_x_2407:
        /* <DEDUP_REMOVED lines=12> */
.L_x_2408:
[----:B------:R-:W-:Y:S01]  /*39f90*/  @!PT LDS RZ, [RZ] ;  /* 0x00000000fffff984 */ /* 0x000fe20000000800 */
[----:B------:R-:W-:Y:S01]  /*39fa0*/  @!PT LDS RZ, [RZ] ;  /* 0x00000000fffff984 */ /* 0x000fe20000000800 */
[----:B------:R-:W-:Y:S01]  /*39fb0*/  @!PT LDS RZ, [RZ] ;  /* 0x00000000fffff984 */ /* 0x000fe20000000800 */
[----:B------:R-:W-:Y:S01]  /*39fc0*/  LDGSTS.E.BYPASS.LTC128B.128 [R6+0x3400], desc[UR36][R2.64+0x80], !P0 ;  /* 0x0340008002067fae */ /* 0x000fe2000c101d64 */
[----:B------:R-:W-:-:S03]  /*39fd0*/  LOP3.LUT P0, RZ, R9, 0x8, RZ, 0xc0, !PT ;  /* 0x0000000809ff7812 */ /* 0x000fc6000780c0ff */
        /* <DEDUP_REMOVED lines=9> */
.L_x_2409:
        /* <DEDUP_REMOVED lines=12> */
.L_x_2410:
        /* <DEDUP_REMOVED lines=14> */
.L_x_2411:
        /* <DEDUP_REMOVED lines=12> */
.L_x_2412:
        /* <DEDUP_REMOVED lines=14> */
.L_x_2413:
        /* <DEDUP_REMOVED lines=12> */
.L_x_2414:
        /* <DEDUP_REMOVED lines=14> */
.L_x_2415:
[----:B------:R-:W-:Y:S01]  /*3a550*/  IMAD.X R3, RZ, RZ, R9, P3 ;  /* 0x000000ffff037224 */ /* 0x000fe200018e0609 */
[----:B------:R-:W-:Y:S01]  /*3a560*/  ISETP.LT.OR P3, PT, R17, 0x41, P4 ;  /* 0x000000411100780c */ /* 0x000fe20002761670 */
[----:B------:R-:W-:Y:S02]  /*3a570*/  IMAD.MOV.U32 R9, RZ, RZ, RZ ;  /* 0x000000ffff097224 */ /* 0x000fe400078e00ff */
        /* <DEDUP_REMOVED lines=10> */
.L_x_2416:
        /* <DEDUP_REMOVED lines=9> */
.L_x_2326:
[----:B-1----:R1:W2:Y:S02]  /*3a6b0*/  SYNCS.PHASECHK.TRANS64.TRYWAIT P0, [R19+URZ+0x32440], R23 ;  /* 0x03244017130075a7 */ /* 0x0022a4000800017f */
[----:B--2---:R-:W-:Y:S05]  /*3a6c0*/  @!P0 NANOSLEEP.SYNCS 0x989680 ;  /* 0x009896800000895d */ /* 0x004fea0003900000 */
[----:B------:R-:W2:Y:S02]  /*3a6d0*/  @!P0 SYNCS.PHASECHK.TRANS64 P0, [R19+URZ+0x32440], R23 ;  /* 0x03244017130085a7 */ /* 0x000ea4000800007f */
[----:B--2---:R-:W-:Y:S05]  /*3a6e0*/  @!P0 BRA `(.L_x_2326) ;  /* 0xfffffffc00f08947 */ /* 0x004fea000383ffff */
[----:B------:R-:W-:Y:S05]  /*3a6f0*/  BRA `(.L_x_2418) ;  /* 0xffffffc400907947 */ /* 0x000fea000383ffff */
.L_x_2327:
        /* <DEDUP_REMOVED lines=8> */
.L_x_2420:
[----:B------:R-:W-:Y:S05]  /*3a780*/  BSYNC B1 ;  /* 0x0000000000017941 */ /* 0x000fea0003800000 */
.L_x_2419:
        /* <DEDUP_REMOVED lines=9> */
.L_x_2421:
[----:B------:R-:W-:Y:S02]  /*3a820*/  IMAD.MOV.U32 R13, RZ, RZ, R24 ;  /* 0x000000ffff0d7224 */ /* 0x000fe400078e0018 */
[----:B------:R-:W-:Y:S01]  /*3a830*/  IMAD.MOV.U32 R12, RZ, RZ, 0x1 ;  /* 0x00000001ff0c7424 */ /* 0x000fe200078e00ff */
[----:B------:R-:W-:-:S13]  /*3a840*/  IADD3 R2, P0, R14, R0, RZ ;  /* 0x000000000e027210 */ /* 0x000fda0007f1e0ff */
[----:B------:R-:W-:Y:S05]  /*3a850*/  WARPSYNC.COLLECTIVE R15, `(.L_x_2422) ;  /* 0x000000000f087348 */ /* 0x000fea0003c00000 */
[----:B------:R0:W1:Y:S02]  /*3a860*/  SHFL.IDX P6, R14, R13, R12, R11 ;  /* 0x0000000c0d0e7389 */ /* 0x00006400000c000b */
[----:B01----:R-:W-:Y:S01]  /*3a870*/  ENDCOLLECTIVE ;  /* 0x000000000000791b */ /* 0x003fe20003800000 */
.L_x_2422:
        /* <DEDUP_REMOVED lines=10> */
.L_x_2423:
[----:B------:R-:W-:Y:S02]  /*3a920*/  IMAD.MOV.U32 R13, RZ, RZ, R24 ;  /* 0x000000ffff0d7224 */ /* 0x000fe400078e0018 */
[----:B------:R-:W-:Y:S01]  /*3a930*/  IMAD.MOV.U32 R12, RZ, RZ, 0x2 ;  /* 0x00000002ff0c7424 */ /* 0x000fe200078e00ff */
[----:B------:R-:W-:-:S13]  /*3a940*/  IADD3 R2, P0, R14, R0, RZ ;  /* 0x000000000e027210 */ /* 0x000fda0007f1e0ff */
[----:B------:R-:W-:Y:S05]  /*3a950*/  WARPSYNC.COLLECTIVE R15, `(.L_x_2424) ;  /* 0x000000000f087348 */ /* 0x000fea0003c00000 */
[----:B------:R0:W1:Y:S02]  /*3a960*/  SHFL.IDX P6, R14, R13, R12, R11 ;  /* 0x0000000c0d0e7389 */ /* 0x00006400000c000b */
[----:B01----:R-:W-:Y:S01]  /*3a970*/  ENDCOLLECTIVE ;  /* 0x000000000000791b */ /* 0x003fe20003800000 */
.L_x_2424:
        /* <DEDUP_REMOVED lines=10> */
.L_x_2425:
[----:B------:R-:W-:Y:S02]  /*3aa20*/  IMAD.MOV.U32 R13, RZ, RZ, R24 ;  /* 0x000000ffff0d7224 */ /* 0x000fe400078e0018 */
[----:B------:R-:W-:Y:S01]  /*3aa30*/  IMAD.MOV.U32 R12, RZ, RZ, 0x3 ;  /* 0x00000003ff0c7424 */ /* 0x000fe200078e00ff */
[----:B------:R-:W-:-:S13]  /*3aa40*/  IADD3 R2, P0, R14, R0, RZ ;  /* 0x000000000e027210 */ /* 0x000fda0007f1e0ff */
[----:B------:R-:W-:Y:S05]  /*3aa50*/  WARPSYNC.COLLECTIVE R15, `(.L_x_2426) ;  /* 0x000000000f087348 */ /* 0x000fea0003c00000 */
[----:B------:R0:W1:Y:S02]  /*3aa60*/  SHFL.IDX P6, R14, R13, R12, R11 ;  /* 0x0000000c0d0e7389 */ /* 0x00006400000c000b */
[----:B01----:R-:W-:Y:S01]  /*3aa70*/  ENDCOLLECTIVE ;  /* 0x000000000000791b */ /* 0x003fe20003800000 */
.L_x_2426:
        /* <DEDUP_REMOVED lines=10> */
.L_x_2427:
[----:B------:R-:W-:Y:S02]  /*3ab20*/  IMAD.MOV.U32 R13, RZ, RZ, R24 ;  /* 0x000000ffff0d7224 */ /* 0x000fe400078e0018 */
[----:B------:R-:W-:Y:S01]  /*3ab30*/  IMAD.MOV.U32 R12, RZ, RZ, 0x4 ;  /* 0x00000004ff0c7424 */ /* 0x000fe200078e00ff */
[----:B------:R-:W-:-:S13]  /*3ab40*/  IADD3 R2, P0, R14, R0, RZ ;  /* 0x000000000e027210 */ /* 0x000fda0007f1e0ff */
[----:B------:R-:W-:Y:S05]  /*3ab50*/  WARPSYNC.COLLECTIVE R15, `(.L_x_2428) ;  /* 0x000000000f087348 */ /* 0x000fea0003c00000 */
[----:B------:R0:W1:Y:S02]  /*3ab60*/  SHFL.IDX P6, R14, R13, R12, R11 ;  /* 0x0000000c0d0e7389 */ /* 0x00006400000c000b */
[----:B01----:R-:W-:Y:S01]  /*3ab70*/  ENDCOLLECTIVE ;  /* 0x000000000000791b */ /* 0x003fe20003800000 */
.L_x_2428:
        /* <DEDUP_REMOVED lines=10> */
.L_x_2429:
[----:B------:R-:W-:Y:S02]  /*3ac20*/  IMAD.MOV.U32 R13, RZ, RZ, R24 ;  /* 0x000000ffff0d7224 */ /* 0x000fe400078e0018 */
[----:B------:R-:W-:Y:S01]  /*3ac30*/  IMAD.MOV.U32 R12, RZ, RZ, 0x5 ;  /* 0x00000005ff0c7424 */ /* 0x000fe200078e00ff */
[----:B------:R-:W-:-:S13]  /*3ac40*/  IADD3 R2, P0, R14, R0, RZ ;  /* 0x000000000e027210 */ /* 0x000fda0007f1e0ff */
[----:B------:R-:W-:Y:S05]  /*3ac50*/  WARPSYNC.COLLECTIVE R15, `(.L_x_2430) ;  /* 0x000000000f087348 */ /* 0x000fea0003c00000 */
[----:B------:R0:W1:Y:S02]  /*3ac60*/  SHFL.IDX P6, R14, R13, R12, R11 ;  /* 0x0000000c0d0e7389 */ /* 0x00006400000c000b */
[----:B01----:R-:W-:Y:S01]  /*3ac70*/  ENDCOLLECTIVE ;  /* 0x000000000000791b */ /* 0x003fe20003800000 */
.L_x_2430:
        /* <DEDUP_REMOVED lines=10> */
.L_x_2431:
[----:B------:R-:W-:Y:S05]  /*3ad20*/  BRA `(.L_x_2432) ;  /* 0xffffffc000ec7947 */ /* 0x000fea000383ffff */
.L_x_2332:
[----:B---3--:R3:W4:Y:S02]  /*3ad30*/  SYNCS.PHASECHK.TRANS64.TRYWAIT P0, [R19+URZ+0x32460], R23 ;  /* 0x03246017130075a7 */ /* 0x008724000800017f */
[----:B----4-:R-:W-:Y:S05]  /*3ad40*/  @!P0 NANOSLEEP.SYNCS 0x989680 ;  /* 0x009896800000895d */ /* 0x010fea0003900000 */
[----:B------:R-:W4:Y:S02]  /*3ad50*/  @!P0 SYNCS.PHASECHK.TRANS64 P0, [R19+URZ+0x32460], R23 ;  /* 0x03246017130085a7 */ /* 0x000f24000800007f */
[----:B----4-:R-:W-:Y:S05]  /*3ad60*/  @!P0 BRA `(.L_x_2332) ;  /* 0xfffffffc00f08947 */ /* 0x010fea000383ffff */
[----:B------:R-:W-:Y:S05]  /*3ad70*/  BRA `(.L_x_2433) ;  /* 0xffffffc400387947 */ /* 0x000fea000383ffff */
.L_x_2333:
        /* <DEDUP_REMOVED lines=8> */
.L_x_2435:
[----:B------:R-:W-:Y:S05]  /*3ae00*/  BSYNC B1 ;  /* 0x0000000000017941 */ /* 0x000fea0003800000 */
.L_x_2434:
        /* <DEDUP_REMOVED lines=9> */
.L_x_2436:
[----:B------:R-:W-:Y:S02]  /*3aea0*/  IMAD.MOV.U32 R9, RZ, RZ, RZ ;  /* 0x000000ffff097224 */ /* 0x000fe400078e00ff */
[----:B------:R-:W-:Y:S02]  /*3aeb0*/  IMAD.MOV.U32 R13, RZ, RZ, R22 ;  /* 0x000000ffff0d7224 */ /* 0x000fe400078e0016 */
[----:B------:R-:W-:Y:S01]  /*3aec0*/  IMAD.MOV.U32 R12, RZ, RZ, 0x1 ;  /* 0x00000001ff0c7424 */ /* 0x000fe200078e00ff */
[----:B------:R-:W-:-:S13]  /*3aed0*/  IADD3 R2, P0, R14, R0, RZ ;  /* 0x000000000e027210 */ /* 0x000fda0007f1e0ff */
[----:B------:R-:W-:Y:S05]  /*3aee0*/  WARPSYNC.COLLECTIVE R15, `(.L_x_2437) ;  /* 0x000000000f087348 */ /* 0x000fea0003c00000 */
[----:B------:R0:W1:Y:S02]  /*3aef0*/  SHFL.IDX P6, R14, R13, R12, R11 ;  /* 0x0000000c0d0e7389 */ /* 0x00006400000c000b */
[----:B01----:R-:W-:Y:S01]  /*3af00*/  ENDCOLLECTIVE ;  /* 0x000000000000791b */ /* 0x003fe20003800000 */
.L_x_2437:
        /* <DEDUP_REMOVED lines=13> */
.L_x_2438:
[----:B------:R-:W-:Y:S02]  /*3afe0*/  IMAD.MOV.U32 R13, RZ, RZ, R22 ;  /* 0x000000ffff0d7224 */ /* 0x000fe400078e0016 */
[----:B------:R-:W-:Y:S01]  /*3aff0*/  IMAD.MOV.U32 R12, RZ, RZ, 0x2 ;  /* 0x00000002ff0c7424 */ /* 0x000fe200078e00ff */
[----:B------:R-:W-:-:S13]  /*3b000*/  IADD3 R2, P0, R14, R0, RZ ;  /* 0x000000000e027210 */ /* 0x000fda0007f1e0ff */
[----:B------:R-:W-:Y:S05]  /*3b010*/  WARPSYNC.COLLECTIVE R15, `(.L_x_2439) ;  /* 0x000000000f087348 */ /* 0x000fea0003c00000 */
[----:B------:R0:W1:Y:S02]  /*3b020*/  SHFL.IDX P6, R14, R13, R12, R11 ;  /* 0x0000000c0d0e7389 */ /* 0x00006400000c000b */
[----:B01----:R-:W-:Y:S01]  /*3b030*/  ENDCOLLECTIVE ;  /* 0x000000000000791b */ /* 0x003fe20003800000 */
.L_x_2439:
        /* <DEDUP_REMOVED lines=13> */
.L_x_2440:
[----:B------:R-:W-:Y:S02]  /*3b110*/  IMAD.MOV.U32 R13, RZ, RZ, R22 ;  /* 0x000000ffff0d7224 */ /* 0x000fe400078e0016 */
[----:B------:R-:W-:Y:S01]  /*3b120*/  IMAD.MOV.U32 R12, RZ, RZ, 0x3 ;  /* 0x00000003ff0c7424 */ /* 0x000fe200078e00ff */
[----:B------:R-:W-:-:S13]  /*3b130*/  IADD3 R2, P0, R14, R0, RZ ;  /* 0x000000000e027210 */ /* 0x000fda0007f1e0ff */
[----:B------:R-:W-:Y:S05]  /*3b140*/  WARPSYNC.COLLECTIVE R15, `(.L_x_2441) ;  /* 0x000000000f087348 */ /* 0x000fea0003c00000 */
[----:B------:R0:W1:Y:S02]  /*3b150*/  SHFL.IDX P6, R14, R13, R12, R11 ;  /* 0x0000000c0d0e7389 */ /* 0x00006400000c000b */
[----:B01----:R-:W-:Y:S01]  /*3b160*/  ENDCOLLECTIVE ;  /* 0x000000000000791b */ /* 0x003fe20003800000 */
.L_x_2441:
        /* <DEDUP_REMOVED lines=13> */
.L_x_2442:
[----:B------:R-:W-:Y:S02]  /*3b240*/  IMAD.MOV.U32 R13, RZ, RZ, R22 ;  /* 0x000000ffff0d7224 */ /* 0x000fe400078e0016 */
[----:B------:R-:W-:Y:S01]  /*3b250*/  IMAD.MOV.U32 R12, RZ, RZ, 0x4 ;  /* 0x00000004ff0c7424 */ /* 0x000fe200078e00ff */
[----:B------:R-:W-:-:S13]  /*3b260*/  IADD3 R2, P0, R14, R0, RZ ;  /* 0x000000000e027210 */ /* 0x000fda0007f1e0ff */
[----:B------:R-:W-:Y:S05]  /*3b270*/  WARPSYNC.COLLECTIVE R15, `(.L_x_2443) ;  /* 0x000000000f087348 */ /* 0x000fea0003c00000 */
[----:B------:R0:W1:Y:S02]  /*3b280*/  SHFL.IDX P6, R14, R13, R12, R11 ;  /* 0x0000000c0d0e7389 */ /* 0x00006400000c000b */
[----:B01----:R-:W-:Y:S01]  /*3b290*/  ENDCOLLECTIVE ;  /* 0x000000000000791b */ /* 0x003fe20003800000 */
.L_x_2443:
        /* <DEDUP_REMOVED lines=13> */
.L_x_2444:
[----:B------:R-:W-:Y:S02]  /*3b370*/  IMAD.MOV.U32 R13, RZ, RZ, R22 ;  /* 0x000000ffff0d7224 */ /* 0x000fe400078e0016 */
[----:B------:R-:W-:Y:S01]  /*3b380*/  IMAD.MOV.U32 R12, RZ, RZ, 0x5 ;  /* 0x00000005ff0c7424 */ /* 0x000fe200078e00ff */
[----:B------:R-:W-:-:S13]  /*3b390*/  IADD3 R2, P0, R14, R0, RZ ;  /* 0x000000000e027210 */ /* 0x000fda0007f1e0ff */
[----:B------:R-:W-:Y:S05]  /*3b3a0*/  WARPSYNC.COLLECTIVE R15, `(.L_x_2445) ;  /* 0x000000000f087348 */ /* 0x000fea0003c00000 */
[----:B------:R0:W1:Y:S02]  /*3b3b0*/  SHFL.IDX P6, R14, R13, R12, R11 ;  /* 0x0000000c0d0e7389 */ /* 0x00006400000c000b */
[----:B01----:R-:W-:Y:S01]  /*3b3c0*/  ENDCOLLECTIVE ;  /* 0x000000000000791b */ /* 0x003fe20003800000 */
.L_x_2445:
        /* <DEDUP_REMOVED lines=13> */
.L_x_2446:
[----:B------:R-:W-:Y:S05]  /*3b4a0*/  BRA `(.L_x_2447) ;  /* 0xffffffc000887947 */ /* 0x000fea000383ffff */
.L_x_2338:
[----:B0-----:R0:W1:Y:S02]  /*3b4b0*/  SYNCS.PHASECHK.TRANS64.TRYWAIT P0, [R4+URZ+0x32420], R9 ;  /* 0x03242009040075a7 */ /* 0x001064000800017f */
[----:B-1----:R-:W-:Y:S05]  /*3b4c0*/  @!P0 NANOSLEEP.SYNCS 0x989680 ;  /* 0x009896800000895d */ /* 0x002fea0003900000 */
[----:B------:R-:W1:Y:S02]  /*3b4d0*/  @!P0 SYNCS.PHASECHK.TRANS64 P0, [R4+URZ+0x32420], R9 ;  /* 0x03242009040085a7 */ /* 0x000e64000800007f */
[----:B-1----:R-:W-:Y:S05]  /*3b4e0*/  @!P0 BRA `(.L_x_2338) ;  /* 0xfffffffc00f08947 */ /* 0x002fea000383ffff */
[----:B------:R-:W-:Y:S05]  /*3b4f0*/  BRA `(.L_x_2448) ;  /* 0xffffffc400107947 */ /* 0x000fea000383ffff */
.L_x_2339:
        /* <DEDUP_REMOVED lines=8> */
[----:B0-2--5:R-:W-:Y:S05]  /*3b580*/  WARPSYNC.COLLECTIVE R15, `(.L_x_2450) ;  /* 0x000000000f087348 */ /* 0x025fea0003c00000 */
[----:B------:R1:W3:Y:S02]  /*3b590*/  SHFL.IDX P6, R14, R13, R12, R11 ;  /* 0x0000000c0d0e7389 */ /* 0x0002e400000c000b */
[----:B0123-5:R-:W-:Y:S01]  /*3b5a0*/  ENDCOLLECTIVE ;  /* 0x000000000000791b */ /* 0x02ffe20003800000 */
.L_x_2450:
[----:B------:R-:W-:Y:S05]  /*3b5b0*/  BSYNC B0 ;  /* 0x0000000000007941 */ /* 0x000fea0003800000 */
.L_x_2449:
[----:B------:R-:W-:Y:S05]  /*3b5c0*/  BRA `(.L_x_2451) ;  /* 0xffffffc000f87947 */ /* 0x000fea000383ffff */
.L_x_2340:
[----:B------:R-:W-:Y:S01]  /*3b5d0*/  BSSY B0, `(.L_x_2452) ;  /* 0x0000006000007945 */ /* 0x000fe20003800000 */
[----:B------:R-:W-:-:S07]  /*3b5e0*/  IMAD.MOV.U32 R15, RZ, RZ, -0x1 ;  /* 0xffffffffff0f7424 */ /* 0x000fce00078e00ff */
[----:B012--5:R-:W-:Y:S05]  /*3b5f0*/  WARPSYNC.COLLECTIVE R15, `(.L_x_2453) ;  /* 0x000000000f0c7348 */ /* 0x027fea0003c00000 */
[----:B------:R-:W-:Y:S02]  /*3b600*/  ELECT P6, UR62, PT ;  /* 0x00000000003e782f */ /* 0x000fe400038c0000 */
[----:B------:R-:W-:Y:S01]  /*3b610*/  MOV R14, UR62 ;  /* 0x0000003e000e7c02 */ /* 0x000fe20008000f00 */
[----:B012--5:R-:W-:Y:S10]  /*3b620*/  ENDCOLLECTIVE ;  /* 0x000000000000791b */ /* 0x027ff40003800000 */
.L_x_2453:
[----:B------:R-:W-:Y:S05]  /*3b630*/  BSYNC B0 ;  /* 0x0000000000007941 */ /* 0x000fea0003800000 */
.L_x_2452:
[----:B------:R-:W-:Y:S05]  /*3b640*/  BRA `(.L_x_2454) ;  /* 0xffffffc000ec7947 */ /* 0x000fea000383ffff */
.L_x_2342:
[----:B-1----:R1:W3:Y:S02]  /*3b650*/  SYNCS.PHASECHK.TRANS64.TRYWAIT P1, [R5+URZ+0x32440], R0 ;  /* 0x03244000050075a7 */ /* 0x0022e4000802017f */
[----:B---3--:R-:W-:Y:S05]  /*3b660*/  @!P1 NANOSLEEP.SYNCS 0x989680 ;  /* 0x009896800000995d */ /* 0x008fea0003900000 */
[----:B------:R-:W3:Y:S02]  /*3b670*/  @!P1 SYNCS.PHASECHK.TRANS64 P1, [R5+URZ+0x32440], R0 ;  /* 0x03244000050095a7 */ /* 0x000ee4000802007f */
[----:B---3--:R-:W-:Y:S05]  /*3b680*/  @!P1 BRA `(.L_x_2342) ;  /* 0xfffffffc00f09947 */ /* 0x008fea000383ffff */
[----:B------:R-:W-:Y:S05]  /*3b690*/  BRA `(.L_x_2455) ;  /* 0xffffffc4000c7947 */ /* 0x000fea000383ffff */
.L_x_2344:
[----:B---3--:R3:W4:Y:S02]  /*3b6a0*/  SYNCS.PHASECHK.TRANS64.TRYWAIT P1, [R17+URZ+0x32440], R2 ;  /* 0x03244002110075a7 */ /* 0x008724000802017f */
[----:B----4-:R-:W-:Y:S05]  /*3b6b0*/  @!P1 NANOSLEEP.SYNCS 0x989680 ;  /* 0x009896800000995d */ /* 0x010fea0003900000 */
[----:B------:R-:W4:Y:S02]  /*3b6c0*/  @!P1 SYNCS.PHASECHK.TRANS64 P1, [R17+URZ+0x32440], R2 ;  /* 0x03244002110095a7 */ /* 0x000f24000802007f */
[----:B----4-:R-:W-:Y:S05]  /*3b6d0*/  @!P1 BRA `(.L_x_2344) ;  /* 0xfffffffc00f09947 */ /* 0x010fea000383ffff */
[----:B------:R-:W-:Y:S05]  /*3b6e0*/  BRA `(.L_x_2456) ;  /* 0xffffffc400187947 */ /* 0x000fea000383ffff */
.L_x_2346:
[----:B----4-:R4:W0:Y:S02]  /*3b6f0*/  SYNCS.PHASECHK.TRANS64.TRYWAIT P1, [R5+URZ+0x32460], R0 ;  /* 0x03246000050075a7 */ /* 0x010824000802017f */
[----:B0-----:R-:W-:Y:S05]  /*3b700*/  @!P1 NANOSLEEP.SYNCS 0x989680 ;  /* 0x009896800000995d */ /* 0x001fea0003900000 */
[----:B------:R-:W0:Y:S02]  /*3b710*/  @!P1 SYNCS.PHASECHK.TRANS64 P1, [R5+URZ+0x32460], R0 ;  /* 0x03246000050095a7 */ /* 0x000e24000802007f */
[----:B0-----:R-:W-:Y:S05]  /*3b720*/  @!P1 BRA `(.L_x_2346) ;  /* 0xfffffffc00f09947 */ /* 0x001fea000383ffff */
[----:B------:R-:W-:Y:S05]  /*3b730*/  BRA `(.L_x_2457) ;  /* 0xffffffc400147947 */ /* 0x000fea000383ffff */
        .type           $_ZN7cutlass13device_kernelIN5flash11enable_sm90INS1_16FlashAttnFwdSm90INS1_25CollectiveMainloopFwdSm90ILi2EN4cute5tupleIJNS5_1CILi1EEES8_S8_EEENS6_IJNS7_ILi128EEENS7_ILi96EEENS7_ILi64EEEEEELi256ENS_6half_tEfNS_4arch4Sm90ELb0ELb1ELb1ELb0ELb1ELb0ELb1ELb1ELb0ELb1ELb1ELb0EEENS1_21CollectiveEpilogueFwdINS6_IJSA_NS7_ILi256EEESB_EEES9_SE_SG_Li256ELb0ELb1ELb1ELb0EEENS1_19SingleTileSchedulerILb0ELb1ELb1ELi128EEEEEEEEEvNT_6ParamsE$_ZZN5flash25CollectiveMainloopFwdSm90ILi2EN4cute5tupleIJNS1_1CILi1EEES4_S4_EEENS2_IJNS3_ILi128EEENS3_ILi96EEENS3_ILi64EEEEEELi256EN7cutlass6half_tEfNSA_4arch4Sm90ELb0ELb1ELb1ELb0ELb1ELb0ELb1ELb1ELb0ELb1ELb1ELb0EE3mmaINS_16FlashAttnFwdSm90ISE_NS_21CollectiveEpilogueFwdINS2_IJS6_NS3_ILi256EEES7_EEES5_SB_SD_Li256ELb0ELb1ELb1ELb0EEENS_19SingleTileSchedulerILb0ELb1ELb1ELi128EEEE13SharedStorageENS1_6TensorINS1_11ArrayEngineIfLm128EEENS1_6LayoutINS2_IJNS2_IJNS3_ILi2EEEST_NS3_ILi32EEEEEES4_S4_EEENS2_IJNS2_IJS4_ST_NS3_ILi4EEEEEENS3_ILi0EEESZ_EEEEEEENS_7SoftmaxILi2ELi0EEEEEbRKNSE_6ParamsENSA_13PipelineAsyncILi2EEES19_RNSA_13PipelineStateILj2EEERT0_RT1_iRiRKNS_16SeqlenInfoQKNewKILb0ELb0EEENS2_IJiiiiEEERT_ENKUliT_T0_T1_E_clIZSF_ISO_S12_S14_EbS17_S19_S19_S1C_S1E_S1G_iS1H_S1L_S1M_S1O_EUlRS1P_iE1_NS3_ILb0EEENS3_ILb1EEEEEDaiS1P_S1Q_S1R_,@function
        .size           $_ZN7cutlass13device_kernelIN5flash11enable_sm90INS1_16FlashAttnFwdSm90INS1_25CollectiveMainloopFwdSm90ILi2EN4cute5tupleIJNS5_1CILi1EEES8_S8_EEENS6_IJNS7_ILi128EEENS7_ILi96EEENS7_ILi64EEEEEELi256ENS_6half_tEfNS_4arch4Sm90ELb0ELb1ELb1ELb0ELb1ELb0ELb1ELb1ELb0ELb1ELb1ELb0EEENS1_21CollectiveEpilogueFwdINS6_IJSA_NS7_ILi256EEESB_EEES9_SE_SG_Li256ELb0ELb1ELb1ELb0EEENS1_19SingleTileSchedulerILb0ELb1ELb1ELi128EEEEEEEEEvNT_6ParamsE$_ZZN5flash25CollectiveMainloopFwdSm90ILi2EN4cute5tupleIJNS1_1CILi1EEES4_S4_EEENS2_IJNS3_ILi128EEENS3_ILi96EEENS3_ILi64EEEEEELi256EN7cutlass6half_tEfNSA_4arch4Sm90ELb0ELb1ELb1ELb0ELb1ELb0ELb1ELb1ELb0ELb1ELb1ELb0EE3mmaINS_16FlashAttnFwdSm90ISE_NS_21CollectiveEpilogueFwdINS2_IJS6_NS3_ILi256EEES7_EEES5_SB_SD_Li256ELb0ELb1ELb1ELb0EEENS_19SingleTileSchedulerILb0ELb1ELb1ELi128EEEE13SharedStorageENS1_6TensorINS1_11ArrayEngineIfLm128EEENS1_6LayoutINS2_IJNS2_IJNS3_ILi2EEEST_NS3_ILi32EEEEEES4_S4_EEENS2_IJNS2_IJS4_ST_NS3_ILi4EEEEEENS3_ILi0EEESZ_EEEEEEENS_7SoftmaxILi2ELi0EEEEEbRKNSE_6ParamsENSA_13PipelineAsyncILi2EEES19_RNSA_13PipelineStateILj2EEERT0_RT1_iRiRKNS_16SeqlenInfoQKNewKILb0ELb0EEENS2_IJiiiiEEERT_ENKUliT_T0_T1_E_clIZSF_ISO_S12_S14_EbS17_S19_S19_S1C_S1E_S1G_iS1H_S1L_S1M_S1O_EUlRS1P_iE1_NS3_ILb0EEENS3_ILb1EEEEEDaiS1P_S1Q_S1R_,(.L_x_6563 - $_ZN7cutlass13device_kernelIN5flash11enable_sm90INS1_16FlashAttnFwdSm90INS1_25CollectiveMainloopFwdSm90ILi2EN4cute5tupleIJNS5_1CILi1EEES8_S8_EEENS6_IJNS7_ILi128EEENS7_ILi96EEENS7_ILi64EEEEEELi256ENS_6half_tEfNS_4arch4Sm90ELb0ELb1ELb1ELb0ELb1ELb0ELb1ELb1ELb0ELb1ELb1ELb0EEENS1_21CollectiveEpilogueFwdINS6_IJSA_NS7_ILi256EEESB_EEES9_SE_SG_Li256ELb0ELb1ELb1ELb0EEENS1_19SingleTileSchedulerILb0ELb1ELb1ELi128EEEEEEEEEvNT_6ParamsE$_ZZN5flash25CollectiveMainloopFwdSm90ILi2EN4cute5tupleIJNS1_1CILi1EEES4_S4_EEENS2_IJNS3_ILi128EEENS3_ILi96EEENS3_ILi64EEEEEELi256EN7cutlass6half_tEfNSA_4arch4Sm90ELb0ELb1ELb1ELb0ELb1ELb0ELb1ELb1ELb0ELb1ELb1ELb0EE3mmaINS_16FlashAttnFwdSm90ISE_NS_21CollectiveEpilogueFwdINS2_IJS6_NS3_ILi256EEES7_EEES5_SB_SD_Li256ELb0ELb1ELb1ELb0EEENS_19SingleTileSchedulerILb0ELb1ELb1ELi128EEEE13SharedStorageENS1_6TensorINS1_11ArrayEngineIfLm128EEENS1_6LayoutINS2_IJNS2_IJNS3_ILi2EEEST_NS3_ILi32EEEEEES4_S4_EEENS2_IJNS2_IJS4_ST_NS3_ILi4EEEEEENS3_ILi0EEESZ_EEEEEEENS_7SoftmaxILi2ELi0EEEEEbRKNSE_6ParamsENSA_13PipelineAsyncILi2EEES19_RNSA_13PipelineStateILj2EEERT0_RT1_iRiRKNS_16SeqlenInfoQKNewKILb0ELb0EEENS2_IJiiiiEEERT_ENKUliT_T0_T1_E_clIZSF_ISO_S12_S14_EbS17_S19_S19_S1C_S1E_S1G_iS1H_S1L_S1M_S1O_EUlRS1P_iE1_NS3_ILb0EEENS3_ILb1EEEEEDaiS1P_S1Q_S1R_)
$_ZN7cutlass13device_kernelIN5flash11enable_sm90INS1_16FlashAttnFwdSm90INS1_25CollectiveMainloopFwdSm90ILi2EN4cute5tupleIJNS5_1CILi1EEES8_S8_EEENS6_IJNS7_ILi128EEENS7_ILi96EEENS7_ILi64EEEEEELi256ENS_6half_tEfNS_4arch4Sm90ELb0ELb1ELb1ELb0ELb1ELb0ELb1ELb1ELb0ELb1ELb1ELb0EEENS1_21CollectiveEpilogueFwdINS6_IJSA_NS7_ILi256EEESB_EEES9_SE_SG_Li256ELb0ELb1ELb1ELb0EEENS1_19SingleTileSchedulerILb0ELb1ELb1ELi128EEEEEEEEEvNT_6ParamsE$_ZZN5flash25CollectiveMainloopFwdSm90ILi2EN4cute5tupleIJNS1_1CILi1EEES4_S4_EEENS2_IJNS3_ILi128EEENS3_ILi96EEENS3_ILi64EEEEEELi256EN7cutlass6half_tEfNSA_4arch4Sm90ELb0ELb1ELb1ELb0ELb1ELb0ELb1ELb1ELb0ELb1ELb1ELb0EE3mmaINS_16FlashAttnFwdSm90ISE_NS_21CollectiveEpilogueFwdINS2_IJS6_NS3_ILi256EEES7_EEES5_SB_SD_Li256ELb0ELb1ELb1ELb0EEENS_19SingleTileSchedulerILb0ELb1ELb1ELi128EEEE13SharedStorageENS1_6TensorINS1_11ArrayEngineIfLm128EEENS1_6LayoutINS2_IJNS2_IJNS3_ILi2EEEST_NS3_ILi32EEEEEES4_S4_EEENS2_IJNS2_IJS4_ST_NS3_ILi4EEEEEENS3_ILi0EEESZ_EEEEEEENS_7SoftmaxILi2ELi0EEEEEbRKNSE_6ParamsENSA_13PipelineAsyncILi2EEES19_RNSA_13PipelineStateILj2EEERT0_RT1_iRiRKNS_16SeqlenInfoQKNewKILb0ELb0EEENS2_IJiiiiEEERT_ENKUliT_T0_T1_E_clIZSF_ISO_S12_S14_EbS17_S19_S19_S1C_S1E_S1G_iS1H_S1L_S1M_S1O_EUlRS1P_iE1_NS3_ILb0EEENS3_ILb1EEEEEDaiS1P_S1Q_S1R_:
[----:B------:R-:W-:Y:S05]  /*3b740*/  YIELD ;  /* 0x0000000000007946 */ /* 0x000fea0003800000 */
[----:B------:R-:W-:Y:S02]  /*3b750*/  ULDC UR4, c[0x0][0x20] ;  /* 0x0000080000047ab9 */ /* 0x000fe40000000800 */
[----:B------:R-:W-:-:S05]  /*3b760*/  VIADD R158, R157, -UR4 ;  /* 0x800000049d9e7c36 */ /* 0x000fca0008000000 */
[----:B------:R-:W2:Y:S01]  /*3b770*/  LDL.64 R2, [R158] ;  /* 0x000000009e027983 */ /* 0x000ea20000100a00 */
[----:B------:R-:W0:Y:S02]  /*3b780*/  LDC.64 R4, c[0x0][0x208] ;  /* 0x00008200ff047b82 */ /* 0x000e240000000a00 */
[----:B0-----:R-:W-:Y:S02]  /*3b790*/  R2UR UR4, R4 ;  /* 0x00000000040472ca */ /* 0x001fe400000e0000 */
[----:B------:R-:W-:-:S13]  /*3b7a0*/  R2UR UR5, R5 ;  /* 0x00000000050572ca */ /* 0x000fda00000e0000 */
[----:B--2---:R-:W2:Y:S01]  /*3b7b0*/  LD.E R0, desc[UR4][R2.64] ;  /* 0x0000000402007980 */ /* 0x004ea2000c101900 */
[----:B------:R-:W-:Y:S02]  /*3b7c0*/  R2UR UR4, R4 ;  /* 0x00000000040472ca */ /* 0x000fe400000e0000 */
[----:B------:R-:W-:Y:S01]  /*3b7d0*/  R2UR UR5, R5 ;  /* 0x00000000050572ca */ /* 0x000fe200000e0000 */
[----:B--2---:R-:W-:-:S12]  /*3b7e0*/  VIADD R11, R0, 0x1 ;  /* 0x00000001000b7836 */ /* 0x004fd80000000000 */
[----:B------:R-:W2:Y:S01]  /*3b7f0*/  LD.E R0, desc[UR4][R2.64+0x8] ;  /* 0x0000080402007980 */ /* 0x000ea2000c101900 */
[----:B------:R-:W-:-:S13]  /*3b800*/  ISETP.NE.AND P0, PT, R11, 0x2, PT ;  /* 0x000000020b00780c */ /* 0x000fda0003f05270 */
[----:B------:R-:W-:Y:S02]  /*3b810*/  @!P0 R2UR UR6, R4 ;  /* 0x00000000040682ca */ /* 0x000fe400000e0000 */
[----:B------:R-:W-:-:S13]  /*3b820*/  @!P0 R2UR UR7, R5 ;  /* 0x00000000050782ca */ /* 0x000fda00000e0000 */
[----:B------:R-:W3:Y:S01]  /*3b830*/  @!P0 LD.E R6, desc[UR6][R2.64+0x4] ;  /* 0x0000040602068980 */ /* 0x000ee2000c101900 */
[C---:B------:R-:W-:Y:S02]  /*3b840*/  R2UR UR4, R4.reuse ;  /* 0x00000000040472ca */ /* 0x040fe400000e0000 */
[C---:B------:R-:W-:Y:S02]  /*3b850*/  R2UR UR5, R5.reuse ;  /* 0x00000000050572ca */ /* 0x040fe400000e0000 */
[C---:B------:R-:W-:Y:S02]  /*3b860*/  R2UR UR6, R4.reuse ;  /* 0x00000000040672ca */ /* 0x040fe400000e0000 */
[C---:B------:R-:W-:Y:S02]  /*3b870*/  R2UR UR7, R5.reuse ;  /* 0x00000000050772ca */ /* 0x040fe400000e0000 */
[----:B------:R-:W-:Y:S02]  /*3b880*/  @!P0 R2UR UR8, R4 ;  /* 0x00000000040882ca */ /* 0x000fe400000e0000 */
[----:B------:R-:W-:-:S02]  /*3b890*/  @!P0 R2UR UR9, R5 ;  /* 0x00000000050982ca */ /* 0x000fc400000e0000 */
[----:B------:R-:W-:Y:S02]  /*3b8a0*/  @!P0 R2UR UR10, R4 ;  /* 0x00000000040a82ca */ /* 0x000fe400000e0000 */
[----:B------:R-:W-:Y:S01]  /*3b8b0*/  @!P0 R2UR UR11, R5 ;  /* 0x00000000050b82ca */ /* 0x000fe200000e0000 */
[----:B------:R-:W-:Y:S08]  /*3b8c0*/  ST.E desc[UR4][R2.64], R11 ;  /* 0x0000000b02007985 */ /* 0x000ff0000c101904 */
[----:B------:R-:W-:Y:S01]  /*3b8d0*/  @!P0 ST.E desc[UR8][R2.64], RZ ;  /* 0x000000ff02008985 */ /* 0x000fe2000c101908 */
[----:B--2---:R-:W-:-:S05]  /*3b8e0*/  VIADD R13, R0, 0x1 ;  /* 0x00000001000d7836 */ /* 0x004fca0000000000 */
[----:B------:R-:W-:Y:S01]  /*3b8f0*/  ST.E desc[UR6][R2.64+0x8], R13 ;  /* 0x0000080d02007985 */ /* 0x000fe2000c101906 */
[----:B---3--:R-:W-:-:S05]  /*3b900*/  @!P0 LOP3.LUT R15, R6, 0x1, RZ, 0x3c, !PT ;  /* 0x00000001060f8812 */ /* 0x008fca00078e3cff */
[----:B------:R0:W-:Y:S04]  /*3b910*/  @!P0 ST.E desc[UR10][R2.64+0x4], R15 ;  /* 0x0000040f02008985 */ /* 0x0001e8000c10190a */
[----:B------:R-:W2:Y:S01]  /*3b920*/  LDL.64 R8, [R158+0x18] ;  /* 0x000018009e087983 */ /* 0x000ea20000100a00 */
[----:B------:R-:W-:Y:S02]  /*3b930*/  R2UR UR4, R4 ;  /* 0x00000000040472ca */ /* 0x000fe400000e0000 */
[----:B------:R-:W-:Y:S01]  /*3b940*/  R2UR UR5, R5 ;  /* 0x00000000050572ca */ /* 0x000fe200000e0000 */
[----:B------:R-:W3:-:S12]  /*3b950*/  LDL.64 R6, [R158] ;  /* 0x000000009e067983 */ /* 0x000ed80000100a00 */
[----:B--2---:R-:W2:Y:S01]  /*3b960*/  LD.E R10, desc[UR4][R8.64] ;  /* 0x00000004080a7980 */ /* 0x004ea2000c101900 */
[C---:B------:R-:W-:Y:S02]  /*3b970*/  R2UR UR4, R4.reuse ;  /* 0x00000000040472ca */ /* 0x040fe400000e0000 */
[C---:B------:R-:W-:Y:S02]  /*3b980*/  R2UR UR5, R5.reuse ;  /* 0x00000000050572ca */ /* 0x040fe400000e0000 */
[----:B------:R-:W-:Y:S02]  /*3b990*/  R2UR UR6, R4 ;  /* 0x00000000040672ca */ /* 0x000fe400000e0000 */
[----:B------:R-:W-:Y:S01]  /*3b9a0*/  R2UR UR7, R5 ;  /* 0x00000000050772ca */ /* 0x000fe200000e0000 */
[----:B------:R-:W-:Y:S01]  /*3b9b0*/  BSSY B2, `(.L_x_2458) ;  /* 0x0000009000027945 */ /* 0x000fe20003800000 */
[----:B0-----:R-:W-:Y:S02]  /*3b9c0*/  IMAD.MOV.U32 R2, RZ, RZ, R23 ;  /* 0x000000ffff027224 */ /* 0x001fe400078e0017 */
[----:B------:R-:W-:-:S05]  /*3b9d0*/  IMAD.MOV.U32 R3, RZ, RZ, R22 ;  /* 0x000000ffff037224 */ /* 0x000fca00078e0016 */
[----:B---3--:R0:W5:Y:S04]  /*3b9e0*/  LD.E R0, desc[UR4][R6.64] ;  /* 0x0000000406007980 */ /* 0x008168000c101900 */
[----:B------:R0:W5:Y:S01]  /*3b9f0*/  LD.E R12, desc[UR6][R6.64+0x4] ;  /* 0x00000406060c7980 */ /* 0x000162000c101900 */
[----:B--2---:R-:W-:-:S04]  /*3ba00*/  LOP3.LUT R10, R10, 0x1, RZ, 0xfc, !PT ;  /* 0x000000010a0a7812 */ /* 0x004fc800078efcff */
[----:B------:R-:W-:-:S13]  /*3ba10*/  ISETP.NE.AND P0, PT, R10, 0x3, PT ;  /* 0x000000030a00780c */ /* 0x000fda0003f05270 */
[----:B0-----:R-:W-:Y:S05]  /*3ba20*/  @!P0 BRA `(.L_x_2459) ;  /* 0x0000000000048947 */ /* 0x001fea0003800000 */
[----:B------:R-:W-:Y:S01]  /*3ba30*/  BPT.TRAP 0x1 ;  /* 0x000000040000795c */ /* 0x000fe20000300000 */
.L_x_2459:
[----:B------:R-:W-:Y:S05]  /*3ba40*/  BSYNC B2 ;  /* 0x0000000000027941 */ /* 0x000fea0003800000 */
.L_x_2458:
[----:B------:R-:W-:Y:S02]  /*3ba50*/  R2UR UR4, R4 ;  /* 0x00000000040472ca */ /* 0x000fe400000e0000 */
[----:B------:R-:W-:-:S13]  /*3ba60*/  R2UR UR5, R5 ;  /* 0x00000000050572ca */ /* 0x000fda00000e0000 */
[----:B------:R-:W2:Y:S01]  /*3ba70*/  LD.E.64 R10, desc[UR4][R8.64+0x18] ;  /* 0x00001804080a7980 */ /* 0x000ea2000c101b00 */
[----:B-----5:R-:W-:Y:S02]  /*3ba80*/  SHF.L.U32 R13, R12, 0x1f, RZ ;  /* 0x0000001f0c0d7819 */ /* 0x020fe400000006ff */
[----:B--2---:R-:W-:-:S05]  /*3ba90*/  MOV R11, R10 ;  /* 0x0000000a000b7202 */ /* 0x004fca0000000f00 */
[----:B------:R-:W-:-:S04]  /*3baa0*/  IMAD R0, R0, 0x8, R11 ;  /* 0x0000000800007824 */ /* 0x000fc800078e020b */
[----:B------:R0:W1:Y:S01]  /*3bab0*/  SYNCS.PHASECHK.TRANS64.TRYWAIT P0, [R0+URZ], R13 ;  /* 0x0000000d000075a7 */ /* 0x000062000800017f */
[----:B------:R-:W2:Y:S01]  /*3bac0*/  LD.E R12, desc[UR4][R8.64] ;  /* 0x00000004080c7980 */ /* 0x000ea2000c101900 */
[----:B------:R-:W-:Y:S02]  /*3bad0*/  R2UR UR6, R4 ;  /* 0x00000000040672ca */ /* 0x000fe400000e0000 */
[----:B------:R-:W-:Y:S01]  /*3bae0*/  R2UR UR7, R5 ;  /* 0x00000000050772ca */ /* 0x000fe200000e0000 */
[----:B------:R0:W5:Y:S01]  /*3baf0*/  LD.E R10, desc[UR4][R6.64] ;  /* 0x00000004060a7980 */ /* 0x000162000c101900 */
[----:B------:R-:W-:Y:S11]  /*3bb00*/  BSSY B2, `(.L_x_2460) ;  /* 0x0000006000027945 */ /* 0x000ff60003800000 */
[----:B------:R0:W5:Y:S01]  /*3bb10*/  LD.E R11, desc[UR6][R6.64+0x4] ;  /* 0x00000406060b7980 */ /* 0x000162000c101900 */
[----:B--2---:R-:W-:-:S04]  /*3bb20*/  LOP3.LUT R12, R12, 0x1, RZ, 0xfc, !PT ;  /* 0x000000010c0c7812 */ /* 0x004fc800078efcff */
[----:B------:R-:W-:-:S13]  /*3bb30*/  ISETP.NE.AND P1, PT, R12, 0x3, PT ;  /* 0x000000030c00780c */ /* 0x000fda0003f25270 */
[----:B01----:R-:W-:Y:S05]  /*3bb40*/  @!P1 BRA `(.L_x_2461) ;  /* 0x0000000000049947 */ /* 0x003fea0003800000 */
[----:B------:R-:W-:Y:S01]  /*3bb50*/  BPT.TRAP 0x1 ;  /* 0x000000040000795c */ /* 0x000fe20000300000 */
.L_x_2461:
[----:B------:R-:W-:Y:S05]  /*3bb60*/  BSYNC B2 ;  /* 0x0000000000027941 */ /* 0x000fea0003800000 */
.L_x_2460:
[----:B------:R-:W-:Y:S04]  /*3bb70*/  BSSY B2, `(.L_x_2462) ;  /* 0x000000a000027945 */ /* 0x000fe80003800000 */
[----:B------:R-:W-:Y:S05]  /*3bb80*/  @P0 BRA `(.L_x_2463) ;  /* 0x0000000000200947 */ /* 0x000fea0003800000 */
[----:B------:R-:W-:Y:S02]  /*3bb90*/  R2UR UR4, R4 ;  /* 0x00000000040472ca */ /* 0x000fe400000e0000 */
[----:B------:R-:W-:-:S13]  /*3bba0*/  R2UR UR5, R5 ;  /* 0x00000000050572ca */ /* 0x000fda00000e0000 */
[----:B------:R-:W2:Y:S01]  /*3bbb0*/  LD.E.64 R8, desc[UR4][R8.64+0x18] ;  /* 0x0000180408087980 */ /* 0x000ea2000c101b00 */
[----:B-----5:R-:W-:Y:S02]  /*3bbc0*/  SHF.L.U32 R11, R11, 0x1f, RZ ;  /* 0x0000001f0b0b7819 */ /* 0x020fe400000006ff */
[----:B--2---:R-:W-:-:S05]  /*3bbd0*/  MOV R7, R8 ;  /* 0x0000000800077202 */ /* 0x004fca0000000f00 */
[----:B------:R-:W-:-:S04]  /*3bbe0*/  IMAD R10, R10, 0x8, R7 ;  /* 0x000000080a0a7824 */ /* 0x000fc800078e0207 */
[----:B------:R-:W0:Y:S02]  /*3bbf0*/  SYNCS.PHASECHK.TRANS64.TRYWAIT P0, [R10+URZ], R11 ;  /* 0x0000000b0a0075a7 */ /* 0x000e24000800017f */
[----:B0-----:R-:W-:Y:S05]  /*3bc00*/  @!P0 BRA `(.L_x_2464) ;  /* 0x000001b400d08947 */ /* 0x001fea0003800000 */
.L_x_2463:
[----:B------:R-:W-:Y:S05]  /*3bc10*/  BSYNC B2 ;  /* 0x0000000000027941 */ /* 0x000fea0003800000 */
.L_x_2462:
[----:B0----5:R-:W2:Y:S04]  /*3bc20*/  LDL.64 R10, [R158] ;  /* 0x000000009e0a7983 */ /* 0x021ea80000100a00 */
[----:B------:R-:W3:Y:S01]  /*3bc30*/  LDL.64 R8, [R158+0x28] ;  /* 0x000028009e087983 */ /* 0x000ee20000100a00 */
[C---:B------:R-:W-:Y:S02]  /*3bc40*/  R2UR UR6, R4.reuse ;  /* 0x00000000040672ca */ /* 0x040fe400000e0000 */
[C---:B------:R-:W-:Y:S01]  /*3bc50*/  R2UR UR7, R5.reuse ;  /* 0x00000000050772ca */ /* 0x040fe200000e0000 */
[----:B------:R-:W4:Y:S01]  /*3bc60*/  LDL.64 R6, [R158+0x20] ;  /* 0x000020009e067983 */ /* 0x000f220000100a00 */
[C---:B------:R-:W-:Y:S02]  /*3bc70*/  R2UR UR4, R4.reuse ;  /* 0x00000000040472ca */ /* 0x040fe400000e0000 */
[----:B------:R-:W-:Y:S01]  /*3bc80*/  R2UR UR5, R5 ;  /* 0x00000000050572ca */ /* 0x000fe200000e0000 */
[----:B------:R-:W4:Y:S08]  /*3bc90*/  LDL.64 R12, [R158+0x8] ;  /* 0x000008009e0c7983 */ /* 0x000f300000100a00 */
[----:B--2---:R-:W2:Y:S04]  /*3bca0*/  LD.E R11, desc[UR6][R10.64] ;  /* 0x000000060a0b7980 */ /* 0x004ea8000c101900 */
[----:B---3--:R-:W2:Y:S01]  /*3bcb0*/  LD.E.64 R14, desc[UR4][R8.64] ;  /* 0x00000004080e7980 */ /* 0x008ea2000c101b00 */
[----:B------:R-:W-:Y:S05]  /*3bcc0*/  WARPSYNC.ALL ;  /* 0x0000000000007948 */ /* 0x000fea0003800000 */
[----:B------:R-:W-:-:S02]  /*3bcd0*/  R2UR UR4, R4 ;  /* 0x00000000040472ca */ /* 0x000fc400000e0000 */
[C---:B------:R-:W-:Y:S02]  /*3bce0*/  R2UR UR5, R5.reuse ;  /* 0x00000000050572ca */ /* 0x040fe400000e0000 */
[----:B------:R-:W-:Y:S02]  /*3bcf0*/  R2UR UR6, R4 ;  /* 0x00000000040672ca */ /* 0x000fe400000e0000 */
[----:B------:R-:W-:-:S09]  /*3bd00*/  R2UR UR7, R5 ;  /* 0x00000000050772ca */ /* 0x000fd200000e0000 */
[----:B----4-:R0:W-:Y:S04]  /*3bd10*/  ST.E desc[UR4][R12.64], RZ ;  /* 0x000000ff0c007985 */ /* 0x0101e8000c101904 */
[----:B------:R-:W3:Y:S01]  /*3bd20*/  LD.E.64 R8, desc[UR6][R6.64] ;  /* 0x0000000606087980 */ /* 0x000ee2000c101b00 */
[----:B--2---:R-:W-:Y:S01]  /*3bd30*/  IMAD R10, R11, 0x300, R14 ;  /* 0x000003000b0a7824 */ /* 0x004fe200078e020e */
[----:B------:R-:W-:Y:S01]  /*3bd40*/  WARPGROUP.ARRIVE ;  /* 0x00000000000079c5 */ /* 0x000fe20000000000 */
[----:B------:R-:W-:Y:S01]  /*3bd50*/  IMAD.MOV.U32 R11, RZ, RZ, R15 ;  /* 0x000000ffff0b7224 */ /* 0x000fe200078e000f */
[----:B------:R-:W-:Y:S01]  /*3bd60*/  R2UR UR8, R4 ;  /* 0x00000000040872ca */ /* 0x000fe200000e0000 */
[----:B------:R-:W-:Y:S01]  /*3bd70*/  IMAD.MOV.U32 R191, RZ, RZ, 0x1 ;  /* 0x00000001ffbf7424 */ /* 0x000fe200078e00ff */
[----:B------:R-:W-:-:S02]  /*3bd80*/  R2UR UR6, R10 ;  /* 0x000000000a0672ca */ /* 0x000fc400000e0000 */
[----:B------:R-:W-:Y:S02]  /*3bd90*/  R2UR UR7, R11 ;  /* 0x000000000b0772ca */ /* 0x000fe400000e0000 */
[C---:B------:R-:W-:Y:S02]  /*3bda0*/  R2UR UR9, R5.reuse ;  /* 0x00000000050972ca */ /* 0x040fe400000e0000 */
[----:B------:R-:W-:Y:S02]  /*3bdb0*/  R2UR UR10, R4 ;  /* 0x00000000040a72ca */ /* 0x000fe400000e0000 */
[----:B------:R-:W-:Y:S02]  /*3bdc0*/  R2UR UR11, R5 ;  /* 0x00000000050b72ca */ /* 0x000fe400000e0000 */
[----:B---3--:R-:W-:Y:S02]  /*3bdd0*/  R2UR UR4, R8 ;  /* 0x00000000080472ca */ /* 0x008fe400000e0000 */
[----:B------:R-:W-:-:S13]  /*3bde0*/  R2UR UR5, R9 ;  /* 0x00000000090572ca */ /* 0x000fda00000e0000 */
[----:B------:R-:W-:Y:S03]  /*3bdf0*/  HGMMA.64x96x16.F32 R24, gdesc[UR4], RZ, !UPT, gsb0 ;  /* 0x01600000041879f0 */ /* 0x000fe6000c0008ff */
[----:B------:R-:W-:Y:S02]  /*3be00*/  WARPGROUP.DEPBAR.LE gsb0, 0x0 ;  /* 0x00008000000079c5 */ /* 0x000fe40000010000 */
[----:B------:R0:W-:Y:S04]  /*3be10*/  ST.E desc[UR8][R12.64], R191 ;  /* 0x000000bf0c007985 */ /* 0x0001e8000c101908 */
[----:B------:R-:W2:Y:S01]  /*3be20*/  LD.E.64 R8, desc[UR10][R6.64] ;  /* 0x0000000a06087980 */ /* 0x000ea2000c101b00 */
[----:B------:R-:W-:Y:S01]  /*3be30*/  VIADD R14, R10, 0x2 ;  /* 0x000000020a0e7836 */ /* 0x000fe20000000000 */
[----:B------:R-:W-:Y:S01]  /*3be40*/  R2UR UR7, R15 ;  /* 0x000000000f0772ca */ /* 0x000fe200000e0000 */
[----:B------:R-:W-:Y:S01]  /*3be50*/  WARPGROUP.ARRIVE ;  /* 0x00000000000079c5 */ /* 0x000fe20000000000 */
[----:B------:R-:W-:-:S02]  /*3be60*/  R2UR UR8, R4 ;  /* 0x00000000040872ca */ /* 0x000fc400000e0000 */
[----:B------:R-:W-:Y:S02]  /*3be70*/  R2UR UR6, R14 ;  /* 0x000000000e0672ca */ /* 0x000fe400000e0000 */
[C---:B------:R-:W-:Y:S02]  /*3be80*/  R2UR UR9, R5.reuse ;  /* 0x00000000050972ca */ /* 0x040fe400000e0000 */
[----:B------:R-:W-:Y:S02]  /*3be90*/  R2UR UR10, R4 ;  /* 0x00000000040a72ca */ /* 0x000fe400000e0000 */
[----:B------:R-:W-:Y:S01]  /*3bea0*/  R2UR UR11, R5 ;  /* 0x00000000050b72ca */ /* 0x000fe200000e0000 */
[----:B--2---:R-:W-:Y:S01]  /*3beb0*/  VIADD R8, R8, 0x2 ;  /* 0x0000000208087836 */ /* 0x004fe20000000000 */
[----:B------:R-:W-:-:S04]  /*3bec0*/  R2UR UR5, R9 ;  /* 0x00000000090572ca */ /* 0x000fc800000e0000 */
[----:B------:R-:W-:-:S13]  /*3bed0*/  R2UR UR4, R8 ;  /* 0x00000000080472ca */ /* 0x000fda00000e0000 */
[----:B------:R-:W-:Y:S03]  /*3bee0*/  HGMMA.64x96x16.F32 R24, gdesc[UR4], R24, gsb0 ;  /* 0x01600000041879f0 */ /* 0x000fe60008000818 */
        /* <DEDUP_REMOVED lines=19> */
[----:B------:R-:W-:Y:S01]  /*3c020*/  WARPGROUP.ARRIVE ;  /* 0x00000000000079c5 */ /* 0x000fe20000000000 */
[----:B------:R-:W-:Y:S01]  /*3c030*/  IMAD.MOV.U32 R11, RZ, RZ, R15 ;  /* 0x000000ffff0b7224 */ /* 0x000fe200078e000f */
[----:B------:R-:W-:-:S02]  /*3c040*/  R2UR UR8, R4 ;  /* 0x00000000040872ca */ /* 0x000fc400000e0000 */
[----:B------:R-:W-:Y:S02]  /*3c050*/  R2UR UR6, R10 ;  /* 0x000000000a0672ca */ /* 0x000fe400000e0000 */
        /* <DEDUP_REMOVED lines=8> */
[----:B------:R-:W2:Y:S01]  /*3c0e0*/  LDL.64 R8, [R158+0x40] ;  /* 0x000040009e087983 */ /* 0x000ea20000100a00 */
[----:B------:R-:W-:-:S02]  /*3c0f0*/  R2UR UR4, R4 ;  /* 0x00000000040472ca */ /* 0x000fc400000e0000 */
[----:B------:R-:W-:Y:S01]  /*3c100*/  R2UR UR5, R5 ;  /* 0x00000000050572ca */ /* 0x000fe200000e0000 */
[----:B------:R-:W3:-:S12]  /*3c110*/  LDL.64 R6, [R158] ;  /* 0x000000009e067983 */ /* 0x000ed80000100a00 */
[----:B--2---:R-:W2:Y:S01]  /*3c120*/  LD.E R10, desc[UR4][R8.64] ;  /* 0x00000004080a7980 */ /* 0x004ea2000c101900 */
[C---:B------:R-:W-:Y:S02]  /*3c130*/  R2UR UR4, R4.reuse ;  /* 0x00000000040472ca */ /* 0x040fe400000e0000 */
[C---:B------:R-:W-:Y:S02]  /*3c140*/  R2UR UR5, R5.reuse ;  /* 0x00000000050572ca */ /* 0x040fe400000e0000 */
[----:B------:R-:W-:Y:S02]  /*3c150*/  R2UR UR6, R4 ;  /* 0x00000000040672ca */ /* 0x000fe400000e0000 */
[----:B------:R-:W-:Y:S01]  /*3c160*/  R2UR UR7, R5 ;  /* 0x00000000050772ca */ /* 0x000fe200000e0000 */
[----:B------:R-:W-:Y:S08]  /*3c170*/  BSSY B2, `(.L_x_2465) ;  /* 0x0000007000027945 */ /* 0x000ff00003800000 */
[----:B---3--:R0:W5:Y:S04]  /*3c180*/  LD.E R0, desc[UR4][R6.64] ;  /* 0x0000000406007980 */ /* 0x008168000c101900 */
[----:B------:R0:W5:Y:S01]  /*3c190*/  LD.E R14, desc[UR6][R6.64+0x4] ;  /* 0x00000406060e7980 */ /* 0x000162000c101900 */
[----:B--2---:R-:W-:-:S04]  /*3c1a0*/  LOP3.LUT R10, R10, 0x1, RZ, 0xfc, !PT ;  /* 0x000000010a0a7812 */ /* 0x004fc800078efcff */
[----:B------:R-:W-:-:S13]  /*3c1b0*/  ISETP.NE.AND P0, PT, R10, 0x3, PT ;  /* 0x000000030a00780c */ /* 0x000fda0003f05270 */
[----:B0-----:R-:W-:Y:S05]  /*3c1c0*/  @!P0 BRA `(.L_x_2466) ;  /* 0x0000000000048947 */ /* 0x001fea0003800000 */
[----:B------:R-:W-:Y:S01]  /*3c1d0*/  BPT.TRAP 0x1 ;  /* 0x000000040000795c */ /* 0x000fe20000300000 */
.L_x_2466:
[----:B------:R-:W-:Y:S05]  /*3c1e0*/  BSYNC B2 ;  /* 0x0000000000027941 */ /* 0x000fea0003800000 */
.L_x_2465:
        /* <DEDUP_REMOVED lines=17> */
.L_x_2468:
[----:B------:R-:W-:Y:S05]  /*3c300*/  BSYNC B2 ;  /* 0x0000000000027941 */ /* 0x000fea0003800000 */
.L_x_2467:
        /* <DEDUP_REMOVED lines=10> */
.L_x_2470:
[----:B------:R-:W-:Y:S05]  /*3c3b0*/  BSYNC B2 ;  /* 0x0000000000027941 */ /* 0x000fea0003800000 */
.L_x_2469:
[----:B------:R-:W2:Y:S04]  /*3c3c0*/  LDL.64 R12, [R158] ;  /* 0x000000009e0c7983 */ /* 0x000ea80000100a00 */
[----:B0----5:R-:W3:Y:S04]  /*3c3d0*/  LDL.64 R10, [R158+0x58] ;  /* 0x000058009e0a7983 */ /* 0x021ee80000100a00 */
[----:B------:R-:W4:Y:S04]  /*3c3e0*/  LDL.64 R6, [R158+0x48] ;  /* 0x000048009e067983 */ /* 0x000f280000100a00 */
[----:B------:R-:W4:Y:S01]  /*3c3f0*/  LDL.64 R8, [R158+0x50] ;  /* 0x000050009e087983 */ /* 0x000f220000100a00 */
[----:B------:R-:W-:-:S02]  /*3c400*/  R2UR UR6, R4 ;  /* 0x00000000040672ca */ /* 0x000fc400000e0000 */
[C---:B------:R-:W-:Y:S02]  /*3c410*/  R2UR UR7, R5.reuse ;  /* 0x00000000050772ca */ /* 0x040fe400000e0000 */
[----:B------:R-:W-:Y:S02]  /*3c420*/  R2UR UR4, R4 ;  /* 0x00000000040472ca */ /* 0x000fe400000e0000 */
[----:B------:R-:W-:-:S09]  /*3c430*/  R2UR UR5, R5 ;  /* 0x00000000050572ca */ /* 0x000fd200000e0000 */
[----:B--2---:R-:W2:Y:S04]  /*3c440*/  LD.E R21, desc[UR6][R12.64] ;  /* 0x000000060c157980 */ /* 0x004ea8000c101900 */
[----:B---3--:R-:W2:Y:S01]  /*3c450*/  LD.E.64 R12, desc[UR4][R10.64] ;  /* 0x000000040a0c7980 */ /* 0x008ea2000c101b00 */
[----:B------:R-:W-:Y:S05]  /*3c460*/  WARPSYNC.ALL ;  /* 0x0000000000007948 */ /* 0x000fea0003800000 */
[----:B------:R-:W-:-:S02]  /*3c470*/  R2UR UR6, R4 ;  /* 0x00000000040672ca */ /* 0x000fc400000e0000 */
[C---:B------:R-:W-:Y:S02]  /*3c480*/  R2UR UR7, R5.reuse ;  /* 0x00000000050772ca */ /* 0x040fe400000e0000 */
[----:B------:R-:W-:Y:S02]  /*3c490*/  R2UR UR4, R4 ;  /* 0x00000000040472ca */ /* 0x000fe400000e0000 */
[----:B------:R-:W-:-:S09]  /*3c4a0*/  R2UR UR5, R5 ;  /* 0x00000000050572ca */ /* 0x000fd200000e0000 */
[----:B----4-:R-:W3:Y:S04]  /*3c4b0*/  LD.E R0, desc[UR6][R6.64] ;  /* 0x0000000606007980 */ /* 0x010ee8000c101900 */
[----:B------:R-:W4:Y:S01]  /*3c4c0*/  LD.E.64 R14, desc[UR4][R8.64] ;  /* 0x00000004080e7980 */ /* 0x000f22000c101b00 */
[----:B------:R-:W-:Y:S01]  /*3c4d0*/  WARPGROUP.ARRIVE ;  /* 0x00000000000079c5 */ /* 0x000fe20000000000 */
[C---:B------:R-:W-:Y:S02]  /*3c4e0*/  R2UR UR8, R4.reuse ;  /* 0x00000000040872ca */ /* 0x040fe400000e0000 */
[----:B------:R-:W-:Y:S02]  /*3c4f0*/  R2UR UR9, R5 ;  /* 0x00000000050972ca */ /* 0x000fe400000e0000 */
[----:B------:R-:W-:-:S02]  /*3c500*/  R2UR UR10, R4 ;  /* 0x00000000040a72ca */ /* 0x000fc400000e0000 */
[----:B------:R-:W-:Y:S01]  /*3c510*/  R2UR UR11, R5 ;  /* 0x00000000050b72ca */ /* 0x000fe200000e0000 */
[----:B--2---:R-:W-:Y:S02]  /*3c520*/  IMAD R20, R21, 0xc00, R12 ;  /* 0x00000c0015147824 */ /* 0x004fe400078e020c */
[----:B------:R-:W-:-:S03]  /*3c530*/  IMAD.MOV.U32 R21, RZ, RZ, R13 ;  /* 0x000000ffff157224 */ /* 0x000fc600078e000d */
[----:B------:R-:W-:Y:S02]  /*3c540*/  R2UR UR6, R20 ;  /* 0x00000000140672ca */ /* 0x000fe400000e0000 */
[----:B------:R-:W-:Y:S02]  /*3c550*/  R2UR UR7, R21 ;  /* 0x00000000150772ca */ /* 0x000fe400000e0000 */
[----:B---3--:R-:W-:Y:S02]  /*3c560*/  ISETP.NE.U32.AND P0, PT, R0, RZ, PT ;  /* 0x000000ff0000720c */ /* 0x008fe40003f05070 */
[----:B----4-:R-:W-:Y:S02]  /*3c570*/  R2UR UR4, R14 ;  /* 0x000000000e0472ca */ /* 0x010fe400000e0000 */
[----:B------:R-:W-:-:S09]  /*3c580*/  R2UR UR5, R15 ;  /* 0x000000000f0572ca */ /* 0x000fd200000e0000 */
[----:B------:R-:W-:-:S05]  /*3c590*/  VOTEU.ANY UP0, P0 ;  /* 0x00000000003f7886 */ /* 0x000fca0000000100 */
[----:B------:R-:W-:Y:S03]  /*3c5a0*/  HGMMA.64x96x16.F32 R24, gdesc[UR4], R24, UP0, gsb0 ;  /* 0x01600000041879f0 */ /* 0x000fe6000b800818 */
        /* <DEDUP_REMOVED lines=226> */
[----:B------:R-:W1:Y:S01]  /*3d3d0*/  S2R R8, SR_TID.X ;  /* 0x0000000000087919 */ /* 0x000e620000002100 */
[----:B------:R-:W-:-:S02]  /*3d3e0*/  R2UR UR4, R4 ;  /* 0x00000000040472ca */ /* 0x000fc400000e0000 */
[----:B------:R-:W-:Y:S01]  /*3d3f0*/  R2UR UR5, R5 ;  /* 0x00000000050572ca */ /* 0x000fe200000e0000 */
[----:B------:R-:W3:Y:S01]  /*3d400*/  LDL.64 R10, [R158] ;  /* 0x000000009e0a7983 */ /* 0x000ee20000100a00 */
[----:B-1----:R-:W-:-:S04]  /*3d410*/  SHF.R.U32.HI R0, RZ, 0x7, R8 ;  /* 0x00000007ff007819 */ /* 0x002fc80000011608 */
[----:B------:R-:W-:-:S05]  /*3d420*/  IADD3 R0, -R0, 0xb, RZ ;  /* 0x0000000b00007810 */ /* 0x000fca0007ffe1ff */
[----:B------:R0:W-:Y:S06]  /*3d430*/  BAR.ARV R0, 0x100 ;  /* 0x000400000000751d */ /* 0x0001ec0000002000 */
[----:B--2---:R-:W2:Y:S01]  /*3d440*/  LD.E R9, desc[UR4][R12.64] ;  /* 0x000000040c097980 */ /* 0x004ea2000c101900 */
[----:B------:R-:W-:Y:S02]  /*3d450*/  R2UR UR4, R4 ;  /* 0x00000000040472ca */ /* 0x000fe400000e0000 */
[----:B------:R-:W-:Y:S01]  /*3d460*/  R2UR UR5, R5 ;  /* 0x00000000050572ca */ /* 0x000fe200000e0000 */
[----:B------:R-:W-:-:S12]  /*3d470*/  BSSY B2, `(.L_x_2472) ;  /* 0x0000006000027945 */ /* 0x000fd80003800000 */
[----:B---3--:R0:W5:Y:S01]  /*3d480*/  LD.E R10, desc[UR4][R10.64] ;  /* 0x000000040a0a7980 */ /* 0x008162000c101900 */
[----:B--2---:R-:W-:-:S04]  /*3d490*/  LOP3.LUT R9, R9, 0x1, RZ, 0xfc, !PT ;  /* 0x0000000109097812 */ /* 0x004fc800078efcff */
[----:B------:R-:W-:-:S13]  /*3d4a0*/  ISETP.NE.AND P0, PT, R9, 0x3, PT ;  /* 0x000000030900780c */ /* 0x000fda0003f05270 */
[----:B0-----:R-:W-:Y:S05]  /*3d4b0*/  @!P0 BRA `(.L_x_2473) ;  /* 0x0000000000048947 */ /* 0x001fea0003800000 */
[----:B------:R-:W-:Y:S01]  /*3d4c0*/  BPT.TRAP 0x1 ;  /* 0x000000040000795c */ /* 0x000fe20000300000 */
.L_x_2473:
[----:B------:R-:W-:Y:S05]  /*3d4d0*/  BSYNC B2 ;  /* 0x0000000000027941 */ /* 0x000fea0003800000 */
.L_x_2472:
[C---:B------:R-:W-:Y:S01]  /*3d4e0*/  R2UR UR6, R4.reuse ;  /* 0x00000000040672ca */ /* 0x040fe200000e0000 */
[----:B------:R-:W2:Y:S01]  /*3d4f0*/  LDL R11, [R1+0x450] ;  /* 0x00045000010b7983 */ /* 0x000ea20000100800 */
[C---:B------:R-:W-:Y:S02]  /*3d500*/  R2UR UR7, R5.reuse ;  /* 0x00000000050772ca */ /* 0x040fe400000e0000 */
[----:B------:R-:W-:Y:S01]  /*3d510*/  R2UR UR4, R4 ;  /* 0x00000000040472ca */ /* 0x000fe200000e0000 */
[----:B------:R-:W3:Y:S01]  /*3d520*/  LDL R9, [R1+0x454] ;  /* 0x0004540001097983 */ /* 0x000ee20000100800 */
[----:B------:R-:W-:-:S09]  /*3d530*/  R2UR UR5, R5 ;  /* 0x00000000050572ca */ /* 0x000fd200000e0000 */
[----:B------:R-:W4:Y:S04]  /*3d540*/  LD.E.64 R6, desc[UR6][R12.64+0x20] ;  /* 0x000020060c067980 */ /* 0x000f28000c101b00 */
[----:B------:R-:W2:Y:S01]  /*3d550*/  LD.E R0, desc[UR4][R12.64+0xc] ;  /* 0x00000c040c007980 */ /* 0x000ea2000c101900 */
[----:B----4-:R-:W-:-:S05]  /*3d560*/  MOV R7, R6 ;  /* 0x0000000600077202 */ /* 0x010fca0000000f00 */
[----:B-----5:R-:W-:-:S05]  /*3d570*/  IMAD R7, R10, 0x8, R7 ;  /* 0x000000080a077824 */ /* 0x020fca00078e0207 */
[----:B--2---:R-:W-:-:S04]  /*3d580*/  PRMT R0, R0, 0x654, R7 ;  /* 0x0000065400007816 */ /* 0x004fc80000000007 */
[----:B------:R0:W-:Y:S01]  /*3d590*/  SYNCS.ARRIVE.TRANS64.RED.A1T0 RZ, [R0+URZ], RZ ;  /* 0x000000ff00ff79a7 */ /* 0x0001e2000810043f */
[----:B------:R-:W2:Y:S04]  /*3d5a0*/  LDL.64 R6, [R158+0x68] ;  /* 0x000068009e067983 */ /* 0x000ea80000100a00 */
[----:B------:R-:W4:Y:S04]  /*3d5b0*/  LD.E R72, desc[UR4][R2.64] ;  /* 0x0000000402487980 */ /* 0x000f28000c101900 */
[----:B0-----:R-:W3:Y:S04]  /*3d5c0*/  LD.E R0, desc[UR4][R2.64+0x24] ;  /* 0x0000240402007980 */ /* 0x001ee8000c101900 */
[----:B--2---:R-:W2:Y:S01]  /*3d5d0*/  LD.E.64 R6, desc[UR4][R6.64] ;  /* 0x0000000406067980 */ /* 0x004ea2000c101b00 */
[----:B---3--:R-:W-:-:S13]  /*3d5e0*/  ISETP.NE.AND P0, PT, R0, 0x1, PT ;  /* 0x000000010000780c */ /* 0x008fda0003f05270 */
[C---:B------:R-:W-:Y:S02]  /*3d5f0*/  @P0 R2UR UR6, R4.reuse ;  /* 0x00000000040602ca */ /* 0x040fe400000e0000 */
[C---:B------:R-:W-:Y:S02]  /*3d600*/  @P0 R2UR UR7, R5.reuse ;  /* 0x00000000050702ca */ /* 0x040fe400000e0000 */
[C---:B------:R-:W-:Y:S02]  /*3d610*/  R2UR UR14, R4.reuse ;  /* 0x00000000040e72ca */ /* 0x040fe400000e0000 */
[----:B------:R-:W-:Y:S02]  /*3d620*/  R2UR UR15, R5 ;  /* 0x00000000050f72ca */ /* 0x000fe400000e0000 */
[----:B------:R-:W-:-:S07]  /*3d630*/  R2UR UR10, R4 ;  /* 0x00000000040a72ca */ /* 0x000fce00000e0000 */
[----:B------:R-:W3:Y:S01]  /*3d640*/  @P0 LD.E R75, desc[UR6][R2.64+0x2c] ;  /* 0x00002c06024b0980 */ /* 0x000ee2000c101900 */
[C---:B------:R-:W-:Y:S02]  /*3d650*/  R2UR UR6, R4.reuse ;  /* 0x00000000040672ca */ /* 0x040fe400000e0000 */
[C---:B------:R-:W-:Y:S02]  /*3d660*/  R2UR UR7, R5.reuse ;  /* 0x00000000050772ca */ /* 0x040fe400000e0000 */
[C---:B------:R-:W-:Y:S02]  /*3d670*/  R2UR UR11, R5.reuse ;  /* 0x00000000050b72ca */ /* 0x040fe400000e0000 */
[C---:B------:R-:W-:Y:S02]  /*3d680*/  R2UR UR8, R4.reuse ;  /* 0x00000000040872ca */ /* 0x040fe400000e0000 */
[----:B------:R-:W-:Y:S02]  /*3d690*/  R2UR UR9, R5 ;  /* 0x00000000050972ca */ /* 0x000fe400000e0000 */
[----:B------:R-:W-:-:S02]  /*3d6a0*/  R2UR UR12, R4 ;  /* 0x00000000040c72ca */ /* 0x000fc400000e0000 */
[----:B------:R-:W-:-:S05]  /*3d6b0*/  R2UR UR13, R5 ;  /* 0x00000000050d72ca */ /* 0x000fca00000e0000 */
[----:B------:R-:W3:Y:S04]  /*3d6c0*/  LD.E R76, desc[UR10][R2.64+0xc] ;  /* 0x00000c0a024c7980 */ /* 0x000ee8000c101900 */
[----:B------:R-:W3:Y:S04]  /*3d6d0*/  LD.E R77, desc[UR8][R2.64+0x10] ;  /* 0x00001008024d7980 */ /* 0x000ee8000c101900 */
[----:B------:R-:W4:Y:S04]  /*3d6e0*/  LD.E R78, desc[UR12][R2.64+0x14] ;  /* 0x0000140c024e7980 */ /* 0x000f28000c101900 */
[----:B--2---:R0:W2:Y:S02]  /*3d6f0*/  LD.E R10, desc[UR4][R6.64] ;  /* 0x00000004060a7980 */ /* 0x0040a4000c101900 */
[----:B0-----:R-:W-:-:S02]  /*3d700*/  IMAD.MOV.U32 R6, RZ, RZ, R9 ;  /* 0x000000ffff067224 */ /* 0x001fc400078e0009 */
[----:B------:R-:W-:-:S05]  /*3d710*/  IMAD.MOV.U32 R7, RZ, RZ, R11 ;  /* 0x000000ffff077224 */ /* 0x000fca00078e000b */
[----:B------:R-:W3:Y:S01]  /*3d720*/  LD.E R73, desc[UR4][R6.64] ;  /* 0x0000000406497980 */ /* 0x000ee2000c101900 */
[C---:B------:R-:W-:Y:S02]  /*3d730*/  @P0 R2UR UR4, R4.reuse ;  /* 0x00000000040402ca */ /* 0x040fe400000e0000 */
[----:B------:R-:W-:Y:S01]  /*3d740*/  @P0 R2UR UR5, R5 ;  /* 0x00000000050502ca */ /* 0x000fe200000e0000 */
[----:B------:R-:W3:Y:S04]  /*3d750*/  LD.E R6, desc[UR14][R2.64+0x18] ;  /* 0x0000180e02067980 */ /* 0x000ee8000c101900 */
[----:B------:R-:W3:Y:S08]  /*3d760*/  LD.E R7, desc[UR6][R2.64+0x4] ;  /* 0x0000040602077980 */ /* 0x000ef0000c101900 */
[----:B------:R-:W3:Y:S01]  /*3d770*/  @P0 LD.E R74, desc[UR4][R2.64+0x28] ;  /* 0x00002804024a0980 */ /* 0x000ee2000c101900 */
[----:B------:R-:W-:-:S02]  /*3d780*/  R2UR UR4, R4 ;  /* 0x00000000040472ca */ /* 0x000fc400000e0000 */
[----:B------:R-:W-:-:S13]  /*3d790*/  R2UR UR5, R5 ;  /* 0x00000000050572ca */ /* 0x000fda00000e0000 */
[----:B------:R-:W3:Y:S01]  /*3d7a0*/  LD.E R12, desc[UR4][R2.64+0x8] ;  /* 0x00000804020c7980 */ /* 0x000ee2000c101900 */
[----:B------:R-:W-:Y:S01]  /*3d7b0*/  BSSY B2, `(.L_x_2474) ;  /* 0x00000af000027945 */ /* 0x000fe20003800000 */
[----:B----4-:R-:W-:Y:S02]  /*3d7c0*/  IMAD R78, R19, -0x60, R78 ;  /* 0xffffffa0134e7824 */ /* 0x010fe400078e024e */
[----:B--2---:R-:W-:-:S04]  /*3d7d0*/  FMUL.FTZ R33, R33, R10 ;  /* 0x0000000a21217220 */ /* 0x004fc80000410000 */
[----:B------:R0:W1:Y:S01]  /*3d7e0*/  MUFU.TANH R83, R33 ;  /* 0x0000002100537308 */ /* 0x0000620000002400 */
[-C--:B------:R-:W-:Y:S01]  /*3d7f0*/  FMUL.FTZ R20, R35, R10.reuse ;  /* 0x0000000a23147220 */ /* 0x080fe20000410000 */
[----:B------:R-:W-:Y:S01]  /*3d800*/  FMUL.FTZ R37, R37, R10 ;  /* 0x0000000a25257220 */ /* 0x000fe20000410000 */
[----:B0-----:R-:W-:-:S05]  /*3d810*/  SHF.R.S32.HI R33, RZ, 0x1f, R72 ;  /* 0x0000001fff217819 */ /* 0x001fca0000011448 */
[----:B------:R0:W2:Y:S01]  /*3d820*/  MUFU.TANH R85, R37 ;  /* 0x0000002500557308 */ /* 0x0000a20000002400 */
[----:B------:R-:W-:Y:S01]  /*3d830*/  LEA.HI R35, R33, R72, RZ, 0x7 ;  /* 0x0000004821237211 */ /* 0x000fe200078f38ff */
[----:B------:R-:W-:-:S03]  /*3d840*/  FMUL.FTZ R40, R40, R10 ;  /* 0x0000000a28287220 */ /* 0x000fc60000410000 */
[----:B0-----:R-:W-:-:S03]  /*3d850*/  LOP3.LUT R37, R35, 0xffffff80, RZ, 0xc0, !PT ;  /* 0xffffff8023257812 */ /* 0x001fc600078ec0ff */
[----:B------:R0:W4:Y:S02]  /*3d860*/  MUFU.TANH R86, R40 ;  /* 0x0000002800567308 */ /* 0x0001240000002400 */
[----:B------:R-:W-:Y:S02]  /*3d870*/  IMAD.IADD R37, R72, 0x1, -R37 ;  /* 0x0000000148257824 */ /* 0x000fe400078e0a25 */
[-C--:B------:R-:W-:Y:S01]  /*3d880*/  FMUL.FTZ R41, R41, R10.reuse ;  /* 0x0000000a29297220 */ /* 0x080fe20000410000 */
[-C--:B------:R-:W-:Y:S02]  /*3d890*/  FMUL.FTZ R36, R36, R10.reuse ;  /* 0x0000000a24247220 */ /* 0x080fe40000410000 */
[----:B0-----:R-:W-:Y:S01]  /*3d8a0*/  SHF.R.S32.HI R40, RZ, 0x1f, R37 ;  /* 0x0000001fff287819 */ /* 0x001fe20000011425 */
[----:B------:R0:W1:Y:S01]  /*3d8b0*/  MUFU.TANH R87, R41 ;  /* 0x0000002900577308 */ /* 0x0000620000002400 */
[-C--:B------:R-:W-:Y:S01]  /*3d8c0*/  FMUL.FTZ R18, R34, R10.reuse ;  /* 0x0000000a22127220 */ /* 0x080fe20000410000 */
[----:B------:R-:W-:Y:S01]  /*3d8d0*/  FMUL.FTZ R34, R39, R10 ;  /* 0x0000000a27227220 */ /* 0x000fe20000410000 */
[----:B------:R-:W-:Y:S01]  /*3d8e0*/  LEA.HI R39, R33, R72, RZ, 0x2 ;  /* 0x0000004821277211 */ /* 0x000fe200078f10ff */
[----:B------:R-:W-:Y:S01]  /*3d8f0*/  FMUL.FTZ R13, R30, R10 ;  /* 0x0000000a1e0d7220 */ /* 0x000fe20000410000 */
[----:B0-----:R-:W-:-:S03]  /*3d900*/  LEA.HI R41, R40, R37, RZ, 0x2 ;  /* 0x0000002528297211 */ /* 0x001fc600078f10ff */
[----:B------:R0:W1:Y:S01]  /*3d910*/  MUFU.TANH R84, R36 ;  /* 0x0000002400547308 */ /* 0x0000620000002400 */
[-C--:B------:R-:W-:Y:S01]  /*3d920*/  FMUL.FTZ R30, R43, R10.reuse ;  /* 0x0000000a2b1e7220 */ /* 0x080fe20000410000 */
[--C-:B------:R-:W-:Y:S02]  /*3d930*/  SHF.R.S32.HI R33, RZ, 0x2, R41.reuse ;  /* 0x00000002ff217819 */ /* 0x100fe40000011429 */
[----:B------:R-:W-:Y:S02]  /*3d940*/  LOP3.LUT R43, R39, 0xfffffffc, RZ, 0xc0, !PT ;  /* 0xfffffffc272b7812 */ /* 0x000fe400078ec0ff */
[----:B0-----:R-:W-:Y:S01]  /*3d950*/  SHF.R.S32.HI R36, RZ, 0x1f, R41 ;  /* 0x0000001fff247819 */ /* 0x001fe20000011429 */
[----:B------:R-:W-:-:S03]  /*3d960*/  FMUL.FTZ R14, R31, R10 ;  /* 0x0000000a1f0e7220 */ /* 0x000fc60000410000 */
[----:B------:R-:W-:Y:S02]  /*3d970*/  LEA.HI R39, R36, R33, RZ, 0x3 ;  /* 0x0000002124277211 */ /* 0x000fe400078f18ff */
[----:B------:R-:W-:Y:S01]  /*3d980*/  SHF.R.S32.HI R36, RZ, 0x7, R35 ;  /* 0x00000007ff247819 */ /* 0x000fe20000011423 */
[----:B------:R-:W-:Y:S01]  /*3d990*/  FMUL.FTZ R31, R42, R10 ;  /* 0x0000000a2a1f7220 */ /* 0x000fe20000410000 */
[----:B------:R-:W-:Y:S01]  /*3d9a0*/  LEA.HI R40, R40, R37, RZ, 0x5 ;  /* 0x0000002528287211 */ /* 0x000fe200078f28ff */
[----:B------:R-:W-:Y:S01]  /*3d9b0*/  IMAD.IADD R43, R72, 0x1, -R43 ;  /* 0x00000001482b7824 */ /* 0x000fe200078e0a2b */
[----:B------:R-:W-:Y:S02]  /*3d9c0*/  LOP3.LUT R42, R39, 0xfffffff8, RZ, 0xc0, !PT ;  /* 0xfffffff8272a7812 */ /* 0x000fe400078ec0ff */
[----:B------:R-:W-:Y:S02]  /*3d9d0*/  LEA.HI R35, R35, R36, RZ, 0x1 ;  /* 0x0000002423237211 */ /* 0x000fe400078f08ff */
[----:B------:R-:W-:Y:S01]  /*3d9e0*/  SHF.R.S32.HI R40, RZ, 0x5, R40 ;  /* 0x00000005ff287819 */ /* 0x000fe20000011428 */
[----:B------:R-:W-:Y:S01]  /*3d9f0*/  IMAD.IADD R42, R33, 0x1, -R42 ;  /* 0x00000001212a7824 */ /* 0x000fe200078e0a2a */
[----:B------:R-:W-:-:S02]  /*3da00*/  LOP3.LUT R35, R35, 0x3fffffe, RZ, 0xc0, !PT ;  /* 0x03fffffe23237812 */ /* 0x000fc400078ec0ff */
[----:B------:R-:W-:Y:S01]  /*3da10*/  LEA.HI R33, R43, R43, RZ, 0x1 ;  /* 0x0000002b2b217211 */ /* 0x000fe200078f08ff */
[----:B---3--:R-:W-:Y:S02]  /*3da20*/  IMAD R73, R73, 0x8, R40 ;  /* 0x0000000849497824 */ /* 0x008fe400078e0228 */
[----:B------:R-:W-:Y:S01]  /*3da30*/  IMAD.IADD R35, R36, 0x1, -R35 ;  /* 0x0000000124237824 */ /* 0x000fe200078e0a23 */
[----:B------:R-:W-:Y:S01]  /*3da40*/  LOP3.LUT R36, R33, 0x1ffffffe, RZ, 0xc0, !PT ;  /* 0x1ffffffe21247812 */ /* 0x000fe200078ec0ff */
[----:B------:R-:W-:-:S04]  /*3da50*/  IMAD.U32 R42, R73, 0x10, R42 ;  /* 0x00000010492a7824 */ /* 0x000fc800078e002a */
[----:B------:R-:W-:Y:S02]  /*3da60*/  IMAD.IADD R36, R43, 0x1, -R36 ;  /* 0x000000012b247824 */ /* 0x000fe400078e0a24 */
[----:B------:R-:W-:-:S04]  /*3da70*/  IMAD R35, R35, 0x40, R42 ;  /* 0x0000004023237824 */ /* 0x000fc800078e022a */
[----:B------:R-:W-:-:S04]  /*3da80*/  IMAD R33, R36, 0x8, R35 ;  /* 0x0000000824217824 */ /* 0x000fc800078e0223 */
[----:B------:R-:W-:-:S04]  /*3da90*/  @P0 IMAD.HI.U32 R74, R33, R74, RZ ;  /* 0x0000004a214a0227 */ /* 0x000fc800078e00ff */
[-C--:B------:R-:W-:Y:S01]  /*3daa0*/  FMUL.FTZ R28, R28, R10.reuse ;  /* 0x0000000a1c1c7220 */ /* 0x080fe20000410000 */
[----:B------:R-:W-:Y:S01]  /*3dab0*/  @P0 SHF.R.U32.HI R33, RZ, R75, R74 ;  /* 0x0000004bff210219 */ /* 0x000fe2000001164a */
[-C--:B------:R-:W-:Y:S01]  /*3dac0*/  FMUL.FTZ R25, R25, R10.reuse ;  /* 0x0000000a19197220 */ /* 0x080fe20000410000 */
[-C--:B------:R-:W-:Y:S01]  /*3dad0*/  FMUL.FTZ R29, R29, R10.reuse ;  /* 0x0000000a1d1d7220 */ /* 0x080fe20000410000 */
[-C--:B------:R-:W-:Y:S01]  /*3dae0*/  FMUL.FTZ R32, R32, R10.reuse ;  /* 0x0000000a20207220 */ /* 0x080fe20000410000 */
[-C--:B------:R-:W-:Y:S01]  /*3daf0*/  FMUL.FTZ R49, R49, R10.reuse ;  /* 0x0000000a31317220 */ /* 0x080fe20000410000 */
[----:B------:R-:W0:Y:S01]  /*3db00*/  SHFL.IDX PT, R40, R33, RZ, 0x1c1f ;  /* 0x001c1fff21287589 */ /* 0x000e2200000e0000 */
[----:B------:R-:W-:Y:S01]  /*3db10*/  LOP3.LUT R36, R41, 0x7ffffffc, RZ, 0xc0, !PT ;  /* 0x7ffffffc29247812 */ /* 0x000fe200078ec0ff */
[----:B------:R-:W-:Y:S01]  /*3db20*/  IMAD.MOV.U32 R42, RZ, RZ, -0x60 ;  /* 0xffffffa0ff2a7424 */ /* 0x000fe200078e00ff */
        /* <DEDUP_REMOVED lines=9> */
[-C--:B---3--:R-:W-:Y:S01]  /*3dbc0*/  FMUL.FTZ R28, R46, R10.reuse ;  /* 0x0000000a2e1c7220 */ /* 0x088fe20000410000 */
        /* <DEDUP_REMOVED lines=13> */
[----:B------:R-:W-:Y:S01]  /*3dca0*/  IMAD.IADD R36, R37, 0x1, -R36 ;  /* 0x0000000125247824 */ /* 0x000fe200078e0a24 */
[----:B------:R2:W0:Y:S01]  /*3dcb0*/  MUFU.TANH R82, R32 ;  /* 0x0000002000527308 */ /* 0x0004220000002400 */
[-C--:B---3--:R-:W-:Y:S01]  /*3dcc0*/  FMUL.FTZ R29, R47, R10.reuse ;  /* 0x0000000a2f1d7220 */ /* 0x088fe20000410000 */
[----:B------:R-:W-:Y:S01]  /*3dcd0*/  FMUL.FTZ R70, R70, R10 ;  /* 0x0000000a46467220 */ /* 0x000fe20000410000 */
[----:B------:R-:W-:-:S02]  /*3dce0*/  IMAD R35, R19, R42, 0x1 ;  /* 0x0000000113237424 */ /* 0x000fc400078e022a */
        /* <DEDUP_REMOVED lines=8> */
[----:B------:R-:W-:Y:S01]  /*3dd70*/  ISETP.GE.AND P1, PT, R6, 0x1, PT ;  /* 0x000000010600780c */ /* 0x000fe20003f26270 */
[-C--:B---3--:R-:W-:Y:S01]  /*3dd80*/  FMUL.FTZ R49, R66, R10.reuse ;  /* 0x0000000a42317220 */ /* 0x088fe20000410000 */
[----:B------:R-:W-:Y:S01]  /*3dd90*/  FMUL.FTZ R10, R71, R10 ;  /* 0x0000000a470a7220 */ /* 0x000fe20000410000 */
[----:B------:R-:W-:Y:S01]  /*3dda0*/  IMAD R35, R36, -0x2, R35 ;  /* 0xfffffffe24237824 */ /* 0x000fe200078e0223 */
[----:B------:R-:W2:Y:S01]  /*3ddb0*/  MUFU.TANH R11, R11 ;  /* 0x0000000b000b7308 */ /* 0x000ea20000002400 */
[----:B------:R-:W-:-:S03]  /*3ddc0*/  LOP3.LUT R37, RZ, R76, RZ, 0x33, !PT ;  /* 0x0000004cff257212 */ /* 0x000fc600078e33ff */
[----:B------:R-:W-:-:S04]  /*3ddd0*/  IADD3 R36, -R7, R35, R12 ;  /* 0x0000002307247210 */ /* 0x000fc80007ffe10c */
        /* <DEDUP_REMOVED lines=34> */
[----:B------:R-:W1:Y:S08]  /*3e000*/  MUFU.TANH R70, R70 ;  /* 0x0000004600467308 */ /* 0x000e700000002400 */
[----:B------:R-:W1:Y:S01]  /*3e010*/  MUFU.TANH R67, R10 ;  /* 0x0000000a00437308 */ /* 0x000e620000002400 */
[----:B------:R-:W-:-:S02]  /*3e020*/  IMAD.IADD R77, R36, 0x1, R77 ;  /* 0x00000001244d7824 */ /* 0x000fc400078e024d */
[----:B------:R-:W-:Y:S02]  /*3e030*/  IMAD.IADD R66, R36, 0x1, R37 ;  /* 0x0000000124427824 */ /* 0x000fe400078e0225 */
[----:B------:R-:W-:Y:S02]  /*3e040*/  VIADD R71, R35, 0xffffffff ;  /* 0xffffffff23477836 */ /* 0x000fe40000000000 */
[--C-:B0-----:R-:W-:Y:S01]  /*3e050*/  IMAD.IADD R41, R77, 0x1, R40.reuse ;  /* 0x000000014d297824 */ /* 0x101fe200078e0228 */
[----:B------:R0:W1:Y:S02]  /*3e060*/  MUFU.TANH R47, R48 ;  /* 0x00000030002f7308 */ /* 0x0000640000002400 */
[----:B0-----:R-:W-:Y:S01]  /*3e070*/  IMAD.IADD R48, R66, 0x1, R40 ;  /* 0x0000000142307824 */ /* 0x001fe200078e0228 */
[----:B--234-:R-:W-:Y:S06]  /*3e080*/  @!P1 BRA `(.L_x_2475) ;  /* 0x0000000000849947 */ /* 0x01cfec0003800000 */
[----:B------:R-:W-:Y:S01]  /*3e090*/  IADD3 R35, -R7, R12, R40 ;  /* 0x0000000c07237210 */ /* 0x000fe20007ffe128 */
[----:B------:R-:W-:Y:S03]  /*3e0a0*/  BSSY B3, `(.L_x_2476) ;  /* 0x000001c000037945 */ /* 0x000fe60003800000 */
[----:B------:R-:W-:-:S13]  /*3e0b0*/  ISETP.GT.AND P0, PT, R35, -0x1, PT ;  /* 0xffffffff2300780c */ /* 0x000fda0003f04270 */
[----:B------:R-:W-:Y:S05]  /*3e0c0*/  @P0 BRA `(.L_x_2477) ;  /* 0x00000000003c0947 */ /* 0x000fea0003800000 */
[----:B------:R-:W-:Y:S01]  /*3e0d0*/  ISETP.NE.AND P0, PT, R6, 0x1, PT ;  /* 0x000000010600780c */ /* 0x000fe20003f05270 */
[----:B------:R-:W-:Y:S01]  /*3e0e0*/  BSSY B4, `(.L_x_2478) ;  /* 0x000000b000047945 */ /* 0x000fe20003800000 */
[----:B------:R-:W-:-:S11]  /*3e0f0*/  LOP3.LUT R35, RZ, R35, RZ, 0x33, !PT ;  /* 0x00000023ff237212 */ /* 0x000fd600078e33ff */
[----:B------:R-:W-:Y:S05]  /*3e100*/  @!P0 BRA `(.L_x_2479) ;  /* 0x0000000000208947 */ /* 0x000fea0003800000 */
[C---:B------:R-:W-:Y:S02]  /*3e110*/  R2UR UR4, R4.reuse ;  /* 0x00000000040472ca */ /* 0x040fe400000e0000 */
[C---:B------:R-:W-:Y:S02]  /*3e120*/  R2UR UR5, R5.reuse ;  /* 0x00000000050572ca */ /* 0x040fe400000e0000 */
[----:B------:R-:W-:Y:S02]  /*3e130*/  R2UR UR6, R4 ;  /* 0x00000000040672ca */ /* 0x000fe400000e0000 */
[----:B------:R-:W-:-:S09]  /*3e140*/  R2UR UR7, R5 ;  /* 0x00000000050772ca */ /* 0x000fd200000e0000 */
[----:B------:R-:W2:Y:S04]  /*3e150*/  LD.E R10, desc[UR4][R2.64+0x1c] ;  /* 0x00001c04020a7980 */ /* 0x000ea8000c101900 */
[----:B------:R-:W3:Y:S01]  /*3e160*/  LD.E R37, desc[UR6][R2.64+0x20] ;  /* 0x0000200602257980 */ /* 0x000ee2000c101900 */
[----:B--2---:R-:W-:-:S05]  /*3e170*/  IMAD.HI.U32 R10, R35, R10, RZ ;  /* 0x0000000a230a7227 */ /* 0x004fca00078e00ff */
[----:B---3--:R-:W-:-:S07]  /*3e180*/  SHF.R.U32.HI R35, RZ, R37, R10 ;  /* 0x00000025ff237219 */ /* 0x008fce000001160a */
.L_x_2479:
[----:B------:R-:W-:Y:S05]  /*3e190*/  BSYNC B4 ;  /* 0x0000000000047941 */ /* 0x000fea0003800000 */
.L_x_2478:
[----:B------:R-:W-:Y:S01]  /*3e1a0*/  LOP3.LUT R35, RZ, R35, RZ, 0x33, !PT ;  /* 0x00000023ff237212 */ /* 0x000fe200078e33ff */
[----:B------:R-:W-:Y:S06]  /*3e1b0*/  BRA `(.L_x_2480) ;  /* 0x0000000000287947 */ /* 0x000fec0003800000 */
.L_x_2477:
[----:B------:R-:W-:-:S13]  /*3e1c0*/  ISETP.NE.AND P0, PT, R6, 0x1, PT ;  /* 0x000000010600780c */ /* 0x000fda0003f05270 */
        /* <DEDUP_REMOVED lines=9> */
.L_x_2480:
[----:B------:R-:W-:Y:S05]  /*3e260*/  BSYNC B3 ;  /* 0x0000000000037941 */ /* 0x000fea0003800000 */
.L_x_2476:
[----:B------:R-:W-:-:S05]  /*3e270*/  IMAD R35, R6, R35, R71 ;  /* 0x0000002306237224 */ /* 0x000fca00078e0247 */
[----:B------:R-:W-:Y:S02]  /*3e280*/  VIMNMX R48, R48, R35, !PT ;  /* 0x0000002330307248 */ /* 0x000fe40007fe0100 */
[----:B------:R-:W-:-:S07]  /*3e290*/  VIADDMNMX R41, R35, R6, R41, PT ;  /* 0x0000000623297246 */ /* 0x000fce0003800129 */
.L_x_2475:
[----:B------:R-:W-:Y:S05]  /*3e2a0*/  BSYNC B2 ;  /* 0x0000000000027941 */ /* 0x000fea0003800000 */
.L_x_2474:
[C---:B------:R-:W-:Y:S01]  /*3e2b0*/  ISETP.GE.AND P1, PT, R78.reuse, 0x9, PT ;  /* 0x000000094e00780c */ /* 0x040fe20003f26270 */
[----:B------:R-:W0:Y:S01]  /*3e2c0*/  SHFL.IDX PT, R33, R33, 0x1, 0x1c1f ;  /* 0x003c1f0021217f89 */ /* 0x000e2200000e0000 */
[----:B------:R-:W-:Y:S01]  /*3e2d0*/  ISETP.GE.AND P0, PT, R78, 0x2, PT ;  /* 0x000000024e00780c */ /* 0x000fe20003f06270 */
[----:B------:R-:W-:Y:S01]  /*3e2e0*/  BSSY B2, `(.L_x_2481) ;  /* 0x0000096000027945 */ /* 0x000fe20003800000 */
[C---:B------:R-:W-:Y:S02]  /*3e2f0*/  ISETP.GT.AND P2, PT, R48.reuse, 0x8, !P1 ;  /* 0x000000083000780c */ /* 0x040fe40004f44270 */
[----:B------:R-:W-:Y:S02]  /*3e300*/  ISETP.GT.AND P3, PT, R48, 0x1, !P0 ;  /* 0x000000013000780c */ /* 0x000fe40004764270 */
[----:B------:R-:W-:Y:S02]  /*3e310*/  ISETP.LT.OR P2, PT, R41, 0x9, P2 ;  /* 0x000000092900780c */ /* 0x000fe40001741670 */
[----:B------:R-:W-:-:S02]  /*3e320*/  ISETP.GE.AND P4, PT, R78, 0x11, PT ;  /* 0x000000114e00780c */ /* 0x000fc40003f86270 */
[----:B------:R-:W-:Y:S02]  /*3e330*/  FSEL R62, R80, -INF , !P2 ;  /* 0xff800000503e7808 */ /* 0x000fe40005000000 */
[----:B------:R-:W-:Y:S02]  /*3e340*/  ISETP.LT.OR P3, PT, R41, 0x2, P3 ;  /* 0x000000022900780c */ /* 0x000fe40001f61670 */
[----:B------:R-:W-:Y:S02]  /*3e350*/  ISETP.GT.AND P2, PT, R48, 0x10, !P4 ;  /* 0x000000103000780c */ /* 0x000fe40006744270 */
[----:B------:R-:W-:Y:S02]  /*3e360*/  ISETP.GE.AND P5, PT, R78, 0xa, PT ;  /* 0x0000000a4e00780c */ /* 0x000fe40003fa6270 */
[----:B------:R-:W-:Y:S02]  /*3e370*/  FSEL R63, R79, -INF , !P3 ;  /* 0xff8000004f3f7808 */ /* 0x000fe40005800000 */
[----:B------:R-:W-:-:S02]  /*3e380*/  P2R R73, PR, RZ, 0x10 ;  /* 0x00000010ff497803 */ /* 0x000fc40000000000 */
[C---:B------:R-:W-:Y:S02]  /*3e390*/  ISETP.LT.OR P2, PT, R41.reuse, 0x11, P2 ;  /* 0x000000112900780c */ /* 0x040fe40001741670 */
[----:B------:R-:W-:Y:S02]  /*3e3a0*/  ISETP.GT.AND P3, PT, R48, 0x9, !P5 ;  /* 0x000000093000780c */ /* 0x000fe40006f64270 */
[----:B------:R-:W-:Y:S02]  /*3e3b0*/  ISETP.GE.AND P4, PT, R78, 0x12, PT ;  /* 0x000000124e00780c */ /* 0x000fe40003f86270 */
[----:B------:R-:W-:Y:S02]  /*3e3c0*/  FSEL R60, R82, -INF , !P2 ;  /* 0xff800000523c7808 */ /* 0x000fe40005000000 */
[----:B------:R-:W-:Y:S02]  /*3e3d0*/  ISETP.LT.OR P3, PT, R41, 0xa, P3 ;  /* 0x0000000a2900780c */ /* 0x000fe40001f61670 */
[----:B------:R-:W-:-:S02]  /*3e3e0*/  ISETP.GT.AND P2, PT, R48, 0x11, !P4 ;  /* 0x000000113000780c */ /* 0x000fc40006744270 */
[----:B------:R-:W-:Y:S02]  /*3e3f0*/  FSEL R61, R81, -INF , !P3 ;  /* 0xff800000513d7808 */ /* 0x000fe40005800000 */
[----:B------:R-:W-:Y:S02]  /*3e400*/  ISETP.LT.OR P2, PT, R41, 0x12, P2 ;  /* 0x000000122900780c */ /* 0x000fe40001741670 */
[----:B------:R-:W-:Y:S02]  /*3e410*/  ISETP.GE.AND P3, PT, R78, 0x19, PT ;  /* 0x000000194e00780c */ /* 0x000fe40003f66270 */
[----:B-1----:R-:W-:Y:S02]  /*3e420*/  FSEL R59, R83, -INF , !P2 ;  /* 0xff800000533b7808 */ /* 0x002fe40005000000 */
        /* <DEDUP_REMOVED lines=49> */
[----:B------:R-:W-:Y:S01]  /*3e740*/  FSEL R44, R53, -INF , !P2 ;  /* 0xff800000352c7808 */ /* 0x000fe20005000000 */
[----:B0-----:R-:W-:Y:S01]  /*3e750*/  IMAD.IADD R53, R66, 0x1, R33 ;  /* 0x0000000142357824 */ /* 0x001fe200078e0221 */
[----:B------:R-:W-:-:S02]  /*3e760*/  ISETP.GT.AND P2, PT, R48, 0x40, !P3 ;  /* 0x000000403000780c */ /* 0x000fc40005f44270 */
[----:B------:R-:W-:Y:S02]  /*3e770*/  P2R R87, PR, RZ, 0x8 ;  /* 0x00000008ff577803 */ /* 0x000fe40000000000 */
        /* <DEDUP_REMOVED lines=25> */
[----:B------:R-:W-:Y:S01]  /*3e910*/  FSEL R35, R65, -INF , !P5 ;  /* 0xff80000041237808 */ /* 0x000fe20006800000 */
[----:B------:R-:W-:Y:S01]  /*3e920*/  IMAD.IADD R65, R77, 0x1, R33 ;  /* 0x000000014d417824 */ /* 0x000fe200078e0221 */
        /* <DEDUP_REMOVED lines=32> */
.L_x_2486:
[----:B------:R-:W-:Y:S05]  /*3eb30*/  BSYNC B4 ;  /* 0x0000000000047941 */ /* 0x000fea0003800000 */
.L_x_2485:
[----:B------:R-:W-:Y:S01]  /*3eb40*/  LOP3.LUT R7, RZ, R7, RZ, 0x33, !PT ;  /* 0x00000007ff077212 */ /* 0x000fe200078e33ff */
[----:B------:R-:W-:Y:S06]  /*3eb50*/  BRA `(.L_x_2487) ;  /* 0x0000000000287947 */ /* 0x000fec0003800000 */
.L_x_2484:
        /* <DEDUP_REMOVED lines=10> */
.L_x_2487:
[----:B------:R-:W-:Y:S05]  /*3ec00*/  BSYNC B3 ;  /* 0x0000000000037941 */ /* 0x000fea0003800000 */
.L_x_2483:
[----:B------:R-:W-:-:S05]  /*3ec10*/  IMAD R2, R6, R7, R71 ;  /* 0x0000000706027224 */ /* 0x000fca00078e0247 */
[----:B------:R-:W-:Y:S02]  /*3ec20*/  VIADDMNMX R65, R2, R6, R65, PT ;  /* 0x0000000602417246 */ /* 0x000fe40003800141 */
[----:B------:R-:W-:-:S07]  /*3ec30*/  VIMNMX R53, R53, R2, !PT ;  /* 0x0000000235357248 */ /* 0x000fce0007fe0100 */
.L_x_2482:
[----:B------:R-:W-:Y:S05]  /*3ec40*/  BSYNC B2 ;  /* 0x0000000000027941 */ /* 0x000fea0003800000 */
.L_x_2481:
[----:B------:R-:W2:Y:S01]  /*3ec50*/  LDL.64 R6, [R158+0x70] ;  /* 0x000070009e067983 */ /* 0x000ea20000100a00 */
[----:B------:R-:W-:Y:S02]  /*3ec60*/  R2UR UR4, R4 ;  /* 0x00000000040472ca */ /* 0x000fe400000e0000 */
[----:B------:R-:W-:Y:S02]  /*3ec70*/  R2UR UR5, R5 ;  /* 0x00000000050572ca */ /* 0x000fe400000e0000 */
[C---:B------:R-:W-:Y:S02]  /*3ec80*/  ISETP.GT.AND P0, PT, R53.reuse, 0x1, !P0 ;  /* 0x000000013500780c */ /* 0x040fe40004704270 */
[----:B------:R-:W-:Y:S02]  /*3ec90*/  ISETP.GT.AND P1, PT, R53, 0x8, !P1 ;  /* 0x000000083500780c */ /* 0x000fe40004f24270 */
[C---:B------:R-:W-:Y:S02]  /*3eca0*/  ISETP.LT.OR P0, PT, R65.reuse, 0x2, P0 ;  /* 0x000000024100780c */ /* 0x040fe40000701670 */
[----:B------:R-:W-:-:S02]  /*3ecb0*/  ISETP.LT.OR P1, PT, R65, 0x9, P1 ;  /* 0x000000094100780c */ /* 0x000fc40000f21670 */
[----:B------:R-:W-:Y:S02]  /*3ecc0*/  FSEL R55, R9, -INF , !P0 ;  /* 0xff80000009377808 */ /* 0x000fe40004000000 */
[----:B------:R-:W-:Y:S02]  /*3ecd0*/  ISETP.NE.AND P0, PT, R72, RZ, PT ;  /* 0x000000ff4800720c */ /* 0x000fe40003f05270 */
[----:B------:R-:W-:Y:S02]  /*3ece0*/  FSEL R52, R13, -INF , !P1 ;  /* 0xff8000000d347808 */ /* 0x000fe40004800000 */
[----:B------:R-:W-:Y:S02]  /*3ecf0*/  ISETP.GT.AND P0, PT, R53, 0x9, !P0 ;  /* 0x000000093500780c */ /* 0x000fe40004704270 */
[----:B------:R-:W-:Y:S02]  /*3ed00*/  ISETP.NE.AND P1, PT, R74, RZ, PT ;  /* 0x000000ff4a00720c */ /* 0x000fe40003f25270 */
[----:B------:R-:W-:-:S02]  /*3ed10*/  ISETP.LT.OR P0, PT, R65, 0xa, P0 ;  /* 0x0000000a4100780c */ /* 0x000fc40000701670 */
[----:B------:R-:W-:Y:S02]  /*3ed20*/  ISETP.NE.AND P6, PT, R75, RZ, PT ;  /* 0x000000ff4b00720c */ /* 0x000fe40003fc5270 */
        /* <DEDUP_REMOVED lines=53> */
[----:B------:R-:W-:Y:S01]  /*3f080*/  ISETP.GT.AND P0, PT, R53, RZ, !P6 ;  /* 0x000000ff3500720c */ /* 0x000fe20007704270 */
[----:B--2---:R-:W2:Y:S03]  /*3f090*/  LD.E.64 R2, desc[UR4][R6.64] ;  /* 0x0000000406027980 */ /* 0x004ea6000c101b00 */
[----:B------:R-:W-:Y:S02]  /*3f0a0*/  ISETP.LT.OR P0, PT, R65, 0x1, P0 ;  /* 0x000000014100780c */ /* 0x000fe40000701670 */
[----:B------:R-:W-:Y:S02]  /*3f0b0*/  ISETP.GT.AND P1, PT, R53, 0x48, !P1 ;  /* 0x000000483500780c */ /* 0x000fe40004f24270 */
[----:B------:R-:W-:-:S02]  /*3f0c0*/  FSEL R0, R0, -INF , !P0 ;  /* 0xff80000000007808 */ /* 0x000fc40004000000 */
[----:B------:R-:W-:Y:S02]  /*3f0d0*/  ISETP.NE.AND P0, PT, R92, RZ, PT ;  /* 0x000000ff5c00720c */ /* 0x000fe40003f05270 */
[C---:B------:R-:W-:Y:S02]  /*3f0e0*/  ISETP.GT.AND P2, PT, R53.reuse, 0x49, !P2 ;  /* 0x000000493500780c */ /* 0x040fe40005744270 */
[----:B------:R-:W-:Y:S02]  /*3f0f0*/  ISETP.GT.AND P0, PT, R53, 0x41, !P0 ;  /* 0x000000413500780c */ /* 0x000fe40004704270 */
[----:B------:R-:W-:Y:S02]  /*3f100*/  ISETP.NE.AND P6, PT, R68, RZ, PT ;  /* 0x000000ff4400720c */ /* 0x000fe40003fc5270 */
[C---:B------:R-:W-:Y:S02]  /*3f110*/  ISETP.LT.OR P0, PT, R65.reuse, 0x42, P0 ;  /* 0x000000424100780c */ /* 0x040fe40000701670 */
[----:B------:R-:W-:-:S02]  /*3f120*/  ISETP.LT.OR P1, PT, R65, 0x49, P1 ;  /* 0x000000494100780c */ /* 0x000fc40000f21670 */
[----:B------:R-:W-:Y:S02]  /*3f130*/  FSEL R64, R15, -INF , !P0 ;  /* 0xff8000000f407808 */ /* 0x000fe40004000000 */
[----:B------:R-:W-:Y:S02]  /*3f140*/  ISETP.GT.AND P3, PT, R53, 0x50, !P3 ;  /* 0x000000503500780c */ /* 0x000fe40005f64270 */
[----:B------:R-:W-:Y:S02]  /*3f150*/  ISETP.LT.OR P2, PT, R65, 0x4a, P2 ;  /* 0x0000004a4100780c */ /* 0x000fe40001741670 */
[----:B------:R-:W-:Y:S02]  /*3f160*/  FSEL R66, R24, -INF , !P1 ;  /* 0xff80000018427808 */ /* 0x000fe40004800000 */
[C---:B------:R-:W-:Y:S02]  /*3f170*/  ISETP.GT.AND P4, PT, R53.reuse, 0x51, !P4 ;  /* 0x000000513500780c */ /* 0x040fe40006784270 */
[----:B------:R-:W-:-:S02]  /*3f180*/  ISETP.GT.AND P5, PT, R53, 0x58, !P5 ;  /* 0x000000583500780c */ /* 0x000fc40006fa4270 */
[----:B------:R-:W-:Y:S02]  /*3f190*/  ISETP.GT.AND P6, PT, R53, 0x59, !P6 ;  /* 0x000000593500780c */ /* 0x000fe400077c4270 */
[C---:B------:R-:W-:Y:S02]  /*3f1a0*/  ISETP.LT.OR P3, PT, R65.reuse, 0x51, P3 ;  /* 0x000000514100780c */ /* 0x040fe40001f61670 */
[----:B------:R-:W-:Y:S02]  /*3f1b0*/  FSEL R53, R32, -INF , !P2 ;  /* 0xff80000020357808 */ /* 0x000fe40005000000 */
[----:B------:R-:W-:Y:S02]  /*3f1c0*/  ISETP.LT.OR P4, PT, R65, 0x52, P4 ;  /* 0x000000524100780c */ /* 0x000fe40002781670 */
[----:B------:R-:W-:Y:S02]  /*3f1d0*/  FSEL R49, R49, -INF , !P3 ;  /* 0xff80000031317808 */ /* 0x000fe40005800000 */
[----:B------:R-:W-:-:S02]  /*3f1e0*/  ISETP.LT.OR P5, PT, R65, 0x59, P5 ;  /* 0x000000594100780c */ /* 0x000fc40002fa1670 */
[----:B------:R-:W-:Y:S02]  /*3f1f0*/  FSEL R39, R39, -INF , !P4 ;  /* 0xff80000027277808 */ /* 0x000fe40006000000 */
[----:B------:R-:W-:Y:S02]  /*3f200*/  ISETP.LT.OR P6, PT, R65, 0x5a, P6 ;  /* 0x0000005a4100780c */ /* 0x000fe400037c1670 */
[----:B------:R-:W-:Y:S02]  /*3f210*/  FSEL R32, R70, -INF , !P5 ;  /* 0xff80000046207808 */ /* 0x000fe40006800000 */
[----:B------:R-:W-:Y:S02]  /*3f220*/  R2UR UR6, R4 ;  /* 0x00000000040672ca */ /* 0x000fe400000e0000 */
[----:B------:R-:W-:Y:S02]  /*3f230*/  R2UR UR7, R5 ;  /* 0x00000000050772ca */ /* 0x000fe400000e0000 */
[----:B------:R-:W-:-:S11]  /*3f240*/  FSEL R33, R67, -INF , !P6 ;  /* 0xff80000043217808 */ /* 0x000fd60007000000 */
[----:B------:R-:W3:Y:S01]  /*3f250*/  LD.E R65, desc[UR6][R6.64+0x14] ;  /* 0x0000140606417980 */ /* 0x000ee2000c101900 */
[----:B--2---:R-:W-:-:S04]  /*3f260*/  FMNMX.FTZ R14, R195, R2, !PT ;  /* 0x00000002c30e7209 */ /* 0x004fc80007810000 */
        /* <DEDUP_REMOVED lines=45> */
[----:B------:R-:W-:Y:S01]  /*3f540*/  FMNMX.FTZ R14, R32, R9, !PT ;  /* 0x00000009200e7209 */ /* 0x000fe20007810000 */
[----:B------:R-:W2:Y:S04]  /*3f550*/  LD.E R18, desc[UR4][R6.64+0x20] ;  /* 0x0000200406127980 */ /* 0x000ea8000c101900 */
[----:B------:R-:W0:Y:S01]  /*3f560*/  SHFL.BFLY PT, R9, R68, 0x2, 0x1f ;  /* 0x0c401f0044097f89 */ /* 0x000e2200000e0000 */
[----:B------:R-:W-:-:S05]  /*3f570*/  FMNMX.FTZ R69, R33, R14, !PT ;  /* 0x0000000e21457209 */ /* 0x000fca0007810000 */
[----:B------:R1:W-:Y:S04]  /*3f580*/  ST.E.64 desc[UR4][R6.64], R68 ;  /* 0x0000004406007985 */ /* 0x0003e8000c101b04 */
[----:B------:R-:W4:Y:S01]  /*3f590*/  LD.E R24, desc[UR6][R6.64+0x4] ;  /* 0x0000040606187980 */ /* 0x000f22000c101900 */
[----:B0-----:R-:W-:-:S03]  /*3f5a0*/  FMNMX.FTZ R9, R68, R9, !PT ;  /* 0x0000000944097209 */ /* 0x001fc60007810000 */
[----:B-1----:R-:W3:Y:S04]  /*3f5b0*/  LD.E R68, desc[UR4][R6.64+0x10] ;  /* 0x0000100406447980 */ /* 0x002ee8000c101900 */
[----:B------:R-:W0:Y:S02]  /*3f5c0*/  SHFL.BFLY PT, R14, R9, 0x1, 0x1f ;  /* 0x0c201f00090e7f89 */ /* 0x000e2400000e0000 */
[----:B0-----:R-:W-:-:S05]  /*3f5d0*/  FMNMX.FTZ R13, R9, R14, !PT ;  /* 0x0000000e090d7209 */ /* 0x001fca0007810000 */
[----:B------:R-:W-:Y:S04]  /*3f5e0*/  ST.E desc[UR4][R6.64], R13 ;  /* 0x0000000d06007985 */ /* 0x000fe8000c101904 */
[----:B------:R-:W2:Y:S01]  /*3f5f0*/  LD.E R15, desc[UR6][R6.64] ;  /* 0x00000006060f7980 */ /* 0x000ea2000c101900 */
[----:B------:R-:W-:Y:S02]  /*3f600*/  R2UR UR8, R4 ;  /* 0x00000000040872ca */ /* 0x000fe400000e0000 */
[----:B------:R-:W-:Y:S01]  /*3f610*/  R2UR UR9, R5 ;  /* 0x00000000050972ca */ /* 0x000fe200000e0000 */
[----:B----4-:R-:W0:Y:S02]  /*3f620*/  SHFL.BFLY PT, R9, R24, 0x2, 0x1f ;  /* 0x0c401f0018097f89 */ /* 0x010e2400000e0000 */
[----:B0-----:R-:W-:-:S05]  /*3f630*/  FMNMX.FTZ R14, R9, R24, !PT ;  /* 0x00000018090e7209 */ /* 0x001fca0007810000 */
[----:B------:R-:W0:Y:S01]  /*3f640*/  SHFL.BFLY PT, R9, R14, 0x1, 0x1f ;  /* 0x0c201f000e097f89 */ /* 0x000e2200000e0000 */
[C---:B--2---:R-:W-:Y:S02]  /*3f650*/  FSETP.NEU.FTZ.AND P0, PT, R15.reuse, -INF , PT ;  /* 0xff8000000f00780b */ /* 0x044fe40003f1d000 */
[----:B0-----:R-:W-:Y:S02]  /*3f660*/  FMNMX.FTZ R13, R14, R9, !PT ;  /* 0x000000090e0d7209 */ /* 0x001fe40007810000 */
[----:B------:R-:W-:Y:S02]  /*3f670*/  FSEL R9, R15, RZ, P0 ;  /* 0x000000ff0f097208 */ /* 0x000fe40000000000 */
[----:B------:R-:W-:-:S03]  /*3f680*/  FSETP.NEU.FTZ.AND P0, PT, R13, -INF , PT ;  /* 0xff8000000d00780b */ /* 0x000fc60003f1d000 */
[----:B------:R-:W-:Y:S01]  /*3f690*/  FADD.FTZ R9, R2, -R9 ;  /* 0x8000000902097221 */ /* 0x000fe20000010000 */
[----:B------:R-:W-:-:S05]  /*3f6a0*/  FSEL R2, R13, RZ, P0 ;  /* 0x000000ff0d027208 */ /* 0x000fca0000000000 */
[----:B------:R-:W-:Y:S01]  /*3f6b0*/  FADD.FTZ R3, R3, -R2 ;  /* 0x8000000203037221 */ /* 0x000fe20000010000 */
[----:B------:R-:W-:-:S03]  /*3f6c0*/  FMUL.FTZ R9, R9, R18 ;  /* 0x0000001209097220 */ /* 0x000fc60000410000 */
[----:B------:R-:W-:-:S03]  /*3f6d0*/  FMUL.FTZ R24, R18, R3 ;  /* 0x0000000312187220 */ /* 0x000fc60000410000 */
[----:B------:R-:W3:Y:S08]  /*3f6e0*/  MUFU.EX2 R9, R9 ;  /* 0x0000000900097308 */ /* 0x000ef00000000800 */
[----:B------:R-:W0:Y:S01]  /*3f6f0*/  MUFU.EX2 R24, R24 ;  /* 0x0000001800187308 */ /* 0x000e220000000800 */
[----:B------:R-:W-:Y:S01]  /*3f700*/  ST.E desc[UR4][R6.64+0x4], R13 ;  /* 0x0000040d06007985 */ /* 0x000fe2000c101904 */
[----:B---3--:R-:W-:Y:S01]  /*3f710*/  FMUL.FTZ R15, R9, R68 ;  /* 0x00000044090f7220 */ /* 0x008fe20000410000 */
[----:B0-----:R-:W-:-:S04]  /*3f720*/  FMUL.FTZ R65, R24, R65 ;  /* 0x0000004118417220 */ /* 0x001fc80000410000 */
[----:B------:R-:W-:Y:S04]  /*3f730*/  ST.E desc[UR6][R6.64+0x10], R15 ;  /* 0x0000100f06007985 */ /* 0x000fe8000c101906 */
[----:B------:R0:W-:Y:S04]  /*3f740*/  ST.E desc[UR8][R6.64+0x14], R65 ;  /* 0x0000144106007985 */ /* 0x0001e8000c101908 */
[----:B------:R-:W2:Y:S04]  /*3f750*/  LDL.64 R2, [R158+0x70] ;  /* 0x000070009e027983 */ /* 0x000ea80000100a00 */
[----:B--2---:R-:W2:Y:S04]  /*3f760*/  LD.E R67, desc[UR6][R2.64+0x20] ;  /* 0x0000200602437980 */ /* 0x004ea8000c101900 */
[----:B------:R-:W2:Y:S04]  /*3f770*/  LD.E R14, desc[UR4][R2.64] ;  /* 0x00000004020e7980 */ /* 0x000ea8000c101900 */
[----:B------:R-:W3:Y:S04]  /*3f780*/  LD.E R68, desc[UR4][R2.64+0x4] ;  /* 0x0000040402447980 */ /* 0x000ee8000c101900 */
[----:B------:R-:W4:Y:S04]  /*3f790*/  LD.E R70, desc[UR4][R2.64+0x10] ;  /* 0x0000100402467980 */ /* 0x000f28000c101900 */
[----:B0-----:R-:W4:Y:S01]  /*3f7a0*/  LD.E R65, desc[UR6][R2.64+0x14] ;  /* 0x0000140602417980 */ /* 0x001f22000c101900 */
[C---:B--2---:R-:W-:Y:S01]  /*3f7b0*/  FMUL.FTZ R6, R14.reuse, R67 ;  /* 0x000000430e067220 */ /* 0x044fe20000410000 */
[----:B------:R-:W-:Y:S01]  /*3f7c0*/  FSETP.NEU.FTZ.AND P0, PT, R14, -INF , PT ;  /* 0xff8000000e00780b */ /* 0x000fe20003f1d000 */
[----:B---3--:R-:W-:-:S03]  /*3f7d0*/  FMUL.FTZ R7, R67, R68 ;  /* 0x0000004443077220 */ /* 0x008fc60000410000 */
[----:B------:R-:W-:Y:S02]  /*3f7e0*/  FSEL R6, R6, RZ, P0 ;  /* 0x000000ff06067208 */ /* 0x000fe40000000000 */
[----:B------:R-:W-:-:S03]  /*3f7f0*/  FSETP.NEU.FTZ.AND P0, PT, R68, -INF , PT ;  /* 0xff8000004400780b */ /* 0x000fc60003f1d000 */
[-CC-:B------:R-:W-:Y:S01]  /*3f800*/  FFMA.FTZ R195, R195, R67.reuse, -R6.reuse ;  /* 0x00000043c3c37223 */ /* 0x180fe20000010806 */
        /* <DEDUP_REMOVED lines=22> */
[----:B------:R-:W-:Y:S01]  /*3f970*/  FFMA.FTZ R186, R11, R67, -R6 ;  /* 0x000000430bba7223 */ /* 0x000fe20000010806 */
[----:B------:R-:W-:-:S05]  /*3f980*/  FSEL R6, R7, RZ, P0 ;  /* 0x000000ff07067208 */ /* 0x000fca0000000000 */
[-CC-:B------:R-:W-:Y:S01]  /*3f990*/  FFMA.FTZ R196, R0, R67.reuse, -R6.reuse ;  /* 0x0000004300c47223 */ /* 0x180fe20000010806 */
[-CC-:B------:R-:W-:Y:S01]  /*3f9a0*/  FFMA.FTZ R193, R55, R67.reuse, -R6.reuse ;  /* 0x0000004337c17223 */ /* 0x180fe20000010806 */
[----:B------:R-:W4:Y:S01]  /*3f9b0*/  MUFU.EX2 R195, R195 ;  /* 0x000000c300c37308 */ /* 0x000f220000000800 */
[-CC-:B------:R-:W-:Y:S01]  /*3f9c0*/  FFMA.FTZ R155, R52, R67.reuse, -R6.reuse ;  /* 0x00000043349b7223 */ /* 0x180fe20000010806 */
[----:B------:R-:W-:-:S06]  /*3f9d0*/  FFMA.FTZ R194, R48, R67, -R6 ;  /* 0x0000004330c27223 */ /* 0x000fcc0000010806 */
[----:B------:R-:W0:Y:S01]  /*3f9e0*/  MUFU.EX2 R196, R196 ;  /* 0x000000c400c47308 */ /* 0x000e220000000800 */
[----:B------:R-:W-:-:S07]  /*3f9f0*/  FFMA.FTZ R12, R12, R67, -R6 ;  /* 0x000000430c0c7223 */ /* 0x000fce0000010806 */
[----:B------:R-:W1:Y:S08]  /*3fa00*/  MUFU.EX2 R152, R152 ;  /* 0x0000009800987308 */ /* 0x000e700000000800 */
[----:B------:R-:W2:Y:S01]  /*3fa10*/  MUFU.EX2 R193, R193 ;  /* 0x000000c100c17308 */ /* 0x000ea20000000800 */
[----:B------:R-:W-:-:S07]  /*3fa20*/  FFMA.FTZ R11, R41, R67, -R6 ;  /* 0x00000043290b7223 */ /* 0x000fce0000010806 */
[----:B------:R-:W3:Y:S08]  /*3fa30*/  MUFU.EX2 R154, R154 ;  /* 0x0000009a009a7308 */ /* 0x000ef00000000800 */
[----:B------:R-:W3:Y:S01]  /*3fa40*/  MUFU.EX2 R155, R155 ;  /* 0x0000009b009b7308 */ /* 0x000ee20000000800 */
[----:B------:R-:W-:Y:S01]  /*3fa50*/  FFMA.FTZ R175, R26, R67, -R6 ;  /* 0x000000431aaf7223 */ /* 0x000fe20000010806 */
[----:B----4-:R-:W-:-:S06]  /*3fa60*/  FADD.FTZ R7, R195, R70 ;  /* 0x00000046c3077221 */ /* 0x010fcc0000010000 */
[----:B------:R-:W4:Y:S01]  /*3fa70*/  MUFU.EX2 R153, R153 ;  /* 0x0000009900997308 */ /* 0x000f220000000800 */
[----:B0-----:R-:W-:Y:S01]  /*3fa80*/  FADD.FTZ R26, R196, R65 ;  /* 0x00000041c41a7221 */ /* 0x001fe20000010000 */
[----:B------:R-:W-:-:S06]  /*3fa90*/  FFMA.FTZ R0, R38, R67, -R6 ;  /* 0x0000004326007223 */ /* 0x000fcc0000010806 */
[----:B------:R-:W0:Y:S01]  /*3faa0*/  MUFU.EX2 R194, R194 ;  /* 0x000000c200c27308 */ /* 0x000e220000000800 */
[----:B-1----:R-:W-:Y:S01]  /*3fab0*/  FADD.FTZ R7, R152, R7 ;  /* 0x0000000798077221 */ /* 0x002fe20000010000 */
[----:B--2---:R-:W-:-:S06]  /*3fac0*/  FADD.FTZ R26, R193, R26 ;  /* 0x0000001ac11a7221 */ /* 0x004fcc0000010000 */
[----:B------:R-:W1:Y:S01]  /*3fad0*/  MUFU.EX2 R18, R18 ;  /* 0x0000001200127308 */ /* 0x000e620000000800 */
[----:B------:R-:W-:-:S07]  /*3fae0*/  FFMA.FTZ R10, R34, R67, -R6 ;  /* 0x00000043220a7223 */ /* 0x000fce0000010806 */
[----:B------:R-:W2:Y:S01]  /*3faf0*/  MUFU.EX2 R12, R12 ;  /* 0x0000000c000c7308 */ /* 0x000ea20000000800 */
[----:B------:R-:W-:Y:S01]  /*3fb00*/  FFMA.FTZ R170, R28, R67, -R6 ;  /* 0x000000431caa7223 */ /* 0x000fe20000010806 */
[----:B---3--:R-:W-:-:S06]  /*3fb10*/  FADD.FTZ R28, R154, R7 ;  /* 0x000000079a1c7221 */ /* 0x008fcc0000010000 */
[----:B------:R-:W3:Y:S01]  /*3fb20*/  MUFU.EX2 R15, R15 ;  /* 0x0000000f000f7308 */ /* 0x000ee20000000800 */
[----:B------:R-:W-:Y:S01]  /*3fb30*/  FADD.FTZ R7, R155, R26 ;  /* 0x0000001a9b077221 */ /* 0x000fe20000010000 */
[----:B------:R-:W-:-:S06]  /*3fb40*/  FFMA.FTZ R168, R31, R67, -R6 ;  /* 0x000000431fa87223 */ /* 0x000fcc0000010806 */
[----:B------:R-:W3:Y:S01]  /*3fb50*/  MUFU.EX2 R11, R11 ;  /* 0x0000000b000b7308 */ /* 0x000ee20000000800 */
[----:B------:R-:W-:Y:S01]  /*3fb60*/  FFMA.FTZ R177, R21, R67, -R6 ;  /* 0x0000004315b17223 */ /* 0x000fe20000010806 */
[----:B----4-:R-:W-:-:S06]  /*3fb70*/  FADD.FTZ R21, R153, R28 ;  /* 0x0000001c99157221 */ /* 0x010fcc0000010000 */
[----:B------:R-:W4:Y:S01]  /*3fb80*/  MUFU.EX2 R14, R14 ;  /* 0x0000000e000e7308 */ /* 0x000f220000000800 */
[----:B0-----:R-:W-:Y:S01]  /*3fb90*/  FADD.FTZ R7, R194, R7 ;  /* 0x00000007c2077221 */ /* 0x001fe20000010000 */
[----:B------:R-:W-:-:S06]  /*3fba0*/  FFMA.FTZ R167, R30, R67, -R6 ;  /* 0x000000431ea77223 */ /* 0x000fcc0000010806 */
[----:B------:R-:W0:Y:S01]  /*3fbb0*/  MUFU.EX2 R0, R0 ;  /* 0x0000000000007308 */ /* 0x000e220000000800 */
[----:B------:R-:W-:Y:S01]  /*3fbc0*/  FFMA.FTZ R185, R20, R67, -R6 ;  /* 0x0000004314b97223 */ /* 0x000fe20000010806 */
[----:B-1----:R-:W-:-:S06]  /*3fbd0*/  FADD.FTZ R20, R18, R21 ;  /* 0x0000001512147221 */ /* 0x002fcc0000010000 */
[----:B------:R-:W1:Y:S01]  /*3fbe0*/  MUFU.EX2 R13, R13 ;  /* 0x0000000d000d7308 */ /* 0x000e620000000800 */
[----:B--2---:R-:W-:-:S07]  /*3fbf0*/  FADD.FTZ R26, R12, R7 ;  /* 0x000000070c1a7221 */ /* 0x004fce0000010000 */
[----:B------:R-:W2:Y:S01]  /*3fc00*/  MUFU.EX2 R10, R10 ;  /* 0x0000000a000a7308 */ /* 0x000ea20000000800 */
[----:B---3--:R-:W-:Y:S01]  /*3fc10*/  FADD.FTZ R7, R15, R20 ;  /* 0x000000140f077221 */ /* 0x008fe20000010000 */
[----:B------:R-:W-:-:S06]  /*3fc20*/  FADD.FTZ R21, R11, R26 ;  /* 0x0000001a0b157221 */ /* 0x000fcc0000010000 */
[----:B------:R-:W3:Y:S01]  /*3fc30*/  MUFU.EX2 R164, R164 ;  /* 0x000000a400a47308 */ /* 0x000ee20000000800 */
[----:B------:R-:W-:-:S07]  /*3fc40*/  FFMA.FTZ R169, R29, R67, -R6 ;  /* 0x000000431da97223 */ /* 0x000fce0000010806 */
[----:B------:R-:W3:Y:S01]  /*3fc50*/  MUFU.EX2 R168, R168 ;  /* 0x000000a800a87308 */ /* 0x000ee20000000800 */
[----:B----4-:R-:W-:Y:S01]  /*3fc60*/  FADD.FTZ R20, R14, R7 ;  /* 0x000000070e147221 */ /* 0x010fe20000010000 */
[----:B0-----:R-:W-:-:S06]  /*3fc70*/  FADD.FTZ R21, R0, R21 ;  /* 0x0000001500157221 */ /* 0x001fcc0000010000 */
[----:B------:R-:W0:Y:S01]  /*3fc80*/  MUFU.EX2 R163, R163 ;  /* 0x000000a300a37308 */ /* 0x000e220000000800 */
[----:B------:R-:W-:-:S07]  /*3fc90*/  FFMA.FTZ R176, R27, R67, -R6 ;  /* 0x000000431bb07223 */ /* 0x000fce0000010806 */
[----:B------:R-:W4:Y:S01]  /*3fca0*/  MUFU.EX2 R167, R167 ;  /* 0x000000a700a77308 */ /* 0x000f220000000800 */
[----:B------:R-:W-:Y:S01]  /*3fcb0*/  FFMA.FTZ R178, R25, R67, -R6 ;  /* 0x0000004319b27223 */ /* 0x000fe20000010806 */
[----:B-1----:R-:W-:-:S06]  /*3fcc0*/  FADD.FTZ R7, R13, R20 ;  /* 0x000000140d077221 */ /* 0x002fcc0000010000 */
[----:B------:R-:W1:Y:S01]  /*3fcd0*/  MUFU.EX2 R166, R166 ;  /* 0x000000a600a67308 */ /* 0x000e620000000800 */
[----:B--2---:R-:W-:-:S07]  /*3fce0*/  FADD.FTZ R25, R10, R21 ;  /* 0x000000150a197221 */ /* 0x004fce0000010000 */
[----:B------:R-:W2:Y:S01]  /*3fcf0*/  MUFU.EX2 R170, R170 ;  /* 0x000000aa00aa7308 */ /* 0x000ea20000000800 */
[----:B---3--:R-:W-:Y:S01]  /*3fd00*/  FADD.FTZ R20, R164, R7 ;  /* 0x00000007a4147221 */ /* 0x008fe20000010000 */
[----:B------:R-:W-:-:S06]  /*3fd10*/  FADD.FTZ R26, R168, R25 ;  /* 0x00000019a81a7221 */ /* 0x000fcc0000010000 */
[----:B------:R-:W3:Y:S08]  /*3fd20*/  MUFU.EX2 R165, R165 ;  /* 0x000000a500a57308 */ /* 0x000ef00000000800 */
[----:B------:R-:W3:Y:S01]  /*3fd30*/  MUFU.EX2 R169, R169 ;  /* 0x000000a900a97308 */ /* 0x000ee20000000800 */
[----:B0-----:R-:W-:Y:S01]  /*3fd40*/  FADD.FTZ R7, R163, R20 ;  /* 0x00000014a3077221 */ /* 0x001fe20000010000 */
[----:B----4-:R-:W-:-:S06]  /*3fd50*/  FADD.FTZ R25, R167, R26 ;  /* 0x0000001aa7197221 */ /* 0x010fcc0000010000 */
[----:B------:R-:W0:Y:S08]  /*3fd60*/  MUFU.EX2 R172, R172 ;  /* 0x000000ac00ac7308 */ /* 0x000e300000000800 */
[----:B------:R-:W4:Y:S01]  /*3fd70*/  MUFU.EX2 R176, R176 ;  /* 0x000000b000b07308 */ /* 0x000f220000000800 */
[----:B-1----:R-:W-:Y:S01]  /*3fd80*/  FADD.FTZ R26, R166, R7 ;  /* 0x00000007a61a7221 */ /* 0x002fe20000010000 */
[----:B--2---:R-:W-:-:S06]  /*3fd90*/  FADD.FTZ R28, R170, R25 ;  /* 0x00000019aa1c7221 */ /* 0x004fcc0000010000 */
[----:B------:R-:W1:Y:S08]  /*3fda0*/  MUFU.EX2 R171, R171 ;  /* 0x000000ab00ab7308 */ /* 0x000e700000000800 */
[----:B------:R-:W2:Y:S01]  /*3fdb0*/  MUFU.EX2 R175, R175 ;  /* 0x000000af00af7308 */ /* 0x000ea20000000800 */
[----:B---3--:R-:W-:Y:S01]  /*3fdc0*/  FADD.FTZ R7, R165, R26 ;  /* 0x0000001aa5077221 */ /* 0x008fe20000010000 */
[----:B------:R-:W-:-:S06]  /*3fdd0*/  FADD.FTZ R25, R169, R28 ;  /* 0x0000001ca9197221 */ /* 0x000fcc0000010000 */
[----:B------:R-:W3:Y:S01]  /*3fde0*/  MUFU.EX2 R174, R174 ;  /* 0x000000ae00ae7308 */ /* 0x000ee20000000800 */
[----:B------:R-:W-:-:S07]  /*3fdf0*/  FFMA.FTZ R156, R64, R67, -R6 ;  /* 0x00000043409c7223 */ /* 0x000fce0000010806 */
[----:B------:R-:W3:Y:S01]  /*3fe00*/  MUFU.EX2 R178, R178 ;  /* 0x000000b200b27308 */ /* 0x000ee20000000800 */
[----:B0-----:R-:W-:Y:S01]  /*3fe10*/  FADD.FTZ R26, R172, R7 ;  /* 0x00000007ac1a7221 */ /* 0x001fe20000010000 */
[----:B----4-:R-:W-:-:S06]  /*3fe20*/  FADD.FTZ R28, R176, R25 ;  /* 0x00000019b01c7221 */ /* 0x010fcc0000010000 */
[----:B------:R-:W0:Y:S01]  /*3fe30*/  MUFU.EX2 R173, R173 ;  /* 0x000000ad00ad7308 */ /* 0x000e220000000800 */
[----:B------:R-:W-:-:S07]  /*3fe40*/  FFMA.FTZ R21, R66, R67, -R6 ;  /* 0x0000004342157223 */ /* 0x000fce0000010806 */
[----:B------:R-:W4:Y:S01]  /*3fe50*/  MUFU.EX2 R177, R177 ;  /* 0x000000b100b17308 */ /* 0x000f220000000800 */
[----:B-1----:R-:W-:Y:S01]  /*3fe60*/  FADD.FTZ R7, R171, R26 ;  /* 0x0000001aab077221 */ /* 0x002fe20000010000 */
[----:B--2---:R-:W-:-:S06]  /*3fe70*/  FADD.FTZ R25, R175, R28 ;  /* 0x0000001caf197221 */ /* 0x004fcc0000010000 */
[----:B------:R-:W1:Y:S01]  /*3fe80*/  MUFU.EX2 R182, R182 ;  /* 0x000000b600b67308 */ /* 0x000e620000000800 */
[----:B------:R-:W-:-:S07]  /*3fe90*/  FFMA.FTZ R20, R53, R67, -R6 ;  /* 0x0000004335147223 */ /* 0x000fce0000010806 */
        /* <DEDUP_REMOVED lines=31> */
[----:B------:R-:W3:Y:S08]  /*40090*/  MUFU.EX2 R186, R186 ;  /* 0x000000ba00ba7308 */ /* 0x000ef00000000800 */
[----:B------:R-:W3:Y:S01]  /*400a0*/  MUFU.EX2 R159, R159 ;  /* 0x0000009f009f7308 */ /* 0x000ee20000000800 */
[----:B0-----:R-:W-:Y:S01]  /*400b0*/  FADD.FTZ R26, R188, R25 ;  /* 0x00000019bc1a7221 */ /* 0x001fe20000010000 */
[----:B----4-:R-:W-:-:S03]  /*400c0*/  FADD.FTZ R7, R161, R6 ;  /* 0x00000006a1077221 */ /* 0x010fc60000010000 */
[----:B-1----:R-:W-:Y:S01]  /*400d0*/  FADD.FTZ R25, R187, R26 ;  /* 0x0000001abb197221 */ /* 0x002fe20000010000 */
[----:B--2---:R-:W-:-:S03]  /*400e0*/  FADD.FTZ R6, R160, R7 ;  /* 0x00000007a0067221 */ /* 0x004fc60000010000 */
[----:B---3--:R-:W-:Y:S01]  /*400f0*/  FADD.FTZ R25, R186, R25 ;  /* 0x00000019ba197221 */ /* 0x008fe20000010000 */
[----:B------:R-:W-:-:S04]  /*40100*/  FADD.FTZ R27, R159, R6 ;  /* 0x000000069f1b7221 */ /* 0x000fc80000010000 */
[----:B------:R-:W-:Y:S04]  /*40110*/  ST.E desc[UR4][R2.64+0x10], R25 ;  /* 0x0000101902007985 */ /* 0x000fe8000c101904 */
[----:B------:R0:W-:Y:S04]  /*40120*/  ST.E desc[UR6][R2.64+0x14], R27 ;  /* 0x0000141b02007985 */ /* 0x0001e8000c101906 */
[----:B------:R-:W2:Y:S01]  /*40130*/  LDL.64 R6, [R158+0x80] ;  /* 0x000080009e067983 */ /* 0x000ea20000100a00 */
[----:B------:R-:W-:Y:S02]  /*40140*/  R2UR UR10, R4 ;  /* 0x00000000040a72ca */ /* 0x000fe400000e0000 */
[----:B------:R-:W-:-:S02]  /*40150*/  R2UR UR11, R5 ;  /* 0x00000000050b72ca */ /* 0x000fc400000e0000 */
[C---:B------:R-:W-:Y:S02]  /*40160*/  R2UR UR12, R4.reuse ;  /* 0x00000000040c72ca */ /* 0x040fe400000e0000 */
[C---:B------:R-:W-:Y:S02]  /*40170*/  R2UR UR13, R5.reuse ;  /* 0x00000000050d72ca */ /* 0x040fe400000e0000 */
[C---:B------:R-:W-:Y:S02]  /*40180*/  R2UR UR14, R4.reuse ;  /* 0x00000000040e72ca */ /* 0x040fe400000e0000 */
[C---:B------:R-:W-:Y:S02]  /*40190*/  R2UR UR15, R5.reuse ;  /* 0x00000000050f72ca */ /* 0x040fe400000e0000 */
[C---:B------:R-:W-:Y:S02]  /*401a0*/  R2UR UR16, R4.reuse ;  /* 0x00000000041072ca */ /* 0x040fe400000e0000 */
[----:B------:R-:W-:Y:S01]  /*401b0*/  R2UR UR17, R5 ;  /* 0x00000000051172ca */ /* 0x000fe200000e0000 */
        /* <DEDUP_REMOVED lines=37> */
[----:B------:R-:W-:-:S03]  /*40410*/  R2UR UR18, R4 ;  /* 0x00000000041272ca */ /* 0x000fc600000e0000 */
[----:B------:R-:W4:Y:S01]  /*40420*/  LD.E R56, desc[UR4][R6.64+0x124] ;  /* 0x0001240406387980 */ /* 0x000f22000c101900 */
[----:B------:R-:W-:-:S03]  /*40430*/  R2UR UR19, R5 ;  /* 0x00000000051372ca */ /* 0x000fc600000e0000 */
[----:B------:R-:W4:Y:S01]  /*40440*/  LD.E R52, desc[UR14][R6.64+0x130] ;  /* 0x0001300e06347980 */ /* 0x000f22000c101900 */
[----:B------:R-:W-:-:S03]  /*40450*/  R2UR UR20, R4 ;  /* 0x00000000041472ca */ /* 0x000fc600000e0000 */
[----:B------:R-:W4:Y:S01]  /*40460*/  LD.E R54, desc[UR16][R6.64+0x134] ;  /* 0x0001341006367980 */ /* 0x000f22000c101900 */
[----:B------:R-:W-:-:S03]  /*40470*/  R2UR UR21, R5 ;  /* 0x00000000051572ca */ /* 0x000fc600000e0000 */
[----:B------:R-:W4:Y:S01]  /*40480*/  LD.E R50, desc[UR6][R6.64+0x140] ;  /* 0x0001400606327980 */ /* 0x000f22000c101900 */
[C---:B------:R-:W-:Y:S02]  /*40490*/  R2UR UR22, R4.reuse ;  /* 0x00000000041672ca */ /* 0x040fe400000e0000 */
[C---:B------:R-:W-:Y:S01]  /*404a0*/  R2UR UR23, R5.reuse ;  /* 0x00000000051772ca */ /* 0x040fe200000e0000 */
[----:B------:R-:W4:Y:S01]  /*404b0*/  LD.E R46, desc[UR8][R6.64+0x144] ;  /* 0x00014408062e7980 */ /* 0x000f22000c101900 */
[C---:B------:R-:W-:Y:S02]  /*404c0*/  R2UR UR24, R4.reuse ;  /* 0x00000000041872ca */ /* 0x040fe400000e0000 */
[----:B------:R-:W-:Y:S01]  /*404d0*/  R2UR UR25, R5 ;  /* 0x00000000051972ca */ /* 0x000fe200000e0000 */
        /* <DEDUP_REMOVED lines=18> */
[----:B------:R-:W-:-:S02]  /*40600*/  R2UR UR26, R4 ;  /* 0x00000000041a72ca */ /* 0x000fc400000e0000 */
        /* <DEDUP_REMOVED lines=16> */
[----:B--2---:R-:W-:-:S03]  /*40710*/  FMUL.FTZ R3, R9, R74 ;  /* 0x0000004a09037220 */ /* 0x004fc60000410000 */
[----:B------:R-:W2:Y:S04]  /*40720*/  LD.E R73, desc[UR22][R6.64+0xd8] ;  /* 0x0000d81606497980 */ /* 0x000ea8000c101900 */
[----:B------:R-:W2:Y:S01]  /*40730*/  LD.E R74, desc[UR20][R6.64+0x1b0] ;  /* 0x0001b014064a7980 */ /* 0x000ea2000c101900 */
[C---:B---3--:R-:W-:Y:S01]  /*40740*/  FMUL.FTZ R25, R9.reuse, R76 ;  /* 0x0000004c09197220 */ /* 0x048fe20000410000 */
[C---:B----4-:R-:W-:Y:S02]  /*40750*/  FMUL.FTZ R27, R9.reuse, R78 ;  /* 0x0000004e091b7220 */ /* 0x050fe40000410000 */
[----:B------:R-:W3:Y:S04]  /*40760*/  LD.E R76, desc[UR18][R6.64+0x1e4] ;  /* 0x0001e412064c7980 */ /* 0x000ee8000c101900 */
[----:B------:R-:W4:Y:S01]  /*40770*/  LD.E R78, desc[UR16][R6.64+0x1e0] ;  /* 0x0001e010064e7980 */ /* 0x000f22000c101900 */
[----:B------:R-:W-:-:S03]  /*40780*/  FMUL.FTZ R29, R9, R90 ;  /* 0x0000005a091d7220 */ /* 0x000fc60000410000 */
[----:B------:R0:W-:Y:S04]  /*40790*/  ST.E desc[UR6][R6.64+0x4], R25 ;  /* 0x0000041906007985 */ /* 0x0001e8000c101906 */
[----:B------:R-:W4:Y:S01]  /*407a0*/  LD.E R90, desc[UR12][R6.64+0x1f4] ;  /* 0x0001f40c065a7980 */ /* 0x000f22000c101900 */
[----:B------:R-:W-:-:S03]  /*407b0*/  FMUL.FTZ R35, R9, R96 ;  /* 0x0000006009237220 */ /* 0x000fc60000410000 */
[----:B------:R1:W-:Y:S04]  /*407c0*/  ST.E desc[UR4][R6.64], R3 ;  /* 0x0000000306007985 */ /* 0x0003e8000c101904 */
[----:B0-----:R-:W4:Y:S01]  /*407d0*/  LD.E R25, desc[UR14][R6.64+0x8] ;  /* 0x0000080e06197980 */ /* 0x001f22000c101900 */
[----:B------:R-:W-:-:S03]  /*407e0*/  FMUL.FTZ R37, R9, R98 ;  /* 0x0000006209257220 */ /* 0x000fc60000410000 */
[----:B------:R0:W-:Y:S04]  /*407f0*/  ST.E desc[UR8][R6.64+0x10], R27 ;  /* 0x0000101b06007985 */ /* 0x0001e8000c101908 */
[----:B-1----:R-:W4:Y:S01]  /*40800*/  LD.E R3, desc[UR22][R6.64+0xc] ;  /* 0x00000c1606037980 */ /* 0x002f22000c101900 */
[----:B------:R-:W-:-:S03]  /*40810*/  FMUL.FTZ R33, R9, R94 ;  /* 0x0000005e09217220 */ /* 0x000fc60000410000 */
[----:B------:R1:W-:Y:S04]  /*40820*/  ST.E desc[UR4][R6.64+0x14], R29 ;  /* 0x0000141d06007985 */ /* 0x0003e8000c101904 */
[----:B0-----:R-:W4:Y:S04]  /*40830*/  LD.E R27, desc[UR18][R6.64+0x1c] ;  /* 0x00001c12061b7980 */ /* 0x001f28000c101900 */
[----:B------:R0:W-:Y:S04]  /*40840*/  ST.E desc[UR8][R6.64+0x24], R35 ;  /* 0x0000242306007985 */ /* 0x0001e8000c101908 */
[----:B-1----:R-:W4:Y:S01]  /*40850*/  LD.E R29, desc[UR24][R6.64+0x28] ;  /* 0x00002818061d7980 */ /* 0x002f22000c101900 */
[----:B------:R-:W-:-:S03]  /*40860*/  FMUL.FTZ R65, R9, R104 ;  /* 0x0000006809417220 */ /* 0x000fc60000410000 */
[----:B------:R1:W-:Y:S04]  /*40870*/  ST.E desc[UR10][R6.64+0x30], R37 ;  /* 0x0000302506007985 */ /* 0x0003e8000c10190a */
[----:B0-----:R-:W4:Y:S01]  /*40880*/  LD.E R35, desc[UR18][R6.64+0x4c] ;  /* 0x00004c1206237980 */ /* 0x001f22000c101900 */
[----:B------:R-:W-:-:S03]  /*40890*/  FMUL.FTZ R61, R9, R100 ;  /* 0x00000064093d7220 */ /* 0x000fc60000410000 */
[----:B------:R0:W-:Y:S04]  /*408a0*/  ST.E desc[UR6][R6.64+0x20], R33 ;  /* 0x0000202106007985 */ /* 0x0001e8000c101906 */
[----:B-1----:R-:W4:Y:S01]  /*408b0*/  LD.E R37, desc[UR22][R6.64+0x5c] ;  /* 0x00005c1606257980 */ /* 0x002f22000c101900 */
[C---:B------:R-:W-:Y:S01]  /*408c0*/  FMUL.FTZ R63, R9.reuse, R102 ;  /* 0x00000066093f7220 */ /* 0x040fe20000410000 */
[C---:B------:R-:W-:Y:S01]  /*408d0*/  FMUL.FTZ R67, R9.reuse, R106 ;  /* 0x0000006a09437220 */ /* 0x040fe20000410000 */
[C---:B------:R-:W-:Y:S01]  /*408e0*/  FMUL.FTZ R89, R9.reuse, R114 ;  /* 0x0000007209597220 */ /* 0x040fe20000410000 */
[C---:B------:R-:W-:Y:S01]  /*408f0*/  FMUL.FTZ R85, R9.reuse, R110 ;  /* 0x0000006e09557220 */ /* 0x040fe20000410000 */
[C---:B------:R-:W-:Y:S01]  /*40900*/  FMUL.FTZ R87, R9.reuse, R112 ;  /* 0x0000007009577220 */ /* 0x040fe20000410000 */
[----:B------:R-:W4:Y:S04]  /*40910*/  LD.E R83, desc[UR24][R6.64+0xdc] ;  /* 0x0000dc1806537980 */ /* 0x000f28000c101900 */
[----:B0-----:R-:W4:Y:S04]  /*40920*/  LD.E R33, desc[UR12][R6.64+0x68] ;  /* 0x0000680c06217980 */ /* 0x001f28000c101900 */
[----:B------:R0:W-:Y:S04]  /*40930*/  ST.E desc[UR8][R6.64+0x44], R65 ;  /* 0x0000444106007985 */ /* 0x0001e8000c101908 */
[----:B------:R1:W-:Y:S04]  /*40940*/  ST.E desc[UR4][R6.64+0x34], R61 ;  /* 0x0000343d06007985 */ /* 0x0003e8000c101904 */
[----:B------:R1:W-:Y:S01]  /*40950*/  ST.E desc[UR6][R6.64+0x40], R63 ;  /* 0x0000403f06007985 */ /* 0x0003e2000c101906 */
[----:B0-----:R-:W-:-:S03]  /*40960*/  FMUL.FTZ R65, R9, R108 ;  /* 0x0000006c09417220 */ /* 0x001fc60000410000 */
[----:B------:R0:W-:Y:S04]  /*40970*/  ST.E desc[UR10][R6.64+0x50], R67 ;  /* 0x0000504306007985 */ /* 0x0001e8000c10190a */
[----:B-1----:R-:W4:Y:S04]  /*40980*/  LD.E R61, desc[UR6][R6.64+0x9c] ;  /* 0x00009c06063d7980 */ /* 0x002f28000c101900 */
[----:B------:R-:W4:Y:S04]  /*40990*/  LD.E R63, desc[UR12][R6.64+0xac] ;  /* 0x0000ac0c063f7980 */ /* 0x000f28000c101900 */
[----:B------:R1:W-:Y:S04]  /*409a0*/  ST.E desc[UR4][R6.64+0x54], R65 ;  /* 0x0000544106007985 */ /* 0x0003e8000c101904 */
[----:B0-----:R-:W4:Y:S04]  /*409b0*/  LD.E R67, desc[UR16][R6.64+0xbc] ;  /* 0x0000bc1006437980 */ /* 0x001f28000c101900 */
[----:B------:R-:W4:Y:S04]  /*409c0*/  LD.E R77, desc[UR10][R6.64+0xe8] ;  /* 0x0000e80a064d7980 */ /* 0x000f28000c101900 */
[----:B-1----:R-:W4:Y:S01]  /*409d0*/  LD.E R65, desc[UR18][R6.64+0xc8] ;  /* 0x0000c81206417980 */ /* 0x002f22000c101900 */
[----:B------:R-:W-:-:S03]  /*409e0*/  FMUL.FTZ R97, R9, R116 ;  /* 0x0000007409617220 */ /* 0x000fc60000410000 */
[----:B------:R-:W4:Y:S04]  /*409f0*/  LD.E R81, desc[UR12][R6.64+0xec] ;  /* 0x0000ec0c06517980 */ /* 0x000f28000c101900 */
[----:B------:R0:W-:Y:S04]  /*40a00*/  ST.E desc[UR8][R6.64+0x70], R89 ;  /* 0x0000705906007985 */ /* 0x0001e8000c101908 */
[----:B------:R-:W4:Y:S04]  /*40a10*/  LD.E R79, desc[UR14][R6.64+0xf8] ;  /* 0x0000f80e064f7980 */ /* 0x000f28000c101900 */
[----:B------:R1:W-:Y:S04]  /*40a20*/  ST.E desc[UR4][R6.64+0x60], R85 ;  /* 0x0000605506007985 */ /* 0x0003e8000c101904 */
[----:B0-----:R-:W4:Y:S01]  /*40a30*/  LD.E R89, desc[UR16][R6.64+0xfc] ;  /* 0x0000fc1006597980 */ /* 0x001f22000c101900 */
[----:B------:R-:W-:-:S03]  /*40a40*/  FMUL.FTZ R107, R9, R120 ;  /* 0x00000078096b7220 */ /* 0x000fc60000410000 */
[----:B------:R0:W-:Y:S04]  /*40a50*/  ST.E desc[UR6][R6.64+0x64], R87 ;  /* 0x0000645706007985 */ /* 0x0001e8000c101906 */
[----:B-1----:R-:W4:Y:S01]  /*40a60*/  LD.E R85, desc[UR18][R6.64+0x108] ;  /* 0x0001081206557980 */ /* 0x002f22000c101900 */
[----:B------:R-:W-:-:S03]  /*40a70*/  FMUL.FTZ R105, R9, R118 ;  /* 0x0000007609697220 */ /* 0x000fc60000410000 */
[----:B------:R-:W4:Y:S04]  /*40a80*/  LD.E R95, desc[UR10][R6.64+0x118] ;  /* 0x0001180a065f7980 */ /* 0x000f28000c101900 */
[----:B0-----:R-:W4:Y:S04]  /*40a90*/  LD.E R87, desc[UR20][R6.64+0x10c] ;  /* 0x00010c1406577980 */ /* 0x001f28000c101900 */
[----:B------:R-:W4:Y:S04]  /*40aa0*/  LD.E R91, desc[UR12][R6.64+0x11c] ;  /* 0x00011c0c065b7980 */ /* 0x000f28000c101900 */
[----:B------:R-:W4:Y:S04]  /*40ab0*/  LD.E R93, desc[UR14][R6.64+0x128] ;  /* 0x0001280e065d7980 */ /* 0x000f28000c101900 */
[----:B------:R0:W-:Y:S04]  /*40ac0*/  ST.E desc[UR4][R6.64+0x74], R97 ;  /* 0x0000746106007985 */ /* 0x0001e8000c101904 */
[----:B------:R-:W4:Y:S01]  /*40ad0*/  LD.E R103, desc[UR16][R6.64+0x12c] ;  /* 0x00012c1006677980 */ /* 0x000f22000c101900 */
[----:B------:R-:W-:-:S03]  /*40ae0*/  FMUL.FTZ R119, R9, R122 ;  /* 0x0000007a09777220 */ /* 0x000fc60000410000 */
[----:B------:R-:W4:Y:S04]  /*40af0*/  LD.E R101, desc[UR20][R6.64+0x13c] ;  /* 0x00013c1406657980 */ /* 0x000f28000c101900 */
[----:B0-----:R-:W4:Y:S04]  /*40b00*/  LD.E R97, desc[UR18][R6.64+0x138] ;  /* 0x0001381206617980 */ /* 0x001f28000c101900 */
[----:B------:R0:W-:Y:S04]  /*40b10*/  ST.E desc[UR8][R6.64+0x84], R107 ;  /* 0x0000846b06007985 */ /* 0x0001e8000c101908 */
[----:B------:R-:W4:Y:S01]  /*40b20*/  LD.E R99, desc[UR22][R6.64+0x148] ;  /* 0x0001481606637980 */ /* 0x000f22000c101900 */
[----:B------:R-:W-:-:S03]  /*40b30*/  FMUL.FTZ R121, R9, R124 ;  /* 0x0000007c09797220 */ /* 0x000fc60000410000 */
[----:B------:R1:W-:Y:S04]  /*40b40*/  ST.E desc[UR6][R6.64+0x80], R105 ;  /* 0x0000806906007985 */ /* 0x0003e8000c101906 */
[----:B0-----:R-:W4:Y:S04]  /*40b50*/  LD.E R107, desc[UR8][R6.64+0x14c] ;  /* 0x00014c08066b7980 */ /* 0x001f28000c101900 */
[----:B------:R-:W4:Y:S04]  /*40b60*/  LD.E R117, desc[UR12][R6.64+0x15c] ;  /* 0x00015c0c06757980 */ /* 0x000f28000c101900 */
[----:B-1----:R-:W4:Y:S01]  /*40b70*/  LD.E R105, desc[UR10][R6.64+0x158] ;  /* 0x0001580a06697980 */ /* 0x002f22000c101900 */
[----:B------:R-:W-:-:S03]  /*40b80*/  FMUL.FTZ R123, R9, R126 ;  /* 0x0000007e097b7220 */ /* 0x000fc60000410000 */
[----:B------:R-:W4:Y:S04]  /*40b90*/  LD.E R109, desc[UR14][R6.64+0x168] ;  /* 0x0001680e066d7980 */ /* 0x000f28000c101900 */
[----:B------:R-:W4:Y:S01]  /*40ba0*/  LD.E R115, desc[UR16][R6.64+0x16c] ;  /* 0x00016c1006737980 */ /* 0x000f22000c101900 */
[----:B------:R-:W-:-:S03]  /*40bb0*/  FMUL.FTZ R131, R9, R128 ;  /* 0x0000008009837220 */ /* 0x000fc60000410000 */
[----:B------:R-:W4:Y:S04]  /*40bc0*/  LD.E R113, desc[UR18][R6.64+0x178] ;  /* 0x0001781206717980 */ /* 0x000f28000c101900 */
[----:B------:R0:W-:Y:S04]  /*40bd0*/  ST.E desc[UR4][R6.64+0x90], R119 ;  /* 0x0000907706007985 */ /* 0x0001e8000c101904 */
        /* <DEDUP_REMOVED lines=8> */
[----:B------:R-:W4:Y:S01]  /*40c60*/  LD.E R125, desc[UR16][R6.64+0x1a8] ;  /* 0x0001a810067d7980 */ /* 0x000f22000c101900 */
[----:B------:R-:W-:-:S03]  /*40c70*/  FMUL.FTZ R143, R9, R132 ;  /* 0x00000084098f7220 */ /* 0x000fc60000410000 */
[----:B------:R1:W-:Y:S04]  /*40c80*/  ST.E desc[UR6][R6.64+0xa4], R131 ;  /* 0x0000a48306007985 */ /* 0x0003e8000c101906 */
[----:B0-----:R-:W4:Y:S04]  /*40c90*/  LD.E R123, desc[UR18][R6.64+0x1ac] ;  /* 0x0001ac12067b7980 */ /* 0x001f28000c101900 */
[----:B------:R-:W4:Y:S04]  /*40ca0*/  LD.E R133, desc[UR20][R6.64+0x1b8] ;  /* 0x0001b81406857980 */ /* 0x000f28000c101900 */
[----:B-1----:R-:W4:Y:S04]  /*40cb0*/  LD.E R131, desc[UR22][R6.64+0x1bc] ;  /* 0x0001bc1606837980 */ /* 0x002f28000c101900 */
[----:B------:R-:W4:Y:S04]  /*40cc0*/  LD.E R139, desc[UR10][R6.64+0x1c8] ;  /* 0x0001c80a068b7980 */ /* 0x000f28000c101900 */
[----:B------:R-:W4:Y:S04]  /*40cd0*/  LD.E R135, desc[UR12][R6.64+0x1cc] ;  /* 0x0001cc0c06877980 */ /* 0x000f28000c101900 */
[----:B------:R-:W4:Y:S04]  /*40ce0*/  LD.E R137, desc[UR14][R6.64+0x1d8] ;  /* 0x0001d80e06897980 */ /* 0x000f28000c101900 */
[----:B------:R0:W-:Y:S04]  /*40cf0*/  ST.E desc[UR4][R6.64+0xb0], R141 ;  /* 0x0000b08d06007985 */ /* 0x0001e8000c101904 */
[----:B------:R-:W4:Y:S04]  /*40d00*/  LD.E R147, desc[UR16][R6.64+0x1dc] ;  /* 0x0001dc1006937980 */ /* 0x000f28000c101900 */
[----:B------:R1:W-:Y:S04]  /*40d10*/  ST.E desc[UR6][R6.64+0xb4], R143 ;  /* 0x0000b48f06007985 */ /* 0x0003e8000c101906 */
[----:B0-----:R-:W4:Y:S04]  /*40d20*/  LD.E R141, desc[UR18][R6.64+0x1e8] ;  /* 0x0001e812068d7980 */ /* 0x001f28000c101900 */
[----:B------:R-:W4:Y:S04]  /*40d30*/  LD.E R145, desc[UR20][R6.64+0x1ec] ;  /* 0x0001ec1406917980 */ /* 0x000f28000c101900 */
[----:B-1----:R-:W4:Y:S04]  /*40d40*/  LD.E R143, desc[UR22][R6.64+0x1f8] ;  /* 0x0001f816068f7980 */ /* 0x002f28000c101900 */
[----:B------:R-:W4:Y:S01]  /*40d50*/  LD.E R149, desc[UR24][R6.64+0x1fc] ;  /* 0x0001fc1806957980 */ /* 0x000f22000c101900 */
[C---:B------:R-:W-:Y:S01]  /*40d60*/  FMUL.FTZ R151, R9.reuse, R134 ;  /* 0x0000008609977220 */ /* 0x040fe20000410000 */
[C---:B------:R-:W-:Y:S01]  /*40d70*/  FMUL.FTZ R197, R9.reuse, R136 ;  /* 0x0000008809c57220 */ /* 0x040fe20000410000 */
[----:B------:R-:W-:-:S03]  /*40d80*/  FMUL.FTZ R199, R9, R140 ;  /* 0x0000008c09c77220 */ /* 0x000fc60000410000 */
[----:B------:R0:W-:Y:S01]  /*40d90*/  ST.E desc[UR8][R6.64+0xc0], R151 ;  /* 0x0000c09706007985 */ /* 0x0001e2000c101908 */
[C---:B------:R-:W-:Y:S01]  /*40da0*/  FMUL.FTZ R201, R9.reuse, R142 ;  /* 0x0000008e09c97220 */ /* 0x040fe20000410000 */
[C---:B------:R-:W-:Y:S01]  /*40db0*/  FMUL.FTZ R203, R9.reuse, R72 ;  /* 0x0000004809cb7220 */ /* 0x040fe20000410000 */
[C---:B------:R-:W-:Y:S01]  /*40dc0*/  FMUL.FTZ R205, R9.reuse, R70 ;  /* 0x0000004609cd7220 */ /* 0x040fe20000410000 */
[----:B------:R1:W-:Y:S01]  /*40dd0*/  ST.E desc[UR4][R6.64+0xc4], R197 ;  /* 0x0000c4c506007985 */ /* 0x0003e2000c101904 */
[C---:B------:R-:W-:Y:S01]  /*40de0*/  FMUL.FTZ R207, R9.reuse, R66 ;  /* 0x0000004209cf7220 */ /* 0x040fe20000410000 */
[C---:B0-----:R-:W-:Y:S02]  /*40df0*/  FMUL.FTZ R151, R9.reuse, R138 ;  /* 0x0000008a09977220 */ /* 0x041fe40000410000 */
[----:B------:R0:W-:Y:S01]  /*40e00*/  ST.E desc[UR8][R6.64+0xd4], R199 ;  /* 0x0000d4c706007985 */ /* 0x0001e2000c101908 */
[----:B-1----:R-:W-:-:S03]  /*40e10*/  FMUL.FTZ R197, R9, R68 ;  /* 0x0000004409c57220 */ /* 0x002fc60000410000 */
[----:B------:R1:W-:Y:S04]  /*40e20*/  ST.E desc[UR6][R6.64+0xd0], R151 ;  /* 0x0000d09706007985 */ /* 0x0003e8000c101906 */
[----:B------:R2:W-:Y:S04]  /*40e30*/  ST.E desc[UR10][R6.64+0xe0], R201 ;  /* 0x0000e0c906007985 */ /* 0x0005e8000c10190a */
[----:B------:R3:W-:Y:S01]  /*40e40*/  ST.E desc[UR12][R6.64+0xe4], R203 ;  /* 0x0000e4cb06007985 */ /* 0x0007e2000c10190c */
[C---:B0-----:R-:W-:Y:S01]  /*40e50*/  FMUL.FTZ R199, R9.reuse, R58 ;  /* 0x0000003a09c77220 */ /* 0x041fe20000410000 */
[----:B-1----:R-:W-:-:S02]  /*40e60*/  FMUL.FTZ R151, R9, R64 ;  /* 0x0000004009977220 */ /* 0x002fc40000410000 */
[----:B------:R0:W-:Y:S01]  /*40e70*/  ST.E desc[UR14][R6.64+0xf0], R205 ;  /* 0x0000f0cd06007985 */ /* 0x0001e2000c10190e */
[----:B--2---:R-:W-:-:S03]  /*40e80*/  FMUL.FTZ R201, R9, R62 ;  /* 0x0000003e09c97220 */ /* 0x004fc60000410000 */
[----:B------:R1:W-:Y:S01]  /*40e90*/  ST.E desc[UR4][R6.64+0xf4], R197 ;  /* 0x0000f4c506007985 */ /* 0x0003e2000c101904 */
[----:B---3--:R-:W-:-:S03]  /*40ea0*/  FMUL.FTZ R203, R9, R60 ;  /* 0x0000003c09cb7220 */ /* 0x008fc60000410000 */
[----:B------:R2:W-:Y:S04]  /*40eb0*/  ST.E desc[UR16][R6.64+0x100], R207 ;  /* 0x000100cf06007985 */ /* 0x0005e8000c101910 */
[----:B------:R3:W-:Y:S01]  /*40ec0*/  ST.E desc[UR6][R6.64+0x104], R151 ;  /* 0x0001049706007985 */ /* 0x0007e2000c101906 */
[C---:B0-----:R-:W-:Y:S01]  /*40ed0*/  FMUL.FTZ R205, R9.reuse, R52 ;  /* 0x0000003409cd7220 */ /* 0x041fe20000410000 */
[C---:B-1----:R-:W-:Y:S02]  /*40ee0*/  FMUL.FTZ R197, R9.reuse, R56 ;  /* 0x0000003809c57220 */ /* 0x042fe40000410000 */
        /* <DEDUP_REMOVED lines=9> */
[----:B--2---:R-:W-:-:S03]  /*40f80*/  FMUL.FTZ R203, R9, R38 ;  /* 0x0000002609cb7220 */ /* 0x004fc60000410000 */
        /* <DEDUP_REMOVED lines=34> */
[----:B------:R-:W-:Y:S01]  /*411b0*/  ST.E desc[UR8][R6.64+0x1c0], R199 ;  /* 0x0001c0c706007985 */ /* 0x000fe2000c101908 */
[----:B----4-:R-:W-:-:S03]  /*411c0*/  FMUL.FTZ R151, R9, R78 ;  /* 0x0000004e09977220 */ /* 0x010fc60000410000 */
[----:B------:R-:W-:Y:S01]  /*411d0*/  ST.E desc[UR10][R6.64+0x1c4], R201 ;  /* 0x0001c4c906007985 */ /* 0x000fe2000c10190a */
[C---:B------:R-:W-:Y:S01]  /*411e0*/  FMUL.FTZ R25, R24.reuse, R25 ;  /* 0x0000001918197220 */ /* 0x040fe20000410000 */
[C---:B0-----:R-:W-:Y:S02]  /*411f0*/  FMUL.FTZ R197, R9.reuse, R92 ;  /* 0x0000005c09c57220 */ /* 0x041fe40000410000 */
[----:B------:R-:W-:Y:S01]  /*41200*/  ST.E desc[UR12][R6.64+0x1d0], R203 ;  /* 0x0001d0cb06007985 */ /* 0x000fe2000c10190c */
[----:B------:R-:W-:Y:S01]  /*41210*/  FMUL.FTZ R9, R9, R90 ;  /* 0x0000005a09097220 */ /* 0x000fe20000410000 */
[C---:B------:R-:W-:Y:S02]  /*41220*/  FMUL.FTZ R3, R24.reuse, R3 ;  /* 0x0000000318037220 */ /* 0x040fe40000410000 */
[----:B------:R-:W-:Y:S01]  /*41230*/  ST.E desc[UR14][R6.64+0x1d4], R205 ;  /* 0x0001d4cd06007985 */ /* 0x000fe2000c10190e */
[C---:B------:R-:W-:Y:S01]  /*41240*/  FMUL.FTZ R31, R24.reuse, R31 ;  /* 0x0000001f181f7220 */ /* 0x040fe20000410000 */
[----:B------:R-:W-:-:S02]  /*41250*/  FMUL.FTZ R27, R24, R27 ;  /* 0x0000001b181b7220 */ /* 0x000fc40000410000 */
[----:B------:R-:W-:Y:S01]  /*41260*/  ST.E desc[UR6][R6.64+0x1e0], R151 ;  /* 0x0001e09706007985 */ /* 0x000fe2000c101906 */
[----:B------:R-:W-:-:S03]  /*41270*/  FMUL.FTZ R29, R24, R29 ;  /* 0x0000001d181d7220 */ /* 0x000fc60000410000 */
        /* <DEDUP_REMOVED lines=8> */
[----:B------:R0:W-:Y:S01]  /*41300*/  ST.E desc[UR12][R6.64+0xc], R3 ;  /* 0x00000c0306007985 */ /* 0x0001e2000c10190c */
[----:B------:R-:W-:-:S03]  /*41310*/  FMUL.FTZ R35, R24, R35 ;  /* 0x0000002318237220 */ /* 0x000fc60000410000 */
[----:B------:R-:W-:Y:S01]  /*41320*/  ST.E desc[UR6][R6.64+0x18], R31 ;  /* 0x0000181f06007985 */ /* 0x000fe2000c101906 */
[----:B------:R-:W-:-:S03]  /*41330*/  FMUL.FTZ R39, R24, R39 ;  /* 0x0000002718277220 */ /* 0x000fc60000410000 */
[----:B------:R1:W-:Y:S01]  /*41340*/  ST.E desc[UR14][R6.64+0x1c], R27 ;  /* 0x00001c1b06007985 */ /* 0x0003e2000c10190e */
[----:B------:R-:W-:-:S03]  /*41350*/  FMUL.FTZ R37, R24, R37 ;  /* 0x0000002518257220 */ /* 0x000fc60000410000 */
[----:B------:R2:W-:Y:S01]  /*41360*/  ST.E desc[UR16][R6.64+0x28], R29 ;  /* 0x0000281d06007985 */ /* 0x0005e2000c101910 */
        /* <DEDUP_REMOVED lines=21> */
[----:B------:R4:W-:Y:S01]  /*414c0*/  ST.E desc[UR10][R6.64+0x7c], R51 ;  /* 0x00007c3306007985 */ /* 0x0009e2000c10190a */
        /* <DEDUP_REMOVED lines=81> */
[----:B------:R-:W-:Y:S04]  /*419e0*/  ST.E desc[UR4][R6.64+0x1c8], R139 ;  /* 0x0001c88b06007985 */ /* 0x000fe8000c101904 */
[----:B------:R4:W-:Y:S04]  /*419f0*/  ST.E desc[UR8][R6.64+0x1cc], R135 ;  /* 0x0001cc8706007985 */ /* 0x0009e8000c101908 */
[----:B------:R4:W-:Y:S04]  /*41a00*/  ST.E desc[UR10][R6.64+0x1d8], R137 ;  /* 0x0001d88906007985 */ /* 0x0009e8000c10190a */
[----:B------:R-:W-:Y:S04]  /*41a10*/  ST.E desc[UR6][R6.64+0x1dc], R147 ;  /* 0x0001dc9306007985 */ /* 0x000fe8000c101906 */
[----:B------:R4:W-:Y:S04]  /*41a20*/  ST.E desc[UR12][R6.64+0x1e8], R141 ;  /* 0x0001e88d06007985 */ /* 0x0009e8000c10190c */
[----:B------:R-:W-:Y:S04]  /*41a30*/  ST.E desc[UR14][R6.64+0x1ec], R145 ;  /* 0x0001ec9106007985 */ /* 0x000fe8000c10190e */
[----:B------:R4:W-:Y:S04]  /*41a40*/  ST.E desc[UR16][R6.64+0x1f8], R143 ;  /* 0x0001f88f06007985 */ /* 0x0009e8000c101910 */
[----:B------:R4:W-:Y:S04]  /*41a50*/  ST.E desc[UR18][R6.64+0x1fc], R149 ;  /* 0x0001fc9506007985 */ /* 0x0009e8000c101912 */
[----:B0-----:R-:W2:Y:S01]  /*41a60*/  LDL.64 R2, [R158+0x80] ;  /* 0x000080009e027983 */ /* 0x001ea20000100a00 */
[----:B------:R-:W-:-:S02]  /*41a70*/  LEA.HI R8, R8, 0x8, RZ, 0x19 ;  /* 0x0000000808087811 */ /* 0x000fc400078fc8ff */
[----:B------:R-:W-:Y:S01]  /*41a80*/  R2UR UR28, R4 ;  /* 0x00000000041c72ca */ /* 0x000fe200000e0000 */
[----:B-1----:R-:W4:Y:S02]  /*41a90*/  LDL.64 R26, [R158] ;  /* 0x000000009e1a7983 */ /* 0x002f240000100a00 */
[----:B------:R0:W-:Y:S01]  /*41aa0*/  BAR.SYNC.DEFER_BLOCKING R8, 0x100 ;  /* 0x000400080000751d */ /* 0x0001e20000010000 */
[----:B------:R-:W-:-:S05]  /*41ab0*/  R2UR UR29, R5 ;  /* 0x00000000051d72ca */ /* 0x000fca00000e0000 */
[----:B------:R-:W4:Y:S04]  /*41ac0*/  LDL.64 R24, [R158+0x98] ;  /* 0x000098009e187983 */ /* 0x000f280000100a00 */
[----:B0-----:R-:W4:Y:S04]  /*41ad0*/  LDL.64 R8, [R158+0x88] ;  /* 0x000088009e087983 */ /* 0x001f280000100a00 */
[----:B--2---:R-:W2:Y:S04]  /*41ae0*/  LD.E R29, desc[UR4][R2.64] ;  /* 0x00000004021d7980 */ /* 0x004ea8000c101900 */
[----:B------:R-:W2:Y:S04]  /*41af0*/  LD.E R31, desc[UR4][R2.64+0x4] ;  /* 0x00000404021f7980 */ /* 0x000ea8000c101900 */
[----:B---3--:R-:W3:Y:S04]  /*41b00*/  LD.E R33, desc[UR6][R2.64+0x8] ;  /* 0x0000080602217980 */ /* 0x008ee8000c101900 */
[----:B------:R-:W3:Y:S04]  /*41b10*/  LD.E R35, desc[UR8][R2.64+0xc] ;  /* 0x00000c0802237980 */ /* 0x000ee8000c101900 */
[----:B------:R-:W3:Y:S04]  /*41b20*/  LD.E R37, desc[UR10][R2.64+0x10] ;  /* 0x0000100a02257980 */ /* 0x000ee8000c101900 */
[----:B------:R-:W3:Y:S04]  /*41b30*/  LD.E R39, desc[UR12][R2.64+0x14] ;  /* 0x0000140c02277980 */ /* 0x000ee8000c101900 */
[----:B------:R-:W3:Y:S04]  /*41b40*/  LD.E R41, desc[UR14][R2.64+0x18] ;  /* 0x0000180e02297980 */ /* 0x000ee8000c101900 */
[----:B------:R-:W3:Y:S04]  /*41b50*/  LD.E R43, desc[UR16][R2.64+0x1c] ;  /* 0x00001c10022b7980 */ /* 0x000ee8000c101900 */
[----:B------:R-:W3:Y:S04]  /*41b60*/  LD.E R45, desc[UR18][R2.64+0x20] ;  /* 0x00002012022d7980 */ /* 0x000ee8000c101900 */
        /* <DEDUP_REMOVED lines=58> */
[----:B--2---:R0:W-:Y:S04]  /*41f10*/  ST.E desc[UR8][R2.64], R29 ;  /* 0x0000001d02007985 */ /* 0x0041e8000c101908 */
[----:B------:R1:W-:Y:S04]  /*41f20*/  ST.E desc[UR4][R2.64+0x4], R31 ;  /* 0x0000041f02007985 */ /* 0x0003e8000c101904 */
[----:B---3--:R2:W-:Y:S04]  /*41f30*/  ST.E desc[UR6][R2.64+0x8], R33 ;  /* 0x0000082102007985 */ /* 0x0085e8000c101906 */
[----:B------:R3:W-:Y:S04]  /*41f40*/  ST.E desc[UR8][R2.64+0xc], R35 ;  /* 0x00000c2302007985 */ /* 0x0007e8000c101908 */
[----:B------:R3:W-:Y:S04]  /*41f50*/  ST.E desc[UR10][R2.64+0x10], R37 ;  /* 0x0000102502007985 */ /* 0x0007e8000c10190a */
[----:B------:R3:W-:Y:S04]  /*41f60*/  ST.E desc[UR12][R2.64+0x14], R39 ;  /* 0x0000142702007985 */ /* 0x0007e8000c10190c */
[----:B------:R3:W-:Y:S04]  /*41f70*/  ST.E desc[UR14][R2.64+0x18], R41 ;  /* 0x0000182902007985 */ /* 0x0007e8000c10190e */
[----:B------:R3:W-:Y:S04]  /*41f80*/  ST.E desc[UR16][R2.64+0x1c], R43 ;  /* 0x00001c2b02007985 */ /* 0x0007e8000c101910 */
[----:B------:R3:W-:Y:S04]  /*41f90*/  ST.E desc[UR18][R2.64+0x20], R45 ;  /* 0x0000202d02007985 */ /* 0x0007e8000c101912 */
        /* <DEDUP_REMOVED lines=56> */
[----:B------:R-:W4:Y:S04]  /*42320*/  LD.E R25, desc[UR28][R2.64+0x104] ;  /* 0x0001041c02197980 */ /* 0x000f28000c101900 */
[----:B----4-:R4:W-:Y:S04]  /*42330*/  ST.E desc[UR4][R2.64+0x104], R25 ;  /* 0x0001041902007985 */ /* 0x0109e8000c101904 */
[----:B------:R-:W4:Y:S04]  /*42340*/  LD.E R27, desc[UR6][R2.64+0x108] ;  /* 0x00010806021b7980 */ /* 0x000f28000c101900 */
[----:B0-----:R-:W4:Y:S04]  /*42350*/  LD.E R29, desc[UR8][R2.64+0x10c] ;  /* 0x00010c08021d7980 */ /* 0x001f28000c101900 */
[----:B-1----:R-:W4:Y:S04]  /*42360*/  LD.E R31, desc[UR10][R2.64+0x110] ;  /* 0x0001100a021f7980 */ /* 0x002f28000c101900 */
[----:B--2---:R-:W2:Y:S04]  /*42370*/  LD.E R33, desc[UR12][R2.64+0x114] ;  /* 0x0001140c02217980 */ /* 0x004ea8000c101900 */
[----:B---3--:R-:W3:Y:S04]  /*42380*/  LD.E R35, desc[UR14][R2.64+0x118] ;  /* 0x0001180e02237980 */ /* 0x008ee8000c101900 */
        /* <DEDUP_REMOVED lines=59> */
[----:B------:R-:W-:Y:S04]  /*42740*/  ST.E desc[UR4][R2.64+0x108], R27 ;  /* 0x0001081b02007985 */ /* 0x000fe8000c101904 */
[----:B------:R-:W-:Y:S04]  /*42750*/  ST.E desc[UR6][R2.64+0x10c], R29 ;  /* 0x00010c1d02007985 */ /* 0x000fe8000c101906 */
[----:B------:R-:W-:Y:S04]  /*42760*/  ST.E desc[UR8][R2.64+0x110], R31 ;  /* 0x0001101f02007985 */ /* 0x000fe8000c101908 */
[----:B--2---:R-:W-:Y:S04]  /*42770*/  ST.E desc[UR10][R2.64+0x114], R33 ;  /* 0x0001142102007985 */ /* 0x004fe8000c10190a */
[----:B---3--:R-:W-:Y:S04]  /*42780*/  ST.E desc[UR12][R2.64+0x118], R35 ;  /* 0x0001182302007985 */ /* 0x008fe8000c10190c */
[----:B------:R-:W-:Y:S04]  /*42790*/  ST.E desc[UR14][R2.64+0x11c], R37 ;  /* 0x00011c2502007985 */ /* 0x000fe8000c10190e */
[----:B------:R-:W-:Y:S04]  /*427a0*/  ST.E desc[UR16][R2.64+0x120], R39 ;  /* 0x0001202702007985 */ /* 0x000fe8000c101910 */
[----:B------:R-:W-:Y:S04]  /*427b0*/  ST.E desc[UR18][R2.64+0x124], R41 ;  /* 0x0001242902007985 */ /* 0x000fe8000c101912 */
[----:B------:R-:W-:Y:S04]  /*427c0*/  ST.E desc[UR20][R2.64+0x128], R43 ;  /* 0x0001282b02007985 */ /* 0x000fe8000c101914 */
[----:B------:R-:W-:Y:S04]  /*427d0*/  ST.E desc[UR22][R2.64+0x12c], R45 ;  /* 0x00012c2d02007985 */ /* 0x000fe8000c101916 */
[----:B----4-:R0:W-:Y:S04]  /*427e0*/  ST.E desc[UR4][R2.64+0x130], R25 ;  /* 0x0001301902007985 */ /* 0x0101e8000c101904 */
        /* <DEDUP_REMOVED lines=47> */
[----:B------:R-:W-:-:S03]  /*42ae0*/  R2UR UR56, R4 ;  /* 0x00000000043872ca */ /* 0x000fc600000e0000 */
[----:B------:R4:W-:Y:S01]  /*42af0*/  ST.E desc[UR22][R2.64+0x1f0], R141 ;  /* 0x0001f08d02007985 */ /* 0x0009e2000c101916 */
[----:B------:R-:W-:-:S03]  /*42b00*/  R2UR UR57, R5 ;  /* 0x00000000053972ca */ /* 0x000fc600000e0000 */
[----:B------:R4:W-:Y:S01]  /*42b10*/  ST.E desc[UR24][R2.64+0x1f4], R143 ;  /* 0x0001f48f02007985 */ /* 0x0009e2000c101918 */
[C---:B------:R-:W-:Y:S02]  /*42b20*/  R2UR UR54, R4.reuse ;  /* 0x00000000043672ca */ /* 0x040fe400000e0000 */
[C---:B------:R-:W-:Y:S01]  /*42b30*/  R2UR UR55, R5.reuse ;  /* 0x00000000053772ca */ /* 0x040fe200000e0000 */
[----:B------:R4:W-:Y:S01]  /*42b40*/  ST.E desc[UR26][R2.64+0x1f8], R145 ;  /* 0x0001f89102007985 */ /* 0x0009e2000c10191a */
[C---:B------:R-:W-:Y:S02]  /*42b50*/  R2UR UR52, R4.reuse ;  /* 0x00000000043472ca */ /* 0x040fe400000e0000 */
[C---:B------:R-:W-:Y:S01]  /*42b60*/  R2UR UR53, R5.reuse ;  /* 0x00000000053572ca */ /* 0x040fe200000e0000 */
[----:B------:R4:W-:Y:S01]  /*42b70*/  ST.E desc[UR28][R2.64+0x1fc], R147 ;  /* 0x0001fc9302007985 */ /* 0x0009e2000c10191c */
[C---:B------:R-:W-:Y:S02]  /*42b80*/  R2UR UR50, R4.reuse ;  /* 0x00000000043272ca */ /* 0x040fe400000e0000 */
[----:B------:R-:W-:Y:S01]  /*42b90*/  R2UR UR51, R5 ;  /* 0x00000000053372ca */ /* 0x000fe200000e0000 */
[----:B------:R-:W4:Y:S01]  /*42ba0*/  LD.E R198, desc[UR34][R8.64] ;  /* 0x0000002208c67980 */ /* 0x000f22000c101900 */
[----:B------:R-:W-:-:S02]  /*42bb0*/  R2UR UR48, R4 ;  /* 0x00000000043072ca */ /* 0x000fc400000e0000 */
[C---:B------:R-:W-:Y:S01]  /*42bc0*/  R2UR UR49, R5.reuse ;  /* 0x00000000053172ca */ /* 0x040fe200000e0000 */
[----:B------:R-:W4:Y:S01]  /*42bd0*/  LD.E R24, desc[UR26][R2.64] ;  /* 0x0000001a02187980 */ /* 0x000f22000c101900 */
[C---:B------:R-:W-:Y:S02]  /*42be0*/  R2UR UR46, R4.reuse ;  /* 0x00000000042e72ca */ /* 0x040fe400000e0000 */
[C---:B------:R-:W-:Y:S01]  /*42bf0*/  R2UR UR47, R5.reuse ;  /* 0x00000000052f72ca */ /* 0x040fe200000e0000 */
[----:B0-----:R-:W4:Y:S01]  /*42c00*/  LD.E R25, desc[UR24][R2.64+0x4] ;  /* 0x0000041802197980 */ /* 0x001f22000c101900 */
        /* <DEDUP_REMOVED lines=8> */
[----:B------:R-:W4:Y:S01]  /*42c90*/  LD.E R28, desc[UR18][R2.64+0x10] ;  /* 0x00001012021c7980 */ /* 0x000f22000c101900 */
[----:B------:R-:W-:Y:S02]  /*42ca0*/  R2UR UR30, R4 ;  /* 0x00000000041e72ca */ /* 0x000fe400000e0000 */
        /* <DEDUP_REMOVED lines=132> */
[----:B------:R-:W-:Y:S01]  /*434f0*/  VOTEU.ANY UP0, P0 ;  /* 0x00000000003f7886 */ /* 0x000fe20000000100 */
[----:B------:R-:W-:-:S02]  /*43500*/  R2UR UR4, R4 ;  /* 0x00000000040472ca */ /* 0x000fc400000e0000 */
[C---:B------:R-:W-:Y:S02]  /*43510*/  R2UR UR5, R5.reuse ;  /* 0x00000000050572ca */ /* 0x040fe400000e0000 */
[C---:B------:R-:W-:Y:S02]  /*43520*/  R2UR UR8, R4.reuse ;  /* 0x00000000040872ca */ /* 0x040fe400000e0000 */
[C---:B------:R-:W-:Y:S02]  /*43530*/  R2UR UR9, R5.reuse ;  /* 0x00000000050972ca */ /* 0x040fe400000e0000 */
[C---:B------:R-:W-:Y:S02]  /*43540*/  R2UR UR10, R4.reuse ;  /* 0x00000000040a72ca */ /* 0x040fe400000e0000 */
[----:B------:R-:W-:Y:S02]  /*43550*/  R2UR UR11, R5 ;  /* 0x00000000050b72ca */ /* 0x000fe400000e0000 */
        /* <DEDUP_REMOVED lines=16> */
[----:B------:R-:W-:Y:S02]  /*43660*/  R2UR UR28, R4 ;  /* 0x00000000041c72ca */ /* 0x000fe400000e0000 */
[----:B------:R-:W-:Y:S01]  /*43670*/  R2UR UR29, R5 ;  /* 0x00000000051d72ca */ /* 0x000fe200000e0000 */
[----:B--2---:R-:W-:-:S06]  /*43680*/  WARPGROUP.ARRIVE ;  /* 0x00000000000079c5 */ /* 0x004fcc0000000000 */
[----:B------:R-:W-:Y:S01]  /*43690*/  HGMMA.64x256x16.F32 R24, R152, gdesc[UR4].tnspB, R24, UP0, gsb0 ;  /* 0x43e0000498187df0 */ /* 0x000fe2000b800818 */
        /* <DEDUP_REMOVED lines=23> */
[----:B------:R-:W-:Y:S01]  /*43810*/  R2UR UR31, R5 ;  /* 0x00000000051f72ca */ /* 0x000fe200000e0000 */
[----:B------:R-:W-:-:S02]  /*43820*/  WARPGROUP.DEPBAR.LE gsb0, 0x0 ;  /* 0x00008000000079c5 */ /* 0x000fc40000010000 */
        /* <DEDUP_REMOVED lines=9> */
[----:B------:R3:W-:Y:S01]  /*438c0*/  ST.E desc[UR10][R2.64+0xc], R27 ;  /* 0x00000c1b02007985 */ /* 0x0007e2000c10190a */
[----:B------:R-:W-:-:S02]  /*438d0*/  R2UR UR10, R4 ;  /* 0x00000000040a72ca */ /* 0x000fc400000e0000 */
        /* <DEDUP_REMOVED lines=324> */
[----:B------:R-:W-:Y:S01]  /*44d20*/  R2UR UR23, R5 ;  /* 0x00000000051772ca */ /* 0x000fe200000e0000 */
        /* <DEDUP_REMOVED lines=11> */
[----:B------:R-:W-:-:S03]  /*44de0*/  R2UR UR26, R4 ;  /* 0x00000000041a72ca */ /* 0x000fc600000e0000 */
[----:B------:R4:W-:Y:S01]  /*44df0*/  ST.E desc[UR16][R2.64+0x1e4], R145 ;  /* 0x0001e49102007985 */ /* 0x0009e2000c101910 */
[----:B------:R-:W-:-:S03]  /*44e00*/  R2UR UR27, R5 ;  /* 0x00000000051b72ca */ /* 0x000fc600000e0000 */
[----:B------:R4:W-:Y:S01]  /*44e10*/  ST.E desc[UR18][R2.64+0x1e8], R146 ;  /* 0x0001e89202007985 */ /* 0x0009e2000c101912 */
[C---:B------:R-:W-:Y:S02]  /*44e20*/  R2UR UR28, R4.reuse ;  /* 0x00000000041c72ca */ /* 0x040fe400000e0000 */
[----:B------:R-:W-:Y:S01]  /*44e30*/  R2UR UR29, R5 ;  /* 0x00000000051d72ca */ /* 0x000fe200000e0000 */
[----:B------:R4:W-:Y:S01]  /*44e40*/  ST.E desc[UR20][R2.64+0x1ec], R147 ;  /* 0x0001ec9302007985 */ /* 0x0009e2000c101914 */
[----:B------:R-:W-:-:S03]  /*44e50*/  R2UR UR20, R4 ;  /* 0x00000000041472ca */ /* 0x000fc600000e0000 */
[----:B------:R4:W-:Y:S01]  /*44e60*/  ST.E desc[UR22][R2.64+0x1f0], R148 ;  /* 0x0001f09402007985 */ /* 0x0009e2000c101916 */
        /* <DEDUP_REMOVED lines=12> */
[----:B------:R-:W-:Y:S01]  /*44f30*/  R2UR UR11, R5 ;  /* 0x00000000050b72ca */ /* 0x000fe200000e0000 */
[----:B------:R4:W-:Y:S04]  /*44f40*/  ST.E desc[UR24][R2.64+0x1f4], R149 ;  /* 0x0001f49502007985 */ /* 0x0009e8000c101918 */
[----:B------:R4:W-:Y:S01]  /*44f50*/  ST.E desc[UR26][R2.64+0x1f8], R150 ;  /* 0x0001f89602007985 */ /* 0x0009e2000c10191a */
[----:B------:R-:W-:-:S03]  /*44f60*/  R2UR UR8, R4 ;  /* 0x00000000040872ca */ /* 0x000fc600000e0000 */
[----:B------:R4:W-:Y:S01]  /*44f70*/  ST.E desc[UR28][R2.64+0x1fc], R151 ;  /* 0x0001fc9702007985 */ /* 0x0009e2000c10191c */
[----:B------:R-:W-:-:S03]  /*44f80*/  R2UR UR9, R5 ;  /* 0x00000000050972ca */ /* 0x000fc600000e0000 */
[----:B------:R-:W-:Y:S01]  /*44f90*/  ST.E desc[UR22][R8.64], R191 ;  /* 0x000000bf08007985 */ /* 0x000fe2000c101916 */
[C---:B------:R-:W-:Y:S02]  /*44fa0*/  R2UR UR6, R4.reuse ;  /* 0x00000000040672ca */ /* 0x040fe400000e0000 */
[C---:B------:R-:W-:Y:S01]  /*44fb0*/  R2UR UR7, R5.reuse ;  /* 0x00000000050772ca */ /* 0x040fe200000e0000 */
[----:B0-----:R-:W4:Y:S01]  /*44fc0*/  LD.E R24, desc[UR20][R2.64] ;  /* 0x0000001402187980 */ /* 0x001f22000c101900 */
[C---:B------:R-:W-:Y:S02]  /*44fd0*/  R2UR UR4, R4.reuse ;  /* 0x00000000040472ca */ /* 0x040fe400000e0000 */
[C---:B------:R-:W-:Y:S01]  /*44fe0*/  R2UR UR5, R5.reuse ;  /* 0x00000000050572ca */ /* 0x040fe200000e0000 */
[----:B-1----:R-:W4:Y:S01]  /*44ff0*/  LD.E R25, desc[UR18][R2.64+0x4] ;  /* 0x0000041202197980 */ /* 0x002f22000c101900 */
[C---:B------:R-:W-:Y:S02]  /*45000*/  R2UR UR28, R4.reuse ;  /* 0x00000000041c72ca */ /* 0x040fe400000e0000 */
[----:B------:R-:W-:Y:S01]  /*45010*/  R2UR UR29, R5 ;  /* 0x00000000051d72ca */ /* 0x000fe200000e0000 */
[----:B--2---:R-:W2:Y:S01]  /*45020*/  LD.E R26, desc[UR16][R2.64+0x8] ;  /* 0x00000810021a7980 */ /* 0x004ea2000c101900 */
[----:B------:R-:W-:-:S02]  /*45030*/  R2UR UR26, R4 ;  /* 0x00000000041a72ca */ /* 0x000fc400000e0000 */
[C---:B------:R-:W-:Y:S01]  /*45040*/  R2UR UR27, R5.reuse ;  /* 0x00000000051b72ca */ /* 0x040fe200000e0000 */
[----:B---3--:R-:W2:Y:S01]  /*45050*/  LD.E R27, desc[UR56][R2.64+0xc] ;  /* 0x00000c38021b7980 */ /* 0x008ea2000c101900 */
[C---:B------:R-:W-:Y:S02]  /*45060*/  R2UR UR24, R4.reuse ;  /* 0x00000000041872ca */ /* 0x040fe400000e0000 */
[C---:B------:R-:W-:Y:S01]  /*45070*/  R2UR UR25, R5.reuse ;  /* 0x00000000051972ca */ /* 0x040fe200000e0000 */
[----:B----4-:R-:W2:Y:S01]  /*45080*/  LD.E R28, desc[UR54][R2.64+0x10] ;  /* 0x00001036021c7980 */ /* 0x010ea2000c101900 */
[C---:B------:R-:W-:Y:S02]  /*45090*/  R2UR UR22, R4.reuse ;  /* 0x00000000041672ca */ /* 0x040fe400000e0000 */
[----:B------:R-:W-:Y:S01]  /*450a0*/  R2UR UR23, R5 ;  /* 0x00000000051772ca */ /* 0x000fe200000e0000 */
[----:B------:R-:W2:Y:S01]  /*450b0*/  LD.E R29, desc[UR14][R2.64+0x14] ;  /* 0x0000140e021d7980 */ /* 0x000ea2000c101900 */
[----:B------:R-:W-:-:S02]  /*450c0*/  R2UR UR20, R4 ;  /* 0x00000000041472ca */ /* 0x000fc400000e0000 */
[C---:B------:R-:W-:Y:S01]  /*450d0*/  R2UR UR21, R5.reuse ;  /* 0x00000000051572ca */ /* 0x040fe200000e0000 */
[----:B------:R-:W2:Y:S01]  /*450e0*/  LD.E R30, desc[UR12][R2.64+0x18] ;  /* 0x0000180c021e7980 */ /* 0x000ea2000c101900 */
[C---:B------:R-:W-:Y:S02]  /*450f0*/  R2UR UR18, R4.reuse ;  /* 0x00000000041272ca */ /* 0x040fe400000e0000 */
[C---:B------:R-:W-:Y:S01]  /*45100*/  R2UR UR19, R5.reuse ;  /* 0x00000000051372ca */ /* 0x040fe200000e0000 */
[----:B------:R-:W2:Y:S01]  /*45110*/  LD.E R31, desc[UR10][R2.64+0x1c] ;  /* 0x00001c0a021f7980 */ /* 0x000ea2000c101900 */
        /* <DEDUP_REMOVED lines=303> */
[----:B------:R-:W-:Y:S02]  /*46410*/  R2UR UR10, R4 ;  /* 0x00000000040a72ca */ /* 0x000fe400000e0000 */
[----:B------:R-:W-:Y:S01]  /*46420*/  R2UR UR11, R5 ;  /* 0x00000000050b72ca */ /* 0x000fe200000e0000 */
        /* <DEDUP_REMOVED lines=19> */
[----:B------:R-:W-:-:S02]  /*46560*/  VIADD R152, R6, 0x80 ;  /* 0x0000008006987836 */ /* 0x000fc40000000000 */
[----:B------:R-:W-:-:S03]  /*46570*/  IMAD.MOV.U32 R153, RZ, RZ, R7 ;  /* 0x000000ffff997224 */ /* 0x000fc600078e0007 */
[----:B------:R-:W-:Y:S02]  /*46580*/  R2UR UR6, R152 ;  /* 0x00000000980672ca */ /* 0x000fe400000e0000 */
[----:B------:R-:W-:Y:S02]  /*46590*/  R2UR UR7, R153 ;  /* 0x00000000990772ca */ /* 0x000fe400000e0000 */
[----:B------:R-:W-:Y:S02]  /*465a0*/  F2FP.F16.F32.PACK_AB R152, R15, R18 ;  /* 0x000000120f98723e */ /* 0x000fe400000000ff */
[----:B------:R-:W-:Y:S02]  /*465b0*/  F2FP.F16.F32.PACK_AB R154, R13, R14 ;  /* 0x0000000e0d9a723e */ /* 0x000fe400000000ff */
[----:B------:R-:W-:Y:S02]  /*465c0*/  F2FP.F16.F32.PACK_AB R153, R11, R12 ;  /* 0x0000000c0b99723e */ /* 0x000fe400000000ff */
[----:B------:R-:W-:-:S02]  /*465d0*/  F2FP.F16.F32.PACK_AB R155, R10, R0 ;  /* 0x000000000a9b723e */ /* 0x000fc400000000ff */
        /* <DEDUP_REMOVED lines=24> */
[----:B--2---:R-:W-:-:S06]  /*46760*/  WARPGROUP.ARRIVE ;  /* 0x00000000000079c5 */ /* 0x004fcc0000000000 */
[----:B------:R-:W-:Y:S01]  /*46770*/  HGMMA.64x256x16.F32 R24, R152, gdesc[UR4].tnspB, R24, gsb0 ;  /* 0x43e0000498187df0 */ /* 0x000fe20008000818 */
        /* <DEDUP_REMOVED lines=2698> */
[----:B------:R4:W-:Y:S04]  /*51020*/  ST.E desc[UR18][R2.64+0x1b4], R133 ;  /* 0x0001b48502007985 */ /* 0x0009e8000c101912 */
        /* <DEDUP_REMOVED lines=17> */
[----:B------:R-:W-:Y:S01]  /*51140*/  R2UR UR19, R5 ;  /* 0x00000000051372ca */ /* 0x000fe200000e0000 */
[----:B------:R4:W-:Y:S04]  /*51150*/  ST.E desc[UR6][R2.64+0x1d0], R140 ;  /* 0x0001d08c02007985 */ /* 0x0009e8000c101906 */
[----:B------:R4:W-:Y:S04]  /*51160*/  ST.E desc[UR8][R2.64+0x1d4], R141 ;  /* 0x0001d48d02007985 */ /* 0x0009e8000c101908 */
[----:B------:R4:W-:Y:S04]  /*51170*/  ST.E desc[UR10][R2.64+0x1d8], R142 ;  /* 0x0001d88e02007985 */ /* 0x0009e8000c10190a */
[----:B------:R4:W-:Y:S04]  /*51180*/  ST.E desc[UR12][R2.64+0x1dc], R143 ;  /* 0x0001dc8f02007985 */ /* 0x0009e8000c10190c */
[----:B------:R4:W-:Y:S04]  /*51190*/  ST.E desc[UR14][R2.64+0x1e0], R144 ;  /* 0x0001e09002007985 */ /* 0x0009e8000c10190e */
[----:B------:R4:W-:Y:S04]  /*511a0*/  ST.E desc[UR16][R2.64+0x1e4], R145 ;  /* 0x0001e49102007985 */ /* 0x0009e8000c101910 */
[----:B------:R-:W-:Y:S04]  /*511b0*/  ST.E desc[UR20][R2.64+0x1ec], R147 ;  /* 0x0001ec9302007985 */ /* 0x000fe8000c101914 */
[----:B------:R-:W-:Y:S01]  /*511c0*/  ST.E desc[UR22][R2.64+0x1f0], R148 ;  /* 0x0001f09402007985 */ /* 0x000fe2000c101916 */
[----:B------:R-:W-:-:S03]  /*511d0*/  R2UR UR22, R4 ;  /* 0x00000000041672ca */ /* 0x000fc600000e0000 */
[----:B------:R-:W-:Y:S01]  /*511e0*/  ST.E desc[UR24][R2.64+0x1f4], R149 ;  /* 0x0001f49502007985 */ /* 0x000fe2000c101918 */
[----:B------:R-:W-:-:S03]  /*511f0*/  R2UR UR23, R5 ;  /* 0x00000000051772ca */ /* 0x000fc600000e0000 */
[----:B------:R-:W-:Y:S01]  /*51200*/  ST.E desc[UR26][R2.64+0x1f8], R150 ;  /* 0x0001f89602007985 */ /* 0x000fe2000c10191a */
[----:B------:R-:W-:-:S03]  /*51210*/  R2UR UR20, R4 ;  /* 0x00000000041472ca */ /* 0x000fc600000e0000 */
[----:B------:R-:W-:Y:S01]  /*51220*/  ST.E desc[UR28][R2.64+0x1fc], R151 ;  /* 0x0001fc9702007985 */ /* 0x000fe2000c10191c */
[C---:B------:R-:W-:Y:S02]  /*51230*/  R2UR UR21, R5.reuse ;  /* 0x00000000051572ca */ /* 0x040fe400000e0000 */
[C---:B------:R-:W-:Y:S01]  /*51240*/  R2UR UR16, R4.reuse ;  /* 0x00000000041072ca */ /* 0x040fe200000e0000 */
[----:B------:R4:W-:Y:S01]  /*51250*/  ST.E desc[UR18][R2.64+0x1e8], R146 ;  /* 0x0001e89202007985 */ /* 0x0009e2000c101912 */
        /* <DEDUP_REMOVED lines=8> */
[----:B------:R-:W-:Y:S01]  /*512e0*/  R2UR UR11, R5 ;  /* 0x00000000050b72ca */ /* 0x000fe200000e0000 */
[----:B------:R-:W-:Y:S01]  /*512f0*/  ST.E desc[UR22][R8.64], R191 ;  /* 0x000000bf08007985 */ /* 0x000fe2000c101916 */
[----:B------:R-:W-:-:S02]  /*51300*/  R2UR UR8, R4 ;  /* 0x00000000040872ca */ /* 0x000fc400000e0000 */
        /* <DEDUP_REMOVED lines=349> */
[----:B------:R-:W-:Y:S01]  /*528e0*/  VIADD R6, R6, 0x280 ;  /* 0x0000028006067836 */ /* 0x000fe20000000000 */
[----:B------:R-:W-:-:S02]  /*528f0*/  R2UR UR7, R7 ;  /* 0x00000000070772ca */ /* 0x000fc400000e0000 */
[----:B------:R-:W-:Y:S02]  /*52900*/  F2FP.F16.F32.PACK_AB R186, R186, R187 ;  /* 0x000000bbbaba723e */ /* 0x000fe400000000ff */
[----:B------:R-:W-:Y:S02]  /*52910*/  R2UR UR6, R6 ;  /* 0x00000000060672ca */ /* 0x000fe400000e0000 */
[----:B------:R-:W-:Y:S02]  /*52920*/  F2FP.F16.F32.PACK_AB R184, R188, R189 ;  /* 0x000000bdbcb8723e */ /* 0x000fe400000000ff */
[----:B------:R-:W-:Y:S02]  /*52930*/  F2FP.F16.F32.PACK_AB R185, R161, R162 ;  /* 0x000000a2a1b9723e */ /* 0x000fe400000000ff */
[----:B------:R-:W-:Y:S02]  /*52940*/  F2FP.F16.F32.PACK_AB R187, R159, R160 ;  /* 0x000000a09fbb723e */ /* 0x000fe400000000ff */
        /* <DEDUP_REMOVED lines=27> */
[C---:B------:R-:W-:Y:S01]  /*52b00*/  R2UR UR7, R5.reuse ;  /* 0x00000000050772ca */ /* 0x040fe200000e0000 */
[----:B------:R-:W-:Y:S02]  /*52b10*/  WARPGROUP.DEPBAR.LE gsb0, 0x0 ;  /* 0x00008000000079c5 */ /* 0x000fe40000010000 */
[----:B------:R-:W-:Y:S01]  /*52b20*/  ST.E desc[UR4][R2.64], R24 ;  /* 0x0000001802007985 */ /* 0x000fe2000c101904 */
[----:B------:R-:W-:Y:S02]  /*52b30*/  R2UR UR4, R4 ;  /* 0x00000000040472ca */ /* 0x000fe400000e0000 */
[----:B------:R-:W-:-:S07]  /*52b40*/  R2UR UR5, R5 ;  /* 0x00000000050572ca */ /* 0x000fce00000e0000 */
[----:B------:R0:W-:Y:S01]  /*52b50*/  ST.E desc[UR6][R2.64+0x4], R25 ;  /* 0x0000041902007985 */ /* 0x0001e2000c101906 */
[C---:B------:R-:W-:Y:S02]  /*52b60*/  R2UR UR6, R4.reuse ;  /* 0x00000000040672ca */ /* 0x040fe400000e0000 */
[C---:B------:R-:W-:Y:S01]  /*52b70*/  R2UR UR7, R5.reuse ;  /* 0x00000000050772ca */ /* 0x040fe200000e0000 */
[----:B------:R-:W-:Y:S01]  /*52b80*/  ST.E desc[UR8][R2.64+0x8], R26 ;  /* 0x0000081a02007985 */ /* 0x000fe2000c101908 */
[C---:B------:R-:W-:Y:S02]  /*52b90*/  R2UR UR8, R4.reuse ;  /* 0x00000000040872ca */ /* 0x040fe400000e0000 */
[C---:B------:R-:W-:Y:S01]  /*52ba0*/  R2UR UR9, R5.reuse ;  /* 0x00000000050972ca */ /* 0x040fe200000e0000 */
[----:B------:R1:W-:Y:S01]  /*52bb0*/  ST.E desc[UR10][R2.64+0xc], R27 ;  /* 0x00000c1b02007985 */ /* 0x0003e2000c10190a */
[C---:B------:R-:W-:Y:S02]  /*52bc0*/  R2UR UR10, R4.reuse ;  /* 0x00000000040a72ca */ /* 0x040fe400000e0000 */
[----:B------:R-:W-:Y:S01]  /*52bd0*/  R2UR UR11, R5 ;  /* 0x00000000050b72ca */ /* 0x000fe200000e0000 */
[----:B------:R-:W-:Y:S01]  /*52be0*/  ST.E desc[UR12][R2.64+0x10], R28 ;  /* 0x0000101c02007985 */ /* 0x000fe2000c10190c */
[----:B------:R-:W-:-:S02]  /*52bf0*/  R2UR UR12, R4 ;  /* 0x00000000040c72ca */ /* 0x000fc400000e0000 */
[C---:B------:R-:W-:Y:S01]  /*52c00*/  R2UR UR13, R5.reuse ;  /* 0x00000000050d72ca */ /* 0x040fe200000e0000 */
[----:B------:R2:W-:Y:S01]  /*52c10*/  ST.E desc[UR14][R2.64+0x14], R29 ;  /* 0x0000141d02007985 */ /* 0x0005e2000c10190e */
[C---:B------:R-:W-:Y:S02]  /*52c20*/  R2UR UR14, R4.reuse ;  /* 0x00000000040e72ca */ /* 0x040fe400000e0000 */
[C---:B------:R-:W-:Y:S01]  /*52c30*/  R2UR UR15, R5.reuse ;  /* 0x00000000050f72ca */ /* 0x040fe200000e0000 */
[----:B------:R-:W-:Y:S01]  /*52c40*/  ST.E desc[UR16][R2.64+0x18], R30 ;  /* 0x0000181e02007985 */ /* 0x000fe2000c101910 */
[C---:B------:R-:W-:Y:S02]  /*52c50*/  R2UR UR16, R4.reuse ;  /* 0x00000000041072ca */ /* 0x040fe400000e0000 */
[----:B------:R-:W-:Y:S01]  /*52c60*/  R2UR UR17, R5 ;  /* 0x00000000051172ca */ /* 0x000fe200000e0000 */
[----:B------:R3:W-:Y:S01]  /*52c70*/  ST.E desc[UR18][R2.64+0x1c], R31 ;  /* 0x00001c1f02007985 */ /* 0x0007e2000c101912 */
[----:B------:R-:W-:-:S02]  /*52c80*/  R2UR UR18, R4 ;  /* 0x00000000041272ca */ /* 0x000fc400000e0000 */
        /* <DEDUP_REMOVED lines=10> */
[----:B------:R-:W-:Y:S01]  /*52d30*/  ST.E desc[UR6][R2.64+0x2c], R35 ;  /* 0x00002c2302007985 */ /* 0x000fe2000c101906 */
[C---:B------:R-:W-:Y:S02]  /*52d40*/  R2UR UR6, R4.reuse ;  /* 0x00000000040672ca */ /* 0x040fe400000e0000 */
[C---:B------:R-:W-:Y:S01]  /*52d50*/  R2UR UR7, R5.reuse ;  /* 0x00000000050772ca */ /* 0x040fe200000e0000 */
[----:B------:R-:W-:Y:S01]  /*52d60*/  ST.E desc[UR8][R2.64+0x30], R36 ;  /* 0x0000302402007985 */ /* 0x000fe2000c101908 */
        /* <DEDUP_REMOVED lines=345> */
[----:B------:R-:W-:-:S03]  /*54300*/  R2UR UR4, R4 ;  /* 0x00000000040472ca */ /* 0x000fc600000e0000 */
[----:B------:R4:W-:Y:S01]  /*54310*/  ST.E desc[UR6][R8.64], R191 ;  /* 0x000000bf08007985 */ /* 0x0009e2000c101906 */
[----:B------:R-:W-:-:S03]  /*54320*/  R2UR UR5, R5 ;  /* 0x00000000050572ca */ /* 0x000fc600000e0000 */
[----:B------:R-:W4:Y:S01]  /*54330*/  LD.E R7, desc[UR8][R2.64] ;  /* 0x0000000802077980 */ /* 0x000f22000c101900 */
[C---:B------:R-:W-:Y:S02]  /*54340*/  R2UR UR6, R4.reuse ;  /* 0x00000000040672ca */ /* 0x040fe400000e0000 */
[C---:B------:R-:W-:Y:S01]  /*54350*/  R2UR UR7, R5.reuse ;  /* 0x00000000050772ca */ /* 0x040fe200000e0000 */
[----:B------:R-:W4:Y:S01]  /*54360*/  LD.E R11, desc[UR10][R2.64+0x4] ;  /* 0x0000040a020b7980 */ /* 0x000f22000c101900 */
[C---:B------:R-:W-:Y:S02]  /*54370*/  R2UR UR8, R4.reuse ;  /* 0x00000000040872ca */ /* 0x040fe400000e0000 */
[C---:B------:R-:W-:Y:S01]  /*54380*/  R2UR UR9, R5.reuse ;  /* 0x00000000050972ca */ /* 0x040fe200000e0000 */
[----:B------:R-:W4:Y:S01]  /*54390*/  LD.E R13, desc[UR12][R2.64+0x8] ;  /* 0x0000080c020d7980 */ /* 0x000f22000c101900 */
        /* <DEDUP_REMOVED lines=11> */
[----:B-1----:R-:W4:Y:S01]  /*54450*/  LD.E R27, desc[UR20][R2.64+0x18] ;  /* 0x00001814021b7980 */ /* 0x002f22000c101900 */
[----:B------:R-:W-:-:S02]  /*54460*/  R2UR UR18, R4 ;  /* 0x00000000041272ca */ /* 0x000fc400000e0000 */
[C---:B------:R-:W-:Y:S01]  /*54470*/  R2UR UR19, R5.reuse ;  /* 0x00000000051372ca */ /* 0x040fe200000e0000 */
[----:B--2---:R-:W2:Y:S01]  /*54480*/  LD.E R29, desc[UR22][R2.64+0x1c] ;  /* 0x00001c16021d7980 */ /* 0x004ea2000c101900 */
[C---:B------:R-:W-:Y:S02]  /*54490*/  R2UR UR20, R4.reuse ;  /* 0x00000000041472ca */ /* 0x040fe400000e0000 */
[C---:B------:R-:W-:Y:S01]  /*544a0*/  R2UR UR21, R5.reuse ;  /* 0x00000000051572ca */ /* 0x040fe200000e0000 */
[----:B---3--:R-:W3:Y:S01]  /*544b0*/  LD.E R31, desc[UR24][R2.64+0x20] ;  /* 0x00002018021f7980 */ /* 0x008ee2000c101900 */
[C---:B------:R-:W-:Y:S02]  /*544c0*/  R2UR UR22, R4.reuse ;  /* 0x00000000041672ca */ /* 0x040fe400000e0000 */
[----:B------:R-:W-:Y:S01]  /*544d0*/  R2UR UR23, R5 ;  /* 0x00000000051772ca */ /* 0x000fe200000e0000 */
[----:B----4-:R-:W4:Y:S01]  /*544e0*/  LD.E R33, desc[UR26][R2.64+0x24] ;  /* 0x0000241a02217980 */ /* 0x010f22000c101900 */
[----:B------:R-:W-:-:S02]  /*544f0*/  R2UR UR24, R4 ;  /* 0x00000000041872ca */ /* 0x000fc400000e0000 */
        /* <DEDUP_REMOVED lines=374> */
[----:B--2---:R-:W-:Y:S01]  /*55c60*/  ST.E desc[UR18][R2.64+0x1c], R29 ;  /* 0x00001c1d02007985 */ /* 0x004fe2000c101912 */
[----:B------:R-:W-:-:S02]  /*55c70*/  R2UR UR18, R4 ;  /* 0x00000000041272ca */ /* 0x000fc400000e0000 */
[C---:B------:R-:W-:Y:S01]  /*55c80*/  R2UR UR19, R5.reuse ;  /* 0x00000000051372ca */ /* 0x040fe200000e0000 */
[----:B---3--:R-:W-:Y:S01]  /*55c90*/  ST.E desc[UR20][R2.64+0x20], R31 ;  /* 0x0000201f02007985 */ /* 0x008fe2000c101914 */
[C---:B------:R-:W-:Y:S02]  /*55ca0*/  R2UR UR20, R4.reuse ;  /* 0x00000000041472ca */ /* 0x040fe400000e0000 */
[C---:B------:R-:W-:Y:S01]  /*55cb0*/  R2UR UR21, R5.reuse ;  /* 0x00000000051572ca */ /* 0x040fe200000e0000 */
[----:B----4-:R-:W-:Y:S01]  /*55cc0*/  ST.E desc[UR22][R2.64+0x24], R33 ;  /* 0x0000242102007985 */ /* 0x010fe2000c101916 */
[C---:B------:R-:W-:Y:S02]  /*55cd0*/  R2UR UR22, R4.reuse ;  /* 0x00000000041672ca */ /* 0x040fe400000e0000 */
[----:B------:R-:W-:Y:S01]  /*55ce0*/  R2UR UR23, R5 ;  /* 0x00000000051772ca */ /* 0x000fe200000e0000 */
[----:B------:R-:W-:Y:S01]  /*55cf0*/  ST.E desc[UR24][R2.64+0x28], R9 ;  /* 0x0000280902007985 */ /* 0x000fe2000c101918 */
        /* <DEDUP_REMOVED lines=331> */
[----:B0-----:R-:W2:Y:S01]  /*571b0*/  LDL.64 R8, [R158+0x40] ;  /* 0x000040009e087983 */ /* 0x001ea20000100a00 */
[----:B------:R-:W-:-:S02]  /*571c0*/  R2UR UR4, R4 ;  /* 0x00000000040472ca */ /* 0x000fc400000e0000 */
[----:B------:R-:W-:Y:S01]  /*571d0*/  R2UR UR5, R5 ;  /* 0x00000000050572ca */ /* 0x000fe200000e0000 */
[----:B------:R-:W3:-:S12]  /*571e0*/  LDL.64 R6, [R158] ;  /* 0x000000009e067983 */ /* 0x000ed80000100a00 */
[----:B--2---:R-:W2:Y:S01]  /*571f0*/  LD.E R0, desc[UR4][R8.64] ;  /* 0x0000000408007980 */ /* 0x004ea2000c101900 */
[----:B------:R-:W-:Y:S02]  /*57200*/  R2UR UR4, R4 ;  /* 0x00000000040472ca */ /* 0x000fe400000e0000 */
[----:B------:R-:W-:Y:S01]  /*57210*/  R2UR UR5, R5 ;  /* 0x00000000050572ca */ /* 0x000fe200000e0000 */
[----:B------:R-:W-:-:S12]  /*57220*/  BSSY B2, `(.L_x_2488) ;  /* 0x0000006000027945 */ /* 0x000fd80003800000 */
[----:B---3--:R1:W5:Y:S01]  /*57230*/  LD.E R6, desc[UR4][R6.64] ;  /* 0x0000000406067980 */ /* 0x008362000c101900 */
[----:B--2---:R-:W-:-:S04]  /*57240*/  LOP3.LUT R0, R0, 0x1, RZ, 0xfc, !PT ;  /* 0x0000000100007812 */ /* 0x004fc800078efcff */
[----:B------:R-:W-:-:S13]  /*57250*/  ISETP.NE.AND P0, PT, R0, 0x3, PT ;  /* 0x000000030000780c */ /* 0x000fda0003f05270 */
[----:B-1----:R-:W-:Y:S05]  /*57260*/  @!P0 BRA `(.L_x_2489) ;  /* 0x0000000000048947 */ /* 0x002fea0003800000 */
[----:B------:R-:W-:Y:S01]  /*57270*/  BPT.TRAP 0x1 ;  /* 0x000000040000795c */ /* 0x000fe20000300000 */
.L_x_2489:
[----:B------:R-:W-:Y:S05]  /*57280*/  BSYNC B2 ;  /* 0x0000000000027941 */ /* 0x000fea0003800000 */
.L_x_2488:
[C---:B------:R-:W-:Y:S02]  /*57290*/  R2UR UR6, R4.reuse ;  /* 0x00000000040672ca */ /* 0x040fe400000e0000 */
[C---:B------:R-:W-:Y:S02]  /*572a0*/  R2UR UR7, R5.reuse ;  /* 0x00000000050772ca */ /* 0x040fe400000e0000 */
[----:B------:R-:W-:Y:S02]  /*572b0*/  R2UR UR4, R4 ;  /* 0x00000000040472ca */ /* 0x000fe400000e0000 */
[----:B------:R-:W-:-:S09]  /*572c0*/  R2UR UR5, R5 ;  /* 0x00000000050572ca */ /* 0x000fd200000e0000 */
[----:B------:R-:W2:Y:S04]  /*572d0*/  LD.E.64 R2, desc[UR6][R8.64+0x20] ;  /* 0x0000200608027980 */ /* 0x000ea8000c101b00 */
[----:B------:R-:W3:Y:S01]  /*572e0*/  LD.E R0, desc[UR4][R8.64+0xc] ;  /* 0x00000c0408007980 */ /* 0x000ee2000c101900 */
[----:B------:R-:W-:Y:S01]  /*572f0*/  IMAD.MOV.U32 R193, RZ, RZ, 0x0 ;  /* 0x00000000ffc17424 */ /* 0x000fe200078e00ff */
[----:B--2---:R-:W-:-:S05]  /*57300*/  MOV R3, R2 ;  /* 0x0000000200037202 */ /* 0x004fca0000000f00 */
[----:B-----5:R-:W-:-:S05]  /*57310*/  IMAD R3, R6, 0x8, R3 ;  /* 0x0000000806037824 */ /* 0x020fca00078e0203 */
[----:B---3--:R-:W-:-:S04]  /*57320*/  PRMT R0, R0, 0x654, R3 ;  /* 0x0000065400007816 */ /* 0x008fc80000000003 */
[----:B------:R0:W-:Y:S02]  /*57330*/  SYNCS.ARRIVE.TRANS64.RED.A1T0 RZ, [R0+URZ], RZ ;  /* 0x000000ff00ff79a7 */ /* 0x0001e4000810043f */
[----:B0-----:R-:W-:Y:S05]  /*57340*/  RET.REL.NODEC R192 `(_ZN7cutlass13device_kernelIN5flash11enable_sm90INS1_16FlashAttnFwdSm90INS1_25CollectiveMainloopFwdSm90ILi2EN4cute5tupleIJNS5_1CILi1EEES8_S8_EEENS6_IJNS7_ILi128EEENS7_ILi96EEENS7_ILi64EEEEEELi256ENS_6half_tEfNS_4arch4Sm90ELb0ELb1ELb1ELb0ELb1ELb0ELb1ELb1ELb0ELb1ELb1ELb0EEENS1_21CollectiveEpilogueFwdINS6_IJSA_NS7_ILi256EEESB_EEES9_SE_SG_Li256ELb0ELb1ELb1ELb0EEENS1_19SingleTileSchedulerILb0ELb1ELb1ELi128EEEEEEEEEvNT_6ParamsE) ;  /* 0xfffffa8cc02c7950 */ /* 0x001fea0003c3ffff */
.L_x_2464:
[----:B0-----:R0:W1:Y:S02]  /*57350*/  SYNCS.PHASECHK.TRANS64.TRYWAIT P0, [R10+URZ], R11 ;  /* 0x0000000b0a0075a7 */ /* 0x001064000800017f */
[----:B-1----:R-:W-:Y:S05]  /*57360*/  @!P0 NANOSLEEP.SYNCS 0x989680 ;  /* 0x009896800000895d */ /* 0x002fea0003900000 */
[----:B------:R-:W1:Y:S02]  /*57370*/  @!P0 SYNCS.PHASECHK.TRANS64 P0, [R10+URZ], R11 ;  /* 0x0000000b0a0085a7 */ /* 0x000e64000800007f */
[----:B-1----:R-:W-:Y:S05]  /*57380*/  @!P0 BRA `(.L_x_2464) ;  /* 0xfffffffc00f08947 */ /* 0x002fea000383ffff */
[----:B------:R-:W-:Y:S05]  /*57390*/  BRA `(.L_x_2463) ;  /* 0xfffffe48001c7947 */ /* 0x000fea000383ffff */
.L_x_2471:
[----:B0-----:R0:W1:Y:S02]  /*573a0*/  SYNCS.PHASECHK.TRANS64.TRYWAIT P0, [R10+URZ], R11 ;  /* 0x0000000b0a0075a7 */ /* 0x001064000800017f */
[----:B-1----:R-:W-:Y:S05]  /*573b0*/  @!P0 NANOSLEEP.SYNCS 0x989680 ;  /* 0x009896800000895d */ /* 0x002fea0003900000 */
[----:B------:R-:W1:Y:S02]  /*573c0*/  @!P0 SYNCS.PHASECHK.TRANS64 P0, [R10+URZ], R11 ;  /* 0x0000000b0a0085a7 */ /* 0x000e64000800007f */
[----:B-1----:R-:W-:Y:S05]  /*573d0*/  @!P0 BRA `(.L_x_2471) ;  /* 0xfffffffc00f08947 */ /* 0x002fea000383ffff */
[----:B------:R-:W-:Y:S05]  /*573e0*/  BRA `(.L_x_2470) ;  /* 0xfffffe4c00f07947 */ /* 0x000fea000383ffff */
.L_x_2490:
        /* <DEDUP_REMOVED lines=9> */
.L_x_6563:


//--------------------- .text._ZN7cutlass13device_kernelIN5flash11enable_sm90INS1_16FlashAttnFwdSm90INS1_25CollectiveMainloopFwdSm90ILi2EN4cute5tupleIJNS5_1CILi1EEES8_S8_EEENS6_IJNS7_ILi128EEENS7_ILi96EEENS7_ILi64EEEEEELi256ENS_6half_tEfNS_4arch4Sm90ELb0ELb1ELb1ELb1ELb1ELb0ELb0ELb1ELb0ELb1ELb1ELb0EEENS1_21CollectiveEpilogueFwdINS6_IJSA_NS7_ILi256EEESB_EEES9_SE_SG_Li256ELb1ELb1ELb1ELb0EEENS1_36VarlenDynamicPersistentTileSchedulerILi128ELi96ELi256ELi128ELb1ELb1ELb1ELb1ELb0ELb1EEEEEEEEEvNT_6ParamsE --------------------------
	.section	.text._ZN7cutlass13device_kernelIN5flash11enable_sm90INS1_16FlashAttnFwdSm90INS1_25CollectiveMainloopFwdSm90ILi2EN4cute5tupleIJNS5_1CILi1EEES8_S8_EEENS6_IJNS7_ILi128EEENS7_ILi96EEENS7_ILi64EEEEEELi256ENS_6half_tEfNS_4arch4Sm90ELb0ELb1ELb1ELb1ELb1ELb0ELb0ELb1ELb0ELb1ELb1ELb0EEENS1_21CollectiveEpilogueFwdINS6_IJSA_NS7_ILi256EEESB_EEES9_SE_SG_Li256ELb1ELb1ELb1ELb0EEENS1_36VarlenDynamicPersistentTileSchedulerILi128ELi96ELi256ELi128ELb1ELb1ELb1ELb1ELb0ELb1EEEEEEEEEvNT_6ParamsE,"ax",@progbits
	.align	128
.text._ZN7cutlass13device_kernelIN5flash11enable_sm90INS1_16FlashAttnFwdSm90INS1_25CollectiveMainloopFwdSm90ILi2EN4cute5tupleIJNS5_1CILi1EEES8_S8_EEENS6_IJNS7_ILi128EEENS7_ILi96EEENS7_ILi64EEEEEELi256ENS_6half_tEfNS_4arch4Sm90ELb0ELb1ELb1ELb1ELb1ELb0ELb0ELb1ELb0ELb1ELb1ELb0EEENS1_21CollectiveEpilogueFwdINS6_IJSA_NS7_ILi256EEESB_EEES9_SE_SG_Li256ELb1ELb1ELb1ELb0EEENS1_36VarlenDynamicPersistentTileSchedulerILi128ELi96ELi256ELi128ELb1ELb1ELb1ELb1ELb0ELb1EEEEEEEEEvNT_6ParamsE:
        .type           _ZN7cutlass13device_kernelIN5flash11enable_sm90INS1_16FlashAttnFwdSm90INS1_25CollectiveMainloopFwdSm90ILi2EN4cute5tupleIJNS5_1CILi1EEES8_S8_EEENS6_IJNS7_ILi128EEENS7_ILi96EEENS7_ILi64EEEEEELi256ENS_6half_tEfNS_4arch4Sm90ELb0ELb1ELb1ELb1ELb1ELb0ELb0ELb1ELb0ELb1ELb1ELb0EEENS1_21CollectiveEpilogueFwdINS6_IJSA_NS7_ILi256EEESB_EEES9_SE_SG_Li256ELb1ELb1ELb1ELb0EEENS1_36VarlenDynamicPersistentTileSchedulerILi128ELi96ELi256ELi128ELb1ELb1ELb1ELb1ELb0ELb1EEEEEEEEEvNT_6ParamsE,@function
        .size           _ZN7cutlass13device_kernelIN5flash11enable_sm90INS1_16FlashAttnFwdSm90INS1_25CollectiveMainloopFwdSm90ILi2EN4cute5tupleIJNS5_1CILi1EEES8_S8_EEENS6_IJNS7_ILi128EEENS7_ILi96EEENS7_ILi64EEEEEELi256ENS_6half_tEfNS_4arch4Sm90ELb0ELb1ELb1ELb1ELb1ELb0ELb0ELb1ELb0ELb1ELb1ELb0EEENS1_21CollectiveEpilogueFwdINS6_IJSA_NS7_ILi256EEESB_EEES9_SE_SG_Li256ELb1ELb1ELb1ELb0EEENS1_36VarlenDynamicPersistentTileSchedulerILi128ELi96ELi256ELi128ELb1ELb1ELb1ELb1ELb0ELb1EEEEEEEEEvNT_6ParamsE,(.L_x_6565 - _ZN7cutlass13device_kernelIN5flash11enable_sm90INS1_16FlashAttnFwdSm90INS1_25CollectiveMainloopFwdSm90ILi2EN4cute5tupleIJNS5_1CILi1EEES8_S8_EEENS6_IJNS7_ILi128EEENS7_ILi96EEENS7_ILi64EEEEEELi256ENS_6half_tEfNS_4arch4Sm90ELb0ELb1ELb1ELb1ELb1ELb0ELb0ELb1ELb0ELb1ELb1ELb0EEENS1_21CollectiveEpilogueFwdINS6_IJSA_NS7_ILi256EEESB_EEES9_SE_SG_Li256ELb1ELb1ELb1ELb0EEENS1_36VarlenDynamicPersistentTileSchedulerILi128ELi96ELi256ELi128ELb1ELb1ELb1ELb1ELb0ELb1EEEEEEEEEvNT_6ParamsE)
        .other          _ZN7cutlass13device_kernelIN5flash11enable_sm90INS1_16FlashAttnFwdSm90INS1_25CollectiveMainloopFwdSm90ILi2EN4cute5tupleIJNS5_1CILi1EEES8_S8_EEENS6_IJNS7_ILi128EEENS7_ILi96EEENS7_ILi64EEEEEELi256ENS_6half_tEfNS_4arch4Sm90ELb0ELb1ELb1ELb1ELb1ELb0ELb0ELb1ELb0ELb1ELb1ELb0EEENS1_21CollectiveEpilogueFwdINS6_IJSA_NS7_ILi256EEESB_EEES9_SE_SG_Li256ELb1ELb1ELb1ELb0EEENS1_36VarlenDynamicPersistentTileSchedulerILi128ELi96ELi256ELi128ELb1ELb1ELb1ELb1ELb0ELb1EEEEEEEEEvNT_6ParamsE,@"STO_CUDA_ENTRY STV_DEFAULT"
_ZN7cutlass13device_kernelIN5flash11enable_sm90INS1_16FlashAttnFwdSm90INS1_25CollectiveMainloopFwdSm90ILi2EN4cute5tupleIJNS5_1CILi1EEES8_S8_EEENS6_IJNS7_ILi128EEENS7_ILi96EEENS7_ILi64EEEEEELi256ENS_6half_tEfNS_4arch4Sm90ELb0ELb1ELb1ELb1ELb1ELb0ELb0ELb1ELb0ELb1ELb1ELb0EEENS1_21CollectiveEpilogueFwdINS6_IJSA_NS7_ILi256EEESB_EEES9_SE_SG_Li256ELb1ELb1ELb1ELb0EEENS1_36VarlenDynamicPersistentTileSchedulerILi128ELi96ELi256ELi128ELb1ELb1ELb1ELb1ELb0ELb1EEEEEEEEEvNT_6ParamsE:
        /* <DEDUP_REMOVED lines=45> */
.L_x_2491:
        /* <DEDUP_REMOVED lines=22> */
.L_x_2492:
        /* <DEDUP_REMOVED lines=18> */
.L_x_2493:
        /* <DEDUP_REMOVED lines=22> */
.L_x_2494:
        /* <DEDUP_REMOVED lines=23> */
.L_x_2495:
        /* <DEDUP_REMOVED lines=8> */
.L_x_2497:
        /* <DEDUP_REMOVED lines=28> */
[----:B------:R-:W-:-:S03]  /*0a60*/  LOP3.LUT R5, R2, 0xffffff80, RZ, 0xc0, !PT ;  /* 0xffffff8002057812 */ /* 0x000fc600078ec0ff */
[----:B------:R-:W-:Y:S02]  /*0a70*/  IMAD.SHL.U32 R6, R4, 0x20, RZ ;  /* 0x0000002004067824 */ /* 0x000fe400078e00ff */
[----:B------:R-:W-:Y:S01]  /*0a80*/  IMAD.IADD R226, R0, 0x1, -R5 ;  /* 0x0000000100e27824 */ /* 0x000fe200078e0a05 */
[CC--:B------:R-:W-:Y:S02]  /*0a90*/  LEA.HI R5, R3.reuse, R0.reuse, RZ, 0x2 ;  /* 0x0000000003057211 */ /* 0x0c0fe400078f10ff */
[----:B------:R-:W-:Y:S02]  /*0aa0*/  LEA.HI R3, R3, R0, RZ, 0x4 ;  /* 0x0000000003037211 */ /* 0x000fe400078f20ff */
[----:B------:R-:W-:Y:S02]  /*0ab0*/  SHF.R.S32.HI R9, RZ, 0x1f, R226 ;  /* 0x0000001fff097819 */ /* 0x000fe400000114e2 */
[----:B------:R-:W-:Y:S02]  /*0ac0*/  LOP3.LUT R11, R5, 0xfffffffc, RZ, 0xc0, !PT ;  /* 0xfffffffc050b7812 */ /* 0x000fe400078ec0ff */
[----:B------:R-:W-:-:S02]  /*0ad0*/  LOP3.LUT R5, R3, 0x3fffff0, RZ, 0xc0, !PT ;  /* 0x03fffff003057812 */ /* 0x000fc400078ec0ff */
[----:B------:R-:W-:Y:S01]  /*0ae0*/  SHF.R.S32.HI R4, RZ, 0x4, R3 ;  /* 0x00000004ff047819 */ /* 0x000fe20000011403 */
[C---:B------:R-:W-:Y:S01]  /*0af0*/  IMAD.IADD R12, R0.reuse, 0x1, -R11 ;  /* 0x00000001000c7824 */ /* 0x040fe200078e0a0b */
[----:B------:R-:W-:Y:S01]  /*0b00*/  LEA.HI R8, R9, R226, RZ, 0x2 ;  /* 0x000000e209087211 */ /* 0x000fe200078f10ff */
[----:B------:R-:W-:Y:S01]  /*0b10*/  IMAD.IADD R5, R0, 0x1, -R5 ;  /* 0x0000000100057824 */ /* 0x000fe200078e0a05 */
[----:B------:R-:W-:Y:S02]  /*0b20*/  LEA.HI R0, R3, R4, RZ, 0x1 ;  /* 0x0000000403007211 */ /* 0x000fe400078f08ff */
[--C-:B------:R-:W-:Y:S02]  /*0b30*/  SHF.R.S32.HI R10, RZ, 0x2, R8.reuse ;  /* 0x00000002ff0a7819 */ /* 0x100fe40000011408 */
[----:B------:R-:W-:Y:S02]  /*0b40*/  SHF.R.S32.HI R7, RZ, 0x1f, R8 ;  /* 0x0000001fff077819 */ /* 0x000fe40000011408 */
[----:B------:R-:W-:-:S02]  /*0b50*/  SHF.R.S32.HI R3, RZ, 0x7, R2 ;  /* 0x00000007ff037819 */ /* 0x000fc40000011402 */
[----:B------:R-:W-:Y:S02]  /*0b60*/  LEA.HI R11, R7, R10, RZ, 0x3 ;  /* 0x0000000a070b7211 */ /* 0x000fe400078f18ff */
[----:B------:R-:W-:Y:S02]  /*0b70*/  LEA.HI R2, R2, R3, RZ, 0x1 ;  /* 0x0000000302027211 */ /* 0x000fe400078f08ff */
[----:B------:R-:W-:Y:S02]  /*0b80*/  LOP3.LUT R6, R6, 0xfffffc00, RZ, 0xc0, !PT ;  /* 0xfffffc0006067812 */ /* 0x000fe400078ec0ff */
[----:B------:R-:W-:Y:S02]  /*0b90*/  LOP3.LUT R7, R0, 0x1ffffffe, RZ, 0xc0, !PT ;  /* 0x1ffffffe00077812 */ /* 0x000fe400078ec0ff */
[----:B------:R-:W-:Y:S01]  /*0ba0*/  LOP3.LUT R11, R11, 0xfffffff8, RZ, 0xc0, !PT ;  /* 0xfffffff80b0b7812 */ /* 0x000fe200078ec0ff */
[----:B------:R-:W-:Y:S01]  /*0bb0*/  IMAD R6, R5, 0x40, R6 ;  /* 0x0000004005067824 */ /* 0x000fe200078e0206 */
[----:B------:R-:W-:Y:S01]  /*0bc0*/  LEA.HI R9, R9, R226, RZ, 0x5 ;  /* 0x000000e209097211 */ /* 0x000fe200078f28ff */
[----:B------:R-:W-:Y:S01]  /*0bd0*/  IMAD.IADD R7, R4, 0x1, -R7 ;  /* 0x0000000104077824 */ /* 0x000fe200078e0a07 */
[----:B------:R-:W-:Y:S01]  /*0be0*/  LOP3.LUT R2, R2, 0x3fffffe, RZ, 0xc0, !PT ;  /* 0x03fffffe02027812 */ /* 0x000fe200078ec0ff */
[----:B------:R-:W-:Y:S01]  /*0bf0*/  IMAD.IADD R10, R10, 0x1, -R11 ;  /* 0x000000010a0a7824 */ /* 0x000fe200078e0a0b */
[----:B------:R-:W-:-:S02]  /*0c00*/  LEA.HI R0, R12, R12, RZ, 0x1 ;  /* 0x0000000c0c007211 */ /* 0x000fc400078f08ff */
[----:B------:R-:W-:Y:S01]  /*0c10*/  SHF.R.S32.HI R9, RZ, 0x5, R9 ;  /* 0x00000005ff097819 */ /* 0x000fe20000011409 */
[----:B------:R-:W-:Y:S01]  /*0c20*/  IMAD.IADD R2, R3, 0x1, -R2 ;  /* 0x0000000103027824 */ /* 0x000fe200078e0a02 */
[----:B------:R-:W-:Y:S01]  /*0c30*/  LOP3.LUT R3, R0, 0x1ffffffe, RZ, 0xc0, !PT ;  /* 0x1ffffffe00037812 */ /* 0x000fe200078ec0ff */
[----:B------:R-:W-:Y:S01]  /*0c40*/  IMAD R0, R7, 0x8, R6 ;  /* 0x0000000807007824 */ /* 0x000fe200078e0206 */
[----:B------:R-:W-:Y:S01]  /*0c50*/  LOP3.LUT R5, R8, 0x7ffffffc, RZ, 0xc0, !PT ;  /* 0x7ffffffc08057812 */ /* 0x000fe200078ec0ff */
[----:B------:R-:W-:Y:S02]  /*0c60*/  IMAD R9, R9, 0x10, R10 ;  /* 0x0000001009097824 */ /* 0x000fe400078e020a */
[----:B------:R-:W-:Y:S01]  /*0c70*/  IMAD.IADD R3, R12, 0x1, -R3 ;  /* 0x000000010c037824 */ /* 0x000fe200078e0a03 */
[----:B------:R0:W-:Y:S01]  /*0c80*/  STL [R1+0x18], R0 ;  /* 0x0000180001007387 */ /* 0x0001e20000100800 */
[----:B------:R-:W-:-:S04]  /*0c90*/  IMAD.IADD R5, R226, 0x1, -R5 ;  /* 0x00000001e2057824 */ /* 0x000fc800078e0a05 */
[----:B------:R-:W-:-:S04]  /*0ca0*/  IMAD.SHL.U32 R17, R5, 0x2, RZ ;  /* 0x0000000205117824 */ /* 0x000fc800078e00ff */
[C---:B------:R-:W-:Y:S02]  /*0cb0*/  VIADD R225, R17.reuse, 0x8 ;  /* 0x0000000811e17836 */ /* 0x040fe40000000000 */
[----:B0-----:R-:W-:Y:S02]  /*0cc0*/  IMAD R0, R2, 0x40, R9 ;  /* 0x0000004002007824 */ /* 0x001fe400078e0209 */
        /* <DEDUP_REMOVED lines=52> */
[----:B------:R-:W-:Y:S01]  /*1010*/  IMAD R22, R3, 0x8, R0 ;  /* 0x0000000803167824 */ /* 0x000fe200078e0200 */
[----:B0-----:R-:W-:-:S07]  /*1020*/  SHF.R.S32.HI R227, RZ, 0x1f, R200 ;  /* 0x0000001fffe37819 */ /* 0x001fce00000114c8 */
.L_x_2609:
[----:B------:R-:W-:Y:S01]  /*1030*/  ULDC.64 UR8, c[0x0][0xa28] ;  /* 0x00028a0000087ab9 */ /* 0x000fe20000000a00 */
[----:B0---4-:R-:W0:Y:S01]  /*1040*/  LDC.64 R6, c[0x0][0x418] ;  /* 0x00010600ff067b82 */ /* 0x011e220000000a00 */
[----:B------:R-:W-:Y:S01]  /*1050*/  UISETP.NE.U32.AND UP0, UPT, UR8, URZ, UPT ;  /* 0x0000003f0800728c */ /* 0x000fe2000bf05070 */
[----:B------:R-:W-:-:S03]  /*1060*/  IMAD.MOV.U32 R4, RZ, RZ, RZ ;  /* 0x000000ffff047224 */ /* 0x000fc600078e00ff */
[----:B------:R-:W-:-:S03]  /*1070*/  UISETP.NE.AND.EX UP0, UPT, UR9, URZ, UPT, UP0 ;  /* 0x0000003f0900728c */ /* 0x000fc6000bf05300 */
[----:B------:R-:W-:Y:S01]  /*1080*/  ULDC.64 UR8, c[0x0][0xa18] ;  /* 0x0002860000087ab9 */ /* 0x000fe20000000a00 */
[----:B-12---:R-:W1:Y:S01]  /*1090*/  LDC R0, c[0x0][0x424] ;  /* 0x00010900ff007b82 */ /* 0x006e620000000800 */
[----:B------:R-:W-:Y:S01]  /*10a0*/  UISETP.NE.U32.AND UP1, UPT, UR8, URZ, UPT ;  /* 0x0000003f0800728c */ /* 0x000fe2000bf25070 */
[----:B------:R-:W-:-:S03]  /*10b0*/  PLOP3.LUT P0, PT, PT, PT, UP0, 0x80, 0x0 ;  /* 0x000000000000781c */ /* 0x000fc60003f0f008 */
[----:B------:R-:W-:-:S03]  /*10c0*/  UISETP.NE.AND.EX UP1, UPT, UR9, URZ, UPT, UP1 ;  /* 0x0000003f0900728c */ /* 0x000fc6000bf25310 */
[----:B------:R-:W-:Y:S01]  /*10d0*/  @UP0 ULDC.64 UR8, c[0x0][0xa28] ;  /* 0x00028a0000080ab9 */ /* 0x000fe20000000a00 */
[----:B------:R-:W2:Y:S01]  /*10e0*/  LDC R9, c[0x0][0x2f0] ;  /* 0x0000bc00ff097b82 */ /* 0x000ea20000000800 */
[----:B------:R-:W-:Y:S01]  /*10f0*/  @UP0 UIMAD.WIDE UR8, UR7, 0x4, UR8 ;  /* 0x00000004070808a5 */ /* 0x000fe2000f8e0208 */
[----:B------:R-:W-:-:S05]  /*1100*/  PLOP3.LUT P2, PT, PT, PT, UP1, 0x80, 0x0 ;  /* 0x000000000000781c */ /* 0x000fca0003f4f018 */
[----:B------:R-:W-:Y:S01]  /*1110*/  @UP1 ULDC.64 UR10, c[0x0][0xa18] ;  /* 0x00028600000a1ab9 */ /* 0x000fe20000000a00 */
[----:B------:R-:W-:Y:S02]  /*1120*/  IMAD.U32 R2, RZ, RZ, UR8 ;  /* 0x00000008ff027e24 */ /* 0x000fe4000f8e00ff */
[----:B---3--:R-:W-:Y:S01]  /*1130*/  IMAD.U32 R3, RZ, RZ, UR9 ;  /* 0x00000009ff037e24 */ /* 0x008fe2000f8e00ff */
[----:B------:R-:W-:-:S04]  /*1140*/  @UP1 UIMAD.WIDE UR8, UR7, 0x4, UR10 ;  /* 0x00000004070818a5 */ /* 0x000fc8000f8e020a */
[----:B------:R3:W5:Y:S02]  /*1150*/  @P0 LDG.E R4, desc[UR48][R2.64] ;  /* 0x0000003002040981 */ /* 0x000764000c1e1900 */
[----:B------:R-:W-:Y:S02]  /*1160*/  IMAD.U32 R18, RZ, RZ, UR8 ;  /* 0x00000008ff127e24 */ /* 0x000fe4000f8e00ff */
[----:B------:R-:W-:Y:S01]  /*1170*/  IMAD.U32 R19, RZ, RZ, UR9 ;  /* 0x00000009ff137e24 */ /* 0x000fe2000f8e00ff */
[----:B------:R-:W-:-:S04]  /*1180*/  ULDC.64 UR8, c[0x0][0xa20] ;  /* 0x0002880000087ab9 */ /* 0x000fc80000000a00 */
[----:B------:R3:W5:Y:S01]  /*1190*/  @P2 LDG.E R18, desc[UR48][R18.64] ;  /* 0x0000003012122981 */ /* 0x000762000c1e1900 */
[----:B0-----:R-:W-:Y:S01]  /*11a0*/  ISETP.NE.U32.AND P0, PT, R6, RZ, PT ;  /* 0x000000ff0600720c */ /* 0x001fe20003f05070 */
[----:B------:R-:W-:Y:S01]  /*11b0*/  ULOP3.LUT UR40, UR5, 0xffff, URZ, 0xc0, !UPT ;  /* 0x0000ffff05287892 */ /* 0x000fe2000f8ec03f */
[----:B------:R-:W-:Y:S02]  /*11c0*/  ISETP.NE.U32.AND P1, PT, RZ, UR8, PT ;  /* 0x00000008ff007c0c */ /* 0x000fe4000bf25070 */
[----:B------:R-:W-:Y:S02]  /*11d0*/  ISETP.NE.AND.EX P0, PT, R7, RZ, PT, P0 ;  /* 0x000000ff0700720c */ /* 0x000fe40003f05300 */
[----:B------:R-:W-:Y:S02]  /*11e0*/  ISETP.NE.AND.EX P1, PT, RZ, UR9, PT, P1 ;  /* 0x00000009ff007c0c */ /* 0x000fe4000bf25310 */
[----:B-1----:R-:W-:Y:S01]  /*11f0*/  SEL R0, R0, 0x1, P0 ;  /* 0x0000000100007807 */ /* 0x002fe20000000000 */
[----:B---3--:R-:W-:Y:S10]  /*1200*/  @P2 BRA `(.L_x_2498) ;  /* 0x0000000000302947 */ /* 0x008ff40003800000 */
[----:B------:R-:W-:Y:S01]  /*1210*/  ULDC.64 UR8, c[0x0][0xa00] ;  /* 0x0002800000087ab9 */ /* 0x000fe20000000a00 */
[----:B-----5:R-:W0:Y:S01]  /*1220*/  LDC R18, c[0x0][0x288] ;  /* 0x0000a200ff127b82 */ /* 0x020e220000000800 */
[----:B------:R-:W-:-:S04]  /*1230*/  ISETP.NE.U32.AND P0, PT, RZ, UR8, PT ;  /* 0x00000008ff007c0c */ /* 0x000fc8000bf05070 */
[----:B------:R-:W-:-:S13]  /*1240*/  ISETP.NE.AND.EX P0, PT, RZ, UR9, PT, P0 ;  /* 0x00000009ff007c0c */ /* 0x000fda000bf05300 */
[----:B------:R-:W-:Y:S05]  /*1250*/  @!P0 BRA `(.L_x_2498) ;  /* 0x00000000001c8947 */ /* 0x000fea0003800000 */
[----:B------:R-:W-:Y:S02]  /*1260*/  ULDC.64 UR8, c[0x0][0xa00] ;  /* 0x0002800000087ab9 */ /* 0x000fe40000000a00 */
[----:B------:R-:W-:-:S06]  /*1270*/  UIMAD.WIDE UR8, UR7, 0x4, UR8 ;  /* 0x00000004070878a5 */ /* 0x000fcc000f8e0208 */
[----:B------:R-:W-:Y:S02]  /*1280*/  IMAD.U32 R2, RZ, RZ, UR8 ;  /* 0x00000008ff027e24 */ /* 0x000fe4000f8e00ff */
[----:B------:R-:W-:-:S05]  /*1290*/  IMAD.U32 R3, RZ, RZ, UR9 ;  /* 0x00000009ff037e24 */ /* 0x000fca000f8e00ff */
[----:B0-----:R-:W3:Y:S04]  /*12a0*/  LDG.E R18, desc[UR48][R2.64] ;  /* 0x0000003002127981 */ /* 0x001ee8000c1e1900 */
[----:B------:R-:W3:Y:S02]  /*12b0*/  LDG.E R5, desc[UR48][R2.64+0x4] ;  /* 0x0000043002057981 */ /* 0x000ee4000c1e1900 */
[----:B---3--:R-:W-:-:S07]  /*12c0*/  IMAD.IADD R18, R5, 0x1, -R18 ;  /* 0x0000000105127824 */ /* 0x008fce00078e0a12 */
.L_x_2498:
[----:B------:R-:W-:Y:S01]  /*12d0*/  UMOV UR41, UR7 ;  /* 0x0000000700297c82 */ /* 0x000fe20008000000 */
[----:B--2---:R-:W-:Y:S01]  /*12e0*/  IMAD R19, R0, R9, RZ ;  /* 0x0000000900137224 */ /* 0x004fe200078e02ff */
[----:B------:R-:W-:Y:S06]  /*12f0*/  @!P1 BRA `(.L_x_2499) ;  /* 0x0000000000189947 */ /* 0x000fec0003800000 */
[----:B------:R-:W-:Y:S02]  /*1300*/  ULDC.64 UR8, c[0x0][0xa20] ;  /* 0x0002880000087ab9 */ /* 0x000fe40000000a00 */
[----:B------:R-:W-:-:S06]  /*1310*/  UIMAD.WIDE UR8, UR7, 0x4, UR8 ;  /* 0x00000004070878a5 */ /* 0x000fcc000f8e0208 */
[----:B------:R-:W-:Y:S02]  /*1320*/  IMAD.U32 R2, RZ, RZ, UR8 ;  /* 0x00000008ff027e24 */ /* 0x000fe4000f8e00ff */
[----:B------:R-:W-:-:S05]  /*1330*/  IMAD.U32 R3, RZ, RZ, UR9 ;  /* 0x00000009ff037e24 */ /* 0x000fca000f8e00ff */
[----:B------:R1:W5:Y:S01]  /*1340*/  LDG.E R19, desc[UR48][R2.64] ;  /* 0x0000003002137981 */ /* 0x000362000c1e1900 */
[----:B------:R-:W-:Y:S05]  /*1350*/  BRA `(.L_x_2500) ;  /* 0x00000000002c7947 */ /* 0x000fea0003800000 */
.L_x_2499:
        /* <DEDUP_REMOVED lines=9> */
[----:B------:R-:W2:Y:S02]  /*13f0*/  LDG.E R0, desc[UR48][R2.64+0x4] ;  /* 0x0000043002007981 */ /* 0x000ea4000c1e1900 */
[----:B--2---:R-:W-:-:S07]  /*1400*/  IMAD.IADD R19, R0, 0x1, -R19 ;  /* 0x0000000100137824 */ /* 0x004fce00078e0a13 */
.L_x_2500:
[----:B------:R-:W2:Y:S01]  /*1410*/  LDC R0, c[0x0][0x448] ;  /* 0x00011200ff007b82 */ /* 0x000ea20000000800 */
[----:B------:R-:W-:Y:S01]  /*1420*/  USHF.L.U32 UR42, UR6, 0x7, URZ ;  /* 0x00000007062a7899 */ /* 0x000fe2000800063f */
[----:B-----5:R-:W-:Y:S01]  /*1430*/  IMAD.IADD R19, R19, 0x1, -R4 ;  /* 0x0000000113137824 */ /* 0x020fe200078e0a04 */
[----:B------:R-:W-:Y:S01]  /*1440*/  ULDC.64 UR12, c[0x0][0x9e0] ;  /* 0x00027800000c7ab9 */ /* 0x000fe20000000a00 */
[----:B------:R-:W-:Y:S01]  /*1450*/  LOP3.LUT R16, R16, 0xfff7ffff, RZ, 0xc0, !PT ;  /* 0xfff7ffff10107812 */ /* 0x000fe200078ec0ff */
[----:B------:R-:W-:Y:S02]  /*1460*/  UIADD3 UR4, UR42, 0x7f, URZ ;  /* 0x0000007f2a047890 */ /* 0x000fe4000fffe03f */
[----:B------:R-:W-:Y:S01]  /*1470*/  UISETP.GE.AND UP0, UPT, UR13, 0x1, UPT ;  /* 0x000000010d00788c */ /* 0x000fe2000bf06270 */
[----:B01----:R-:W-:-:S03]  /*1480*/  IADD3 R3, R19, 0x1, -R18 ;  /* 0x0000000113037810 */ /* 0x003fc60007ffe812 */
[----:B------:R-:W-:Y:S02]  /*1490*/  UP2UR UR47, UPR, URZ, 0x1 ;  /* 0x000000013f2f7883 */ /* 0x000fe40008000000 */
[----:B------:R-:W-:Y:S02]  /*14a0*/  PLOP3.LUT P0, PT, PT, PT, UP0, 0x40, 0x0 ;  /* 0x000000000000781c */ /* 0x000fe40003f0e808 */
[----:B--2---:R-:W-:Y:S01]  /*14b0*/  ISETP.NE.AND P1, PT, R0, 0x1, PT ;  /* 0x000000010000780c */ /* 0x004fe20003f25270 */
[----:B------:R-:W-:-:S12]  /*14c0*/  IMAD.U32 R0, RZ, RZ, UR4 ;  /* 0x00000004ff007e24 */ /* 0x000fd8000f8e00ff */
[----:B------:R-:W0:Y:S01]  /*14d0*/  @P1 LDC R2, c[0x0][0x44c] ;  /* 0x00011300ff021b82 */ /* 0x000e220000000800 */
[----:B------:R-:W-:-:S07]  /*14e0*/  @P1 LOP3.LUT R16, R16, 0x80000, RZ, 0xfc, !PT ;  /* 0x0008000010101812 */ /* 0x000fce00078efcff */
[----:B------:R-:W1:Y:S01]  /*14f0*/  @P1 LDC R5, c[0x0][0x450] ;  /* 0x00011400ff051b82 */ /* 0x000e620000000800 */
[----:B0-----:R-:W-:-:S05]  /*1500*/  @P1 IMAD.HI.U32 R2, R2, UR4, RZ ;  /* 0x0000000402021c27 */ /* 0x001fca000f8e00ff */
[----:B-1----:R-:W-:-:S05]  /*1510*/  @P1 SHF.R.U32.HI R0, RZ, R5, R2 ;  /* 0x00000005ff001219 */ /* 0x002fca0000011602 */
[----:B------:R-:W-:-:S04]  /*1520*/  IMAD.IADD R3, R3, 0x1, R0 ;  /* 0x0000000103037824 */ /* 0x000fc800078e0200 */
[----:B------:R-:W-:Y:S01]  /*1530*/  VIADD R0, R3, UR12 ;  /* 0x0000000c03007c36 */ /* 0x000fe20008000000 */
[----:B------:R-:W-:Y:S06]  /*1540*/  @P0 BRA `(.L_x_2501) ;  /* 0x0000000000480947 */ /* 0x000fec0003800000 */
[C---:B------:R-:W-:Y:S01]  /*1550*/  ISETP.GT.AND P0, PT, R3.reuse, RZ, PT ;  /* 0x000000ff0300720c */ /* 0x040fe20003f04270 */
[----:B------:R-:W-:-:S05]  /*1560*/  VIADD R2, R3, 0xffffffff ;  /* 0xffffffff03027836 */ /* 0x000fca0000000000 */
[----:B------:R-:W-:-:S07]  /*1570*/  R2UR UR4, R2 ;  /* 0x00000000020472ca */ /* 0x000fce00000e0000 */
[----:B------:R-:W-:Y:S08]  /*1580*/  @P0 BRA `(.L_x_2502) ;  /* 0x0000000000200947 */ /* 0x000ff00003800000 */
[----:B------:R-:W-:Y:S01]  /*1590*/  R2UR UR4, R3 ;  /* 0x00000000030472ca */ /* 0x000fe200000e0000 */
[----:B------:R-:W-:-:S11]  /*15a0*/  UISETP.NE.AND UP0, UPT, UR13, 0x1, UPT ;  /* 0x000000010d00788c */ /* 0x000fd6000bf05270 */
[----:B------:R-:W-:Y:S01]  /*15b0*/  @UP0 ULDC.64 UR8, c[0x0][0x9e8] ;  /* 0x00027a0000080ab9 */ /* 0x000fe20000000a00 */
[----:B------:R-:W-:-:S04]  /*15c0*/  UIADD3 UR4, -UR4, URZ, URZ ;  /* 0x0000003f04047290 */ /* 0x000fc8000fffe13f */
[----:B------:R-:W-:-:S04]  /*15d0*/  UIMAD.WIDE.U32 UR6, UR4, UR8, URZ ;  /* 0x00000008040672a5 */ /* 0x000fc8000f8e003f */
[----:B------:R-:W-:-:S04]  /*15e0*/  @UP0 USHF.R.U32.HI UR4, URZ, UR9, UR7 ;  /* 0x000000093f040299 */ /* 0x000fc80008011607 */
[----:B------:R-:W-:Y:S01]  /*15f0*/  ULOP3.LUT UR4, URZ, UR4, URZ, 0x33, !UPT ;  /* 0x000000043f047292 */ /* 0x000fe2000f8e333f */
[----:B------:R-:W-:Y:S11]  /*1600*/  BRA `(.L_x_2503) ;  /* 0x0000000000107947 */ /* 0x000ff60003800000 */
.L_x_2502:
[----:B------:R-:W-:-:S11]  /*1610*/  UISETP.NE.AND UP0, UPT, UR13, 0x1, UPT ;  /* 0x000000010d00788c */ /* 0x000fd6000bf05270 */
[----:B------:R-:W-:Y:S02]  /*1620*/  @UP0 ULDC.64 UR8, c[0x0][0x9e8] ;  /* 0x00027a0000080ab9 */ /* 0x000fe40000000a00 */
[----:B------:R-:W-:-:S04]  /*1630*/  UIMAD.WIDE.U32 UR6, UR4, UR8, URZ ;  /* 0x00000008040672a5 */ /* 0x000fc8000f8e003f */
[----:B------:R-:W-:-:S12]  /*1640*/  @UP0 USHF.R.U32.HI UR4, URZ, UR9, UR7 ;  /* 0x000000093f040299 */ /* 0x000fd80008011607 */
.L_x_2503:
[----:B------:R-:W-:-:S06]  /*1650*/  UIMAD UR4, UR4, UR13, UR13 ;  /* 0x0000000d040472a4 */ /* 0x000fcc000f8e020d */
[----:B------:R-:W-:-:S07]  /*1660*/  VIMNMX R0, R0, UR4, PT ;  /* 0x0000000400007c48 */ /* 0x000fce000bfe0100 */
.L_x_2501:
[----:B------:R-:W0:Y:S01]  /*1670*/  @P1 LDC R4, c[0x0][0x44c] ;  /* 0x00011300ff041b82 */ /* 0x000e220000000800 */
[----:B------:R-:W-:Y:S01]  /*1680*/  UISETP.GE.AND UP0, UPT, UR13, 0x1, UPT ;  /* 0x000000010d00788c */ /* 0x000fe2000bf06270 */
[----:B------:R-:W-:Y:S01]  /*1690*/  IMAD.U32 R3, RZ, RZ, UR42 ;  /* 0x0000002aff037e24 */ /* 0x000fe2000f8e00ff */
[----:B------:R-:W-:Y:S01]  /*16a0*/  ULDC UR4, c[0x0][0x9dc] ;  /* 0x0002770000047ab9 */ /* 0x000fe20000000800 */
[----:B------:R-:W-:Y:S02]  /*16b0*/  VIADD R2, R0, 0x5f ;  /* 0x0000005f00027836 */ /* 0x000fe40000000000 */
[----:B------:R-:W-:Y:S01]  /*16c0*/  VIADD R0, R19, 0x5f ;  /* 0x0000005f13007836 */ /* 0x000fe20000000000 */
[----:B------:R-:W-:Y:S01]  /*16d0*/  PLOP3.LUT P0, PT, PT, PT, UP0, 0x40, 0x0 ;  /* 0x000000000000781c */ /* 0x000fe20003f0e808 */
[----:B------:R-:W1:Y:S01]  /*16e0*/  @P1 LDC R5, c[0x0][0x450] ;  /* 0x00011400ff051b82 */ /* 0x000e620000000800 */
[----:B------:R-:W-:-:S04]  /*16f0*/  IMAD.HI R2, R2, 0x2aaaaaab, RZ ;  /* 0x2aaaaaab02027827 */ /* 0x000fc800078e02ff */
[----:B------:R-:W-:-:S04]  /*1700*/  IMAD.HI R0, R0, 0x2aaaaaab, RZ ;  /* 0x2aaaaaab00007827 */ /* 0x000fc800078e02ff */
[----:B0-----:R-:W-:-:S05]  /*1710*/  @P1 IMAD.HI.U32 R4, R4, UR42, RZ ;  /* 0x0000002a04041c27 */ /* 0x001fca000f8e00ff */
[----:B-1----:R-:W-:Y:S02]  /*1720*/  @P1 SHF.R.U32.HI R3, RZ, R5, R4 ;  /* 0x00000005ff031219 */ /* 0x002fe40000011604 */
[----:B------:R-:W-:Y:S02]  /*1730*/  SHF.R.U32.HI R5, RZ, 0x1f, R2 ;  /* 0x0000001fff057819 */ /* 0x000fe40000011602 */
[----:B------:R-:W-:Y:S02]  /*1740*/  IADD3 R4, R3, R19, -R18 ;  /* 0x0000001303047210 */ /* 0x000fe40007ffe812 */
[----:B------:R-:W-:Y:S02]  /*1750*/  SHF.R.U32.HI R3, RZ, 0x1f, R0 ;  /* 0x0000001fff037819 */ /* 0x000fe40000011600 */
[----:B------:R-:W-:Y:S01]  /*1760*/  LEA.HI.SX32 R2, R2, R5, 0x1c ;  /* 0x0000000502027211 */ /* 0x000fe200078fe2ff */
[----:B------:R-:W-:Y:S01]  /*1770*/  VIADD R6, R4, -UR4 ;  /* 0x8000000404067c36 */ /* 0x000fe20008000000 */
[----:B------:R-:W-:-:S04]  /*1780*/  LEA.HI.SX32 R3, R0, R3, 0x1c ;  /* 0x0000000300037211 */ /* 0x000fc800078fe2ff */
[----:B------:R-:W-:Y:S02]  /*1790*/  R2UR UR8, R6 ;  /* 0x00000000060872ca */ /* 0x000fe400000e0000 */
[----:B------:R-:W-:Y:S01]  /*17a0*/  VIMNMX R152, R3, R2, PT ;  /* 0x0000000203987248 */ /* 0x000fe20003fe0100 */
[----:B------:R-:W-:-:S12]  /*17b0*/  @P0 BRA `(.L_x_2504) ;  /* 0x0000000000480947 */ /* 0x000fd80003800000 */
[----:B------:R-:W-:-:S13]  /*17c0*/  R2UR UR4, R4 ;  /* 0x00000000040472ca */ /* 0x000fda00000e0000 */
        /* <DEDUP_REMOVED lines=10> */
.L_x_2505:
[----:B------:R-:W-:-:S11]  /*1870*/  UISETP.NE.AND UP0, UPT, UR13, 0x1, UPT ;  /* 0x000000010d00788c */ /* 0x000fd6000bf05270 */
[----:B------:R-:W-:Y:S02]  /*1880*/  @UP0 ULDC.64 UR10, c[0x0][0x9e8] ;  /* 0x00027a00000a0ab9 */ /* 0x000fe40000000a00 */
[----:B------:R-:W-:-:S04]  /*1890*/  UIMAD.WIDE.U32 UR6, UR4, UR10, URZ ;  /* 0x0000000a040672a5 */ /* 0x000fc8000f8e003f */
[----:B------:R-:W-:-:S12]  /*18a0*/  @UP0 USHF.R.U32.HI UR4, URZ, UR11, UR7 ;  /* 0x0000000b3f040299 */ /* 0x000fd80008011607 */
.L_x_2506:
[----:B------:R-:W-:-:S04]  /*18b0*/  UIMAD UR4, UR4, UR13, URZ ;  /* 0x0000000d040472a4 */ /* 0x000fc8000f8e023f */
[----:B------:R-:W-:-:S04]  /*18c0*/  UISETP.LT.AND UP0, UPT, UR8, UR4, UPT ;  /* 0x000000040800728c */ /* 0x000fc8000bf01270 */
[----:B------:R-:W-:-:S12]  /*18d0*/  USEL UR8, UR8, UR4, !UP0 ;  /* 0x0000000408087287 */ /* 0x000fd8000c000000 */
.L_x_2504:
[----:B------:R-:W-:-:S04]  /*18e0*/  UIMAD.WIDE UR6, UR8, 0x2aaaaaab, URZ ;  /* 0x2aaaaaab080678a5 */ /* 0x000fc8000f8e023f */
[----:B------:R-:W-:-:S04]  /*18f0*/  USHF.R.U32.HI UR4, URZ, 0x1f, UR7 ;  /* 0x0000001f3f047899 */ /* 0x000fc80008011607 */
[----:B------:R-:W-:Y:S02]  /*1900*/  ULEA.HI.SX32 UR7, UR7, UR4, 0x1c ;  /* 0x0000000407077291 */ /* 0x000fe4000f8fe23f */
[----:B------:R-:W-:Y:S02]  /*1910*/  ULOP3.LUT UR4, UR5, 0xff000000, URZ, 0xc0, !UPT ;  /* 0xff00000005047892 */ /* 0x000fe4000f8ec03f */
[----:B------:R-:W-:Y:S02]  /*1920*/  UISETP.LT.AND UP0, UPT, URZ, UR7, UPT ;  /* 0x000000073f00728c */ /* 0x000fe4000bf01270 */
[----:B------:R-:W-:Y:S02]  /*1930*/  ULOP3.LUT UR5, UR5, 0xff0000, URZ, 0xc0, !UPT ;  /* 0x00ff000005057892 */ /* 0x000fe4000f8ec03f */
[----:B------:R-:W-:Y:S02]  /*1940*/  USEL UR45, URZ, UR7, !UP0 ;  /* 0x000000073f2d7287 */ /* 0x000fe4000c000000 */
[----:B------:R-:W-:-:S04]  /*1950*/  USHF.R.U32.HI UR4, URZ, 0x8, UR4 ;  /* 0x000000083f047899 */ /* 0x000fc80008011604 */
[----:B------:R-:W-:Y:S01]  /*1960*/  ISETP.GT.AND P0, PT, R152, UR45, PT ;  /* 0x0000002d98007c0c */ /* 0x000fe2000bf04270 */
[----:B------:R-:W-:-:S03]  /*1970*/  ULEA.HI UR5, UR5, UR4, URZ, 0x10 ;  /* 0x0000000405057291 */ /* 0x000fc6000f8f803f */
[----:B------:R-:W-:Y:S01]  /*1980*/  UMOV UR4, URZ ;  /* 0x0000003f00047c82 */ /* 0x000fe20008000000 */
[----:B------:R-:W-:Y:S02]  /*1990*/  ULOP3.LUT UR43, UR5, 0xff, URZ, 0xc0, !UPT ;  /* 0x000000ff052b7892 */ /* 0x000fe4000f8ec03f */
[----:B------:R-:W-:-:S06]  /*19a0*/  USHF.R.U32.HI UR44, URZ, 0x10, UR5 ;  /* 0x000000103f2c7899 */ /* 0x000fcc0008011605 */
[----:B------:R-:W-:Y:S06]  /*19b0*/  @!P0 BRA `(.L_x_2507) ;  /* 0x0000000000988947 */ /* 0x000fec0003800000 */
[----:B------:R-:W-:Y:S01]  /*19c0*/  UISETP.NE.AND UP0, UPT, UR44, URZ, UPT ;  /* 0x0000003f2c00728c */ /* 0x000fe2000bf05270 */
[----:B------:R-:W-:-:S03]  /*19d0*/  ULDC UR4, c[0x0][0x9f0] ;  /* 0x00027c0000047ab9 */ /* 0x000fc60000000800 */
[----:B------:R-:W-:-:S03]  /*19e0*/  USEL UR9, UR44, UR4, UP0 ;  /* 0x000000042c097287 */ /* 0x000fc60008000000 */
[----:B------:R-:W-:-:S03]  /*19f0*/  UMOV UR4, URZ ;  /* 0x0000003f00047c82 */ /* 0x000fc60008000000 */
[----:B------:R-:W-:-:S05]  /*1a00*/  IMAD.U32 R5, RZ, RZ, UR9 ;  /* 0x00000009ff057e24 */ /* 0x000fca000f8e00ff */
        /* <DEDUP_REMOVED lines=33> */
.L_x_2507:
        /* <DEDUP_REMOVED lines=107> */
.L_x_2509:
        /* <DEDUP_REMOVED lines=13> */
.L_x_2704:
[----:B------:R-:W-:Y:S01]  /*23a0*/  IMAD.U32 R0, RZ, RZ, UR46 ;  /* 0x0000002eff007e24 */ /* 0x000fe2000f8e00ff */
[----:B------:R-:W-:Y:S05]  /*23b0*/  WARPSYNC.ALL ;  /* 0x0000000000007948 */ /* 0x000fea0003800000 */
[----:B------:R1:W-:Y:S01]  /*23c0*/  BAR.SYNC.DEFER_BLOCKING R7, 0x100 ;  /* 0x000400070000751d */ /* 0x0003e20000010000 */
[----:B------:R-:W-:-:S13]  /*23d0*/  ISETP.NE.AND P0, PT, R0, 0x3, PT ;  /* 0x000000030000780c */ /* 0x000fda0003f05270 */
[----:B-1----:R-:W-:Y:S05]  /*23e0*/  @!P0 BRA `(.L_x_2511) ;  /* 0x0000000000048947 */ /* 0x002fea0003800000 */
[----:B------:R-:W-:Y:S01]  /*23f0*/  BPT.TRAP 0x1 ;  /* 0x000000040000795c */ /* 0x000fe20000300000 */
.L_x_2511:
[----:B------:R-:W-:Y:S01]  /*2400*/  R2UR UR22, R8 ;  /* 0x00000000081672ca */ /* 0x000fe200000e0000 */
[----:B------:R-:W-:-:S05]  /*2410*/  IMAD.U32 R6, RZ, RZ, UR37 ;  /* 0x00000025ff067e24 */ /* 0x000fca000f8e00ff */
[----:B------:R-:W-:-:S07]  /*2420*/  SHF.L.U32 R6, R6, 0x1f, RZ ;  /* 0x0000001f06067819 */ /* 0x000fce00000006ff */
[----:B------:R-:W-:-:S09]  /*2430*/  ULEA UR22, UR38, UR22, 0x3 ;  /* 0x0000001626167291 */ /* 0x000fd2000f8e183f */
[----:B------:R1:W2:Y:S01]  /*2440*/  SYNCS.PHASECHK.TRANS64.TRYWAIT P1, [UR22+0x22830], R6 ;  /* 0x02283006ff0075a7 */ /* 0x0002a20008020156 */
[----:B------:R-:W-:Y:S05]  /*2450*/  @!P0 BRA `(.L_x_2512) ;  /* 0x0000000000048947 */ /* 0x000fea0003800000 */
[----:B------:R-:W-:Y:S01]  /*2460*/  BPT.TRAP 0x1 ;  /* 0x000000040000795c */ /* 0x000fe20000300000 */
.L_x_2512:
[----:B--2---:R-:W-:Y:S05]  /*2470*/  @P1 BRA `(.L_x_2513) ;  /* 0x0000000000081947 */ /* 0x004fea0003800000 */
[----:B------:R-:W2:Y:S02]  /*2480*/  SYNCS.PHASECHK.TRANS64.TRYWAIT P1, [UR22+0x22830], R6 ;  /* 0x02283006ff0075a7 */ /* 0x000ea40008020156 */
[----:B--2---:R-:W-:Y:S05]  /*2490*/  @!P1 BRA `(.L_x_2514) ;  /* 0x0000017800409947 */ /* 0x004fea0003800000 */
.L_x_2513:
        /* <DEDUP_REMOVED lines=8> */
[----:B------:R-:W2:Y:S01]  /*2520*/  S2R R0, SR_TID.X ;  /* 0x0000000000007919 */ /* 0x000ea20000002100 */
        /* <DEDUP_REMOVED lines=15> */
[----:B--2---:R-:W-:-:S04]  /*2620*/  SHF.R.U32.HI R0, RZ, 0x7, R0 ;  /* 0x00000007ff007819 */ /* 0x004fc80000011600 */
[----:B0-----:R-:W-:Y:S01]  /*2630*/  IADD3 R3, -R0, 0xb, RZ ;  /* 0x0000000b00037810 */ /* 0x001fe20007ffe1ff */
        /* <DEDUP_REMOVED lines=13> */
.L_x_2515:
[----:B------:R-:W2:Y:S01]  /*2710*/  LDC R12, c[0x0][0x448] ;  /* 0x00011200ff0c7b82 */ /* 0x000ea20000000800 */
[----:B------:R-:W-:Y:S01]  /*2720*/  ULDC UR10, c[0x0][0x9d8] ;  /* 0x00027600000a7ab9 */ /* 0x000fe20000000800 */
[----:B------:R-:W-:Y:S02]  /*2730*/  VIADD R13, R22, UR42 ;  /* 0x0000002a160d7c36 */ /* 0x000fe40008000000 */
[----:B------:R-:W-:Y:S01]  /*2740*/  FMUL.FTZ R48, R48, UR10 ;  /* 0x0000000a30307c20 */ /* 0x000fe20008410000 */
[----:B------:R-:W-:Y:S01]  /*2750*/  FMUL.FTZ R33, R33, UR10 ;  /* 0x0000000a21217c20 */ /* 0x000fe20008410000 */
[----:B------:R-:W-:Y:S01]  /*2760*/  FMUL.FTZ R0, R26, UR10 ;  /* 0x0000000a1a007c20 */ /* 0x000fe20008410000 */
[----:B------:R-:W-:Y:S01]  /*2770*/  FMUL.FTZ R11, R37, UR10 ;  /* 0x0000000a250b7c20 */ /* 0x000fe20008410000 */
[----:B------:R-:W3:Y:S01]  /*2780*/  MUFU.TANH R75, R48 ;  /* 0x00000030004b7308 */ /* 0x000ee20000002400 */
[----:B------:R-:W4:Y:S01]  /*2790*/  S2UR UR7, SR_CgaCtaId ;  /* 0x00000000000779c3 */ /* 0x000f220000008800 */
[----:B------:R-:W-:Y:S01]  /*27a0*/  FMUL.FTZ R37, R39, UR10 ;  /* 0x0000000a27257c20 */ /* 0x000fe20008410000 */
[----:B------:R-:W-:Y:S01]  /*27b0*/  FMUL.FTZ R39, R43, UR10 ;  /* 0x0000000a2b277c20 */ /* 0x000fe20008410000 */
[----:B------:R-:W-:Y:S01]  /*27c0*/  FMUL.FTZ R43, R51, UR10 ;  /* 0x0000000a332b7c20 */ /* 0x000fe20008410000 */
[----:B------:R-:W-:Y:S01]  /*27d0*/  FMUL.FTZ R40, R40, UR10 ;  /* 0x0000000a28287c20 */ /* 0x000fe20008410000 */
[----:B------:R-:W-:Y:S01]  /*27e0*/  FMUL.FTZ R41, R41, UR10 ;  /* 0x0000000a29297c20 */ /* 0x000fe20008410000 */
[----:B------:R-:W-:Y:S01]  /*27f0*/  UIADD3 UR6, UR22, 0x22840, URZ ;  /* 0x0002284016067890 */ /* 0x000fe2000fffe03f */
[----:B------:R5:W0:Y:S01]  /*2800*/  MUFU.TANH R26, R33 ;  /* 0x00000021001a7308 */ /* 0x000a220000002400 */
[----:B------:R-:W-:Y:S01]  /*2810*/  FMUL.FTZ R10, R36, UR10 ;  /* 0x0000000a240a7c20 */ /* 0x000fe20008410000 */
[----:B------:R-:W-:Y:S01]  /*2820*/  FMUL.FTZ R44, R44, UR10 ;  /* 0x0000000a2c2c7c20 */ /* 0x000fe20008410000 */
[----:B------:R-:W-:Y:S01]  /*2830*/  FMUL.FTZ R45, R45, UR10 ;  /* 0x0000000a2d2d7c20 */ /* 0x000fe20008410000 */
[----:B------:R-:W-:Y:S01]  /*2840*/  FMUL.FTZ R49, R49, UR10 ;  /* 0x0000000a31317c20 */ /* 0x000fe20008410000 */
[----:B------:R-:W-:Y:S01]  /*2850*/  UISETP.NE.AND UP0, UPT, UR47, URZ, UPT ;  /* 0x0000003f2f00728c */ /* 0x000fe2000bf05270 */
[----:B------:R-:W-:Y:S01]  /*2860*/  FMUL.FTZ R4, R24, UR10 ;  /* 0x0000000a18047c20 */ /* 0x000fe20008410000 */
[----:B------:R-:W-:Y:S01]  /*2870*/  FMUL.FTZ R9, R30, UR10 ;  /* 0x0000000a1e097c20 */ /* 0x000fe20008410000 */
[----:B------:R-:W-:Y:S01]  /*2880*/  FMUL.FTZ R72, R31, UR10 ;  /* 0x0000000a1f487c20 */ /* 0x000fe20008410000 */
[----:B--2---:R-:W-:Y:S01]  /*2890*/  ISETP.NE.AND P1, PT, R12, 0x1, PT ;  /* 0x000000010c00780c */ /* 0x004fe20003f25270 */
[----:B-----5:R-:W-:-:S02]  /*28a0*/  IMAD.MOV.U32 R33, RZ, RZ, R13 ;  /* 0x000000ffff217224 */ /* 0x020fc400078e000d */
[----:B------:R-:W-:Y:S01]  /*28b0*/  FMUL.FTZ R14, R28, UR10 ;  /* 0x0000000a1c0e7c20 */ /* 0x000fe20008410000 */
[----:B------:R-:W-:Y:S01]  /*28c0*/  FMUL.FTZ R24, R29, UR10 ;  /* 0x0000000a1d187c20 */ /* 0x000fe20008410000 */
[----:B------:R-:W-:Y:S01]  /*28d0*/  FMUL.FTZ R36, R38, UR10 ;  /* 0x0000000a26247c20 */ /* 0x000fe20008410000 */
[----:B------:R2:W0:Y:S01]  /*28e0*/  MUFU.TANH R30, R40 ;  /* 0x00000028001e7308 */ /* 0x0004220000002400 */
[----:B------:R-:W-:Y:S01]  /*28f0*/  FMUL.FTZ R38, R42, UR10 ;  /* 0x0000000a2a267c20 */ /* 0x000fe20008410000 */
[----:B------:R-:W-:Y:S01]  /*2900*/  FMUL.FTZ R5, R25, UR10 ;  /* 0x0000000a19057c20 */ /* 0x000fe20008410000 */
[----:B----4-:R-:W-:Y:S01]  /*2910*/  UPRMT UR6, UR7, 0x654, UR6 ;  /* 0x0000065407067896 */ /* 0x010fe20008000006 */
[----:B------:R-:W-:Y:S01]  /*2920*/  FMUL.FTZ R2, R27, UR10 ;  /* 0x0000000a1b027c20 */ /* 0x000fe20008410000 */
[----:B------:R-:W-:Y:S01]  /*2930*/  FMUL.FTZ R32, R32, UR10 ;  /* 0x0000000a20207c20 */ /* 0x000fe20008410000 */
[----:B------:R-:W-:Y:S01]  /*2940*/  FMUL.FTZ R34, R34, UR10 ;  /* 0x0000000a22227c20 */ /* 0x000fe20008410000 */
[----:B------:R-:W-:Y:S01]  /*2950*/  FMUL.FTZ R35, R35, UR10 ;  /* 0x0000000a23237c20 */ /* 0x000fe20008410000 */
[----:B------:R-:W4:Y:S01]  /*2960*/  @P1 LDC R20, c[0x0][0x44c] ;  /* 0x00011300ff141b82 */ /* 0x000f220000000800 */
[----:B------:R5:W0:Y:S01]  /*2970*/  MUFU.TANH R31, R41 ;  /* 0x00000029001f7308 */ /* 0x000a220000002400 */
[----:B--2---:R-:W-:Y:S01]  /*2980*/  FMUL.FTZ R40, R46, UR10 ;  /* 0x0000000a2e287c20 */ /* 0x004fe20008410000 */
[----:B------:R-:W-:Y:S01]  /*2990*/  FMUL.FTZ R42, R50, UR10 ;  /* 0x0000000a322a7c20 */ /* 0x000fe20008410000 */
[----:B------:R-:W-:Y:S01]  /*29a0*/  FMUL.FTZ R46, R58, UR10 ;  /* 0x0000000a3a2e7c20 */ /* 0x000fe20008410000 */
[----:B------:R-:W-:Y:S01]  /*29b0*/  FMUL.FTZ R64, R64, UR10 ;  /* 0x0000000a40407c20 */ /* 0x000fe20008410000 */
[----:B------:R-:W-:Y:S01]  /*29c0*/  FMUL.FTZ R65, R65, UR10 ;  /* 0x0000000a41417c20 */ /* 0x000fe20008410000 */
[----:B------:R-:W-:Y:S01]  /*29d0*/  FMUL.FTZ R12, R66, UR10 ;  /* 0x0000000a420c7c20 */ /* 0x000fe20008410000 */
[----:B------:R-:W2:Y:S01]  /*29e0*/  @P1 LDC R48, c[0x0][0x450] ;  /* 0x00011400ff301b82 */ /* 0x000ea20000000800 */
[----:B------:R1:W0:Y:S01]  /*29f0*/  MUFU.TANH R28, R10 ;  /* 0x0000000a001c7308 */ /* 0x0002220000002400 */
[----:B-----5:R-:W-:Y:S01]  /*2a00*/  FMUL.FTZ R41, R47, UR10 ;  /* 0x0000000a2f297c20 */ /* 0x020fe20008410000 */
[----:B------:R-:W-:Y:S01]  /*2a10*/  FMUL.FTZ R47, R59, UR10 ;  /* 0x0000000a3b2f7c20 */ /* 0x000fe20008410000 */
[----:B------:R-:W-:Y:S01]  /*2a20*/  FMUL.FTZ R68, R68, UR10 ;  /* 0x0000000a44447c20 */ /* 0x000fe20008410000 */
[----:B------:R-:W-:Y:S01]  /*2a30*/  FMUL.FTZ R69, R69, UR10 ;  /* 0x0000000a45457c20 */ /* 0x000fe20008410000 */
[----:B------:R-:W-:Y:S01]  /*2a40*/  FMUL.FTZ R52, R52, UR10 ;  /* 0x0000000a34347c20 */ /* 0x000fe20008410000 */
[----:B------:R-:W-:Y:S01]  /*2a50*/  FMUL.FTZ R53, R53, UR10 ;  /* 0x0000000a35357c20 */ /* 0x000fe20008410000 */
[----:B------:R-:W-:Y:S01]  /*2a60*/  FMUL.FTZ R56, R56, UR10 ;  /* 0x0000000a38387c20 */ /* 0x000fe20008410000 */
[----:B------:R5:W0:Y:S01]  /*2a70*/  MUFU.TANH R29, R11 ;  /* 0x0000000b001d7308 */ /* 0x000a220000002400 */
[----:B-1----:R-:W-:Y:S01]  /*2a80*/  FMUL.FTZ R10, R63, UR10 ;  /* 0x0000000a3f0a7c20 */ /* 0x002fe20008410000 */
[----:B------:R-:W-:Y:S01]  /*2a90*/  FMUL.FTZ R60, R60, UR10 ;  /* 0x0000000a3c3c7c20 */ /* 0x000fe20008410000 */
[----:B------:R-:W-:Y:S01]  /*2aa0*/  FMUL.FTZ R61, R61, UR10 ;  /* 0x0000000a3d3d7c20 */ /* 0x000fe20008410000 */
[----:B------:R-:W-:Y:S01]  /*2ab0*/  ULDC UR24, c[0x0][0x9dc] ;  /* 0x0002770000187ab9 */ /* 0x000fe20000000800 */
[----:B------:R-:W-:Y:S01]  /*2ac0*/  SYNCS.ARRIVE.TRANS64.RED.A1T0 RZ, [UR6], RZ ;  /* 0x000000ffffff79a7 */ /* 0x000fe20008100406 */
[----:B------:R-:W-:Y:S01]  /*2ad0*/  ULOP3.LUT UR6, URZ, UR24, URZ, 0x33, !UPT ;  /* 0x000000183f067292 */ /* 0x000fe2000f8e333f */
[----:B----4-:R-:W-:Y:S01]  /*2ae0*/  @P1 IMAD.HI.U32 R15, R13, R20, RZ ;  /* 0x000000140d0f1227 */ /* 0x010fe200078e00ff */
[----:B------:R1:W4:Y:S03]  /*2af0*/  MUFU.TANH R73, R44 ;  /* 0x0000002c00497308 */ /* 0x0003260000002400 */
[----:B-----5:R-:W-:Y:S01]  /*2b00*/  FMUL.FTZ R11, R67, UR10 ;  /* 0x0000000a430b7c20 */ /* 0x020fe20008410000 */
[----:B------:R-:W-:Y:S01]  /*2b10*/  FMUL.FTZ R13, R71, UR10 ;  /* 0x0000000a470d7c20 */ /* 0x000fe20008410000 */
[----:B------:R-:W-:Y:S01]  /*2b20*/  IMAD R20, R152, -0x60, R19 ;  /* 0xffffffa098147824 */ /* 0x000fe200078e0213 */
[----:B------:R-:W-:Y:S01]  /*2b30*/  ULDC UR14, c[0x0][0x9e0] ;  /* 0x00027800000e7ab9 */ /* 0x000fe20000000800 */
[----:B------:R-:W-:-:S02]  /*2b40*/  IMAD.MOV.U32 R25, RZ, RZ, -0x60 ;  /* 0xffffffa0ff197424 */ /* 0x000fc400078e00ff */
[----:B------:R-:W-:Y:S01]  /*2b50*/  FMUL.FTZ R57, R57, UR10 ;  /* 0x0000000a39397c20 */ /* 0x000fe20008410000 */
[----:B--2---:R-:W-:Y:S01]  /*2b60*/  @P1 SHF.R.U32.HI R33, RZ, R48, R15 ;  /* 0x00000030ff211219 */ /* 0x004fe2000001160f */
[----:B------:R2:W0:Y:S01]  /*2b70*/  MUFU.TANH R74, R45 ;  /* 0x0000002d004a7308 */ /* 0x0004220000002400 */
[----:B-1----:R-:W-:Y:S01]  /*2b80*/  FMUL.FTZ R44, R54, UR10 ;  /* 0x0000000a362c7c20 */ /* 0x002fe20008410000 */
[----:B------:R-:W-:Y:S01]  /*2b90*/  FMUL.FTZ R15, R70, UR10 ;  /* 0x0000000a460f7c20 */ /* 0x000fe20008410000 */
[----:B------:R-:W-:Y:S01]  /*2ba0*/  PLOP3.LUT P1, PT, PT, PT, UP0, 0x40, 0x0 ;  /* 0x000000000000781c */ /* 0x000fe20003f2e808 */
[----:B------:R-:W1:Y:S01]  /*2bb0*/  SHFL.IDX PT, R51, R33, RZ, 0x1c1f ;  /* 0x001c1fff21337589 */ /* 0x000e6200000e0000 */
[----:B------:R-:W-:Y:S01]  /*2bc0*/  IADD3 R21, -R17, 0x61, R20 ;  /* 0x0000006111157810 */ /* 0x000fe20007ffe114 */
[----:B------:R-:W-:Y:S02]  /*2bd0*/  IMAD R70, R152, R25, 0x60 ;  /* 0x0000006098467424 */ /* 0x000fe400078e0219 */
[----:B------:R5:W0:Y:S01]  /*2be0*/  MUFU.TANH R76, R49 ;  /* 0x00000031004c7308 */ /* 0x000a220000002400 */
[----:B--2---:R-:W-:Y:S01]  /*2bf0*/  FMUL.FTZ R45, R55, UR10 ;  /* 0x0000000a372d7c20 */ /* 0x004fe20008410000 */
[----:B------:R-:W-:-:S02]  /*2c00*/  IMAD.IADD R21, R21, 0x1, -R18 ;  /* 0x0000000115157824 */ /* 0x000fc400078e0a12 */
[----:B------:R-:W-:Y:S02]  /*2c10*/  IMAD.IADD R82, R70, 0x1, -R17 ;  /* 0x0000000146527824 */ /* 0x000fe400078e0a11 */
[----:B------:R-:W-:Y:S02]  /*2c20*/  VIADD R63, R21, UR14 ;  /* 0x0000000e153f7c36 */ /* 0x000fe40008000000 */
[----:B------:R-:W2:Y:S01]  /*2c30*/  MUFU.TANH R4, R4 ;  /* 0x0000000400047308 */ /* 0x000ea20000002400 */
[----:B-----5:R-:W-:Y:S01]  /*2c40*/  FMUL.FTZ R49, R62, UR10 ;  /* 0x0000000a3e317c20 */ /* 0x020fe20008410000 */
[----:B------:R-:W-:Y:S01]  /*2c50*/  IADD3 R62, -R17, 0x60, R20 ;  /* 0x00000060113e7810 */ /* 0x000fe20007ffe114 */
[----:B------:R-:W-:-:S05]  /*2c60*/  VIADD R66, R21, UR6 ;  /* 0x0000000615427c36 */ /* 0x000fca0008000000 */
[----:B------:R-:W0:Y:S01]  /*2c70*/  MUFU.TANH R5, R5 ;  /* 0x0000000500057308 */ /* 0x000e220000002400 */
[----:B-1----:R-:W-:-:S07]  /*2c80*/  VIADDMNMX R27, R51, R63, R62, PT ;  /* 0x0000003f331b7246 */ /* 0x002fce000380013e */
        /* <DEDUP_REMOVED lines=37> */
[----:B-----5:R-:W-:Y:S01]  /*2ee0*/  IMAD.IADD R57, R66, 0x1, R51 ;  /* 0x0000000142397824 */ /* 0x020fe200078e0233 */
[----:B-1234-:R-:W-:Y:S06]  /*2ef0*/  @P1 BRA `(.L_x_2516) ;  /* 0x00000000005c1947 */ /* 0x01efec0003800000 */
[----:B------:R-:W-:Y:S01]  /*2f00*/  IADD3 R25, -R18, R19, R51 ;  /* 0x0000001312197210 */ /* 0x000fe20007ffe133 */
        /* <DEDUP_REMOVED lines=12> */
.L_x_2518:
[----:B------:R-:W-:Y:S02]  /*2fd0*/  ULDC UR6, c[0x0][0x9e4] ;  /* 0x0002790000067ab9 */ /* 0x000fe40000000800 */
[----:B------:R-:W-:-:S05]  /*2fe0*/  IMAD.U32 R48, RZ, RZ, UR6 ;  /* 0x00000006ff307e24 */ /* 0x000fca000f8e00ff */
[----:B------:R-:W-:-:S13]  /*2ff0*/  ISETP.NE.AND P1, PT, R48, 0x1, PT ;  /* 0x000000013000780c */ /* 0x000fda0003f25270 */
[----:B------:R-:W1:Y:S02]  /*3000*/  @P1 LDC.64 R20, c[0x0][0x9e8] ;  /* 0x00027a00ff141b82 */ /* 0x000e640000000a00 */
[----:B-1----:R-:W-:-:S05]  /*3010*/  @P1 IMAD.HI.U32 R20, R25, R20, RZ ;  /* 0x0000001419141227 */ /* 0x002fca00078e00ff */
[----:B------:R-:W-:-:S07]  /*3020*/  @P1 SHF.R.U32.HI R25, RZ, R21, R20 ;  /* 0x00000015ff191219 */ /* 0x000fce0000011614 */
.L_x_2519:
[----:B------:R-:W-:Y:S05]  /*3030*/  BSYNC B0 ;  /* 0x0000000000007941 */ /* 0x000fea0003800000 */
.L_x_2517:
[----:B------:R-:W-:-:S05]  /*3040*/  IMAD R20, R25, R48, R82 ;  /* 0x0000003019147224 */ /* 0x000fca00078e0252 */
[----:B------:R-:W-:Y:S02]  /*3050*/  VIADDMNMX R27, R20, R48, R27, PT ;  /* 0x00000030141b7246 */ /* 0x000fe4000380011b */
[----:B------:R-:W-:-:S07]  /*3060*/  VIMNMX R57, R57, R20, !PT ;  /* 0x0000001439397248 */ /* 0x000fce0007fe0100 */
.L_x_2516:
[C---:B------:R-:W-:Y:S01]  /*3070*/  ISETP.GE.AND P1, PT, R70.reuse, 0x2, PT ;  /* 0x000000024600780c */ /* 0x040fe20003f26270 */
[----:B------:R-:W1:Y:S01]  /*3080*/  SHFL.IDX PT, R33, R33, 0x1, 0x1c1f ;  /* 0x003c1f0021217f89 */ /* 0x000e6200000e0000 */
[C---:B------:R-:W-:Y:S01]  /*3090*/  ISETP.GE.AND P5, PT, R70.reuse, 0xa, PT ;  /* 0x0000000a4600780c */ /* 0x040fe20003fa6270 */
[----:B------:R-:W-:Y:S01]  /*30a0*/  UISETP.NE.AND UP0, UPT, UR47, URZ, UPT ;  /* 0x0000003f2f00728c */ /* 0x000fe2000bf05270 */
[----:B------:R-:W-:Y:S02]  /*30b0*/  ISETP.GT.AND P3, PT, R57, 0x1, !P1 ;  /* 0x000000013900780c */ /* 0x000fe40004f64270 */
[----:B------:R-:W-:Y:S02]  /*30c0*/  ISETP.GE.AND P2, PT, R70, 0x9, PT ;  /* 0x000000094600780c */ /* 0x000fe40003f46270 */
[----:B------:R-:W-:Y:S02]  /*30d0*/  ISETP.LT.OR P3, PT, R27, 0x2, P3 ;  /* 0x000000021b00780c */ /* 0x000fe40001f61670 */
[----:B------:R-:W-:-:S02]  /*30e0*/  P2R R67, PR, RZ, 0x20 ;  /* 0x00000020ff437803 */ /* 0x000fc40000000000 */
[----:B0-----:R-:W-:Y:S02]  /*30f0*/  FSEL R61, R5, -INF , !P3 ;  /* 0xff800000053d7808 */ /* 0x001fe40005800000 */
[C---:B------:R-:W-:Y:S02]  /*3100*/  ISETP.GT.AND P3, PT, R57.reuse, 0x9, !P5 ;  /* 0x000000093900780c */ /* 0x040fe40006f64270 */
[----:B------:R-:W-:Y:S02]  /*3110*/  ISETP.GT.AND P4, PT, R57, 0x8, !P2 ;  /* 0x000000083900780c */ /* 0x000fe40005784270 */
[----:B------:R-:W-:Y:S02]  /*3120*/  ISETP.LT.OR P3, PT, R27, 0xa, P3 ;  /* 0x0000000a1b00780c */ /* 0x000fe40001f61670 */
[----:B------:R-:W-:Y:S02]  /*3130*/  ISETP.GE.AND P5, PT, R70, 0x11, PT ;  /* 0x000000114600780c */ /* 0x000fe40003fa6270 */
[----:B------:R-:W-:-:S02]  /*3140*/  FSEL R51, R24, -INF , !P3 ;  /* 0xff80000018337808 */ /* 0x000fc40005800000 */
[----:B------:R-:W-:Y:S02]  /*3150*/  ISETP.LT.OR P4, PT, R27, 0x9, P4 ;  /* 0x000000091b00780c */ /* 0x000fe40002781670 */
[----:B------:R-:W-:Y:S02]  /*3160*/  ISETP.GT.AND P3, PT, R57, 0x10, !P5 ;  /* 0x000000103900780c */ /* 0x000fe40006f64270 */
[----:B------:R-:W-:Y:S02]  /*3170*/  FSEL R60, R14, -INF , !P4 ;  /* 0xff8000000e3c7808 */ /* 0x000fe40006000000 */
        /* <DEDUP_REMOVED lines=51> */
[C---:B------:R-:W-:Y:S02]  /*34b0*/  ISETP.GE.AND P4, PT, R70.reuse, 0x3a, PT ;  /* 0x0000003a4600780c */ /* 0x040fe40003f86270 */
        /* <DEDUP_REMOVED lines=29> */
[----:B------:R-:W-:Y:S02]  /*3690*/  P2R R71, PR, RZ, 0x20 ;  /* 0x00000020ff477803 */ /* 0x000fe40000000000 */
[----:B------:R-:W-:Y:S02]  /*36a0*/  FSEL R20, R64, -INF , !P3 ;  /* 0xff80000040147808 */ /* 0x000fe40005800000 */
[C---:B------:R-:W-:Y:S02]  /*36b0*/  ISETP.GE.AND P3, PT, R70.reuse, 0x52, PT ;  /* 0x000000524600780c */ /* 0x040fe40003f66270 */
[----:B------:R-:W-:Y:S02]  /*36c0*/  ISETP.GE.AND P6, PT, R70, 0x1, PT ;  /* 0x000000014600780c */ /* 0x000fe40003fc6270 */
[----:B------:R-:W-:Y:S02]  /*36d0*/  ISETP.GT.AND P4, PT, R57, 0x51, !P3 ;  /* 0x000000513900780c */ /* 0x000fe40005f84270 */
[----:B-1----:R-:W-:Y:S01]  /*36e0*/  VIADDMNMX R59, R33, R63, R62, PT ;  /* 0x0000003f213b7246 */ /* 0x002fe2000380013e */
[----:B------:R-:W-:Y:S01]  /*36f0*/  IMAD.IADD R62, R66, 0x1, R33 ;  /* 0x00000001423e7824 */ /* 0x000fe200078e0221 */
[----:B------:R-:W-:-:S04]  /*3700*/  ISETP.LT.OR P4, PT, R27, 0x52, P4 ;  /* 0x000000521b00780c */ /* 0x000fc80002781670 */
[----:B------:R-:W-:Y:S02]  /*3710*/  FSEL R24, R65, -INF , !P4 ;  /* 0xff80000041187808 */ /* 0x000fe40006000000 */
[----:B------:R-:W-:Y:S02]  /*3720*/  ISETP.GE.AND P4, PT, R70, 0x59, PT ;  /* 0x000000594600780c */ /* 0x000fe40003f86270 */
[----:B------:R-:W-:Y:S02]  /*3730*/  P2R R65, PR, RZ, 0x40 ;  /* 0x00000040ff417803 */ /* 0x000fe40000000000 */
[----:B------:R-:W-:-:S04]  /*3740*/  ISETP.GT.AND P5, PT, R57, 0x58, !P4 ;  /* 0x000000583900780c */ /* 0x000fc800067a4270 */
[----:B------:R-:W-:-:S04]  /*3750*/  ISETP.LT.OR P5, PT, R27, 0x59, P5 ;  /* 0x000000591b00780c */ /* 0x000fc80002fa1670 */
[----:B------:R-:W-:Y:S02]  /*3760*/  FSEL R14, R68, -INF , !P5 ;  /* 0xff800000440e7808 */ /* 0x000fe40006800000 */
[----:B------:R-:W-:-:S04]  /*3770*/  ISETP.GT.AND P5, PT, R57, RZ, !P6 ;  /* 0x000000ff3900720c */ /* 0x000fc800077a4270 */
[----:B------:R-:W-:-:S04]  /*3780*/  ISETP.LT.OR P5, PT, R27, 0x1, P5 ;  /* 0x000000011b00780c */ /* 0x000fc80002fa1670 */
[----:B------:R-:W-:Y:S02]  /*3790*/  FSEL R156, R4, -INF , !P5 ;  /* 0xff800000049c7808 */ /* 0x000fe40006800000 */
[----:B------:R-:W-:-:S04]  /*37a0*/  ISETP.GE.AND P5, PT, R70, 0x5a, PT ;  /* 0x0000005a4600780c */ /* 0x000fc80003fa6270 */
[----:B------:R-:W-:-:S04]  /*37b0*/  ISETP.GT.AND P6, PT, R57, 0x59, !P5 ;  /* 0x000000593900780c */ /* 0x000fc80006fc4270 */
[----:B------:R-:W-:-:S04]  /*37c0*/  ISETP.LT.OR P6, PT, R27, 0x5a, P6 ;  /* 0x0000005a1b00780c */ /* 0x000fc800037c1670 */
[----:B------:R-:W-:Y:S02]  /*37d0*/  FSEL R27, R69, -INF , !P6 ;  /* 0xff800000451b7808 */ /* 0x000fe40007000000 */
[----:B------:R-:W-:-:S13]  /*37e0*/  PLOP3.LUT P6, PT, PT, PT, UP0, 0x40, 0x0 ;  /* 0x000000000000781c */ /* 0x000fda0003fce808 */
[----:B------:R-:W-:Y:S05]  /*37f0*/  @P6 BRA `(.L_x_2520) ;  /* 0x00000000005c6947 */ /* 0x000fea0003800000 */
        /* <DEDUP_REMOVED lines=13> */
.L_x_2522:
[----:B------:R-:W-:Y:S02]  /*38d0*/  ULDC UR6, c[0x0][0x9e4] ;  /* 0x0002790000067ab9 */ /* 0x000fe40000000800 */
[----:B------:R-:W-:-:S05]  /*38e0*/  IMAD.U32 R64, RZ, RZ, UR6 ;  /* 0x00000006ff407e24 */ /* 0x000fca000f8e00ff */
[----:B------:R-:W-:-:S13]  /*38f0*/  ISETP.NE.AND P6, PT, R64, 0x1, PT ;  /* 0x000000014000780c */ /* 0x000fda0003fc5270 */
[----:B------:R-:W0:Y:S02]  /*3900*/  @P6 LDC.64 R4, c[0x0][0x9e8] ;  /* 0x00027a00ff046b82 */ /* 0x000e240000000a00 */
[----:B0-----:R-:W-:-:S05]  /*3910*/  @P6 IMAD.HI.U32 R4, R33, R4, RZ ;  /* 0x0000000421046227 */ /* 0x001fca00078e00ff */
[----:B------:R-:W-:-:S07]  /*3920*/  @P6 SHF.R.U32.HI R33, RZ, R5, R4 ;  /* 0x00000005ff216219 */ /* 0x000fce0000011604 */
.L_x_2523:
[----:B------:R-:W-:Y:S05]  /*3930*/  BSYNC B0 ;  /* 0x0000000000007941 */ /* 0x000fea0003800000 */
.L_x_2521:
[----:B------:R-:W-:-:S05]  /*3940*/  IMAD R33, R33, R64, R82 ;  /* 0x0000004021217224 */ /* 0x000fca00078e0252 */
[----:B------:R-:W-:Y:S02]  /*3950*/  VIADDMNMX R59, R33, R64, R59, PT ;  /* 0x00000040213b7246 */ /* 0x000fe4000380013b */
[----:B------:R-:W-:-:S07]  /*3960*/  VIMNMX R62, R62, R33, !PT ;  /* 0x000000213e3e7248 */ /* 0x000fce0007fe0100 */
.L_x_2520:
[C---:B------:R-:W-:Y:S01]  /*3970*/  ISETP.GT.AND P1, PT, R62.reuse, 0x1, !P1 ;  /* 0x000000013e00780c */ /* 0x040fe20004f24270 */
[----:B------:R-:W-:Y:S01]  /*3980*/  ULDC UR10, c[0x0][0x988] ;  /* 0x00026200000a7ab9 */ /* 0x000fe20000000800 */
        /* <DEDUP_REMOVED lines=11> */
[----:B------:R-:W-:Y:S02]  /*3a40*/  ISETP.NE.AND P1, PT, R71, RZ, PT ;  /* 0x000000ff4700720c */ /* 0x000fe40003f25270 */
[----:B------:R-:W-:Y:S02]  /*3a50*/  FMNMX.FTZ R5, R156, R61, !PT ;  /* 0x0000003d9c057209 */ /* 0x000fe40007810000 */
[C---:B------:R-:W-:Y:S02]  /*3a60*/  ISETP.GT.AND P1, PT, R62.reuse, 0x10, !P1 ;  /* 0x000000103e00780c */ /* 0x040fe40004f24270 */
[C---:B------:R-:W-:Y:S02]  /*3a70*/  ISETP.GT.AND P3, PT, R62.reuse, 0x51, !P3 ;  /* 0x000000513e00780c */ /* 0x040fe40005f64270 */
[----:B------:R-:W-:Y:S02]  /*3a80*/  ISETP.LT.OR P1, PT, R59, 0x11, P1 ;  /* 0x000000113b00780c */ /* 0x000fe40000f21670 */
[----:B------:R-:W-:-:S02]  /*3a90*/  ISETP.GT.AND P4, PT, R62, 0x58, !P4 ;  /* 0x000000583e00780c */ /* 0x000fc40006784270 */
[----:B------:R-:W-:Y:S02]  /*3aa0*/  FSEL R34, R34, -INF , !P1 ;  /* 0xff80000022227808 */ /* 0x000fe40004800000 */
[----:B------:R-:W-:Y:S02]  /*3ab0*/  ISETP.NE.AND P1, PT, R83, RZ, PT ;  /* 0x000000ff5300720c */ /* 0x000fe40003f25270 */
[C---:B------:R-:W-:Y:S02]  /*3ac0*/  ISETP.LT.OR P3, PT, R59.reuse, 0x52, P3 ;  /* 0x000000523b00780c */ /* 0x040fe40001f61670 */
[C---:B------:R-:W-:Y:S02]  /*3ad0*/  ISETP.GT.AND P1, PT, R62.reuse, 0x11, !P1 ;  /* 0x000000113e00780c */ /* 0x040fe40004f24270 */
[----:B------:R-:W-:Y:S02]  /*3ae0*/  ISETP.GT.AND P5, PT, R62, 0x59, !P5 ;  /* 0x000000593e00780c */ /* 0x000fe40006fa4270 */
[----:B------:R-:W-:-:S02]  /*3af0*/  ISETP.LT.OR P1, PT, R59, 0x12, P1 ;  /* 0x000000123b00780c */ /* 0x000fc40000f21670 */
[----:B------:R-:W-:Y:S02]  /*3b00*/  ISETP.LT.OR P4, PT, R59, 0x59, P4 ;  /* 0x000000593b00780c */ /* 0x000fe40002781670 */
[----:B------:R-:W-:Y:S02]  /*3b10*/  FSEL R35, R35, -INF , !P1 ;  /* 0xff80000023237808 */ /* 0x000fe40004800000 */
[----:B------:R-:W-:Y:S02]  /*3b20*/  ISETP.GT.AND P1, PT, R62, 0x18, !P2 ;  /* 0x000000183e00780c */ /* 0x000fe40005724270 */
[----:B------:R-:W-:Y:S02]  /*3b30*/  ISETP.NE.AND P2, PT, R79, RZ, PT ;  /* 0x000000ff4f00720c */ /* 0x000fe40003f45270 */
[C---:B------:R-:W-:Y:S02]  /*3b40*/  ISETP.LT.OR P1, PT, R59.reuse, 0x19, P1 ;  /* 0x000000193b00780c */ /* 0x040fe40000f21670 */
[----:B------:R-:W-:-:S02]  /*3b50*/  ISETP.LT.OR P5, PT, R59, 0x5a, P5 ;  /* 0x0000005a3b00780c */ /* 0x000fc40002fa1670 */
        /* <DEDUP_REMOVED lines=46> */
[----:B------:R-:W-:Y:S02]  /*3e40*/  ISETP.NE.AND P6, PT, R80, RZ, PT ;  /* 0x000000ff5000720c */ /* 0x000fe40003fc5270 */
[----:B------:R-:W-:-:S04]  /*3e50*/  ISETP.LT.OR P1, PT, R59, 0x1, P1 ;  /* 0x000000013b00780c */ /* 0x000fc80000f21670 */
[----:B------:R-:W-:Y:S02]  /*3e60*/  FSEL R57, R0, -INF , !P1 ;  /* 0xff80000000397808 */ /* 0x000fe40004800000 */
[----:B------:R-:W-:Y:S02]  /*3e70*/  FMNMX.FTZ R0, R60, R5, !PT ;  /* 0x000000053c007209 */ /* 0x000fe40007810000 */
[----:B------:R-:W-:Y:S02]  /*3e80*/  FMNMX.FTZ R64, R57, R2, !PT ;  /* 0x0000000239407209 */ /* 0x000fe40007810000 */
[----:B------:R-:W-:Y:S02]  /*3e90*/  FMNMX.FTZ R5, R51, R0, !PT ;  /* 0x0000000033057209 */ /* 0x000fe40007810000 */
[----:B------:R-:W-:Y:S02]  /*3ea0*/  FMNMX.FTZ R64, R9, R64, !PT ;  /* 0x0000004009407209 */ /* 0x000fe40007810000 */
[----:B------:R-:W-:-:S04]  /*3eb0*/  FMNMX.FTZ R0, R58, R5, !PT ;  /* 0x000000053a007209 */ /* 0x000fc80007810000 */
        /* <DEDUP_REMOVED lines=18> */
[----:B------:R-:W-:-:S05]  /*3fe0*/  FMNMX.FTZ R5, R27, R0, !PT ;  /* 0x000000001b057209 */ /* 0x000fca0007810000 */
[----:B------:R-:W0:Y:S02]  /*3ff0*/  SHFL.BFLY PT, R0, R5, 0x2, 0x1f ;  /* 0x0c401f0005007f89 */ /* 0x000e2400000e0000 */
[----:B0-----:R-:W-:Y:S02]  /*4000*/  FMNMX.FTZ R63, R5, R0, !PT ;  /* 0x00000000053f7209 */ /* 0x001fe40007810000 */
[----:B------:R-:W-:-:S03]  /*4010*/  FMNMX.FTZ R5, R33, R64, !PT ;  /* 0x0000004021057209 */ /* 0x000fc60007810000 */
[----:B------:R-:W0:Y:S01]  /*4020*/  SHFL.BFLY PT, R4, R63, 0x1, 0x1f ;  /* 0x0c201f003f047f89 */ /* 0x000e2200000e0000 */
[----:B------:R-:W-:-:S04]  /*4030*/  FMNMX.FTZ R64, R34, R5, !PT ;  /* 0x0000000522407209 */ /* 0x000fc80007810000 */
[----:B------:R-:W-:Y:S02]  /*4040*/  FMNMX.FTZ R5, R35, R64, !PT ;  /* 0x0000004023057209 */ /* 0x000fe40007810000 */
[----:B0-----:R-:W-:-:S04]  /*4050*/  FMNMX.FTZ R4, R63, R4, !PT ;  /* 0x000000043f047209 */ /* 0x001fc80007810000 */
[C---:B------:R-:W-:Y:S01]  /*4060*/  FSETP.NEU.FTZ.AND P1, PT, R4.reuse, -INF , PT ;  /* 0xff8000000400780b */ /* 0x040fe20003f3d000 */
[----:B------:R-:W-:-:S05]  /*4070*/  FMUL.FTZ R0, R4, UR10 ;  /* 0x0000000a04007c20 */ /* 0x000fca0008410000 */
[----:B------:R-:W-:Y:S02]  /*4080*/  FSEL R65, R0, RZ, P1 ;  /* 0x000000ff00417208 */ /* 0x000fe40000800000 */
[----:B------:R-:W-:Y:S02]  /*4090*/  ISETP.GT.AND P1, PT, R62, 0x48, !P6 ;  /* 0x000000483e00780c */ /* 0x000fe40007724270 */
[----:B------:R-:W-:Y:S01]  /*40a0*/  ISETP.NE.AND P6, PT, R81, RZ, PT ;  /* 0x000000ff5100720c */ /* 0x000fe20003fc5270 */
[--C-:B------:R-:W-:Y:S01]  /*40b0*/  FFMA.FTZ R158, R60, UR10, -R65.reuse ;  /* 0x0000000a3c9e7c23 */ /* 0x100fe20008010841 */
[----:B------:R-:W-:Y:S01]  /*40c0*/  FMNMX.FTZ R60, R36, R5, !PT ;  /* 0x00000005243c7209 */ /* 0x000fe20007810000 */
[--C-:B------:R-:W-:Y:S01]  /*40d0*/  FFMA.FTZ R160, R58, UR10, -R65.reuse ;  /* 0x0000000a3aa07c23 */ /* 0x100fe20008010841 */
[--C-:B------:R-:W-:Y:S01]  /*40e0*/  FFMA.FTZ R162, R56, UR10, -R65.reuse ;  /* 0x0000000a38a27c23 */ /* 0x100fe20008010841 */
        /* <DEDUP_REMOVED lines=8> */
[C---:B------:R-:W-:Y:S01]  /*4170*/  ISETP.GT.AND P1, PT, R62.reuse, 0x49, !P2 ;  /* 0x000000493e00780c */ /* 0x040fe20005724270 */
[--C-:B------:R-:W-:Y:S01]  /*4180*/  FFMA.FTZ R25, R25, UR10, -R65.reuse ;  /* 0x0000000a19197c23 */ /* 0x100fe20008010841 */
[----:B------:R-:W-:Y:S01]  /*4190*/  FMNMX.FTZ R5, R39, R60, !PT ;  /* 0x0000003c27057209 */ /* 0x000fe20007810000 */
[----:B------:R-:W-:Y:S01]  /*41a0*/  MUFU.EX2 R156, R156 ;  /* 0x0000009c009c7308 */ /* 0x000fe20000000800 */
[----:B------:R-:W-:Y:S01]  /*41b0*/  ISETP.GT.AND P2, PT, R62, 0x50, !P6 ;  /* 0x000000503e00780c */ /* 0x000fe20007744270 */
[--C-:B------:R-:W-:Y:S01]  /*41c0*/  FFMA.FTZ R51, R51, UR10, -R65.reuse ;  /* 0x0000000a33337c23 */ /* 0x100fe20008010841 */
[----:B------:R-:W-:Y:S01]  /*41d0*/  FMNMX.FTZ R58, R40, R5, !PT ;  /* 0x00000005283a7209 */ /* 0x000fe20007810000 */
[--C-:B------:R-:W-:Y:S01]  /*41e0*/  FFMA.FTZ R24, R24, UR10, -R65.reuse ;  /* 0x0000000a18187c23 */ /* 0x100fe20008010841 */
[----:B------:R-:W-:Y:S01]  /*41f0*/  ISETP.LT.OR P1, PT, R59, 0x4a, P1 ;  /* 0x0000004a3b00780c */ /* 0x000fe20000f21670 */
[--C-:B------:R-:W-:Y:S01]  /*4200*/  FFMA.FTZ R53, R53, UR10, -R65.reuse ;  /* 0x0000000a35357c23 */ /* 0x100fe20008010841 */
[----:B------:R-:W-:Y:S01]  /*4210*/  FMNMX.FTZ R5, R41, R58, !PT ;  /* 0x0000003a29057209 */ /* 0x000fe20007810000 */
[----:B------:R-:W0:Y:S01]  /*4220*/  MUFU.EX2 R49, R49 ;  /* 0x0000003100317308 */ /* 0x000e220000000800 */
[----:B------:R-:W-:Y:S01]  /*4230*/  ISETP.LT.OR P2, PT, R59, 0x51, P2 ;  /* 0x000000513b00780c */ /* 0x000fe20001741670 */
[--C-:B------:R-:W-:Y:S01]  /*4240*/  FFMA.FTZ R55, R55, UR10, -R65.reuse ;  /* 0x0000000a37377c23 */ /* 0x100fe20008010841 */
[----:B------:R-:W-:Y:S01]  /*4250*/  FMNMX.FTZ R58, R42, R5, !PT ;  /* 0x000000052a3a7209 */ /* 0x000fe20007810000 */
[--C-:B------:R-:W-:Y:S01]  /*4260*/  FFMA.FTZ R172, R28, UR10, -R65.reuse ;  /* 0x0000000a1cac7c23 */ /* 0x100fe20008010841 */
[----:B------:R-:W-:Y:S01]  /*4270*/  FSEL R10, R10, -INF , !P1 ;  /* 0xff8000000a0a7808 */ /* 0x000fe20004800000 */
[--C-:B------:R-:W-:Y:S01]  /*4280*/  FFMA.FTZ R166, R50, UR10, -R65.reuse ;  /* 0x0000000a32a67c23 */ /* 0x100fe20008010841 */
[----:B------:R-:W-:Y:S01]  /*4290*/  FMNMX.FTZ R5, R43, R58, !PT ;  /* 0x0000003a2b057209 */ /* 0x000fe20007810000 */
[----:B------:R-:W-:Y:S01]  /*42a0*/  MUFU.EX2 R174, R25 ;  /* 0x0000001900ae7308 */ /* 0x000fe20000000800 */
[----:B------:R-:W-:Y:S01]  /*42b0*/  FSEL R12, R12, -INF , !P2 ;  /* 0xff8000000c0c7808 */ /* 0x000fe20005000000 */
        /* <DEDUP_REMOVED lines=11> */
[--C-:B------:R-:W-:Y:S01]  /*4370*/  FFMA.FTZ R21, R21, UR10, -R65.reuse ;  /* 0x0000000a15157c23 */ /* 0x100fe20008010841 */
[--C-:B------:R-:W-:Y:S01]  /*4380*/  FFMA.FTZ R20, R20, UR10, -R65.reuse ;  /* 0x0000000a14147c23 */ /* 0x100fe20008010841 */
[----:B------:R-:W-:Y:S01]  /*4390*/  FMNMX.FTZ R5, R47, R56, !PT ;  /* 0x000000382f057209 */ /* 0x000fe20007810000 */
[----:B------:R1:W-:Y:S01]  /*43a0*/  MUFU.EX2 R31, R26 ;  /* 0x0000001a001f7308 */ /* 0x0003e20000000800 */
[----:B------:R-:W-:Y:S01]  /*43b0*/  FSEL R56, R13, -INF , !P5 ;  /* 0xff8000000d387808 */ /* 0x000fe20006800000 */
[--C-:B------:R-:W-:Y:S01]  /*43c0*/  FFMA.FTZ R13, R48, UR10, -R65.reuse ;  /* 0x0000000a300d7c23 */ /* 0x100fe20008010841 */
[----:B------:R-:W-:Y:S01]  /*43d0*/  FMNMX.FTZ R5, R0, R5, !PT ;  /* 0x0000000500057209 */ /* 0x000fe20007810000 */
[--C-:B------:R-:W-:Y:S01]  /*43e0*/  FFMA.FTZ R14, R14, UR10, -R65.reuse ;  /* 0x0000000a0e0e7c23 */ /* 0x100fe20008010841 */
[----:B------:R-:W-:-:S02]  /*43f0*/  FFMA.FTZ R27, R27, UR10, -R65 ;  /* 0x0000000a1b1b7c23 */ /* 0x000fc40008010841 */
[----:B------:R-:W-:Y:S01]  /*4400*/  FMNMX.FTZ R5, R10, R5, !PT ;  /* 0x000000050a057209 */ /* 0x000fe20007810000 */
[----:B------:R-:W-:Y:S03]  /*4410*/  MUFU.EX2 R51, R51 ;  /* 0x0000003300337308 */ /* 0x000fe60000000800 */
[----:B------:R-:W-:-:S04]  /*4420*/  FMNMX.FTZ R5, R12, R5, !PT ;  /* 0x000000050c057209 */ /* 0x000fc80007810000 */
[----:B------:R-:W-:Y:S01]  /*4430*/  FMNMX.FTZ R5, R54, R5, !PT ;  /* 0x0000000536057209 */ /* 0x000fe20007810000 */
[----:B------:R-:W-:Y:S03]  /*4440*/  MUFU.EX2 R160, R160 ;  /* 0x000000a000a07308 */ /* 0x000fe60000000800 */
[----:B------:R-:W-:-:S04]  /*4450*/  FMNMX.FTZ R5, R52, R5, !PT ;  /* 0x0000000534057209 */ /* 0x000fc80007810000 */
[----:B------:R-:W-:Y:S01]  /*4460*/  FMNMX.FTZ R5, R56, R5, !PT ;  /* 0x0000000538057209 */ /* 0x000fe20007810000 */
[----:B------:R-:W-:Y:S04]  /*4470*/  MUFU.EX2 R59, R24 ;  /* 0x00000018003b7308 */ /* 0x000fe80000000800 */
[----:B------:R-:W2:Y:S04]  /*4480*/  SHFL.BFLY PT, R48, R5, 0x2, 0x1f ;  /* 0x0c401f0005307f89 */ /* 0x000ea800000e0000 */
[----:B------:R-:W-:Y:S08]  /*4490*/  MUFU.EX2 R53, R53 ;  /* 0x0000003500357308 */ /* 0x000ff00000000800 */
[----:B------:R-:W-:Y:S08]  /*44a0*/  MUFU.EX2 R162, R162 ;  /* 0x000000a200a27308 */ /* 0x000ff00000000800 */
[----:B------:R-:W-:Y:S01]  /*44b0*/  MUFU.EX2 R55, R55 ;  /* 0x0000003700377308 */ /* 0x000fe20000000800 */
[----:B--2---:R-:W-:-:S07]  /*44c0*/  FMNMX.FTZ R48, R5, R48, !PT ;  /* 0x0000003005307209 */ /* 0x004fce0007810000 */
[----:B------:R-:W-:Y:S01]  /*44d0*/  MUFU.EX2 R164, R164 ;  /* 0x000000a400a47308 */ /* 0x000fe20000000800 */
[----:B------:R-:W2:Y:S07]  /*44e0*/  SHFL.BFLY PT, R5, R48, 0x1, 0x1f ;  /* 0x0c201f0030057f89 */ /* 0x000eae00000e0000 */
[----:B------:R-:W-:Y:S08]  /*44f0*/  MUFU.EX2 R11, R11 ;  /* 0x0000000b000b7308 */ /* 0x000ff00000000800 */
[----:B------:R-:W-:Y:S08]  /*4500*/  MUFU.EX2 R166, R166 ;  /* 0x000000a600a67308 */ /* 0x000ff00000000800 */
[----:B------:R-:W-:Y:S01]  /*4510*/  MUFU.EX2 R13, R13 ;  /* 0x0000000d000d7308 */ /* 0x000fe20000000800 */
[----:B--2---:R-:W-:-:S04]  /*4520*/  FMNMX.FTZ R5, R48, R5, !PT ;  /* 0x0000000530057209 */ /* 0x004fc80007810000 */
[C---:B------:R-:W-:Y:S01]  /*4530*/  FSETP.NEU.FTZ.AND P1, PT, R5.reuse, -INF , PT ;  /* 0xff8000000500780b */ /* 0x040fe20003f3d000 */
[----:B-1----:R-:W-:Y:S02]  /*4540*/  FMUL.FTZ R26, R5, UR10 ;  /* 0x0000000a051a7c20 */ /* 0x002fe40008410000 */
[----:B------:R-:W-:Y:S03]  /*4550*/  MUFU.EX2 R168, R168 ;  /* 0x000000a800a87308 */ /* 0x000fe60000000800 */
[----:B------:R-:W-:-:S05]  /*4560*/  FSEL R25, R26, RZ, P1 ;  /* 0x000000ff1a197208 */ /* 0x000fca0000800000 */
        /* <DEDUP_REMOVED lines=26> */
[----:B------:R-:W-:-:S03]  /*4710*/  FFMA.FTZ R25, R56, UR10, -R25 ;  /* 0x0000000a38197c23 */ /* 0x000fc60008010819 */
[----:B------:R-:W2:Y:S01]  /*4720*/  MUFU.EX2 R9, R9 ;  /* 0x0000000900097308 */ /* 0x000ea20000000800 */
[----:B0-----:R-:W-:Y:S01]  /*4730*/  FADD.FTZ R33, R156, R49 ;  /* 0x000000319c217221 */ /* 0x001fe20000010000 */
[----:B------:R-:W-:Y:S02]  /*4740*/  F2FP.F16.F32.PACK_AB R156, R49, R156 ;  /* 0x0000009c319c723e */ /* 0x000fe400000000ff */
[----:B-1----:R-:W-:Y:S01]  /*4750*/  F2FP.F16.F32.PACK_AB R157, R24, R57 ;  /* 0x00000039189d723e */ /* 0x002fe200000000ff */
[----:B------:R-:W-:Y:S01]  /*4760*/  FADD.FTZ R2, R158, R33 ;  /* 0x000000219e027221 */ /* 0x000fe20000010000 */
[C---:B------:R-:W-:Y:S02]  /*4770*/  F2FP.F16.F32.PACK_AB R158, R51.reuse, R158 ;  /* 0x0000009e339e723e */ /* 0x040fe400000000ff */
[----:B------:R-:W0:Y:S01]  /*4780*/  MUFU.EX2 R34, R34 ;  /* 0x0000002200227308 */ /* 0x000e220000000800 */
[----:B------:R-:W-:Y:S01]  /*4790*/  FADD.FTZ R33, R51, R2 ;  /* 0x0000000233217221 */ /* 0x000fe20000010000 */
[----:B------:R-:W-:-:S03]  /*47a0*/  FADD.FTZ R2, R57, R24 ;  /* 0x0000001839027221 */ /* 0x000fc60000010000 */
[----:B------:R-:W-:Y:S01]  /*47b0*/  FADD.FTZ R28, R160, R33 ;  /* 0x00000021a01c7221 */ /* 0x000fe20000010000 */
[C---:B------:R-:W-:Y:S02]  /*47c0*/  F2FP.F16.F32.PACK_AB R160, R53.reuse, R160 ;  /* 0x000000a035a0723e */ /* 0x040fe400000000ff */
[----:B------:R-:W1:Y:S01]  /*47d0*/  MUFU.EX2 R35, R35 ;  /* 0x0000002300237308 */ /* 0x000e620000000800 */
[----:B------:R-:W-:Y:S01]  /*47e0*/  FADD.FTZ R61, R53, R28 ;  /* 0x0000001c353d7221 */ /* 0x000fe20000010000 */
[----:B--2---:R-:W-:Y:S01]  /*47f0*/  FADD.FTZ R33, R9, R2 ;  /* 0x0000000209217221 */ /* 0x004fe20000010000 */
[----:B------:R-:W-:Y:S02]  /*4800*/  F2FP.F16.F32.PACK_AB R159, R26, R9 ;  /* 0x000000091a9f723e */ /* 0x000fe400000000ff */
[----:B------:R-:W-:Y:S01]  /*4810*/  FADD.FTZ R2, R162, R61 ;  /* 0x0000003da2027221 */ /* 0x000fe20000010000 */
[----:B------:R-:W-:Y:S01]  /*4820*/  FADD.FTZ R33, R26, R33 ;  /* 0x000000211a217221 */ /* 0x000fe20000010000 */
[C---:B------:R-:W-:Y:S01]  /*4830*/  F2FP.F16.F32.PACK_AB R162, R55.reuse, R162 ;  /* 0x000000a237a2723e */ /* 0x040fe200000000ff */
[----:B------:R-:W2:Y:S01]  /*4840*/  MUFU.EX2 R36, R36 ;  /* 0x0000002400247308 */ /* 0x000ea20000000800 */
[----:B------:R-:W-:Y:S01]  /*4850*/  FADD.FTZ R61, R55, R2 ;  /* 0x00000002373d7221 */ /* 0x000fe20000010000 */
[----:B0-----:R-:W-:-:S03]  /*4860*/  FADD.FTZ R2, R34, R33 ;  /* 0x0000002122027221 */ /* 0x001fc60000010000 */
[----:B------:R-:W-:Y:S01]  /*4870*/  FADD.FTZ R28, R164, R61 ;  /* 0x0000003da41c7221 */ /* 0x000fe20000010000 */
[----:B------:R-:W-:Y:S02]  /*4880*/  F2FP.F16.F32.PACK_AB R164, R11, R164 ;  /* 0x000000a40ba4723e */ /* 0x000fe400000000ff */
[----:B------:R-:W0:Y:S01]  /*4890*/  MUFU.EX2 R37, R37 ;  /* 0x0000002500257308 */ /* 0x000e220000000800 */
[----:B-1----:R-:W-:Y:S01]  /*48a0*/  FADD.FTZ R33, R35, R2 ;  /* 0x0000000223217221 */ /* 0x002fe20000010000 */
[----:B------:R-:W-:Y:S01]  /*48b0*/  FADD.FTZ R61, R11, R28 ;  /* 0x0000001c0b3d7221 */ /* 0x000fe20000010000 */
[----:B------:R-:W-:-:S03]  /*48c0*/  F2FP.F16.F32.PACK_AB R161, R35, R34 ;  /* 0x0000002223a1723e */ /* 0x000fc600000000ff */
[----:B------:R-:W-:Y:S01]  /*48d0*/  FADD.FTZ R28, R166, R61 ;  /* 0x0000003da61c7221 */ /* 0x000fe20000010000 */
[C---:B------:R-:W-:Y:S01]  /*48e0*/  F2FP.F16.F32.PACK_AB R166, R13.reuse, R166 ;  /* 0x000000a60da6723e */ /* 0x040fe200000000ff */
[----:B------:R-:W1:Y:S01]  /*48f0*/  MUFU.EX2 R38, R38 ;  /* 0x0000002600267308 */ /* 0x000e620000000800 */
[----:B--2---:R-:W-:Y:S01]  /*4900*/  FADD.FTZ R2, R36, R33 ;  /* 0x0000002124027221 */ /* 0x004fe20000010000 */
[----:B------:R-:W-:-:S04]  /*4910*/  FADD.FTZ R61, R13, R28 ;  /* 0x0000001c0d3d7221 */ /* 0x000fc80000010000 */
[----:B------:R-:W-:Y:S02]  /*4920*/  FADD.FTZ R28, R168, R61 ;  /* 0x0000003da81c7221 */ /* 0x000fe40000010000 */
        /* <DEDUP_REMOVED lines=25> */
[----:B------:R-:W-:-:S03]  /*4ac0*/  F2FP.F16.F32.PACK_AB R172, R31, R172 ;  /* 0x000000ac1fac723e */ /* 0x000fc600000000ff */
[----:B------:R-:W-:-:S03]  /*4ad0*/  FADD.FTZ R28, R31, R28 ;  /* 0x0000001c1f1c7221 */ /* 0x000fc60000010000 */
[----:B------:R-:W0:Y:S01]  /*4ae0*/  MUFU.EX2 R21, R21 ;  /* 0x0000001500157308 */ /* 0x000e220000000800 */
[C---:B-1----:R-:W-:Y:S01]  /*4af0*/  FADD.FTZ R33, R43.reuse, R2 ;  /* 0x000000022b217221 */ /* 0x042fe20000010000 */
[----:B------:R-:W-:-:S06]  /*4b00*/  F2FP.F16.F32.PACK_AB R169, R43, R42 ;  /* 0x0000002a2ba9723e */ /* 0x000fcc00000000ff */
[----:B------:R-:W1:Y:S01]  /*4b10*/  MUFU.EX2 R45, R45 ;  /* 0x0000002d002d7308 */ /* 0x000e620000000800 */
[----:B--2---:R-:W-:-:S07]  /*4b20*/  FADD.FTZ R2, R44, R33 ;  /* 0x000000212c027221 */ /* 0x004fce0000010000 */
        /* <DEDUP_REMOVED lines=8> */
[----:B--2---:R-:W-:-:S07]  /*4bb0*/  FADD.FTZ R2, R46, R11 ;  /* 0x0000000b2e027221 */ /* 0x004fce0000010000 */
[----:B------:R-:W2:Y:S01]  /*4bc0*/  MUFU.EX2 R0, R0 ;  /* 0x0000000000007308 */ /* 0x000ea20000000800 */
[----:B0-----:R-:W-:-:S07]  /*4bd0*/  F2FP.F16.F32.PACK_AB R176, R59, R20 ;  /* 0x000000143bb0723e */ /* 0x001fce00000000ff */
[----:B------:R-:W0:Y:S01]  /*4be0*/  MUFU.EX2 R14, R14 ;  /* 0x0000000e000e7308 */ /* 0x000e220000000800 */
[C---:B-1----:R-:W-:Y:S01]  /*4bf0*/  FADD.FTZ R11, R47.reuse, R2 ;  /* 0x000000022f0b7221 */ /* 0x042fe20000010000 */
[----:B------:R-:W-:-:S06]  /*4c00*/  F2FP.F16.F32.PACK_AB R173, R47, R46 ;  /* 0x0000002e2fad723e */ /* 0x000fcc00000000ff */
[----:B------:R1:W3:Y:S01]  /*4c10*/  MUFU.EX2 R175, R10 ;  /* 0x0000000a00af7308 */ /* 0x0002e20000000800 */
[----:B--2---:R-:W-:-:S07]  /*4c20*/  FADD.FTZ R2, R0, R11 ;  /* 0x0000000b00027221 */ /* 0x004fce0000010000 */
[----:B------:R-:W2:Y:S01]  /*4c30*/  MUFU.EX2 R27, R27 ;  /* 0x0000001b001b7308 */ /* 0x000ea20000000800 */
[----:B-1----:R-:W-:-:S04]  /*4c40*/  FADD.FTZ R10, R20, R33 ;  /* 0x00000021140a7221 */ /* 0x002fc80000010000 */
[----:B------:R-:W-:-:S03]  /*4c50*/  FADD.FTZ R13, R59, R10 ;  /* 0x0000000a3b0d7221 */ /* 0x000fc60000010000 */
[----:B------:R-:W1:Y:S01]  /*4c60*/  MUFU.EX2 R12, R12 ;  /* 0x0000000c000c7308 */ /* 0x000e620000000800 */
[----:B0-----:R-:W-:Y:S01]  /*4c70*/  FADD.FTZ R10, R14, R13 ;  /* 0x0000000d0e0a7221 */ /* 0x001fe20000010000 */
[C---:B---3--:R-:W-:Y:S01]  /*4c80*/  FADD.FTZ R11, R175.reuse, R2 ;  /* 0x00000002af0b7221 */ /* 0x048fe20000010000 */
[----:B------:R-:W-:-:S05]  /*4c90*/  F2FP.F16.F32.PACK_AB R175, R175, R0 ;  /* 0x00000000afaf723e */ /* 0x000fca00000000ff */
[----:B------:R-:W0:Y:S01]  /*4ca0*/  MUFU.EX2 R177, R54 ;  /* 0x0000003600b17308 */ /* 0x000e220000000800 */
[C---:B--2---:R-:W-:Y:S01]  /*4cb0*/  FADD.FTZ R2, R27.reuse, R10 ;  /* 0x0000000a1b027221 */ /* 0x044fe20000010000 */
[----:B------:R-:W-:-:S06]  /*4cc0*/  F2FP.F16.F32.PACK_AB R178, R27, R14 ;  /* 0x0000000e1bb2723e */ /* 0x000fcc00000000ff */
[----:B------:R-:W2:Y:S01]  /*4cd0*/  MUFU.EX2 R52, R52 ;  /* 0x0000003400347308 */ /* 0x000ea20000000800 */
[----:B-1----:R-:W-:-:S07]  /*4ce0*/  FADD.FTZ R10, R12, R11 ;  /* 0x0000000b0c0a7221 */ /* 0x002fce0000010000 */
[----:B------:R-:W1:Y:S01]  /*4cf0*/  MUFU.EX2 R25, R25 ;  /* 0x0000001900197308 */ /* 0x000e620000000800 */
[C---:B0-----:R-:W-:Y:S01]  /*4d00*/  FADD.FTZ R9, R177.reuse, R10 ;  /* 0x0000000ab1097221 */ /* 0x041fe20000010000 */
[----:B------:R-:W-:-:S03]  /*4d10*/  F2FP.F16.F32.PACK_AB R177, R177, R12 ;  /* 0x0000000cb1b1723e */ /* 0x000fc600000000ff */
[----:B--2---:R-:W-:-:S04]  /*4d20*/  FADD.FTZ R10, R52, R9 ;  /* 0x00000009340a7221 */ /* 0x004fc80000010000 */
[C---:B-1----:R-:W-:Y:S01]  /*4d30*/  FADD.FTZ R0, R25.reuse, R10 ;  /* 0x0000000a19007221 */ /* 0x042fe20000010000 */
[----:B------:R-:W-:Y:S01]  /*4d40*/  F2FP.F16.F32.PACK_AB R179, R25, R52 ;  /* 0x0000003419b3723e */ /* 0x000fe200000000ff */
[----:B------:R-:W-:Y:S06]  /*4d50*/  @!P0 BRA `(.L_x_2524) ;  /* 0x0000000000048947 */ /* 0x000fec0003800000 */
[----:B------:R-:W-:Y:S01]  /*4d60*/  BPT.TRAP 0x1 ;  /* 0x000000040000795c */ /* 0x000fe20000300000 */
.L_x_2524:
[----:B------:R0:W1:Y:S01]  /*4d70*/  SYNCS.PHASECHK.TRANS64.TRYWAIT P1, [UR22+0x22850], R6 ;  /* 0x02285006ff0075a7 */ /* 0x0000620008020156 */
[----:B------:R-:W-:Y:S05]  /*4d80*/  @!P0 BRA `(.L_x_2525) ;  /* 0x0000000000048947 */ /* 0x000fea0003800000 */
[----:B------:R-:W-:Y:S01]  /*4d90*/  BPT.TRAP 0x1 ;  /* 0x000000040000795c */ /* 0x000fe20000300000 */
.L_x_2525:
[----:B-1----:R-:W-:Y:S05]  /*4da0*/  @P1 BRA `(.L_x_2526) ;  /* 0x0000000000081947 */ /* 0x002fea0003800000 */
[----:B------:R-:W1:Y:S02]  /*4db0*/  SYNCS.PHASECHK.TRANS64.TRYWAIT P1, [UR22+0x22850], R6 ;  /* 0x02285006ff0075a7 */ /* 0x000e640008020156 */
[----:B-1----:R-:W-:Y:S05]  /*4dc0*/  @!P1 BRA `(.L_x_2527) ;  /* 0x00000150000c9947 */ /* 0x002fea0003800000 */
.L_x_2526:
        /* <DEDUP_REMOVED lines=42> */
[----:B--2---:R-:W-:Y:S05]  /*5070*/  @!P0 BRA `(.L_x_2528) ;  /* 0x0000000000048947 */ /* 0x004fea0003800000 */
[----:B------:R-:W-:Y:S01]  /*5080*/  BPT.TRAP 0x1 ;  /* 0x000000040000795c */ /* 0x000fe20000300000 */
.L_x_2528:
[----:B01----:R-:W0:Y:S01]  /*5090*/  LDC R6, c[0x0][0x448] ;  /* 0x00011200ff067b82 */ /* 0x003e220000000800 */
[----:B------:R-:W-:Y:S02]  /*50a0*/  UISETP.NE.AND UP0, UPT, UR47, URZ, UPT ;  /* 0x0000003f2f00728c */ /* 0x000fe4000bf05270 */
[----:B------:R-:W-:-:S05]  /*50b0*/  UIADD3 UR22, UR22, 0x22860, URZ ;  /* 0x0002286016167890 */ /* 0x000fca000fffe03f */
[----:B------:R-:W1:Y:S01]  /*50c0*/  S2UR UR6, SR_CgaCtaId ;  /* 0x00000000000679c3 */ /* 0x000e620000008800 */
[----:B0-----:R-:W-:Y:S01]  /*50d0*/  ISETP.NE.AND P1, PT, R6, 0x1, PT ;  /* 0x000000010600780c */ /* 0x001fe20003f25270 */
[----:B-1----:R-:W-:-:S12]  /*50e0*/  UPRMT UR22, UR6, 0x654, UR22 ;  /* 0x0000065406167896 */ /* 0x002fd80008000016 */
[----:B------:R-:W0:Y:S08]  /*50f0*/  @P1 LDC R6, c[0x0][0x44c] ;  /* 0x00011300ff061b82 */ /* 0x000e300000000800 */
[----:B------:R-:W1:Y:S01]  /*5100*/  @P1 LDC R8, c[0x0][0x450] ;  /* 0x00011400ff081b82 */ /* 0x000e620000000800 */
[----:B------:R-:W-:Y:S01]  /*5110*/  SYNCS.ARRIVE.TRANS64.RED.A1T0 RZ, [UR22], RZ ;  /* 0x000000ffffff79a7 */ /* 0x000fe20008100416 */
[----:B0-----:R-:W-:-:S04]  /*5120*/  @P1 IMAD.HI.U32 R7, R6, UR42, RZ ;  /* 0x0000002a06071c27 */ /* 0x001fc8000f8e00ff */
[----:B------:R-:W-:Y:S01]  /*5130*/  IMAD.U32 R6, RZ, RZ, UR42 ;  /* 0x0000002aff067e24 */ /* 0x000fe2000f8e00ff */
[----:B-1----:R-:W-:Y:S02]  /*5140*/  @P1 SHF.R.U32.HI R6, RZ, R8, R7 ;  /* 0x00000008ff061219 */ /* 0x002fe40000011607 */
[----:B------:R-:W-:Y:S02]  /*5150*/  PLOP3.LUT P1, PT, PT, PT, UP0, 0x40, 0x0 ;  /* 0x000000000000781c */ /* 0x000fe40003f2e808 */
[----:B------:R-:W-:-:S05]  /*5160*/  IADD3 R6, R6, R19, -R18 ;  /* 0x0000001306067210 */ /* 0x000fca0007ffe812 */
[----:B------:R-:W-:-:S05]  /*5170*/  VIADD R7, R6, UR14 ;  /* 0x0000000e06077c36 */ /* 0x000fca0008000000 */
[----:B------:R-:W-:Y:S01]  /*5180*/  R2UR UR11, R7 ;  /* 0x00000000070b72ca */ /* 0x000fe200000e0000 */
[----:B------:R-:W-:Y:S01]  /*5190*/  VIADD R7, R152, 0xfffffffe ;  /* 0xfffffffe98077836 */ /* 0x000fe20000000000 */
[----:B------:R-:W-:-:S13]  /*51a0*/  @P1 BRA `(.L_x_2529) ;  /* 0x0000000000541947 */ /* 0x000fda0003800000 */
[C---:B------:R-:W-:Y:S01]  /*51b0*/  ISETP.GT.AND P1, PT, R6.reuse, RZ, PT ;  /* 0x000000ff0600720c */ /* 0x040fe20003f24270 */
[----:B------:R-:W-:-:S05]  /*51c0*/  VIADD R8, R6, 0xffffffff ;  /* 0xffffffff06087836 */ /* 0x000fca0000000000 */
[----:B------:R-:W-:-:S07]  /*51d0*/  R2UR UR14, R8 ;  /* 0x00000000080e72ca */ /* 0x000fce00000e0000 */
[----:B------:R-:W-:Y:S08]  /*51e0*/  @P1 BRA `(.L_x_2530) ;  /* 0x0000000000241947 */ /* 0x000ff00003800000 */
[----:B------:R-:W-:Y:S01]  /*51f0*/  R2UR UR14, R6 ;  /* 0x00000000060e72ca */ /* 0x000fe200000e0000 */
[----:B------:R-:W-:Y:S02]  /*5200*/  ULDC UR15, c[0x0][0x9e4] ;  /* 0x00027900000f7ab9 */ /* 0x000fe40000000800 */
[----:B------:R-:W-:-:S10]  /*5210*/  UISETP.NE.AND UP0, UPT, UR15, 0x1, UPT ;  /* 0x000000010f00788c */ /* 0x000fd4000bf05270 */
[----:B------:R-:W-:Y:S01]  /*5220*/  UIADD3 UR14, -UR14, URZ, URZ ;  /* 0x0000003f0e0e7290 */ /* 0x000fe2000fffe13f */
[----:B------:R-:W-:-:S03]  /*5230*/  @UP0 ULDC.64 UR18, c[0x0][0x9e8] ;  /* 0x00027a0000120ab9 */ /* 0x000fc60000000a00 */
[----:B------:R-:W-:-:S04]  /*5240*/  UIMAD.WIDE.U32 UR6, UR14, UR18, URZ ;  /* 0x000000120e0672a5 */ /* 0x000fc8000f8e003f */
[----:B------:R-:W-:-:S04]  /*5250*/  @UP0 USHF.R.U32.HI UR14, URZ, UR19, UR7 ;  /* 0x000000133f0e0299 */ /* 0x000fc80008011607 */
[----:B------:R-:W-:Y:S01]  /*5260*/  ULOP3.LUT UR14, URZ, UR14, URZ, 0x33, !UPT ;  /* 0x0000000e3f0e7292 */ /* 0x000fe2000f8e333f */
[----:B------:R-:W-:Y:S11]  /*5270*/  BRA `(.L_x_2531) ;  /* 0x0000000000147947 */ /* 0x000ff60003800000 */
.L_x_2530:
[----:B------:R-:W-:Y:S02]  /*5280*/  ULDC UR15, c[0x0][0x9e4] ;  /* 0x00027900000f7ab9 */ /* 0x000fe40000000800 */
[----:B------:R-:W-:-:S11]  /*5290*/  UISETP.NE.AND UP0, UPT, UR15, 0x1, UPT ;  /* 0x000000010f00788c */ /* 0x000fd6000bf05270 */
[----:B------:R-:W-:Y:S02]  /*52a0*/  @UP0 ULDC.64 UR18, c[0x0][0x9e8] ;  /* 0x00027a0000120ab9 */ /* 0x000fe40000000a00 */
[----:B------:R-:W-:-:S04]  /*52b0*/  UIMAD.WIDE.U32 UR6, UR14, UR18, URZ ;  /* 0x000000120e0672a5 */ /* 0x000fc8000f8e003f */
[----:B------:R-:W-:-:S12]  /*52c0*/  @UP0 USHF.R.U32.HI UR14, URZ, UR19, UR7 ;  /* 0x000000133f0e0299 */ /* 0x000fd80008011607 */
.L_x_2531:
[----:B------:R-:W-:-:S04]  /*52d0*/  UIMAD UR14, UR14, UR15, UR15 ;  /* 0x0000000f0e0e72a4 */ /* 0x000fc8000f8e020f */
[----:B------:R-:W-:-:S04]  /*52e0*/  UISETP.LT.AND UP0, UPT, UR11, UR14, UPT ;  /* 0x0000000e0b00728c */ /* 0x000fc8000bf01270 */
[----:B------:R-:W-:-:S12]  /*52f0*/  USEL UR11, UR11, UR14, UP0 ;  /* 0x0000000e0b0b7287 */ /* 0x000fd80008000000 */
.L_x_2529:
        /* <DEDUP_REMOVED lines=10> */
[----:B------:R-:W-:Y:S01]  /*53a0*/  ULDC UR24, c[0x0][0x9dc] ;  /* 0x0002770000187ab9 */ /* 0x000fe20000000800 */
[----:B------:R-:W-:Y:S01]  /*53b0*/  IMAD.MOV.U32 R6, RZ, RZ, R7 ;  /* 0x000000ffff067224 */ /* 0x000fe200078e0007 */
[----:B------:R-:W-:Y:S01]  /*53c0*/  ULDC UR23, c[0x0][0x9d8] ;  /* 0x0002760000177ab9 */ /* 0x000fe20000000800 */
[----:B------:R-:W-:Y:S01]  /*53d0*/  ULDC UR29, c[0x0][0x988] ;  /* 0x00026200001d7ab9 */ /* 0x000fe20000000800 */
[----:B------:R-:W-:-:S05]  /*53e0*/  ULDC UR22, c[0x0][0x9e0] ;  /* 0x0002780000167ab9 */ /* 0x000fca0000000800 */
.L_x_2551:
[----:B------:R-:W-:-:S04]  /*53f0*/  UIADD3 UR38, UR38, 0x1, URZ ;  /* 0x0000000126267890 */ /* 0x000fc8000fffe03f */
[----:B------:R-:W-:-:S04]  /*5400*/  UISETP.NE.AND UP0, UPT, UR38, 0x2, UPT ;  /* 0x000000022600788c */ /* 0x000fc8000bf05270 */
[----:B------:R-:W-:Y:S02]  /*5410*/  USEL UR6, URZ, 0x1, UP0 ;  /* 0x000000013f067887 */ /* 0x000fe40008000000 */
[----:B------:R-:W-:Y:S02]  /*5420*/  USEL UR38, UR38, URZ, UP0 ;  /* 0x0000003f26267287 */ /* 0x000fe40008000000 */
[----:B------:R-:W-:Y:S01]  /*5430*/  ULOP3.LUT UR37, UR37, UR6, URZ, 0x3c, !UPT ;  /* 0x0000000625257292 */ /* 0x000fe2000f8e3c3f */
[----:B--2---:R-:W-:Y:S11]  /*5440*/  @!P0 BRA `(.L_x_2533) ;  /* 0x0000000000048947 */ /* 0x004ff60003800000 */
[----:B------:R-:W-:Y:S01]  /*5450*/  BPT.TRAP 0x1 ;  /* 0x000000040000795c */ /* 0x000fe20000300000 */
.L_x_2533:
[----:B------:R-:W0:Y:S01]  /*5460*/  S2UR UR27, SR_CgaCtaId ;  /* 0x00000000001b79c3 */ /* 0x000e220000008800 */
[----:B------:R-:W-:Y:S01]  /*5470*/  UMOV UR6, 0x400 ;  /* 0x0000040000067882 */ /* 0x000fe20000000000 */
[----:B------:R-:W-:-:S05]  /*5480*/  IMAD.U32 R7, RZ, RZ, UR37 ;  /* 0x00000025ff077e24 */ /* 0x000fca000f8e00ff */
[----:B------:R-:W-:Y:S01]  /*5490*/  SHF.L.U32 R7, R7, 0x1f, RZ ;  /* 0x0000001f07077819 */ /* 0x000fe200000006ff */
[----:B0-----:R-:W-:-:S04]  /*54a0*/  ULEA UR6, UR27, UR6, 0x18 ;  /* 0x000000061b067291 */ /* 0x001fc8000f8ec03f */
[----:B------:R-:W-:-:S09]  /*54b0*/  ULEA UR26, UR38, UR6, 0x3 ;  /* 0x00000006261a7291 */ /* 0x000fd2000f8e183f */
[----:B------:R0:W1:Y:S01]  /*54c0*/  SYNCS.PHASECHK.TRANS64.TRYWAIT P1, [UR26+0x22830], R7 ;  /* 0x02283007ff0075a7 */ /* 0x000062000802015a */
[----:B------:R-:W-:Y:S05]  /*54d0*/  @!P0 BRA `(.L_x_2534) ;  /* 0x0000000000048947 */ /* 0x000fea0003800000 */
[----:B------:R-:W-:Y:S01]  /*54e0*/  BPT.TRAP 0x1 ;  /* 0x000000040000795c */ /* 0x000fe20000300000 */
.L_x_2534:
[----:B-1----:R-:W-:Y:S05]  /*54f0*/  @P1 BRA `(.L_x_2535) ;  /* 0x0000000000081947 */ /* 0x002fea0003800000 */
[----:B------:R-:W1:Y:S02]  /*5500*/  SYNCS.PHASECHK.TRANS64.TRYWAIT P1, [UR26+0x22830], R7 ;  /* 0x02283007ff0075a7 */ /* 0x000e64000802015a */
[----:B-1----:R-:W-:Y:S05]  /*5510*/  @!P1 BRA `(.L_x_2536) ;  /* 0x0000014800509947 */ /* 0x002fea0003800000 */
.L_x_2535:
[----:B------:R-:W-:Y:S01]  /*5520*/  UIMAD UR18, UR38, 0x300, UR20 ;  /* 0x00000300261278a4 */ /* 0x000fe2000f8e0214 */
[----:B------:R-:W-:Y:S01]  /*5530*/  WARPGROUP.ARRIVE ;  /* 0x00000000000079c5 */ /* 0x000fe20000000000 */
[----:B------:R-:W-:Y:S01]  /*5540*/  UMOV UR19, 0x40000040 ;  /* 0x4000004000137882 */ /* 0x000fe20000000000 */
[----:B------:R-:W-:Y:S01]  /*5550*/  UMOV UR7, 0x40000040 ;  /* 0x4000004000077882 */ /* 0x000fe20000000000 */
[----:B------:R-:W-:-:S03]  /*5560*/  UIADD3 UR6, UR18, 0x2, URZ ;  /* 0x0000000212067890 */ /* 0x000fc6000fffe03f */
[----:B------:R-:W2:Y:S01]  /*5570*/  S2R R3, SR_TID.X ;  /* 0x0000000000037919 */ /* 0x000ea20000002100 */
[----:B------:R-:W-:Y:S01]  /*5580*/  UIADD3 UR10, UR18, 0x4, URZ ;  /* 0x00000004120a7890 */ /* 0x000fe2000fffe03f */
[----:B------:R-:W-:Y:S01]  /*5590*/  UMOV UR11, 0x40000040 ;  /* 0x40000040000b7882 */ /* 0x000fe20000000000 */
[----:B------:R-:W-:Y:S01]  /*55a0*/  HGMMA.64x96x16.F32 R152, gdesc[UR16], RZ, !UPT, gsb0 ;  /* 0x01600000109879f0 */ /* 0x000fe2000c0008ff */
[----:B------:R-:W-:Y:S01]  /*55b0*/  UIADD3 UR14, UR18, 0x6, URZ ;  /* 0x00000006120e7890 */ /* 0x000fe2000fffe03f */
[----:B------:R-:W-:Y:S01]  /*55c0*/  UMOV UR15, 0x40000040 ;  /* 0x40000040000f7882 */ /* 0x000fe20000000000 */
        /* <DEDUP_REMOVED lines=15> */
.L_x_2537:
[----:B-1----:R-:W1:Y:S01]  /*56c0*/  LDC R4, c[0x0][0x448] ;  /* 0x00011200ff047b82 */ /* 0x002e620000000800 */
        /* <DEDUP_REMOVED lines=22> */
[----:B------:R-:W-:Y:S01]  /*5830*/  UISETP.NE.AND UP0, UPT, UR47, URZ, UPT ;  /* 0x0000003f2f00728c */ /* 0x000fe2000bf05270 */
[----:B-1----:R-:W-:Y:S01]  /*5840*/  ISETP.NE.AND P1, PT, R4, 0x1, PT ;  /* 0x000000010400780c */ /* 0x002fe20003f25270 */
[----:B------:R-:W-:-:S02]  /*5850*/  VIADD R4, R22, UR42 ;  /* 0x0000002a16047c36 */ /* 0x000fc40008000000 */
        /* <DEDUP_REMOVED lines=10> */
[----:B------:R-:W-:Y:S01]  /*5900*/  UPRMT UR6, UR27, 0x654, UR6 ;  /* 0x000006541b067896 */ /* 0x000fe20008000006 */
[----:B------:R-:W1:Y:S01]  /*5910*/  @P1 LDC R10, c[0x0][0x44c] ;  /* 0x00011300ff0a1b82 */ /* 0x000e620000000800 */
[----:B------:R-:W-:Y:S01]  /*5920*/  FMUL.FTZ R174, R183, UR23 ;  /* 0x00000017b7ae7c20 */ /* 0x000fe20008410000 */
[----:B------:R-:W-:Y:S01]  /*5930*/  FMUL.FTZ R186, R189, UR23 ;  /* 0x00000017bdba7c20 */ /* 0x000fe20008410000 */
[----:B------:R-:W-:Y:S01]  /*5940*/  FMUL.FTZ R188, R192, UR23 ;  /* 0x00000017c0bc7c20 */ /* 0x000fe20008410000 */
[----:B------:R-:W-:Y:S01]  /*5950*/  FMUL.FTZ R190, R193, UR23 ;  /* 0x00000017c1be7c20 */ /* 0x000fe20008410000 */
[----:B------:R-:W-:-:S02]  /*5960*/  IMAD R191, R6, -0x60, RZ ;  /* 0xffffffa006bf7824 */ /* 0x000fc400078e02ff */
[----:B------:R-:W-:Y:S01]  /*5970*/  FMUL.FTZ R12, R155, UR23 ;  /* 0x000000179b0c7c20 */ /* 0x000fe20008410000 */
[----:B------:R-:W-:Y:S01]  /*5980*/  FMUL.FTZ R183, R194, UR23 ;  /* 0x00000017c2b77c20 */ /* 0x000fe20008410000 */
[----:B------:R-:W3:Y:S01]  /*5990*/  @P1 LDC R5, c[0x0][0x450] ;  /* 0x00011400ff051b82 */ /* 0x000ee20000000800 */
[----:B------:R-:W-:Y:S01]  /*59a0*/  FMUL.FTZ R192, R196, UR23 ;  /* 0x00000017c4c07c20 */ /* 0x000fe20008410000 */
[----:B------:R-:W-:Y:S01]  /*59b0*/  FMUL.FTZ R193, R197, UR23 ;  /* 0x00000017c5c17c20 */ /* 0x000fe20008410000 */
[----:B------:R-:W-:Y:S01]  /*59c0*/  FMUL.FTZ R189, R199, UR23 ;  /* 0x00000017c7bd7c20 */ /* 0x000fe20008410000 */
[----:B------:R-:W-:Y:S01]  /*59d0*/  IADD3 R196, -R17, 0x1, R191 ;  /* 0x0000000111c47810 */ /* 0x000fe20007ffe1bf */
[----:B------:R-:W4:Y:S01]  /*59e0*/  MUFU.TANH R11, R11 ;  /* 0x0000000b000b7308 */ /* 0x000f220000002400 */
[----:B------:R-:W-:Y:S01]  /*59f0*/  SYNCS.ARRIVE.TRANS64.RED.A1T0 RZ, [UR6], RZ ;  /* 0x000000ffffff79a7 */ /* 0x000fe20008100406 */
[----:B------:R-:W-:Y:S01]  /*5a00*/  ULOP3.LUT UR6, URZ, UR24, URZ, 0x33, !UPT ;  /* 0x000000183f067292 */ /* 0x000fe2000f8e333f */
[----:B------:R-:W-:-:S05]  /*5a10*/  IADD3 R196, -R18, R196, R19 ;  /* 0x000000c412c47210 */ /* 0x000fca0007ffe113 */
[----:B------:R-:W0:Y:S01]  /*5a20*/  MUFU.TANH R12, R12 ;  /* 0x0000000c000c7308 */ /* 0x000e220000002400 */
[----:B------:R-:W-:Y:S02]  /*5a30*/  VIADD R197, R196, UR22 ;  /* 0x00000016c4c57c36 */ /* 0x000fe40008000000 */
[----:B-1----:R-:W-:-:S05]  /*5a40*/  @P1 IMAD.HI.U32 R10, R4, R10, RZ ;  /* 0x0000000a040a1227 */ /* 0x002fca00078e00ff */
[----:B------:R-:W1:Y:S01]  /*5a50*/  MUFU.TANH R13, R13 ;  /* 0x0000000d000d7308 */ /* 0x000e620000002400 */
[----:B------:R-:W-:Y:S01]  /*5a60*/  VIADD R196, R196, UR6 ;  /* 0x00000006c4c47c36 */ /* 0x000fe20008000000 */
[----:B---3--:R-:W-:Y:S01]  /*5a70*/  @P1 SHF.R.U32.HI R4, RZ, R5, R10 ;  /* 0x00000005ff041219 */ /* 0x008fe2000001160a */
[----:B------:R-:W-:Y:S01]  /*5a80*/  FMUL.FTZ R5, R152, UR23 ;  /* 0x0000001798057c20 */ /* 0x000fe20008410000 */
[----:B------:R-:W-:Y:S01]  /*5a90*/  FMUL.FTZ R152, R161, UR23 ;  /* 0x00000017a1987c20 */ /* 0x000fe20008410000 */
[----:B------:R-:W-:Y:S01]  /*5aa0*/  FMUL.FTZ R161, R168, UR23 ;  /* 0x00000017a8a17c20 */ /* 0x000fe20008410000 */
[----:B------:R-:W-:Y:S01]  /*5ab0*/  FMUL.FTZ R168, R173, UR23 ;  /* 0x00000017ada87c20 */ /* 0x000fe20008410000 */
[----:B------:R-:W3:Y:S01]  /*5ac0*/  SHFL.IDX PT, R198, R4, RZ, 0x1c1f ;  /* 0x001c1fff04c67589 */ /* 0x000ee200000e0000 */
[----:B------:R-:W-:Y:S01]  /*5ad0*/  FMUL.FTZ R173, R182, UR23 ;  /* 0x00000017b6ad7c20 */ /* 0x000fe20008410000 */
[----:B------:R-:W-:Y:S01]  /*5ae0*/  FMUL.FTZ R182, R185, UR23 ;  /* 0x00000017b9b67c20 */ /* 0x000fe20008410000 */
[----:B------:R-:W-:Y:S01]  /*5af0*/  FMUL.FTZ R10, R154, UR23 ;  /* 0x000000179a0a7c20 */ /* 0x000fe20008410000 */
[----:B------:R-:W-:Y:S01]  /*5b00*/  FMUL.FTZ R185, R195, UR23 ;  /* 0x00000017c3b97c20 */ /* 0x000fe20008410000 */
[----:B------:R-:W-:Y:S01]  /*5b10*/  PLOP3.LUT P1, PT, PT, PT, UP0, 0x40, 0x0 ;  /* 0x000000000000781c */ /* 0x000fe20003f2e808 */
[----:B------:R-:W0:Y:S08]  /*5b20*/  MUFU.TANH R5, R5 ;  /* 0x0000000500057308 */ /* 0x000e300000002400 */
[----:B------:R-:W0:Y:S08]  /*5b30*/  MUFU.TANH R10, R10 ;  /* 0x0000000a000a7308 */ /* 0x000e300000002400 */
[----:B------:R-:W0:Y:S01]  /*5b40*/  MUFU.TANH R14, R14 ;  /* 0x0000000e000e7308 */ /* 0x000e220000002400 */
[----:B---3--:R-:W-:-:S02]  /*5b50*/  IMAD.IADD R195, R197, 0x1, R198 ;  /* 0x00000001c5c37824 */ /* 0x008fc400078e02c6 */
[----:B------:R-:W-:-:S05]  /*5b60*/  IMAD.IADD R194, R198, 0x1, R196 ;  /* 0x00000001c6c27824 */ /* 0x000fca00078e02c4 */
        /* <DEDUP_REMOVED lines=43> */
[----:B------:R-:W-:Y:S01]  /*5e20*/  IADD3 R198, -R18, R19, R198 ;  /* 0x0000001312c67210 */ /* 0x000fe20007ffe1c6 */
[----:B------:R-:W-:Y:S03]  /*5e30*/  BSSY B0, `(.L_x_2539) ;  /* 0x0000010000007945 */ /* 0x000fe60003800000 */
        /* <DEDUP_REMOVED lines=10> */
.L_x_2540:
[----:B------:R-:W-:-:S05]  /*5ee0*/  IMAD.U32 R199, RZ, RZ, UR25 ;  /* 0x00000019ffc77e24 */ /* 0x000fca000f8e00ff */
[----:B------:R-:W-:-:S13]  /*5ef0*/  ISETP.NE.AND P1, PT, R199, 0x1, PT ;  /* 0x00000001c700780c */ /* 0x000fda0003f25270 */
[----:B------:R-:W1:Y:S02]  /*5f00*/  @P1 LDC.64 R154, c[0x0][0x9e8] ;  /* 0x00027a00ff9a1b82 */ /* 0x000e640000000a00 */
[----:B-1----:R-:W-:-:S05]  /*5f10*/  @P1 IMAD.HI.U32 R154, R198, R154, RZ ;  /* 0x0000009ac69a1227 */ /* 0x002fca00078e00ff */
[----:B------:R-:W-:-:S07]  /*5f20*/  @P1 SHF.R.U32.HI R198, RZ, R155, R154 ;  /* 0x0000009bffc61219 */ /* 0x000fce000001169a */
.L_x_2541:
[----:B------:R-:W-:Y:S05]  /*5f30*/  BSYNC B0 ;  /* 0x0000000000007941 */ /* 0x000fea0003800000 */
.L_x_2539:
[----:B------:R-:W-:-:S04]  /*5f40*/  IMAD.IADD R154, R191, 0x1, -R17 ;  /* 0x00000001bf9a7824 */ /* 0x000fc800078e0a11 */
[----:B------:R-:W-:-:S05]  /*5f50*/  IMAD R154, R198, R199, R154 ;  /* 0x000000c7c69a7224 */ /* 0x000fca00078e029a */
[----:B------:R-:W-:Y:S02]  /*5f60*/  VIMNMX R194, R194, R154, !PT ;  /* 0x0000009ac2c27248 */ /* 0x000fe40007fe0100 */
[----:B------:R-:W-:-:S07]  /*5f70*/  VIADDMNMX R195, R154, R199, R195, PT ;  /* 0x000000c79ac37246 */ /* 0x000fce00038001c3 */
.L_x_2538:
[C---:B------:R-:W-:Y:S01]  /*5f80*/  ISETP.GE.AND P1, PT, R191.reuse, 0x1, PT ;  /* 0x00000001bf00780c */ /* 0x040fe20003f26270 */
[----:B------:R-:W1:Y:S01]  /*5f90*/  SHFL.IDX PT, R4, R4, 0x1, 0x1c1f ;  /* 0x003c1f0004047f89 */ /* 0x000e6200000e0000 */
[----:B------:R-:W-:Y:S01]  /*5fa0*/  ISETP.GE.AND P4, PT, R191, 0x9, PT ;  /* 0x00000009bf00780c */ /* 0x000fe20003f86270 */
[----:B------:R-:W-:Y:S01]  /*5fb0*/  UISETP.NE.AND UP0, UPT, UR47, URZ, UPT ;  /* 0x0000003f2f00728c */ /* 0x000fe2000bf05270 */
[----:B------:R-:W-:Y:S02]  /*5fc0*/  LOP3.LUT R16, R16, 0xfffbffff, RZ, 0xc0, !PT ;  /* 0xfffbffff10107812 */ /* 0x000fe400078ec0ff */
[----:B------:R-:W-:-:S04]  /*5fd0*/  ISETP.GT.AND P2, PT, R194, RZ, !P1 ;  /* 0x000000ffc200720c */ /* 0x000fc80004f44270 */
[----:B------:R-:W-:-:S03]  /*5fe0*/  ISETP.LT.OR P2, PT, R195, 0x1, P2 ;  /* 0x00000001c300780c */ /* 0x000fc60001741670 */
[----:B------:R-:W-:Y:S02]  /*5ff0*/  @P1 LOP3.LUT R16, R16, 0x40000, RZ, 0xfc, !PT ;  /* 0x0004000010101812 */ /* 0x000fe400078efcff */
[----:B------:R-:W-:Y:S02]  /*6000*/  ISETP.GE.AND P1, PT, R191, 0x2, PT ;  /* 0x00000002bf00780c */ /* 0x000fe40003f26270 */
[----:B------:R-:W-:Y:S02]  /*6010*/  LOP3.LUT R16, R16, 0xfffffffd, RZ, 0xc0, !PT ;  /* 0xfffffffd10107812 */ /* 0x000fe400078ec0ff */
[----:B0-----:R-:W-:Y:S02]  /*6020*/  FSEL R154, R5, -INF , !P2 ;  /* 0xff800000059a7808 */ /* 0x001fe40005000000 */
[----:B------:R-:W-:Y:S02]  /*6030*/  ISETP.GT.AND P3, PT, R194, 0x1, !P1 ;  /* 0x00000001c200780c */ /* 0x000fe40004f64270 */
[----:B------:R-:W-:-:S02]  /*6040*/  @P4 LOP3.LUT R16, R16, 0x2, RZ, 0xfc, !PT ;  /* 0x0000000210104812 */ /* 0x000fc400078efcff */
[----:B------:R-:W-:Y:S01]  /*6050*/  ISETP.GT.AND P2, PT, R194, 0x8, !P4 ;  /* 0x00000008c200780c */ /* 0x000fe20006744270 */
[--C-:B-1----:R-:W-:Y:S01]  /*6060*/  IMAD.IADD R197, R197, 0x1, R4.reuse ;  /* 0x00000001c5c57824 */ /* 0x102fe200078e0204 */
[----:B------:R-:W-:Y:S01]  /*6070*/  ISETP.GE.AND P4, PT, R191, 0xa, PT ;  /* 0x0000000abf00780c */ /* 0x000fe20003f86270 */
[----:B------:R-:W-:Y:S01]  /*6080*/  IMAD.IADD R196, R196, 0x1, R4 ;  /* 0x00000001c4c47824 */ /* 0x000fe200078e0204 */
[C---:B------:R-:W-:Y:S02]  /*6090*/  ISETP.LT.OR P3, PT, R195.reuse, 0x2, P3 ;  /* 0x00000002c300780c */ /* 0x040fe40001f61670 */
[----:B------:R-:W-:Y:S02]  /*60a0*/  ISETP.LT.OR P2, PT, R195, 0x9, P2 ;  /* 0x00000009c300780c */ /* 0x000fe40001741670 */
[----:B------:R-:W-:Y:S02]  /*60b0*/  FSEL R11, R11, -INF , !P3 ;  /* 0xff8000000b0b7808 */ /* 0x000fe40005800000 */
[----:B------:R-:W-:-:S02]  /*60c0*/  ISETP.GE.AND P3, PT, R191, 0x11, PT ;  /* 0x00000011bf00780c */ /* 0x000fc40003f66270 */
[----:B------:R-:W-:Y:S02]  /*60d0*/  LOP3.LUT R16, R16, 0xfffffffb, RZ, 0xc0, !PT ;  /* 0xfffffffb10107812 */ /* 0x000fe400078ec0ff */
[----:B------:R-:W-:Y:S02]  /*60e0*/  FSEL R13, R13, -INF , !P2 ;  /* 0xff8000000d0d7808 */ /* 0x000fe40005000000 */
[----:B------:R-:W-:Y:S02]  /*60f0*/  ISETP.GT.AND P2, PT, R194, 0x9, !P4 ;  /* 0x00000009c200780c */ /* 0x000fe40006744270 */
[----:B------:R-:W-:Y:S02]  /*6100*/  @P4 LOP3.LUT R16, R16, 0x4, RZ, 0xfc, !PT ;  /* 0x0000000410104812 */ /* 0x000fe400078efcff */
[----:B------:R-:W-:Y:S02]  /*6110*/  ISETP.LT.OR P2, PT, R195, 0xa, P2 ;  /* 0x0000000ac300780c */ /* 0x000fe40001741670 */
[----:B------:R-:W-:-:S02]  /*6120*/  LOP3.LUT R16, R16, 0xfffffff7, RZ, 0xc0, !PT ;  /* 0xfffffff710107812 */ /* 0x000fc400078ec0ff */
[----:B------:R-:W-:Y:S02]  /*6130*/  FSEL R14, R14, -INF , !P2 ;  /* 0xff8000000e0e7808 */ /* 0x000fe40005000000 */
[----:B------:R-:W-:Y:S02]  /*6140*/  @P3 LOP3.LUT R16, R16, 0x8, RZ, 0xfc, !PT ;  /* 0x0000000810103812 */ /* 0x000fe400078efcff */
[----:B------:R-:W-:Y:S02]  /*6150*/  ISETP.GT.AND P2, PT, R194, 0x10, !P3 ;  /* 0x00000010c200780c */ /* 0x000fe40005f44270 */
[----:B------:R-:W-:Y:S02]  /*6160*/  ISETP.GE.AND P3, PT, R191, 0x12, PT ;  /* 0x00000012bf00780c */ /* 0x000fe40003f66270 */
[----:B------:R-:W-:Y:S02]  /*6170*/  ISETP.LT.OR P2, PT, R195, 0x11, P2 ;  /* 0x00000011c300780c */ /* 0x000fe40001741670 */
[----:B------:R-:W-:-:S02]  /*6180*/  LOP3.LUT R16, R16, 0xffffffef, RZ, 0xc0, !PT ;  /* 0xffffffef10107812 */ /* 0x000fc400078ec0ff */
[----:B------:R-:W-:Y:S02]  /*6190*/  FSEL R21, R21, -INF , !P2 ;  /* 0xff80000015157808 */ /* 0x000fe40005000000 */
        /* <DEDUP_REMOVED lines=118> */
.L_x_2544:
[----:B------:R-:W-:-:S05]  /*6900*/  IMAD.U32 R194, RZ, RZ, UR25 ;  /* 0x00000019ffc27e24 */ /* 0x000fca000f8e00ff */
[----:B------:R-:W-:-:S13]  /*6910*/  ISETP.NE.AND P6, PT, R194, 0x1, PT ;  /* 0x00000001c200780c */ /* 0x000fda0003fc5270 */
[----:B------:R-:W0:Y:S02]  /*6920*/  @P6 LDC.64 R4, c[0x0][0x9e8] ;  /* 0x00027a00ff046b82 */ /* 0x000e240000000a00 */
[----:B0-----:R-:W-:-:S05]  /*6930*/  @P6 IMAD.HI.U32 R4, R155, R4, RZ ;  /* 0x000000049b046227 */ /* 0x001fca00078e00ff */
[----:B------:R-:W-:-:S07]  /*6940*/  @P6 SHF.R.U32.HI R155, RZ, R5, R4 ;  /* 0x00000005ff9b6219 */ /* 0x000fce0000011604 */
.L_x_2545:
[----:B------:R-:W-:Y:S05]  /*6950*/  BSYNC B0 ;  /* 0x0000000000007941 */ /* 0x000fea0003800000 */
.L_x_2543:
[----:B------:R-:W-:-:S04]  /*6960*/  IMAD.IADD R191, R191, 0x1, -R17 ;  /* 0x00000001bfbf7824 */ /* 0x000fc800078e0a11 */
[----:B------:R-:W-:-:S05]  /*6970*/  IMAD R191, R155, R194, R191 ;  /* 0x000000c29bbf7224 */ /* 0x000fca00078e02bf */
[----:B------:R-:W-:Y:S02]  /*6980*/  VIMNMX R196, R196, R191, !PT ;  /* 0x000000bfc4c47248 */ /* 0x000fe40007fe0100 */
[----:B------:R-:W-:-:S07]  /*6990*/  VIADDMNMX R197, R191, R194, R197, PT ;  /* 0x000000c2bfc57246 */ /* 0x000fce00038001c5 */
.L_x_2542:
[----:B------:R-:W-:Y:S01]  /*69a0*/  ISETP.GT.AND P1, PT, R196, 0x1, !P1 ;  /* 0x00000001c400780c */ /* 0x000fe20004f24270 */
[----:B------:R-:W-:Y:S01]  /*69b0*/  UMOV UR10, UR29 ;  /* 0x0000001d000a7c82 */ /* 0x000fe20008000000 */
[----:B------:R-:W-:Y:S02]  /*69c0*/  FMNMX.FTZ R4, R154, R9, !PT ;  /* 0x000000099a047209 */ /* 0x000fe40007810000 */
[----:B------:R-:W-:Y:S02]  /*69d0*/  ISETP.LT.OR P1, PT, R197, 0x2, P1 ;  /* 0x00000002c500780c */ /* 0x000fe40000f21670 */
[----:B------:R-:W-:Y:S02]  /*69e0*/  LOP3.LUT P6, RZ, R16, 0x10000, RZ, 0xc0, !PT ;  /* 0x0001000010ff7812 */ /* 0x000fe400078cc0ff */
        /* <DEDUP_REMOVED lines=72> */
[----:B------:R-:W-:Y:S02]  /*6e70*/  ISETP.GT.AND P1, PT, R196, 0x30, !P1 ;  /* 0x00000030c400780c */ /* 0x000fe40004f24270 */
[----:B------:R-:W-:Y:S01]  /*6e80*/  FSEL R180, R180, -INF , !P2 ;  /* 0xff800000b4b47808 */ /* 0x000fe20005000000 */
[----:B------:R-:W0:Y:S01]  /*6e90*/  SHFL.BFLY PT, R5, R4, 0x1, 0x1f ;  /* 0x0c201f0004057f89 */ /* 0x000e2200000e0000 */
[----:B------:R-:W-:Y:S02]  /*6ea0*/  ISETP.LT.OR P1, PT, R197, 0x31, P1 ;  /* 0x00000031c500780c */ /* 0x000fe40000f21670 */
[----:B------:R-:W-:-:S02]  /*6eb0*/  ISETP.GT.AND P5, PT, R196, 0x58, !P5 ;  /* 0x00000058c400780c */ /* 0x000fc40006fa4270 */
[----:B------:R-:W-:Y:S02]  /*6ec0*/  FSEL R169, R169, -INF , !P1 ;  /* 0xff800000a9a97808 */ /* 0x000fe40004800000 */
[----:B------:R-:W-:Y:S02]  /*6ed0*/  LOP3.LUT P1, RZ, R16, 0x200, RZ, 0xc0, !PT ;  /* 0x0000020010ff7812 */ /* 0x000fe4000782c0ff */
[----:B------:R-:W-:Y:S02]  /*6ee0*/  ISETP.LT.OR P4, PT, R197, 0x52, P4 ;  /* 0x00000052c500780c */ /* 0x000fe40002781670 */
[----:B------:R-:W-:Y:S02]  /*6ef0*/  ISETP.GT.AND P1, PT, R196, 0x31, !P1 ;  /* 0x00000031c400780c */ /* 0x000fe40004f24270 */
[----:B------:R-:W-:Y:S02]  /*6f00*/  FSEL R183, R183, -INF , !P3 ;  /* 0xff800000b7b77808 */ /* 0x000fe40005800000 */
[----:B------:R-:W-:-:S02]  /*6f10*/  ISETP.LT.OR P1, PT, R197, 0x32, P1 ;  /* 0x00000032c500780c */ /* 0x000fc40000f21670 */
[----:B------:R-:W-:Y:S02]  /*6f20*/  ISETP.LT.OR P5, PT, R197, 0x59, P5 ;  /* 0x00000059c500780c */ /* 0x000fe40002fa1670 */
[----:B------:R-:W-:Y:S02]  /*6f30*/  FSEL R170, R170, -INF , !P1 ;  /* 0xff800000aaaa7808 */ /* 0x000fe40004800000 */
[----:B------:R-:W-:Y:S02]  /*6f40*/  LOP3.LUT P1, RZ, R16, 0x100, RZ, 0xc0, !PT ;  /* 0x0000010010ff7812 */ /* 0x000fe4000782c0ff */
[----:B------:R-:W-:Y:S02]  /*6f50*/  FSEL R185, R185, -INF , !P4 ;  /* 0xff800000b9b97808 */ /* 0x000fe40006000000 */
[----:B------:R-:W-:Y:S02]  /*6f60*/  ISETP.GT.AND P1, PT, R196, 0x38, !P1 ;  /* 0x00000038c400780c */ /* 0x000fe40004f24270 */
[----:B0-----:R-:W-:-:S02]  /*6f70*/  FMNMX.FTZ R4, R4, R5, !PT ;  /* 0x0000000504047209 */ /* 0x001fc40007810000 */
[----:B------:R-:W-:Y:S02]  /*6f80*/  ISETP.LT.OR P1, PT, R197, 0x39, P1 ;  /* 0x00000039c500780c */ /* 0x000fe40000f21670 */
[----:B------:R-:W-:Y:S02]  /*6f90*/  FSEL R187, R187, -INF , !P5 ;  /* 0xff800000bbbb7808 */ /* 0x000fe40006800000 */
[----:B------:R-:W-:Y:S02]  /*6fa0*/  FSEL R173, R173, -INF , !P1 ;  /* 0xff800000adad7808 */ /* 0x000fe40004800000 */
[----:B------:R-:W-:-:S04]  /*6fb0*/  LOP3.LUT P1, RZ, R16, 0x80, RZ, 0xc0, !PT ;  /* 0x0000008010ff7812 */ /* 0x000fc8000782c0ff */
[----:B------:R-:W-:-:S04]  /*6fc0*/  ISETP.GT.AND P1, PT, R196, 0x39, !P1 ;  /* 0x00000039c400780c */ /* 0x000fc80004f24270 */
[----:B------:R-:W-:-:S04]  /*6fd0*/  ISETP.LT.OR P1, PT, R197, 0x3a, P1 ;  /* 0x0000003ac500780c */ /* 0x000fc80000f21670 */
[----:B------:R-:W-:Y:S02]  /*6fe0*/  FSEL R174, R174, -INF , !P1 ;  /* 0xff800000aeae7808 */ /* 0x000fe40004800000 */
[----:B------:R-:W-:-:S04]  /*6ff0*/  LOP3.LUT P1, RZ, R16, 0x40, RZ, 0xc0, !PT ;  /* 0x0000004010ff7812 */ /* 0x000fc8000782c0ff */
[----:B------:R-:W-:-:S04]  /*7000*/  ISETP.GT.AND P1, PT, R196, 0x40, !P1 ;  /* 0x00000040c400780c */ /* 0x000fc80004f24270 */
[----:B------:R-:W-:-:S04]  /*7010*/  ISETP.LT.OR P1, PT, R197, 0x41, P1 ;  /* 0x00000041c500780c */ /* 0x000fc80000f21670 */
[----:B------:R-:W-:Y:S02]  /*7020*/  FSEL R177, R177, -INF , !P1 ;  /* 0xff800000b1b17808 */ /* 0x000fe40004800000 */
[----:B------:R-:W-:Y:S02]  /*7030*/  ISETP.GT.AND P1, PT, R196, 0x41, !P6 ;  /* 0x00000041c400780c */ /* 0x000fe40007724270 */
[----:B------:R-:W-:Y:S02]  /*7040*/  LOP3.LUT P6, RZ, R16, 0x20000, RZ, 0xc0, !PT ;  /* 0x0002000010ff7812 */ /* 0x000fe400078cc0ff */
[----:B------:R-:W-:-:S04]  /*7050*/  ISETP.LT.OR P1, PT, R197, 0x42, P1 ;  /* 0x00000042c500780c */ /* 0x000fc80000f21670 */
[----:B------:R-:W-:Y:S02]  /*7060*/  FSEL R178, R178, -INF , !P1 ;  /* 0xff800000b2b27808 */ /* 0x000fe40004800000 */
[----:B------:R-:W-:-:S04]  /*7070*/  FSETP.NEU.FTZ.AND P1, PT, R4, -INF , PT ;  /* 0xff8000000400780b */ /* 0x000fc80003f3d000 */
[----:B------:R-:W-:-:S05]  /*7080*/  FSEL R5, R4, RZ, P1 ;  /* 0x000000ff04057208 */ /* 0x000fca0000800000 */
[----:B------:R-:W-:Y:S01]  /*7090*/  FADD.FTZ R9, -R5, R9 ;  /* 0x0000000905097221 */ /* 0x000fe20000010100 */
[----:B------:R-:W-:-:S03]  /*70a0*/  FMUL.FTZ R5, R4, UR10 ;  /* 0x0000000a04057c20 */ /* 0x000fc60008410000 */
[----:B------:R-:W-:Y:S02]  /*70b0*/  FMUL.FTZ R9, R9, UR10 ;  /* 0x0000000a09097c20 */ /* 0x000fe40008410000 */
[----:B------:R-:W-:Y:S02]  /*70c0*/  FSEL R5, R5, RZ, P1 ;  /* 0x000000ff05057208 */ /* 0x000fe40000800000 */
[----:B------:R-:W-:Y:S02]  /*70d0*/  ISETP.GT.AND P1, PT, R196, 0x48, !P6 ;  /* 0x00000048c400780c */ /* 0x000fe40007724270 */
[----:B------:R-:W0:Y:S01]  /*70e0*/  MUFU.EX2 R9, R9 ;  /* 0x0000000900097308 */ /* 0x000e220000000800 */
[--C-:B------:R-:W-:Y:S01]  /*70f0*/  FFMA.FTZ R154, R154, UR10, -R5.reuse ;  /* 0x0000000a9a9a7c23 */ /* 0x100fe20008010805 */
[----:B------:R-:W-:Y:S01]  /*7100*/  ISETP.LT.OR P1, PT, R197, 0x49, P1 ;  /* 0x00000049c500780c */ /* 0x000fe20000f21670 */
[--C-:B------:R-:W-:Y:S01]  /*7110*/  FFMA.FTZ R11, R11, UR10, -R5.reuse ;  /* 0x0000000a0b0b7c23 */ /* 0x100fe20008010805 */
[--C-:B------:R-:W-:Y:S01]  /*7120*/  FFMA.FTZ R13, R13, UR10, -R5.reuse ;  /* 0x0000000a0d0d7c23 */ /* 0x100fe20008010805 */
[--C-:B------:R-:W-:Y:S01]  /*7130*/  FFMA.FTZ R14, R14, UR10, -R5.reuse ;  /* 0x0000000a0e0e7c23 */ /* 0x100fe20008010805 */
[----:B------:R-:W-:Y:S01]  /*7140*/  FSEL R181, R181, -INF , !P1 ;  /* 0xff800000b5b57808 */ /* 0x000fe20004800000 */
[--C-:B------:R-:W-:Y:S01]  /*7150*/  FFMA.FTZ R21, R21, UR10, -R5.reuse ;  /* 0x0000000a15157c23 */ /* 0x100fe20008010805 */
[----:B------:R-:W-:Y:S01]  /*7160*/  LOP3.LUT P1, RZ, R16, 0x40000, RZ, 0xc0, !PT ;  /* 0x0004000010ff7812 */ /* 0x000fe2000782c0ff */
[--C-:B------:R-:W-:Y:S01]  /*7170*/  FFMA.FTZ R155, R152, UR10, -R5.reuse ;  /* 0x0000000a989b7c23 */ /* 0x100fe20008010805 */
[--C-:B------:R-:W-:Y:S01]  /*7180*/  FFMA.FTZ R157, R157, UR10, -R5.reuse ;  /* 0x0000000a9d9d7c23 */ /* 0x100fe20008010805 */
[--C-:B------:R-:W-:Y:S01]  /*7190*/  FFMA.FTZ R158, R158, UR10, -R5.reuse ;  /* 0x0000000a9e9e7c23 */ /* 0x100fe20008010805 */
[----:B------:R-:W-:Y:S01]  /*71a0*/  ISETP.GT.AND P1, PT, R196, RZ, !P1 ;  /* 0x000000ffc400720c */ /* 0x000fe20004f24270 */
[--C-:B------:R-:W-:Y:S01]  /*71b0*/  FFMA.FTZ R161, R161, UR10, -R5.reuse ;  /* 0x0000000aa1a17c23 */ /* 0x100fe20008010805 */
[--C-:B------:R-:W-:Y:S01]  /*71c0*/  FFMA.FTZ R162, R162, UR10, -R5.reuse ;  /* 0x0000000aa2a27c23 */ /* 0x100fe20008010805 */
[--C-:B------:R-:W-:Y:S01]  /*71d0*/  FFMA.FTZ R167, R167, UR10, -R5.reuse ;  /* 0x0000000aa7a77c23 */ /* 0x100fe20008010805 */
[----:B------:R-:W-:Y:S01]  /*71e0*/  ISETP.LT.OR P1, PT, R197, 0x1, P1 ;  /* 0x00000001c500780c */ /* 0x000fe20000f21670 */
[--C-:B------:R-:W-:Y:S01]  /*71f0*/  FFMA.FTZ R168, R168, UR10, -R5.reuse ;  /* 0x0000000aa8a87c23 */ /* 0x100fe20008010805 */
[--C-:B------:R-:W-:Y:S01]  /*7200*/  FFMA.FTZ R171, R171, UR10, -R5.reuse ;  /* 0x0000000aabab7c23 */ /* 0x100fe20008010805 */
[--C-:B------:R-:W-:Y:S01]  /*7210*/  FFMA.FTZ R172, R172, UR10, -R5.reuse ;  /* 0x0000000aacac7c23 */ /* 0x100fe20008010805 */
[----:B------:R-:W-:Y:S01]  /*7220*/  FSEL R10, R10, -INF , !P1 ;  /* 0xff8000000a0a7808 */ /* 0x000fe20004800000 */
        /* <DEDUP_REMOVED lines=10> */
[----:B------:R-:W-:Y:S01]  /*72d0*/  FMNMX.FTZ R5, R10, R8, !PT ;  /* 0x000000080a057209 */ /* 0x000fe20007810000 */
[----:B------:R-:W1:Y:S01]  /*72e0*/  MUFU.EX2 R152, R154 ;  /* 0x0000009a00987308 */ /* 0x000e620000000800 */
[----:B------:R-:W-:Y:S01]  /*72f0*/  LOP3.LUT P6, RZ, R16, 0x1, RZ, 0xc0, !PT ;  /* 0x0000000110ff7812 */ /* 0x000fe200078cc0ff */
[----:B0-----:R-:W-:Y:S01]  /*7300*/  FMUL.FTZ R24, R24, R9 ;  /* 0x0000000918187220 */ /* 0x001fe20000410000 */
[----:B------:R-:W-:Y:S01]  /*7310*/  FMNMX.FTZ R5, R12, R5, !PT ;  /* 0x000000050c057209 */ /* 0x000fe20007810000 */
[-C--:B------:R-:W-:Y:S01]  /*7320*/  FMUL.FTZ R25, R25, R9.reuse ;  /* 0x0000000919197220 */ /* 0x080fe20000410000 */
[----:B------:R-:W-:Y:S01]  /*7330*/  ISETP.GT.AND P1, PT, R196, 0x59, !P6 ;  /* 0x00000059c400780c */ /* 0x000fe20007724270 */
[----:B------:R-:W-:Y:S01]  /*7340*/  FMUL.FTZ R28, R28, R9 ;  /* 0x000000091c1c7220 */ /* 0x000fe20000410000 */
[----:B------:R-:W-:Y:S01]  /*7350*/  FMNMX.FTZ R5, R15, R5, !PT ;  /* 0x000000050f057209 */ /* 0x000fe20007810000 */
[----:B------:R-:W0:Y:S01]  /*7360*/  MUFU.EX2 R11, R11 ;  /* 0x0000000b000b7308 */ /* 0x000e220000000800 */
[----:B------:R-:W-:Y:S01]  /*7370*/  ISETP.LT.OR P1, PT, R197, 0x5a, P1 ;  /* 0x0000005ac500780c */ /* 0x000fe20000f21670 */
[----:B------:R-:W-:Y:S01]  /*7380*/  FMUL.FTZ R29, R29, R9 ;  /* 0x000000091d1d7220 */ /* 0x000fe20000410000 */
[----:B------:R-:W-:Y:S01]  /*7390*/  FMNMX.FTZ R5, R20, R5, !PT ;  /* 0x0000000514057209 */ /* 0x000fe20007810000 */
[-C--:B------:R-:W-:Y:S01]  /*73a0*/  FMUL.FTZ R32, R32, R9.reuse ;  /* 0x0000000920207220 */ /* 0x080fe20000410000 */
[----:B------:R-:W-:Y:S01]  /*73b0*/  FSEL R189, R189, -INF , !P1 ;  /* 0xff800000bdbd7808 */ /* 0x000fe20004800000 */
[----:B------:R-:W-:Y:S01]  /*73c0*/  FMUL.FTZ R33, R33, R9 ;  /* 0x0000000921217220 */ /* 0x000fe20000410000 */
[----:B------:R-:W-:Y:S01]  /*73d0*/  FMNMX.FTZ R5, R153, R5, !PT ;  /* 0x0000000599057209 */ /* 0x000fe20007810000 */
[----:B------:R-:W3:Y:S01]  /*73e0*/  MUFU.EX2 R13, R13 ;  /* 0x0000000d000d7308 */ /* 0x000ee20000000800 */
[----:B-1----:R-:W-:Y:S01]  /*73f0*/  FFMA.FTZ R2, R9, R2, R152 ;  /* 0x0000000209027223 */ /* 0x002fe20000010098 */
[----:B------:R-:W-:Y:S01]  /*7400*/  FMUL.FTZ R36, R36, R9 ;  /* 0x0000000924247220 */ /* 0x000fe20000410000 */
[----:B------:R-:W-:Y:S01]  /*7410*/  FMNMX.FTZ R5, R156, R5, !PT ;  /* 0x000000059c057209 */ /* 0x000fe20007810000 */
[-C--:B------:R-:W-:Y:S01]  /*7420*/  FMUL.FTZ R37, R37, R9.reuse ;  /* 0x0000000925257220 */ /* 0x080fe20000410000 */
[-C--:B------:R-:W-:Y:S01]  /*7430*/  FMUL.FTZ R40, R40, R9.reuse ;  /* 0x0000000928287220 */ /* 0x080fe20000410000 */
[----:B------:R-:W-:Y:S01]  /*7440*/  FMUL.FTZ R41, R41, R9 ;  /* 0x0000000929297220 */ /* 0x000fe20000410000 */
[----:B------:R-:W-:Y:S01]  /*7450*/  FMNMX.FTZ R5, R159, R5, !PT ;  /* 0x000000059f057209 */ /* 0x000fe20007810000 */
[----:B------:R-:W1:Y:S01]  /*7460*/  MUFU.EX2 R14, R14 ;  /* 0x0000000e000e7308 */ /* 0x000e620000000800 */
[C---:B0-----:R-:W-:Y:S01]  /*7470*/  FADD.FTZ R2, R11.reuse, R2 ;  /* 0x000000020b027221 */ /* 0x041fe20000010000 */
[----:B------:R-:W-:Y:S01]  /*7480*/  F2FP.F16.F32.PACK_AB R152, R11, R152 ;  /* 0x000000980b98723e */ /* 0x000fe200000000ff */
[----:B------:R-:W-:Y:S01]  /*7490*/  FMUL.FTZ R44, R44, R9 ;  /* 0x000000092c2c7220 */ /* 0x000fe20000410000 */
[----:B------:R-:W-:Y:S01]  /*74a0*/  FMNMX.FTZ R5, R160, R5, !PT ;  /* 0x00000005a0057209 */ /* 0x000fe20007810000 */
[-C--:B------:R-:W-:Y:S01]  /*74b0*/  FMUL.FTZ R45, R45, R9.reuse ;  /* 0x000000092d2d7220 */ /* 0x080fe20000410000 */
[-C--:B------:R-:W-:Y:S01]  /*74c0*/  FMUL.FTZ R48, R48, R9.reuse ;  /* 0x0000000930307220 */ /* 0x080fe20000410000 */
[----:B------:R-:W-:Y:S01]  /*74d0*/  FMUL.FTZ R49, R49, R9 ;  /* 0x0000000931317220 */ /* 0x000fe20000410000 */
[----:B------:R-:W-:Y:S01]  /*74e0*/  FMNMX.FTZ R5, R163, R5, !PT ;  /* 0x00000005a3057209 */ /* 0x000fe20007810000 */
[----:B---3--:R-:W-:Y:S01]  /*74f0*/  FADD.FTZ R2, R13, R2 ;  /* 0x000000020d027221 */ /* 0x008fe20000010000 */
[----:B------:R-:W0:Y:S01]  /*7500*/  MUFU.EX2 R21, R21 ;  /* 0x0000001500157308 */ /* 0x000e220000000800 */
[----:B------:R-:W-:Y:S01]  /*7510*/  FMUL.FTZ R52, R52, R9 ;  /* 0x0000000934347220 */ /* 0x000fe20000410000 */
[----:B------:R-:W-:Y:S01]  /*7520*/  FMNMX.FTZ R5, R164, R5, !PT ;  /* 0x00000005a4057209 */ /* 0x000fe20007810000 */
[-C--:B------:R-:W-:Y:S01]  /*7530*/  FMUL.FTZ R53, R53, R9.reuse ;  /* 0x0000000935357220 */ /* 0x080fe20000410000 */
[-C--:B------:R-:W-:Y:S01]  /*7540*/  FMUL.FTZ R56, R56, R9.reuse ;  /* 0x0000000938387220 */ /* 0x080fe20000410000 */
[----:B------:R-:W-:Y:S01]  /*7550*/  FMUL.FTZ R57, R57, R9 ;  /* 0x0000000939397220 */ /* 0x000fe20000410000 */
[----:B------:R-:W-:Y:S01]  /*7560*/  FMNMX.FTZ R5, R165, R5, !PT ;  /* 0x00000005a5057209 */ /* 0x000fe20007810000 */
[C---:B-1----:R-:W-:Y:S01]  /*7570*/  FADD.FTZ R2, R14.reuse, R2 ;  /* 0x000000020e027221 */ /* 0x042fe20000010000 */
[----:B------:R-:W-:Y:S01]  /*7580*/  F2FP.F16.F32.PACK_AB R154, R14, R13 ;  /* 0x0000000d0e9a723e */ /* 0x000fe200000000ff */
[----:B------:R-:W1:Y:S01]  /*7590*/  MUFU.EX2 R155, R155 ;  /* 0x0000009b009b7308 */ /* 0x000e620000000800 */
[----:B------:R-:W-:Y:S01]  /*75a0*/  FMNMX.FTZ R5, R166, R5, !PT ;  /* 0x00000005a6057209 */ /* 0x000fe20007810000 */
[-C--:B------:R-:W-:Y:S01]  /*75b0*/  FMUL.FTZ R60, R60, R9.reuse ;  /* 0x000000093c3c7220 */ /* 0x080fe20000410000 */
[-C--:B------:R-:W-:Y:S01]  /*75c0*/  FMUL.FTZ R61, R61, R9.reuse ;  /* 0x000000093d3d7220 */ /* 0x080fe20000410000 */
[----:B------:R-:W-:Y:S01]  /*75d0*/  FMUL.FTZ R64, R64, R9 ;  /* 0x0000000940407220 */ /* 0x000fe20000410000 */
[----:B------:R-:W-:Y:S01]  /*75e0*/  FMNMX.FTZ R5, R169, R5, !PT ;  /* 0x00000005a9057209 */ /* 0x000fe20007810000 */
[-C--:B------:R-:W-:Y:S01]  /*75f0*/  FMUL.FTZ R65, R65, R9.reuse ;  /* 0x0000000941417220 */ /* 0x080fe20000410000 */
[----:B------:R-:W-:Y:S01]  /*7600*/  FMUL.FTZ R68, R68, R9 ;  /* 0x0000000944447220 */ /* 0x000fe20000410000 */
[----:B------:R-:W3:Y:S01]  /*7610*/  MUFU.EX2 R157, R157 ;  /* 0x0000009d009d7308 */ /* 0x000ee20000000800 */
[----:B------:R-:W-:Y:S01]  /*7620*/  FMNMX.FTZ R5, R170, R5, !PT ;  /* 0x00000005aa057209 */ /* 0x000fe20007810000 */
[----:B0-----:R-:W-:Y:S01]  /*7630*/  FADD.FTZ R2, R21, R2 ;  /* 0x0000000215027221 */ /* 0x001fe20000010000 */
[-C--:B------:R-:W-:Y:S01]  /*7640*/  FMUL.FTZ R69, R69, R9.reuse ;  /* 0x0000000945457220 */ /* 0x080fe20000410000 */
[----:B------:R-:W-:Y:S01]  /*7650*/  FMUL.FTZ R72, R72, R9 ;  /* 0x0000000948487220 */ /* 0x000fe20000410000 */
[----:B------:R-:W-:Y:S01]  /*7660*/  FMNMX.FTZ R5, R173, R5, !PT ;  /* 0x00000005ad057209 */ /* 0x000fe20007810000 */
[-C--:B------:R-:W-:Y:S01]  /*7670*/  FMUL.FTZ R73, R73, R9.reuse ;  /* 0x0000000949497220 */ /* 0x080fe20000410000 */
[----:B------:R-:W-:Y:S01]  /*7680*/  FMUL.FTZ R76, R76, R9 ;  /* 0x000000094c4c7220 */ /* 0x000fe20000410000 */
[----:B------:R-:W0:Y:S01]  /*7690*/  MUFU.EX2 R158, R158 ;  /* 0x0000009e009e7308 */ /* 0x000e220000000800 */
[----:B------:R-:W-:Y:S01]  /*76a0*/  FMNMX.FTZ R5, R174, R5, !PT ;  /* 0x00000005ae057209 */ /* 0x000fe20007810000 */
[----:B-1----:R-:W-:Y:S01]  /*76b0*/  FADD.FTZ R2, R155, R2 ;  /* 0x000000029b027221 */ /* 0x002fe20000010000 */
[-C--:B------:R-:W-:Y:S01]  /*76c0*/  FMUL.FTZ R77, R77, R9.reuse ;  /* 0x000000094d4d7220 */ /* 0x080fe20000410000 */
[----:B------:R-:W-:Y:S01]  /*76d0*/  FMUL.FTZ R80, R80, R9 ;  /* 0x0000000950507220 */ /* 0x000fe20000410000 */
[----:B------:R-:W-:Y:S01]  /*76e0*/  FMNMX.FTZ R5, R177, R5, !PT ;  /* 0x00000005b1057209 */ /* 0x000fe20007810000 */
[-C--:B------:R-:W-:Y:S01]  /*76f0*/  FMUL.FTZ R81, R81, R9.reuse ;  /* 0x0000000951517220 */ /* 0x080fe20000410000 */
[----:B------:R-:W-:Y:S01]  /*7700*/  FMUL.FTZ R84, R84, R9 ;  /* 0x0000000954547220 */ /* 0x000fe20000410000 */
[----:B------:R-:W1:Y:S01]  /*7710*/  MUFU.EX2 R161, R161 ;  /* 0x000000a100a17308 */ /* 0x000e620000000800 */
[----:B------:R-:W-:Y:S01]  /*7720*/  FMNMX.FTZ R5, R178, R5, !PT ;  /* 0x00000005b2057209 */ /* 0x000fe20007810000 */
[----:B---3--:R-:W-:Y:S01]  /*7730*/  FADD.FTZ R2, R157, R2 ;  /* 0x000000029d027221 */ /* 0x008fe20000010000 */
[-C--:B------:R-:W-:Y:S01]  /*7740*/  FMUL.FTZ R85, R85, R9.reuse ;  /* 0x0000000955557220 */ /* 0x080fe20000410000 */
[----:B------:R-:W-:Y:S01]  /*7750*/  FMUL.FTZ R88, R88, R9 ;  /* 0x0000000958587220 */ /* 0x000fe20000410000 */
[----:B------:R-:W-:Y:S01]  /*7760*/  FMNMX.FTZ R5, R181, R5, !PT ;  /* 0x00000005b5057209 */ /* 0x000fe20007810000 */
[-C--:B------:R-:W-:Y:S01]  /*7770*/  FMUL.FTZ R89, R89, R9.reuse ;  /* 0x0000000959597220 */ /* 0x080fe20000410000 */
[----:B------:R-:W-:Y:S01]  /*7780*/  FMUL.FTZ R92, R92, R9 ;  /* 0x000000095c5c7220 */ /* 0x000fe20000410000 */
[----:B------:R-:W3:Y:S01]  /*7790*/  MUFU.EX2 R162, R162 ;  /* 0x000000a200a27308 */ /* 0x000ee20000000800 */
[----:B------:R-:W-:Y:S01]  /*77a0*/  FMNMX.FTZ R5, R180, R5, !PT ;  /* 0x00000005b4057209 */ /* 0x000fe20007810000 */
[C---:B0-----:R-:W-:Y:S01]  /*77b0*/  FADD.FTZ R2, R158.reuse, R2 ;  /* 0x000000029e027221 */ /* 0x041fe20000010000 */
[----:B------:R-:W-:Y:S01]  /*77c0*/  F2FP.F16.F32.PACK_AB R158, R158, R157 ;  /* 0x0000009d9e9e723e */ /* 0x000fe200000000ff */
        /* <DEDUP_REMOVED lines=16> */
[-C--:B------:R-:W-:Y:S01]  /*78d0*/  FMUL.FTZ R109, R109, R9.reuse ;  /* 0x000000096d6d7220 */ /* 0x080fe20000410000 */
[-C--:B------:R-:W-:Y:S01]  /*78e0*/  FMUL.FTZ R112, R112, R9.reuse ;  /* 0x0000000970707220 */ /* 0x080fe20000410000 */
[----:B------:R-:W3:Y:S01]  /*78f0*/  SHFL.BFLY PT, R11, R5, 0x2, 0x1f ;  /* 0x0c401f00050b7f89 */ /* 0x000ee200000e0000 */
[-C--:B------:R-:W-:Y:S01]  /*7900*/  FMUL.FTZ R113, R113, R9.reuse ;  /* 0x0000000971717220 */ /* 0x080fe20000410000 */
[----:B------:R-:W4:Y:S01]  /*7910*/  MUFU.EX2 R171, R171 ;  /* 0x000000ab00ab7308 */ /* 0x000f220000000800 */
        /* <DEDUP_REMOVED lines=16> */
[----:B----4-:R-:W-:Y:S01]  /*7a20*/  FADD.FTZ R2, R171, R2 ;  /* 0x00000002ab027221 */ /* 0x010fe20000010000 */
[-C--:B------:R-:W-:Y:S01]  /*7a30*/  FMUL.FTZ R140, R140, R9.reuse ;  /* 0x000000098c8c7220 */ /* 0x080fe20000410000 */
[-C--:B------:R-:W-:Y:S01]  /*7a40*/  FMUL.FTZ R141, R141, R9.reuse ;  /* 0x000000098d8d7220 */ /* 0x080fe20000410000 */
[-C--:B------:R-:W-:Y:S01]  /*7a50*/  FMUL.FTZ R144, R144, R9.reuse ;  /* 0x0000000990907220 */ /* 0x080fe20000410000 */
[----:B------:R-:W-:Y:S01]  /*7a60*/  FMUL.FTZ R145, R145, R9 ;  /* 0x0000000991917220 */ /* 0x000fe20000410000 */
[----:B---3--:R-:W-:Y:S01]  /*7a70*/  FMNMX.FTZ R5, R5, R11, !PT ;  /* 0x0000000b05057209 */ /* 0x008fe20007810000 */
[-C--:B------:R-:W-:Y:S01]  /*7a80*/  FMUL.FTZ R148, R148, R9.reuse ;  /* 0x0000000994947220 */ /* 0x080fe20000410000 */
[----:B------:R-:W3:Y:S01]  /*7a90*/  MUFU.EX2 R176, R176 ;  /* 0x000000b000b07308 */ /* 0x000ee20000000800 */
[----:B0-----:R-:W-:Y:S01]  /*7aa0*/  FADD.FTZ R2, R172, R2 ;  /* 0x00000002ac027221 */ /* 0x001fe20000010000 */
[----:B------:R-:W-:Y:S01]  /*7ab0*/  FMUL.FTZ R149, R149, R9 ;  /* 0x0000000995957220 */ /* 0x000fe20000410000 */
[----:B------:R-:W0:Y:S05]  /*7ac0*/  SHFL.BFLY PT, R11, R5, 0x1, 0x1f ;  /* 0x0c201f00050b7f89 */ /* 0x000e2a00000e0000 */
[----:B------:R-:W4:Y:S01]  /*7ad0*/  MUFU.EX2 R179, R179 ;  /* 0x000000b300b37308 */ /* 0x000f220000000800 */
[----:B-1----:R-:W-:-:S07]  /*7ae0*/  FADD.FTZ R2, R175, R2 ;  /* 0x00000002af027221 */ /* 0x002fce0000010000 */
[----:B------:R-:W1:Y:S01]  /*7af0*/  MUFU.EX2 R182, R182 ;  /* 0x000000b600b67308 */ /* 0x000e620000000800 */
[----:B---3--:R-:W-:-:S07]  /*7b00*/  FADD.FTZ R2, R176, R2 ;  /* 0x00000002b0027221 */ /* 0x008fce0000010000 */
[----:B------:R-:W-:Y:S01]  /*7b10*/  MUFU.EX2 R184, R184 ;  /* 0x000000b800b87308 */ /* 0x000fe20000000800 */
[----:B----4-:R-:W-:Y:S01]  /*7b20*/  FADD.FTZ R2, R179, R2 ;  /* 0x00000002b3027221 */ /* 0x010fe20000010000 */
[----:B0-----:R-:W-:-:S04]  /*7b30*/  FMNMX.FTZ R5, R5, R11, !PT ;  /* 0x0000000b05057209 */ /* 0x001fc80007810000 */
[C---:B------:R-:W-:Y:S01]  /*7b40*/  FSETP.NEU.FTZ.AND P1, PT, R5.reuse, -INF , PT ;  /* 0xff8000000500780b */ /* 0x040fe20003f3d000 */
[C---:B------:R-:W-:Y:S01]  /*7b50*/  FMUL.FTZ R11, R5.reuse, UR10 ;  /* 0x0000000a050b7c20 */ /* 0x040fe20008410000 */
[----:B------:R-:W-:Y:S01]  /*7b60*/  MUFU.EX2 R186, R186 ;  /* 0x000000ba00ba7308 */ /* 0x000fe20000000800 */
[----:B-1----:R-:W-:Y:S01]  /*7b70*/  FADD.FTZ R2, R182, R2 ;  /* 0x00000002b6027221 */ /* 0x002fe20000010000 */
[----:B------:R-:W-:Y:S02]  /*7b80*/  FSEL R14, R5, RZ, P1 ;  /* 0x000000ff050e7208 */ /* 0x000fe40000800000 */
[----:B------:R-:W-:-:S03]  /*7b90*/  FSEL R11, R11, RZ, P1 ;  /* 0x000000ff0b0b7208 */ /* 0x000fc60000800000 */
[----:B------:R-:W-:Y:S01]  /*7ba0*/  FADD.FTZ R14, -R14, R8 ;  /* 0x000000080e0e7221 */ /* 0x000fe20000010100 */
[----:B------:R-:W-:Y:S01]  /*7bb0*/  MUFU.EX2 R188, R188 ;  /* 0x000000bc00bc7308 */ /* 0x000fe20000000800 */
[--C-:B------:R-:W-:Y:S01]  /*7bc0*/  FFMA.FTZ R196, R10, UR10, -R11.reuse ;  /* 0x0000000a0ac47c23 */ /* 0x100fe2000801080b */
[--C-:B------:R-:W-:Y:S01]  /*7bd0*/  FFMA.FTZ R12, R12, UR10, -R11.reuse ;  /* 0x0000000a0c0c7c23 */ /* 0x100fe2000801080b */
[----:B------:R-:W-:Y:S01]  /*7be0*/  FMUL.FTZ R8, R14, UR10 ;  /* 0x0000000a0e087c20 */ /* 0x000fe20008410000 */
[--C-:B------:R-:W-:Y:S01]  /*7bf0*/  FFMA.FTZ R195, R15, UR10, -R11.reuse ;  /* 0x0000000a0fc37c23 */ /* 0x100fe2000801080b */
[--C-:B------:R-:W-:Y:S01]  /*7c00*/  FFMA.FTZ R20, R20, UR10, -R11.reuse ;  /* 0x0000000a14147c23 */ /* 0x100fe2000801080b */
[--C-:B------:R-:W-:Y:S01]  /*7c10*/  FFMA.FTZ R15, R156, UR10, -R11.reuse ;  /* 0x0000000a9c0f7c23 */ /* 0x100fe2000801080b */
[----:B------:R-:W-:Y:S01]  /*7c20*/  F2FP.F16.F32.PACK_AB R156, R155, R21 ;  /* 0x000000159b9c723e */ /* 0x000fe200000000ff */
[----:B------:R-:W-:Y:S01]  /*7c30*/  MUFU.EX2 R196, R196 ;  /* 0x000000c400c47308 */ /* 0x000fe20000000800 */
[--C-:B------:R-:W-:Y:S01]  /*7c40*/  FFMA.FTZ R194, R153, UR10, -R11.reuse ;  /* 0x0000000a99c27c23 */ /* 0x100fe2000801080b */
[--C-:B------:R-:W-:Y:S01]  /*7c50*/  FFMA.FTZ R191, R159, UR10, -R11.reuse ;  /* 0x0000000a9fbf7c23 */ /* 0x100fe2000801080b */
[--C-:B------:R-:W-:Y:S01]  /*7c60*/  FFMA.FTZ R159, R160, UR10, -R11.reuse ;  /* 0x0000000aa09f7c23 */ /* 0x100fe2000801080b */
[--C-:B------:R-:W-:Y:S01]  /*7c70*/  FFMA.FTZ R163, R163, UR10, -R11.reuse ;  /* 0x0000000aa3a37c23 */ /* 0x100fe2000801080b */
[----:B------:R-:W-:Y:S01]  /*7c80*/  F2FP.F16.F32.PACK_AB R160, R162, R161 ;  /* 0x000000a1a2a0723e */ /* 0x000fe200000000ff */
        /* <DEDUP_REMOVED lines=8> */
[----:B------:R-:W-:Y:S01]  /*7d10*/  F2FP.F16.F32.PACK_AB R162, R168, R167 ;  /* 0x000000a7a8a2723e */ /* 0x000fe200000000ff */
[--C-:B------:R-:W-:Y:S01]  /*7d20*/  FFMA.FTZ R177, R177, UR10, -R11.reuse ;  /* 0x0000000ab1b17c23 */ /* 0x100fe2000801080b */
[----:B------:R-:W1:Y:S01]  /*7d30*/  MUFU.EX2 R12, R12 ;  /* 0x0000000c000c7308 */ /* 0x000e620000000800 */
[--C-:B------:R-:W-:Y:S01]  /*7d40*/  FFMA.FTZ R178, R178, UR10, -R11.reuse ;  /* 0x0000000ab2b27c23 */ /* 0x100fe2000801080b */
[--C-:B------:R-:W-:Y:S01]  /*7d50*/  FFMA.FTZ R181, R181, UR10, -R11.reuse ;  /* 0x0000000ab5b57c23 */ /* 0x100fe2000801080b */
[--C-:B------:R-:W-:Y:S01]  /*7d60*/  FFMA.FTZ R180, R180, UR10, -R11.reuse ;  /* 0x0000000ab4b47c23 */ /* 0x100fe2000801080b */
[----:B------:R-:W-:Y:S01]  /*7d70*/  F2FP.F16.F32.PACK_AB R164, R172, R171 ;  /* 0x000000abaca4723e */ /* 0x000fe200000000ff */
[--C-:B------:R-:W-:Y:S01]  /*7d80*/  FFMA.FTZ R183, R183, UR10, -R11.reuse ;  /* 0x0000000ab7b77c23 */ /* 0x100fe2000801080b */
[--C-:B------:R-:W-:Y:S01]  /*7d90*/  FFMA.FTZ R185, R185, UR10, -R11.reuse ;  /* 0x0000000ab9b97c23 */ /* 0x100fe2000801080b */
[--C-:B------:R-:W-:Y:S01]  /*7da0*/  FFMA.FTZ R187, R187, UR10, -R11.reuse ;  /* 0x0000000abbbb7c23 */ /* 0x100fe2000801080b */
[----:B------:R-:W3:Y:S01]  /*7db0*/  MUFU.EX2 R155, R195 ;  /* 0x000000c3009b7308 */ /* 0x000ee20000000800 */
[----:B0-----:R-:W-:Y:S01]  /*7dc0*/  FFMA.FTZ R0, R8, R0, R196 ;  /* 0x0000000008007223 */ /* 0x001fe200000100c4 */
[----:B------:R-:W-:Y:S01]  /*7dd0*/  FFMA.FTZ R11, R189, UR10, -R11 ;  /* 0x0000000abd0b7c23 */ /* 0x000fe2000801080b */
[----:B------:R-:W-:Y:S01]  /*7de0*/  F2FP.F16.F32.PACK_AB R166, R176, R175 ;  /* 0x000000afb0a6723e */ /* 0x000fe200000000ff */
[----:B------:R-:W-:Y:S01]  /*7df0*/  FADD.FTZ R2, R184, R2 ;  /* 0x00000002b8027221 */ /* 0x000fe20000010000 */
[----:B------:R-:W-:Y:S01]  /*7e00*/  F2FP.F16.F32.PACK_AB R168, R182, R179 ;  /* 0x000000b3b6a8723e */ /* 0x000fe200000000ff */
[----:B------:R-:W-:Y:S01]  /*7e10*/  FMUL.FTZ R26, R26, R8 ;  /* 0x000000081a1a7220 */ /* 0x000fe20000410000 */
[----:B------:R-:W-:Y:S01]  /*7e20*/  F2FP.F16.F32.PACK_AB R170, R186, R184 ;  /* 0x000000b8baaa723e */ /* 0x000fe200000000ff */
        /* <DEDUP_REMOVED lines=9> */
[----:B---3--:R-:W-:Y:S01]  /*7ec0*/  FADD.FTZ R0, R155, R0 ;  /* 0x000000009b007221 */ /* 0x008fe20000010000 */
[-C--:B------:R-:W-:Y:S01]  /*7ed0*/  FMUL.FTZ R35, R35, R8.reuse ;  /* 0x0000000823237220 */ /* 0x080fe20000410000 */
[-C--:B------:R-:W-:Y:S01]  /*7ee0*/  FMUL.FTZ R38, R38, R8.reuse ;  /* 0x0000000826267220 */ /* 0x080fe20000410000 */
[-C--:B------:R-:W-:Y:S01]  /*7ef0*/  FMUL.FTZ R39, R39, R8.reuse ;  /* 0x0000000827277220 */ /* 0x080fe20000410000 */
[-C--:B------:R-:W-:Y:S01]  /*7f00*/  FMUL.FTZ R42, R42, R8.reuse ;  /* 0x000000082a2a7220 */ /* 0x080fe20000410000 */
[-C--:B------:R-:W-:Y:S01]  /*7f10*/  FMUL.FTZ R43, R43, R8.reuse ;  /* 0x000000082b2b7220 */ /* 0x080fe20000410000 */
[-C--:B------:R-:W-:Y:S01]  /*7f20*/  FMUL.FTZ R46, R46, R8.reuse ;  /* 0x000000082e2e7220 */ /* 0x080fe20000410000 */
[----:B------:R-:W3:Y:S01]  /*7f30*/  MUFU.EX2 R15, R15 ;  /* 0x0000000f000f7308 */ /* 0x000ee20000000800 */
        /* <DEDUP_REMOVED lines=16> */
[C---:B---3--:R-:W-:Y:S01]  /*8040*/  FADD.FTZ R0, R15.reuse, R0 ;  /* 0x000000000f007221 */ /* 0x048fe20000010000 */
[----:B------:R-:W-:Y:S01]  /*8050*/  F2FP.F16.F32.PACK_AB R157, R15, R157 ;  /* 0x0000009d0f9d723e */ /* 0x000fe200000000ff */
[-C--:B------:R-:W-:Y:S01]  /*8060*/  FMUL.FTZ R70, R70, R8.reuse ;  /* 0x0000000846467220 */ /* 0x080fe20000410000 */
[-C--:B------:R-:W-:Y:S01]  /*8070*/  FMUL.FTZ R71, R71, R8.reuse ;  /* 0x0000000847477220 */ /* 0x080fe20000410000 */
[-C--:B------:R-:W-:Y:S01]  /*8080*/  FMUL.FTZ R74, R74, R8.reuse ;  /* 0x000000084a4a7220 */ /* 0x080fe20000410000 */
[-C--:B------:R-:W-:Y:S01]  /*8090*/  FMUL.FTZ R75, R75, R8.reuse ;  /* 0x000000084b4b7220 */ /* 0x080fe20000410000 */
[-C--:B------:R-:W-:Y:S01]  /*80a0*/  FMUL.FTZ R78, R78, R8.reuse ;  /* 0x000000084e4e7220 */ /* 0x080fe20000410000 */
[----:B------:R-:W3:Y:S01]  /*80b0*/  MUFU.EX2 R161, R163 ;  /* 0x000000a300a17308 */ /* 0x000ee20000000800 */
[----:B0-----:R-:W-:Y:S01]  /*80c0*/  FADD.FTZ R0, R191, R0 ;  /* 0x00000000bf007221 */ /* 0x001fe20000010000 */
[-C--:B------:R-:W-:Y:S01]  /*80d0*/  FMUL.FTZ R79, R79, R8.reuse ;  /* 0x000000084f4f7220 */ /* 0x080fe20000410000 */
[-C--:B------:R-:W-:Y:S01]  /*80e0*/  FMUL.FTZ R82, R82, R8.reuse ;  /* 0x0000000852527220 */ /* 0x080fe20000410000 */
[-C--:B------:R-:W-:Y:S01]  /*80f0*/  FMUL.FTZ R83, R83, R8.reuse ;  /* 0x0000000853537220 */ /* 0x080fe20000410000 */
[-C--:B------:R-:W-:Y:S01]  /*8100*/  FMUL.FTZ R86, R86, R8.reuse ;  /* 0x0000000856567220 */ /* 0x080fe20000410000 */
[-C--:B------:R-:W-:Y:S01]  /*8110*/  FMUL.FTZ R87, R87, R8.reuse ;  /* 0x0000000857577220 */ /* 0x080fe20000410000 */
[-C--:B------:R-:W-:Y:S01]  /*8120*/  FMUL.FTZ R90, R90, R8.reuse ;  /* 0x000000085a5a7220 */ /* 0x080fe20000410000 */
[----:B------:R0:W4:Y:S01]  /*8130*/  MUFU.EX2 R13, R153 ;  /* 0x00000099000d7308 */ /* 0x0001220000000800 */
[C---:B-1----:R-:W-:Y:S01]  /*8140*/  FADD.FTZ R0, R159.reuse, R0 ;  /* 0x000000009f007221 */ /* 0x042fe20000010000 */
[----:B------:R-:W-:Y:S01]  /*8150*/  F2FP.F16.F32.PACK_AB R159, R159, R191 ;  /* 0x000000bf9f9f723e */ /* 0x000fe200000000ff */
[-C--:B------:R-:W-:Y:S01]  /*8160*/  FMUL.FTZ R91, R91, R8.reuse ;  /* 0x000000085b5b7220 */ /* 0x080fe20000410000 */
[-C--:B------:R-:W-:Y:S01]  /*8170*/  FMUL.FTZ R94, R94, R8.reuse ;  /* 0x000000085e5e7220 */ /* 0x080fe20000410000 */
[-C--:B------:R-:W-:Y:S01]  /*8180*/  FMUL.FTZ R95, R95, R8.reuse ;  /* 0x000000085f5f7220 */ /* 0x080fe20000410000 */
[-C--:B------:R-:W-:Y:S01]  /*8190*/  FMUL.FTZ R98, R98, R8.reuse ;  /* 0x0000000862627220 */ /* 0x080fe20000410000 */
[----:B------:R-:W-:Y:S01]  /*81a0*/  FMUL.FTZ R99, R99, R8 ;  /* 0x0000000863637220 */ /* 0x000fe20000410000 */
[----:B------:R-:W1:Y:S01]  /*81b0*/  MUFU.EX2 R163, R165 ;  /* 0x000000a500a37308 */ /* 0x000e620000000800 */
[----:B---3--:R-:W-:Y:S01]  /*81c0*/  FADD.FTZ R0, R161, R0 ;  /* 0x00000000a1007221 */ /* 0x008fe20000010000 */
[----:B0-----:R-:W-:Y:S01]  /*81d0*/  F2FP.F16.F32.PACK_AB R153, R12, R196 ;  /* 0x000000c40c99723e */ /* 0x001fe200000000ff */
[-C--:B------:R-:W-:Y:S01]  /*81e0*/  FMUL.FTZ R102, R102, R8.reuse ;  /* 0x0000000866667220 */ /* 0x080fe20000410000 */
[-C--:B------:R-:W-:Y:S01]  /*81f0*/  FMUL.FTZ R103, R103, R8.reuse ;  /* 0x0000000867677220 */ /* 0x080fe20000410000 */
[-C--:B------:R-:W-:Y:S01]  /*8200*/  FMUL.FTZ R106, R106, R8.reuse ;  /* 0x000000086a6a7220 */ /* 0x080fe20000410000 */
[-C--:B------:R-:W-:Y:S01]  /*8210*/  FMUL.FTZ R107, R107, R8.reuse ;  /* 0x000000086b6b7220 */ /* 0x080fe20000410000 */
[-C--:B------:R-:W-:Y:S01]  /*8220*/  FMUL.FTZ R110, R110, R8.reuse ;  /* 0x000000086e6e7220 */ /* 0x080fe20000410000 */
[----:B------:R-:W0:Y:S01]  /*8230*/  MUFU.EX2 R10, R10 ;  /* 0x0000000a000a7308 */ /* 0x000e220000000800 */
[C---:B----4-:R-:W-:Y:S01]  /*8240*/  FADD.FTZ R0, R13.reuse, R0 ;  /* 0x000000000d007221 */ /* 0x050fe20000010000 */
[----:B------:R-:W-:Y:S01]  /*8250*/  F2FP.F16.F32.PACK_AB R161, R13, R161 ;  /* 0x000000a10da1723e */ /* 0x000fe200000000ff */
[-C--:B------:R-:W-:Y:S01]  /*8260*/  FMUL.FTZ R111, R111, R8.reuse ;  /* 0x000000086f6f7220 */ /* 0x080fe20000410000 */
[-C--:B------:R-:W-:Y:S01]  /*8270*/  FMUL.FTZ R114, R114, R8.reuse ;  /* 0x0000000872727220 */ /* 0x080fe20000410000 */
[-C--:B------:R-:W-:Y:S01]  /*8280*/  FMUL.FTZ R115, R115, R8.reuse ;  /* 0x0000000873737220 */ /* 0x080fe20000410000 */
[-C--:B------:R-:W-:Y:S01]  /*8290*/  FMUL.FTZ R118, R118, R8.reuse ;  /* 0x0000000876767220 */ /* 0x080fe20000410000 */
[-C--:B------:R-:W-:Y:S01]  /*82a0*/  FMUL.FTZ R119, R119, R8.reuse ;  /* 0x0000000877777220 */ /* 0x080fe20000410000 */
[----:B------:R-:W3:Y:S01]  /*82b0*/  MUFU.EX2 R165, R169 ;  /* 0x000000a900a57308 */ /* 0x000ee20000000800 */
        /* <DEDUP_REMOVED lines=21> */
[----:B------:R-:W-:-:S02]  /*8410*/  FMUL.FTZ R151, R151, R8 ;  /* 0x0000000897977220 */ /* 0x000fc40000410000 */
[----:B------:R-:W3:Y:S01]  /*8420*/  MUFU.EX2 R198, R198 ;  /* 0x000000c600c67308 */ /* 0x000ee20000000800 */
[C---:B-1----:R-:W-:Y:S01]  /*8430*/  FADD.FTZ R0, R197.reuse, R0 ;  /* 0x00000000c5007221 */ /* 0x042fe20000010000 */
[----:B------:R-:W-:-:S06]  /*8440*/  F2FP.F16.F32.PACK_AB R165, R197, R165 ;  /* 0x000000a5c5a5723e */ /* 0x000fcc00000000ff */
[----:B------:R-:W1:Y:S01]  /*8450*/  MUFU.EX2 R169, R177 ;  /* 0x000000b100a97308 */ /* 0x000e620000000800 */
[----:B0-----:R-:W-:-:S07]  /*8460*/  FADD.FTZ R0, R167, R0 ;  /* 0x00000000a7007221 */ /* 0x001fce0000010000 */
[----:B------:R-:W0:Y:S01]  /*8470*/  MUFU.EX2 R178, R178 ;  /* 0x000000b200b27308 */ /* 0x000e220000000800 */
[C---:B---3--:R-:W-:Y:S01]  /*8480*/  FADD.FTZ R0, R198.reuse, R0 ;  /* 0x00000000c6007221 */ /* 0x048fe20000010000 */
[----:B------:R-:W-:-:S06]  /*8490*/  F2FP.F16.F32.PACK_AB R167, R198, R167 ;  /* 0x000000a7c6a7723e */ /* 0x000fcc00000000ff */
[----:B------:R-:W3:Y:S01]  /*84a0*/  MUFU.EX2 R171, R181 ;  /* 0x000000b500ab7308 */ /* 0x000ee20000000800 */
[----:B-1----:R-:W-:-:S07]  /*84b0*/  FADD.FTZ R0, R169, R0 ;  /* 0x00000000a9007221 */ /* 0x002fce0000010000 */
[----:B------:R-:W1:Y:S01]  /*84c0*/  MUFU.EX2 R180, R180 ;  /* 0x000000b400b47308 */ /* 0x000e620000000800 */
[C---:B0-----:R-:W-:Y:S01]  /*84d0*/  FADD.FTZ R0, R178.reuse, R0 ;  /* 0x00000000b2007221 */ /* 0x041fe20000010000 */
[----:B------:R-:W-:-:S06]  /*84e0*/  F2FP.F16.F32.PACK_AB R169, R178, R169 ;  /* 0x000000a9b2a9723e */ /* 0x000fcc00000000ff */
[----:B------:R-:W0:Y:S01]  /*84f0*/  MUFU.EX2 R173, R183 ;  /* 0x000000b700ad7308 */ /* 0x000e220000000800 */
[----:B---3--:R-:W-:-:S07]  /*8500*/  FADD.FTZ R0, R171, R0 ;  /* 0x00000000ab007221 */ /* 0x008fce0000010000 */
        /* <DEDUP_REMOVED lines=9> */
[C---:B-1----:R-:W-:Y:S01]  /*85a0*/  FADD.FTZ R0, R185.reuse, R0 ;  /* 0x00000000b9007221 */ /* 0x042fe20000010000 */
[----:B------:R-:W-:-:S06]  /*85b0*/  F2FP.F16.F32.PACK_AB R173, R185, R173 ;  /* 0x000000adb9ad723e */ /* 0x000fcc00000000ff */
[----:B------:R-:W1:Y:S01]  /*85c0*/  MUFU.EX2 R174, R193 ;  /* 0x000000c100ae7308 */ /* 0x000e620000000800 */
[----:B0-----:R-:W-:-:S07]  /*85d0*/  FADD.FTZ R2, R192, R2 ;  /* 0x00000002c0027221 */ /* 0x001fce0000010000 */
[----:B------:R-:W0:Y:S01]  /*85e0*/  MUFU.EX2 R11, R11 ;  /* 0x0000000b000b7308 */ /* 0x000e220000000800 */
[----:B---3--:R-:W-:Y:S01]  /*85f0*/  FADD.FTZ R0, R175, R0 ;  /* 0x00000000af007221 */ /* 0x008fe20000010000 */
[C---:B-1----:R-:W-:Y:S01]  /*8600*/  FADD.FTZ R2, R174.reuse, R2 ;  /* 0x00000002ae027221 */ /* 0x042fe20000010000 */
[----:B------:R-:W-:Y:S02]  /*8610*/  F2FP.F16.F32.PACK_AB R174, R174, R192 ;  /* 0x000000c0aeae723e */ /* 0x000fe400000000ff */
[C---:B0-----:R-:W-:Y:S01]  /*8620*/  FADD.FTZ R0, R11.reuse, R0 ;  /* 0x000000000b007221 */ /* 0x041fe20000010000 */
[----:B------:R-:W-:Y:S01]  /*8630*/  F2FP.F16.F32.PACK_AB R175, R11, R175 ;  /* 0x000000af0baf723e */ /* 0x000fe200000000ff */
[----:B------:R-:W-:Y:S06]  /*8640*/  @!P0 BRA `(.L_x_2546) ;  /* 0x0000000000048947 */ /* 0x000fec0003800000 */
[----:B------:R-:W-:Y:S01]  /*8650*/  BPT.TRAP 0x1 ;  /* 0x000000040000795c */ /* 0x000fe20000300000 */
.L_x_2546:
[----:B------:R0:W1:Y:S01]  /*8660*/  SYNCS.PHASECHK.TRANS64.TRYWAIT P1, [UR26+0x22850], R7 ;  /* 0x02285007ff0075a7 */ /* 0x000062000802015a */
[----:B------:R-:W-:Y:S05]  /*8670*/  @!P0 BRA `(.L_x_2547) ;  /* 0x0000000000048947 */ /* 0x000fea0003800000 */
[----:B------:R-:W-:Y:S01]  /*8680*/  BPT.TRAP 0x1 ;  /* 0x000000040000795c */ /* 0x000fe20000300000 */
.L_x_2547:
[----:B-1----:R-:W-:Y:S05]  /*8690*/  @P1 BRA `(.L_x_2548) ;  /* 0x0000000000081947 */ /* 0x002fea0003800000 */
[----:B------:R-:W1:Y:S02]  /*86a0*/  SYNCS.PHASECHK.TRANS64.TRYWAIT P1, [UR26+0x22850], R7 ;  /* 0x02285007ff0075a7 */ /* 0x000e64000802015a */
[----:B-1----:R-:W-:Y:S05]  /*86b0*/  @!P1 BRA `(.L_x_2549) ;  /* 0x0000011800009947 */ /* 0x002fea0003800000 */
.L_x_2548:
        /* <DEDUP_REMOVED lines=42> */
.L_x_2550:
[----:B------:R-:W-:Y:S01]  /*8960*/  UIADD3 UR26, UR26, 0x22860, URZ ;  /* 0x000228601a1a7890 */ /* 0x000fe2000fffe03f */
[C---:B------:R-:W-:Y:S01]  /*8970*/  ISETP.GT.AND P1, PT, R6.reuse, UR28, PT ;  /* 0x0000001c06007c0c */ /* 0x040fe2000bf24270 */
[----:B------:R-:W-:Y:S02]  /*8980*/  VIADD R6, R6, 0xffffffff ;  /* 0xffffffff06067836 */ /* 0x000fe40000000000 */
[----:B------:R-:W-:Y:S01]  /*8990*/  UPRMT UR26, UR27, 0x654, UR26 ;  /* 0x000006541b1a7896 */ /* 0x000fe2000800001a */
[----:B------:R-:W-:Y:S02]  /*89a0*/  IMAD.MOV.U32 R8, RZ, RZ, R5 ;  /* 0x000000ffff087224 */ /* 0x000fe400078e0005 */
[----:B------:R-:W-:-:S06]  /*89b0*/  IMAD.MOV.U32 R9, RZ, RZ, R4 ;  /* 0x000000ffff097224 */ /* 0x000fcc00078e0004 */
[----:B------:R-:W-:Y:S01]  /*89c0*/  SYNCS.ARRIVE.TRANS64.RED.A1T0 RZ, [UR26], RZ ;  /* 0x000000ffffff79a7 */ /* 0x000fe2000810041a */
[----:B------:R-:W-:Y:S05]  /*89d0*/  @P1 BRA `(.L_x_2551) ;  /* 0xffffffc800841947 */ /* 0x000fea000383ffff */
[----:B------:R-:W-:-:S07]  /*89e0*/  IMAD.MOV.U32 R7, RZ, RZ, R6 ;  /* 0x000000ffff077224 */ /* 0x000fce00078e0006 */
.L_x_2532:
[----:B------:R-:W0:Y:S01]  /*89f0*/  LDC R6, c[0x0][0x448] ;  /* 0x00011200ff067b82 */ /* 0x000e220000000800 */
[----:B------:R-:W-:Y:S01]  /*8a00*/  UIADD3 UR6, UR42, 0x7f, URZ ;  /* 0x0000007f2a067890 */ /* 0x000fe2000fffe03f */
[----:B------:R-:W-:Y:S01]  /*8a10*/  IADD3 R11, R19, 0x1, -R18 ;  /* 0x00000001130b7810 */ /* 0x000fe20007ffe812 */
[----:B------:R-:W-:Y:S01]  /*8a20*/  UISETP.NE.AND UP0, UPT, UR47, URZ, UPT ;  /* 0x0000003f2f00728c */ /* 0x000fe2000bf05270 */
[----:B0-----:R-:W-:-:S13]  /*8a30*/  ISETP.NE.AND P1, PT, R6, 0x1, PT ;  /* 0x000000010600780c */ /* 0x001fda0003f25270 */
[----:B------:R-:W0:Y:S08]  /*8a40*/  @P1 LDC R6, c[0x0][0x44c] ;  /* 0x00011300ff061b82 */ /* 0x000e300000000800 */
[----:B------:R-:W1:Y:S01]  /*8a50*/  @P1 LDC R9, c[0x0][0x450] ;  /* 0x00011400ff091b82 */ /* 0x000e620000000800 */
[----:B0-----:R-:W-:-:S04]  /*8a60*/  @P1 IMAD.HI.U32 R8, R6, UR6, RZ ;  /* 0x0000000606081c27 */ /* 0x001fc8000f8e00ff */
[----:B------:R-:W-:Y:S01]  /*8a70*/  IMAD.U32 R6, RZ, RZ, UR6 ;  /* 0x00000006ff067e24 */ /* 0x000fe2000f8e00ff */
[----:B-1----:R-:W-:Y:S02]  /*8a80*/  @P1 SHF.R.U32.HI R6, RZ, R9, R8 ;  /* 0x00000009ff061219 */ /* 0x002fe40000011608 */
[----:B------:R-:W-:-:S03]  /*8a90*/  PLOP3.LUT P1, PT, PT, PT, UP0, 0x40, 0x0 ;  /* 0x000000000000781c */ /* 0x000fc60003f2e808 */
[----:B------:R-:W-:-:S04]  /*8aa0*/  IMAD.IADD R6, R11, 0x1, R6 ;  /* 0x000000010b067824 */ /* 0x000fc800078e0206 */
[----:B------:R-:W-:-:S05]  /*8ab0*/  VIADD R8, R6, -UR24 ;  /* 0x8000001806087c36 */ /* 0x000fca0008000000 */
[----:B------:R-:W-:Y:S01]  /*8ac0*/  R2UR UR14, R8 ;  /* 0x00000000080e72ca */ /* 0x000fe200000e0000 */
[----:B------:R-:W-:-:S14]  /*8ad0*/  @P1 BRA `(.L_x_2552) ;  /* 0x0000000000501947 */ /* 0x000fdc0003800000 */
[----:B------:R-:W-:-:S13]  /*8ae0*/  R2UR UR11, R6 ;  /* 0x00000000060b72ca */ /* 0x000fda00000e0000 */
        /* <DEDUP_REMOVED lines=11> */
.L_x_2553:
[----:B------:R-:W-:Y:S02]  /*8ba0*/  ULDC UR15, c[0x0][0x9e4] ;  /* 0x00027900000f7ab9 */ /* 0x000fe40000000800 */
[----:B------:R-:W-:-:S11]  /*8bb0*/  UISETP.NE.AND UP0, UPT, UR15, 0x1, UPT ;  /* 0x000000010f00788c */ /* 0x000fd6000bf05270 */
[----:B------:R-:W-:Y:S02]  /*8bc0*/  @UP0 ULDC.64 UR18, c[0x0][0x9e8] ;  /* 0x00027a0000120ab9 */ /* 0x000fe40000000a00 */
[----:B------:R-:W-:-:S04]  /*8bd0*/  UIMAD.WIDE.U32 UR6, UR11, UR18, URZ ;  /* 0x000000120b0672a5 */ /* 0x000fc8000f8e003f */
[----:B------:R-:W-:-:S12]  /*8be0*/  @UP0 USHF.R.U32.HI UR11, URZ, UR19, UR7 ;  /* 0x000000133f0b0299 */ /* 0x000fd80008011607 */
.L_x_2554:
[----:B------:R-:W-:-:S04]  /*8bf0*/  UIMAD UR11, UR11, UR15, URZ ;  /* 0x0000000f0b0b72a4 */ /* 0x000fc8000f8e023f */
[----:B------:R-:W-:-:S04]  /*8c00*/  UISETP.LT.AND UP0, UPT, UR14, UR11, UPT ;  /* 0x0000000b0e00728c */ /* 0x000fc8000bf01270 */
[----:B------:R-:W-:-:S12]  /*8c10*/  USEL UR14, UR14, UR11, !UP0 ;  /* 0x0000000b0e0e7287 */ /* 0x000fd8000c000000 */
.L_x_2552:
        /* <DEDUP_REMOVED lines=12> */
.L_x_2566:
[----:B------:R-:W-:Y:S01]  /*8ce0*/  UIADD3 UR38, UR38, 0x1, URZ ;  /* 0x0000000126267890 */ /* 0x000fe2000fffe03f */
[C---:B------:R-:W-:Y:S01]  /*8cf0*/  ISETP.GT.AND P1, PT, R7.reuse, UR22, PT ;  /* 0x0000001607007c0c */ /* 0x040fe2000bf24270 */
[----:B------:R-:W-:Y:S02]  /*8d00*/  VIADD R7, R7, 0xffffffff ;  /* 0xffffffff07077836 */ /* 0x000fe40000000000 */
[----:B------:R-:W-:-:S04]  /*8d10*/  UISETP.NE.AND UP0, UPT, UR38, 0x2, UPT ;  /* 0x000000022600788c */ /* 0x000fc8000bf05270 */
[----:B------:R-:W-:Y:S02]  /*8d20*/  USEL UR6, URZ, 0x1, UP0 ;  /* 0x000000013f067887 */ /* 0x000fe40008000000 */
[----:B------:R-:W-:Y:S02]  /*8d30*/  USEL UR38, UR38, URZ, UP0 ;  /* 0x0000003f26267287 */ /* 0x000fe40008000000 */
[----:B------:R-:W-:Y:S01]  /*8d40*/  ULOP3.LUT UR37, UR37, UR6, URZ, 0x3c, !UPT ;  /* 0x0000000625257292 */ /* 0x000fe2000f8e3c3f */
[----:B------:R-:W-:Y:S11]  /*8d50*/  @!P0 BRA `(.L_x_2556) ;  /* 0x0000000000048947 */ /* 0x000ff60003800000 */
[----:B------:R-:W-:Y:S01]  /*8d60*/  BPT.TRAP 0x1 ;  /* 0x000000040000795c */ /* 0x000fe20000300000 */
.L_x_2556:
        /* <DEDUP_REMOVED lines=9> */
.L_x_2557:
[----:B-1----:R-:W-:Y:S05]  /*8e00*/  @P2 BRA `(.L_x_2558) ;  /* 0x0000000000082947 */ /* 0x002fea0003800000 */
[----:B------:R-:W1:Y:S02]  /*8e10*/  SYNCS.PHASECHK.TRANS64.TRYWAIT P2, [UR24+0x22830], R6 ;  /* 0x02283006ff0075a7 */ /* 0x000e640008040158 */
[----:B-1----:R-:W-:Y:S05]  /*8e20*/  @!P2 BRA `(.L_x_2559) ;  /* 0x00000110003ca947 */ /* 0x002fea0003800000 */
.L_x_2558:
[----:B------:R-:W-:Y:S01]  /*8e30*/  UIMAD UR18, UR38, 0x300, UR20 ;  /* 0x00000300261278a4 */ /* 0x000fe2000f8e0214 */
[----:B------:R-:W-:Y:S01]  /*8e40*/  WARPGROUP.ARRIVE ;  /* 0x00000000000079c5 */ /* 0x000fe20000000000 */
[----:B------:R-:W-:Y:S01]  /*8e50*/  UMOV UR19, 0x40000040 ;  /* 0x4000004000137882 */ /* 0x000fe20000000000 */
[----:B------:R-:W-:Y:S01]  /*8e60*/  UMOV UR7, 0x40000040 ;  /* 0x4000004000077882 */ /* 0x000fe20000000000 */
[----:B------:R-:W-:-:S03]  /*8e70*/  UIADD3 UR6, UR18, 0x2, URZ ;  /* 0x0000000212067890 */ /* 0x000fc6000fffe03f */
[----:B-12---:R-:W1:Y:S01]  /*8e80*/  S2R R3, SR_TID.X ;  /* 0x0000000000037919 */ /* 0x006e620000002100 */
        /* <DEDUP_REMOVED lines=20> */
.L_x_2560:
        /* <DEDUP_REMOVED lines=163> */
[----:B------:R-:W-:Y:S01]  /*9a00*/  FMUL.FTZ R49, R49, R9 ;  /* 0x0000000931317220 */ /* 0x000fe20000410000 */
[----:B------:R-:W4:Y:S01]  /*9a10*/  MUFU.TANH R2, R2 ;  /* 0x0000000200027308 */ /* 0x000f220000002400 */
[----:B--2---:R-:W-:Y:S01]  /*9a20*/  FADD.FTZ R11, R5, R154 ;  /* 0x0000009a050b7221 */ /* 0x004fe20000010000 */
[C---:B------:R-:W-:Y:S01]  /*9a30*/  F2FP.F16.F32.PACK_AB R154, R185.reuse, R5 ;  /* 0x00000005b99a723e */ /* 0x040fe200000000ff */
[-C--:B------:R-:W-:Y:S01]  /*9a40*/  FMUL.FTZ R52, R52, R9.reuse ;  /* 0x0000000934347220 */ /* 0x080fe20000410000 */
[----:B------:R-:W-:Y:S01]  /*9a50*/  FMNMX.FTZ R5, R176, R8, !PT ;  /* 0x00000008b0057209 */ /* 0x000fe20007810000 */
[----:B------:R-:W-:Y:S01]  /*9a60*/  FADD.FTZ R11, R185, R11 ;  /* 0x0000000bb90b7221 */ /* 0x000fe20000010000 */
[----:B------:R-:W-:Y:S01]  /*9a70*/  FMUL.FTZ R185, R191, UR26 ;  /* 0x0000001abfb97c20 */ /* 0x000fe20008410000 */
[----:B------:R-:W-:Y:S01]  /*9a80*/  FMUL.FTZ R53, R53, R9 ;  /* 0x0000000935357220 */ /* 0x000fe20000410000 */
[----:B------:R-:W-:Y:S01]  /*9a90*/  FMNMX.FTZ R5, R155, R5, !PT ;  /* 0x000000059b057209 */ /* 0x000fe20007810000 */
[----:B------:R-:W2:Y:S01]  /*9aa0*/  MUFU.TANH R12, R12 ;  /* 0x0000000c000c7308 */ /* 0x000ea20000002400 */
[-C--:B------:R-:W-:Y:S01]  /*9ab0*/  FMUL.FTZ R56, R56, R9.reuse ;  /* 0x0000000938387220 */ /* 0x080fe20000410000 */
[----:B------:R-:W-:Y:S01]  /*9ac0*/  FMUL.FTZ R57, R57, R9 ;  /* 0x0000000939397220 */ /* 0x000fe20000410000 */
[----:B------:R-:W-:Y:S01]  /*9ad0*/  FMNMX.FTZ R5, R158, R5, !PT ;  /* 0x000000059e057209 */ /* 0x000fe20007810000 */
[-C--:B------:R-:W-:Y:S01]  /*9ae0*/  FMUL.FTZ R60, R60, R9.reuse ;  /* 0x000000093c3c7220 */ /* 0x080fe20000410000 */
[-C--:B------:R-:W-:Y:S01]  /*9af0*/  FMUL.FTZ R61, R61, R9.reuse ;  /* 0x000000093d3d7220 */ /* 0x080fe20000410000 */
[----:B------:R-:W-:Y:S01]  /*9b00*/  FMUL.FTZ R64, R64, R9 ;  /* 0x0000000940407220 */ /* 0x000fe20000410000 */
[----:B------:R-:W-:Y:S01]  /*9b10*/  FMNMX.FTZ R5, R159, R5, !PT ;  /* 0x000000059f057209 */ /* 0x000fe20007810000 */
[----:B------:R-:W5:Y:S01]  /*9b20*/  MUFU.TANH R174, R174 ;  /* 0x000000ae00ae7308 */ /* 0x000f620000002400 */
[-C--:B------:R-:W-:Y:S01]  /*9b30*/  FMUL.FTZ R65, R65, R9.reuse ;  /* 0x0000000941417220 */ /* 0x080fe20000410000 */
[----:B------:R-:W-:Y:S01]  /*9b40*/  FMUL.FTZ R68, R68, R9 ;  /* 0x0000000944447220 */ /* 0x000fe20000410000 */
[----:B------:R-:W-:Y:S01]  /*9b50*/  FMNMX.FTZ R5, R162, R5, !PT ;  /* 0x00000005a2057209 */ /* 0x000fe20007810000 */
[-C--:B------:R-:W-:Y:S01]  /*9b60*/  FMUL.FTZ R69, R69, R9.reuse ;  /* 0x0000000945457220 */ /* 0x080fe20000410000 */
[-C--:B------:R-:W-:Y:S01]  /*9b70*/  FMUL.FTZ R72, R72, R9.reuse ;  /* 0x0000000948487220 */ /* 0x080fe20000410000 */
[----:B------:R-:W-:Y:S01]  /*9b80*/  FMUL.FTZ R73, R73, R9 ;  /* 0x0000000949497220 */ /* 0x000fe20000410000 */
[----:B------:R-:W-:Y:S01]  /*9b90*/  FMNMX.FTZ R5, R163, R5, !PT ;  /* 0x00000005a3057209 */ /* 0x000fe20007810000 */
[----:B------:R-:W0:Y:S01]  /*9ba0*/  MUFU.TANH R175, R175 ;  /* 0x000000af00af7308 */ /* 0x000e220000002400 */
[-C--:B------:R-:W-:Y:S01]  /*9bb0*/  FMUL.FTZ R76, R76, R9.reuse ;  /* 0x000000094c4c7220 */ /* 0x080fe20000410000 */
[----:B------:R-:W-:Y:S01]  /*9bc0*/  FMUL.FTZ R77, R77, R9 ;  /* 0x000000094d4d7220 */ /* 0x000fe20000410000 */
[----:B------:R-:W-:Y:S01]  /*9bd0*/  FMNMX.FTZ R5, R166, R5, !PT ;  /* 0x00000005a6057209 */ /* 0x000fe20007810000 */
[-C--:B------:R-:W-:Y:S01]  /*9be0*/  FMUL.FTZ R80, R80, R9.reuse ;  /* 0x0000000950507220 */ /* 0x080fe20000410000 */
[-C--:B------:R-:W-:Y:S01]  /*9bf0*/  FMUL.FTZ R81, R81, R9.reuse ;  /* 0x0000000951517220 */ /* 0x080fe20000410000 */
[----:B------:R-:W-:Y:S01]  /*9c00*/  FMUL.FTZ R84, R84, R9 ;  /* 0x0000000954547220 */ /* 0x000fe20000410000 */
[----:B------:R-:W-:Y:S01]  /*9c10*/  FMNMX.FTZ R5, R167, R5, !PT ;  /* 0x00000005a7057209 */ /* 0x000fe20007810000 */
[----:B------:R-:W1:Y:S01]  /*9c20*/  MUFU.TANH R178, R178 ;  /* 0x000000b200b27308 */ /* 0x000e620000002400 */
        /* <DEDUP_REMOVED lines=10> */
[----:B---3--:R-:W-:Y:S01]  /*9cd0*/  FMNMX.FTZ R5, R171, R5, !PT ;  /* 0x00000005ab057209 */ /* 0x008fe20007810000 */
[-C--:B------:R-:W-:Y:S01]  /*9ce0*/  FMUL.FTZ R100, R100, R9.reuse ;  /* 0x0000000964647220 */ /* 0x080fe20000410000 */
[-C--:B------:R-:W-:Y:S01]  /*9cf0*/  FMUL.FTZ R101, R101, R9.reuse ;  /* 0x0000000965657220 */ /* 0x080fe20000410000 */
[----:B------:R-:W-:Y:S01]  /*9d00*/  FMUL.FTZ R104, R104, R9 ;  /* 0x0000000968687220 */ /* 0x000fe20000410000 */
[----:B----4-:R-:W-:Y:S01]  /*9d10*/  FMNMX.FTZ R5, R2, R5, !PT ;  /* 0x0000000502057209 */ /* 0x010fe20007810000 */
[----:B------:R-:W3:Y:S01]  /*9d20*/  MUFU.TANH R182, R182 ;  /* 0x000000b600b67308 */ /* 0x000ee20000002400 */
[-C--:B------:R-:W-:Y:S01]  /*9d30*/  FMUL.FTZ R105, R105, R9.reuse ;  /* 0x0000000969697220 */ /* 0x080fe20000410000 */
[----:B------:R-:W-:Y:S01]  /*9d40*/  FMUL.FTZ R108, R108, R9 ;  /* 0x000000096c6c7220 */ /* 0x000fe20000410000 */
[----:B--2---:R-:W-:Y:S01]  /*9d50*/  FMNMX.FTZ R5, R12, R5, !PT ;  /* 0x000000050c057209 */ /* 0x004fe20007810000 */
[-C--:B------:R-:W-:Y:S01]  /*9d60*/  FMUL.FTZ R109, R109, R9.reuse ;  /* 0x000000096d6d7220 */ /* 0x080fe20000410000 */
[-C--:B------:R-:W-:Y:S01]  /*9d70*/  FMUL.FTZ R112, R112, R9.reuse ;  /* 0x0000000970707220 */ /* 0x080fe20000410000 */
[----:B------:R-:W-:Y:S01]  /*9d80*/  FMUL.FTZ R113, R113, R9 ;  /* 0x0000000971717220 */ /* 0x000fe20000410000 */
[----:B-----5:R-:W-:Y:S01]  /*9d90*/  FMNMX.FTZ R5, R174, R5, !PT ;  /* 0x00000005ae057209 */ /* 0x020fe20007810000 */
[----:B------:R-:W2:Y:S01]  /*9da0*/  MUFU.TANH R183, R183 ;  /* 0x000000b700b77308 */ /* 0x000ea20000002400 */
[-C--:B------:R-:W-:Y:S01]  /*9db0*/  FMUL.FTZ R116, R116, R9.reuse ;  /* 0x0000000974747220 */ /* 0x080fe20000410000 */
[----:B------:R-:W-:Y:S01]  /*9dc0*/  FMUL.FTZ R117, R117, R9 ;  /* 0x0000000975757220 */ /* 0x000fe20000410000 */
[----:B0-----:R-:W-:Y:S01]  /*9dd0*/  FMNMX.FTZ R5, R175, R5, !PT ;  /* 0x00000005af057209 */ /* 0x001fe20007810000 */
[-C--:B------:R-:W-:Y:S01]  /*9de0*/  FMUL.FTZ R120, R120, R9.reuse ;  /* 0x0000000978787220 */ /* 0x080fe20000410000 */
[-C--:B------:R-:W-:Y:S01]  /*9df0*/  FMUL.FTZ R121, R121, R9.reuse ;  /* 0x0000000979797220 */ /* 0x080fe20000410000 */
[----:B------:R-:W-:Y:S01]  /*9e00*/  FMUL.FTZ R124, R124, R9 ;  /* 0x000000097c7c7220 */ /* 0x000fe20000410000 */
[----:B-1----:R-:W-:Y:S01]  /*9e10*/  FMNMX.FTZ R5, R178, R5, !PT ;  /* 0x00000005b2057209 */ /* 0x002fe20007810000 */
[----:B------:R-:W0:Y:S01]  /*9e20*/  MUFU.TANH R185, R185 ;  /* 0x000000b900b97308 */ /* 0x000e220000002400 */
[-C--:B------:R-:W-:Y:S01]  /*9e30*/  FMUL.FTZ R125, R125, R9.reuse ;  /* 0x000000097d7d7220 */ /* 0x080fe20000410000 */
[----:B------:R-:W-:Y:S01]  /*9e40*/  FMUL.FTZ R128, R128, R9 ;  /* 0x0000000980807220 */ /* 0x000fe20000410000 */
[----:B------:R-:W-:Y:S01]  /*9e50*/  FMNMX.FTZ R5, R179, R5, !PT ;  /* 0x00000005b3057209 */ /* 0x000fe20007810000 */
[-C--:B------:R-:W-:Y:S01]  /*9e60*/  FMUL.FTZ R129, R129, R9.reuse ;  /* 0x0000000981817220 */ /* 0x080fe20000410000 */
[-C--:B------:R-:W-:Y:S01]  /*9e70*/  FMUL.FTZ R132, R132, R9.reuse ;  /* 0x0000000984847220 */ /* 0x080fe20000410000 */
[----:B------:R-:W-:Y:S01]  /*9e80*/  FMUL.FTZ R133, R133, R9 ;  /* 0x0000000985857220 */ /* 0x000fe20000410000 */
[----:B---3--:R-:W-:Y:S01]  /*9e90*/  FMNMX.FTZ R5, R182, R5, !PT ;  /* 0x00000005b6057209 */ /* 0x008fe20007810000 */
[----:B------:R-:W1:Y:S01]  /*9ea0*/  MUFU.TANH R186, R186 ;  /* 0x000000ba00ba7308 */ /* 0x000e620000002400 */
[-C--:B------:R-:W-:Y:S01]  /*9eb0*/  FMUL.FTZ R136, R136, R9.reuse ;  /* 0x0000000988887220 */ /* 0x080fe20000410000 */
[----:B------:R-:W-:Y:S01]  /*9ec0*/  FMUL.FTZ R137, R137, R9 ;  /* 0x0000000989897220 */ /* 0x000fe20000410000 */
[----:B--2---:R-:W-:Y:S01]  /*9ed0*/  FMNMX.FTZ R5, R183, R5, !PT ;  /* 0x00000005b7057209 */ /* 0x004fe20007810000 */
[-C--:B------:R-:W-:Y:S01]  /*9ee0*/  FMUL.FTZ R140, R140, R9.reuse ;  /* 0x000000098c8c7220 */ /* 0x080fe20000410000 */
[-C--:B------:R-:W-:Y:S01]  /*9ef0*/  FMUL.FTZ R141, R141, R9.reuse ;  /* 0x000000098d8d7220 */ /* 0x080fe20000410000 */
[-C--:B------:R-:W-:Y:S01]  /*9f00*/  FMUL.FTZ R144, R144, R9.reuse ;  /* 0x0000000990907220 */ /* 0x080fe20000410000 */
[----:B------:R-:W-:Y:S01]  /*9f10*/  FMUL.FTZ R145, R145, R9 ;  /* 0x0000000991917220 */ /* 0x000fe20000410000 */
        /* <DEDUP_REMOVED lines=35> */
[--C-:B---3--:R-:W-:Y:S01]  /*a150*/  FFMA.FTZ R160, R10, UR10, -R153.reuse ;  /* 0x0000000a0aa07c23 */ /* 0x108fe20008010899 */
[--C-:B------:R-:W-:Y:S01]  /*a160*/  FFMA.FTZ R171, R171, UR10, -R153.reuse ;  /* 0x0000000aabab7c23 */ /* 0x100fe20008010899 */
[--C-:B------:R-:W-:Y:S01]  /*a170*/  FFMA.FTZ R2, R2, UR10, -R153.reuse ;  /* 0x0000000a02027c23 */ /* 0x100fe20008010899 */
[--C-:B------:R-:W-:Y:S01]  /*a180*/  FFMA.FTZ R12, R12, UR10, -R153.reuse ;  /* 0x0000000a0c0c7c23 */ /* 0x100fe20008010899 */
[--C-:B----4-:R-:W-:Y:S01]  /*a190*/  FFMA.FTZ R161, R174, UR10, -R153.reuse ;  /* 0x0000000aaea17c23 */ /* 0x110fe20008010899 */
[--C-:B0-----:R-:W-:Y:S01]  /*a1a0*/  FFMA.FTZ R164, R175, UR10, -R153.reuse ;  /* 0x0000000aafa47c23 */ /* 0x101fe20008010899 */
        /* <DEDUP_REMOVED lines=92> */
[C---:B--2---:R-:W-:Y:S01]  /*a770*/  FADD.FTZ R11, R166.reuse, R11 ;  /* 0x0000000ba60b7221 */ /* 0x044fe20000010000 */
[----:B------:R-:W-:Y:S01]  /*a780*/  F2FP.F16.F32.PACK_AB R159, R166, R159 ;  /* 0x0000009fa69f723e */ /* 0x000fe200000000ff */
[-C--:B------:R-:W-:Y:S01]  /*a790*/  FMUL.FTZ R138, R138, R10.reuse ;  /* 0x0000000a8a8a7220 */ /* 0x080fe20000410000 */
[----:B------:R-:W-:Y:S01]  /*a7a0*/  F2FP.F16.F32.PACK_AB R166, R191, R13 ;  /* 0x0000000dbfa6723e */ /* 0x000fe200000000ff */
[-C--:B------:R-:W-:Y:S01]  /*a7b0*/  FMUL.FTZ R139, R139, R10.reuse ;  /* 0x0000000a8b8b7220 */ /* 0x080fe20000410000 */
[-C--:B------:R-:W-:Y:S01]  /*a7c0*/  FMUL.FTZ R142, R142, R10.reuse ;  /* 0x0000000a8e8e7220 */ /* 0x080fe20000410000 */
[----:B------:R-:W-:Y:S01]  /*a7d0*/  FMUL.FTZ R143, R143, R10 ;  /* 0x0000000a8f8f7220 */ /* 0x000fe20000410000 */
[----:B------:R-:W-:Y:S01]  /*a7e0*/  MUFU.EX2 R170, R169 ;  /* 0x000000a900aa7308 */ /* 0x000fe20000000800 */
[----:B0-----:R-:W-:Y:S01]  /*a7f0*/  FADD.FTZ R0, R21, R0 ;  /* 0x0000000015007221 */ /* 0x001fe20000010000 */
[----:B-1----:R-:W-:Y:S01]  /*a800*/  F2FP.F16.F32.PACK_AB R157, R165, R158 ;  /* 0x0000009ea59d723e */ /* 0x002fe200000000ff */
        /* <DEDUP_REMOVED lines=8> */
[----:B------:R-:W-:-:S03]  /*a890*/  FMUL.FTZ R151, R151, R10 ;  /* 0x0000000a97977220 */ /* 0x000fc60000410000 */
[----:B------:R-:W-:Y:S02]  /*a8a0*/  FADD.FTZ R0, R184, R0 ;  /* 0x00000000b8007221 */ /* 0x000fe40000010000 */
[----:B------:R-:W2:Y:S01]  /*a8b0*/  MUFU.EX2 R163, R171 ;  /* 0x000000ab00a37308 */ /* 0x000ea20000000800 */
[----:B0-----:R-:W-:Y:S01]  /*a8c0*/  F2FP.F16.F32.PACK_AB R160, R193, R21 ;  /* 0x00000015c1a0723e */ /* 0x001fe200000000ff */
[----:B------:R-:W-:-:S04]  /*a8d0*/  FADD.FTZ R0, R14, R0 ;  /* 0x000000000e007221 */ /* 0x000fc80000010000 */
[----:B------:R-:W-:Y:S02]  /*a8e0*/  FADD.FTZ R0, R192, R0 ;  /* 0x00000000c0007221 */ /* 0x000fe40000010000 */
[----:B------:R-:W0:Y:S01]  /*a8f0*/  MUFU.EX2 R2, R2 ;  /* 0x0000000200027308 */ /* 0x000e220000000800 */
[----:B-1----:R-:W-:Y:S01]  /*a900*/  FADD.FTZ R11, R169, R11 ;  /* 0x0000000ba90b7221 */ /* 0x002fe20000010000 */
[----:B------:R-:W-:-:S04]  /*a910*/  FADD.FTZ R0, R13, R0 ;  /* 0x000000000d007221 */ /* 0x000fc80000010000 */
[----:B------:R-:W-:Y:S02]  /*a920*/  FADD.FTZ R0, R191, R0 ;  /* 0x00000000bf007221 */ /* 0x000fe40000010000 */
[----:B------:R-:W1:Y:S01]  /*a930*/  MUFU.EX2 R12, R12 ;  /* 0x0000000c000c7308 */ /* 0x000e620000000800 */
[----:B--2---:R-:W-:Y:S01]  /*a940*/  FADD.FTZ R11, R163, R11 ;  /* 0x0000000ba30b7221 */ /* 0x004fe20000010000 */
[----:B------:R-:W-:-:S06]  /*a950*/  FADD.FTZ R0, R8, R0 ;  /* 0x0000000008007221 */ /* 0x000fcc0000010000 */
[----:B------:R2:W3:Y:S01]  /*a960*/  MUFU.EX2 R171, R161 ;  /* 0x000000a100ab7308 */ /* 0x0004e20000000800 */
[C---:B0-----:R-:W-:Y:S01]  /*a970*/  FADD.FTZ R11, R2.reuse, R11 ;  /* 0x0000000b020b7221 */ /* 0x041fe20000010000 */
[----:B------:R-:W-:-:S06]  /*a980*/  F2FP.F16.F32.PACK_AB R163, R2, R163 ;  /* 0x000000a302a3723e */ /* 0x000fcc00000000ff */
[----:B------:R0:W4:Y:S01]  /*a990*/  MUFU.EX2 R167, R164 ;  /* 0x000000a400a77308 */ /* 0x0001220000000800 */
[----:B-1----:R-:W-:Y:S01]  /*a9a0*/  FADD.FTZ R11, R12, R11 ;  /* 0x0000000b0c0b7221 */ /* 0x002fe20000010000 */
[----:B--2---:R-:W-:Y:S02]  /*a9b0*/  F2FP.F16.F32.PACK_AB R161, R169, R162 ;  /* 0x000000a2a9a1723e */ /* 0x004fe400000000ff */
[----:B------:R-:W-:-:S04]  /*a9c0*/  F2FP.F16.F32.PACK_AB R162, R184, R15 ;  /* 0x0000000fb8a2723e */ /* 0x000fc800000000ff */
[----:B------:R-:W1:Y:S01]  /*a9d0*/  MUFU.EX2 R178, R178 ;  /* 0x000000b200b27308 */ /* 0x000e620000000800 */
[C---:B---3--:R-:W-:Y:S01]  /*a9e0*/  FADD.FTZ R11, R171.reuse, R11 ;  /* 0x0000000bab0b7221 */ /* 0x048fe20000010000 */
[----:B------:R-:W-:Y:S02]  /*a9f0*/  F2FP.F16.F32.PACK_AB R165, R171, R12 ;  /* 0x0000000caba5723e */ /* 0x000fe400000000ff */
        /* <DEDUP_REMOVED lines=43> */
.L_x_2561:
[----:B------:R0:W1:Y:S01]  /*acb0*/  SYNCS.PHASECHK.TRANS64.TRYWAIT P2, [UR24+0x22850], R6 ;  /* 0x02285006ff0075a7 */ /* 0x0000620008040158 */
[----:B------:R-:W-:Y:S05]  /*acc0*/  @!P0 BRA `(.L_x_2562) ;  /* 0x0000000000048947 */ /* 0x000fea0003800000 */
[----:B------:R-:W-:Y:S01]  /*acd0*/  BPT.TRAP 0x1 ;  /* 0x000000040000795c */ /* 0x000fe20000300000 */
.L_x_2562:
[----:B-1----:R-:W-:Y:S05]  /*ace0*/  @P2 BRA `(.L_x_2563) ;  /* 0x0000000000082947 */ /* 0x002fea0003800000 */
[----:B------:R-:W1:Y:S02]  /*acf0*/  SYNCS.PHASECHK.TRANS64.TRYWAIT P2, [UR24+0x22850], R6 ;  /* 0x02285006ff0075a7 */ /* 0x000e640008040158 */
[----:B-1----:R-:W-:Y:S05]  /*ad00*/  @!P2 BRA `(.L_x_2564) ;  /* 0x000000f0009ca947 */ /* 0x002fea0003800000 */
.L_x_2563:
[----:B------:R-:W2:Y:S01]  /*ad10*/  S2R R8, SR_TID.X ;  /* 0x0000000000087919 */ /* 0x000ea20000002100 */
[----:B------:R-:W-:Y:S01]  /*ad20*/  UIMAD UR11, UR38, 0xc00, UR21 ;  /* 0x00000c00260b78a4 */ /* 0x000fe2000f8e0215 */
[----:B------:R-:W-:-:S06]  /*ad30*/  UMOV UR7, 0x40000040 ;  /* 0x4000004000077882 */ /* 0x000fcc0000000000 */
[----:B------:R-:W-:Y:S01]  /*ad40*/  UMOV UR6, UR11 ;  /* 0x0000000b00067c82 */ /* 0x000fe20008000000 */
[----:B--2---:R-:W-:-:S05]  /*ad50*/  SHF.R.U32.HI R8, RZ, 0x7, R8 ;  /* 0x00000007ff087819 */ /* 0x004fca0000011608 */
[----:B01----:R-:W-:-:S05]  /*ad60*/  VIADD R6, R8, 0x8 ;  /* 0x0000000808067836 */ /* 0x003fca0000000000 */
        /* <DEDUP_REMOVED lines=36> */
.L_x_2565:
[----:B------:R-:W-:Y:S01]  /*afb0*/  UIADD3 UR24, UR24, 0x22860, URZ ;  /* 0x0002286018187890 */ /* 0x000fe2000fffe03f */
[----:B------:R-:W-:Y:S02]  /*afc0*/  IMAD.MOV.U32 R8, RZ, RZ, R5 ;  /* 0x000000ffff087224 */ /* 0x000fe400078e0005 */
[----:B------:R-:W-:Y:S01]  /*afd0*/  IMAD.MOV.U32 R9, RZ, RZ, R4 ;  /* 0x000000ffff097224 */ /* 0x000fe200078e0004 */
[----:B------:R-:W-:-:S09]  /*afe0*/  UPRMT UR24, UR23, 0x654, UR24 ;  /* 0x0000065417187896 */ /* 0x000fd20008000018 */
[----:B------:R-:W-:Y:S01]  /*aff0*/  SYNCS.ARRIVE.TRANS64.RED.A1T0 RZ, [UR24], RZ ;  /* 0x000000ffffff79a7 */ /* 0x000fe20008100418 */
[----:B------:R-:W-:Y:S05]  /*b000*/  @P1 BRA `(.L_x_2566) ;  /* 0xffffffdc00341947 */ /* 0x000fea000383ffff */
.L_x_2555:
        /* <DEDUP_REMOVED lines=8> */
[----:B------:R-:W-:-:S05]  /*b090*/  ULDC UR22, c[0x0][0x9e0] ;  /* 0x0002780000167ab9 */ /* 0x000fca0000000800 */
.L_x_2586:
[----:B------:R-:W-:-:S04]  /*b0a0*/  UIADD3 UR38, UR38, 0x1, URZ ;  /* 0x0000000126267890 */ /* 0x000fc8000fffe03f */
[----:B------:R-:W-:-:S04]  /*b0b0*/  UISETP.NE.AND UP0, UPT, UR38, 0x2, UPT ;  /* 0x000000022600788c */ /* 0x000fc8000bf05270 */
[----:B------:R-:W-:Y:S02]  /*b0c0*/  USEL UR6, URZ, 0x1, UP0 ;  /* 0x000000013f067887 */ /* 0x000fe40008000000 */
[----:B------:R-:W-:Y:S02]  /*b0d0*/  USEL UR38, UR38, URZ, UP0 ;  /* 0x0000003f26267287 */ /* 0x000fe40008000000 */
[----:B------:R-:W-:Y:S01]  /*b0e0*/  ULOP3.LUT UR37, UR37, UR6, URZ, 0x3c, !UPT ;  /* 0x0000000625257292 */ /* 0x000fe2000f8e3c3f */
[----:B-1----:R-:W-:Y:S11]  /*b0f0*/  @!P0 BRA `(.L_x_2568) ;  /* 0x0000000000048947 */ /* 0x002ff60003800000 */
[----:B------:R-:W-:Y:S01]  /*b100*/  BPT.TRAP 0x1 ;  /* 0x000000040000795c */ /* 0x000fe20000300000 */
.L_x_2568:
        /* <DEDUP_REMOVED lines=9> */
.L_x_2569:
[----:B-1----:R-:W-:Y:S05]  /*b1a0*/  @P1 BRA `(.L_x_2570) ;  /* 0x0000000000081947 */ /* 0x002fea0003800000 */
[----:B------:R-:W1:Y:S02]  /*b1b0*/  SYNCS.PHASECHK.TRANS64.TRYWAIT P1, [UR26+0x22830], R6 ;  /* 0x02283006ff0075a7 */ /* 0x000e64000802015a */
[----:B-1----:R-:W-:Y:S05]  /*b1c0*/  @!P1 BRA `(.L_x_2571) ;  /* 0x000000ec00849947 */ /* 0x002fea0003800000 */
.L_x_2570:
        /* <DEDUP_REMOVED lines=26> */
.L_x_2572:
[----:B------:R-:W2:Y:S01]  /*b370*/  LDC R4, c[0x0][0x448] ;  /* 0x00011200ff047b82 */ /* 0x000ea20000000800 */
        /* <DEDUP_REMOVED lines=23> */
[----:B--2---:R-:W-:Y:S01]  /*b4f0*/  ISETP.NE.AND P1, PT, R4, 0x1, PT ;  /* 0x000000010400780c */ /* 0x004fe20003f25270 */
        /* <DEDUP_REMOVED lines=12> */
[----:B------:R-:W2:Y:S01]  /*b5c0*/  @P1 LDC R10, c[0x0][0x44c] ;  /* 0x00011300ff0a1b82 */ /* 0x000ea20000000800 */
        /* <DEDUP_REMOVED lines=18> */
[----:B--2---:R-:W-:-:S05]  /*b6f0*/  @P1 IMAD.HI.U32 R10, R4, R10, RZ ;  /* 0x0000000a040a1227 */ /* 0x004fca00078e00ff */
[----:B------:R-:W2:Y:S01]  /*b700*/  MUFU.TANH R13, R13 ;  /* 0x0000000d000d7308 */ /* 0x000ea20000002400 */
        /* <DEDUP_REMOVED lines=59> */
[----:B--234-:R-:W-:Y:S05]  /*bac0*/  @P1 BRA `(.L_x_2573) ;  /* 0x0000000000581947 */ /* 0x01cfea0003800000 */
[----:B------:R-:W-:Y:S01]  /*bad0*/  IADD3 R198, -R18, R19, R198 ;  /* 0x0000001312c67210 */ /* 0x000fe20007ffe1c6 */
[----:B------:R-:W-:Y:S03]  /*bae0*/  BSSY B0, `(.L_x_2574) ;  /* 0x0000010000007945 */ /* 0x000fe60003800000 */
[----:B------:R-:W-:-:S13]  /*baf0*/  ISETP.GT.AND P1, PT, R198, -0x1, PT ;  /* 0xffffffffc600780c */ /* 0x000fda0003f24270 */
[----:B------:R-:W-:Y:S05]  /*bb00*/  @P1 BRA `(.L_x_2575) ;  /* 0x0000000000201947 */ /* 0x000fea0003800000 */
[----:B------:R-:W-:Y:S01]  /*bb10*/  IMAD.U32 R199, RZ, RZ, UR25 ;  /* 0x00000019ffc77e24 */ /* 0x000fe2000f8e00ff */
[----:B------:R-:W-:-:S04]  /*bb20*/  LOP3.LUT R198, RZ, R198, RZ, 0x33, !PT ;  /* 0x000000c6ffc67212 */ /* 0x000fc800078e33ff */
[----:B------:R-:W-:-:S13]  /*bb30*/  ISETP.NE.AND P1, PT, R199, 0x1, PT ;  /* 0x00000001c700780c */ /* 0x000fda0003f25270 */
[----:B------:R-:W2:Y:S02]  /*bb40*/  @P1 LDC.64 R154, c[0x0][0x9e8] ;  /* 0x00027a00ff9a1b82 */ /* 0x000ea40000000a00 */
[----:B--2---:R-:W-:-:S05]  /*bb50*/  @P1 IMAD.HI.U32 R154, R198, R154, RZ ;  /* 0x0000009ac69a1227 */ /* 0x004fca00078e00ff */
[----:B------:R-:W-:-:S04]  /*bb60*/  @P1 SHF.R.U32.HI R198, RZ, R155, R154 ;  /* 0x0000009bffc61219 */ /* 0x000fc8000001169a */
[----:B------:R-:W-:Y:S01]  /*bb70*/  LOP3.LUT R198, RZ, R198, RZ, 0x33, !PT ;  /* 0x000000c6ffc67212 */ /* 0x000fe200078e33ff */
[----:B------:R-:W-:Y:S06]  /*bb80*/  BRA `(.L_x_2576) ;  /* 0x0000000000147947 */ /* 0x000fec0003800000 */
.L_x_2575:
[----:B------:R-:W-:-:S05]  /*bb90*/  IMAD.U32 R199, RZ, RZ, UR25 ;  /* 0x00000019ffc77e24 */ /* 0x000fca000f8e00ff */
[----:B------:R-:W-:-:S13]  /*bba0*/  ISETP.NE.AND P1, PT, R199, 0x1, PT ;  /* 0x00000001c700780c */ /* 0x000fda0003f25270 */
[----:B------:R-:W2:Y:S02]  /*bbb0*/  @P1 LDC.64 R154, c[0x0][0x9e8] ;  /* 0x00027a00ff9a1b82 */ /* 0x000ea40000000a00 */
[----:B--2---:R-:W-:-:S05]  /*bbc0*/  @P1 IMAD.HI.U32 R154, R198, R154, RZ ;  /* 0x0000009ac69a1227 */ /* 0x004fca00078e00ff */
[----:B------:R-:W-:-:S07]  /*bbd0*/  @P1 SHF.R.U32.HI R198, RZ, R155, R154 ;  /* 0x0000009bffc61219 */ /* 0x000fce000001169a */
.L_x_2576:
[----:B------:R-:W-:Y:S05]  /*bbe0*/  BSYNC B0 ;  /* 0x0000000000007941 */ /* 0x000fea0003800000 */
.L_x_2574:
[----:B------:R-:W-:-:S04]  /*bbf0*/  IMAD.IADD R154, R191, 0x1, -R17 ;  /* 0x00000001bf9a7824 */ /* 0x000fc800078e0a11 */
[----:B------:R-:W-:-:S05]  /*bc00*/  IMAD R154, R198, R199, R154 ;  /* 0x000000c7c69a7224 */ /* 0x000fca00078e029a */
[----:B------:R-:W-:Y:S02]  /*bc10*/  VIMNMX R194, R194, R154, !PT ;  /* 0x0000009ac2c27248 */ /* 0x000fe40007fe0100 */
[----:B------:R-:W-:-:S07]  /*bc20*/  VIADDMNMX R195, R154, R199, R195, PT ;  /* 0x000000c79ac37246 */ /* 0x000fce00038001c3 */
.L_x_2573:
[C---:B------:R-:W-:Y:S01]  /*bc30*/  ISETP.GE.AND P1, PT, R191.reuse, 0x1, PT ;  /* 0x00000001bf00780c */ /* 0x040fe20003f26270 */
[----:B------:R-:W2:Y:S01]  /*bc40*/  SHFL.IDX PT, R4, R4, 0x1, 0x1c1f ;  /* 0x003c1f0004047f89 */ /* 0x000ea200000e0000 */
        /* <DEDUP_REMOVED lines=12> */
[--C-:B--2---:R-:W-:Y:S01]  /*bd10*/  IMAD.IADD R197, R197, 0x1, R4.reuse ;  /* 0x00000001c5c57824 */ /* 0x104fe200078e0204 */
        /* <DEDUP_REMOVED lines=137> */
.L_x_2579:
[----:B------:R-:W-:-:S05]  /*c5b0*/  IMAD.U32 R194, RZ, RZ, UR25 ;  /* 0x00000019ffc27e24 */ /* 0x000fca000f8e00ff */
[----:B------:R-:W-:-:S13]  /*c5c0*/  ISETP.NE.AND P6, PT, R194, 0x1, PT ;  /* 0x00000001c200780c */ /* 0x000fda0003fc5270 */
[----:B------:R-:W0:Y:S02]  /*c5d0*/  @P6 LDC.64 R4, c[0x0][0x9e8] ;  /* 0x00027a00ff046b82 */ /* 0x000e240000000a00 */
[----:B0-----:R-:W-:-:S05]  /*c5e0*/  @P6 IMAD.HI.U32 R4, R155, R4, RZ ;  /* 0x000000049b046227 */ /* 0x001fca00078e00ff */
[----:B------:R-:W-:-:S07]  /*c5f0*/  @P6 SHF.R.U32.HI R155, RZ, R5, R4 ;  /* 0x00000005ff9b6219 */ /* 0x000fce0000011604 */
.L_x_2580:
[----:B------:R-:W-:Y:S05]  /*c600*/  BSYNC B0 ;  /* 0x0000000000007941 */ /* 0x000fea0003800000 */
.L_x_2578:
[----:B------:R-:W-:-:S04]  /*c610*/  IMAD.IADD R191, R191, 0x1, -R17 ;  /* 0x00000001bfbf7824 */ /* 0x000fc800078e0a11 */
[----:B------:R-:W-:-:S05]  /*c620*/  IMAD R191, R155, R194, R191 ;  /* 0x000000c29bbf7224 */ /* 0x000fca00078e02bf */
[----:B------:R-:W-:Y:S02]  /*c630*/  VIMNMX R196, R196, R191, !PT ;  /* 0x000000bfc4c47248 */ /* 0x000fe40007fe0100 */
[----:B------:R-:W-:-:S07]  /*c640*/  VIADDMNMX R197, R191, R194, R197, PT ;  /* 0x000000c2bfc57246 */ /* 0x000fce00038001c5 */
.L_x_2577:
        /* <DEDUP_REMOVED lines=148> */
[----:B------:R-:W2:Y:S01]  /*cf90*/  MUFU.EX2 R154, R154 ;  /* 0x0000009a009a7308 */ /* 0x000ea20000000800 */
        /* <DEDUP_REMOVED lines=16> */
[----:B--2---:R-:W-:Y:S01]  /*d0a0*/  FFMA.FTZ R2, R9, R2, R154 ;  /* 0x0000000209027223 */ /* 0x004fe2000001009a */
[----:B------:R-:W-:Y:S01]  /*d0b0*/  FMUL.FTZ R36, R36, R9 ;  /* 0x0000000924247220 */ /* 0x000fe20000410000 */
[----:B------:R-:W-:Y:S01]  /*d0c0*/  FMNMX.FTZ R5, R155, R5, !PT ;  /* 0x000000059b057209 */ /* 0x000fe20007810000 */
[-C--:B------:R-:W-:Y:S01]  /*d0d0*/  FMUL.FTZ R37, R37, R9.reuse ;  /* 0x0000000925257220 */ /* 0x080fe20000410000 */
[-C--:B------:R-:W-:Y:S01]  /*d0e0*/  FMUL.FTZ R40, R40, R9.reuse ;  /* 0x0000000928287220 */ /* 0x080fe20000410000 */
[----:B------:R-:W-:Y:S01]  /*d0f0*/  FMUL.FTZ R41, R41, R9 ;  /* 0x0000000929297220 */ /* 0x000fe20000410000 */
[----:B------:R-:W-:Y:S01]  /*d100*/  FMNMX.FTZ R5, R159, R5, !PT ;  /* 0x000000059f057209 */ /* 0x000fe20007810000 */
[----:B------:R-:W2:Y:S01]  /*d110*/  MUFU.EX2 R14, R14 ;  /* 0x0000000e000e7308 */ /* 0x000ea20000000800 */
        /* <DEDUP_REMOVED lines=8> */
[----:B------:R-:W0:Y:S01]  /*d1a0*/  MUFU.EX2 R21, R21 ;  /* 0x0000001500157308 */ /* 0x000e220000000800 */
[----:B---3--:R-:W-:Y:S01]  /*d1b0*/  FADD.FTZ R2, R13, R2 ;  /* 0x000000020d027221 */ /* 0x008fe20000010000 */
[----:B------:R-:W-:Y:S01]  /*d1c0*/  FMUL.FTZ R52, R52, R9 ;  /* 0x0000000934347220 */ /* 0x000fe20000410000 */
[----:B------:R-:W-:Y:S01]  /*d1d0*/  FMNMX.FTZ R5, R164, R5, !PT ;  /* 0x00000005a4057209 */ /* 0x000fe20007810000 */
[-C--:B------:R-:W-:Y:S01]  /*d1e0*/  FMUL.FTZ R53, R53, R9.reuse ;  /* 0x0000000935357220 */ /* 0x080fe20000410000 */
[-C--:B------:R-:W-:Y:S01]  /*d1f0*/  FMUL.FTZ R56, R56, R9.reuse ;  /* 0x0000000938387220 */ /* 0x080fe20000410000 */
[----:B------:R-:W-:Y:S01]  /*d200*/  FMUL.FTZ R57, R57, R9 ;  /* 0x0000000939397220 */ /* 0x000fe20000410000 */
[----:B------:R-:W-:Y:S01]  /*d210*/  FMNMX.FTZ R5, R165, R5, !PT ;  /* 0x00000005a5057209 */ /* 0x000fe20007810000 */
[----:B------:R-:W3:Y:S01]  /*d220*/  MUFU.EX2 R152, R152 ;  /* 0x0000009800987308 */ /* 0x000ee20000000800 */
[----:B--2---:R-:W-:Y:S01]  /*d230*/  FADD.FTZ R2, R14, R2 ;  /* 0x000000020e027221 */ /* 0x004fe20000010000 */
[----:B------:R-:W-:Y:S01]  /*d240*/  FMUL.FTZ R60, R60, R9 ;  /* 0x000000093c3c7220 */ /* 0x000fe20000410000 */
[----:B------:R-:W-:Y:S01]  /*d250*/  FMNMX.FTZ R5, R166, R5, !PT ;  /* 0x00000005a6057209 */ /* 0x000fe20007810000 */
[-C--:B------:R-:W-:Y:S01]  /*d260*/  FMUL.FTZ R61, R61, R9.reuse ;  /* 0x000000093d3d7220 */ /* 0x080fe20000410000 */
[-C--:B------:R-:W-:Y:S01]  /*d270*/  FMUL.FTZ R64, R64, R9.reuse ;  /* 0x0000000940407220 */ /* 0x080fe20000410000 */
[----:B------:R-:W-:Y:S01]  /*d280*/  FMUL.FTZ R65, R65, R9 ;  /* 0x0000000941417220 */ /* 0x000fe20000410000 */
[----:B------:R-:W-:Y:S01]  /*d290*/  FMNMX.FTZ R5, R169, R5, !PT ;  /* 0x00000005a9057209 */ /* 0x000fe20007810000 */
[----:B------:R-:W2:Y:S01]  /*d2a0*/  MUFU.EX2 R157, R157 ;  /* 0x0000009d009d7308 */ /* 0x000ea20000000800 */
[----:B0-----:R-:W-:Y:S01]  /*d2b0*/  FADD.FTZ R2, R21, R2 ;  /* 0x0000000215027221 */ /* 0x001fe20000010000 */
[----:B------:R-:W-:Y:S01]  /*d2c0*/  FMUL.FTZ R68, R68, R9 ;  /* 0x0000000944447220 */ /* 0x000fe20000410000 */
[----:B------:R-:W-:Y:S01]  /*d2d0*/  FMNMX.FTZ R5, R170, R5, !PT ;  /* 0x00000005aa057209 */ /* 0x000fe20007810000 */
[-C--:B------:R-:W-:Y:S01]  /*d2e0*/  FMUL.FTZ R69, R69, R9.reuse ;  /* 0x0000000945457220 */ /* 0x080fe20000410000 */
[-C--:B------:R-:W-:Y:S01]  /*d2f0*/  FMUL.FTZ R72, R72, R9.reuse ;  /* 0x0000000948487220 */ /* 0x080fe20000410000 */
[----:B------:R-:W-:Y:S01]  /*d300*/  FMUL.FTZ R73, R73, R9 ;  /* 0x0000000949497220 */ /* 0x000fe20000410000 */
[----:B------:R-:W-:Y:S01]  /*d310*/  FMNMX.FTZ R5, R173, R5, !PT ;  /* 0x00000005ad057209 */ /* 0x000fe20007810000 */
[----:B------:R-:W-:Y:S01]  /*d320*/  MUFU.EX2 R154, R162 ;  /* 0x000000a2009a7308 */ /* 0x000fe20000000800 */
[----:B---3--:R-:W-:Y:S01]  /*d330*/  FADD.FTZ R2, R152, R2 ;  /* 0x0000000298027221 */ /* 0x008fe20000010000 */
[----:B------:R-:W-:Y:S01]  /*d340*/  FMUL.FTZ R76, R76, R9 ;  /* 0x000000094c4c7220 */ /* 0x000fe20000410000 */
[----:B------:R-:W-:Y:S01]  /*d350*/  FMNMX.FTZ R5, R174, R5, !PT ;  /* 0x00000005ae057209 */ /* 0x000fe20007810000 */
[-C--:B------:R-:W-:Y:S01]  /*d360*/  FMUL.FTZ R77, R77, R9.reuse ;  /* 0x000000094d4d7220 */ /* 0x080fe20000410000 */
[-C--:B------:R-:W-:Y:S01]  /*d370*/  FMUL.FTZ R80, R80, R9.reuse ;  /* 0x0000000950507220 */ /* 0x080fe20000410000 */
[----:B------:R-:W-:Y:S01]  /*d380*/  FMUL.FTZ R81, R81, R9 ;  /* 0x0000000951517220 */ /* 0x000fe20000410000 */
[----:B------:R-:W-:Y:S01]  /*d390*/  FMNMX.FTZ R5, R177, R5, !PT ;  /* 0x00000005b1057209 */ /* 0x000fe20007810000 */
[----:B------:R-:W-:Y:S01]  /*d3a0*/  MUFU.EX2 R161, R161 ;  /* 0x000000a100a17308 */ /* 0x000fe20000000800 */
[----:B--2---:R-:W-:Y:S01]  /*d3b0*/  FADD.FTZ R2, R157, R2 ;  /* 0x000000029d027221 */ /* 0x004fe20000010000 */
[----:B------:R-:W-:Y:S01]  /*d3c0*/  FMUL.FTZ R84, R84, R9 ;  /* 0x0000000954547220 */ /* 0x000fe20000410000 */
[----:B------:R-:W-:Y:S01]  /*d3d0*/  FMNMX.FTZ R5, R178, R5, !PT ;  /* 0x00000005b2057209 */ /* 0x000fe20007810000 */
[-C--:B------:R-:W-:Y:S01]  /*d3e0*/  FMUL.FTZ R85, R85, R9.reuse ;  /* 0x0000000955557220 */ /* 0x080fe20000410000 */
[-C--:B------:R-:W-:Y:S01]  /*d3f0*/  FMUL.FTZ R88, R88, R9.reuse ;  /* 0x0000000958587220 */ /* 0x080fe20000410000 */
[----:B------:R-:W-:Y:S01]  /*d400*/  FMUL.FTZ R89, R89, R9 ;  /* 0x0000000959597220 */ /* 0x000fe20000410000 */
[----:B------:R-:W-:Y:S01]  /*d410*/  FMNMX.FTZ R5, R181, R5, !PT ;  /* 0x00000005b5057209 */ /* 0x000fe20007810000 */
[----:B------:R-:W-:Y:S01]  /*d420*/  MUFU.EX2 R167, R167 ;  /* 0x000000a700a77308 */ /* 0x000fe20000000800 */
[-C--:B------:R-:W-:Y:S01]  /*d430*/  FMUL.FTZ R92, R92, R9.reuse ;  /* 0x000000095c5c7220 */ /* 0x080fe20000410000 */
        /* <DEDUP_REMOVED lines=20> */
[-C--:B------:R-:W-:Y:S01]  /*d580*/  FMUL.FTZ R120, R120, R9.reuse ;  /* 0x0000000978787220 */ /* 0x080fe20000410000 */
[-C--:B------:R-:W-:Y:S01]  /*d590*/  FMUL.FTZ R121, R121, R9.reuse ;  /* 0x0000000979797220 */ /* 0x080fe20000410000 */
[----:B------:R-:W0:Y:S01]  /*d5a0*/  SHFL.BFLY PT, R11, R5, 0x2, 0x1f ;  /* 0x0c401f00050b7f89 */ /* 0x000e2200000e0000 */
        /* <DEDUP_REMOVED lines=15> */
[----:B------:R-:W-:Y:S01]  /*d6a0*/  FMUL.FTZ R149, R149, R9 ;  /* 0x0000000995957220 */ /* 0x000fe20000410000 */
[----:B------:R-:W-:Y:S01]  /*d6b0*/  MUFU.EX2 R176, R176 ;  /* 0x000000b000b07308 */ /* 0x000fe20000000800 */
[----:B0-----:R-:W-:-:S07]  /*d6c0*/  FMNMX.FTZ R5, R5, R11, !PT ;  /* 0x0000000b05057209 */ /* 0x001fce0007810000 */
[----:B------:R-:W-:Y:S01]  /*d6d0*/  MUFU.EX2 R179, R179 ;  /* 0x000000b300b37308 */ /* 0x000fe20000000800 */
[----:B------:R-:W0:Y:S07]  /*d6e0*/  SHFL.BFLY PT, R191, R5, 0x1, 0x1f ;  /* 0x0c201f0005bf7f89 */ /* 0x000e2e00000e0000 */
[----:B------:R-:W2:Y:S08]  /*d6f0*/  MUFU.EX2 R11, R158 ;  /* 0x0000009e000b7308 */ /* 0x000eb00000000800 */
[----:B------:R-:W-:Y:S08]  /*d700*/  MUFU.EX2 R182, R182 ;  /* 0x000000b600b67308 */ /* 0x000ff00000000800 */
[----:B------:R-:W-:Y:S01]  /*d710*/  MUFU.EX2 R184, R184 ;  /* 0x000000b800b87308 */ /* 0x000fe20000000800 */
[----:B--2---:R-:W-:Y:S01]  /*d720*/  FADD.FTZ R2, R11, R2 ;  /* 0x000000020b027221 */ /* 0x004fe20000010000 */
[----:B0-----:R-:W-:-:S03]  /*d730*/  FMNMX.FTZ R5, R5, R191, !PT ;  /* 0x000000bf05057209 */ /* 0x001fc60007810000 */
[----:B------:R-:W-:Y:S01]  /*d740*/  FADD.FTZ R2, R161, R2 ;  /* 0x00000002a1027221 */ /* 0x000fe20000010000 */
[C---:B------:R-:W-:Y:S01]  /*d750*/  FSETP.NEU.FTZ.AND P1, PT, R5.reuse, -INF , PT ;  /* 0xff8000000500780b */ /* 0x040fe20003f3d000 */
[----:B------:R-:W-:Y:S02]  /*d760*/  FMUL.FTZ R158, R5, UR10 ;  /* 0x0000000a059e7c20 */ /* 0x000fe40008410000 */
[----:B------:R-:W-:Y:S01]  /*d770*/  FADD.FTZ R2, R154, R2 ;  /* 0x000000029a027221 */ /* 0x000fe20000010000 */
[----:B------:R-:W0:Y:S02]  /*d780*/  MUFU.EX2 R186, R186 ;  /* 0x000000ba00ba7308 */ /* 0x000e240000000800 */
[----:B------:R-:W-:Y:S01]  /*d790*/  FSEL R158, R158, RZ, P1 ;  /* 0x000000ff9e9e7208 */ /* 0x000fe20000800000 */
[----:B------:R-:W-:-:S04]  /*d7a0*/  FADD.FTZ R2, R167, R2 ;  /* 0x00000002a7027221 */ /* 0x000fc80000010000 */
[--C-:B------:R-:W-:Y:S01]  /*d7b0*/  FFMA.FTZ R194, R15, UR10, -R158.reuse ;  /* 0x0000000a0fc27c23 */ /* 0x100fe2000801089e */
[--C-:B------:R-:W-:Y:S01]  /*d7c0*/  FFMA.FTZ R15, R160, UR10, -R158.reuse ;  /* 0x0000000aa00f7c23 */ /* 0x100fe2000801089e */
[----:B------:R-:W-:Y:S01]  /*d7d0*/  F2FP.F16.F32.PACK_AB R160, R152, R21 ;  /* 0x0000001598a0723e */ /* 0x000fe200000000ff */
[--C-:B------:R-:W-:Y:S01]  /*d7e0*/  FFMA.FTZ R162, R10, UR10, -R158.reuse ;  /* 0x0000000a0aa27c23 */ /* 0x100fe2000801089e */
[----:B------:R-:W-:Y:S01]  /*d7f0*/  FSEL R21, R5, RZ, P1 ;  /* 0x000000ff05157208 */ /* 0x000fe20000800000 */
[--C-:B------:R-:W-:Y:S01]  /*d800*/  FFMA.FTZ R191, R153, UR10, -R158.reuse ;  /* 0x0000000a99bf7c23 */ /* 0x100fe2000801089e */
[--C-:B------:R-:W-:Y:S01]  /*d810*/  FFMA.FTZ R12, R12, UR10, -R158.reuse ;  /* 0x0000000a0c0c7c23 */ /* 0x100fe2000801089e */
[--C-:B------:R-:W-:Y:S01]  /*d820*/  FFMA.FTZ R20, R20, UR10, -R158.reuse ;  /* 0x0000000a14147c23 */ /* 0x100fe2000801089e */
[----:B------:R-:W-:Y:S01]  /*d830*/  FFMA.FTZ R155, R155, UR10, -R158 ;  /* 0x0000000a9b9b7c23 */ /* 0x000fe2000801089e */
[----:B------:R-:W-:Y:S01]  /*d840*/  FADD.FTZ R21, -R21, R8 ;  /* 0x0000000815157221 */ /* 0x000fe20000010100 */
[--C-:B------:R-:W-:Y:S01]  /*d850*/  FFMA.FTZ R159, R159, UR10, -R158.reuse ;  /* 0x0000000a9f9f7c23 */ /* 0x100fe2000801089e */
[--C-:B------:R-:W-:Y:S01]  /*d860*/  FFMA.FTZ R163, R163, UR10, -R158.reuse ;  /* 0x0000000aa3a37c23 */ /* 0x100fe2000801089e */
[--C-:B------:R-:W-:Y:S01]  /*d870*/  FFMA.FTZ R10, R164, UR10, -R158.reuse ;  /* 0x0000000aa40a7c23 */ /* 0x100fe2000801089e */
        /* <DEDUP_REMOVED lines=15> */
[----:B------:R-:W-:Y:S01]  /*d970*/  F2FP.F16.F32.PACK_AB R158, R14, R13 ;  /* 0x0000000d0e9e723e */ /* 0x000fe200000000ff */
[----:B------:R-:W2:Y:S01]  /*d980*/  MUFU.EX2 R8, R8 ;  /* 0x0000000800087308 */ /* 0x000ea20000000800 */
[----:B------:R-:W-:Y:S01]  /*d990*/  F2FP.F16.F32.PACK_AB R164, R154, R161 ;  /* 0x000000a19aa4723e */ /* 0x000fe200000000ff */
[C---:B------:R-:W-:Y:S01]  /*d9a0*/  FADD.FTZ R2, R168.reuse, R2 ;  /* 0x00000002a8027221 */ /* 0x040fe20000010000 */
[----:B------:R-:W-:-:S02]  /*d9b0*/  F2FP.F16.F32.PACK_AB R166, R168, R167 ;  /* 0x000000a7a8a6723e */ /* 0x000fc400000000ff */
[----:B------:R-:W-:Y:S01]  /*d9c0*/  F2FP.F16.F32.PACK_AB R168, R172, R171 ;  /* 0x000000abaca8723e */ /* 0x000fe200000000ff */
[----:B------:R-:W-:Y:S01]  /*d9d0*/  FADD.FTZ R2, R171, R2 ;  /* 0x00000002ab027221 */ /* 0x000fe20000010000 */
[----:B------:R-:W-:Y:S01]  /*d9e0*/  F2FP.F16.F32.PACK_AB R170, R176, R175 ;  /* 0x000000afb0aa723e */ /* 0x000fe200000000ff */
[----:B------:R3:W4:Y:S01]  /*d9f0*/  MUFU.EX2 R13, R162 ;  /* 0x000000a2000d7308 */ /* 0x0007220000000800 */
[----:B0-----:R-:W-:Y:S01]  /*da00*/  F2FP.F16.F32.PACK_AB R174, R186, R184 ;  /* 0x000000b8baae723e */ /* 0x001fe200000000ff */
[----:B------:R-:W-:Y:S01]  /*da10*/  FADD.FTZ R2, R172, R2 ;  /* 0x00000002ac027221 */ /* 0x000fe20000010000 */
[----:B------:R-:W-:-:S03]  /*da20*/  F2FP.F16.F32.PACK_AB R172, R182, R179 ;  /* 0x000000b3b6ac723e */ /* 0x000fc600000000ff */
[----:B------:R-:W-:Y:S02]  /*da30*/  FADD.FTZ R2, R175, R2 ;  /* 0x00000002af027221 */ /* 0x000fe40000010000 */
[----:B------:R-:W0:Y:S01]  /*da40*/  MUFU.EX2 R12, R12 ;  /* 0x0000000c000c7308 */ /* 0x000e220000000800 */
[----:B---3--:R-:W-:Y:S01]  /*da50*/  F2FP.F16.F32.PACK_AB R162, R11, R157 ;  /* 0x0000009d0ba2723e */ /* 0x008fe200000000ff */
[----:B------:R-:W-:Y:S01]  /*da60*/  FADD.FTZ R2, R176, R2 ;  /* 0x00000002b0027221 */ /* 0x000fe20000010000 */
[-C--:B--2---:R-:W-:Y:S01]  /*da70*/  FMUL.FTZ R26, R26, R8.reuse ;  /* 0x000000081a1a7220 */ /* 0x084fe20000410000 */
[-C--:B------:R-:W-:Y:S01]  /*da80*/  FMUL.FTZ R27, R27, R8.reuse ;  /* 0x000000081b1b7220 */ /* 0x080fe20000410000 */
[-C--:B------:R-:W-:Y:S01]  /*da90*/  FMUL.FTZ R30, R30, R8.reuse ;  /* 0x000000081e1e7220 */ /* 0x080fe20000410000 */
[----:B------:R-:W-:Y:S01]  /*daa0*/  FADD.FTZ R2, R179, R2 ;  /* 0x00000002b3027221 */ /* 0x000fe20000010000 */
[----:B------:R-:W-:Y:S01]  /*dab0*/  FMUL.FTZ R31, R31, R8 ;  /* 0x000000081f1f7220 */ /* 0x000fe20000410000 */
[----:B------:R-:W2:Y:S01]  /*dac0*/  MUFU.EX2 R194, R194 ;  /* 0x000000c200c27308 */ /* 0x000ea20000000800 */
[----:B----4-:R-:W-:Y:S01]  /*dad0*/  FFMA.FTZ R0, R8, R0, R13 ;  /* 0x0000000008007223 */ /* 0x010fe2000001000d */
[----:B------:R-:W-:Y:S01]  /*dae0*/  FADD.FTZ R2, R182, R2 ;  /* 0x00000002b6027221 */ /* 0x000fe20000010000 */
[-C--:B------:R-:W-:Y:S01]  /*daf0*/  FMUL.FTZ R34, R34, R8.reuse ;  /* 0x0000000822227220 */ /* 0x080fe20000410000 */
[-C--:B------:R-:W-:Y:S01]  /*db00*/  FMUL.FTZ R35, R35, R8.reuse ;  /* 0x0000000823237220 */ /* 0x080fe20000410000 */
[-C--:B------:R-:W-:Y:S01]  /*db10*/  FMUL.FTZ R38, R38, R8.reuse ;  /* 0x0000000826267220 */ /* 0x080fe20000410000 */
[----:B------:R-:W-:Y:S01]  /*db20*/  FADD.FTZ R2, R184, R2 ;  /* 0x00000002b8027221 */ /* 0x000fe20000010000 */
[-C--:B------:R-:W-:Y:S01]  /*db30*/  FMUL.FTZ R39, R39, R8.reuse ;  /* 0x0000000827277220 */ /* 0x080fe20000410000 */
[----:B------:R-:W3:Y:S01]  /*db40*/  MUFU.EX2 R20, R20 ;  /* 0x0000001400147308 */ /* 0x000ee20000000800 */
[----:B0-----:R-:W-:Y:S01]  /*db50*/  FADD.FTZ R0, R12, R0 ;  /* 0x000000000c007221 */ /* 0x001fe20000010000 */
[----:B------:R-:W-:Y:S01]  /*db60*/  FADD.FTZ R2, R186, R2 ;  /* 0x00000002ba027221 */ /* 0x000fe20000010000 */
[----:B------:R-:W-:Y:S01]  /*db70*/  F2FP.F16.F32.PACK_AB R157, R12, R13 ;  /* 0x0000000d0c9d723e */ /* 0x000fe200000000ff */
        /* <DEDUP_REMOVED lines=13> */
[----:B---3--:R-:W-:Y:S01]  /*dc50*/  FADD.FTZ R0, R20, R0 ;  /* 0x0000000014007221 */ /* 0x008fe20000010000 */
[-C--:B------:R-:W-:Y:S01]  /*dc60*/  FMUL.FTZ R62, R62, R8.reuse ;  /* 0x000000083e3e7220 */ /* 0x080fe20000410000 */
[-C--:B------:R-:W-:Y:S01]  /*dc70*/  FMUL.FTZ R63, R63, R8.reuse ;  /* 0x000000083f3f7220 */ /* 0x080fe20000410000 */
[-C--:B------:R-:W-:Y:S01]  /*dc80*/  FMUL.FTZ R66, R66, R8.reuse ;  /* 0x0000000842427220 */ /* 0x080fe20000410000 */
[-C--:B------:R-:W-:Y:S01]  /*dc90*/  FMUL.FTZ R67, R67, R8.reuse ;  /* 0x0000000843437220 */ /* 0x080fe20000410000 */
[-C--:B------:R-:W-:Y:S01]  /*dca0*/  FMUL.FTZ R70, R70, R8.reuse ;  /* 0x0000000846467220 */ /* 0x080fe20000410000 */
[-C--:B------:R-:W-:Y:S01]  /*dcb0*/  FMUL.FTZ R71, R71, R8.reuse ;  /* 0x0000000847477220 */ /* 0x080fe20000410000 */
[----:B------:R3:W4:Y:S01]  /*dcc0*/  MUFU.EX2 R11, R159 ;  /* 0x0000009f000b7308 */ /* 0x0007220000000800 */
        /* <DEDUP_REMOVED lines=9> */
[----:B---3--:R-:W-:Y:S01]  /*dd60*/  F2FP.F16.F32.PACK_AB R159, R20, R194 ;  /* 0x000000c2149f723e */ /* 0x008fe200000000ff */
[-C--:B------:R-:W-:Y:S01]  /*dd70*/  FMUL.FTZ R86, R86, R8.reuse ;  /* 0x0000000856567220 */ /* 0x080fe20000410000 */
[----:B------:R-:W-:Y:S01]  /*dd80*/  F2FP.F16.F32.PACK_AB R161, R155, R161 ;  /* 0x000000a19ba1723e */ /* 0x000fe200000000ff */
[-C--:B------:R-:W-:Y:S01]  /*dd90*/  FMUL.FTZ R87, R87, R8.reuse ;  /* 0x0000000857577220 */ /* 0x080fe20000410000 */
[-C--:B------:R-:W-:Y:S01]  /*dda0*/  FMUL.FTZ R90, R90, R8.reuse ;  /* 0x000000085a5a7220 */ /* 0x080fe20000410000 */
[-C--:B------:R-:W-:Y:S01]  /*ddb0*/  FMUL.FTZ R91, R91, R8.reuse ;  /* 0x000000085b5b7220 */ /* 0x080fe20000410000 */
[----:B------:R2:W3:Y:S01]  /*ddc0*/  MUFU.EX2 R14, R163 ;  /* 0x000000a3000e7308 */ /* 0x0004e20000000800 */
[----:B----4-:R-:W-:Y:S01]  /*ddd0*/  FADD.FTZ R0, R11, R0 ;  /* 0x000000000b007221 */ /* 0x010fe20000010000 */
[-C--:B------:R-:W-:Y:S01]  /*dde0*/  FMUL.FTZ R94, R94, R8.reuse ;  /* 0x000000085e5e7220 */ /* 0x080fe20000410000 */
[-C--:B------:R-:W-:Y:S01]  /*ddf0*/  FMUL.FTZ R95, R95, R8.reuse ;  /* 0x000000085f5f7220 */ /* 0x080fe20000410000 */
[-C--:B------:R-:W-:Y:S01]  /*de00*/  FMUL.FTZ R98, R98, R8.reuse ;  /* 0x0000000862627220 */ /* 0x080fe20000410000 */
[-C--:B------:R-:W-:Y:S01]  /*de10*/  FMUL.FTZ R99, R99, R8.reuse ;  /* 0x0000000863637220 */ /* 0x080fe20000410000 */
[-C--:B------:R-:W-:Y:S01]  /*de20*/  FMUL.FTZ R102, R102, R8.reuse ;  /* 0x0000000866667220 */ /* 0x080fe20000410000 */
[-C--:B------:R-:W-:Y:S01]  /*de30*/  FMUL.FTZ R103, R103, R8.reuse ;  /* 0x0000000867677220 */ /* 0x080fe20000410000 */
[----:B------:R-:W4:Y:S01]  /*de40*/  MUFU.EX2 R10, R10 ;  /* 0x0000000a000a7308 */ /* 0x000f220000000800 */
[C---:B0-----:R-:W-:Y:S01]  /*de50*/  FADD.FTZ R0, R15.reuse, R0 ;  /* 0x000000000f007221 */ /* 0x041fe20000010000 */
[----:B--2---:R-:W-:Y:S01]  /*de60*/  F2FP.F16.F32.PACK_AB R163, R15, R11 ;  /* 0x0000000b0fa3723e */ /* 0x004fe200000000ff */
[-C--:B------:R-:W-:Y:S01]  /*de70*/  FMUL.FTZ R106, R106, R8.reuse ;  /* 0x000000086a6a7220 */ /* 0x080fe20000410000 */
[-C--:B------:R-:W-:Y:S01]  /*de80*/  FMUL.FTZ R107, R107, R8.reuse ;  /* 0x000000086b6b7220 */ /* 0x080fe20000410000 */
[-C--:B------:R-:W-:Y:S01]  /*de90*/  FMUL.FTZ R110, R110, R8.reuse ;  /* 0x000000086e6e7220 */ /* 0x080fe20000410000 */
[-C--:B------:R-:W-:Y:S01]  /*dea0*/  FMUL.FTZ R111, R111, R8.reuse ;  /* 0x000000086f6f7220 */ /* 0x080fe20000410000 */
[-C--:B------:R-:W-:Y:S01]  /*deb0*/  FMUL.FTZ R114, R114, R8.reuse ;  /* 0x0000000872727220 */ /* 0x080fe20000410000 */
[----:B------:R0:W2:Y:S01]  /*dec0*/  MUFU.EX2 R167, R165 ;  /* 0x000000a500a77308 */ /* 0x0000a20000000800 */
[----:B---3--:R-:W-:Y:S01]  /*ded0*/  FADD.FTZ R0, R14, R0 ;  /* 0x000000000e007221 */ /* 0x008fe20000010000 */
[-C--:B------:R-:W-:Y:S01]  /*dee0*/  FMUL.FTZ R115, R115, R8.reuse ;  /* 0x0000000873737220 */ /* 0x080fe20000410000 */
[-C--:B------:R-:W-:Y:S01]  /*def0*/  FMUL.FTZ R118, R118, R8.reuse ;  /* 0x0000000876767220 */ /* 0x080fe20000410000 */
[-C--:B------:R-:W-:Y:S01]  /*df00*/  FMUL.FTZ R119, R119, R8.reuse ;  /* 0x0000000877777220 */ /* 0x080fe20000410000 */
[-C--:B------:R-:W-:Y:S01]  /*df10*/  FMUL.FTZ R122, R122, R8.reuse ;  /* 0x000000087a7a7220 */ /* 0x080fe20000410000 */
[-C--:B------:R-:W-:Y:S01]  /*df20*/  FMUL.FTZ R123, R123, R8.reuse ;  /* 0x000000087b7b7220 */ /* 0x080fe20000410000 */
[----:B------:R-:W-:Y:S01]  /*df30*/  FMUL.FTZ R126, R126, R8 ;  /* 0x000000087e7e7220 */ /* 0x000fe20000410000 */
[----:B------:R-:W3:Y:S01]  /*df40*/  MUFU.EX2 R153, R153 ;  /* 0x0000009900997308 */ /* 0x000ee20000000800 */
[C---:B----4-:R-:W-:Y:S01]  /*df50*/  FADD.FTZ R0, R10.reuse, R0 ;  /* 0x000000000a007221 */ /* 0x050fe20000010000 */
[----:B0-----:R-:W-:Y:S01]  /*df60*/  F2FP.F16.F32.PACK_AB R165, R10, R14 ;  /* 0x0000000e0aa5723e */ /* 0x001fe200000000ff */
        /* <DEDUP_REMOVED lines=14> */
[C---:B---3--:R-:W-:Y:S01]  /*e050*/  FADD.FTZ R0, R153.reuse, R0 ;  /* 0x0000000099007221 */ /* 0x048fe20000010000 */
[----:B------:R-:W-:Y:S01]  /*e060*/  F2FP.F16.F32.PACK_AB R167, R153, R167 ;  /* 0x000000a799a7723e */ /* 0x000fe200000000ff */
[-C--:B------:R-:W-:Y:S01]  /*e070*/  FMUL.FTZ R150, R150, R8.reuse ;  /* 0x0000000896967220 */ /* 0x080fe20000410000 */
[----:B------:R-:W-:-:S04]  /*e080*/  FMUL.FTZ R151, R151, R8 ;  /* 0x0000000897977220 */ /* 0x000fc80000410000 */
[----:B------:R-:W3:Y:S01]  /*e090*/  MUFU.EX2 R171, R173 ;  /* 0x000000ad00ab7308 */ /* 0x000ee20000000800 */
[----:B0-----:R-:W-:-:S07]  /*e0a0*/  FADD.FTZ R0, R169, R0 ;  /* 0x00000000a9007221 */ /* 0x001fce0000010000 */
[----:B------:R-:W0:Y:S01]  /*e0b0*/  MUFU.EX2 R196, R196 ;  /* 0x000000c400c47308 */ /* 0x000e220000000800 */
[C---:B--2---:R-:W-:Y:S01]  /*e0c0*/  FADD.FTZ R0, R195.reuse, R0 ;  /* 0x00000000c3007221 */ /* 0x044fe20000010000 */
[----:B------:R-:W-:-:S06]  /*e0d0*/  F2FP.F16.F32.PACK_AB R169, R195, R169 ;  /* 0x000000a9c3a9723e */ /* 0x000fcc00000000ff */
[----:B------:R-:W2:Y:S01]  /*e0e0*/  MUFU.EX2 R173, R177 ;  /* 0x000000b100ad7308 */ /* 0x000ea20000000800 */
[----:B---3--:R-:W-:-:S07]  /*e0f0*/  FADD.FTZ R0, R171, R0 ;  /* 0x00000000ab007221 */ /* 0x008fce0000010000 */
[----:B------:R-:W3:Y:S01]  /*e100*/  MUFU.EX2 R197, R197 ;  /* 0x000000c500c57308 */ /* 0x000ee20000000800 */
[C---:B0-----:R-:W-:Y:S01]  /*e110*/  FADD.FTZ R0, R196.reuse, R0 ;  /* 0x00000000c4007221 */ /* 0x041fe20000010000 */
[----:B------:R-:W-:-:S06]  /*e120*/  F2FP.F16.F32.PACK_AB R171, R196, R171 ;  /* 0x000000abc4ab723e */ /* 0x000fcc00000000ff */
[----:B------:R-:W0:Y:S01]  /*e130*/  MUFU.EX2 R175, R181 ;  /* 0x000000b500af7308 */ /* 0x000e220000000800 */
[----:B--2---:R-:W-:-:S07]  /*e140*/  FADD.FTZ R0, R173, R0 ;  /* 0x00000000ad007221 */ /* 0x004fce0000010000 */
[----:B------:R-:W2:Y:S01]  /*e150*/  MUFU.EX2 R180, R180 ;  /* 0x000000b400b47308 */ /* 0x000ea20000000800 */
[C---:B---3--:R-:W-:Y:S01]  /*e160*/  FADD.FTZ R0, R197.reuse, R0 ;  /* 0x00000000c5007221 */ /* 0x048fe20000010000 */
[----:B------:R-:W-:-:S06]  /*e170*/  F2FP.F16.F32.PACK_AB R173, R197, R173 ;  /* 0x000000adc5ad723e */ /* 0x000fcc00000000ff */
        /* <DEDUP_REMOVED lines=8> */
[----:B0-----:R-:W-:-:S07]  /*e200*/  FADD.FTZ R0, R177, R0 ;  /* 0x00000000b1007221 */ /* 0x001fce0000010000 */
[----:B------:R-:W0:Y:S01]  /*e210*/  MUFU.EX2 R192, R192 ;  /* 0x000000c000c07308 */ /* 0x000e220000000800 */
[C---:B--2---:R-:W-:Y:S01]  /*e220*/  FADD.FTZ R2, R190.reuse, R2 ;  /* 0x00000002be027221 */ /* 0x044fe20000010000 */
[----:B------:R-:W-:-:S06]  /*e230*/  F2FP.F16.F32.PACK_AB R176, R190, R188 ;  /* 0x000000bcbeb0723e */ /* 0x000fcc00000000ff */
[----:B------:R-:W2:Y:S01]  /*e240*/  MUFU.EX2 R179, R187 ;  /* 0x000000bb00b37308 */ /* 0x000ea20000000800 */
[C---:B---3--:R-:W-:Y:S01]  /*e250*/  FADD.FTZ R0, R185.reuse, R0 ;  /* 0x00000000b9007221 */ /* 0x048fe20000010000 */
[----:B------:R-:W-:-:S06]  /*e260*/  F2FP.F16.F32.PACK_AB R177, R185, R177 ;  /* 0x000000b1b9b1723e */ /* 0x000fcc00000000ff */
[----:B------:R-:W3:Y:S01]  /*e270*/  MUFU.EX2 R178, R193 ;  /* 0x000000c100b27308 */ /* 0x000ee20000000800 */
[----:B0-----:R-:W-:-:S07]  /*e280*/  FADD.FTZ R2, R192, R2 ;  /* 0x00000002c0027221 */ /* 0x001fce0000010000 */
[----:B------:R-:W0:Y:S01]  /*e290*/  MUFU.EX2 R189, R189 ;  /* 0x000000bd00bd7308 */ /* 0x000e220000000800 */
[----:B--2---:R-:W-:Y:S01]  /*e2a0*/  FADD.FTZ R0, R179, R0 ;  /* 0x00000000b3007221 */ /* 0x004fe20000010000 */
[C---:B---3--:R-:W-:Y:S01]  /*e2b0*/  FADD.FTZ R2, R178.reuse, R2 ;  /* 0x00000002b2027221 */ /* 0x048fe20000010000 */
[----:B------:R-:W-:Y:S02]  /*e2c0*/  F2FP.F16.F32.PACK_AB R178, R178, R192 ;  /* 0x000000c0b2b2723e */ /* 0x000fe400000000ff */
[C---:B0-----:R-:W-:Y:S01]  /*e2d0*/  FADD.FTZ R0, R189.reuse, R0 ;  /* 0x00000000bd007221 */ /* 0x041fe20000010000 */
[----:B------:R-:W-:Y:S01]  /*e2e0*/  F2FP.F16.F32.PACK_AB R179, R189, R179 ;  /* 0x000000b3bdb3723e */ /* 0x000fe200000000ff */
[----:B------:R-:W-:Y:S06]  /*e2f0*/  @!P0 BRA `(.L_x_2581) ;  /* 0x0000000000048947 */ /* 0x000fec0003800000 */
[----:B------:R-:W-:Y:S01]  /*e300*/  BPT.TRAP 0x1 ;  /* 0x000000040000795c */ /* 0x000fe20000300000 */
.L_x_2581:
[----:B------:R0:W2:Y:S01]  /*e310*/  SYNCS.PHASECHK.TRANS64.TRYWAIT P1, [UR26+0x22850], R6 ;  /* 0x02285006ff0075a7 */ /* 0x0000a2000802015a */
[----:B------:R-:W-:Y:S05]  /*e320*/  @!P0 BRA `(.L_x_2582) ;  /* 0x0000000000048947 */ /* 0x000fea0003800000 */
[----:B------:R-:W-:Y:S01]  /*e330*/  BPT.TRAP 0x1 ;  /* 0x000000040000795c */ /* 0x000fe20000300000 */
.L_x_2582:
[----:B--2---:R-:W-:Y:S05]  /*e340*/  @P1 BRA `(.L_x_2583) ;  /* 0x0000000000081947 */ /* 0x004fea0003800000 */
[----:B------:R-:W2:Y:S02]  /*e350*/  SYNCS.PHASECHK.TRANS64.TRYWAIT P1, [UR26+0x22850], R6 ;  /* 0x02285006ff0075a7 */ /* 0x000ea4000802015a */
[----:B--2---:R-:W-:Y:S05]  /*e360*/  @!P1 BRA `(.L_x_2584) ;  /* 0x000000bc00349947 */ /* 0x004fea0003800000 */
.L_x_2583:
[----:B------:R-:W3:Y:S01]  /*e370*/  S2R R8, SR_TID.X ;  /* 0x0000000000087919 */ /* 0x000ee20000002100 */
[----:B------:R-:W-:Y:S01]  /*e380*/  UIMAD UR11, UR38, 0xc00, UR21 ;  /* 0x00000c00260b78a4 */ /* 0x000fe2000f8e0215 */
[----:B------:R-:W-:-:S06]  /*e390*/  UMOV UR7, 0x40000040 ;  /* 0x4000004000077882 */ /* 0x000fcc0000000000 */
[----:B------:R-:W-:Y:S01]  /*e3a0*/  UMOV UR6, UR11 ;  /* 0x0000000b00067c82 */ /* 0x000fe20008000000 */
[----:B---3--:R-:W-:-:S05]  /*e3b0*/  SHF.R.U32.HI R8, RZ, 0x7, R8 ;  /* 0x00000007ff087819 */ /* 0x008fca0000011608 */
[----:B0-2---:R-:W-:-:S05]  /*e3c0*/  VIADD R6, R8, 0x8 ;  /* 0x0000000808067836 */ /* 0x005fca0000000000 */
        /* <DEDUP_REMOVED lines=36> */
.L_x_2585:
        /* <DEDUP_REMOVED lines=8> */
.L_x_2567:
[----:B------:R-:W0:Y:S01]  /*e690*/  SHFL.BFLY PT, R7, R2, 0x2, 0x1f ;  /* 0x0c401f0002077f89 */ /* 0x000e2200000e0000 */
[----:B------:R-:W-:Y:S01]  /*e6a0*/  UIADD3 UR38, UR38, 0x1, URZ ;  /* 0x0000000126267890 */ /* 0x000fe2000fffe03f */
[----:B------:R1:W-:Y:S06]  /*e6b0*/  BAR.ARV R3, 0x100 ;  /* 0x000400030000751d */ /* 0x0003ec0000002000 */
[----:B------:R-:W-:Y:S02]  /*e6c0*/  UISETP.NE.AND UP0, UPT, UR38, 0x2, UPT ;  /* 0x000000022600788c */ /* 0x000fe4000bf05270 */
[----:B------:R-:W-:Y:S06]  /*e6d0*/  BAR.ARV 0x8, 0x180 ;  /* 0x0206000000007b1d */ /* 0x000fec0000002000 */
[----:B-12---:R-:W-:Y:S01]  /*e6e0*/  IMAD.MOV.U32 R3, RZ, RZ, -0x800000 ;  /* 0xff800000ff037424 */ /* 0x006fe200078e00ff */
[----:B------:R-:W-:Y:S01]  /*e6f0*/  USEL UR4, URZ, 0x1, UP0 ;  /* 0x000000013f047887 */ /* 0x000fe20008000000 */
[----:B------:R-:W1:Y:S01]  /*e700*/  SHFL.BFLY PT, R9, R0, 0x2, 0x1f ;  /* 0x0c401f0000097f89 */ /* 0x000e6200000e0000 */
[----:B------:R-:W-:Y:S01]  /*e710*/  PLOP3.LUT P0, PT, PT, PT, PT, 0x8, 0x0 ;  /* 0x000000000000781c */ /* 0x000fe20003f0e170 */
[----:B------:R-:W-:Y:S01]  /*e720*/  UIADD3 UR36, UR36, 0x1, URZ ;  /* 0x0000000124247890 */ /* 0x000fe2000fffe03f */
[----:B0-----:R-:W-:Y:S01]  /*e730*/  FADD.FTZ R8, R7, R2 ;  /* 0x0000000207087221 */ /* 0x001fe20000010000 */
[----:B------:R-:W-:-:S02]  /*e740*/  USEL UR38, UR38, URZ, UP0 ;  /* 0x0000003f26267287 */ /* 0x000fc40008000000 */
[----:B------:R-:W-:Y:S02]  /*e750*/  ULOP3.LUT UR37, UR37, UR4, URZ, 0x3c, !UPT ;  /* 0x0000000425257292 */ /* 0x000fe4000f8e3c3f */
[----:B------:R-:W0:Y:S01]  /*e760*/  SHFL.BFLY PT, R7, R8, 0x1, 0x1f ;  /* 0x0c201f0008077f89 */ /* 0x000e2200000e0000 */
[----:B-1----:R-:W-:Y:S01]  /*e770*/  FADD.FTZ R9, R9, R0 ;  /* 0x0000000009097221 */ /* 0x002fe20000010000 */
[----:B------:R-:W-:-:S04]  /*e780*/  IMAD.MOV.U32 R0, RZ, RZ, RZ ;  /* 0x000000ffff007224 */ /* 0x000fc800078e00ff */
        /* <DEDUP_REMOVED lines=147> */
.L_x_2508:
        /* <DEDUP_REMOVED lines=16> */
[----:B------:R-:W-:Y:S02]  /*f1c0*/  F2FP.F16.F32.PACK_AB R7, R31, R30 ;  /* 0x0000001e1f07723e */ /* 0x000fe400000000ff */
[----:B------:R-:W-:Y:S02]  /*f1d0*/  F2FP.F16.F32.PACK_AB R10, R37, R36 ;  /* 0x00000024250a723e */ /* 0x000fe400000000ff */
[----:B------:R-:W-:Y:S01]  /*f1e0*/  BAR.SYNC.DEFER_BLOCKING 0x1, 0x100 ;  /* 0x0044000000007b1d */ /* 0x000fe20000010000 */
[----:B------:R-:W-:-:S05]  /*f1f0*/  UISETP.NE.AND UP0, UPT, UR44, URZ, UPT ;  /* 0x0000003f2c00728c */ /* 0x000fca000bf05270 */
[----:B------:R-:W-:Y:S01]  /*f200*/  ULDC UR20, c[0x0][0xbe8] ;  /* 0x0002fa0000147ab9 */ /* 0x000fe20000000800 */
[----:B------:R-:W-:Y:S01]  /*f210*/  UMOV UR10, UR8 ;  /* 0x00000008000a7c82 */ /* 0x000fe20008000000 */
[----:B0-----:R-:W-:Y:S01]  /*f220*/  UMOV UR11, UR4 ;  /* 0x00000004000b7c82 */ /* 0x001fe20008000000 */
[----:B------:R-:W-:Y:S01]  /*f230*/  ULDC UR4, c[0x0][0xad4] ;  /* 0x0002b50000047ab9 */ /* 0x000fe20000000800 */
[----:B--2---:R-:W-:-:S03]  /*f240*/  IMAD.WIDE R18, R0, R18, UR10 ;  /* 0x0000000a00127e25 */ /* 0x004fc6000f8e0212 */
[C---:B------:R-:W-:Y:S02]  /*f250*/  IADD3 R9, P1, R18.reuse, 0x20, RZ ;  /* 0x0000002012097810 */ /* 0x040fe40007f3e0ff */
[----:B------:R-:W-:Y:S02]  /*f260*/  LOP3.LUT R5, R18, 0x380, RZ, 0xc0, !PT ;  /* 0x0000038012057812 */ /* 0x000fe400078ec0ff */
[----:B------:R-:W-:Y:S02]  /*f270*/  LOP3.LUT R8, R9, 0x380, RZ, 0xc0, !PT ;  /* 0x0000038009087812 */ /* 0x000fe400078ec0ff */
[----:B------:R-:W-:Y:S02]  /*f280*/  SHF.R.U64 R5, R5, 0x3, RZ ;  /* 0x0000000305057819 */ /* 0x000fe400000012ff */
[----:B------:R-:W-:Y:S02]  /*f290*/  SHF.R.U64 R8, R8, 0x3, RZ ;  /* 0x0000000308087819 */ /* 0x000fe400000012ff */
[----:B------:R-:W-:-:S02]  /*f2a0*/  IADD3 R157, P0, R18, 0x40, RZ ;  /* 0x00000040129d7810 */ /* 0x000fc40007f1e0ff */
[----:B------:R-:W-:Y:S01]  /*f2b0*/  LOP3.LUT R8, R8, R9, RZ, 0x3c, !PT ;  /* 0x0000000908087212 */ /* 0x000fe200078e3cff */
[--C-:B------:R-:W-:Y:S01]  /*f2c0*/  IMAD.X R9, RZ, RZ, R19.reuse, P1 ;  /* 0x000000ffff097224 */ /* 0x100fe200008e0613 */
[C---:B------:R-:W-:Y:S02]  /*f2d0*/  IADD3 R163, P3, R18.reuse, 0x4000, RZ ;  /* 0x0000400012a37810 */ /* 0x040fe40007f7e0ff */
[C---:B------:R-:W-:Y:S02]  /*f2e0*/  IADD3 R165, P6, R18.reuse, 0x4020, RZ ;  /* 0x0000402012a57810 */ /* 0x040fe40007fde0ff */
[----:B------:R-:W-:Y:S02]  /*f2f0*/  IADD3 R169, P1, R18, 0x8000, RZ ;  /* 0x0000800012a97810 */ /* 0x000fe40007f3e0ff */
[----:B------:R-:W-:Y:S01]  /*f300*/  LOP3.LUT R4, R5, R18, RZ, 0x3c, !PT ;  /* 0x0000001205047212 */ /* 0x000fe200078e3cff */
[----:B------:R-:W-:Y:S01]  /*f310*/  IMAD.MOV.U32 R5, RZ, RZ, R19 ;  /* 0x000000ffff057224 */ /* 0x000fe200078e0013 */
[----:B------:R-:W-:-:S02]  /*f320*/  LOP3.LUT R156, R157, 0x380, RZ, 0xc0, !PT ;  /* 0x000003809d9c7812 */ /* 0x000fc400078ec0ff */
[C---:B------:R-:W-:Y:S02]  /*f330*/  IADD3 R159, P4, R18.reuse, 0x60, RZ ;  /* 0x00000060129f7810 */ /* 0x040fe40007f9e0ff */
[----:B------:R-:W-:Y:S02]  /*f340*/  IADD3 R167, P5, R18, 0x4040, RZ ;  /* 0x0000404012a77810 */ /* 0x000fe40007fbe0ff */
[----:B------:R-:W-:Y:S02]  /*f350*/  LOP3.LUT R162, R163, 0x380, RZ, 0xc0, !PT ;  /* 0x00000380a3a27812 */ /* 0x000fe400078ec0ff */
[----:B------:R-:W-:Y:S02]  /*f360*/  LOP3.LUT R164, R165, 0x380, RZ, 0xc0, !PT ;  /* 0x00000380a5a47812 */ /* 0x000fe400078ec0ff */
[----:B------:R-:W-:Y:S02]  /*f370*/  LOP3.LUT R168, R169, 0x380, RZ, 0xc0, !PT ;  /* 0x00000380a9a87812 */ /* 0x000fe400078ec0ff */
[----:B------:R-:W-:-:S02]  /*f380*/  SHF.R.U64 R156, R156, 0x3, RZ ;  /* 0x000000039c9c7819 */ /* 0x000fc400000012ff */
[----:B------:R-:W-:Y:S02]  /*f390*/  LOP3.LUT R158, R159, 0x380, RZ, 0xc0, !PT ;  /* 0x000003809f9e7812 */ /* 0x000fe400078ec0ff */
[----:B------:R-:W-:Y:S02]  /*f3a0*/  MOV R13, R4 ;  /* 0x00000004000d7202 */ /* 0x000fe40000000f00 */
[----:B------:R-:W-:Y:S02]  /*f3b0*/  LOP3.LUT R166, R167, 0x380, RZ, 0xc0, !PT ;  /* 0x00000380a7a67812 */ /* 0x000fe400078ec0ff */
[----:B------:R-:W-:Y:S02]  /*f3c0*/  SHF.R.U64 R162, R162, 0x3, RZ ;  /* 0x00000003a2a27819 */ /* 0x000fe400000012ff */
[----:B------:R-:W-:Y:S02]  /*f3d0*/  SHF.R.U64 R164, R164, 0x3, RZ ;  /* 0x00000003a4a47819 */ /* 0x000fe400000012ff */
[----:B------:R-:W-:-:S02]  /*f3e0*/  F2FP.F16.F32.PACK_AB R4, R25, R24 ;  /* 0x000000181904723e */ /* 0x000fc400000000ff */
[----:B------:R-:W-:Y:S02]  /*f3f0*/  F2FP.F16.F32.PACK_AB R5, R27, R26 ;  /* 0x0000001a1b05723e */ /* 0x000fe400000000ff */
[----:B------:R-:W-:Y:S02]  /*f400*/  SHF.R.U64 R168, R168, 0x3, RZ ;  /* 0x00000003a8a87819 */ /* 0x000fe400000012ff */
[----:B------:R-:W-:Y:S01]  /*f410*/  IADD3 R11, P2, R18, 0x4060, RZ ;  /* 0x00004060120b7810 */ /* 0x000fe20007f5e0ff */
[----:B------:R0:W-:Y:S01]  /*f420*/  STSM.16.M88.4 [R13], R4 ;  /* 0x000000040d007844 */ /* 0x0001e20000000200 */
[----:B------:R-:W-:Y:S01]  /*f430*/  LOP3.LUT R156, R156, R157, RZ, 0x3c, !PT ;  /* 0x0000009d9c9c7212 */ /* 0x000fe200078e3cff */
[----:B------:R-:W-:Y:S01]  /*f440*/  IMAD.X R157, RZ, RZ, R19, P0 ;  /* 0x000000ffff9d7224 */ /* 0x000fe200000e0613 */
        /* <DEDUP_REMOVED lines=8> */
[----:B------:R-:W-:Y:S02]  /*f4d0*/  LOP3.LUT R12, R11, 0x380, RZ, 0xc0, !PT ;  /* 0x000003800b0c7812 */ /* 0x000fe400078ec0ff */
[C---:B------:R-:W-:Y:S01]  /*f4e0*/  IADD3 R15, P0, R18.reuse, 0x8020, RZ ;  /* 0x00008020120f7810 */ /* 0x040fe20007f1e0ff */
[----:B0-----:R-:W-:Y:S01]  /*f4f0*/  IMAD.X R13, RZ, RZ, R19, P2 ;  /* 0x000000ffff0d7224 */ /* 0x001fe200010e0613 */
[----:B------:R-:W-:-:S02]  /*f500*/  IADD3 R153, P3, R18, 0x8060, RZ ;  /* 0x0000806012997810 */ /* 0x000fc40007f7e0ff */
[C---:B------:R-:W-:Y:S02]  /*f510*/  IADD3 R155, P6, R18.reuse, 0xc000, RZ ;  /* 0x0000c000129b7810 */ /* 0x040fe40007fde0ff */
[----:B------:R-:W-:Y:S02]  /*f520*/  IADD3 R5, P1, R18, 0xc060, RZ ;  /* 0x0000c06012057810 */ /* 0x000fe40007f3e0ff */
[----:B------:R-:W-:Y:S01]  /*f530*/  LOP3.LUT R158, R158, R159, RZ, 0x3c, !PT ;  /* 0x0000009f9e9e7212 */ /* 0x000fe200078e3cff */
[--C-:B------:R-:W-:Y:S01]  /*f540*/  IMAD.X R159, RZ, RZ, R19.reuse, P4 ;  /* 0x000000ffff9f7224 */ /* 0x100fe200020e0613 */
[----:B------:R-:W-:Y:S01]  /*f550*/  LOP3.LUT R166, R166, R167, RZ, 0x3c, !PT ;  /* 0x000000a7a6a67212 */ /* 0x000fe200078e3cff */
[----:B------:R-:W-:Y:S01]  /*f560*/  IMAD.X R167, RZ, RZ, R19, P5 ;  /* 0x000000ffffa77224 */ /* 0x000fe200028e0613 */
[----:B------:R-:W-:Y:S02]  /*f570*/  SHF.R.U64 R12, R12, 0x3, RZ ;  /* 0x000000030c0c7819 */ /* 0x000fe400000012ff */
[----:B------:R-:W-:-:S02]  /*f580*/  LOP3.LUT R14, R15, 0x380, RZ, 0xc0, !PT ;  /* 0x000003800f0e7812 */ /* 0x000fc400078ec0ff */
[C---:B------:R-:W-:Y:S02]  /*f590*/  IADD3 R171, P4, R18.reuse, 0x8040, RZ ;  /* 0x0000804012ab7810 */ /* 0x040fe40007f9e0ff */
[C---:B------:R-:W-:Y:S02]  /*f5a0*/  IADD3 R161, P5, R18.reuse, 0xc020, RZ ;  /* 0x0000c02012a17810 */ /* 0x040fe40007fbe0ff */
[----:B------:R-:W-:Y:S02]  /*f5b0*/  IADD3 R21, P2, R18, 0xc040, RZ ;  /* 0x0000c04012157810 */ /* 0x000fe40007f5e0ff */
[----:B------:R-:W-:Y:S02]  /*f5c0*/  LOP3.LUT R152, R153, 0x380, RZ, 0xc0, !PT ;  /* 0x0000038099987812 */ /* 0x000fe400078ec0ff */
[----:B------:R-:W-:Y:S02]  /*f5d0*/  LOP3.LUT R154, R155, 0x380, RZ, 0xc0, !PT ;  /* 0x000003809b9a7812 */ /* 0x000fe400078ec0ff */
[----:B------:R-:W-:-:S02]  /*f5e0*/  LOP3.LUT R18, R5, 0x380, RZ, 0xc0, !PT ;  /* 0x0000038005127812 */ /* 0x000fc400078ec0ff */
[----:B------:R-:W-:Y:S02]  /*f5f0*/  LOP3.LUT R12, R12, R11, RZ, 0x3c, !PT ;  /* 0x0000000b0c0c7212 */ /* 0x000fe400078e3cff */
[----:B------:R-:W-:Y:S02]  /*f600*/  MOV R0, R8 ;  /* 0x0000000800007202 */ /* 0x000fe40000000f00 */
[----:B------:R-:W-:Y:S02]  /*f610*/  SHF.R.U64 R14, R14, 0x3, RZ ;  /* 0x000000030e0e7819 */ /* 0x000fe400000012ff */
[----:B------:R-:W-:Y:S02]  /*f620*/  F2FP.F16.F32.PACK_AB R8, R33, R32 ;  /* 0x000000202108723e */ /* 0x000fe400000000ff */
[----:B------:R-:W-:Y:S02]  /*f630*/  F2FP.F16.F32.PACK_AB R9, R35, R34 ;  /* 0x000000222309723e */ /* 0x000fe400000000ff */
[----:B------:R-:W-:-:S02]  /*f640*/  F2FP.F16.F32.PACK_AB R11, R39, R38 ;  /* 0x00000026270b723e */ /* 0x000fc400000000ff */
[----:B------:R-:W-:Y:S02]  /*f650*/  SHF.R.U64 R152, R152, 0x3, RZ ;  /* 0x0000000398987819 */ /* 0x000fe400000012ff */
[----:B------:R-:W-:Y:S01]  /*f660*/  SHF.R.U64 R154, R154, 0x3, RZ ;  /* 0x000000039a9a7819 */ /* 0x000fe200000012ff */
[----:B------:R0:W-:Y:S01]  /*f670*/  STSM.16.M88.4 [R0], R8 ;  /* 0x0000000800007844 */ /* 0x0001e20000000200 */
[----:B------:R-:W-:Y:S02]  /*f680*/  LOP3.LUT R20, R21, 0x380, RZ, 0xc0, !PT ;  /* 0x0000038015147812 */ /* 0x000fe400078ec0ff */
[----:B------:R-:W-:Y:S02]  /*f690*/  SHF.R.U64 R18, R18, 0x3, RZ ;  /* 0x0000000312127819 */ /* 0x000fe400000012ff */
[----:B------:R-:W-:Y:S01]  /*f6a0*/  LOP3.LUT R14, R14, R15, RZ, 0x3c, !PT ;  /* 0x0000000f0e0e7212 */ /* 0x000fe200078e3cff */
[----:B------:R-:W-:Y:S01]  /*f6b0*/  IMAD.X R15, RZ, RZ, R19, P0 ;  /* 0x000000ffff0f7224 */ /* 0x000fe200000e0613 */
[----:B------:R-:W-:-:S02]  /*f6c0*/  LOP3.LUT R170, R171, 0x380, RZ, 0xc0, !PT ;  /* 0x00000380abaa7812 */ /* 0x000fc400078ec0ff */
[----:B------:R-:W-:Y:S01]  /*f6d0*/  LOP3.LUT R152, R152, R153, RZ, 0x3c, !PT ;  /* 0x0000009998987212 */ /* 0x000fe200078e3cff */
[--C-:B------:R-:W-:Y:S01]  /*f6e0*/  IMAD.X R153, RZ, RZ, R19.reuse, P3 ;  /* 0x000000ffff997224 */ /* 0x100fe200018e0613 */
[----:B------:R-:W-:Y:S01]  /*f6f0*/  LOP3.LUT R154, R154, R155, RZ, 0x3c, !PT ;  /* 0x0000009b9a9a7212 */ /* 0x000fe200078e3cff */
[----:B------:R-:W-:Y:S01]  /*f700*/  IMAD.X R155, RZ, RZ, R19, P6 ;  /* 0x000000ffff9b7224 */ /* 0x000fe200030e0613 */
[----:B------:R-:W-:Y:S02]  /*f710*/  SHF.R.U64 R20, R20, 0x3, RZ ;  /* 0x0000000314147819 */ /* 0x000fe400000012ff */
[----:B------:R-:W-:Y:S02]  /*f720*/  LOP3.LUT R18, R18, R5, RZ, 0x3c, !PT ;  /* 0x0000000512127212 */ /* 0x000fe400078e3cff */
[----:B------:R-:W-:Y:S02]  /*f730*/  MOV R156, R156 ;  /* 0x0000009c009c7202 */ /* 0x000fe40000000f00 */
[----:B------:R-:W-:-:S02]  /*f740*/  F2FP.F16.F32.PACK_AB R4, R41, R40 ;  /* 0x000000282904723e */ /* 0x000fc400000000ff */
[----:B------:R-:W-:Y:S02]  /*f750*/  F2FP.F16.F32.PACK_AB R5, R43, R42 ;  /* 0x0000002a2b05723e */ /* 0x000fe400000000ff */
[----:B------:R-:W-:Y:S02]  /*f760*/  F2FP.F16.F32.PACK_AB R6, R45, R44 ;  /* 0x0000002c2d06723e */ /* 0x000fe400000000ff */
[----:B------:R-:W-:Y:S02]  /*f770*/  F2FP.F16.F32.PACK_AB R7, R47, R46 ;  /* 0x0000002e2f07723e */ /* 0x000fe400000000ff */
[----:B------:R-:W-:Y:S02]  /*f780*/  MOV R158, R158 ;  /* 0x0000009e009e7202 */ /* 0x000fe40000000f00 */
[----:B0-----:R-:W-:Y:S01]  /*f790*/  F2FP.F16.F32.PACK_AB R8, R49, R48 ;  /* 0x000000303108723e */ /* 0x001fe200000000ff */
[----:B------:R0:W-:Y:S01]  /*f7a0*/  STSM.16.M88.4 [R156], R4 ;  /* 0x000000049c007844 */ /* 0x0001e20000000200 */
[----:B------:R-:W-:-:S02]  /*f7b0*/  F2FP.F16.F32.PACK_AB R9, R51, R50 ;  /* 0x000000323309723e */ /* 0x000fc400000000ff */
[----:B------:R-:W-:Y:S02]  /*f7c0*/  F2FP.F16.F32.PACK_AB R10, R53, R52 ;  /* 0x00000034350a723e */ /* 0x000fe400000000ff */
[----:B------:R-:W-:Y:S02]  /*f7d0*/  F2FP.F16.F32.PACK_AB R11, R55, R54 ;  /* 0x00000036370b723e */ /* 0x000fe400000000ff */
[----:B------:R-:W-:Y:S02]  /*f7e0*/  SHF.R.U64 R170, R170, 0x3, RZ ;  /* 0x00000003aaaa7819 */ /* 0x000fe400000012ff */
[----:B------:R-:W-:Y:S01]  /*f7f0*/  LOP3.LUT R160, R161, 0x380, RZ, 0xc0, !PT ;  /* 0x00000380a1a07812 */ /* 0x000fe200078ec0ff */
[----:B------:R-:W-:Y:S01]  /*f800*/  STSM.16.M88.4 [R158], R8 ;  /* 0x000000089e007844 */ /* 0x000fe20000000200 */
[----:B------:R-:W-:Y:S02]  /*f810*/  LOP3.LUT R20, R20, R21, RZ, 0x3c, !PT ;  /* 0x0000001514147212 */ /* 0x000fe400078e3cff */
[----:B------:R-:W-:-:S02]  /*f820*/  MOV R165, R164 ;  /* 0x000000a400a57202 */ /* 0x000fc40000000f00 */
[----:B------:R-:W-:Y:S02]  /*f830*/  MOV R21, R162 ;  /* 0x000000a200157202 */ /* 0x000fe40000000f00 */
[----:B------:R-:W-:Y:S02]  /*f840*/  MOV R0, R12 ;  /* 0x0000000c00007202 */ /* 0x000fe40000000f00 */
[----:B------:R-:W-:Y:S02]  /*f850*/  MOV R164, R14 ;  /* 0x0000000e00a47202 */ /* 0x000fe40000000f00 */
[----:B------:R-:W-:Y:S02]  /*f860*/  F2FP.F16.F32.PACK_AB R12, R57, R56 ;  /* 0x00000038390c723e */ /* 0x000fe400000000ff */
[----:B------:R-:W-:Y:S02]  /*f870*/  F2FP.F16.F32.PACK_AB R13, R59, R58 ;  /* 0x0000003a3b0d723e */ /* 0x000fe400000000ff */
[----:B------:R-:W-:-:S02]  /*f880*/  F2FP.F16.F32.PACK_AB R14, R61, R60 ;  /* 0x0000003c3d0e723e */ /* 0x000fc400000000ff */
[----:B------:R-:W-:Y:S02]  /*f890*/  F2FP.F16.F32.PACK_AB R15, R63, R62 ;  /* 0x0000003e3f0f723e */ /* 0x000fe400000000ff */
[----:B------:R-:W-:Y:S02]  /*f8a0*/  MOV R162, R152 ;  /* 0x0000009800a27202 */ /* 0x000fe40000000f00 */
[----:B------:R-:W-:Y:S01]  /*f8b0*/  MOV R163, R154 ;  /* 0x0000009a00a37202 */ /* 0x000fe20000000f00 */
[----:B------:R1:W-:Y:S01]  /*f8c0*/  STSM.16.M88.4 [R21], R12 ;  /* 0x0000000c15007844 */ /* 0x0003e20000000200 */
[----:B------:R-:W-:Y:S01]  /*f8d0*/  LOP3.LUT R170, R170, R171, RZ, 0x3c, !PT ;  /* 0x000000abaaaa7212 */ /* 0x000fe200078e3cff */
[----:B------:R-:W-:Y:S01]  /*f8e0*/  IMAD.X R171, RZ, RZ, R19, P4 ;  /* 0x000000ffffab7224 */ /* 0x000fe200020e0613 */
[----:B------:R-:W-:Y:S02]  /*f8f0*/  F2FP.F16.F32.PACK_AB R152, R65, R64 ;  /* 0x000000404198723e */ /* 0x000fe400000000ff */
[----:B------:R-:W-:-:S02]  /*f900*/  F2FP.F16.F32.PACK_AB R153, R67, R66 ;  /* 0x000000424399723e */ /* 0x000fc400000000ff */
[----:B------:R-:W-:Y:S02]  /*f910*/  F2FP.F16.F32.PACK_AB R154, R69, R68 ;  /* 0x00000044459a723e */ /* 0x000fe400000000ff */
[----:B------:R-:W-:Y:S02]  /*f920*/  F2FP.F16.F32.PACK_AB R155, R71, R70 ;  /* 0x00000046479b723e */ /* 0x000fe400000000ff */
[----:B------:R-:W-:Y:S02]  /*f930*/  SHF.R.U64 R160, R160, 0x3, RZ ;  /* 0x00000003a0a07819 */ /* 0x000fe400000012ff */
[----:B------:R-:W-:Y:S01]  /*f940*/  MOV R166, R166 ;  /* 0x000000a600a67202 */ /* 0x000fe20000000f00 */
[----:B------:R2:W-:Y:S01]  /*f950*/  STSM.16.M88.4 [R165], R152 ;  /* 0x00000098a5007844 */ /* 0x0005e20000000200 */
[----:B0-----:R-:W-:Y:S01]  /*f960*/  F2FP.F16.F32.PACK_AB R156, R73, R72 ;  /* 0x00000048499c723e */ /* 0x001fe200000000ff */
[----:B-1----:R-:W-:Y:S01]  /*f970*/  IMAD.X R21, RZ, RZ, R19, P2 ;  /* 0x000000ffff157224 */ /* 0x002fe200010e0613 */
[----:B------:R-:W-:-:S02]  /*f980*/  F2FP.F16.F32.PACK_AB R157, R75, R74 ;  /* 0x0000004a4b9d723e */ /* 0x000fc400000000ff */
[----:B------:R-:W-:Y:S02]  /*f990*/  F2FP.F16.F32.PACK_AB R158, R77, R76 ;  /* 0x0000004c4d9e723e */ /* 0x000fe400000000ff */
[----:B------:R-:W-:Y:S02]  /*f9a0*/  F2FP.F16.F32.PACK_AB R159, R79, R78 ;  /* 0x0000004e4f9f723e */ /* 0x000fe400000000ff */
[----:B------:R-:W-:Y:S02]  /*f9b0*/  F2FP.F16.F32.PACK_AB R4, R81, R80 ;  /* 0x000000505104723e */ /* 0x000fe400000000ff */
[----:B------:R-:W-:Y:S01]  /*f9c0*/  F2FP.F16.F32.PACK_AB R5, R83, R82 ;  /* 0x000000525305723e */ /* 0x000fe200000000ff */
[----:B------:R0:W-:Y:S01]  /*f9d0*/  STSM.16.M88.4 [R166], R156 ;  /* 0x0000009ca6007844 */ /* 0x0001e20000000200 */
[----:B------:R-:W-:Y:S02]  /*f9e0*/  F2FP.F16.F32.PACK_AB R6, R85, R84 ;  /* 0x000000545506723e */ /* 0x000fe400000000ff */
[----:B------:R-:W-:-:S02]  /*f9f0*/  F2FP.F16.F32.PACK_AB R7, R87, R86 ;  /* 0x000000565707723e */ /* 0x000fc400000000ff */
[----:B------:R-:W-:Y:S02]  /*fa00*/  MOV R168, R168 ;  /* 0x000000a800a87202 */ /* 0x000fe40000000f00 */
[----:B------:R-:W-:Y:S01]  /*fa10*/  F2FP.F16.F32.PACK_AB R8, R89, R88 ;  /* 0x000000585908723e */ /* 0x000fe200000000ff */
[----:B------:R1:W-:Y:S01]  /*fa20*/  STSM.16.M88.4 [R0], R4 ;  /* 0x0000000400007844 */ /* 0x0003e20000000200 */
[----:B------:R-:W-:Y:S02]  /*fa30*/  F2FP.F16.F32.PACK_AB R9, R91, R90 ;  /* 0x0000005a5b09723e */ /* 0x000fe400000000ff */
[----:B------:R-:W-:Y:S02]  /*fa40*/  F2FP.F16.F32.PACK_AB R10, R93, R92 ;  /* 0x0000005c5d0a723e */ /* 0x000fe400000000ff */
[----:B------:R-:W-:Y:S02]  /*fa50*/  F2FP.F16.F32.PACK_AB R11, R95, R94 ;  /* 0x0000005e5f0b723e */ /* 0x000fe400000000ff */
[----:B------:R-:W-:Y:S01]  /*fa60*/  LOP3.LUT R160, R160, R161, RZ, 0x3c, !PT ;  /* 0x000000a1a0a07212 */ /* 0x000fe200078e3cff */
[--C-:B------:R-:W-:Y:S01]  /*fa70*/  IMAD.X R161, RZ, RZ, R19.reuse, P5 ;  /* 0x000000ffffa17224 */ /* 0x100fe200028e0613 */
[----:B------:R-:W-:Y:S01]  /*fa80*/  F2FP.F16.F32.PACK_AB R12, R97, R96 ;  /* 0x00000060610c723e */ /* 0x000fe200000000ff */
[----:B------:R-:W-:Y:S01]  /*fa90*/  STSM.16.M88.4 [R168], R8 ;  /* 0x00000008a8007844 */ /* 0x000fe20000000200 */
[----:B------:R-:W-:Y:S01]  /*faa0*/  F2FP.F16.F32.PACK_AB R13, R99, R98 ;  /* 0x00000062630d723e */ /* 0x000fe200000000ff */
[----:B------:R-:W-:Y:S01]  /*fab0*/  IMAD.X R19, RZ, RZ, R19, P1 ;  /* 0x000000ffff137224 */ /* 0x000fe200008e0613 */
[----:B------:R-:W-:-:S02]  /*fac0*/  F2FP.F16.F32.PACK_AB R14, R101, R100 ;  /* 0x00000064650e723e */ /* 0x000fc400000000ff */
[----:B------:R-:W-:Y:S02]  /*fad0*/  F2FP.F16.F32.PACK_AB R15, R103, R102 ;  /* 0x00000066670f723e */ /* 0x000fe400000000ff */
[----:B------:R-:W-:Y:S02]  /*fae0*/  MOV R170, R170 ;  /* 0x000000aa00aa7202 */ /* 0x000fe40000000f00 */
[----:B--2---:R-:W-:Y:S01]  /*faf0*/  F2FP.F16.F32.PACK_AB R152, R105, R104 ;  /* 0x000000686998723e */ /* 0x004fe200000000ff */
[----:B------:R2:W-:Y:S01]  /*fb00*/  STSM.16.M88.4 [R164], R12 ;  /* 0x0000000ca4007844 */ /* 0x0005e20000000200 */
[----:B------:R-:W-:Y:S02]  /*fb10*/  F2FP.F16.F32.PACK_AB R153, R107, R106 ;  /* 0x0000006a6b99723e */ /* 0x000fe400000000ff */
[----:B------:R-:W-:Y:S02]  /*fb20*/  F2FP.F16.F32.PACK_AB R154, R109, R108 ;  /* 0x0000006c6d9a723e */ /* 0x000fe400000000ff */
[----:B------:R-:W-:-:S02]  /*fb30*/  F2FP.F16.F32.PACK_AB R155, R111, R110 ;  /* 0x0000006e6f9b723e */ /* 0x000fc400000000ff */
[----:B0-----:R-:W-:Y:S02]  /*fb40*/  F2FP.F16.F32.PACK_AB R156, R113, R112 ;  /* 0x00000070719c723e */ /* 0x001fe400000000ff */
[----:B------:R-:W-:Y:S01]  /*fb50*/  F2FP.F16.F32.PACK_AB R157, R115, R114 ;  /* 0x00000072739d723e */ /* 0x000fe200000000ff */
[----:B------:R-:W-:Y:S01]  /*fb60*/  STSM.16.M88.4 [R170], R152 ;  /* 0x00000098aa007844 */ /* 0x000fe20000000200 */
[----:B------:R-:W-:Y:S02]  /*fb70*/  F2FP.F16.F32.PACK_AB R158, R117, R116 ;  /* 0x00000074759e723e */ /* 0x000fe400000000ff */
[----:B------:R-:W-:Y:S02]  /*fb80*/  F2FP.F16.F32.PACK_AB R159, R119, R118 ;  /* 0x00000076779f723e */ /* 0x000fe400000000ff */
[----:B-1----:R-:W-:Y:S01]  /*fb90*/  F2FP.F16.F32.PACK_AB R4, R121, R120 ;  /* 0x000000787904723e */ /* 0x002fe200000000ff */
[----:B--2---:R-:W0:Y:S01]  /*fba0*/  LDC.64 R164, c[0x0][0xc00] ;  /* 0x00030000ffa47b82 */ /* 0x004e220000000a00 */
[----:B------:R-:W-:Y:S01]  /*fbb0*/  F2FP.F16.F32.PACK_AB R5, R123, R122 ;  /* 0x0000007a7b05723e */ /* 0x000fe200000000ff */
[----:B------:R-:W-:Y:S01]  /*fbc0*/  STSM.16.M88.4 [R162], R156 ;  /* 0x0000009ca2007844 */ /* 0x000fe20000000200 */
[----:B------:R-:W-:-:S02]  /*fbd0*/  F2FP.F16.F32.PACK_AB R6, R125, R124 ;  /* 0x0000007c7d06723e */ /* 0x000fc400000000ff */
[----:B------:R-:W-:Y:S02]  /*fbe0*/  F2FP.F16.F32.PACK_AB R7, R127, R126 ;  /* 0x0000007e7f07723e */ /* 0x000fe400000000ff */
[----:B------:R-:W-:Y:S02]  /*fbf0*/  MOV R160, R160 ;  /* 0x000000a000a07202 */ /* 0x000fe40000000f00 */
[----:B------:R-:W-:Y:S01]  /*fc00*/  MOV R161, R20 ;  /* 0x0000001400a17202 */ /* 0x000fe20000000f00 */
[----:B------:R1:W-:Y:S01]  /*fc10*/  STSM.16.M88.4 [R163], R4 ;  /* 0x00000004a3007844 */ /* 0x0003e20000000200 */
[----:B------:R-:W2:Y:S01]  /*fc20*/  LDC.64 R20, c[0x0][0xc08] ;  /* 0x00030200ff147b82 */ /* 0x000ea20000000a00 */
[----:B------:R-:W-:Y:S02]  /*fc30*/  F2FP.F16.F32.PACK_AB R8, R129, R128 ;  /* 0x000000808108723e */ /* 0x000fe400000000ff */
[----:B------:R-:W-:Y:S02]  /*fc40*/  F2FP.F16.F32.PACK_AB R9, R131, R130 ;  /* 0x000000828309723e */ /* 0x000fe400000000ff */
[----:B------:R-:W-:-:S02]  /*fc50*/  F2FP.F16.F32.PACK_AB R10, R133, R132 ;  /* 0x00000084850a723e */ /* 0x000fc400000000ff */
[----:B------:R-:W-:Y:S02]  /*fc60*/  F2FP.F16.F32.PACK_AB R11, R135, R134 ;  /* 0x00000086870b723e */ /* 0x000fe400000000ff */
[----:B------:R-:W-:Y:S01]  /*fc70*/  MOV R18, R18 ;  /* 0x0000001200127202 */ /* 0x000fe20000000f00 */
[----:B------:R-:W-:Y:S01]  /*fc80*/  IMAD.U32 R19, RZ, RZ, UR41 ;  /* 0x00000029ff137e24 */ /* 0x000fe2000f8e00ff */
[----:B------:R-:W-:Y:S01]  /*fc90*/  F2FP.F16.F32.PACK_AB R12, R145, R144 ;  /* 0x00000090910c723e */ /* 0x000fe200000000ff */
[----:B------:R0:W-:Y:S01]  /*fca0*/  STSM.16.M88.4 [R160], R8 ;  /* 0x00000008a0007844 */ /* 0x0001e20000000200 */
[----:B------:R-:W-:Y:S02]  /*fcb0*/  F2FP.F16.F32.PACK_AB R13, R147, R146 ;  /* 0x00000092930d723e */ /* 0x000fe400000000ff */
[----:B-1----:R-:W-:Y:S02]  /*fcc0*/  F2FP.F16.F32.PACK_AB R4, R137, R136 ;  /* 0x000000888904723e */ /* 0x002fe400000000ff */
[----:B------:R-:W-:-:S02]  /*fcd0*/  F2FP.F16.F32.PACK_AB R5, R139, R138 ;  /* 0x0000008a8b05723e */ /* 0x000fc400000000ff */
[----:B------:R-:W-:Y:S02]  /*fce0*/  F2FP.F16.F32.PACK_AB R6, R141, R140 ;  /* 0x0000008c8d06723e */ /* 0x000fe400000000ff */
[----:B------:R-:W-:Y:S02]  /*fcf0*/  F2FP.F16.F32.PACK_AB R7, R143, R142 ;  /* 0x0000008e8f07723e */ /* 0x000fe400000000ff */
[----:B------:R-:W-:Y:S02]  /*fd00*/  F2FP.F16.F32.PACK_AB R14, R149, R148 ;  /* 0x00000094950e723e */ /* 0x000fe400000000ff */
[----:B------:R-:W-:Y:S01]  /*fd10*/  F2FP.F16.F32.PACK_AB R15, R151, R150 ;  /* 0x00000096970f723e */ /* 0x000fe200000000ff */
[----:B------:R1:W-:Y:S01]  /*fd20*/  STSM.16.M88.4 [R161], R4 ;  /* 0x00000004a1007844 */ /* 0x0003e20000000200 */
[----:B------:R-:W-:Y:S01]  /*fd30*/  ISETP.NE.U32.AND P1, PT, RZ, UR12, PT ;  /* 0x0000000cff007c0c */ /* 0x000fe2000bf25070 */
[----:B0-----:R-:W-:Y:S01]  /*fd40*/  IMAD.WIDE R8, R19, 0x4, R164 ;  /* 0x0000000413087825 */ /* 0x001fe200078e02a4 */
[----:B--2---:R-:W-:Y:S01]  /*fd50*/  ISETP.NE.U32.AND P0, PT, R20, RZ, PT ;  /* 0x000000ff1400720c */ /* 0x004fe20003f05070 */
[----:B------:R0:W-:Y:S01]  /*fd60*/  STSM.16.M88.4 [R18], R12 ;  /* 0x0000000c12007844 */ /* 0x0001e20000000200 */
[----:B------:R-:W-:Y:S01]  /*fd70*/  BAR.SYNC.DEFER_BLOCKING 0x1, 0x100 ;  /* 0x0044000000007b1d */ /* 0x000fe20000010000 */
[----:B------:R-:W-:-:S02]  /*fd80*/  ISETP.NE.AND.EX P1, PT, RZ, UR13, PT, P1 ;  /* 0x0000000dff007c0c */ /* 0x000fc4000bf25310 */
[----:B------:R-:W-:-:S13]  /*fd90*/  ISETP.NE.AND.EX P0, PT, R21, RZ, PT, P0 ;  /* 0x000000ff1500720c */ /* 0x000fda0003f05300 */
[----:B-1----:R-:W1:Y:S01]  /*fda0*/  @P0 LDC.64 R4, c[0x0][0xc08] ;  /* 0x00030200ff040b82 */ /* 0x002e620000000a00 */
[----:B------:R-:W2:Y:S01]  /*fdb0*/  @P1 LDG.E R0, desc[UR48][R8.64] ;  /* 0x0000003008001981 */ /* 0x000ea2000c1e1900 */
[----:B-1----:R-:W-:-:S05]  /*fdc0*/  @P0 IMAD.WIDE R4, R19, 0x4, R4 ;  /* 0x0000000413040825 */ /* 0x002fca00078e0204 */
[----:B------:R1:W3:Y:S01]  /*fdd0*/  @P0 LDG.E R10, desc[UR48][R4.64] ;  /* 0x00000030040a0981 */ /* 0x0002e2000c1e1900 */
[----:B------:R-:W-:Y:S01]  /*fde0*/  USEL UR4, UR44, UR4, UP0 ;  /* 0x000000042c047287 */ /* 0x000fe20008000000 */
[----:B0-----:R-:W-:Y:S01]  /*fdf0*/  VIADD R14, R22, UR42 ;  /* 0x0000002a160e7c36 */ /* 0x001fe20008000000 */
[----:B------:R-:W-:Y:S02]  /*fe00*/  UISETP.NE.AND UP1, UPT, UR20, 0x1, UPT ;  /* 0x000000011400788c */ /* 0x000fe4000bf25270 */
[----:B------:R-:W-:Y:S01]  /*fe10*/  UISETP.GT.AND UP2, UPT, UR4, 0x1, UPT ;  /* 0x000000010400788c */ /* 0x000fe2000bf44270 */
[----:B------:R-:W-:Y:S01]  /*fe20*/  UMOV UR23, 0x9b8 ;  /* 0x000009b800177882 */ /* 0x000fe20000000000 */
[----:B------:R-:W-:Y:S02]  /*fe30*/  UISETP.NE.U32.AND UP0, UPT, UR12, URZ, UPT ;  /* 0x0000003f0c00728c */ /* 0x000fe4000bf05070 */
[----:B------:R-:W-:Y:S01]  /*fe40*/  PLOP3.LUT P2, PT, PT, PT, UP1, 0x80, 0x0 ;  /* 0x000000000000781c */ /* 0x000fe20003f4f018 */
[----:B------:R-:W-:-:S02]  /*fe50*/  USEL UR23, UR23, 0x978, UP2 ;  /* 0x0000097817177887 */ /* 0x000fc40009000000 */
[----:B------:R-:W-:Y:S01]  /*fe60*/  UISETP.NE.AND.EX UP0, UPT, UR13, URZ, UPT, UP0 ;  /* 0x0000003f0d00728c */ /* 0x000fe2000bf05300 */
[----:B------:R-:W-:Y:S01]  /*fe70*/  UMOV UR4, URZ ;  /* 0x0000003f00047c82 */ /* 0x000fe20008000000 */
[----:B------:R-:W-:Y:S02]  /*fe80*/  USHF.R.S32.HI UR12, URZ, 0x1f, UR41 ;  /* 0x0000001f3f0c7899 */ /* 0x000fe40008011429 */
[----:B------:R-:W-:Y:S01]  /*fe90*/  USEL UR9, UR41, URZ, !UP0 ;  /* 0x0000003f29097287 */ /* 0x000fe2000c000000 */
[----:B------:R-:W-:Y:S01]  /*fea0*/  @UP1 ULDC UR25, c[0x0][0xbec] ;  /* 0x0002fb0000191ab9 */ /* 0x000fe20000000800 */
[----:B------:R-:W-:-:S04]  /*feb0*/  USEL UR21, UR43, URZ, UP2 ;  /* 0x0000003f2b157287 */ /* 0x000fc80009000000 */
[----:B------:R-:W-:Y:S01]  /*fec0*/  ULDC.64 UR16, c[0x0][UR23+0x220] ;  /* 0x0000880017107abb */ /* 0x000fe20008000a00 */
[----:B-1----:R-:W-:Y:S01]  /*fed0*/  @P2 IMAD.HI.U32 R4, R14, UR25, RZ ;  /* 0x000000190e042c27 */ /* 0x002fe2000f8e00ff */
[----:B------:R-:W-:Y:S01]  /*fee0*/  USEL UR22, UR12, URZ, !UP0 ;  /* 0x0000003f0c167287 */ /* 0x000fe2000c000000 */
[----:B------:R-:W-:Y:S01]  /*fef0*/  ULDC.64 UR14, c[0x0][UR23+0x218] ;  /* 0x00008600170e7abb */ /* 0x000fe20008000a00 */
[----:B------:R-:W-:Y:S01]  /*ff00*/  ULDC.64 UR18, c[0x0][UR23+0x228] ;  /* 0x00008a0017127abb */ /* 0x000fe20008000a00 */
[----:B------:R-:W-:Y:S01]  /*ff10*/  UIMAD UR17, UR17, UR9, URZ ;  /* 0x00000009111172a4 */ /* 0x000fe2000f8e023f */
[----:B------:R-:W-:Y:S01]  /*ff20*/  @UP1 ULDC UR28, c[0x0][0xbf0] ;  /* 0x0002fc00001c1ab9 */ /* 0x000fe20000000800 */
[----:B------:R-:W-:Y:S02]  /*ff30*/  UIMAD.WIDE.U32 UR12, UR14, UR40, URZ ;  /* 0x000000280e0c72a5 */ /* 0x000fe4000f8e003f */
[----:B------:R-:W-:Y:S02]  /*ff40*/  UIMAD UR24, UR15, UR40, URZ ;  /* 0x000000280f1872a4 */ /* 0x000fe4000f8e023f */
[----:B------:R-:W-:-:S02]  /*ff50*/  UIMAD.WIDE.U32 UR26, UR18, UR21, URZ ;  /* 0x00000015121a72a5 */ /* 0x000fc4000f8e003f */
[----:B------:R-:W-:Y:S02]  /*ff60*/  UIMAD.WIDE.U32 UR14, UR16, UR9, URZ ;  /* 0x00000009100e72a5 */ /* 0x000fe4000f8e003f */
[----:B------:R-:W-:Y:S02]  /*ff70*/  UIMAD UR18, UR19, UR21, URZ ;  /* 0x00000015131272a4 */ /* 0x000fe4000f8e023f */
[----:B------:R-:W-:Y:S01]  /*ff80*/  UIMAD UR17, UR16, UR22, UR17 ;  /* 0x00000016101172a4 */ /* 0x000fe2000f8e0211 */
[----:B------:R-:W-:Y:S01]  /*ff90*/  IMAD.U32 R5, RZ, RZ, UR26 ;  /* 0x0000001aff057e24 */ /* 0x000fe2000f8e00ff */
[----:B------:R-:W-:Y:S02]  /*ffa0*/  UIADD3 UR18, UR27, UR18, URZ ;  /* 0x000000121b127290 */ /* 0x000fe4000fffe03f */
[----:B------:R-:W-:Y:S02]  /*ffb0*/  UIADD3 UR24, UR13, UR24, URZ ;  /* 0x000000180d187290 */ /* 0x000fe4000fffe03f */
[----:B------:R-:W-:-:S02]  /*ffc0*/  UIADD3 UR17, UR15, UR17, URZ ;  /* 0x000000110f117290 */ /* 0x000fc4000fffe03f */
[----:B------:R-:W-:Y:S01]  /*ffd0*/  IMAD.U32 R6, RZ, RZ, UR18 ;  /* 0x00000012ff067e24 */ /* 0x000fe2000f8e00ff */
[----:B--2---:R-:W-:Y:S01]  /*ffe0*/  @P1 R2UR UR4, R0 ;  /* 0x00000000000412ca */ /* 0x004fe200000e0000 */
[----:B------:R-:W-:Y:S01]  /*fff0*/  IMAD.MOV.U32 R0, RZ, RZ, R14 ;  /* 0x000000ffff007224 */ /* 0x000fe200078e000e */
[----:B------:R-:W-:-:S05]  /*10000*/  @P2 SHF.R.U32.HI R0, RZ, UR28, R4 ;  /* 0x0000001cff002c19 */ /* 0x000fca0008011604 */
[----:B------:R-:W-:-:S04]  /*10010*/  IMAD.MOV R7, RZ, RZ, -R0 ;  /* 0x000000ffff077224 */ /* 0x000fc800078e0a00 */
[----:B------:R-:W-:Y:S02]  /*10020*/  IMAD R7, R7, UR20, R14 ;  /* 0x0000001407077c24 */ /* 0x000fe4000f8e020e */
[----:B------:R-:W-:Y:S02]  /*10030*/  UIADD3 UR12, UP0, UP3, UR14, UR12, UR4 ;  /* 0x0000000c0e0c7290 */ /* 0x000fe4000fb1e004 */
[----:B------:R-:W-:-:S04]  /*10040*/  USHF.R.S32.HI UR16, URZ, 0x1f, UR4 ;  /* 0x0000001f3f107899 */ /* 0x000fc80008011404 */
[----:B------:R-:W-:Y:S01]  /*10050*/  UIADD3.X UR14, UR17, UR24, UR16, UP0, UP3 ;  /* 0x00000018110e7290 */ /* 0x000fe200087e6410 */
[----:B------:R-:W-:Y:S01]  /*10060*/  IADD3 R4, P3, P4, R0, UR12, R5 ;  /* 0x0000000c00047c10 */ /* 0x000fe2000fc7e005 */
[----:B------:R-:W-:Y:S01]  /*10070*/  ULDC.64 UR12, c[0x0][UR23+0x210] ;  /* 0x00008400170c7abb */ /* 0x000fe20008000a00 */
[----:B------:R-:W-:Y:S01]  /*10080*/  SHF.R.S32.HI R5, RZ, 0x1f, R0 ;  /* 0x0000001fff057819 */ /* 0x000fe20000011400 */
[----:B------:R-:W-:Y:S01]  /*10090*/  IMAD R11, R7, UR13, RZ ;  /* 0x0000000d070b7c24 */ /* 0x000fe2000f8e02ff */
[----:B------:R-:W-:Y:S02]  /*100a0*/  SHF.R.S32.HI R0, RZ, 0x1f, R7 ;  /* 0x0000001fff007819 */ /* 0x000fe40000011407 */
[----:B------:R-:W-:Y:S01]  /*100b0*/  IADD3.X R5, R5, UR14, R6, P3, P4 ;  /* 0x0000000e05057c10 */ /* 0x000fe20009fe8406 */
[----:B------:R-:W-:Y:S01]  /*100c0*/  ULDC.64 UR14, c[0x0][0xba8] ;  /* 0x0002ea00000e7ab9 */ /* 0x000fe20000000a00 */
[----:B------:R-:W-:Y:S01]  /*100d0*/  @!UP2 ULDC UR14, c[0x0][0xb50] ;  /* 0x0002d400000eaab9 */ /* 0x000fe20000000800 */
[----:B------:R-:W-:Y:S01]  /*100e0*/  IMAD R11, R0, UR12, R11 ;  /* 0x0000000c000b7c24 */ /* 0x000fe2000f8e020b */
[----:B------:R-:W-:Y:S01]  /*100f0*/  @!UP2 ULDC UR15, c[0x0][0xb54] ;  /* 0x0002d500000faab9 */ /* 0x000fe20000000800 */
[----:B------:R-:W-:Y:S01]  /*10100*/  IMAD.WIDE.U32 R4, R7, UR12, R4 ;  /* 0x0000000c07047c25 */ /* 0x000fe2000f8e0004 */
[----:B------:R-:W-:Y:S01]  /*10110*/  ULDC UR12, c[0x0][0xa88] ;  /* 0x0002a200000c7ab9 */ /* 0x000fe20000000800 */
[----:B---3--:R-:W-:-:S02]  /*10120*/  @P0 R2UR UR12, R10 ;  /* 0x000000000a0c02ca */ /* 0x008fc400000e0000 */
[----:B------:R-:W-:Y:S01]  /*10130*/  IMAD.IADD R5, R5, 0x1, R11 ;  /* 0x0000000105057824 */ /* 0x000fe200078e020b */
[----:B------:R-:W-:-:S04]  /*10140*/  LEA R11, P3, R4, UR14, 0x2 ;  /* 0x0000000e040b7c11 */ /* 0x000fc8000f8610ff */
[----:B------:R-:W-:Y:S01]  /*10150*/  LEA.HI.X R12, R4, UR15, R5, 0x2, P3 ;  /* 0x0000000f040c7c11 */ /* 0x000fe200098f1405 */
[----:B------:R-:W-:Y:S08]  /*10160*/  @P0 BRA `(.L_x_2589) ;  /* 0x0000000000180947 */ /* 0x000ff00003800000 */
[----:B------:R-:W-:Y:S05]  /*10170*/  @!P1 BRA `(.L_x_2589) ;  /* 0x0000000000149947 */ /* 0x000fea0003800000 */
[----:B------:R-:W2:Y:S04]  /*10180*/  LDG.E R4, desc[UR48][R8.64] ;  /* 0x0000003008047981 */ /* 0x000ea8000c1e1900 */
[----:B------:R-:W3:Y:S01]  /*10190*/  LDG.E R0, desc[UR48][R8.64+0x4] ;  /* 0x0000043008007981 */ /* 0x000ee2000c1e1900 */
[----:B--2---:R-:W-:Y:S02]  /*101a0*/  R2UR UR13, R4 ;  /* 0x00000000040d72ca */ /* 0x004fe400000e0000 */
[----:B---3--:R-:W-:-:S13]  /*101b0*/  R2UR UR12, R0 ;  /* 0x00000000000c72ca */ /* 0x008fda00000e0000 */
[----:B------:R-:W-:-:S12]  /*101c0*/  UIADD3 UR12, -UR13, UR12, URZ ;  /* 0x0000000c0d0c7290 */ /* 0x000fd8000fffe13f */
.L_x_2589:
[----:B------:R-:W2:Y:S01]  /*101d0*/  LDL R0, [R1+0x14] ;  /* 0x0000140001007983 */ /* 0x000ea20000100800 */
[----:B------:R-:W-:Y:S01]  /*101e0*/  UIMAD UR17, UR12, UR20, URZ ;  /* 0x000000140c1172a4 */ /* 0x000fe2000f8e023f */
[----:B------:R-:W-:Y:S02]  /*101f0*/  LOP3.LUT P0, RZ, R226, 0x3, RZ, 0xc0, !PT ;  /* 0x00000003e2ff7812 */ /* 0x000fe4000780c0ff */
[----:B------:R-:W-:Y:S04]  /*10200*/  SHFL.IDX PT, R4, R11, RZ, 0x1c1f ;  /* 0x001c1fff0b047589 */ /* 0x000fe800000e0000 */
[----:B------:R-:W0:Y:S04]  /*10210*/  SHFL.IDX PT, R5, R12, RZ, 0x1c1f ;  /* 0x001c1fff0c057589 */ /* 0x000e2800000e0000 */
[----:B------:R-:W-:Y:S04]  /*10220*/  SHFL.IDX PT, R6, R11, 0x1, 0x1c1f ;  /* 0x003c1f000b067f89 */ /* 0x000fe800000e0000 */
[----:B------:R-:W1:Y:S01]  /*10230*/  SHFL.IDX PT, R7, R12, 0x1, 0x1c1f ;  /* 0x003c1f000c077f89 */ /* 0x000e6200000e0000 */
[----:B--2---:R-:W-:-:S04]  /*10240*/  VIADD R8, R0, UR42 ;  /* 0x0000002a00087c36 */ /* 0x004fc80008000000 */
[C---:B------:R-:W-:Y:S01]  /*10250*/  VIADD R0, R8.reuse, 0x8 ;  /* 0x0000000808007836 */ /* 0x040fe20000000000 */
[C---:B------:R-:W-:Y:S02]  /*10260*/  ISETP.GE.OR P1, PT, R8.reuse, UR17, P0 ;  /* 0x0000001108007c0c */ /* 0x040fe40008726670 */
[----:B------:R-:W-:Y:S02]  /*10270*/  ISETP.GE.AND P3, PT, R8, UR17, PT ;  /* 0x0000001108007c0c */ /* 0x000fe4000bf66270 */
[----:B------:R-:W-:-:S09]  /*10280*/  ISETP.GE.OR P0, PT, R0, UR17, P0 ;  /* 0x0000001100007c0c */ /* 0x000fd20008706670 */
[----:B0-----:R0:W-:Y:S01]  /*10290*/  @!P1 ST.E desc[UR48][R4.64], R3 ;  /* 0x0000000304009985 */ /* 0x0011e2000c101930 */
[----:B------:R-:W-:-:S03]  /*102a0*/  PLOP3.LUT P1, PT, PT, PT, UP2, 0x80, 0x0 ;  /* 0x000000000000781c */ /* 0x000fc60003f2f028 */
[----:B-1----:R0:W-:Y:S01]  /*102b0*/  @!P0 ST.E desc[UR48][R6.64], R2 ;  /* 0x0000000206008985 */ /* 0x0021e2000c101930 */
[----:B------:R-:W-:-:S09]  /*102c0*/  ISETP.GE.AND P0, PT, R0, UR17, PT ;  /* 0x0000001100007c0c */ /* 0x000fd2000bf06270 */
[----:B------:R-:W-:Y:S05]  /*102d0*/  @P1 BRA `(.L_x_2590) ;  /* 0x0000001000081947 */ /* 0x000fea0003800000 */
[----:B------:R-:W1:Y:S01]  /*102e0*/  S2R R0, SR_TID.X ;  /* 0x0000000000007919 */ /* 0x000e620000002100 */
[----:B------:R-:W-:Y:S01]  /*102f0*/  ULDC.64 UR14, c[0x0][0xaa0] ;  /* 0x0002a800000e7ab9 */ /* 0x000fe20000000a00 */
[----:B-1----:R-:W-:-:S05]  /*10300*/  VIADD R0, R0, 0xffffff80 ;  /* 0xffffff8000007836 */ /* 0x002fca0000000000 */
[----:B0-----:R-:W-:-:S04]  /*10310*/  SHF.R.S32.HI R3, RZ, 0x1f, R0 ;  /* 0x0000001fff037819 */ /* 0x001fc80000011400 */
[----:B------:R-:W-:-:S04]  /*10320*/  LEA.HI R3, R3, R0, RZ, 0x3 ;  /* 0x0000000003037211 */ /* 0x000fc800078f18ff */
[----:B------:R-:W-:Y:S02]  /*10330*/  LOP3.LUT R5, R3, 0xfffffff8, RZ, 0xc0, !PT ;  /* 0xfffffff803057812 */ /* 0x000fe400078ec0ff */
[----:B------:R-:W-:Y:S01]  /*10340*/  SHF.R.S32.HI R77, RZ, 0x3, R3 ;  /* 0x00000003ff4d7819 */ /* 0x000fe20000011403 */
[----:B------:R-:W-:Y:S02]  /*10350*/  IMAD.MOV.U32 R3, RZ, RZ, 0x2 ;  /* 0x00000002ff037424 */ /* 0x000fe400078e00ff */
[----:B------:R-:W-:-:S04]  /*10360*/  IMAD.IADD R18, R0, 0x1, -R5 ;  /* 0x0000000100127824 */ /* 0x000fc800078e0a05 */
[----:B------:R-:W-:-:S04]  /*10370*/  IMAD.SHL.U32 R0, R18, 0x8, RZ ;  /* 0x0000000812007824 */ /* 0x000fc800078e00ff */
[----:B------:R-:W-:-:S04]  /*10380*/  IMAD R2, R77, 0x40, R0 ;  /* 0x000000404d027824 */ /* 0x000fc800078e0200 */
[----:B------:R-:W-:-:S03]  /*10390*/  IMAD.WIDE R2, R2, R3, UR10 ;  /* 0x0000000a02027e25 */ /* 0x000fc6000f8e0203 */
[C---:B------:R-:W-:Y:S02]  /*103a0*/  IADD3 R25, P1, R2.reuse, 0x3000, RZ ;  /* 0x0000300002197810 */ /* 0x040fe40007f3e0ff */
[C---:B------:R-:W-:Y:S02]  /*103b0*/  IADD3 R9, P4, R2.reuse, 0x1000, RZ ;  /* 0x0000100002097810 */ /* 0x040fe40007f9e0ff */
[----:B------:R-:W-:Y:S02]  /*103c0*/  LOP3.LUT R24, R25, 0x380, RZ, 0xc0, !PT ;  /* 0x0000038019187812 */ /* 0x000fe400078ec0ff */
[----:B------:R-:W-:Y:S02]  /*103d0*/  IADD3 R13, P3, R2, 0x2000, RZ ;  /* 0x00002000020d7810 */ /* 0x000fe40007f7e0ff */
[----:B------:R-:W-:Y:S02]  /*103e0*/  SHF.R.U64 R24, R24, 0x3, RZ ;  /* 0x0000000318187819 */ /* 0x000fe400000012ff */
[----:B------:R-:W-:-:S02]  /*103f0*/  LOP3.LUT R8, R9, 0x380, RZ, 0xc0, !PT ;  /* 0x0000038009087812 */ /* 0x000fc400078ec0ff */
[----:B------:R-:W-:Y:S02]  /*10400*/  LOP3.LUT R12, R13, 0x380, RZ, 0xc0, !PT ;  /* 0x000003800d0c7812 */ /* 0x000fe400078ec0ff */
[----:B------:R-:W-:Y:S01]  /*10410*/  LOP3.LUT R24, R24, R25, RZ, 0x3c, !PT ;  /* 0x0000001918187212 */ /* 0x000fe200078e3cff */
[--C-:B------:R-:W-:Y:S01]  /*10420*/  IMAD.X R25, RZ, RZ, R3.reuse, P1 ;  /* 0x000000ffff197224 */ /* 0x100fe200008e0603 */
[----:B------:R-:W-:Y:S02]  /*10430*/  IADD3 R49, P1, R2, 0x9000, RZ ;  /* 0x0000900002317810 */ /* 0x000fe40007f3e0ff */
[----:B------:R-:W-:Y:S02]  /*10440*/  SHF.R.U64 R8, R8, 0x3, RZ ;  /* 0x0000000308087819 */ /* 0x000fe400000012ff */
[----:B------:R-:W-:Y:S01]  /*10450*/  SHF.R.U64 R12, R12, 0x3, RZ ;  /* 0x000000030c0c7819 */ /* 0x000fe200000012ff */
[----:B------:R-:W-:Y:S01]  /*10460*/  UIMAD UR12, UR16, UR14, URZ ;  /* 0x0000000e100c72a4 */ /* 0x000fe2000f8e023f */
[----:B------:R-:W-:Y:S01]  /*10470*/  LOP3.LUT R48, R49, 0x380, RZ, 0xc0, !PT ;  /* 0x0000038031307812 */ /* 0x000fe200078ec0ff */
[----:B------:R-:W-:Y:S01]  /*10480*/  UIMAD.WIDE.U32 UR10, UR4, UR14, URZ ;  /* 0x0000000e040a72a5 */ /* 0x000fe2000f8e003f */
[----:B------:R-:W-:Y:S01]  /*10490*/  LOP3.LUT R8, R8, R9, RZ, 0x3c, !PT ;  /* 0x0000000908087212 */ /* 0x000fe200078e3cff */
[--C-:B------:R-:W-:Y:S01]  /*104a0*/  IMAD.X R9, RZ, RZ, R3.reuse, P4 ;  /* 0x000000ffff097224 */ /* 0x100fe200020e0603 */
[----:B------:R-:W-:Y:S01]  /*104b0*/  LOP3.LUT R12, R12, R13, RZ, 0x3c, !PT ;  /* 0x0000000d0c0c7212 */ /* 0x000fe200078e3cff */
[----:B------:R-:W-:Y:S01]  /*104c0*/  IMAD.X R13, RZ, RZ, R3, P3 ;  /* 0x000000ffff0d7224 */ /* 0x000fe200018e0603 */
[----:B------:R-:W-:-:S02]  /*104d0*/  IADD3 R29, P0, R2, 0x4000, RZ ;  /* 0x00004000021d7810 */ /* 0x000fc40007f1e0ff */
[C---:B------:R-:W-:Y:S02]  /*104e0*/  IADD3 R33, P6, R2.reuse, 0x5000, RZ ;  /* 0x0000500002217810 */ /* 0x040fe40007fde0ff */
[C---:B------:R-:W-:Y:S02]  /*104f0*/  IADD3 R37, P5, R2.reuse, 0x6000, RZ ;  /* 0x0000600002257810 */ /* 0x040fe40007fbe0ff */
[C---:B------:R-:W-:Y:S01]  /*10500*/  LOP3.LUT R7, R2.reuse, 0x380, RZ, 0xc0, !PT ;  /* 0x0000038002077812 */ /* 0x040fe200078ec0ff */
[----:B------:R-:W-:Y:S01]  /*10510*/  UIMAD UR12, UR4, UR15, UR12 ;  /* 0x0000000f040c72a4 */ /* 0x000fe2000f8e020c */
[C---:B------:R-:W-:Y:S01]  /*10520*/  IADD3 R41, P4, R2.reuse, 0x7000, RZ ;  /* 0x0000700002297810 */ /* 0x040fe20007f9e0ff */
[----:B------:R-:W-:Y:S01]  /*10530*/  @UP1 ULDC UR14, c[0x0][0xbec] ;  /* 0x0002fb00000e1ab9 */ /* 0x000fe20000000800 */
[----:B------:R-:W-:Y:S01]  /*10540*/  IADD3 R45, P3, R2, 0x8000, RZ ;  /* 0x00008000022d7810 */ /* 0x000fe20007f7e0ff */
[----:B------:R-:W5:Y:S01]  /*10550*/  LD.E.128 R8, desc[UR48][R8.64] ;  /* 0x0000003008087980 */ /* 0x000f62000c101d00 */
[----:B------:R-:W-:-:S02]  /*10560*/  SHF.R.U64 R48, R48, 0x3, RZ ;  /* 0x0000000330307819 */ /* 0x000fc400000012ff */
[----:B------:R-:W-:Y:S01]  /*10570*/  LOP3.LUT R28, R29, 0x380, RZ, 0xc0, !PT ;  /* 0x000003801d1c7812 */ /* 0x000fe200078ec0ff */
[----:B------:R-:W5:Y:S01]  /*10580*/  LD.E.128 R12, desc[UR48][R12.64] ;  /* 0x000000300c0c7980 */ /* 0x000f62000c101d00 */
[----:B------:R-:W-:Y:S02]  /*10590*/  LOP3.LUT R32, R33, 0x380, RZ, 0xc0, !PT ;  /* 0x0000038021207812 */ /* 0x000fe400078ec0ff */
[----:B------:R-:W-:Y:S01]  /*105a0*/  LOP3.LUT R36, R37, 0x380, RZ, 0xc0, !PT ;  /* 0x0000038025247812 */ /* 0x000fe200078ec0ff */
[----:B------:R-:W5:Y:S01]  /*105b0*/  LD.E.128 R24, desc[UR48][R24.64] ;  /* 0x0000003018187980 */ /* 0x000f62000c101d00 */
[----:B------:R-:W-:Y:S02]  /*105c0*/  LOP3.LUT R40, R41, 0x380, RZ, 0xc0, !PT ;  /* 0x0000038029287812 */ /* 0x000fe400078ec0ff */
[----:B------:R-:W-:Y:S02]  /*105d0*/  LOP3.LUT R44, R45, 0x380, RZ, 0xc0, !PT ;  /* 0x000003802d2c7812 */ /* 0x000fe400078ec0ff */
[----:B------:R-:W-:Y:S01]  /*105e0*/  LOP3.LUT R48, R48, R49, RZ, 0x3c, !PT ;  /* 0x0000003130307212 */ /* 0x000fe200078e3cff */
[----:B------:R-:W-:Y:S01]  /*105f0*/  IMAD.X R49, RZ, RZ, R3, P1 ;  /* 0x000000ffff317224 */ /* 0x000fe200008e0603 */
[----:B------:R-:W-:-:S02]  /*10600*/  IADD3 R5, P1, R2, 0xf000, RZ ;  /* 0x0000f00002057810 */ /* 0x000fc40007f3e0ff */
[----:B------:R-:W-:Y:S02]  /*10610*/  SHF.R.U64 R28, R28, 0x3, RZ ;  /* 0x000000031c1c7819 */ /* 0x000fe400000012ff */
[----:B------:R-:W-:Y:S02]  /*10620*/  SHF.R.U64 R32, R32, 0x3, RZ ;  /* 0x0000000320207819 */ /* 0x000fe400000012ff */
[----:B------:R-:W-:Y:S01]  /*10630*/  SHF.R.U64 R7, R7, 0x3, RZ ;  /* 0x0000000307077819 */ /* 0x000fe200000012ff */
[----:B------:R-:W-:Y:S01]  /*10640*/  UIADD3 UR11, UR11, UR12, URZ ;  /* 0x0000000c0b0b7290 */ /* 0x000fe2000fffe03f */
[----:B------:R-:W-:Y:S01]  /*10650*/  SHF.R.U64 R36, R36, 0x3, RZ ;  /* 0x0000000324247819 */ /* 0x000fe200000012ff */
[----:B------:R-:W-:Y:S01]  /*10660*/  USHF.R.S32.HI UR4, URZ, 0x1f, UR9 ;  /* 0x0000001f3f047899 */ /* 0x000fe20008011409 */
[----:B------:R-:W-:Y:S01]  /*10670*/  SHF.R.U64 R40, R40, 0x3, RZ ;  /* 0x0000000328287819 */ /* 0x000fe200000012ff */
[----:B------:R-:W-:Y:S01]  /*10680*/  ULDC.64 UR12, c[0x0][0xae8] ;  /* 0x0002ba00000c7ab9 */ /* 0x000fe20000000a00 */
[----:B------:R-:W-:Y:S01]  /*10690*/  SHF.R.U64 R44, R44, 0x3, RZ ;  /* 0x000000032c2c7819 */ /* 0x000fe200000012ff */
[--C-:B------:R-:W-:Y:S01]  /*106a0*/  IMAD.X R73, RZ, RZ, R3.reuse, P1 ;  /* 0x000000ffff497224 */ /* 0x100fe200008e0603 */
[----:B------:R-:W-:Y:S01]  /*106b0*/  LOP3.LUT R4, R5, 0x380, RZ, 0xc0, !PT ;  /* 0x0000038005047812 */ /* 0x000fe200078ec0ff */
[----:B------:R-:W5:Y:S01]  /*106c0*/  LD.E.128 R48, desc[UR48][R48.64] ;  /* 0x0000003030307980 */ /* 0x000f62000c101d00 */
        /* <DEDUP_REMOVED lines=11> */
[----:B------:R-:W-:Y:S01]  /*10780*/  UIMAD.WIDE.U32 UR10, UR40, UR12, UR10 ;  /* 0x0000000c280a72a5 */ /* 0x000fe2000f8e000a */
        /* <DEDUP_REMOVED lines=8> */
[----:B------:R-:W-:Y:S02]  /*10810*/  LOP3.LUT R2, R7, R2, RZ, 0x3c, !PT ;  /* 0x0000000207027212 */ /* 0x000fe400078e3cff */
[----:B------:R-:W-:Y:S01]  /*10820*/  LOP3.LUT R72, R4, R5, RZ, 0x3c, !PT ;  /* 0x0000000504487212 */ /* 0x000fe200078e3cff */
[----:B------:R-:W-:Y:S01]  /*10830*/  UIMAD UR11, UR40, UR13, UR11 ;  /* 0x0000000d280b72a4 */ /* 0x000fe2000f8e020b */
[----:B------:R-:W-:Y:S01]  /*10840*/  LOP3.LUT R52, R53, 0x380, RZ, 0xc0, !PT ;  /* 0x0000038035347812 */ /* 0x000fe200078ec0ff */
[----:B------:R0:W5:Y:S01]  /*10850*/  LD.E.128 R4, desc[UR48][R2.64] ;  /* 0x0000003002047980 */ /* 0x000162000c101d00 */
[----:B------:R-:W-:Y:S01]  /*10860*/  ULDC.64 UR12, c[0x0][0xaf0] ;  /* 0x0002bc00000c7ab9 */ /* 0x000fe20000000a00 */
[----:B------:R-:W-:Y:S01]  /*10870*/  LOP3.LUT R56, R57, 0x380, RZ, 0xc0, !PT ;  /* 0x0000038039387812 */ /* 0x000fe200078ec0ff */
[----:B------:R-:W-:Y:S01]  /*10880*/  UIMAD UR4, UR4, UR12, URZ ;  /* 0x0000000c040472a4 */ /* 0x000fe2000f8e023f */
[----:B------:R-:W-:Y:S01]  /*10890*/  LOP3.LUT R60, R61, 0x380, RZ, 0xc0, !PT ;  /* 0x000003803d3c7812 */ /* 0x000fe200078ec0ff */
[----:B------:R-:W5:Y:S01]  /*108a0*/  LD.E.128 R40, desc[UR48][R40.64] ;  /* 0x0000003028287980 */ /* 0x000f62000c101d00 */
[----:B------:R-:W-:-:S02]  /*108b0*/  LOP3.LUT R64, R65, 0x380, RZ, 0xc0, !PT ;  /* 0x0000038041407812 */ /* 0x000fc400078ec0ff */
[----:B------:R-:W-:Y:S01]  /*108c0*/  LOP3.LUT R68, R69, 0x380, RZ, 0xc0, !PT ;  /* 0x0000038045447812 */ /* 0x000fe200078ec0ff */
[----:B------:R-:W5:Y:S01]  /*108d0*/  LD.E.128 R44, desc[UR48][R44.64] ;  /* 0x000000302c2c7980 */ /* 0x000f62000c101d00 */
[----:B0-----:R-:W-:Y:S01]  /*108e0*/  IMAD R2, R18, 0x20, R77 ;  /* 0x0000002012027824 */ /* 0x001fe200078e024d */
[----:B------:R-:W-:Y:S01]  /*108f0*/  UIMAD UR4, UR9, UR13, UR4 ;  /* 0x0000000d090472a4 */ /* 0x000fe2000f8e0204 */
[----:B------:R-:W-:Y:S01]  /*10900*/  SHF.R.U64 R52, R52, 0x3, RZ ;  /* 0x0000000334347819 */ /* 0x000fe200000012ff */
[----:B------:R-:W5:Y:S01]  /*10910*/  LD.E.128 R72, desc[UR48][R72.64] ;  /* 0x0000003048487980 */ /* 0x000f62000c101d00 */
[----:B------:R-:W-:Y:S01]  /*10920*/  VIADD R20, R2, UR42 ;  /* 0x0000002a02147c36 */ /* 0x000fe20008000000 */
[----:B------:R-:W-:Y:S01]  /*10930*/  UIMAD.WIDE.U32 UR10, UR9, UR12, UR10 ;  /* 0x0000000c090a72a5 */ /* 0x000fe2000f8e000a */
[----:B------:R-:W-:Y:S02]  /*10940*/  SHF.R.U64 R56, R56, 0x3, RZ ;  /* 0x0000000338387819 */ /* 0x000fe400000012ff */
[----:B------:R-:W-:Y:S01]  /*10950*/  @P2 IMAD.HI.U32 R2, R20, UR14, RZ ;  /* 0x0000000e14022c27 */ /* 0x000fe2000f8e00ff */
[----:B------:R-:W-:Y:S01]  /*10960*/  @UP1 ULDC UR9, c[0x0][0xbf0] ;  /* 0x0002fc0000091ab9 */ /* 0x000fe20000000800 */
[----:B------:R-:W-:-:S02]  /*10970*/  SHF.R.U64 R60, R60, 0x3, RZ ;  /* 0x000000033c3c7819 */ /* 0x000fc400000012ff */
[----:B------:R-:W-:Y:S01]  /*10980*/  IMAD.MOV.U32 R19, RZ, RZ, R20 ;  /* 0x000000ffff137224 */ /* 0x000fe200078e0014 */
[----:B------:R-:W-:Y:S02]  /*10990*/  SHF.R.U64 R64, R64, 0x3, RZ ;  /* 0x0000000340407819 */ /* 0x000fe400000012ff */
[----:B------:R-:W-:Y:S02]  /*109a0*/  SHF.R.U64 R68, R68, 0x3, RZ ;  /* 0x0000000344447819 */ /* 0x000fe400000012ff */
[----:B------:R-:W-:Y:S01]  /*109b0*/  @P2 SHF.R.U32.HI R19, RZ, UR9, R2 ;  /* 0x00000009ff132c19 */ /* 0x000fe20008011602 */
[----:B------:R-:W-:Y:S01]  /*109c0*/  UIADD3 UR4, UR11, UR4, URZ ;  /* 0x000000040b047290 */ /* 0x000fe2000fffe03f */
        /* <DEDUP_REMOVED lines=10> */
[--C-:B------:R-:W-:Y:S01]  /*10a70*/  SHF.R.S32.HI R18, RZ, 0x1f, R19.reuse ;  /* 0x0000001fff127819 */ /* 0x100fe20000011413 */
[----:B------:R-:W-:Y:S01]  /*10a80*/  IMAD.MOV R21, RZ, RZ, -R19 ;  /* 0x000000ffff157224 */ /* 0x000fe200078e0a13 */
[----:B------:R-:W5:Y:S01]  /*10a90*/  LD.E.128 R52, desc[UR48][R52.64] ;  /* 0x0000003034347980 */ /* 0x000f62000c101d00 */
[----:B------:R-:W-:-:S02]  /*10aa0*/  IMAD.U32 R2, RZ, RZ, UR10 ;  /* 0x0000000aff027e24 */ /* 0x000fc4000f8e00ff */
[----:B------:R-:W-:Y:S01]  /*10ab0*/  IMAD.U32 R3, RZ, RZ, UR11 ;  /* 0x0000000bff037e24 */ /* 0x000fe2000f8e00ff */
[----:B------:R-:W-:Y:S01]  /*10ac0*/  ULDC.64 UR10, c[0x0][0xae0] ;  /* 0x0002b800000a7ab9 */ /* 0x000fe20000000a00 */
[----:B------:R-:W-:Y:S01]  /*10ad0*/  IMAD.U32 R3, RZ, RZ, UR4 ;  /* 0x00000004ff037e24 */ /* 0x000fe2000f8e00ff */
[----:B------:R-:W5:Y:S01]  /*10ae0*/  LD.E.128 R56, desc[UR48][R56.64] ;  /* 0x0000003038387980 */ /* 0x000f62000c101d00 */
[----:B------:R-:W-:Y:S02]  /*10af0*/  IMAD R18, R18, UR10, RZ ;  /* 0x0000000a12127c24 */ /* 0x000fe4000f8e02ff */
[----:B------:R-:W-:Y:S01]  /*10b00*/  IMAD R21, R21, UR20, R20 ;  /* 0x0000001415157c24 */ /* 0x000fe2000f8e0214 */
[----:B------:R-:W5:Y:S01]  /*10b10*/  LD.E.128 R60, desc[UR48][R60.64] ;  /* 0x000000303c3c7980 */ /* 0x000f62000c101d00 */
[----:B------:R-:W-:-:S03]  /*10b20*/  IMAD.WIDE.U32 R2, R19, UR10, R2 ;  /* 0x0000000a13027c25 */ /* 0x000fc6000f8e0002 */
[----:B------:R-:W5:Y:S01]  /*10b30*/  LD.E.128 R64, desc[UR48][R64.64] ;  /* 0x0000003040407980 */ /* 0x000f62000c101d00 */
[----:B------:R-:W-:Y:S01]  /*10b40*/  IMAD R19, R19, UR11, R18 ;  /* 0x0000000b13137c24 */ /* 0x000fe2000f8e0212 */
[----:B------:R-:W-:Y:S01]  /*10b50*/  SHF.R.S32.HI R18, RZ, 0x1f, R21 ;  /* 0x0000001fff127819 */ /* 0x000fe20000011415 */
[----:B------:R-:W-:Y:S01]  /*10b60*/  ULDC.64 UR10, c[0x0][0xad8] ;  /* 0x0002b600000a7ab9 */ /* 0x000fe20000000a00 */
[----:B------:R-:W5:Y:S01]  /*10b70*/  LD.E.128 R68, desc[UR48][R68.64] ;  /* 0x0000003044447980 */ /* 0x000f62000c101d00 */
[----:B------:R-:W-:Y:S02]  /*10b80*/  IMAD.IADD R3, R3, 0x1, R19 ;  /* 0x0000000103037824 */ /* 0x000fe400078e0213 */
[----:B------:R-:W-:Y:S01]  /*10b90*/  IMAD R18, R18, UR10, RZ ;  /* 0x0000000a12127c24 */ /* 0x000fe2000f8e02ff */
[----:B------:R-:W-:Y:S01]  /*10ba0*/  @!PT LDS RZ, [RZ] ;  /* 0x00000000fffff984 */ /* 0x000fe20000000800 */
[----:B------:R-:W-:Y:S01]  /*10bb0*/  @!PT LDS RZ, [RZ] ;  /* 0x00000000fffff984 */ /* 0x000fe20000000800 */
[----:B------:R-:W-:Y:S01]  /*10bc0*/  @!PT LDS RZ, [RZ] ;  /* 0x00000000fffff984 */ /* 0x000fe20000000800 */
[----:B------:R-:W-:Y:S01]  /*10bd0*/  @!PT LDS RZ, [RZ] ;  /* 0x00000000fffff984 */ /* 0x000fe20000000800 */
[----:B------:R0:W-:Y:S06]  /*10be0*/  MEMBAR.ALL.CTA ;  /* 0x0000000000007992 */ /* 0x0001ec0000008000 */
[----:B0-----:R-:W0:Y:S01]  /*10bf0*/  FENCE.VIEW.ASYNC.S ;  /* 0x00000000000073c6 */ /* 0x001e220000000000 */
[----:B------:R-:W-:-:S04]  /*10c00*/  IMAD.WIDE.U32 R2, R21, UR10, R2 ;  /* 0x0000000a15027c25 */ /* 0x000fc8000f8e0002 */
[----:B------:R-:W-:Y:S01]  /*10c10*/  IMAD R19, R21, UR11, R18 ;  /* 0x0000000b15137c24 */ /* 0x000fe2000f8e0212 */
[----:B------:R-:W-:Y:S01]  /*10c20*/  ULDC.64 UR10, c[0x0][0xa80] ;  /* 0x0002a000000a7ab9 */ /* 0x000fe20000000a00 */
[----:B------:R-:W-:Y:S01]  /*10c30*/  VIADD R80, R77, UR42 ;  /* 0x0000002a4d507c36 */ /* 0x000fe20008000000 */
[----:B------:R-:W-:Y:S01]  /*10c40*/  LEA R78, P2, R2, UR10, 0x1 ;  /* 0x0000000a024e7c11 */ /* 0x000fe2000f8408ff */
[----:B------:R-:W-:Y:S01]  /*10c50*/  IMAD.IADD R3, R3, 0x1, R19 ;  /* 0x0000000103037824 */ /* 0x000fe200078e0213 */
[----:B------:R-:W-:-:S04]  /*10c60*/  UIADD3 UR8, UR8, 0x22820, URZ ;  /* 0x0002282008087890 */ /* 0x000fc8000fffe03f */
[----:B------:R-:W-:Y:S02]  /*10c70*/  LEA.HI.X R79, R2, UR11, R3, 0x1, P2 ;  /* 0x0000000b024f7c11 */ /* 0x000fe400090f0c03 */
[C---:B------:R-:W-:Y:S01]  /*10c80*/  ISETP.GE.AND P2, PT, R80.reuse, UR17, PT ;  /* 0x0000001150007c0c */ /* 0x040fe2000bf46270 */
[----:B------:R-:W-:Y:S01]  /*10c90*/  UPRMT UR8, URZ, 0x654, UR8 ;  /* 0x000006543f087896 */ /* 0x000fe20008000008 */
[C---:B------:R-:W-:Y:S02]  /*10ca0*/  VIADD R18, R80.reuse, 0x20 ;  /* 0x0000002050127836 */ /* 0x040fe40000000000 */
[----:B------:R-:W-:Y:S02]  /*10cb0*/  VIADD R20, R80, 0x40 ;  /* 0x0000004050147836 */ /* 0x000fe40000000000 */
[C---:B------:R-:W-:Y:S02]  /*10cc0*/  VIADD R84, R0.reuse, 0x80 ;  /* 0x0000008000547836 */ /* 0x040fe40000000000 */
[----:B------:R-:W-:-:S02]  /*10cd0*/  VIADD R86, R0, 0xc0 ;  /* 0x000000c000567836 */ /* 0x000fc40000000000 */
[----:B------:R-:W-:Y:S01]  /*10ce0*/  VIADD R82, R0, 0x40 ;  /* 0x0000004000527836 */ /* 0x000fe20000000000 */
[----:B0-----:R-:W-:Y:S01]  /*10cf0*/  SYNCS.ARRIVE.TRANS64.RED.A1T0 RZ, [UR8], RZ ;  /* 0x000000ffffff79a7 */ /* 0x001fe20008100408 */
[----:B------:R0:W1:Y:S01]  /*10d00*/  SHFL.IDX PT, R81, R78, RZ, 0x181f ;  /* 0x00181fff4e517589 */ /* 0x00006200000e0000 */
[----:B------:R-:W-:Y:S03]  /*10d10*/  BSSY B1, `(.L_x_2591) ;  /* 0x000001a000017945 */ /* 0x000fe60003800000 */
[----:B------:R0:W2:Y:S01]  /*10d20*/  SHFL.IDX PT, R77, R79, RZ, 0x181f ;  /* 0x00181fff4f4d7589 */ /* 0x0000a200000e0000 */
[----:B------:R-:W-:Y:S02]  /*10d30*/  ISETP.GE.AND P1, PT, R18, UR17, PT ;  /* 0x0000001112007c0c */ /* 0x000fe4000bf26270 */
[----:B------:R-:W-:Y:S02]  /*10d40*/  ISETP.GE.AND P0, PT, R20, UR17, PT ;  /* 0x0000001114007c0c */ /* 0x000fe4000bf06270 */
        /* <DEDUP_REMOVED lines=22> */
.L_x_2592:
[----:B------:R-:W-:Y:S05]  /*10eb0*/  BSYNC B1 ;  /* 0x0000000000017941 */ /* 0x000fea0003800000 */
.L_x_2591:
[----:B0-----:R0:W3:Y:S01]  /*10ec0*/  SHFL.IDX PT, R19, R79, 0x1, 0x181f ;  /* 0x00381f004f137f89 */ /* 0x0010e200000e0000 */
[----:B------:R-:W-:Y:S03]  /*10ed0*/  BSSY B1, `(.L_x_2593) ;  /* 0x0000014000017945 */ /* 0x000fe60003800000 */
[----:B-----5:R0:W4:Y:S01]  /*10ee0*/  SHFL.IDX PT, R7, R78, 0x1, 0x181f ;  /* 0x00381f004e077f89 */ /* 0x02012200000e0000 */
        /* <DEDUP_REMOVED lines=18> */
.L_x_2594:
[----:B------:R-:W-:Y:S05]  /*11010*/  BSYNC B1 ;  /* 0x0000000000017941 */ /* 0x000fea0003800000 */
.L_x_2593:
        /* <DEDUP_REMOVED lines=21> */
.L_x_2596:
[----:B------:R-:W-:Y:S05]  /*11170*/  BSYNC B1 ;  /* 0x0000000000017941 */ /* 0x000fea0003800000 */
.L_x_2595:
[----:B0-----:R-:W-:Y:S01]  /*11180*/  VIADD R2, R80, 0x60 ;  /* 0x0000006050027836 */ /* 0x001fe20000000000 */
[----:B---3--:R-:W0:Y:S04]  /*11190*/  SHFL.IDX PT, R79, R79, 0x3, 0x181f ;  /* 0x00781f004f4f7f89 */ /* 0x008e2800000e0000 */
[----:B------:R-:W-:Y:S01]  /*111a0*/  ISETP.GE.AND P0, PT, R2, UR17, PT ;  /* 0x0000001102007c0c */ /* 0x000fe2000bf06270 */
        /* <DEDUP_REMOVED lines=21> */
.L_x_2590:
[----:B------:R-:W-:Y:S01]  /*11300*/  ULDC.64 UR14, c[0x0][0xb08] ;  /* 0x0002c200000e7ab9 */ /* 0x000fe20000000a00 */
[----:B0-----:R-:W-:Y:S01]  /*11310*/  IMAD.MOV.U32 R5, RZ, RZ, R14 ;  /* 0x000000ffff057224 */ /* 0x001fe200078e000e */
        /* <DEDUP_REMOVED lines=20> */
[----:B------:R-:W-:Y:S01]  /*11460*/  UIADD3 UR8, UR8, 0x22820, URZ ;  /* 0x0002282008087890 */ /* 0x000fe2000fffe03f */
[----:B------:R-:W-:Y:S01]  /*11470*/  SHF.R.S32.HI R158, RZ, 0x1f, R211 ;  /* 0x0000001fff9e7819 */ /* 0x000fe200000114d3 */
[----:B------:R-:W-:Y:S01]  /*11480*/  UIMAD.WIDE.U32 UR10, UR9, UR14, UR10 ;  /* 0x0000000e090a72a5 */ /* 0x000fe2000f8e000a */
[----:B------:R-:W-:Y:S01]  /*11490*/  SHF.R.S32.HI R159, RZ, 0x1f, R212 ;  /* 0x0000001fff9f7819 */ /* 0x000fe200000114d4 */
[----:B------:R-:W-:Y:S01]  /*114a0*/  ULDC.64 UR12, c[0x0][0xb48] ;  /* 0x0002d200000c7ab9 */ /* 0x000fe20000000a00 */
[----:B------:R-:W-:Y:S01]  /*114b0*/  @UP1 ULDC UR9, c[0x0][0xbec] ;  /* 0x0002fb0000091ab9 */ /* 0x000fe20000000800 */
[----:B------:R-:W-:Y:S01]  /*114c0*/  UIADD3 UR11, UR11, UR4, URZ ;  /* 0x000000040b0b7290 */ /* 0x000fe2000fffe03f */
[----:B------:R-:W-:Y:S01]  /*114d0*/  @P2 IMAD.HI.U32 R0, R14, UR9, RZ ;  /* 0x000000090e002c27 */ /* 0x000fe2000f8e00ff */
[----:B------:R-:W-:Y:S01]  /*114e0*/  UPRMT UR8, URZ, 0x654, UR8 ;  /* 0x000006543f087896 */ /* 0x000fe20008000008 */
[----:B------:R-:W-:Y:S01]  /*114f0*/  SHF.R.S32.HI R160, RZ, 0x1f, R213 ;  /* 0x0000001fffa07819 */ /* 0x000fe200000114d5 */
[----:B------:R-:W-:Y:S01]  /*11500*/  @UP1 ULDC UR4, c[0x0][0xbf0] ;  /* 0x0002fc0000041ab9 */ /* 0x000fe20000000800 */
[----:B------:R-:W-:Y:S01]  /*11510*/  UIMAD.WIDE.U32 UR10, UR43, UR12, UR10 ;  /* 0x0000000c2b0a72a5 */ /* 0x000fe2000f8e000a */
[----:B------:R-:W-:-:S02]  /*11520*/  @P2 SHF.R.U32.HI R5, RZ, UR4, R0 ;  /* 0x00000004ff052c19 */ /* 0x000fc40008011600 */
[----:B------:R-:W-:Y:S01]  /*11530*/  SHF.R.S32.HI R161, RZ, 0x1f, R214 ;  /* 0x0000001fffa17819 */ /* 0x000fe200000114d6 */
[----:B------:R-:W-:Y:S01]  /*11540*/  UIMAD UR43, UR43, UR13, UR11 ;  /* 0x0000000d2b2b72a4 */ /* 0x000fe2000f8e020b */
[--C-:B------:R-:W-:Y:S01]  /*11550*/  SHF.R.S32.HI R0, RZ, 0x1f, R5.reuse ;  /* 0x0000001fff007819 */ /* 0x100fe20000011405 */
[----:B------:R-:W-:Y:S01]  /*11560*/  IMAD.MOV R7, RZ, RZ, -R5 ;  /* 0x000000ffff077224 */ /* 0x000fe200078e0a05 */
[----:B------:R-:W-:Y:S01]  /*11570*/  ULDC.64 UR12, c[0x0][0xb30] ;  /* 0x0002cc00000c7ab9 */ /* 0x000fe20000000a00 */
[----:B------:R-:W-:Y:S01]  /*11580*/  IMAD.U32 R3, RZ, RZ, UR11 ;  /* 0x0000000bff037e24 */ /* 0x000fe2000f8e00ff */
[----:B------:R-:W-:Y:S01]  /*11590*/  SYNCS.ARRIVE.TRANS64.RED.A1T0 RZ, [UR8], RZ ;  /* 0x000000ffffff79a7 */ /* 0x000fe20008100408 */
        /* <DEDUP_REMOVED lines=23> */
[----:B------:R-:W-:-:S02]  /*11710*/  LEA R0, P1, R2, UR10, 0x2 ;  /* 0x0000000a02007c11 */ /* 0x000fc4000f8210ff */
[----:B------:R-:W-:Y:S02]  /*11720*/  SHF.R.S32.HI R171, RZ, 0x1f, R224 ;  /* 0x0000001fffab7819 */ /* 0x000fe400000114e0 */
[----:B------:R-:W-:Y:S02]  /*11730*/  LEA.HI.X R14, R2, UR11, R3, 0x2, P1 ;  /* 0x0000000b020e7c11 */ /* 0x000fe400088f1403 */
[----:B------:R0:W1:Y:S01]  /*11740*/  SHFL.IDX PT, R2, R0, RZ, 0x1c1f ;  /* 0x001c1fff00027589 */ /* 0x00006200000e0000 */
[----:B------:R-:W-:-:S03]  /*11750*/  SHF.R.S32.HI R172, RZ, 0x1f, R225 ;  /* 0x0000001fffac7819 */ /* 0x000fc600000114e1 */
[----:B------:R0:W2:Y:S01]  /*11760*/  SHFL.IDX PT, R3, R14, RZ, 0x1c1f ;  /* 0x001c1fff0e037589 */ /* 0x0000a200000e0000 */
[----:B------:R-:W-:Y:S05]  /*11770*/  @P3 BRA `(.L_x_2599) ;  /* 0x0000000800243947 */ /* 0x000fea0003800000 */
[----:B------:R-:W-:Y:S01]  /*11780*/  ULDC UR4, c[0x0][0xac8] ;  /* 0x0002b20000047ab9 */ /* 0x000fe20000000800 */
[----:B------:R-:W-:Y:S01]  /*11790*/  VIADD R15, R17, 0xe0 ;  /* 0x000000e0110f7836 */ /* 0x000fe20000000000 */
[----:B------:R-:W-:Y:S01]  /*117a0*/  ISETP.GE.AND P2, PT, R225, UR4, PT ;  /* 0x00000004e1007c0c */ /* 0x000fe2000bf46270 */
[C---:B------:R-:W-:Y:S01]  /*117b0*/  VIADD R19, R17.reuse, 0xf0 ;  /* 0x000000f011137836 */ /* 0x040fe20000000000 */
[C---:B------:R-:W-:Y:S01]  /*117c0*/  ISETP.GE.AND P3, PT, R17.reuse, UR4, PT ;  /* 0x0000000411007c0c */ /* 0x040fe2000bf66270 */
[----:B------:R-:W-:Y:S01]  /*117d0*/  VIADD R21, R17, 0xf8 ;  /* 0x000000f811157836 */ /* 0x000fe20000000000 */
        /* <DEDUP_REMOVED lines=51> */
[-C--:B------:R-:W-:Y:S02]  /*11b10*/  @!P3 LEA.HI.X R5, R214, R3.reuse, R161, 0x2, P6 ;  /* 0x00000003d605b211 */ /* 0x080fe400030f14a1 */
[CC--:B--2---:R-:W-:Y:S02]  /*11b20*/  @!P2 LEA R6, P5, R213.reuse, R2.reuse, 0x2 ;  /* 0x00000002d506a211 */ /* 0x0c4fe400078a10ff */
[----:B------:R-:W-:Y:S01]  /*11b30*/  @!P1 LEA R8, P6, R212, R2, 0x2 ;  /* 0x00000002d4089211 */ /* 0x000fe200078c10ff */
[----:B------:R1:W-:Y:S01]  /*11b40*/  @!P3 ST.E.64 desc[UR48][R4.64], R72 ;  /* 0x000000480400b985 */ /* 0x0003e2000c101b30 */
[-C--:B------:R-:W-:Y:S02]  /*11b50*/  @!P2 LEA.HI.X R7, R213, R3.reuse, R160, 0x2, P5 ;  /* 0x00000003d507a211 */ /* 0x080fe400028f14a0 */
[----:B------:R-:W-:Y:S02]  /*11b60*/  ISETP.GE.AND P3, PT, R210, UR4, PT ;  /* 0x00000004d2007c0c */ /* 0x000fe4000bf66270 */
[----:B------:R-:W-:Y:S01]  /*11b70*/  @!P1 LEA.HI.X R9, R212, R3, R159, 0x2, P6 ;  /* 0x00000003d4099211 */ /* 0x000fe200030f149f */
[----:B------:R2:W-:Y:S01]  /*11b80*/  @!P2 ST.E.64 desc[UR48][R6.64], R76 ;  /* 0x0000004c0600a985 */ /* 0x0005e2000c101b30 */
[----:B------:R-:W-:-:S02]  /*11b90*/  ISETP.GE.AND P2, PT, R209, UR4, PT ;  /* 0x00000004d1007c0c */ /* 0x000fc4000bf46270 */
[C---:B------:R-:W-:Y:S01]  /*11ba0*/  @!P4 LEA R10, P5, R211.reuse, R2, 0x2 ;  /* 0x00000002d30ac211 */ /* 0x040fe200078a10ff */
[----:B------:R3:W-:Y:S01]  /*11bb0*/  @!P1 ST.E.64 desc[UR48][R8.64], R80 ;  /* 0x0000005008009985 */ /* 0x0007e2000c101b30 */
[----:B------:R-:W-:Y:S02]  /*11bc0*/  ISETP.GE.AND P1, PT, R208, UR4, PT ;  /* 0x00000004d0007c0c */ /* 0x000fe4000bf26270 */
[----:B------:R-:W-:-:S03]  /*11bd0*/  @!P4 LEA.HI.X R11, R211, R3, R158, 0x2, P5 ;  /* 0x00000003d30bc211 */ /* 0x000fc600028f149e */
[CC--:B------:R-:W-:Y:S02]  /*11be0*/  @!P3 LEA R12, P6, R210.reuse, R2.reuse, 0x2 ;  /* 0x00000002d20cb211 */ /* 0x0c0fe400078c10ff */
        /* <DEDUP_REMOVED lines=40> */
[----:B------:R2:W-:Y:S01]  /*11e70*/  @!P2 ST.E.64 desc[UR48][R10.64], R124 ;  /* 0x0000007c0a00a985 */ /* 0x0005e2000c101b30 */
        /* <DEDUP_REMOVED lines=13> */
[CC--:B------:R-:W-:Y:S01]  /*11f50*/  @!P2 LEA R8, P6, R25.reuse, R2.reuse, 0x2 ;  /* 0x000000021908a211 */ /* 0x0c0fe200078c10ff */
[----:B------:R4:W-:Y:S01]  /*11f60*/  @!P3 ST.E.64 desc[UR48][R6.64], R136 ;  /* 0x000000880600b985 */ /* 0x0009e2000c101b30 */
[----:B--2---:R-:W-:Y:S02]  /*11f70*/  SHF.R.S32.HI R11, RZ, 0x1f, R19 ;  /* 0x0000001fff0b7819 */ /* 0x004fe40000011413 */
[-C--:B------:R-:W-:Y:S02]  /*11f80*/  @!P2 LEA.HI.X R9, R25, R3.reuse, R9, 0x2, P6 ;  /* 0x000000031909a211 */ /* 0x080fe400030f1409 */
[C---:B------:R-:W-:Y:S02]  /*11f90*/  @!P1 LEA R10, P6, R19.reuse, R2, 0x2 ;  /* 0x00000002130a9211 */ /* 0x040fe400078c10ff */
[----:B---3--:R-:W-:Y:S01]  /*11fa0*/  SHF.R.S32.HI R12, RZ, 0x1f, R21 ;  /* 0x0000001fff0c7819 */ /* 0x008fe20000011415 */
[----:B------:R4:W-:Y:S01]  /*11fb0*/  @!P2 ST.E.64 desc[UR48][R8.64], R140 ;  /* 0x0000008c0800a985 */ /* 0x0009e2000c101b30 */
[----:B------:R-:W-:-:S02]  /*11fc0*/  @!P1 LEA.HI.X R11, R19, R3, R11, 0x2, P6 ;  /* 0x00000003130b9211 */ /* 0x000fc400030f140b */
[----:B------:R-:W-:-:S03]  /*11fd0*/  @!P5 LEA R2, P6, R21, R2, 0x2 ;  /* 0x000000021502d211 */ /* 0x000fc600078c10ff */
[----:B------:R4:W-:Y:S01]  /*11fe0*/  @!P1 ST.E.64 desc[UR48][R10.64], R144 ;  /* 0x000000900a009985 */ /* 0x0009e2000c101b30 */
[----:B------:R-:W-:-:S05]  /*11ff0*/  @!P5 LEA.HI.X R3, R21, R3, R12, 0x2, P6 ;  /* 0x000000031503d211 */ /* 0x000fca00030f140c */
[----:B------:R4:W-:Y:S04]  /*12000*/  @!P5 ST.E.64 desc[UR48][R2.64], R148 ;  /* 0x000000940200d985 */ /* 0x0009e8000c101b30 */
.L_x_2599:
[----:B------:R-:W-:Y:S05]  /*12010*/  BSYNC B1 ;  /* 0x0000000000017941 */ /* 0x000fea0003800000 */
.L_x_2598:
[----:B--2-4-:R2:W3:Y:S04]  /*12020*/  SHFL.IDX PT, R3, R14, 0x1, 0x1c1f ;  /* 0x003c1f000e037f89 */ /* 0x0144e800000e0000 */
[----:B-1----:R2:W1:Y:S01]  /*12030*/  SHFL.IDX PT, R2, R0, 0x1, 0x1c1f ;  /* 0x003c1f0000027f89 */ /* 0x00246200000e0000 */
[----:B------:R-:W-:Y:S05]  /*12040*/  @P0 BRA `(.L_x_2597) ;  /* 0x0000001800200947 */ /* 0x000fea0003800000 */
[----:B------:R-:W-:Y:S01]  /*12050*/  ULDC UR4, c[0x0][0xac8] ;  /* 0x0002b20000047ab9 */ /* 0x000fe20000000800 */
[----:B------:R-:W-:Y:S01]  /*12060*/  VIADD R21, R17, 0xe0 ;  /* 0x000000e011157836 */ /* 0x000fe20000000000 */
[----:B------:R-:W-:Y:S01]  /*12070*/  ISETP.GE.AND P5, PT, R225, UR4, PT ;  /* 0x00000004e1007c0c */ /* 0x000fe2000bfa6270 */
[C---:B------:R-:W-:Y:S01]  /*12080*/  VIADD R19, R17.reuse, 0xe8 ;  /* 0x000000e811137836 */ /* 0x040fe20000000000 */
[----:B------:R-:W-:Y:S02]  /*12090*/  ISETP.GE.AND P4, PT, R17, UR4, PT ;  /* 0x0000000411007c0c */ /* 0x000fe4000bf86270 */
[----:B------:R-:W-:Y:S02]  /*120a0*/  ISETP.GE.AND P2, PT, R224, UR4, PT ;  /* 0x00000004e0007c0c */ /* 0x000fe4000bf46270 */
[----:B------:R-:W-:Y:S02]  /*120b0*/  ISETP.GE.AND P1, PT, R223, UR4, PT ;  /* 0x00000004df007c0c */ /* 0x000fe4000bf26270 */
[----:B------:R-:W-:-:S02]  /*120c0*/  ISETP.GE.AND P0, PT, R222, UR4, PT ;  /* 0x00000004de007c0c */ /* 0x000fc4000bf06270 */
[----:B0-2---:R-:W-:-:S03]  /*120d0*/  SHF.R.S32.HI R0, RZ, 0x1f, R23 ;  /* 0x0000001fff007819 */ /* 0x005fc60000011417 */
        /* <DEDUP_REMOVED lines=130> */
.L_x_2588:
[----:B------:R-:W0:Y:S01]  /*12900*/  LDC.64 R2, c[0x0][0xc00] ;  /* 0x00030000ff027b82 */ /* 0x000e220000000a00 */
[----:B------:R-:W-:Y:S01]  /*12910*/  ULDC.64 UR8, c[0x0][0xc00] ;  /* 0x0003000000087ab9 */ /* 0x000fe20000000a00 */
[----:B------:R-:W-:Y:S01]  /*12920*/  IMAD.MOV.U32 R7, RZ, RZ, RZ ;  /* 0x000000ffff077224 */ /* 0x000fe200078e00ff */
[----:B------:R-:W-:-:S05]  /*12930*/  UIMAD.WIDE UR8, UR41, 0x4, UR8 ;  /* 0x00000004290878a5 */ /* 0x000fca000f8e0208 */
[----:B------:R-:W1:Y:S01]  /*12940*/  LDC.64 R4, c[0x0][0xc08] ;  /* 0x00030200ff047b82 */ /* 0x000e620000000a00 */
[----:B0-----:R-:W-:Y:S01]  /*12950*/  ISETP.NE.U32.AND P0, PT, R2, RZ, PT ;  /* 0x000000ff0200720c */ /* 0x001fe20003f05070 */
[----:B------:R-:W-:Y:S01]  /*12960*/  IMAD.U32 R2, RZ, RZ, UR8 ;  /* 0x00000008ff027e24 */ /* 0x000fe2000f8e00ff */
[----:B------:R-:W-:Y:S01]  /*12970*/  R2UR UR4, R3 ;  /* 0x00000000030472ca */ /* 0x000fe200000e0000 */
[----:B------:R-:W-:Y:S01]  /*12980*/  IMAD.U32 R3, RZ, RZ, UR9 ;  /* 0x00000009ff037e24 */ /* 0x000fe2000f8e00ff */
[----:B-1----:R-:W-:-:S09]  /*12990*/  ISETP.NE.U32.AND P1, PT, R4, RZ, PT ;  /* 0x000000ff0400720c */ /* 0x002fd20003f25070 */
[----:B------:R-:W-:Y:S02]  /*129a0*/  VOTEU.ANY UP0, P0 ;  /* 0x00000000003f7886 */ /* 0x000fe40000000100 */
[----:B------:R-:W-:Y:S01]  /*129b0*/  UISETP.NE.AND.EX UP0, UPT, UR4, URZ, UPT, UP0 ;  /* 0x0000003f0400728c */ /* 0x000fe2000bf05300 */
[----:B------:R-:W-:Y:S01]  /*129c0*/  R2UR UR4, R5 ;  /* 0x00000000050472ca */ /* 0x000fe200000e0000 */
[----:B------:R-:W-:-:S04]  /*129d0*/  VOTEU.ANY UP1, P1 ;  /* 0x00000000003f7886 */ /* 0x000fc80000820100 */
[----:B------:R-:W-:-:S08]  /*129e0*/  PLOP3.LUT P0, PT, PT, PT, UP0, 0x80, 0x0 ;  /* 0x000000000000781c */ /* 0x000fd00003f0f008 */
[----:B------:R-:W-:-:S06]  /*129f0*/  UISETP.NE.AND.EX UP1, UPT, UR4, URZ, UPT, UP1 ;  /* 0x0000003f0400728c */ /* 0x000fcc000bf25310 */
[----:B------:R-:W-:Y:S01]  /*12a00*/  PLOP3.LUT P1, PT, PT, PT, UP1, 0x80, 0x0 ;  /* 0x000000000000781c */ /* 0x000fe20003f2f018 */
[----:B------:R0:W5:Y:S01]  /*12a10*/  @P0 LDG.E R7, desc[UR48][R2.64] ;  /* 0x0000003002070981 */ /* 0x000162000c1e1900 */
[----:B------:R-:W-:Y:S02]  /*12a20*/  ULDC UR4, c[0x0][0xa88] ;  /* 0x0002a20000047ab9 */ /* 0x000fe40000000800 */
[----:B------:R-:W-:Y:S01]  /*12a30*/  IMAD.U32 R0, RZ, RZ, UR4 ;  /* 0x00000004ff007e24 */ /* 0x000fe2000f8e00ff */
[----:B------:R-:W-:Y:S02]  /*12a40*/  @UP1 ULDC.64 UR8, c[0x0][0xc08] ;  /* 0x0003020000081ab9 */ /* 0x000fe40000000a00 */
[----:B------:R-:W-:-:S06]  /*12a50*/  @UP1 UIMAD.WIDE UR8, UR41, 0x4, UR8 ;  /* 0x00000004290818a5 */ /* 0x000fcc000f8e0208 */
[----:B------:R-:W-:Y:S02]  /*12a60*/  IMAD.U32 R4, RZ, RZ, UR8 ;  /* 0x00000008ff047e24 */ /* 0x000fe4000f8e00ff */
[----:B------:R-:W-:-:S05]  /*12a70*/  IMAD.U32 R5, RZ, RZ, UR9 ;  /* 0x00000009ff057e24 */ /* 0x000fca000f8e00ff */
[----:B------:R0:W5:Y:S01]  /*12a80*/  @P1 LDG.E R0, desc[UR48][R4.64] ;  /* 0x0000003004001981 */ /* 0x000162000c1e1900 */
[----:B------:R-:W-:Y:S01]  /*12a90*/  UISETP.NE.AND UP1, UPT, UR44, URZ, UPT ;  /* 0x0000003f2c00728c */ /* 0x000fe2000bf25270 */
[----:B------:R-:W1:Y:S10]  /*12aa0*/  S2R R6, SR_TID.X ;  /* 0x0000000000067919 */ /* 0x000e740000002100 */
[----:B------:R-:W-:Y:S01]  /*12ab0*/  @!UP1 ULDC UR44, c[0x0][0xad4] ;  /* 0x0002b500002c9ab9 */ /* 0x000fe20000000800 */
[----:B0-----:R-:W-:Y:S05]  /*12ac0*/  @P1 BRA `(.L_x_2600) ;  /* 0x0000000000101947 */ /* 0x001fea0003800000 */
[----:B------:R-:W-:Y:S05]  /*12ad0*/  @!P0 BRA `(.L_x_2600) ;  /* 0x00000000000c8947 */ /* 0x000fea0003800000 */
[----:B------:R-:W2:Y:S04]  /*12ae0*/  LDG.E R5, desc[UR48][R2.64] ;  /* 0x0000003002057981 */ /* 0x000ea8000c1e1900 */
[----:B-----5:R-:W2:Y:S02]  /*12af0*/  LDG.E R0, desc[UR48][R2.64+0x4] ;  /* 0x0000043002007981 */ /* 0x020ea4000c1e1900 */
[----:B--2---:R-:W-:-:S07]  /*12b00*/  IMAD.IADD R0, R0, 0x1, -R5 ;  /* 0x0000000100007824 */ /* 0x004fce00078e0a05 */
.L_x_2600:
[----:B-1----:R-:W-:Y:S01]  /*12b10*/  VIADD R10, R6, 0xffffff80 ;  /* 0xffffff80060a7836 */ /* 0x002fe20000000000 */
[----:B-----5:R-:W-:Y:S01]  /*12b20*/  R2UR UR20, R7 ;  /* 0x00000000071472ca */ /* 0x020fe200000e0000 */
[----:B------:R-:W-:Y:S01]  /*12b30*/  USHF.R.S32.HI UR8, URZ, 0x1f, UR41 ;  /* 0x0000001f3f087899 */ /* 0x000fe20008011429 */
[----:B------:R-:W-:Y:S01]  /*12b40*/  BSSY B1, `(.L_x_2601) ;  /* 0x000003c000017945 */ /* 0x000fe20003800000 */
[----:B------:R-:W-:Y:S01]  /*12b50*/  USEL UR4, UR41, URZ, !UP0 ;  /* 0x0000003f29047287 */ /* 0x000fe2000c000000 */
[----:B------:R-:W-:Y:S01]  /*12b60*/  ISETP.GT.AND P0, PT, R10, 0x7f, PT ;  /* 0x0000007f0a00780c */ /* 0x000fe20003f04270 */
[----:B------:R-:W-:-:S08]  /*12b70*/  USEL UR8, UR8, URZ, !UP0 ;  /* 0x0000003f08087287 */ /* 0x000fd0000c000000 */
[----:B------:R-:W-:-:S04]  /*12b80*/  USHF.R.S32.HI UR20, URZ, 0x1f, UR20 ;  /* 0x0000001f3f147899 */ /* 0x000fc80008011414 */
[----:B------:R-:W-:Y:S08]  /*12b90*/  @P0 BRA `(.L_x_2602) ;  /* 0x0000000000d80947 */ /* 0x000ff00003800000 */
[----:B------:R-:W0:Y:S01]  /*12ba0*/  S2R R6, SR_TID.X ;  /* 0x0000000000067919 */ /* 0x000e220000002100 */
[----:B------:R-:W1:Y:S01]  /*12bb0*/  LDC R9, c[0x0][0xbe8] ;  /* 0x0002fa00ff097b82 */ /* 0x000e620000000800 */
[----:B------:R-:W-:Y:S02]  /*12bc0*/  IMAD.U32 R3, RZ, RZ, UR42 ;  /* 0x0000002aff037e24 */ /* 0x000fe4000f8e00ff */
[----:B-1----:R-:W-:-:S03]  /*12bd0*/  IMAD R2, R0, R9, RZ ;  /* 0x0000000900027224 */ /* 0x002fc600078e02ff */
[----:B0-----:R-:W-:-:S04]  /*12be0*/  IADD3 R6, R3, -0x80, R6 ;  /* 0xffffff8003067810 */ /* 0x001fc80007ffe006 */
[----:B------:R-:W-:-:S13]  /*12bf0*/  ISETP.GE.AND P0, PT, R6, R2, PT ;  /* 0x000000020600720c */ /* 0x000fda0003f06270 */
[----:B------:R-:W-:Y:S05]  /*12c00*/  @P0 BRA `(.L_x_2602) ;  /* 0x0000000000bc0947 */ /* 0x000fea0003800000 */
[----:B------:R-:W-:Y:S01]  /*12c10*/  ISETP.NE.AND P0, PT, R9, 0x1, PT ;  /* 0x000000010900780c */ /* 0x000fe20003f05270 */
[----:B------:R-:W-:Y:S01]  /*12c20*/  UISETP.GT.AND UP0, UPT, UR44, 0x1, UPT ;  /* 0x000000012c00788c */ /* 0x000fe2000bf04270 */
[----:B------:R-:W-:Y:S01]  /*12c30*/  IMAD.MOV.U32 R4, RZ, RZ, R6 ;  /* 0x000000ffff047224 */ /* 0x000fe200078e0006 */
[----:B------:R-:W-:Y:S02]  /*12c40*/  UMOV UR18, 0x9b8 ;  /* 0x000009b800127882 */ /* 0x000fe40000000000 */
[----:B------:R-:W-:Y:S02]  /*12c50*/  USEL UR18, UR18, 0x978, UP0 ;  /* 0x0000097812127887 */ /* 0x000fe40008000000 */
[----:B------:R-:W-:-:S06]  /*12c60*/  USEL UR9, UR43, URZ, UP0 ;  /* 0x0000003f2b097287 */ /* 0x000fcc0008000000 */
[----:B------:R-:W0:Y:S04]  /*12c70*/  @P0 LDC R5, c[0x0][0xbec] ;  /* 0x0002fb00ff050b82 */ /* 0x000e280000000800 */
[----:B------:R-:W-:Y:S01]  /*12c80*/  ULDC.64 UR10, c[0x0][UR18+0x218] ;  /* 0x00008600120a7abb */ /* 0x000fe20008000a00 */
[----:B------:R-:W-:Y:S01]  /*12c90*/  ULDC.64 UR12, c[0x0][UR18+0x220] ;  /* 0x00008800120c7abb */ /* 0x000fe20008000a00 */
[----:B------:R-:W-:Y:S02]  /*12ca0*/  UIMAD.WIDE.U32 UR16, UR10, UR40, URZ ;  /* 0x000000280a1072a5 */ /* 0x000fe4000f8e003f */
[----:B------:R-:W1:Y:S01]  /*12cb0*/  @P0 LDC R8, c[0x0][0xbf0] ;  /* 0x0002fc00ff080b82 */ /* 0x000e620000000800 */
[----:B------:R-:W-:Y:S02]  /*12cc0*/  UIMAD UR19, UR11, UR40, URZ ;  /* 0x000000280b1372a4 */ /* 0x000fe4000f8e023f */
[----:B------:R-:W-:Y:S01]  /*12cd0*/  UIMAD UR13, UR13, UR4, URZ ;  /* 0x000000040d0d72a4 */ /* 0x000fe2000f8e023f */
[----:B------:R-:W-:Y:S01]  /*12ce0*/  IMAD.U32 R2, RZ, RZ, UR16 ;  /* 0x00000010ff027e24 */ /* 0x000fe2000f8e00ff */
[----:B------:R-:W-:Y:S01]  /*12cf0*/  UIMAD.WIDE.U32 UR10, UR12, UR4, URZ ;  /* 0x000000040c0a72a5 */ /* 0x000fe2000f8e003f */
[----:B------:R-:W-:Y:S01]  /*12d00*/  IMAD.U32 R3, RZ, RZ, UR17 ;  /* 0x00000011ff037e24 */ /* 0x000fe2000f8e00ff */
[----:B------:R-:W-:-:S02]  /*12d10*/  UIADD3 UR19, UR17, UR19, URZ ;  /* 0x0000001311137290 */ /* 0x000fc4000fffe03f */
[----:B------:R-:W-:Y:S01]  /*12d20*/  UIMAD UR13, UR12, UR8, UR13 ;  /* 0x000000080c0d72a4 */ /* 0x000fe2000f8e020d */
[----:B------:R-:W-:-:S03]  /*12d30*/  ULDC.64 UR14, c[0x0][UR18+0x228] ;  /* 0x00008a00120e7abb */ /* 0x000fc60008000a00 */
[----:B------:R-:W-:Y:S01]  /*12d40*/  UIADD3 UR13, UR11, UR13, URZ ;  /* 0x0000000d0b0d7290 */ /* 0x000fe2000fffe03f */
[----:B------:R-:W-:Y:S01]  /*12d50*/  IMAD.U32 R11, RZ, RZ, UR19 ;  /* 0x00000013ff0b7e24 */ /* 0x000fe2000f8e00ff */
[----:B------:R-:W-:Y:S01]  /*12d60*/  UIMAD.WIDE.U32 UR16, UR14, UR9, URZ ;  /* 0x000000090e1072a5 */ /* 0x000fe2000f8e003f */
[----:B0-----:R-:W-:Y:S01]  /*12d70*/  @P0 IMAD.HI.U32 R5, R6, R5, RZ ;  /* 0x0000000506050227 */ /* 0x001fe200078e00ff */
[----:B------:R-:W-:-:S04]  /*12d80*/  UIMAD UR9, UR15, UR9, URZ ;  /* 0x000000090f0972a4 */ /* 0x000fc8000f8e023f */
[----:B------:R-:W-:Y:S01]  /*12d90*/  UIADD3 UR9, UR17, UR9, URZ ;  /* 0x0000000911097290 */ /* 0x000fe2000fffe03f */
[----:B-1----:R-:W-:Y:S02]  /*12da0*/  @P0 SHF.R.U32.HI R4, RZ, R8, R5 ;  /* 0x00000008ff040219 */ /* 0x002fe40000011605 */
[----:B------:R-:W-:Y:S01]  /*12db0*/  IADD3 R3, P0, P1, R2, UR10, R7 ;  /* 0x0000000a02037c10 */ /* 0x000fe2000f91e007 */
[----:B------:R-:W-:Y:S01]  /*12dc0*/  IMAD.U32 R2, RZ, RZ, UR20 ;  /* 0x00000014ff027e24 */ /* 0x000fe2000f8e00ff */
[----:B------:R-:W-:Y:S01]  /*12dd0*/  ULDC.64 UR10, c[0x0][UR18+0x210] ;  /* 0x00008400120a7abb */ /* 0x000fe20008000a00 */
[----:B------:R-:W-:-:S04]  /*12de0*/  IMAD.MOV R5, RZ, RZ, -R4 ;  /* 0x000000ffff057224 */ /* 0x000fc800078e0a04 */
[----:B------:R-:W-:Y:S01]  /*12df0*/  IMAD R5, R9, R5, R6 ;  /* 0x0000000509057224 */ /* 0x000fe200078e0206 */
[----:B------:R-:W-:Y:S01]  /*12e00*/  IADD3.X R6, R11, UR13, R2, P0, P1 ;  /* 0x0000000d0b067c10 */ /* 0x000fe200087e2402 */
[----:B------:R-:W-:Y:S01]  /*12e10*/  ULDC.64 UR12, c[0x0][0xba8] ;  /* 0x0002ea00000c7ab9 */ /* 0x000fe20000000a00 */
[----:B------:R-:W-:Y:S01]  /*12e20*/  IADD3 R2, P0, P1, R4, UR16, R3 ;  /* 0x0000001004027c10 */ /* 0x000fe2000f91e003 */
[----:B------:R-:W-:Y:S01]  /*12e30*/  IMAD R9, R5, UR11, RZ ;  /* 0x0000000b05097c24 */ /* 0x000fe2000f8e02ff */
[----:B------:R-:W-:Y:S01]  /*12e40*/  SHF.R.S32.HI R3, RZ, 0x1f, R4 ;  /* 0x0000001fff037819 */ /* 0x000fe20000011404 */
[----:B------:R-:W-:Y:S01]  /*12e50*/  @!UP0 ULDC UR12, c[0x0][0xb50] ;  /* 0x0002d400000c8ab9 */ /* 0x000fe20000000800 */
[----:B------:R-:W-:Y:S01]  /*12e60*/  SHF.R.S32.HI R4, RZ, 0x1f, R5 ;  /* 0x0000001fff047819 */ /* 0x000fe20000011405 */
[----:B------:R-:W-:Y:S01]  /*12e70*/  @!UP0 ULDC UR13, c[0x0][0xb54] ;  /* 0x0002d500000d8ab9 */ /* 0x000fe20000000800 */
[----:B------:R-:W-:-:S03]  /*12e80*/  IADD3.X R3, R3, UR9, R6, P0, P1 ;  /* 0x0000000903037c10 */ /* 0x000fc600087e2406 */
[----:B------:R-:W-:Y:S02]  /*12e90*/  IMAD R9, R4, UR10, R9 ;  /* 0x0000000a04097c24 */ /* 0x000fe4000f8e0209 */
[----:B------:R-:W-:-:S04]  /*12ea0*/  IMAD.WIDE.U32 R2, R5, UR10, R2 ;  /* 0x0000000a05027c25 */ /* 0x000fc8000f8e0002 */
[----:B------:R-:W-:Y:S01]  /*12eb0*/  IMAD.IADD R3, R3, 0x1, R9 ;  /* 0x0000000103037824 */ /* 0x000fe200078e0209 */
[----:B------:R-:W-:-:S04]  /*12ec0*/  LEA R4, P0, R2, UR12, 0x2 ;  /* 0x0000000c02047c11 */ /* 0x000fc8000f8010ff */
[----:B------:R-:W-:Y:S01]  /*12ed0*/  LEA.HI.X R5, R2, UR13, R3, 0x2, P0 ;  /* 0x0000000d02057c11 */ /* 0x000fe200080f1403 */
[----:B------:R-:W-:-:S05]  /*12ee0*/  IMAD.MOV.U32 R3, RZ, RZ, -0x800000 ;  /* 0xff800000ff037424 */ /* 0x000fca00078e00ff */
[----:B------:R0:W-:Y:S03]  /*12ef0*/  STG.E desc[UR48][R4.64], R3 ;  /* 0x0000000304007986 */ /* 0x0001e6000c101930 */
.L_x_2602:
[----:B------:R-:W-:Y:S05]  /*12f00*/  BSYNC B1 ;  /* 0x0000000000017941 */ /* 0x000fea0003800000 */
.L_x_2601:
[----:B------:R-:W-:-:S06]  /*12f10*/  UISETP.GT.AND UP0, UPT, UR44, 0x1, UPT ;  /* 0x000000012c00788c */ /* 0x000fcc000bf04270 */
[----:B------:R-:W-:-:S13]  /*12f20*/  PLOP3.LUT P0, PT, PT, PT, UP0, 0x80, 0x0 ;  /* 0x000000000000781c */ /* 0x000fda0003f0f008 */
[----:B------:R-:W-:Y:S05]  /*12f30*/  @P0 BRA `(.L_x_2597) ;  /* 0x0000000800640947 */ /* 0x000fea0003800000 */
[----:B------:R-:W1:Y:S01]  /*12f40*/  LDC R11, c[0x0][0xbe8] ;  /* 0x0002fa00ff0b7b82 */ /* 0x000e620000000800 */
[C---:B------:R-:W-:Y:S01]  /*12f50*/  R2UR UR10, R7.reuse ;  /* 0x00000000070a72ca */ /* 0x040fe200000e0000 */
[----:B------:R-:W-:Y:S01]  /*12f60*/  ULDC.64 UR12, c[0x0][0xaa0] ;  /* 0x0002a800000c7ab9 */ /* 0x000fe20000000a00 */
[----:B------:R-:W-:Y:S01]  /*12f70*/  R2UR UR14, R7 ;  /* 0x00000000070e72ca */ /* 0x000fe200000e0000 */
[----:B------:R-:W-:Y:S01]  /*12f80*/  UIMAD UR9, UR20, UR12, URZ ;  /* 0x0000000c140972a4 */ /* 0x000fe2000f8e023f */
[----:B0-----:R-:W-:Y:S01]  /*12f90*/  SHF.R.S32.HI R3, RZ, 0x1f, R10 ;  /* 0x0000001fff037819 */ /* 0x001fe2000001140a */
[----:B------:R-:W-:Y:S03]  /*12fa0*/  BSSY B1, `(.L_x_2603) ;  /* 0x0000050000017945 */ /* 0x000fe60003800000 */
[----:B------:R-:W-:-:S04]  /*12fb0*/  LEA.HI R2, R3, R10, RZ, 0x3 ;  /* 0x0000000a03027211 */ /* 0x000fc800078f18ff */
[----:B------:R-:W-:Y:S01]  /*12fc0*/  LOP3.LUT R5, R2, 0xfffffff8, RZ, 0xc0, !PT ;  /* 0xfffffff802057812 */ /* 0x000fe200078ec0ff */
[----:B------:R-:W-:Y:S01]  /*12fd0*/  UIMAD.WIDE.U32 UR10, UR10, UR12, URZ ;  /* 0x0000000c0a0a72a5 */ /* 0x000fe2000f8e003f */
[----:B------:R-:W-:Y:S01]  /*12fe0*/  SHF.R.S32.HI R13, RZ, 0x3, R2 ;  /* 0x00000003ff0d7819 */ /* 0x000fe20000011402 */
[----:B------:R-:W-:Y:S02]  /*12ff0*/  UIMAD UR9, UR14, UR13, UR9 ;  /* 0x0000000d0e0972a4 */ /* 0x000fe4000f8e0209 */
[----:B------:R-:W-:Y:S01]  /*13000*/  IMAD.IADD R10, R10, 0x1, -R5 ;  /* 0x000000010a0a7824 */ /* 0x000fe200078e0a05 */
[----:B------:R-:W-:Y:S01]  /*13010*/  ULDC.64 UR12, c[0x0][0xae8] ;  /* 0x0002ba00000c7ab9 */ /* 0x000fe20000000a00 */
[----:B------:R-:W-:Y:S02]  /*13020*/  UIADD3 UR11, UR11, UR9, URZ ;  /* 0x000000090b0b7290 */ /* 0x000fe4000fffe03f */
[----:B------:R-:W-:Y:S01]  /*13030*/  IMAD R2, R10, 0x20, R13 ;  /* 0x000000200a027824 */ /* 0x000fe200078e020d */
[----:B-1----:R-:W-:Y:S01]  /*13040*/  ISETP.NE.AND P0, PT, R11, 0x1, PT ;  /* 0x000000010b00780c */ /* 0x002fe20003f05270 */
[----:B------:R-:W-:-:S02]  /*13050*/  UIMAD.WIDE.U32 UR10, UR40, UR12, UR10 ;  /* 0x0000000c280a72a5 */ /* 0x000fc4000f8e000a */
[----:B------:R-:W-:Y:S02]  /*13060*/  VIADD R6, R2, UR42 ;  /* 0x0000002a02067c36 */ /* 0x000fe40008000000 */
[----:B------:R-:W-:Y:S02]  /*13070*/  UIMAD UR9, UR40, UR13, UR11 ;  /* 0x0000000d280972a4 */ /* 0x000fe4000f8e020b */
[----:B------:R-:W-:Y:S01]  /*13080*/  IMAD.MOV.U32 R5, RZ, RZ, R6 ;  /* 0x000000ffff057224 */ /* 0x000fe200078e0006 */
[----:B------:R-:W-:Y:S02]  /*13090*/  ULDC.64 UR12, c[0x0][0xaf0] ;  /* 0x0002bc00000c7ab9 */ /* 0x000fe40000000a00 */
[----:B------:R-:W-:-:S03]  /*130a0*/  UIMAD UR8, UR8, UR12, URZ ;  /* 0x0000000c080872a4 */ /* 0x000fc6000f8e023f */
[----:B------:R-:W0:Y:S01]  /*130b0*/  @P0 LDC R3, c[0x0][0xbec] ;  /* 0x0002fb00ff030b82 */ /* 0x000e220000000800 */
[----:B------:R-:W-:-:S03]  /*130c0*/  UIMAD UR11, UR4, UR13, UR8 ;  /* 0x0000000d040b72a4 */ /* 0x000fc6000f8e0208 */
[----:B------:R-:W-:Y:S02]  /*130d0*/  UMOV UR8, UR10 ;  /* 0x0000000a00087c82 */ /* 0x000fe40008000000 */
[----:B------:R-:W-:Y:S02]  /*130e0*/  UIMAD.WIDE.U32 UR8, UR4, UR12, UR8 ;  /* 0x0000000c040872a5 */ /* 0x000fe4000f8e0008 */
[----:B------:R-:W1:Y:S02]  /*130f0*/  @P0 LDC R7, c[0x0][0xbf0] ;  /* 0x0002fc00ff070b82 */ /* 0x000e640000000800 */
[----:B------:R-:W-:-:S03]  /*13100*/  UIADD3 UR4, UR9, UR11, URZ ;  /* 0x0000000b09047290 */ /* 0x000fc6000fffe03f */
[----:B------:R-:W-:Y:S01]  /*13110*/  ULDC.64 UR10, c[0x0][0xae0] ;  /* 0x0002b800000a7ab9 */ /* 0x000fe20000000a00 */
        /* <DEDUP_REMOVED lines=11> */
[----:B------:R-:W-:Y:S02]  /*131d0*/  VIADD R6, R13, UR42 ;  /* 0x0000002a0d067c36 */ /* 0x000fe40008000000 */
[----:B------:R-:W-:Y:S01]  /*131e0*/  IMAD R9, R5, UR11, R4 ;  /* 0x0000000b05097c24 */ /* 0x000fe2000f8e0204 */
[----:B------:R-:W-:Y:S01]  /*131f0*/  SHF.R.S32.HI R4, RZ, 0x1f, R7 ;  /* 0x0000001fff047819 */ /* 0x000fe20000011407 */
[----:B------:R-:W-:Y:S02]  /*13200*/  IMAD R11, R0, R11, RZ ;  /* 0x0000000b000b7224 */ /* 0x000fe400078e02ff */
[----:B------:R-:W-:-:S02]  /*13210*/  IMAD.IADD R3, R3, 0x1, R9 ;  /* 0x0000000103037824 */ /* 0x000fc400078e0209 */
[----:B------:R-:W-:Y:S02]  /*13220*/  IMAD R4, R4, UR8, RZ ;  /* 0x0000000804047c24 */ /* 0x000fe4000f8e02ff */
[----:B------:R-:W-:-:S04]  /*13230*/  IMAD.WIDE.U32 R2, R7, UR8, R2 ;  /* 0x0000000807027c25 */ /* 0x000fc8000f8e0002 */
[----:B------:R-:W-:Y:S01]  /*13240*/  IMAD R5, R7, UR9, R4 ;  /* 0x0000000907057c24 */ /* 0x000fe2000f8e0204 */
[----:B------:R-:W-:Y:S01]  /*13250*/  ULDC.64 UR8, c[0x0][0xa80] ;  /* 0x0002a00000087ab9 */ /* 0x000fe20000000a00 */
        /* <DEDUP_REMOVED lines=36> */
.L_x_2604:
[----:B------:R-:W-:Y:S05]  /*134a0*/  BSYNC B1 ;  /* 0x0000000000017941 */ /* 0x000fea0003800000 */
.L_x_2603:
        /* <DEDUP_REMOVED lines=21> */
.L_x_2606:
[----:B------:R-:W-:Y:S05]  /*13600*/  BSYNC B1 ;  /* 0x0000000000017941 */ /* 0x000fea0003800000 */
.L_x_2605:
        /* <DEDUP_REMOVED lines=21> */
.L_x_2608:
[----:B------:R-:W-:Y:S05]  /*13760*/  BSYNC B1 ;  /* 0x0000000000017941 */ /* 0x000fea0003800000 */
.L_x_2607:
        /* <DEDUP_REMOVED lines=22> */
.L_x_2597:
[----:B------:R-:W-:Y:S05]  /*138d0*/  BSYNC B0 ;  /* 0x0000000000007941 */ /* 0x000fea0003800000 */
.L_x_2587:
[----:B------:R-:W-:Y:S02]  /*138e0*/  ULDC UR4, c[0x0][0xc3c] ;  /* 0x00030f0000047ab9 */ /* 0x000fe40000000800 */
[----:B------:R-:W-:-:S06]  /*138f0*/  UISETP.GE.AND UP0, UPT, UR7, UR4, UPT ;  /* 0x000000040700728c */ /* 0x000fcc000bf06270 */
[----:B------:R-:W-:-:S13]  /*13900*/  PLOP3.LUT P0, PT, PT, PT, UP0, 0x80, 0x0 ;  /* 0x000000000000781c */ /* 0x000fda0003f0f008 */
[----:B------:R-:W-:Y:S05]  /*13910*/  @!P0 BRA `(.L_x_2609) ;  /* 0xfffffed400c48947 */ /* 0x000fea000383ffff */
[----:B------:R-:W-:Y:S05]  /*13920*/  EXIT ;  /* 0x000000000000794d */ /* 0x000fea0003800000 */
.L_x_2496:
        /* <DEDUP_REMOVED lines=16> */
.L_x_2610:
        /* <DEDUP_REMOVED lines=43> */
.L_x_2614:
        /* <DEDUP_REMOVED lines=35> */
.L_x_2612:
        /* <DEDUP_REMOVED lines=9> */
[----:B0-----:R-:W-:-:S07]  /*13fa0*/  ISETP.NE.AND P1, PT, R9, 0x1, PT ;  /* 0x000000010900780c */ /* 0x001fce0003f25270 */
[----:B-1----:R-:W-:Y:S06]  /*13fb0*/  @!P0 BRA `(.L_x_2615) ;  /* 0x0000000000088947 */ /* 0x002fec0003800000 */
[----:B------:R-:W-:-:S06]  /*13fc0*/  VIADD R24, R27, 0xffffffff ;  /* 0xffffffff1b187836 */ /* 0x000fcc0000000000 */
[----:B------:R0:W1:Y:S02]  /*13fd0*/  SHFL.IDX PT, R24, R5, R24, 0x1f ;  /* 0x00001f1805187589 */ /* 0x00006400000e0000 */
.L_x_2615:
[----:B-1----:R-:W-:Y:S02]  /*13fe0*/  IMAD R24, R24, UR5, R3 ;  /* 0x0000000518187c24 */ /* 0x002fe4000f8e0203 */
[----:B------:R-:W-:-:S03]  /*13ff0*/  VIADD R27, R27, UR4 ;  /* 0x000000041b1b7c36 */ /* 0x000fc60008000000 */
[----:B0-----:R-:W-:Y:S01]  /*14000*/  IADD3 R5, -R24, UR6, RZ ;  /* 0x0000000618057c10 */ /* 0x001fe2000fffe1ff */
[----:B------:R-:W-:Y:S06]  /*14010*/  @!P1 BRA `(.L_x_2616) ;  /* 0x0000000000e89947 */ /* 0x000fec0003800000 */
[-C--:B--2---:R-:W-:Y:S02]  /*14020*/  IABS R12, R6.reuse ;  /* 0x00000006000c7213 */ /* 0x084fe40000000000 */
[----:B------:R-:W-:Y:S02]  /*14030*/  IABS R4, R9 ;  /* 0x0000000900047213 */ /* 0x000fe40000000000 */
[----:B------:R-:W0:Y:S01]  /*14040*/  I2F.RP R8, R12 ;  /* 0x0000000c00087306 */ /* 0x000e220000209400 */
[----:B------:R-:W-:-:S07]  /*14050*/  IABS R13, R6 ;  /* 0x00000006000d7213 */ /* 0x000fce0000000000 */
[----:B------:R-:W1:Y:S08]  /*14060*/  I2F.RP R10, R4 ;  /* 0x00000004000a7306 */ /* 0x000e700000209400 */
[----:B0-----:R-:W0:Y:S08]  /*14070*/  MUFU.RCP R8, R8 ;  /* 0x0000000800087308 */ /* 0x001e300000001000 */
[----:B-1----:R-:W-:Y:S01]  /*14080*/  MUFU.RCP R10, R10 ;  /* 0x0000000a000a7308 */ /* 0x002fe20000001000 */
[----:B0-----:R-:W-:Y:S01]  /*14090*/  VIADD R2, R8, 0xffffffe ;  /* 0x0ffffffe08027836 */ /* 0x001fe20000000000 */
[----:B------:R-:W-:-:S06]  /*140a0*/  IABS R8, R5 ;  /* 0x0000000500087213 */ /* 0x000fcc0000000000 */
[----:B------:R0:W1:Y:S02]  /*140b0*/  F2I.FTZ.U32.TRUNC.NTZ R3, R2 ;  /* 0x0000000200037305 */ /* 0x000064000021f000 */
[----:B0-----:R-:W-:Y:S02]  /*140c0*/  IMAD.MOV.U32 R2, RZ, RZ, RZ ;  /* 0x000000ffff027224 */ /* 0x001fe400078e00ff */
[----:B-1----:R-:W-:-:S04]  /*140d0*/  IMAD.MOV R11, RZ, RZ, -R3 ;  /* 0x000000ffff0b7224 */ /* 0x002fc800078e0a03 */
[----:B------:R-:W-:-:S04]  /*140e0*/  IMAD R11, R11, R12, RZ ;  /* 0x0000000c0b0b7224 */ /* 0x000fc800078e02ff */
[----:B------:R-:W-:-:S04]  /*140f0*/  IMAD.HI.U32 R3, R3, R11, R2 ;  /* 0x0000000b03037227 */ /* 0x000fc800078e0002 */
[----:B------:R-:W-:Y:S02]  /*14100*/  IMAD.MOV R11, RZ, RZ, -R13 ;  /* 0x000000ffff0b7224 */ /* 0x000fe400078e0a0d */
[----:B------:R-:W-:-:S04]  /*14110*/  IMAD.HI.U32 R2, R3, R8, RZ ;  /* 0x0000000803027227 */ /* 0x000fc800078e00ff */
[----:B------:R-:W-:Y:S01]  /*14120*/  IMAD R3, R2, R11, R8 ;  /* 0x0000000b02037224 */ /* 0x000fe200078e0208 */
[----:B------:R-:W-:Y:S01]  /*14130*/  LOP3.LUT R8, R5, R6, RZ, 0x3c, !PT ;  /* 0x0000000605087212 */ /* 0x000fe200078e3cff */
[----:B------:R-:W-:-:S03]  /*14140*/  VIADD R11, R10, 0xffffffe ;  /* 0x0ffffffe0a0b7836 */ /* 0x000fc60000000000 */
[----:B------:R-:W-:Y:S02]  /*14150*/  ISETP.GT.U32.AND P1, PT, R12, R3, PT ;  /* 0x000000030c00720c */ /* 0x000fe40003f24070 */
[----:B------:R-:W-:-:S11]  /*14160*/  ISETP.GE.AND P2, PT, R8, RZ, PT ;  /* 0x000000ff0800720c */ /* 0x000fd60003f46270 */
[----:B------:R-:W-:Y:S02]  /*14170*/  @!P1 IMAD.IADD R3, R3, 0x1, -R12 ;  /* 0x0000000103039824 */ /* 0x000fe400078e0a0c */
[----:B------:R-:W-:Y:S01]  /*14180*/  @!P1 VIADD R2, R2, 0x1 ;  /* 0x0000000102029836 */ /* 0x000fe20000000000 */
[----:B------:R-:W-:Y:S02]  /*14190*/  ISETP.NE.AND P1, PT, R6, RZ, PT ;  /* 0x000000ff0600720c */ /* 0x000fe40003f25270 */
[----:B------:R-:W-:Y:S02]  /*141a0*/  ISETP.GE.U32.AND P0, PT, R3, R12, PT ;  /* 0x0000000c0300720c */ /* 0x000fe40003f06070 */
[----:B------:R-:W0:Y:S11]  /*141b0*/  F2I.FTZ.U32.TRUNC.NTZ R3, R11 ;  /* 0x0000000b00037305 */ /* 0x000e36000021f000 */
        /* <DEDUP_REMOVED lines=9> */
[----:B------:R-:W-:-:S04]  /*14250*/  IMAD.MOV.U32 R2, RZ, RZ, RZ ;  /* 0x000000ffff027224 */ /* 0x000fc800078e00ff */
[----:B------:R-:W-:-:S04]  /*14260*/  IMAD.HI.U32 R2, R3, R11, R2 ;  /* 0x0000000b03027227 */ /* 0x000fc800078e0002 */
[----:B------:R-:W-:Y:S02]  /*14270*/  IMAD.MOV.U32 R3, RZ, RZ, R8 ;  /* 0x000000ffff037224 */ /* 0x000fe400078e0008 */
[----:B------:R-:W-:Y:S02]  /*14280*/  IMAD.MOV.U32 R8, RZ, RZ, R12 ;  /* 0x000000ffff087224 */ /* 0x000fe400078e000c */
[----:B------:R-:W-:-:S04]  /*14290*/  IMAD.HI.U32 R2, R2, R3, RZ ;  /* 0x0000000302027227 */ /* 0x000fc800078e00ff */
[----:B------:R-:W-:-:S05]  /*142a0*/  IMAD R3, R2, R8, R3 ;  /* 0x0000000802037224 */ /* 0x000fca00078e0203 */
[----:B------:R-:W-:-:S13]  /*142b0*/  ISETP.GT.U32.AND P1, PT, R4, R3, PT ;  /* 0x000000030400720c */ /* 0x000fda0003f24070 */
[----:B------:R-:W-:Y:S02]  /*142c0*/  @!P1 IMAD.IADD R3, R3, 0x1, -R4 ;  /* 0x0000000103039824 */ /* 0x000fe400078e0a04 */
[----:B------:R-:W-:Y:S01]  /*142d0*/  @!P1 VIADD R2, R2, 0x1 ;  /* 0x0000000102029836 */ /* 0x000fe20000000000 */
[----:B------:R-:W-:Y:S02]  /*142e0*/  ISETP.NE.AND P1, PT, R9, RZ, PT ;  /* 0x000000ff0900720c */ /* 0x000fe40003f25270 */
[----:B------:R-:W-:Y:S02]  /*142f0*/  ISETP.GE.U32.AND P0, PT, R3, R4, PT ;  /* 0x000000040300720c */ /* 0x000fe40003f06070 */
[----:B------:R-:W-:-:S04]  /*14300*/  LOP3.LUT R3, R10, R9, RZ, 0x3c, !PT ;  /* 0x000000090a037212 */ /* 0x000fc800078e3cff */
[----:B------:R-:W-:Y:S01]  /*14310*/  ISETP.GE.AND P2, PT, R3, RZ, PT ;  /* 0x000000ff0300720c */ /* 0x000fe20003f46270 */
[----:B------:R-:W-:-:S06]  /*14320*/  IMAD.MOV R3, RZ, RZ, -R10 ;  /* 0x000000ffff037224 */ /* 0x000fcc00078e0a0a */
[----:B------:R-:W-:-:S06]  /*14330*/  @P0 VIADD R2, R2, 0x1 ;  /* 0x0000000102020836 */ /* 0x000fcc0000000000 */
[----:B------:R-:W-:Y:S01]  /*14340*/  @!P2 IMAD.MOV R2, RZ, RZ, -R2 ;  /* 0x000000ffff02a224 */ /* 0x000fe200078e0a02 */
[----:B------:R-:W-:-:S05]  /*14350*/  @!P1 LOP3.LUT R2, RZ, R9, RZ, 0x33, !PT ;  /* 0x00000009ff029212 */ /* 0x000fca00078e33ff */
[----:B------:R-:W-:-:S04]  /*14360*/  IMAD.MOV R26, RZ, RZ, -R2 ;  /* 0x000000ffff1a7224 */ /* 0x000fc800078e0a02 */
[C---:B------:R-:W-:Y:S02]  /*14370*/  IMAD R26, R9.reuse, R26, R10 ;  /* 0x0000001a091a7224 */ /* 0x040fe400078e020a */
[----:B------:R-:W-:Y:S02]  /*14380*/  IMAD R9, R9, 0x1000000, R2 ;  /* 0x0100000009097824 */ /* 0x000fe400078e0202 */
[----:B------:R-:W-:Y:S02]  /*14390*/  IMAD R2, R6, R3, R5 ;  /* 0x0000000306027224 */ /* 0x000fe400078e0205 */
[----:B------:R-:W-:Y:S01]  /*143a0*/  IMAD R26, R26, 0x10000, R9 ;  /* 0x000100001a1a7824 */ /* 0x000fe200078e0209 */
[----:B------:R-:W-:Y:S06]  /*143b0*/  BRA `(.L_x_2617) ;  /* 0x0000000000f47947 */ /* 0x000fec0003800000 */
.L_x_2616:
[----:B------:R-:W0:Y:S02]  /*143c0*/  LDC.64 R2, c[0x0][0xc90] ;  /* 0x00032400ff027b82 */ /* 0x000e240000000a00 */
[----:B0-----:R-:W-:-:S05]  /*143d0*/  IMAD.WIDE R2, R27, 0x4, R2 ;  /* 0x000000041b027825 */ /* 0x001fca00078e0202 */
[----:B------:R0:W2:Y:S01]  /*143e0*/  LDG.E R13, desc[UR48][R2.64] ;  /* 0x00000030020d7981 */ /* 0x0000a2000c1e1900 */
[----:B------:R-:W-:Y:S01]  /*143f0*/  IABS R15, R5 ;  /* 0x00000005000f7213 */ /* 0x000fe20000000000 */
[----:B0-----:R-:W-:Y:S02]  /*14400*/  IMAD.MOV.U32 R2, RZ, RZ, RZ ;  /* 0x000000ffff027224 */ /* 0x001fe400078e00ff */
[----:B--2---:R-:W-:-:S05]  /*14410*/  IMAD R4, R6, R13, RZ ;  /* 0x0000000d06047224 */ /* 0x004fca00078e02ff */
[-C--:B------:R-:W-:Y:S02]  /*14420*/  IABS R10, R4.reuse ;  /* 0x00000004000a7213 */ /* 0x080fe40000000000 */
[----:B------:R-:W-:Y:S02]  /*14430*/  IABS R12, R4 ;  /* 0x00000004000c7213 */ /* 0x000fe40000000000 */
[----:B------:R-:W0:Y:S08]  /*14440*/  I2F.RP R8, R10 ;  /* 0x0000000a00087306 */ /* 0x000e300000209400 */
[----:B0-----:R-:W0:Y:S02]  /*14450*/  MUFU.RCP R8, R8 ;  /* 0x0000000800087308 */ /* 0x001e240000001000 */
[----:B0-----:R-:W-:-:S06]  /*14460*/  VIADD R9, R8, 0xffffffe ;  /* 0x0ffffffe08097836 */ /* 0x001fcc0000000000 */
[----:B------:R-:W0:Y:S02]  /*14470*/  F2I.FTZ.U32.TRUNC.NTZ R3, R9 ;  /* 0x0000000900037305 */ /* 0x000e24000021f000 */
[----:B0-----:R-:W-:-:S04]  /*14480*/  IMAD.MOV R11, RZ, RZ, -R3 ;  /* 0x000000ffff0b7224 */ /* 0x001fc800078e0a03 */
[----:B------:R-:W-:-:S04]  /*14490*/  IMAD R11, R11, R10, RZ ;  /* 0x0000000a0b0b7224 */ /* 0x000fc800078e02ff */
[----:B------:R-:W-:-:S04]  /*144a0*/  IMAD.HI.U32 R2, R3, R11, R2 ;  /* 0x0000000b03027227 */ /* 0x000fc800078e0002 */
[----:B------:R-:W-:Y:S02]  /*144b0*/  IMAD.MOV R3, RZ, RZ, -R12 ;  /* 0x000000ffff037224 */ /* 0x000fe400078e0a0c */
        /* <DEDUP_REMOVED lines=12> */
[----:B------:R-:W-:Y:S02]  /*14580*/  IMAD R11, R13, R2, RZ ;  /* 0x000000020d0b7224 */ /* 0x000fe400078e02ff */
[----:B------:R-:W-:Y:S02]  /*14590*/  IMAD.MOV R2, RZ, RZ, -R2 ;  /* 0x000000ffff027224 */ /* 0x000fe400078e0a02 */
[----:B------:R-:W-:Y:S02]  /*145a0*/  IMAD.MOV R3, RZ, RZ, -R11 ;  /* 0x000000ffff037224 */ /* 0x000fe400078e0a0b */
[----:B------:R-:W-:Y:S02]  /*145b0*/  IMAD R4, R4, R2, R5 ;  /* 0x0000000204047224 */ /* 0x000fe400078e0205 */
[----:B------:R-:W-:Y:S01]  /*145c0*/  IMAD.MOV.U32 R2, RZ, RZ, RZ ;  /* 0x000000ffff027224 */ /* 0x000fe200078e00ff */
[----:B------:R-:W-:-:S04]  /*145d0*/  VIADDMNMX R13, R3, UR5, R13, PT ;  /* 0x00000005030d7c46 */ /* 0x000fc8000b80010d */
[-C--:B------:R-:W-:Y:S01]  /*145e0*/  IABS R10, R13.reuse ;  /* 0x0000000d000a7213 */ /* 0x080fe20000000000 */
[----:B------:R-:W-:Y:S01]  /*145f0*/  IMAD.MOV R26, RZ, RZ, -R13 ;  /* 0x000000ffff1a7224 */ /* 0x000fe200078e0a0d */
[----:B------:R-:W-:Y:S02]  /*14600*/  IABS R12, R13 ;  /* 0x0000000d000c7213 */ /* 0x000fe40000000000 */
[----:B------:R-:W0:Y:S08]  /*14610*/  I2F.RP R8, R10 ;  /* 0x0000000a00087306 */ /* 0x000e300000209400 */
[----:B0-----:R-:W0:Y:S02]  /*14620*/  MUFU.RCP R8, R8 ;  /* 0x0000000800087308 */ /* 0x001e240000001000 */
[----:B0-----:R-:W-:-:S06]  /*14630*/  VIADD R3, R8, 0xffffffe ;  /* 0x0ffffffe08037836 */ /* 0x001fcc0000000000 */
[----:B------:R-:W0:Y:S02]  /*14640*/  F2I.FTZ.U32.TRUNC.NTZ R3, R3 ;  /* 0x0000000300037305 */ /* 0x000e24000021f000 */
[----:B0-----:R-:W-:-:S04]  /*14650*/  IMAD.MOV R9, RZ, RZ, -R3 ;  /* 0x000000ffff097224 */ /* 0x001fc800078e0a03 */
[----:B------:R-:W-:Y:S01]  /*14660*/  IMAD.MOV.U32 R5, RZ, RZ, R9 ;  /* 0x000000ffff057224 */ /* 0x000fe200078e0009 */
[----:B------:R-:W-:-:S03]  /*14670*/  IABS R9, R4 ;  /* 0x0000000400097213 */ /* 0x000fc60000000000 */
        /* <DEDUP_REMOVED lines=11> */
[----:B------:R-:W-:Y:S02]  /*14730*/  ISETP.GE.AND P2, PT, R3, RZ, PT ;  /* 0x000000ff0300720c */ /* 0x000fe40003f46270 */
[----:B------:R-:W-:-:S05]  /*14740*/  IADD3 R3, R11, 0x1000000, R4 ;  /* 0x010000000b037810 */ /* 0x000fca0007ffe004 */
[----:B------:R-:W-:-:S06]  /*14750*/  @P0 VIADD R2, R2, 0x1 ;  /* 0x0000000102020836 */ /* 0x000fcc0000000000 */
[----:B------:R-:W-:Y:S01]  /*14760*/  @!P2 IMAD.MOV R2, RZ, RZ, -R2 ;  /* 0x000000ffff02a224 */ /* 0x000fe200078e0a02 */
[----:B------:R-:W-:-:S05]  /*14770*/  @!P1 LOP3.LUT R2, RZ, R13, RZ, 0x33, !PT ;  /* 0x0000000dff029212 */ /* 0x000fca00078e33ff */
[----:B------:R-:W-:-:S07]  /*14780*/  IMAD R26, R2, R26, R3 ;  /* 0x0000001a021a7224 */ /* 0x000fce00078e0203 */
.L_x_2617:
[----:B------:R-:W-:-:S05]  /*14790*/  LOP3.LUT R25, RZ, R2, RZ, 0x33, !PT ;  /* 0x00000002ff197212 */ /* 0x000fca00078e33ff */
[----:B------:R-:W-:Y:S01]  /*147a0*/  IMAD.IADD R25, R6, 0x1, R25 ;  /* 0x0000000106197824 */ /* 0x000fe200078e0219 */
[----:B------:R-:W-:Y:S06]  /*147b0*/  BRA `(.L_x_2618) ;  /* 0x0000000000147947 */ /* 0x000fec0003800000 */
.L_x_2613:
[----:B------:R-:W-:Y:S01]  /*147c0*/  ULDC UR4, c[0x0][0xc3c] ;  /* 0x00030f0000047ab9 */ /* 0x000fe20000000800 */
[----:B------:R-:W-:Y:S02]  /*147d0*/  IMAD.MOV.U32 R25, RZ, RZ, RZ ;  /* 0x000000ffff197224 */ /* 0x000fe400078e00ff */
[----:B------:R-:W-:Y:S02]  /*147e0*/  IMAD.U32 R24, RZ, RZ, UR6 ;  /* 0x00000006ff187e24 */ /* 0x000fe4000f8e00ff */
[----:B------:R-:W-:Y:S02]  /*147f0*/  IMAD.MOV.U32 R26, RZ, RZ, RZ ;  /* 0x000000ffff1a7224 */ /* 0x000fe400078e00ff */
[----:B------:R-:W-:-:S07]  /*14800*/  IMAD.U32 R27, RZ, RZ, UR4 ;  /* 0x00000004ff1b7e24 */ /* 0x000fce000f8e00ff */
.L_x_2618:
[----:B------:R-:W-:-:S13]  /*14810*/  ISETP.NE.AND P0, PT, R7, RZ, PT ;  /* 0x000000ff0700720c */ /* 0x000fda0003f05270 */
[----:B------:R-:W0:Y:S01]  /*14820*/  @!P0 S2R R3, SR_CgaCtaId ;  /* 0x0000000000038919 */ /* 0x000e220000008800 */
[----:B------:R-:W-:-:S04]  /*14830*/  @!P0 MOV R2, 0x400 ;  /* 0x0000040000028802 */ /* 0x000fc80000000f00 */
[----:B0-----:R-:W-:-:S05]  /*14840*/  @!P0 LEA R2, R3, R2, 0x18 ;  /* 0x0000000203028211 */ /* 0x001fca00078ec0ff */
[----:B------:R1:W-:Y:S01]  /*14850*/  @!P0 STS.128 [R2+0x228d0], R24 ;  /* 0x0228d01802008388 */ /* 0x0003e20000000c00 */
[----:B------:R-:W-:Y:S06]  /*14860*/  BAR.ARV 0x5, 0x180 ;  /* 0x0146000000007b1d */ /* 0x000fec0000002000 */
.L_x_2611:
        /* <DEDUP_REMOVED lines=29> */
.L_x_2690:
[----:B------:R-:W-:Y:S05]  /*14a40*/  YIELD ;  /* 0x0000000000007946 */ /* 0x000fea0003800000 */
[----:B------:R-:W-:Y:S01]  /*14a50*/  ULDC.64 UR4, c[0x0][0xa28] ;  /* 0x00028a0000047ab9 */ /* 0x000fe20000000a00 */
[----:B------:R-:W-:Y:S01]  /*14a60*/  IMAD.MOV.U32 R30, RZ, RZ, RZ ;  /* 0x000000ffff1e7224 */ /* 0x000fe200078e00ff */
[----:B------:R-:W-:-:S04]  /*14a70*/  ISETP.NE.U32.AND P0, PT, RZ, UR4, PT ;  /* 0x00000004ff007c0c */ /* 0x000fc8000bf05070 */
[----:B------:R-:W-:Y:S01]  /*14a80*/  ISETP.NE.AND.EX P0, PT, RZ, UR5, PT, P0 ;  /* 0x00000005ff007c0c */ /* 0x000fe2000bf05300 */
[----:B------:R-:W-:-:S12]  /*14a90*/  ULDC.64 UR4, c[0x0][0xa18] ;  /* 0x0002860000047ab9 */ /* 0x000fd80000000a00 */
[----:B0-----:R-:W0:Y:S02]  /*14aa0*/  @P0 LDC.64 R2, c[0x0][0xa28] ;  /* 0x00028a00ff020b82 */ /* 0x001e240000000a00 */
[----:B0-----:R-:W-:-:S05]  /*14ab0*/  @P0 IMAD.WIDE R2, R27, 0x4, R2 ;  /* 0x000000041b020825 */ /* 0x001fca00078e0202 */
[----:B------:R0:W5:Y:S01]  /*14ac0*/  @P0 LDG.E R30, desc[UR48][R2.64] ;  /* 0x00000030021e0981 */ /* 0x000162000c1e1900 */
[----:B------:R-:W-:Y:S01]  /*14ad0*/  ISETP.NE.U32.AND P0, PT, RZ, UR4, PT ;  /* 0x00000004ff007c0c */ /* 0x000fe2000bf05070 */
[----:B------:R-:W-:Y:S01]  /*14ae0*/  IMAD.MOV.U32 R37, RZ, RZ, RZ ;  /* 0x000000ffff257224 */ /* 0x000fe200078e00ff */
[----:B------:R-:W-:Y:S02]  /*14af0*/  LOP3.LUT R16, R16, 0xfffffdff, RZ, 0xc0, !PT ;  /* 0xfffffdff10107812 */ /* 0x000fe400078ec0ff */
[----:B------:R-:W-:Y:S01]  /*14b00*/  ISETP.NE.AND.EX P1, PT, RZ, UR5, PT, P0 ;  /* 0x00000005ff007c0c */ /* 0x000fe2000bf25300 */
[----:B------:R-:W-:Y:S02]  /*14b10*/  ULDC.64 UR4, c[0x0][0xa00] ;  /* 0x0002800000047ab9 */ /* 0x000fe40000000a00 */
[----:B------:R-:W-:Y:S01]  /*14b20*/  ISETP.NE.U32.AND P0, PT, RZ, UR4, PT ;  /* 0x00000004ff007c0c */ /* 0x000fe2000bf05070 */
[----:B0-----:R-:W0:Y:S03]  /*14b30*/  LDC.64 R2, c[0x0][0xa00] ;  /* 0x00028000ff027b82 */ /* 0x001e260000000a00 */
[----:B------:R-:W-:Y:S01]  /*14b40*/  ISETP.NE.AND.EX P2, PT, RZ, UR5, PT, P0 ;  /* 0x00000005ff007c0c */ /* 0x000fe2000bf45300 */
[----:B------:R-:W-:-:S05]  /*14b50*/  ULDC.64 UR4, c[0x0][0x418] ;  /* 0x0001060000047ab9 */ /* 0x000fca0000000a00 */
[----:B-1----:R-:W1:Y:S07]  /*14b60*/  @P1 LDC.64 R4, c[0x0][0xa18] ;  /* 0x00028600ff041b82 */ /* 0x002e6e0000000a00 */
[----:B------:R-:W-:Y:S01]  /*14b70*/  @P2 LOP3.LUT R16, R16, 0x200, RZ, 0xfc, !PT ;  /* 0x0000020010102812 */ /* 0x000fe200078efcff */
[----:B0-----:R-:W-:-:S05]  /*14b80*/  IMAD.WIDE R2, R27, 0x4, R2 ;  /* 0x000000041b027825 */ /* 0x001fca00078e0202 */
[----:B------:R0:W5:Y:S01]  /*14b90*/  @P2 LDG.E R37, desc[UR48][R2.64] ;  /* 0x0000003002252981 */ /* 0x000162000c1e1900 */
[----:B-1----:R-:W-:-:S05]  /*14ba0*/  @P1 IMAD.WIDE R4, R27, 0x4, R4 ;  /* 0x000000041b041825 */ /* 0x002fca00078e0204 */
[----:B------:R0:W5:Y:S01]  /*14bb0*/  @P1 LDG.E R35, desc[UR48][R4.64] ;  /* 0x0000003004231981 */ /* 0x000162000c1e1900 */
[----:B------:R-:W-:-:S03]  /*14bc0*/  UISETP.NE.U32.AND UP0, UPT, UR4, URZ, UPT ;  /* 0x0000003f0400728c */ /* 0x000fc6000bf05070 */
[----:B------:R-:W-:Y:S01]  /*14bd0*/  ULDC UR4, c[0x0][0x424] ;  /* 0x0001090000047ab9 */ /* 0x000fe20000000800 */
[----:B------:R-:W-:-:S03]  /*14be0*/  UISETP.NE.AND.EX UP0, UPT, UR5, URZ, UPT, UP0 ;  /* 0x0000003f0500728c */ /* 0x000fc6000bf05300 */
[----:B------:R-:W-:Y:S01]  /*14bf0*/  ULDC UR5, c[0x0][0x2f0] ;  /* 0x0000bc0000057ab9 */ /* 0x000fe20000000800 */
[----:B------:R-:W-:-:S04]  /*14c00*/  USEL UR4, UR4, 0x1, UP0 ;  /* 0x0000000104047887 */ /* 0x000fc80008000000 */
[----:B------:R-:W-:-:S06]  /*14c10*/  UIMAD UR4, UR4, UR5, URZ ;  /* 0x00000005040472a4 */ /* 0x000fcc000f8e023f */
[----:B------:R-:W-:Y:S01]  /*14c20*/  IMAD.U32 R19, RZ, RZ, UR4 ;  /* 0x00000004ff137e24 */ /* 0x000fe2000f8e00ff */
[----:B0-2-4-:R-:W-:Y:S06]  /*14c30*/  @P1 BRA `(.L_x_2620) ;  /* 0x0000000000181947 */ /* 0x015fec0003800000 */
[----:B------:R-:W-:Y:S02]  /*14c40*/  ULDC UR4, c[0x0][0x288] ;  /* 0x0000a20000047ab9 */ /* 0x000fe40000000800 */
[----:B-----5:R-:W-:Y:S01]  /*14c50*/  IMAD.U32 R35, RZ, RZ, UR4 ;  /* 0x00000004ff237e24 */ /* 0x020fe2000f8e00ff */
[----:B------:R-:W-:Y:S06]  /*14c60*/  @!P2 BRA `(.L_x_2620) ;  /* 0x00000000000ca947 */ /* 0x000fec0003800000 */
[----:B------:R-:W2:Y:S04]  /*14c70*/  LDG.E R0, desc[UR48][R2.64] ;  /* 0x0000003002007981 */ /* 0x000ea8000c1e1900 */
[----:B------:R-:W2:Y:S02]  /*14c80*/  LDG.E R35, desc[UR48][R2.64+0x4] ;  /* 0x0000043002237981 */ /* 0x000ea4000c1e1900 */
[----:B--2---:R-:W-:-:S07]  /*14c90*/  IMAD.IADD R35, R35, 0x1, -R0 ;  /* 0x0000000123237824 */ /* 0x004fce00078e0a00 */
.L_x_2620:
[----:B------:R-:W-:Y:S02]  /*14ca0*/  ULDC.64 UR4, c[0x0][0xa20] ;  /* 0x0002880000047ab9 */ /* 0x000fe40000000a00 */
[----:B------:R-:W-:-:S04]  /*14cb0*/  ISETP.NE.U32.AND P0, PT, RZ, UR4, PT ;  /* 0x00000004ff007c0c */ /* 0x000fc8000bf05070 */
[----:B------:R-:W-:-:S13]  /*14cc0*/  ISETP.NE.AND.EX P0, PT, RZ, UR5, PT, P0 ;  /* 0x00000005ff007c0c */ /* 0x000fda000bf05300 */
[----:B------:R-:W-:Y:S05]  /*14cd0*/  @!P0 BRA `(.L_x_2621) ;  /* 0x0000000000108947 */ /* 0x000fea0003800000 */
[----:B------:R-:W0:Y:S02]  /*14ce0*/  LDC.64 R2, c[0x0][0xa20] ;  /* 0x00028800ff027b82 */ /* 0x000e240000000a00 */
[----:B0-----:R-:W-:-:S05]  /*14cf0*/  IMAD.WIDE R2, R27, 0x4, R2 ;  /* 0x000000041b027825 */ /* 0x001fca00078e0202 */
[----:B------:R0:W5:Y:S01]  /*14d00*/  LDG.E R19, desc[UR48][R2.64] ;  /* 0x0000003002137981 */ /* 0x000162000c1e1900 */
[----:B------:R-:W-:Y:S05]  /*14d10*/  BRA `(.L_x_2622) ;  /* 0x0000000000247947 */ /* 0x000fea0003800000 */
.L_x_2621:
        /* <DEDUP_REMOVED lines=9> */
.L_x_2622:
[----:B------:R-:W1:Y:S01]  /*14db0*/  LDC R0, c[0x0][0x448] ;  /* 0x00011200ff007b82 */ /* 0x000e620000000800 */
[----:B------:R-:W-:Y:S01]  /*14dc0*/  IMAD.SHL.U32 R33, R25, 0x80, RZ ;  /* 0x0000008019217824 */ /* 0x000fe200078e00ff */
[----:B------:R-:W-:Y:S01]  /*14dd0*/  LOP3.LUT R16, R16, 0xfffffeff, RZ, 0xc0, !PT ;  /* 0xfffffeff10107812 */ /* 0x000fe200078ec0ff */
[----:B-----5:R-:W-:-:S05]  /*14de0*/  IMAD.IADD R19, R19, 0x1, -R30 ;  /* 0x0000000113137824 */ /* 0x020fca00078e0a1e */
[----:B0-----:R-:W0:Y:S01]  /*14df0*/  LDC.64 R2, c[0x0][0x9e0] ;  /* 0x00027800ff027b82 */ /* 0x001e220000000a00 */
[----:B-1----:R-:W-:Y:S01]  /*14e00*/  ISETP.NE.AND P2, PT, R0, 0x1, PT ;  /* 0x000000010000780c */ /* 0x002fe20003f45270 */
[----:B------:R-:W-:Y:S01]  /*14e10*/  VIADD R0, R33, 0x7f ;  /* 0x0000007f21007836 */ /* 0x000fe20000000000 */
[----:B0-----:R-:W-:-:S11]  /*14e20*/  ISETP.GE.AND P1, PT, R3, 0x1, PT ;  /* 0x000000010300780c */ /* 0x001fd60003f26270 */
[----:B------:R-:W0:Y:S01]  /*14e30*/  @P2 LDC R5, c[0x0][0x44c] ;  /* 0x00011300ff052b82 */ /* 0x000e220000000800 */
[----:B------:R-:W-:-:S07]  /*14e40*/  @P2 LOP3.LUT R16, R16, 0x100, RZ, 0xfc, !PT ;  /* 0x0000010010102812 */ /* 0x000fce00078efcff */
[----:B------:R-:W1:Y:S01]  /*14e50*/  @P2 LDC R7, c[0x0][0x450] ;  /* 0x00011400ff072b82 */ /* 0x000e620000000800 */
[----:B0-----:R-:W-:Y:S01]  /*14e60*/  @P2 IMAD.HI.U32 R4, R0, R5, RZ ;  /* 0x0000000500042227 */ /* 0x001fe200078e00ff */
[----:B------:R-:W-:-:S04]  /*14e70*/  IADD3 R5, R19, 0x1, -R35 ;  /* 0x0000000113057810 */ /* 0x000fc80007ffe823 */
[----:B-1----:R-:W-:-:S05]  /*14e80*/  @P2 SHF.R.U32.HI R0, RZ, R7, R4 ;  /* 0x00000007ff002219 */ /* 0x002fca0000011604 */
[----:B------:R-:W-:-:S04]  /*14e90*/  IMAD.IADD R7, R5, 0x1, R0 ;  /* 0x0000000105077824 */ /* 0x000fc800078e0200 */
[----:B------:R-:W-:Y:S01]  /*14ea0*/  IMAD.IADD R2, R7, 0x1, R2 ;  /* 0x0000000107027824 */ /* 0x000fe200078e0202 */
[----:B------:R-:W-:Y:S06]  /*14eb0*/  @!P1 BRA `(.L_x_2623) ;  /* 0x0000000000489947 */ /* 0x000fec0003800000 */
[C---:B------:R-:W-:Y:S01]  /*14ec0*/  ISETP.GT.AND P0, PT, R7.reuse, RZ, PT ;  /* 0x000000ff0700720c */ /* 0x040fe20003f04270 */
[----:B------:R-:W-:Y:S01]  /*14ed0*/  BSSY B0, `(.L_x_2624) ;  /* 0x000000e000007945 */ /* 0x000fe20003800000 */
[----:B------:R-:W-:-:S11]  /*14ee0*/  VIADD R0, R7, 0xffffffff ;  /* 0xffffffff07007836 */ /* 0x000fd60000000000 */
[----:B------:R-:W-:Y:S05]  /*14ef0*/  @P0 BRA `(.L_x_2625) ;  /* 0x00000000001c0947 */ /* 0x000fea0003800000 */
[----:B------:R-:W-:Y:S01]  /*14f00*/  ISETP.NE.AND P0, PT, R3, 0x1, PT ;  /* 0x000000010300780c */ /* 0x000fe20003f05270 */
[----:B------:R-:W-:-:S12]  /*14f10*/  IMAD.MOV R7, RZ, RZ, -R7 ;  /* 0x000000ffff077224 */ /* 0x000fd800078e0a07 */
[----:B------:R-:W0:Y:S02]  /*14f20*/  @P0 LDC.64 R4, c[0x0][0x9e8] ;  /* 0x00027a00ff040b82 */ /* 0x000e240000000a00 */
[----:B0-----:R-:W-:-:S05]  /*14f30*/  @P0 IMAD.HI.U32 R4, R7, R4, RZ ;  /* 0x0000000407040227 */ /* 0x001fca00078e00ff */
[----:B------:R-:W-:-:S04]  /*14f40*/  @P0 SHF.R.U32.HI R7, RZ, R5, R4 ;  /* 0x00000005ff070219 */ /* 0x000fc80000011604 */
[----:B------:R-:W-:Y:S01]  /*14f50*/  LOP3.LUT R0, RZ, R7, RZ, 0x33, !PT ;  /* 0x00000007ff007212 */ /* 0x000fe200078e33ff */
[----:B------:R-:W-:Y:S06]  /*14f60*/  BRA `(.L_x_2626) ;  /* 0x0000000000107947 */ /* 0x000fec0003800000 */
.L_x_2625:
[----:B------:R-:W-:-:S13]  /*14f70*/  ISETP.NE.AND P0, PT, R3, 0x1, PT ;  /* 0x000000010300780c */ /* 0x000fda0003f05270 */
[----:B------:R-:W0:Y:S02]  /*14f80*/  @P0 LDC.64 R4, c[0x0][0x9e8] ;  /* 0x00027a00ff040b82 */ /* 0x000e240000000a00 */
[----:B0-----:R-:W-:-:S05]  /*14f90*/  @P0 IMAD.HI.U32 R4, R0, R4, RZ ;  /* 0x0000000400040227 */ /* 0x001fca00078e00ff */
[----:B------:R-:W-:-:S07]  /*14fa0*/  @P0 SHF.R.U32.HI R0, RZ, R5, R4 ;  /* 0x00000005ff000219 */ /* 0x000fce0000011604 */
.L_x_2626:
[----:B------:R-:W-:Y:S05]  /*14fb0*/  BSYNC B0 ;  /* 0x0000000000007941 */ /* 0x000fea0003800000 */
.L_x_2624:
[----:B------:R-:W-:-:S05]  /*14fc0*/  IMAD R5, R0, R3, R3 ;  /* 0x0000000300057224 */ /* 0x000fca00078e0203 */
[----:B------:R-:W-:-:S07]  /*14fd0*/  VIMNMX R2, R2, R5, PT ;  /* 0x0000000502027248 */ /* 0x000fce0003fe0100 */
.L_x_2623:
[----:B------:R-:W0:Y:S01]  /*14fe0*/  @P2 LDC R0, c[0x0][0x44c] ;  /* 0x00011300ff002b82 */ /* 0x000e220000000800 */
[----:B------:R-:W-:Y:S01]  /*14ff0*/  VIADD R2, R2, 0x5f ;  /* 0x0000005f02027836 */ /* 0x000fe20000000000 */
[----:B------:R-:W-:Y:S01]  /*15000*/  ULDC UR4, c[0x0][0x9dc] ;  /* 0x0002770000047ab9 */ /* 0x000fe20000000800 */
[----:B------:R-:W-:Y:S02]  /*15010*/  IMAD.MOV.U32 R4, RZ, RZ, R33 ;  /* 0x000000ffff047224 */ /* 0x000fe400078e0021 */
[----:B------:R-:W-:-:S03]  /*15020*/  IMAD.HI R2, R2, 0x2aaaaaab, RZ ;  /* 0x2aaaaaab02027827 */ /* 0x000fc600078e02ff */
[----:B------:R-:W1:Y:S01]  /*15030*/  @P2 LDC R5, c[0x0][0x450] ;  /* 0x00011400ff052b82 */ /* 0x000e620000000800 */
[----:B0-----:R-:W-:-:S05]  /*15040*/  @P2 IMAD.HI.U32 R0, R33, R0, RZ ;  /* 0x0000000021002227 */ /* 0x001fca00078e00ff */
[----:B-1----:R-:W-:Y:S01]  /*15050*/  @P2 SHF.R.U32.HI R4, RZ, R5, R0 ;  /* 0x00000005ff042219 */ /* 0x002fe20000011600 */
[----:B------:R-:W-:Y:S01]  /*15060*/  VIADD R0, R19, 0x5f ;  /* 0x0000005f13007836 */ /* 0x000fe20000000000 */
[----:B------:R-:W-:Y:S02]  /*15070*/  SHF.R.U32.HI R5, RZ, 0x1f, R2 ;  /* 0x0000001fff057819 */ /* 0x000fe40000011602 */
[----:B------:R-:W-:Y:S01]  /*15080*/  IADD3 R4, R4, R19, -R35 ;  /* 0x0000001304047210 */ /* 0x000fe20007ffe823 */
[----:B------:R-:W-:Y:S01]  /*15090*/  IMAD.HI R0, R0, 0x2aaaaaab, RZ ;  /* 0x2aaaaaab00007827 */ /* 0x000fe200078e02ff */
[----:B------:R-:W-:-:S03]  /*150a0*/  LEA.HI.SX32 R7, R2, R5, 0x1c ;  /* 0x0000000502077211 */ /* 0x000fc600078fe2ff */
[----:B------:R-:W-:Y:S01]  /*150b0*/  VIADD R2, R4, -UR4 ;  /* 0x8000000404027c36 */ /* 0x000fe20008000000 */
[----:B------:R-:W-:-:S04]  /*150c0*/  SHF.R.U32.HI R5, RZ, 0x1f, R0 ;  /* 0x0000001fff057819 */ /* 0x000fc80000011600 */
[----:B------:R-:W-:-:S04]  /*150d0*/  LEA.HI.SX32 R0, R0, R5, 0x1c ;  /* 0x0000000500007211 */ /* 0x000fc800078fe2ff */
[----:B------:R-:W-:Y:S01]  /*150e0*/  VIMNMX R0, R0, R7, PT ;  /* 0x0000000700007248 */ /* 0x000fe20003fe0100 */
[----:B------:R-:W-:Y:S06]  /*150f0*/  @!P1 BRA `(.L_x_2627) ;  /* 0x0000000000489947 */ /* 0x000fec0003800000 */
[----:B------:R-:W-:Y:S01]  /*15100*/  IMAD.MOV.U32 R6, RZ, RZ, R4 ;  /* 0x000000ffff067224 */ /* 0x000fe200078e0004 */
[----:B------:R-:W-:Y:S04]  /*15110*/  BSSY B0, `(.L_x_2628) ;  /* 0x000000e000007945 */ /* 0x000fe80003800000 */
[----:B------:R-:W-:-:S13]  /*15120*/  ISETP.GT.AND P0, PT, R6, -0x1, PT ;  /* 0xffffffff0600780c */ /* 0x000fda0003f04270 */
[----:B------:R-:W-:Y:S05]  /*15130*/  @P0 BRA `(.L_x_2629) ;  /* 0x00000000001c0947 */ /* 0x000fea0003800000 */
[----:B------:R-:W-:Y:S02]  /*15140*/  ISETP.NE.AND P0, PT, R3, 0x1, PT ;  /* 0x000000010300780c */ /* 0x000fe40003f05270 */
[----:B------:R-:W-:-:S11]  /*15150*/  LOP3.LUT R7, RZ, R6, RZ, 0x33, !PT ;  /* 0x00000006ff077212 */ /* 0x000fd600078e33ff */
[----:B------:R-:W0:Y:S02]  /*15160*/  @P0 LDC.64 R4, c[0x0][0x9e8] ;  /* 0x00027a00ff040b82 */ /* 0x000e240000000a00 */
[----:B0-----:R-:W-:-:S05]  /*15170*/  @P0 IMAD.HI.U32 R4, R7, R4, RZ ;  /* 0x0000000407040227 */ /* 0x001fca00078e00ff */
[----:B------:R-:W-:-:S04]  /*15180*/  @P0 SHF.R.U32.HI R7, RZ, R5, R4 ;  /* 0x00000005ff070219 */ /* 0x000fc80000011604 */
[----:B------:R-:W-:Y:S01]  /*15190*/  LOP3.LUT R6, RZ, R7, RZ, 0x33, !PT ;  /* 0x00000007ff067212 */ /* 0x000fe200078e33ff */
[----:B------:R-:W-:Y:S06]  /*151a0*/  BRA `(.L_x_2630) ;  /* 0x0000000000107947 */ /* 0x000fec0003800000 */
.L_x_2629:
[----:B------:R-:W-:-:S13]  /*151b0*/  ISETP.NE.AND P0, PT, R3, 0x1, PT ;  /* 0x000000010300780c */ /* 0x000fda0003f05270 */
[----:B------:R-:W0:Y:S02]  /*151c0*/  @P0 LDC.64 R4, c[0x0][0x9e8] ;  /* 0x00027a00ff040b82 */ /* 0x000e240000000a00 */
[----:B0-----:R-:W-:-:S05]  /*151d0*/  @P0 IMAD.HI.U32 R4, R6, R4, RZ ;  /* 0x0000000406040227 */ /* 0x001fca00078e00ff */
[----:B------:R-:W-:-:S07]  /*151e0*/  @P0 SHF.R.U32.HI R6, RZ, R5, R4 ;  /* 0x00000005ff060219 */ /* 0x000fce0000011604 */
.L_x_2630:
[----:B------:R-:W-:Y:S05]  /*151f0*/  BSYNC B0 ;  /* 0x0000000000007941 */ /* 0x000fea0003800000 */
.L_x_2628:
[----:B------:R-:W-:-:S05]  /*15200*/  IMAD R3, R6, R3, RZ ;  /* 0x0000000306037224 */ /* 0x000fca00078e02ff */
[----:B------:R-:W-:-:S07]  /*15210*/  VIMNMX R2, R2, R3, !PT ;  /* 0x0000000302027248 */ /* 0x000fce0007fe0100 */
.L_x_2627:
[----:B------:R-:W-:Y:S01]  /*15220*/  IMAD.HI R2, R2, 0x2aaaaaab, RZ ;  /* 0x2aaaaaab02027827 */ /* 0x000fe200078e02ff */
[----:B------:R-:W-:Y:S04]  /*15230*/  BSSY B0, `(.L_x_2631) ;  /* 0x0000029000007945 */ /* 0x000fe80003800000 */
[----:B------:R-:W-:-:S04]  /*15240*/  SHF.R.U32.HI R3, RZ, 0x1f, R2 ;  /* 0x0000001fff037819 */ /* 0x000fc80000011602 */
[----:B------:R-:W-:Y:S02]  /*15250*/  LEA.HI.SX32 R3, R2, R3, 0x1c ;  /* 0x0000000302037211 */ /* 0x000fe400078fe2ff */
[----:B------:R-:W-:Y:S02]  /*15260*/  LOP3.LUT R2, R26, 0xff000000, RZ, 0xc0, !PT ;  /* 0xff0000001a027812 */ /* 0x000fe400078ec0ff */
[----:B------:R-:W-:Y:S02]  /*15270*/  VIMNMX R29, RZ, R3, !PT ;  /* 0x00000003ff1d7248 */ /* 0x000fe40007fe0100 */
[----:B------:R-:W-:Y:S02]  /*15280*/  SHF.R.U32.HI R3, RZ, 0x8, R2 ;  /* 0x00000008ff037819 */ /* 0x000fe40000011602 */
[----:B------:R-:W-:Y:S02]  /*15290*/  ISETP.GT.AND P0, PT, R0, R29, PT ;  /* 0x0000001d0000720c */ /* 0x000fe40003f04270 */
[----:B------:R-:W-:-:S04]  /*152a0*/  LOP3.LUT R2, R26, 0xff0000, RZ, 0xc0, !PT ;  /* 0x00ff00001a027812 */ /* 0x000fc800078ec0ff */
[----:B------:R-:W-:Y:S01]  /*152b0*/  LEA.HI R3, R2, R3, RZ, 0x10 ;  /* 0x0000000302037211 */ /* 0x000fe200078f80ff */
[----:B------:R-:W-:-:S03]  /*152c0*/  IMAD.MOV.U32 R2, RZ, RZ, RZ ;  /* 0x000000ffff027224 */ /* 0x000fc600078e00ff */
[----:B------:R-:W-:-:S03]  /*152d0*/  LOP3.LUT R4, R3, 0xff, RZ, 0xc0, !PT ;  /* 0x000000ff03047812 */ /* 0x000fc600078ec0ff */
[----:B------:R-:W-:Y:S05]  /*152e0*/  @!P0 BRA `(.L_x_2632) ;  /* 0x0000000000748947 */ /* 0x000fea0003800000 */
[----:B------:R-:W-:Y:S01]  /*152f0*/  SHF.R.U32.HI R5, RZ, 0x10, R3 ;  /* 0x00000010ff057819 */ /* 0x000fe20000011603 */
[----:B------:R-:W-:-:S03]  /*15300*/  IMAD.MOV.U32 R2, RZ, RZ, RZ ;  /* 0x000000ffff027224 */ /* 0x000fc600078e00ff */
[----:B------:R-:W-:-:S13]  /*15310*/  ISETP.NE.AND P0, PT, R5, RZ, PT ;  /* 0x000000ff0500720c */ /* 0x000fda0003f05270 */
[----:B------:R-:W0:Y:S02]  /*15320*/  @!P0 LDC R5, c[0x0][0x9f0] ;  /* 0x00027c00ff058b82 */ /* 0x000e240000000800 */
[----:B0-----:R-:W-:Y:S02]  /*15330*/  IABS R6, R5 ;  /* 0x0000000500067213 */ /* 0x001fe40000000000 */
[----:B------:R-:W-:Y:S02]  /*15340*/  IADD3 R8, R5, -0x1, R0 ;  /* 0xffffffff05087810 */ /* 0x000fe40007ffe000 */
[----:B------:R-:W0:Y:S03]  /*15350*/  I2F.RP R7, R6 ;  /* 0x0000000600077306 */ /* 0x000e260000209400 */
[----:B------:R-:W-:-:S05]  /*15360*/  IMAD.IADD R8, R8, 0x1, -R29 ;  /* 0x0000000108087824 */ /* 0x000fca00078e0a1d */
[----:B0-----:R-:W0:Y:S02]  /*15370*/  MUFU.RCP R7, R7 ;  /* 0x0000000700077308 */ /* 0x001e240000001000 */
[----:B0-----:R-:W-:Y:S01]  /*15380*/  VIADD R3, R7, 0xffffffe ;  /* 0x0ffffffe07037836 */ /* 0x001fe20000000000 */
[----:B------:R-:W-:-:S05]  /*15390*/  IABS R7, R5 ;  /* 0x0000000500077213 */ /* 0x000fca0000000000 */
[----:B------:R-:W0:Y:S01]  /*153a0*/  F2I.FTZ.U32.TRUNC.NTZ R3, R3 ;  /* 0x0000000300037305 */ /* 0x000e22000021f000 */
[----:B------:R-:W-:Y:S02]  /*153b0*/  IMAD.MOV R7, RZ, RZ, -R7 ;  /* 0x000000ffff077224 */ /* 0x000fe400078e0a07 */
[----:B0-----:R-:W-:-:S04]  /*153c0*/  IMAD.MOV R9, RZ, RZ, -R3 ;  /* 0x000000ffff097224 */ /* 0x001fc800078e0a03 */
[----:B------:R-:W-:-:S04]  /*153d0*/  IMAD R9, R9, R6, RZ ;  /* 0x0000000609097224 */ /* 0x000fc800078e02ff */
[----:B------:R-:W-:Y:S01]  /*153e0*/  IMAD.HI.U32 R2, R3, R9, R2 ;  /* 0x0000000903027227 */ /* 0x000fe200078e0002 */
        /* <DEDUP_REMOVED lines=13> */
.L_x_2632:
[----:B------:R-:W-:Y:S05]  /*154c0*/  BSYNC B0 ;  /* 0x0000000000007941 */ /* 0x000fea0003800000 */
.L_x_2631:
[-C--:B------:R-:W-:Y:S01]  /*154d0*/  IMAD R29, R4, R2.reuse, R29 ;  /* 0x00000002041d7224 */ /* 0x080fe200078e021d */
[----:B------:R-:W-:Y:S04]  /*154e0*/  BSSY B7, `(.L_x_2633) ;  /* 0x0000348000077945 */ /* 0x000fe80003800000 */
[----:B------:R-:W-:-:S04]  /*154f0*/  VIADDMNMX R31, R29, R2, R0, PT ;  /* 0x000000021d1f7246 */ /* 0x000fc80003800100 */
[----:B------:R-:W-:Y:S01]  /*15500*/  ISETP.GT.AND P0, PT, R31, R29, PT ;  /* 0x0000001d1f00720c */ /* 0x000fe20003f04270 */
[----:B------:R0:W-:-:S12]  /*15510*/  STL [R1], R31 ;  /* 0x0000001f01007387 */ /* 0x0001d80000100800 */
        /* <DEDUP_REMOVED lines=18> */
.L_x_2634:
        /* <DEDUP_REMOVED lines=20> */
.L_x_2637:
[----:B------:R-:W-:Y:S05]  /*15780*/  BSYNC B6 ;  /* 0x0000000000067941 */ /* 0x000fea0003800000 */
.L_x_2636:
        /* <DEDUP_REMOVED lines=20> */
.L_x_2640:
        /* <DEDUP_REMOVED lines=15> */
.L_x_2639:
[----:B------:R-:W-:Y:S05]  /*159c0*/  BSYNC B6 ;  /* 0x0000000000067941 */ /* 0x000fea0003800000 */
.L_x_2638:
[----:B------:R-:W-:Y:S01]  /*159d0*/  ULDC.64 UR4, c[0x0][0x9f8] ;  /* 0x00027e0000047ab9 */ /* 0x000fe20000000a00 */
[----:B------:R-:W0:Y:S01]  /*159e0*/  S2R R20, SR_TID.X ;  /* 0x0000000000147919 */ /* 0x000e220000002100 */
[----:B------:R-:W-:Y:S01]  /*159f0*/  ISETP.NE.U32.AND P0, PT, RZ, UR4, PT ;  /* 0x00000004ff007c0c */ /* 0x000fe2000bf05070 */
[----:B------:R-:W-:Y:S01]  /*15a00*/  IMAD.MOV.U32 R25, RZ, RZ, R27 ;  /* 0x000000ffff197224 */ /* 0x000fe200078e001b */
[----:B------:R-:W-:Y:S01]  /*15a10*/  ULDC UR4, c[0x0][0x320] ;  /* 0x0000c80000047ab9 */ /* 0x000fe20000000800 */
[----:B------:R-:W1:Y:S01]  /*15a20*/  S2R R21, SR_TID.X ;  /* 0x0000000000157919 */ /* 0x000e620000002100 */
[----:B------:R-:W-:Y:S01]  /*15a30*/  ISETP.NE.AND.EX P0, PT, RZ, UR5, PT, P0 ;  /* 0x00000005ff007c0c */ /* 0x000fe2000bf05300 */
[----:B------:R-:W2:-:S12]  /*15a40*/  LDC R8, c[0x0][0x430] ;  /* 0x00010c00ff087b82 */ /* 0x000e980000000800 */
[----:B------:R-:W3:Y:S01]  /*15a50*/  @P0 LDC.64 R2, c[0x0][0x9f8] ;  /* 0x00027e00ff020b82 */ /* 0x000ee20000000a00 */
[----:B0-----:R-:W-:-:S05]  /*15a60*/  IMAD.SHL.U32 R20, R20, 0x8, RZ ;  /* 0x0000000814147824 */ /* 0x001fca00078e00ff */
[----:B------:R-:W-:-:S04]  /*15a70*/  LOP3.LUT R20, R20, 0x38, RZ, 0xc0, !PT ;  /* 0x0000003814147812 */ /* 0x000fc800078ec0ff */
[C---:B------:R-:W-:Y:S01]  /*15a80*/  LOP3.LUT R22, R20.reuse, 0x40, RZ, 0xfc, !PT ;  /* 0x0000004014167812 */ /* 0x040fe200078efcff */
[----:B---3--:R-:W-:Y:S01]  /*15a90*/  @P0 IMAD.WIDE R2, R27, 0x4, R2 ;  /* 0x000000041b020825 */ /* 0x008fe200078e0202 */
[----:B------:R-:W-:-:S04]  /*15aa0*/  LOP3.LUT R20, R20, 0x80, RZ, 0xfc, !PT ;  /* 0x0000008014147812 */ /* 0x000fc800078efcff */
[----:B------:R0:W5:Y:S01]  /*15ab0*/  @P0 LDG.E R25, desc[UR48][R2.64] ;  /* 0x0000003002190981 */ /* 0x000162000c1e1900 */
[----:B------:R-:W-:Y:S01]  /*15ac0*/  ISETP.GE.AND P0, PT, R20, UR4, PT ;  /* 0x0000000414007c0c */ /* 0x000fe2000bf06270 */
[----:B-1----:R-:W-:Y:S01]  /*15ad0*/  IMAD.SHL.U32 R21, R21, 0x8, RZ ;  /* 0x0000000815157824 */ /* 0x002fe200078e00ff */
[----:B------:R-:W-:Y:S01]  /*15ae0*/  ISETP.GE.AND P1, PT, R22, UR4, PT ;  /* 0x0000000416007c0c */ /* 0x000fe2000bf26270 */
[----:B------:R-:W1:Y:S01]  /*15af0*/  S2R R20, SR_TID.X ;  /* 0x0000000000147919 */ /* 0x000e620000002100 */
[----:B------:R-:W-:Y:S01]  /*15b00*/  LOP3.LUT R16, R16, 0xfffffffe, RZ, 0xc0, !PT ;  /* 0xfffffffe10107812 */ /* 0x000fe200078ec0ff */
[----:B------:R-:W-:Y:S01]  /*15b10*/  UMOV UR5, 0xffffffff ;  /* 0xffffffff00057882 */ /* 0x000fe20000000000 */
[----:B------:R-:W-:Y:S01]  /*15b20*/  LOP3.LUT R21, R21, 0x38, RZ, 0xc0, !PT ;  /* 0x0000003815157812 */ /* 0x000fe200078ec0ff */
[----:B------:R-:W-:Y:S01]  /*15b30*/  VIADD R0, R31, 0xffffffff ;  /* 0xffffffff1f007836 */ /* 0x000fe20000000000 */
[----:B------:R-:W-:Y:S02]  /*15b40*/  LOP3.LUT R16, R16, 0xffffffef, RZ, 0xc0, !PT ;  /* 0xffffffef10107812 */ /* 0x000fe400078ec0ff */
[----:B------:R-:W-:-:S02]  /*15b50*/  ISETP.GE.AND P2, PT, R21, UR4, PT ;  /* 0x0000000415007c0c */ /* 0x000fc4000bf46270 */
[----:B------:R-:W-:-:S03]  /*15b60*/  LOP3.LUT R21, R21, 0xc0, RZ, 0xfc, !PT ;  /* 0x000000c015157812 */ /* 0x000fc600078efcff */
[----:B------:R-:W-:-:S08]  /*15b70*/  @P1 LOP3.LUT R16, R16, 0x10, RZ, 0xfc, !PT ;  /* 0x0000001010101812 */ /* 0x000fd000078efcff */
[----:B------:R-:W-:-:S04]  /*15b80*/  @P2 LOP3.LUT R16, R16, 0x1, RZ, 0xfc, !PT ;  /* 0x0000000110102812 */ /* 0x000fc800078efcff */
[----:B------:R-:W-:-:S04]  /*15b90*/  LOP3.LUT R16, R16, 0xfffffff7, RZ, 0xc0, !PT ;  /* 0xfffffff710107812 */ /* 0x000fc800078ec0ff */
[----:B------:R-:W-:Y:S02]  /*15ba0*/  @P0 LOP3.LUT R16, R16, 0x8, RZ, 0xfc, !PT ;  /* 0x0000000810100812 */ /* 0x000fe400078efcff */
[----:B------:R-:W-:Y:S02]  /*15bb0*/  ISETP.GE.AND P0, PT, R21, UR4, PT ;  /* 0x0000000415007c0c */ /* 0x000fe4000bf06270 */
[----:B-1----:R-:W-:Y:S02]  /*15bc0*/  LOP3.LUT R20, R20, 0x7f, RZ, 0xc0, !PT ;  /* 0x0000007f14147812 */ /* 0x002fe400078ec0ff */
[----:B------:R-:W-:Y:S02]  /*15bd0*/  LOP3.LUT R16, R16, 0xfffffffb, RZ, 0xc0, !PT ;  /* 0xfffffffb10107812 */ /* 0x000fe400078ec0ff */
[----:B------:R-:W-:Y:S02]  /*15be0*/  SHF.R.U32.HI R22, RZ, 0x3, R20 ;  /* 0x00000003ff167819 */ /* 0x000fe40000011614 */
[----:B------:R-:W1:Y:S05]  /*15bf0*/  S2R R20, SR_TID.X ;  /* 0x0000000000147919 */ /* 0x000e6a0000002100 */
[----:B------:R-:W-:Y:S01]  /*15c00*/  @P0 LOP3.LUT R16, R16, 0x4, RZ, 0xfc, !PT ;  /* 0x0000000410100812 */ /* 0x000fe200078efcff */
[----:B-1----:R-:W-:-:S05]  /*15c10*/  IMAD.SHL.U32 R20, R20, 0x10, RZ ;  /* 0x0000001014147824 */ /* 0x002fca00078e00ff */
[----:B------:R-:W-:-:S05]  /*15c20*/  LOP3.LUT R20, R22, 0x70, R20, 0xf8, !PT ;  /* 0x0000007016147812 */ /* 0x000fca00078ef814 */
[----:B------:R-:W-:Y:S01]  /*15c30*/  IMAD R34, R0, 0x60, R20 ;  /* 0x0000006000227824 */ /* 0x000fe200078e0214 */
[----:B0-2---:R-:W-:Y:S06]  /*15c40*/  BRA.DIV UR5, `(.L_x_2641) ;  /* 0x0000004605147947 */ /* 0x005fec000b800000 */
.L_x_2707:
[----:B------:R-:W-:Y:S01]  /*15c50*/  ISETP.NE.AND P1, PT, R8, 0x1, PT ;  /* 0x000000010800780c */ /* 0x000fe20003f25270 */
[----:B------:R-:W-:Y:S01]  /*15c60*/  IMAD.MOV.U32 R32, RZ, RZ, RZ ;  /* 0x000000ffff207224 */ /* 0x000fe200078e00ff */
[C---:B------:R-:W-:Y:S01]  /*15c70*/  ISETP.GE.AND P0, PT, R34.reuse, R19, PT ;  /* 0x000000132200720c */ /* 0x040fe20003f06270 */
[----:B------:R-:W-:Y:S01]  /*15c80*/  IMAD.IADD R34, R34, 0x1, R30 ;  /* 0x0000000122227824 */ /* 0x000fe200078e021e */
[----:B-----5:R-:W-:Y:S02]  /*15c90*/  SHF.R.S32.HI R31, RZ, 0x1f, R25 ;  /* 0x0000001fff1f7819 */ /* 0x020fe40000011419 */
[----:B------:R-:W-:Y:S01]  /*15ca0*/  ISETP.GT.U32.OR P0, PT, R20, 0x5f, P0 ;  /* 0x0000005f1400780c */ /* 0x000fe20000704470 */
[----:B------:R-:W-:Y:S01]  /*15cb0*/  IMAD.MOV.U32 R6, RZ, RZ, R34 ;  /* 0x000000ffff067224 */ /* 0x000fe200078e0022 */
[----:B------:R-:W-:-:S05]  /*15cc0*/  LOP3.LUT R16, R16, 0xffffff7f, RZ, 0xc0, !PT ;  /* 0xffffff7f10107812 */ /* 0x000fca00078ec0ff */
[----:B------:R-:W0:Y:S01]  /*15cd0*/  @P1 LDC R3, c[0x0][0x434] ;  /* 0x00010d00ff031b82 */ /* 0x000e220000000800 */
[----:B------:R-:W-:-:S07]  /*15ce0*/  @P1 LOP3.LUT R16, R16, 0x80, RZ, 0xfc, !PT ;  /* 0x0000008010101812 */ /* 0x000fce00078efcff */
[----:B------:R-:W1:Y:S08]  /*15cf0*/  @P1 LDC R2, c[0x0][0x438] ;  /* 0x00010e00ff021b82 */ /* 0x000e700000000800 */
[----:B------:R-:W2:Y:S01]  /*15d00*/  @!P0 LDC.64 R4, c[0x0][0x428] ;  /* 0x00010a00ff048b82 */ /* 0x000ea20000000a00 */
[----:B0-----:R-:W-:-:S05]  /*15d10*/  @P1 IMAD.HI.U32 R3, R34, R3, RZ ;  /* 0x0000000322031227 */ /* 0x001fca00078e00ff */
[----:B-1----:R-:W-:-:S04]  /*15d20*/  @P1 SHF.R.U32.HI R6, RZ, R2, R3 ;  /* 0x00000002ff061219 */ /* 0x002fc80000011603 */
[--C-:B------:R-:W-:Y:S01]  /*15d30*/  @!P0 SHF.R.S32.HI R3, RZ, 0x1f, R6.reuse ;  /* 0x0000001fff038819 */ /* 0x100fe20000011406 */
[----:B------:R-:W-:Y:S02]  /*15d40*/  @!P0 IMAD.MOV.U32 R2, RZ, RZ, R6 ;  /* 0x000000ffff028224 */ /* 0x000fe400078e0006 */
[-C--:B--2---:R-:W-:Y:S02]  /*15d50*/  @!P0 IMAD R7, R31, R4.reuse, RZ ;  /* 0x000000041f078224 */ /* 0x084fe400078e02ff */
[----:B------:R-:W-:-:S04]  /*15d60*/  @!P0 IMAD.WIDE.U32 R2, R25, R4, R2 ;  /* 0x0000000419028225 */ /* 0x000fc800078e0002 */
[----:B------:R-:W-:Y:S02]  /*15d70*/  @!P0 IMAD R7, R25, R5, R7 ;  /* 0x0000000519078224 */ /* 0x000fe400078e0207 */
[----:B------:R-:W0:Y:S02]  /*15d80*/  @!P0 LDC.64 R4, c[0x0][0x418] ;  /* 0x00010600ff048b82 */ /* 0x000e240000000a00 */
[----:B------:R-:W-:Y:S02]  /*15d90*/  @!P0 IMAD.IADD R7, R3, 0x1, R7 ;  /* 0x0000000103078824 */ /* 0x000fe400078e0207 */
[----:B------:R-:W-:-:S04]  /*15da0*/  IMAD.MOV R3, RZ, RZ, -R6 ;  /* 0x000000ffff037224 */ /* 0x000fc800078e0a06 */
[----:B------:R-:W-:Y:S01]  /*15db0*/  IMAD R34, R8, R3, R34 ;  /* 0x0000000308227224 */ /* 0x000fe200078e0222 */
[----:B------:R-:W-:Y:S02]  /*15dc0*/  SEL R3, RZ, 0x1, P2 ;  /* 0x00000001ff037807 */ /* 0x000fe40001000000 */
[----:B0-----:R-:W-:-:S04]  /*15dd0*/  @!P0 LEA R4, P1, R2, R4, 0x2 ;  /* 0x0000000402048211 */ /* 0x001fc800078210ff */
[----:B------:R-:W-:Y:S01]  /*15de0*/  @!P0 LEA.HI.X R5, R2, R5, R7, 0x2, P1 ;  /* 0x0000000502058211 */ /* 0x000fe200008f1407 */
[----:B------:R-:W-:Y:S01]  /*15df0*/  IMAD.U32 R2, RZ, RZ, UR36 ;  /* 0x00000024ff027e24 */ /* 0x000fe2000f8e00ff */
[----:B------:R0:W-:Y:S04]  /*15e00*/  STL [R1+0x10], R3 ;  /* 0x0000100301007387 */ /* 0x0001e80000100800 */
[----:B------:R0:W5:Y:S01]  /*15e10*/  @!P0 LDG.E R32, desc[UR48][R4.64] ;  /* 0x0000003004208981 */ /* 0x000162000c1e1900 */
[----:B------:R-:W-:Y:S02]  /*15e20*/  ISETP.NE.AND P0, PT, R2, 0x3, PT ;  /* 0x000000030200780c */ /* 0x000fe40003f05270 */
[----:B------:R-:W-:Y:S02]  /*15e30*/  ISETP.GT.U32.AND P1, PT, R20, 0x5f, PT ;  /* 0x0000005f1400780c */ /* 0x000fe40003f24070 */
[----:B------:R-:W-:-:S02]  /*15e40*/  LOP3.LUT R16, R16, 0xffffffbf, RZ, 0xc0, !PT ;  /* 0xffffffbf10107812 */ /* 0x000fc400078ec0ff */
[----:B------:R-:W-:-:S07]  /*15e50*/  LOP3.LUT R26, R26, 0xffff, RZ, 0xc0, !PT ;  /* 0x0000ffff1a1a7812 */ /* 0x000fce00078ec0ff */
[----:B------:R-:W-:-:S04]  /*15e60*/  @P0 LOP3.LUT R16, R16, 0x40, RZ, 0xfc, !PT ;  /* 0x0000004010100812 */ /* 0x000fc800078efcff */
[----:B------:R-:W-:-:S04]  /*15e70*/  LOP3.LUT R16, R16, 0xffffffdf, RZ, 0xc0, !PT ;  /* 0xffffffdf10107812 */ /* 0x000fc800078ec0ff */
[----:B------:R-:W-:Y:S01]  /*15e80*/  @P1 LOP3.LUT R16, R16, 0x20, RZ, 0xfc, !PT ;  /* 0x0000002010101812 */ /* 0x000fe200078efcff */
[----:B0-----:R-:W-:Y:S06]  /*15e90*/  @!P0 BRA `(.L_x_2642) ;  /* 0x0000000000048947 */ /* 0x001fec0003800000 */
[----:B------:R-:W-:Y:S01]  /*15ea0*/  BPT.TRAP 0x1 ;  /* 0x000000040000795c */ /* 0x000fe20000300000 */
.L_x_2642:
[----:B------:R-:W-:Y:S01]  /*15eb0*/  IMAD R22, R0, -0x60, R19 ;  /* 0xffffffa000167824 */ /* 0x000fe200078e0213 */
[----:B------:R-:W-:Y:S01]  /*15ec0*/  SHF.L.U32 R0, R23, 0x1f, RZ ;  /* 0x0000001f17007819 */ /* 0x000fe200000006ff */
[----:B------:R-:W-:Y:S01]  /*15ed0*/  IMAD R19, R18, 0x8, R17 ;  /* 0x0000000812137824 */ /* 0x000fe200078e0211 */
[----:B------:R-:W-:Y:S03]  /*15ee0*/  BSSY B0, `(.L_x_2643) ;  /* 0x0000003000007945 */ /* 0x000fe60003800000 */
[----:B------:R-:W0:Y:S02]  /*15ef0*/  SYNCS.PHASECHK.TRANS64.TRYWAIT P0, [R19+URZ+0x22840], R0 ;  /* 0x02284000130075a7 */ /* 0x000e24000800017f */
[----:B0-----:R-:W-:Y:S05]  /*15f00*/  @!P0 BRA `(.L_x_2644) ;  /* 0x0000004000988947 */ /* 0x001fea0003800000 */
.L_x_2708:
[----:B------:R-:W-:Y:S05]  /*15f10*/  BSYNC B0 ;  /* 0x0000000000007941 */ /* 0x000fea0003800000 */
.L_x_2643:
[----:B0-----:R-:W-:Y:S01]  /*15f20*/  SHF.R.S32.HI R0, RZ, 0x1f, R34 ;  /* 0x0000001fff007819 */ /* 0x001fe20000011422 */
[----:B------:R-:W-:Y:S01]  /*15f30*/  ULDC.64 UR4, c[0x0][0x300] ;  /* 0x0000c00000047ab9 */ /* 0x000fe20000000a00 */
[----:B------:R-:W0:Y:S01]  /*15f40*/  S2R R7, SR_TID.X ;  /* 0x0000000000077919 */ /* 0x000e220000002100 */
[----:B-----5:R-:W-:Y:S01]  /*15f50*/  SHF.R.S32.HI R4, RZ, 0x1f, R32 ;  /* 0x0000001fff047819 */ /* 0x020fe20000011420 */
[----:B------:R-:W-:Y:S01]  /*15f60*/  ULDC.64 UR6, c[0x0][0x2e8] ;  /* 0x0000ba0000067ab9 */ /* 0x000fe20000000a00 */
[----:B------:R-:W-:Y:S01]  /*15f70*/  IMAD R3, R0, UR4, RZ ;  /* 0x0000000400037c24 */ /* 0x000fe2000f8e02ff */
[----:B------:R1:W-:Y:S01]  /*15f80*/  STL [R1+0x4], R0 ;  /* 0x0000040001007387 */ /* 0x0003e20000100800 */
[----:B------:R-:W-:-:S03]  /*15f90*/  LOP3.LUT R16, R16, 0xfffffffd, RZ, 0xc0, !PT ;  /* 0xfffffffd10107812 */ /* 0x000fc600078ec0ff */
[----:B------:R2:W-:Y:S01]  /*15fa0*/  STL [R1+0x8], R4 ;  /* 0x0000080401007387 */ /* 0x0005e20000100800 */
[C---:B-1----:R-:W-:Y:S02]  /*15fb0*/  IMAD R0, R34.reuse, UR5, R3 ;  /* 0x0000000522007c24 */ /* 0x042fe4000f8e0203 */
[----:B------:R-:W-:Y:S01]  /*15fc0*/  IMAD.WIDE.U32 R2, R34, UR4, RZ ;  /* 0x0000000422027c25 */ /* 0x000fe2000f8e00ff */
        /* <DEDUP_REMOVED lines=76> */
.L_x_2722:
        /* <DEDUP_REMOVED lines=10> */
.L_x_2646:
        /* <DEDUP_REMOVED lines=11> */
.L_x_2647:
[----:B------:R-:W-:Y:S01]  /*165e0*/  VIADD R0, R17, 0x18400 ;  /* 0x0001840011007836 */ /* 0x000fe20000000000 */
[----:B------:R1:W-:Y:S06]  /*165f0*/  SYNCS.ARRIVE.TRANS64.A1T0 RZ, [R19+URZ+0x22830], RZ ;  /* 0x022830ff13ff79a7 */ /* 0x0003ec000810003f */
[----:B------:R-:W-:Y:S05]  /*16600*/  WARPSYNC.ALL ;  /* 0x0000000000007948 */ /* 0x000fea0003800000 */
[----:B------:R-:W-:Y:S01]  /*16610*/  BAR.SYNC.DEFER_BLOCKING 0x8, 0x180 ;  /* 0x0206000000007b1d */ /* 0x000fe20000010000 */
[----:B------:R-:W-:-:S05]  /*16620*/  LOP3.LUT P0, RZ, R0, 0x3ff, RZ, 0xc0, !PT ;  /* 0x000003ff00ff7812 */ /* 0x000fca000780c0ff */
[----:B------:R-:W-:Y:S08]  /*16630*/  BSSY B6, `(.L_x_2648) ;  /* 0x0000012000067945 */ /* 0x000ff00003800000 */
        /* <DEDUP_REMOVED lines=17> */
.L_x_2649:
[----:B------:R-:W-:Y:S05]  /*16750*/  BSYNC B6 ;  /* 0x0000000000067941 */ /* 0x000fea0003800000 */
.L_x_2648:
[----:B------:R-:W2:Y:S01]  /*16760*/  S2R R20, SR_TID.X ;  /* 0x0000000000147919 */ /* 0x000ea20000002100 */
[----:B------:R-:W3:Y:S01]  /*16770*/  LDC R21, c[0x0][0x448] ;  /* 0x00011200ff157b82 */ /* 0x000ee20000000800 */
[----:B------:R-:W-:Y:S01]  /*16780*/  SHF.R.S32.HI R0, RZ, 0x1f, R37 ;  /* 0x0000001fff007819 */ /* 0x000fe20000011425 */
[----:B------:R-:W-:Y:S01]  /*16790*/  ULDC.64 UR4, c[0x0][0x298] ;  /* 0x0000a60000047ab9 */ /* 0x000fe20000000a00 */
[----:B------:R-:W-:Y:S01]  /*167a0*/  LOP3.LUT P6, RZ, R16, 0x200, RZ, 0xc0, !PT ;  /* 0x0000020010ff7812 */ /* 0x000fe200078cc0ff */
[----:B0-----:R-:W-:Y:S01]  /*167b0*/  IMAD.WIDE.U32 R2, R37, UR4, RZ ;  /* 0x0000000425027c25 */ /* 0x001fe2000f8e00ff */
[----:B------:R-:W-:Y:S01]  /*167c0*/  SHF.R.S32.HI R4, RZ, 0x1f, R27 ;  /* 0x0000001fff047819 */ /* 0x000fe2000001141b */
[----:B------:R-:W0:Y:S02]  /*167d0*/  S2R R7, SR_TID.X ;  /* 0x0000000000077919 */ /* 0x000e240000002100 */
[----:B------:R-:W-:Y:S01]  /*167e0*/  IMAD R0, R0, UR4, RZ ;  /* 0x0000000400007c24 */ /* 0x000fe2000f8e02ff */
[----:B------:R-:W-:-:S03]  /*167f0*/  SEL R4, R4, RZ, !P6 ;  /* 0x000000ff04047207 */ /* 0x000fc60007000000 */
[----:B------:R-:W-:Y:S01]  /*16800*/  IMAD R0, R37, UR5, R0 ;  /* 0x0000000525007c24 */ /* 0x000fe2000f8e0200 */
[----:B------:R-:W-:-:S03]  /*16810*/  ULDC.64 UR4, c[0x0][0x2d8] ;  /* 0x0000b60000047ab9 */ /* 0x000fc60000000a00 */
[----:B------:R-:W-:Y:S01]  /*16820*/  IMAD.IADD R3, R3, 0x1, R0 ;  /* 0x0000000103037824 */ /* 0x000fe200078e0200 */
[----:B------:R-:W-:Y:S01]  /*16830*/  SEL R0, R27, RZ, !P6 ;  /* 0x000000ff1b007207 */ /* 0x000fe20007000000 */
[----:B------:R-:W-:Y:S01]  /*16840*/  IMAD.WIDE.U32 R2, R26, UR4, R2 ;  /* 0x000000041a027c25 */ /* 0x000fe2000f8e0002 */
[----:B---3--:R-:W-:-:S03]  /*16850*/  ISETP.NE.AND P6, PT, R21, 0x1, PT ;  /* 0x000000011500780c */ /* 0x008fc60003fc5270 */
[----:B------:R-:W-:Y:S01]  /*16860*/  IMAD R3, R26, UR5, R3 ;  /* 0x000000051a037c24 */ /* 0x000fe2000f8e0203 */
[----:B------:R-:W-:Y:S02]  /*16870*/  ULDC.64 UR4, c[0x0][0x2e0] ;  /* 0x0000b80000047ab9 */ /* 0x000fe40000000a00 */
[----:B------:R-:W-:Y:S02]  /*16880*/  IMAD R4, R4, UR4, RZ ;  /* 0x0000000404047c24 */ /* 0x000fe4000f8e02ff */
[----:B------:R-:W-:Y:S01]  /*16890*/  IMAD.WIDE.U32 R2, R0, UR4, R2 ;  /* 0x0000000400027c25 */ /* 0x000fe2000f8e0002 */
[----:B--2---:R-:W-:-:S03]  /*168a0*/  LOP3.LUT R20, R20, 0x7f, RZ, 0xc0, !PT ;  /* 0x0000007f14147812 */ /* 0x004fc600078ec0ff */
[----:B------:R-:W-:Y:S01]  /*168b0*/  IMAD R4, R0, UR5, R4 ;  /* 0x0000000500047c24 */ /* 0x000fe2000f8e0204 */
[----:B------:R-:W-:Y:S01]  /*168c0*/  SHF.R.U32.HI R21, RZ, 0x3, R20 ;  /* 0x00000003ff157819 */ /* 0x000fe20000011614 */
[----:B------:R-:W-:Y:S01]  /*168d0*/  ULDC.64 UR4, c[0x0][0x2d0] ;  /* 0x0000b40000047ab9 */ /* 0x000fe20000000a00 */
[----:B------:R-:W2:Y:S01]  /*168e0*/  S2R R20, SR_TID.X ;  /* 0x0000000000147919 */ /* 0x000ea20000002100 */
[----:B------:R-:W3:Y:S01]  /*168f0*/  @P6 LDC R6, c[0x0][0x44c] ;  /* 0x00011300ff066b82 */ /* 0x000ee20000000800 */
[----:B------:R-:W-:Y:S02]  /*16900*/  IMAD.IADD R3, R3, 0x1, R4 ;  /* 0x0000000103037824 */ /* 0x000fe400078e0204 */
[----:B0-----:R-:W-:-:S05]  /*16910*/  IMAD.SHL.U32 R7, R7, 0x8, RZ ;  /* 0x0000000807077824 */ /* 0x001fca00078e00ff */
[----:B------:R-:W0:Y:S01]  /*16920*/  @P6 LDC R5, c[0x0][0x450] ;  /* 0x00011400ff056b82 */ /* 0x000e220000000800 */
[----:B------:R-:W-:Y:S01]  /*16930*/  LOP3.LUT R7, R7, 0x38, RZ, 0xc0, !PT ;  /* 0x0000003807077812 */ /* 0x000fe200078ec0ff */
[----:B--2---:R-:W-:-:S05]  /*16940*/  IMAD.SHL.U32 R20, R20, 0x10, RZ ;  /* 0x0000001014147824 */ /* 0x004fca00078e00ff */
[----:B------:R-:W-:-:S05]  /*16950*/  LOP3.LUT R20, R21, 0x70, R20, 0xf8, !PT ;  /* 0x0000007015147812 */ /* 0x000fca00078ef814 */
[----:B------:R-:W-:Y:S02]  /*16960*/  IMAD.IADD R0, R20, 0x1, R33 ;  /* 0x0000000114007824 */ /* 0x000fe400078e0221 */
[----:B------:R-:W2:Y:S02]  /*16970*/  S2R R20, SR_TID.X ;  /* 0x0000000000147919 */ /* 0x000ea40000002100 */
[----:B---3--:R-:W-:-:S04]  /*16980*/  @P6 IMAD.HI.U32 R6, R0, R6, RZ ;  /* 0x0000000600066227 */ /* 0x008fc800078e00ff */
[----:B------:R-:W-:Y:S01]  /*16990*/  IMAD.MOV.U32 R4, RZ, RZ, R0 ;  /* 0x000000ffff047224 */ /* 0x000fe200078e0000 */
[----:B0-----:R-:W-:Y:S02]  /*169a0*/  @P6 SHF.R.U32.HI R4, RZ, R5, R6 ;  /* 0x00000005ff046219 */ /* 0x001fe40000011606 */
[----:B------:R-:W0:Y:S03]  /*169b0*/  LDC R6, c[0x0][0x448] ;  /* 0x00011200ff067b82 */ /* 0x000e260000000800 */
[----:B------:R-:W-:Y:S02]  /*169c0*/  IMAD.MOV R5, RZ, RZ, -R4 ;  /* 0x000000ffff057224 */ /* 0x000fe400078e0a04 */
[----:B------:R-:W-:Y:S01]  /*169d0*/  IMAD.WIDE.U32 R2, R4, UR4, R2 ;  /* 0x0000000404027c25 */ /* 0x000fe2000f8e0002 */
[----:B--2---:R-:W-:-:S03]  /*169e0*/  LOP3.LUT R20, R20, 0x7f, RZ, 0xc0, !PT ;  /* 0x0000007f14147812 */ /* 0x004fc600078ec0ff */
[----:B0-----:R-:W-:Y:S01]  /*169f0*/  IMAD R0, R6, R5, R0 ;  /* 0x0000000506007224 */ /* 0x001fe200078e0200 */
[----:B------:R-:W-:Y:S02]  /*16a00*/  SHF.R.S32.HI R5, RZ, 0x1f, R4 ;  /* 0x0000001fff057819 */ /* 0x000fe40000011404 */
[----:B------:R-:W-:-:S03]  /*16a10*/  SHF.R.U32.HI R8, RZ, 0x3, R20 ;  /* 0x00000003ff087819 */ /* 0x000fc60000011614 */
        /* <DEDUP_REMOVED lines=14> */
[----:B------:R-:W-:-:S03]  /*16b00*/  UMOV UR5, 0xffffffff ;  /* 0xffffffff00057882 */ /* 0x000fc60000000000 */
[----:B------:R-:W-:Y:S07]  /*16b10*/  BRA.DIV UR5, `(.L_x_2650) ;  /* 0x0000003e05a87947 */ /* 0x000fee000b800000 */
[----:B------:R-:W0:Y:S01]  /*16b20*/  SHFL.IDX PT, R3, R0, RZ, 0x181f ;  /* 0x00181fff00037589 */ /* 0x000e2200000e0000 */
[----:B------:R-:W-:Y:S02]  /*16b30*/  IMAD R35, R35, R6, RZ ;  /* 0x0000000623237224 */ /* 0x000fe400078e02ff */
[----:B------:R-:W-:Y:S01]  /*16b40*/  IMAD.IADD R33, R8, 0x1, R33 ;  /* 0x0000000108217824 */ /* 0x000fe200078e0221 */
[----:B------:R-:W2:Y:S03]  /*16b50*/  SHFL.IDX PT, R2, R4, RZ, 0x181f ;  /* 0x00181fff04027589 */ /* 0x000ea600000e0000 */
[C---:B------:R-:W-:Y:S01]  /*16b60*/  VIADD R5, R33.reuse, 0x10 ;  /* 0x0000001021057836 */ /* 0x040fe20000000000 */
[----:B------:R-:W-:Y:S01]  /*16b70*/  ISETP.GE.AND P0, PT, R33, R35, PT ;  /* 0x000000232100720c */ /* 0x000fe20003f06270 */
[----:B------:R-:W-:-:S12]  /*16b80*/  SHFL.IDX PT, R14, R0, 0x7, 0x181f ;  /* 0x00f81f00000e7f89 */ /* 0x000fd800000e0000 */
[----:B0-----:R-:W-:-:S05]  /*16b90*/  @!P0 LEA R3, P2, R7, R3, 0x1 ;  /* 0x0000000307038211 */ /* 0x001fca00078408ff */
[----:B--2---:R-:W-:-:S05]  /*16ba0*/  @!P0 IMAD.X R2, RZ, RZ, R2, P2 ;  /* 0x000000ffff028224 */ /* 0x004fca00010e0602 */
[----:B------:R-:W-:-:S04]  /*16bb0*/  @!P0 LOP3.LUT R3, R3, R2, RZ, 0x3c, !PT ;  /* 0x0000000203038212 */ /* 0x000fc800078e3cff */
[----:B------:R-:W-:-:S04]  /*16bc0*/  @!P0 LOP3.LUT R2, R3, R2, RZ, 0x3c, !PT ;  /* 0x0000000203028212 */ /* 0x000fc800078e3cff */
[----:B------:R-:W-:-:S05]  /*16bd0*/  @!P0 LOP3.LUT R3, R3, R2, RZ, 0x3c, !PT ;  /* 0x0000000203038212 */ /* 0x000fca00078e3cff */
[----:B------:R0:W-:Y:S01]  /*16be0*/  @!P0 LDGSTS.E.BYPASS.LTC128B.128 [R36+0x18400], desc[UR48][R2.64], !P1 ;  /* 0x1840000002248fae */ /* 0x0001e2000c901d70 */
[----:B------:R-:W-:Y:S01]  /*16bf0*/  ISETP.GE.AND P0, PT, R5, R35, PT ;  /* 0x000000230500720c */ /* 0x000fe20003f06270 */
[----:B------:R-:W-:Y:S02]  /*16c00*/  VIADD R5, R33, 0x20 ;  /* 0x0000002021057836 */ /* 0x000fe40000000000 */
[----:B0-----:R-:W0:Y:S04]  /*16c10*/  SHFL.IDX PT, R3, R0, 0x1, 0x181f ;  /* 0x00381f0000037f89 */ /* 0x001e2800000e0000 */
[----:B------:R-:W2:Y:S06]  /*16c20*/  SHFL.IDX PT, R2, R4, 0x1, 0x181f ;  /* 0x00381f0004027f89 */ /* 0x000eac00000e0000 */
        /* <DEDUP_REMOVED lines=46> */
[----:B------:R-:W-:-:S03]  /*16f10*/  ISETP.GE.AND P0, PT, R5, R35, PT ;  /* 0x000000230500720c */ /* 0x000fc60003f06270 */
[----:B0-----:R-:W0:Y:S04]  /*16f20*/  SHFL.IDX PT, R3, R0, 0x6, 0x181f ;  /* 0x00d81f0000037f89 */ /* 0x001e2800000e0000 */
[----:B------:R-:W2:Y:S04]  /*16f30*/  SHFL.IDX PT, R2, R4, 0x6, 0x181f ;  /* 0x00d81f0004027f89 */ /* 0x000ea800000e0000 */
[----:B------:R-:W3:Y:S02]  /*16f40*/  SHFL.IDX PT, R4, R4, 0x7, 0x181f ;  /* 0x00f81f0004047f89 */ /* 0x000ee400000e0000 */
[----:B0-----:R-:W-:-:S05]  /*16f50*/  @!P0 LEA R3, P2, R7, R3, 0x1 ;  /* 0x0000000307038211 */ /* 0x001fca00078408ff */
[----:B--2---:R-:W-:-:S05]  /*16f60*/  @!P0 IMAD.X R2, RZ, RZ, R2, P2 ;  /* 0x000000ffff028224 */ /* 0x004fca00010e0602 */
[----:B------:R-:W-:-:S04]  /*16f70*/  @!P0 LOP3.LUT R3, R3, R2, RZ, 0x3c, !PT ;  /* 0x0000000203038212 */ /* 0x000fc800078e3cff */
[----:B------:R-:W-:-:S04]  /*16f80*/  @!P0 LOP3.LUT R2, R3, R2, RZ, 0x3c, !PT ;  /* 0x0000000203028212 */ /* 0x000fc800078e3cff */
[----:B------:R-:W-:-:S05]  /*16f90*/  @!P0 LOP3.LUT R3, R3, R2, RZ, 0x3c, !PT ;  /* 0x0000000203038212 */ /* 0x000fca00078e3cff */
[----:B---3--:R0:W-:Y:S02]  /*16fa0*/  @!P0 LDGSTS.E.BYPASS.LTC128B.128 [R36+0x1b400], desc[UR48][R2.64], !P1 ;  /* 0x1b40000002248fae */ /* 0x0081e4000c901d70 */
.L_x_2739:
        /* <DEDUP_REMOVED lines=10> */
.L_x_2651:
        /* <DEDUP_REMOVED lines=16> */
[----:B------:R-:W2:Y:S03]  /*17150*/  SYNCS.PHASECHK.TRANS64.TRYWAIT P0, [R17+URZ+0x22820], R0 ;  /* 0x02282000110075a7 */ /* 0x000ea6000800017f */
[----:B0-2---:R-:W-:Y:S05]  /*17160*/  @!P0 BRA `(.L_x_2653) ;  /* 0x0000004000b48947 */ /* 0x005fea0003800000 */
.L_x_2740:
[----:B------:R-:W-:Y:S05]  /*17170*/  BSYNC B0 ;  /* 0x0000000000007941 */ /* 0x000fea0003800000 */
.L_x_2652:
[----:B------:R-:W-:-:S05]  /*17180*/  IMAD.U32 R2, RZ, RZ, UR36 ;  /* 0x00000024ff027e24 */ /* 0x000fca000f8e00ff */
[----:B------:R-:W-:-:S13]  /*17190*/  ISETP.NE.AND P0, PT, R2, 0x3, PT ;  /* 0x000000030200780c */ /* 0x000fda0003f05270 */
[----:B------:R-:W-:Y:S05]  /*171a0*/  @!P0 BRA `(.L_x_2654) ;  /* 0x0000000000048947 */ /* 0x000fea0003800000 */
[----:B------:R-:W-:Y:S01]  /*171b0*/  BPT.TRAP 0x1 ;  /* 0x000000040000795c */ /* 0x000fe20000300000 */
.L_x_2654:
[----:B0-----:R-:W-:Y:S01]  /*171c0*/  SHF.L.U32 R0, R23, 0x1f, RZ ;  /* 0x0000001f17007819 */ /* 0x001fe200000006ff */
[----:B------:R-:W-:Y:S03]  /*171d0*/  BSSY B0, `(.L_x_2655) ;  /* 0x0000003000007945 */ /* 0x000fe60003800000 */
[----:B------:R-:W0:Y:S02]  /*171e0*/  SYNCS.PHASECHK.TRANS64.TRYWAIT P0, [R19+URZ+0x22860], R0 ;  /* 0x02286000130075a7 */ /* 0x000e24000800017f */
[----:B0-----:R-:W-:Y:S05]  /*171f0*/  @!P0 BRA `(.L_x_2656) ;  /* 0x0000004000a48947 */ /* 0x001fea0003800000 */
.L_x_2741:
[----:B------:R-:W-:Y:S05]  /*17200*/  BSYNC B0 ;  /* 0x0000000000007941 */ /* 0x000fea0003800000 */
.L_x_2655:
[----:B------:R-:W2:Y:S01]  /*17210*/  LDL.LU R2, [R1+0x4] ;  /* 0x0000040001027983 */ /* 0x000ea20000300800 */
[----:B------:R-:W-:Y:S01]  /*17220*/  ULDC.64 UR4, c[0x0][0x328] ;  /* 0x0000ca0000047ab9 */ /* 0x000fe20000000a00 */
[----:B------:R-:W-:Y:S02]  /*17230*/  ULDC.64 UR6, c[0x0][0x318] ;  /* 0x0000c60000067ab9 */ /* 0x000fe40000000a00 */
[----:B------:R-:W3:Y:S04]  /*17240*/  LDL.LU R6, [R1+0x8] ;  /* 0x0000080001067983 */ /* 0x000ee80000300800 */
[----:B------:R-:W4:Y:S01]  /*17250*/  LDL.LU R4, [R1+0x10] ;  /* 0x0000100001047983 */ /* 0x000f220000300800 */
[C---:B------:R-:W-:Y:S02]  /*17260*/  LOP3.LUT P3, RZ, R16.reuse, 0x10, RZ, 0xc0, !PT ;  /* 0x0000001010ff7812 */ /* 0x040fe4000786c0ff */
[----:B------:R-:W-:-:S02]  /*17270*/  LOP3.LUT P2, RZ, R16, 0x8, RZ, 0xc0, !PT ;  /* 0x0000000810ff7812 */ /* 0x000fc4000784c0ff */
[C---:B------:R-:W-:Y:S02]  /*17280*/  LOP3.LUT P1, RZ, R16.reuse, 0x4, RZ, 0xc0, !PT ;  /* 0x0000000410ff7812 */ /* 0x040fe4000782c0ff */
[----:B0-----:R-:W-:Y:S02]  /*17290*/  SEL R0, RZ, 0x2, P3 ;  /* 0x00000002ff007807 */ /* 0x001fe40001800000 */
[----:B------:R-:W-:Y:S02]  /*172a0*/  SEL R7, RZ, 0x8, P1 ;  /* 0x00000008ff077807 */ /* 0x000fe40000800000 */
[----:B------:R-:W-:Y:S01]  /*172b0*/  LOP3.LUT P4, RZ, R16, 0x1, RZ, 0xc0, !PT ;  /* 0x0000000110ff7812 */ /* 0x000fe2000788c0ff */
[----:B--2---:R-:W-:-:S04]  /*172c0*/  IMAD R3, R2, UR4, RZ ;  /* 0x0000000402037c24 */ /* 0x004fc8000f8e02ff */
[C---:B------:R-:W-:Y:S02]  /*172d0*/  IMAD R5, R34.reuse, UR5, R3 ;  /* 0x0000000522057c24 */ /* 0x040fe4000f8e0203 */
[----:B------:R-:W-:Y:S01]  /*172e0*/  IMAD.WIDE.U32 R2, R34, UR4, RZ ;  /* 0x0000000422027c25 */ /* 0x000fe2000f8e00ff */
[----:B------:R-:W-:-:S03]  /*172f0*/  ULDC.64 UR4, c[0x0][0x338] ;  /* 0x0000ce0000047ab9 */ /* 0x000fc60000000a00 */
[----:B------:R-:W-:Y:S02]  /*17300*/  IMAD.IADD R3, R3, 0x1, R5 ;  /* 0x0000000103037824 */ /* 0x000fe400078e0205 */
[----:B---3--:R-:W-:Y:S02]  /*17310*/  IMAD R5, R6, UR4, RZ ;  /* 0x0000000406057c24 */ /* 0x008fe4000f8e02ff */
        /* <DEDUP_REMOVED lines=10> */
[----:B----4-:R-:W-:Y:S01]  /*173c0*/  IADD3 R0, R3, R0, R4 ;  /* 0x0000000003007210 */ /* 0x010fe20007ffe004 */
[----:B------:R-:W-:-:S04]  /*173d0*/  IMAD R4, R18, 0x6000, R28 ;  /* 0x0000600012047824 */ /* 0x000fc800078e021c */
[----:B------:R-:W-:Y:S01]  /*173e0*/  IMAD.IADD R7, R0, 0x1, R7 ;  /* 0x0000000100077824 */ /* 0x000fe200078e0207 */
[----:B------:R-:W-:Y:S06]  /*173f0*/  BRA.DIV UR4, `(.L_x_2657) ;  /* 0x0000004204387947 */ /* 0x000fec000b800000 */
[----:B------:R-:W0:Y:S01]  /*17400*/  S2R R2, SR_TID.X ;  /* 0x0000000000027919 */ /* 0x000e220000002100 */
[----:B------:R-:W-:Y:S01]  /*17410*/  IMAD R4, R4, 0x2, R17 ;  /* 0x0000000204047824 */ /* 0x000fe200078e0211 */
[C---:B------:R-:W-:Y:S01]  /*17420*/  LOP3.LUT P2, RZ, R7.reuse, 0x2, RZ, 0xc0, !PT ;  /* 0x0000000207ff7812 */ /* 0x040fe2000784c0ff */
[----:B------:R-:W2:Y:S01]  /*17430*/  SHFL.IDX PT, R14, R5, RZ, 0x181f ;  /* 0x00181fff050e7589 */ /* 0x000ea200000e0000 */
[----:B------:R-:W-:-:S03]  /*17440*/  LOP3.LUT P1, RZ, R7, 0x4, RZ, 0xc0, !PT ;  /* 0x0000000407ff7812 */ /* 0x000fc6000782c0ff */
[----:B------:R-:W3:Y:S01]  /*17450*/  SHFL.IDX PT, R3, R6, RZ, 0x181f ;  /* 0x00181fff06037589 */ /* 0x000ee200000e0000 */
[----:B0-----:R-:W-:-:S05]  /*17460*/  IMAD.SHL.U32 R2, R2, 0x8, RZ ;  /* 0x0000000802027824 */ /* 0x001fca00078e00ff */
[----:B------:R-:W-:-:S05]  /*17470*/  LOP3.LUT R2, R2, 0x38, RZ, 0xc0, !PT ;  /* 0x0000003802027812 */ /* 0x000fca00078ec0ff */
[----:B------:R-:W-:-:S05]  /*17480*/  IMAD.SHL.U32 R0, R2, 0x2, RZ ;  /* 0x0000000202007824 */ /* 0x000fca00078e00ff */
[----:B--2---:R-:W-:Y:S02]  /*17490*/  IADD3 R2, P0, R14, R0, RZ ;  /* 0x000000000e027210 */ /* 0x004fe40007f1e0ff */
[----:B------:R-:W0:Y:S03]  /*174a0*/  SHFL.IDX PT, R14, R5, 0x1, 0x181f ;  /* 0x00381f00050e7f89 */ /* 0x000e2600000e0000 */
[----:B---3--:R-:W-:Y:S01]  /*174b0*/  IMAD.X R3, RZ, RZ, R3, P0 ;  /* 0x000000ffff037224 */ /* 0x008fe200000e0603 */
        /* <DEDUP_REMOVED lines=9> */
[----:B--2---:R-:W2:Y:S01]  /*17550*/  SHFL.IDX PT, R3, R6, 0x1, 0x181f ;  /* 0x00381f0006037f89 */ /* 0x004ea200000e0000 */
[----:B0-----:R-:W-:-:S03]  /*17560*/  IADD3 R2, P3, R14, R0, RZ ;  /* 0x000000000e027210 */ /* 0x001fc60007f7e0ff */
[----:B------:R-:W0:Y:S02]  /*17570*/  SHFL.IDX PT, R14, R5, 0x2, 0x181f ;  /* 0x00581f00050e7f89 */ /* 0x000e2400000e0000 */
[----:B--2---:R-:W-:Y:S01]  /*17580*/  IMAD.X R3, RZ, RZ, R3, P3 ;  /* 0x000000ffff037224 */ /* 0x004fe200018e0603 */
        /* <DEDUP_REMOVED lines=10> */
[----:B--2---:R-:W0:Y:S02]  /*17630*/  SHFL.IDX PT, R3, R6, 0x2, 0x181f ;  /* 0x00581f0006037f89 */ /* 0x004e2400000e0000 */
        /* <DEDUP_REMOVED lines=11> */
[----:B------:R-:W2:Y:S02]  /*176f0*/  SHFL.IDX PT, R14, R5, 0x4, 0x181f ;  /* 0x00981f00050e7f89 */ /* 0x000ea400000e0000 */
        /* <DEDUP_REMOVED lines=10> */
[----:B--2---:R-:W-:-:S03]  /*177a0*/  IADD3 R2, P3, R14, R0, RZ ;  /* 0x000000000e027210 */ /* 0x004fc60007f7e0ff */
[----:B------:R-:W2:Y:S04]  /*177b0*/  SHFL.IDX PT, R6, R6, 0x5, 0x181f ;  /* 0x00b81f0006067f89 */ /* 0x000ea800000e0000 */
[----:B------:R3:W4:Y:S01]  /*177c0*/  SHFL.IDX PT, R14, R5, 0x5, 0x181f ;  /* 0x00b81f00050e7f89 */ /* 0x00072200000e0000 */
        /* <DEDUP_REMOVED lines=9> */
.L_x_2755:
[----:B0--3--:R-:W-:Y:S02]  /*17860*/  IADD3 R2, P3, R14, R0, RZ ;  /* 0x000000000e027210 */ /* 0x009fe40007f7e0ff */
        /* <DEDUP_REMOVED lines=14> */
.L_x_2658:
        /* <DEDUP_REMOVED lines=11> */
.L_x_2659:
[----:B------:R-:W2:Y:S01]  /*17a00*/  LDL.LU R2, [R1] ;  /* 0x0000000001027983 */ /* 0x000ea20000300800 */
[----:B------:R0:W-:Y:S01]  /*17a10*/  SYNCS.ARRIVE.TRANS64.A1T0 RZ, [R19+URZ+0x22850], RZ ;  /* 0x022850ff13ff79a7 */ /* 0x0001e2000810003f */
[----:B------:R-:W-:Y:S01]  /*17a20*/  BSSY B0, `(.L_x_2660) ;  /* 0x00000dc000007945 */ /* 0x000fe20003800000 */
[----:B--2---:R-:W-:-:S05]  /*17a30*/  VIADD R21, R2, 0xfffffffe ;  /* 0xfffffffe02157836 */ /* 0x004fca0000000000 */
[----:B------:R-:W-:-:S13]  /*17a40*/  ISETP.GE.AND P0, PT, R21, R29, PT ;  /* 0x0000001d1500720c */ /* 0x000fda0003f06270 */
[----:B0-----:R-:W-:Y:S05]  /*17a50*/  @!P0 BRA `(.L_x_2661) ;  /* 0x0000000c00608947 */ /* 0x001fea0003800000 */
.L_x_2674:
[----:B0-----:R-:W0:Y:S01]  /*17a60*/  S2R R2, SR_TID.X ;  /* 0x0000000000027919 */ /* 0x001e220000002100 */
[----:B------:R-:W2:Y:S01]  /*17a70*/  LDC R3, c[0x0][0x430] ;  /* 0x00010c00ff037b82 */ /* 0x000ea20000000800 */
[----:B------:R-:W-:Y:S02]  /*17a80*/  IMAD R8, R21, 0x60, R30 ;  /* 0x0000006015087824 */ /* 0x000fe400078e021e */
[----:B------:R-:W-:Y:S01]  /*17a90*/  VIADD R18, R18, 0x1 ;  /* 0x0000000112127836 */ /* 0x000fe20000000000 */
[----:B--2---:R-:W-:Y:S02]  /*17aa0*/  ISETP.NE.AND P0, PT, R3, 0x1, PT ;  /* 0x000000010300780c */ /* 0x004fe40003f05270 */
[----:B0-----:R-:W-:-:S04]  /*17ab0*/  LOP3.LUT R2, R2, 0x7f, RZ, 0xc0, !PT ;  /* 0x0000007f02027812 */ /* 0x001fc800078ec0ff */
[----:B------:R-:W-:Y:S02]  /*17ac0*/  SHF.R.U32.HI R4, RZ, 0x3, R2 ;  /* 0x00000003ff047819 */ /* 0x000fe40000011602 */
[----:B------:R-:W0:Y:S05]  /*17ad0*/  S2R R2, SR_TID.X ;  /* 0x0000000000027919 */ /* 0x000e2a0000002100 */
[----:B------:R-:W2:Y:S08]  /*17ae0*/  @P0 LDC R3, c[0x0][0x434] ;  /* 0x00010d00ff030b82 */ /* 0x000eb00000000800 */
[----:B------:R-:W3:Y:S01]  /*17af0*/  @P0 LDC R7, c[0x0][0x438] ;  /* 0x00010e00ff070b82 */ /* 0x000ee20000000800 */
[----:B0-----:R-:W-:-:S05]  /*17b00*/  IMAD.SHL.U32 R2, R2, 0x10, RZ ;  /* 0x0000001002027824 */ /* 0x001fca00078e00ff */
[----:B------:R-:W-:-:S04]  /*17b10*/  LOP3.LUT R2, R4, 0x70, R2, 0xf8, !PT ;  /* 0x0000007004027812 */ /* 0x000fc800078ef802 */
[C---:B------:R-:W-:Y:S01]  /*17b20*/  ISETP.GT.U32.AND P1, PT, R2.reuse, 0x5f, PT ;  /* 0x0000005f0200780c */ /* 0x040fe20003f24070 */
[----:B------:R-:W-:-:S04]  /*17b30*/  IMAD.IADD R8, R2, 0x1, R8 ;  /* 0x0000000102087824 */ /* 0x000fc800078e0208 */
[----:B--2---:R-:W-:-:S04]  /*17b40*/  @P0 IMAD.HI.U32 R2, R8, R3, RZ ;  /* 0x0000000308020227 */ /* 0x004fc800078e00ff */
[----:B------:R-:W-:Y:S01]  /*17b50*/  IMAD.MOV.U32 R9, RZ, RZ, R8 ;  /* 0x000000ffff097224 */ /* 0x000fe200078e0008 */
[----:B---3--:R-:W-:-:S03]  /*17b60*/  @P0 SHF.R.U32.HI R9, RZ, R7, R2 ;  /* 0x00000007ff090219 */ /* 0x008fc60000011602 */
[----:B------:R-:W0:Y:S01]  /*17b70*/  @!P1 LDC.64 R4, c[0x0][0x428] ;  /* 0x00010a00ff049b82 */ /* 0x000e220000000a00 */
[----:B------:R-:W-:-:S07]  /*17b80*/  @!P1 SHF.R.S32.HI R3, RZ, 0x1f, R9 ;  /* 0x0000001fff039819 */ /* 0x000fce0000011409 */
[----:B------:R-:W2:Y:S01]  /*17b90*/  @!P1 LDC.64 R6, c[0x0][0x418] ;  /* 0x00010600ff069b82 */ /* 0x000ea20000000a00 */
[----:B0-----:R-:W-:-:S04]  /*17ba0*/  @!P1 IMAD R2, R31, R4, RZ ;  /* 0x000000041f029224 */ /* 0x001fc800078e02ff */
[----:B------:R-:W-:Y:S02]  /*17bb0*/  @!P1 IMAD R5, R25, R5, R2 ;  /* 0x0000000519059224 */ /* 0x000fe400078e0202 */
[----:B------:R-:W-:-:S04]  /*17bc0*/  @!P1 IMAD.MOV.U32 R2, RZ, RZ, R9 ;  /* 0x000000ffff029224 */ /* 0x000fc800078e0009 */
[----:B------:R-:W-:-:S04]  /*17bd0*/  @!P1 IMAD.WIDE.U32 R2, R25, R4, R2 ;  /* 0x0000000419029225 */ /* 0x000fc800078e0002 */
[----:B------:R-:W-:Y:S01]  /*17be0*/  @!P1 IMAD.IADD R3, R5, 0x1, R3 ;  /* 0x0000000105039824 */ /* 0x000fe200078e0203 */
[C---:B--2---:R-:W-:Y:S01]  /*17bf0*/  @!P1 LEA R6, P0, R2.reuse, R6, 0x2 ;  /* 0x0000000602069211 */ /* 0x044fe200078010ff */
[----:B------:R-:W-:Y:S02]  /*17c00*/  IMAD.MOV.U32 R4, RZ, RZ, RZ ;  /* 0x000000ffff047224 */ /* 0x000fe400078e00ff */
[----:B-1----:R-:W-:Y:S01]  /*17c10*/  IMAD.U32 R10, RZ, RZ, UR36 ;  /* 0x00000024ff0a7e24 */ /* 0x002fe2000f8e00ff */
[----:B------:R-:W-:Y:S02]  /*17c20*/  @!P1 LEA.HI.X R7, R2, R7, R3, 0x2, P0 ;  /* 0x0000000702079211 */ /* 0x000fe400000f1403 */
[----:B------:R-:W-:-:S03]  /*17c30*/  ISETP.NE.AND P0, PT, R18, 0x2, PT ;  /* 0x000000021200780c */ /* 0x000fc60003f05270 */
[----:B------:R0:W5:Y:S01]  /*17c40*/  @!P1 LDG.E R4, desc[UR48][R6.64] ;  /* 0x0000003006049981 */ /* 0x000162000c1e1900 */
[----:B------:R-:W-:Y:S02]  /*17c50*/  ISETP.NE.AND P1, PT, R10, 0x3, PT ;  /* 0x000000030a00780c */ /* 0x000fe40003f25270 */
[----:B------:R-:W-:Y:S01]  /*17c60*/  SEL R2, RZ, 0x1, P0 ;  /* 0x00000001ff027807 */ /* 0x000fe20000000000 */
[----:B------:R-:W-:Y:S01]  /*17c70*/  IMAD.MOV R5, RZ, RZ, -R9 ;  /* 0x000000ffff057224 */ /* 0x000fe200078e0a09 */
[----:B------:R-:W-:Y:S05]  /*17c80*/  YIELD ;  /* 0x0000000000007946 */ /* 0x000fea0003800000 */
[----:B------:R-:W-:Y:S01]  /*17c90*/  LOP3.LUT R23, R23, R2, RZ, 0x3c, !PT ;  /* 0x0000000217177212 */ /* 0x000fe200078e3cff */
[----:B------:R-:W-:Y:S01]  /*17ca0*/  ULDC UR4, c[0x0][0x430] ;  /* 0x00010c0000047ab9 */ /* 0x000fe20000000800 */
[----:B------:R-:W-:Y:S01]  /*17cb0*/  IMAD.MOV.U32 R2, RZ, RZ, R21 ;  /* 0x000000ffff027224 */ /* 0x000fe200078e0015 */
[----:B------:R-:W-:Y:S01]  /*17cc0*/  SEL R18, R18, RZ, P0 ;  /* 0x000000ff12127207 */ /* 0x000fe20000000000 */
[----:B------:R-:W-:-:S02]  /*17cd0*/  IMAD R5, R5, UR4, R8 ;  /* 0x0000000405057c24 */ /* 0x000fc4000f8e0208 */
[----:B------:R-:W-:Y:S01]  /*17ce0*/  VIADD R21, R21, 0xffffffff ;  /* 0xffffffff15157836 */ /* 0x000fe20000000000 */
[----:B------:R-:W-:Y:S01]  /*17cf0*/  ISETP.GT.AND P2, PT, R2, R29, PT ;  /* 0x0000001d0200720c */ /* 0x000fe20003f44270 */
[----:B0-----:R-:W-:-:S12]  /*17d00*/  @!P1 BRA `(.L_x_2662) ;  /* 0x0000000000049947 */ /* 0x001fd80003800000 */
[----:B------:R-:W-:Y:S01]  /*17d10*/  BPT.TRAP 0x1 ;  /* 0x000000040000795c */ /* 0x000fe20000300000 */
.L_x_2662:
[----:B------:R-:W-:Y:S01]  /*17d20*/  IMAD R10, R18, 0x8, R17 ;  /* 0x00000008120a7824 */ /* 0x000fe200078e0211 */
[----:B------:R-:W-:Y:S01]  /*17d30*/  SHF.L.U32 R20, R23, 0x1f, RZ ;  /* 0x0000001f17147819 */ /* 0x000fe200000006ff */
[----:B------:R-:W-:Y:S01]  /*17d40*/  BSSY B1, `(.L_x_2663) ;  /* 0x0000004000017945 */ /* 0x000fe20003800000 */
[----:B------:R-:W-:Y:S02]  /*17d50*/  SHF.R.S32.HI R9, RZ, 0x1f, R5 ;  /* 0x0000001fff097819 */ /* 0x000fe40000011405 */
[----:B------:R-:W0:Y:S02]  /*17d60*/  SYNCS.PHASECHK.TRANS64.TRYWAIT P0, [R10+URZ+0x22840], R20 ;  /* 0x022840140a0075a7 */ /* 0x000e24000800017f */
[----:B0-----:R-:W-:Y:S05]  /*17d70*/  @!P0 BRA `(.L_x_2664) ;  /* 0x0000004000188947 */ /* 0x001fea0003800000 */
.L_x_2756:
[----:B------:R-:W-:Y:S05]  /*17d80*/  BSYNC B1 ;  /* 0x0000000000017941 */ /* 0x000fea0003800000 */
.L_x_2663:
[----:B------:R-:W-:Y:S01]  /*17d90*/  ULDC.64 UR4, c[0x0][0x300] ;  /* 0x0000c00000047ab9 */ /* 0x000fe20000000a00 */
[----:B-1---5:R-:W-:Y:S01]  /*17da0*/  SHF.R.S32.HI R19, RZ, 0x1f, R4 ;  /* 0x0000001fff137819 */ /* 0x022fe20000011404 */
        /* <DEDUP_REMOVED lines=47> */
.L_x_2770:
        /* <DEDUP_REMOVED lines=8> */
.L_x_2666:
        /* <DEDUP_REMOVED lines=11> */
.L_x_2667:
[----:B------:R1:W-:Y:S01]  /*181d0*/  SYNCS.ARRIVE.TRANS64.A1T0 RZ, [R10+URZ+0x22830], RZ ;  /* 0x022830ff0aff79a7 */ /* 0x0003e2000810003f */
[----:B------:R-:W-:Y:S05]  /*181e0*/  @!P3 BRA `(.L_x_2668) ;  /* 0x000000000004b947 */ /* 0x000fea0003800000 */
[----:B------:R-:W-:Y:S01]  /*181f0*/  BPT.TRAP 0x1 ;  /* 0x000000040000795c */ /* 0x000fe20000300000 */
.L_x_2668:
[----:B------:R-:W2:Y:S01]  /*18200*/  SYNCS.PHASECHK.TRANS64.TRYWAIT P0, [R10+URZ+0x22860], R20 ;  /* 0x022860140a0075a7 */ /* 0x000ea2000800017f */
[----:B------:R-:W-:Y:S04]  /*18210*/  BSSY B1, `(.L_x_2669) ;  /* 0x0000002000017945 */ /* 0x000fe80003800000 */
[----:B--2---:R-:W-:Y:S05]  /*18220*/  @!P0 BRA `(.L_x_2670) ;  /* 0x0000004000a08947 */ /* 0x004fea0003800000 */
.L_x_2771:
[----:B------:R-:W-:Y:S05]  /*18230*/  BSYNC B1 ;  /* 0x0000000000017941 */ /* 0x000fea0003800000 */
.L_x_2669:
[----:B------:R-:W-:Y:S01]  /*18240*/  ULDC.64 UR4, c[0x0][0x328] ;  /* 0x0000ca0000047ab9 */ /* 0x000fe20000000a00 */
[----:B------:R-:W-:Y:S01]  /*18250*/  ULDC.64 UR6, c[0x0][0x318] ;  /* 0x0000c60000067ab9 */ /* 0x000fe20000000a00 */
[----:B------:R-:W-:Y:S01]  /*18260*/  IMAD R2, R9, UR4, RZ ;  /* 0x0000000409027c24 */ /* 0x000fe2000f8e02ff */
[----:B------:R-:W-:Y:S01]  /*18270*/  LOP3.LUT P5, RZ, R16, 0x1, RZ, 0xc0, !PT ;  /* 0x0000000110ff7812 */ /* 0x000fe200078ac0ff */
[----:B0-2---:R-:W-:Y:S01]  /*18280*/  IMAD R20, R18, 0x6000, R28 ;  /* 0x0000600012147824 */ /* 0x005fe200078e021c */
[C---:B------:R-:W-:Y:S01]  /*18290*/  LOP3.LUT P4, RZ, R16.reuse, 0x10, RZ, 0xc0, !PT ;  /* 0x0000001010ff7812 */ /* 0x040fe2000788c0ff */
[C---:B------:R-:W-:Y:S01]  /*182a0*/  IMAD R7, R5.reuse, UR5, R2 ;  /* 0x0000000505077c24 */ /* 0x040fe2000f8e0202 */
[C---:B------:R-:W-:Y:S01]  /*182b0*/  LOP3.LUT P3, RZ, R16.reuse, 0x8, RZ, 0xc0, !PT ;  /* 0x0000000810ff7812 */ /* 0x040fe2000786c0ff */
        /* <DEDUP_REMOVED lines=58> */
.L_x_2785:
        /* <DEDUP_REMOVED lines=11> */
.L_x_2672:
        /* <DEDUP_REMOVED lines=11> */
.L_x_2673:
[----:B------:R0:W-:Y:S01]  /*187c0*/  SYNCS.ARRIVE.TRANS64.A1T0 RZ, [R10+URZ+0x22850], RZ ;  /* 0x022850ff0aff79a7 */ /* 0x0001e2000810003f */
[----:B------:R-:W-:Y:S05]  /*187d0*/  @P2 BRA `(.L_x_2674) ;  /* 0xfffffff000a02947 */ /* 0x000fea000383ffff */
.L_x_2661:
[----:B------:R-:W-:Y:S05]  /*187e0*/  BSYNC B0 ;  /* 0x0000000000007941 */ /* 0x000fea0003800000 */
.L_x_2660:
        /* <DEDUP_REMOVED lines=20> */
.L_x_2676:
[----:B------:R-:W-:Y:S05]  /*18930*/  BSYNC B0 ;  /* 0x0000000000007941 */ /* 0x000fea0003800000 */
.L_x_2675:
[----:B------:R-:W-:Y:S02]  /*18940*/  SEL R18, R18, RZ, P0 ;  /* 0x000000ff12127207 */ /* 0x000fe40000000000 */
[----:B------:R-:W-:-:S07]  /*18950*/  LOP3.LUT R23, R23, R0, RZ, 0x3c, !PT ;  /* 0x0000000017177212 */ /* 0x000fce00078e3cff */
.L_x_2635:
[----:B------:R-:W-:Y:S05]  /*18960*/  BSYNC B7 ;  /* 0x0000000000077941 */ /* 0x000fea0003800000 */
.L_x_2633:
        /* <DEDUP_REMOVED lines=8> */
[----:B------:R2:W3:Y:S01]  /*189f0*/  LDS.128 R24, [R17+0x228d0] ;  /* 0x0228d00011187984 */ /* 0x0004e20000000c00 */
[----:B------:R-:W-:Y:S06]  /*18a00*/  BAR.ARV 0x4, 0x180 ;  /* 0x0106000000007b1d */ /* 0x000fec0000002000 */
[----:B------:R-:W-:Y:S05]  /*18a10*/  BRA `(.L_x_2678) ;  /* 0x0000000c00d47947 */ /* 0x000fea0003800000 */
.L_x_2677:
        /* <DEDUP_REMOVED lines=43> */
.L_x_2795:
[----:B------:R-:W-:Y:S02]  /*18cd0*/  ULDC UR4, c[0x0][0xc38] ;  /* 0x00030e0000047ab9 */ /* 0x000fe40000000800 */
[----:B------:R-:W-:-:S04]  /*18ce0*/  IMAD.U32 R5, RZ, RZ, UR4 ;  /* 0x00000004ff057e24 */ /* 0x000fc8000f8e00ff */
[----:B---3--:R-:W-:-:S04]  /*18cf0*/  IMAD R14, R14, R5, RZ ;  /* 0x000000050e0e7224 */ /* 0x008fc800078e02ff */
[----:B------:R-:W-:-:S05]  /*18d00*/  IMAD.IADD R7, R7, 0x1, R14 ;  /* 0x0000000107077824 */ /* 0x000fca00078e020e */
[----:B------:R-:W-:-:S13]  /*18d10*/  ISETP.GT.AND P6, PT, R7, R0, PT ;  /* 0x000000000700720c */ /* 0x000fda0003fc4270 */
[----:B------:R-:W-:Y:S05]  /*18d20*/  @P6 BRA `(.L_x_2680) ;  /* 0x0000000000a46947 */ /* 0x000fea0003800000 */
.L_x_2683:
        /* <DEDUP_REMOVED lines=35> */
.L_x_2803:
[----:B------:R-:W-:Y:S02]  /*18f60*/  ULDC UR4, c[0x0][0xc38] ;  /* 0x00030e0000047ab9 */ /* 0x000fe40000000800 */
[----:B------:R-:W-:-:S04]  /*18f70*/  IMAD.U32 R5, RZ, RZ, UR4 ;  /* 0x00000004ff057e24 */ /* 0x000fc8000f8e00ff */
[----:B---3--:R-:W-:-:S04]  /*18f80*/  IMAD R14, R14, R5, RZ ;  /* 0x000000050e0e7224 */ /* 0x008fc800078e02ff */
[----:B------:R-:W-:-:S05]  /*18f90*/  IMAD.IADD R7, R14, 0x1, R7 ;  /* 0x000000010e077824 */ /* 0x000fca00078e0207 */
[----:B------:R-:W-:-:S13]  /*18fa0*/  ISETP.GT.AND P6, PT, R7, R0, PT ;  /* 0x000000000700720c */ /* 0x000fda0003fc4270 */
[----:B------:R-:W-:Y:S05]  /*18fb0*/  @!P6 BRA `(.L_x_2683) ;  /* 0xfffffffc005ce947 */ /* 0x000fea000383ffff */
.L_x_2680:
[----:B------:R-:W-:Y:S01]  /*18fc0*/  IMAD.IADD R7, R7, 0x1, -R14 ;  /* 0x0000000107077824 */ /* 0x000fe200078e0a0e */
[----:B------:R-:W-:-:S03]  /*18fd0*/  UMOV UR4, 0xffffffff ;  /* 0xffffffff00047882 */ /* 0x000fc60000000000 */
[----:B------:R-:W-:-:S05]  /*18fe0*/  IMAD R3, R2, R5, R7 ;  /* 0x0000000502037224 */ /* 0x000fca00078e0207 */
[----:B------:R-:W-:Y:S01]  /*18ff0*/  ISETP.GT.AND P6, PT, R3, R0, PT ;  /* 0x000000000300720c */ /* 0x000fe20003fc4270 */
[----:B------:R-:W-:-:S12]  /*19000*/  BRA.DIV UR4, `(.L_x_2684) ;  /* 0x0000004204fc7947 */ /* 0x000fd8000b800000 */
[----:B------:R-:W-:-:S04]  /*19010*/  VOTE.ANY R3, PT, !P6 ;  /* 0x0000000000037806 */ /* 0x000fc800070e0100 */
[----:B------:R-:W3:Y:S02]  /*19020*/  POPC R12, R3 ;  /* 0x00000003000c7309 */ /* 0x000ee40000000000 */
[----:B---3--:R3:W4:Y:S01]  /*19030*/  SHFL.IDX PT, R25, R25, R12, 0x1f ;  /* 0x00001f0c19197589 */ /* 0x00872200000e0000 */
[----:B------:R-:W-:-:S03]  /*19040*/  IMAD.IADD R27, R12, 0x1, R27 ;  /* 0x000000010c1b7824 */ /* 0x000fc600078e021b */
[----:B------:R3:W0:Y:S04]  /*19050*/  SHFL.IDX PT, R4, R4, R12, 0x1f ;  /* 0x00001f0c04047589 */ /* 0x00062800000e0000 */
.L_x_2808:
[----:B------:R-:W-:-:S13]  /*19060*/  ISETP.NE.AND P0, PT, R3, RZ, PT ;  /* 0x000000ff0300720c */ /* 0x000fda0003f05270 */
[----:B------:R-:W-:Y:S05]  /*19070*/  @!P0 BRA `(.L_x_2685) ;  /* 0x0000000000108947 */ /* 0x000fea0003800000 */
[----:B------:R-:W-:Y:S01]  /*19080*/  UMOV UR4, 0xffffffff ;  /* 0xffffffff00047882 */ /* 0x000fe20000000000 */
[----:B---3--:R-:W-:Y:S02]  /*19090*/  VIADD R12, R12, 0xffffffff ;  /* 0xffffffff0c0c7836 */ /* 0x008fe40000000000 */
[----:B------:R-:W-:Y:S05]  /*190a0*/  BRA.DIV UR4, `(.L_x_2686) ;  /* 0x0000004604307947 */ /* 0x000fea000b800000 */
[----:B------:R3:W0:Y:S02]  /*190b0*/  SHFL.IDX PT, R6, R2, R12, 0x1f ;  /* 0x00001f0c02067589 */ /* 0x00062400000e0000 */
.L_x_2685:
[----:B0-----:R-:W-:Y:S01]  /*190c0*/  ISETP.NE.AND P0, PT, R4, 0x1, PT ;  /* 0x000000010400780c */ /* 0x001fe20003f05270 */
[----:B------:R-:W-:-:S04]  /*190d0*/  IMAD R24, R6, R5, R7 ;  /* 0x0000000506187224 */ /* 0x000fc800078e0207 */
[----:B------:R-:W-:-:S08]  /*190e0*/  IMAD.IADD R0, R0, 0x1, -R24 ;  /* 0x0000000100007824 */ /* 0x000fd000078e0a18 */
[----:B------:R-:W-:Y:S05]  /*190f0*/  @!P0 BRA `(.L_x_2687) ;  /* 0x0000000000dc8947 */ /* 0x000fea0003800000 */
[-C--:B----4-:R-:W-:Y:S02]  /*19100*/  IABS R6, R25.reuse ;  /* 0x0000001900067213 */ /* 0x090fe40000000000 */
[----:B------:R-:W-:Y:S02]  /*19110*/  IABS R5, R4 ;  /* 0x0000000400057213 */ /* 0x000fe40000000000 */
[----:B------:R-:W0:Y:S08]  /*19120*/  I2F.RP R7, R6 ;  /* 0x0000000600077306 */ /* 0x000e300000209400 */
[----:B------:R-:W4:Y:S08]  /*19130*/  I2F.RP R8, R5 ;  /* 0x0000000500087306 */ /* 0x000f300000209400 */
[----:B0-----:R-:W2:Y:S08]  /*19140*/  MUFU.RCP R7, R7 ;  /* 0x0000000700077308 */ /* 0x001eb00000001000 */
[----:B----4-:R-:W-:Y:S01]  /*19150*/  MUFU.RCP R8, R8 ;  /* 0x0000000800087308 */ /* 0x010fe20000001000 */
[----:B--23--:R-:W-:Y:S01]  /*19160*/  VIADD R2, R7, 0xffffffe ;  /* 0x0ffffffe07027836 */ /* 0x00cfe20000000000 */
[----:B------:R-:W-:-:S06]  /*19170*/  IABS R7, R25 ;  /* 0x0000001900077213 */ /* 0x000fcc0000000000 */
[----:B------:R0:W2:Y:S02]  /*19180*/  F2I.FTZ.U32.TRUNC.NTZ R3, R2 ;  /* 0x0000000200037305 */ /* 0x0000a4000021f000 */
[----:B0-----:R-:W-:Y:S02]  /*19190*/  IMAD.MOV.U32 R2, RZ, RZ, RZ ;  /* 0x000000ffff027224 */ /* 0x001fe400078e00ff */
[----:B--2---:R-:W-:-:S04]  /*191a0*/  IMAD.MOV R9, RZ, RZ, -R3 ;  /* 0x000000ffff097224 */ /* 0x004fc800078e0a03 */
[----:B------:R-:W-:-:S04]  /*191b0*/  IMAD R9, R9, R6, RZ ;  /* 0x0000000609097224 */ /* 0x000fc800078e02ff */
[----:B------:R-:W-:Y:S01]  /*191c0*/  IMAD.HI.U32 R3, R3, R9, R2 ;  /* 0x0000000903037227 */ /* 0x000fe200078e0002 */
        /* <DEDUP_REMOVED lines=22> */
[----:B------:R-:W-:-:S05]  /*19330*/  IABS R3, R7 ;  /* 0x0000000700037213 */ /* 0x000fca0000000000 */
        /* <DEDUP_REMOVED lines=9> */
[----:B------:R-:W-:-:S04]  /*193d0*/  IMAD.MOV R2, RZ, RZ, -R7 ;  /* 0x000000ffff027224 */ /* 0x000fc800078e0a07 */
[----:B------:R-:W-:Y:S02]  /*193e0*/  IMAD R2, R25, R2, R0 ;  /* 0x0000000219027224 */ /* 0x000fe400078e0200 */
        /* <DEDUP_REMOVED lines=8> */
.L_x_2687:
[----:B--23--:R-:W0:Y:S02]  /*19470*/  LDC.64 R2, c[0x0][0xc90] ;  /* 0x00032400ff027b82 */ /* 0x00ce240000000a00 */
[----:B0-----:R-:W-:-:S05]  /*19480*/  IMAD.WIDE R2, R27, 0x4, R2 ;  /* 0x000000041b027825 */ /* 0x001fca00078e0202 */
[----:B------:R0:W4:Y:S02]  /*19490*/  LDG.E R6, desc[UR48][R2.64] ;  /* 0x0000003002067981 */ /* 0x000124000c1e1900 */
[----:B0-----:R-:W-:Y:S02]  /*194a0*/  IMAD.MOV.U32 R2, RZ, RZ, RZ ;  /* 0x000000ffff027224 */ /* 0x001fe400078e00ff */
[----:B----4-:R-:W-:-:S05]  /*194b0*/  IMAD R7, R25, R6, RZ ;  /* 0x0000000619077224 */ /* 0x010fca00078e02ff */
[----:B------:R-:W-:-:S04]  /*194c0*/  IABS R4, R7 ;  /* 0x0000000700047213 */ /* 0x000fc80000000000 */
[----:B------:R-:W0:Y:S08]  /*194d0*/  I2F.RP R8, R4 ;  /* 0x0000000400087306 */ /* 0x000e300000209400 */
        /* <DEDUP_REMOVED lines=26> */
[----:B------:R-:W-:-:S04]  /*19680*/  VIADDMNMX R5, R3, R5, R6, PT ;  /* 0x0000000503057246 */ /* 0x000fc80003800106 */
[----:B------:R-:W-:-:S04]  /*19690*/  IABS R6, R5 ;  /* 0x0000000500067213 */ /* 0x000fc80000000000 */
[----:B------:R-:W0:Y:S08]  /*196a0*/  I2F.RP R8, R6 ;  /* 0x0000000600087306 */ /* 0x000e300000209400 */
[----:B0-----:R-:W0:Y:S02]  /*196b0*/  MUFU.RCP R8, R8 ;  /* 0x0000000800087308 */ /* 0x001e240000001000 */
[----:B0-----:R-:W-:Y:S01]  /*196c0*/  VIADD R3, R8, 0xffffffe ;  /* 0x0ffffffe08037836 */ /* 0x001fe20000000000 */
[----:B------:R-:W-:-:S05]  /*196d0*/  IABS R8, R5 ;  /* 0x0000000500087213 */ /* 0x000fca0000000000 */
[----:B------:R-:W0:Y:S02]  /*196e0*/  F2I.FTZ.U32.TRUNC.NTZ R3, R3 ;  /* 0x0000000300037305 */ /* 0x000e24000021f000 */
[----:B0-----:R-:W-:-:S04]  /*196f0*/  IMAD.MOV R7, RZ, RZ, -R3 ;  /* 0x000000ffff077224 */ /* 0x001fc800078e0a03 */
[----:B------:R-:W-:-:S04]  /*19700*/  IMAD R7, R7, R6, RZ ;  /* 0x0000000607077224 */ /* 0x000fc800078e02ff */
[----:B------:R-:W-:Y:S01]  /*19710*/  IMAD.HI.U32 R2, R3, R7, R2 ;  /* 0x0000000703027227 */ /* 0x000fe200078e0002 */
[----:B------:R-:W-:-:S03]  /*19720*/  IABS R7, R0 ;  /* 0x0000000000077213 */ /* 0x000fc60000000000 */
        /* <DEDUP_REMOVED lines=13> */
[----:B------:R-:W-:Y:S01]  /*19800*/  @!P1 LOP3.LUT R2, RZ, R5, RZ, 0x33, !PT ;  /* 0x00000005ff029212 */ /* 0x000fe200078e33ff */
[----:B------:R-:W-:-:S04]  /*19810*/  IMAD.MOV R5, RZ, RZ, -R5 ;  /* 0x000000ffff057224 */ /* 0x000fc800078e0a05 */
[----:B------:R-:W-:-:S07]  /*19820*/  IMAD R26, R2, R5, R3 ;  /* 0x00000005021a7224 */ /* 0x000fce00078e0203 */
.L_x_2688:
[----:B------:R-:W-:-:S05]  /*19830*/  LOP3.LUT R2, RZ, R2, RZ, 0x33, !PT ;  /* 0x00000002ff027212 */ /* 0x000fca00078e33ff */
[----:B------:R-:W-:Y:S01]  /*19840*/  IMAD.IADD R25, R25, 0x1, R2 ;  /* 0x0000000119197824 */ /* 0x000fe200078e0202 */
[----:B------:R-:W-:Y:S06]  /*19850*/  BRA `(.L_x_2689) ;  /* 0x00000000001c7947 */ /* 0x000fec0003800000 */
.L_x_2681:
[----:B------:R-:W-:Y:S01]  /*19860*/  UMOV UR4, URZ ;  /* 0x0000003f00047c82 */ /* 0x000fe20008000000 */
[----:B------:R-:W-:Y:S01]  /*19870*/  UMOV UR5, URZ ;  /* 0x0000003f00057c82 */ /* 0x000fe20008000000 */
[----:B------:R-:W-:Y:S01]  /*19880*/  ULDC UR6, c[0x0][0xc3c] ;  /* 0x00030f0000067ab9 */ /* 0x000fe20000000800 */
[----:B------:R-:W-:Y:S02]  /*19890*/  IMAD.MOV.U32 R24, RZ, RZ, R0 ;  /* 0x000000ffff187224 */ /* 0x000fe400078e0000 */
[----:B------:R-:W-:Y:S02]  /*198a0*/  IMAD.U32 R25, RZ, RZ, UR4 ;  /* 0x00000004ff197e24 */ /* 0x000fe4000f8e00ff */
[----:B------:R-:W-:Y:S02]  /*198b0*/  IMAD.U32 R26, RZ, RZ, UR5 ;  /* 0x00000005ff1a7e24 */ /* 0x000fe4000f8e00ff */
[----:B------:R-:W-:-:S07]  /*198c0*/  IMAD.U32 R27, RZ, RZ, UR6 ;  /* 0x00000006ff1b7e24 */ /* 0x000fce000f8e00ff */
.L_x_2689:
        /* <DEDUP_REMOVED lines=10> */
.L_x_2678:
[----:B------:R-:W-:Y:S02]  /*19970*/  ULDC UR4, c[0x0][0xc3c] ;  /* 0x00030f0000047ab9 */ /* 0x000fe40000000800 */
[----:B---3--:R-:W-:-:S13]  /*19980*/  ISETP.GE.AND P0, PT, R27, UR4, PT ;  /* 0x000000041b007c0c */ /* 0x008fda000bf06270 */
[----:B------:R-:W-:Y:S05]  /*19990*/  @!P0 BRA `(.L_x_2690) ;  /* 0xffffffb000288947 */ /* 0x000fea000383ffff */
[----:B------:R-:W-:Y:S05]  /*199a0*/  BSYNC B8 ;  /* 0x0000000000087941 */ /* 0x000fea0003800000 */
.L_x_2619:
        /* <DEDUP_REMOVED lines=12> */
.L_x_2811:
[----:B------:R-:W-:Y:S05]  /*19a70*/  BSYNC B0 ;  /* 0x0000000000007941 */ /* 0x000fea0003800000 */
.L_x_2691:
[----:B------:R-:W-:-:S03]  /*19a80*/  UMOV UR4, 0xffffffff ;  /* 0xffffffff00047882 */ /* 0x000fc60000000000 */
[----:B------:R-:W-:Y:S05]  /*19a90*/  BRA.DIV UR4, `(.L_x_2693) ;  /* 0x0000003a04f07947 */ /* 0x000fea000b800000 */
[----:B-1----:R-:W1:Y:S02]  /*19aa0*/  S2R R0, SR_TID.X ;  /* 0x0000000000007919 */ /* 0x002e640000002100 */
[----:B-1----:R-:W-:-:S04]  /*19ab0*/  SHF.R.U32.HI R0, RZ, 0x5, R0 ;  /* 0x00000005ff007819 */ /* 0x002fc80000011600 */
[----:B------:R-:W-:-:S05]  /*19ac0*/  LOP3.LUT R0, R0, 0x3, RZ, 0xc0, !PT ;  /* 0x0000000300007812 */ /* 0x000fca00078ec0ff */
[----:B------:R1:W3:Y:S02]  /*19ad0*/  SHFL.IDX PT, R14, R0, RZ, 0x1f ;  /* 0x00001fff000e7589 */ /* 0x0002e400000e0000 */
.L_x_2814:
[----:B---3--:R-:W-:Y:S01]  /*19ae0*/  ISETP.NE.AND P0, PT, R14, RZ, PT ;  /* 0x000000ff0e00720c */ /* 0x008fe20003f05270 */
[----:B------:R-:W-:-:S12]  /*19af0*/  BSSY B0, `(.L_x_2694) ;  /* 0x0000024000007945 */ /* 0x000fd80003800000 */
[----:B------:R-:W-:Y:S05]  /*19b00*/  @P0 BRA `(.L_x_2695) ;  /* 0x0000000000880947 */ /* 0x000fea0003800000 */
[----:B------:R-:W-:-:S03]  /*19b10*/  UMOV UR4, 0xffffffff ;  /* 0xffffffff00047882 */ /* 0x000fc60000000000 */
[----:B------:R-:W-:Y:S05]  /*19b20*/  BRA.DIV UR4, `(.L_x_2696) ;  /* 0x0000003e04007947 */ /* 0x000fea000b800000 */
[----:B------:R-:W-:-:S13]  /*19b30*/  ELECT P6, URZ, PT ;  /* 0x00000000003f782f */ /* 0x000fda00038c0000 */
.L_x_2817:
[----:B------:R-:W-:Y:S05]  /*19b40*/  @!P6 BRA `(.L_x_2695) ;  /* 0x000000000078e947 */ /* 0x000fea0003800000 */
[----:B------:R-:W-:-:S06]  /*19b50*/  ULOP3.LUT UR4, UR39, 0x2, URZ, 0xfc, !UPT ;  /* 0x0000000227047892 */ /* 0x000fcc000f8efc3f */
[----:B-1----:R-:W-:-:S05]  /*19b60*/  IMAD.U32 R0, RZ, RZ, UR4 ;  /* 0x00000004ff007e24 */ /* 0x002fca000f8e00ff */
[----:B------:R-:W-:-:S13]  /*19b70*/  ISETP.NE.AND P0, PT, R0, 0x3, PT ;  /* 0x000000030000780c */ /* 0x000fda0003f05270 */
[----:B------:R-:W-:Y:S05]  /*19b80*/  @!P0 BRA `(.L_x_2697) ;  /* 0x0000000000048947 */ /* 0x000fea0003800000 */
[----:B------:R-:W-:Y:S01]  /*19b90*/  BPT.TRAP 0x1 ;  /* 0x000000040000795c */ /* 0x000fe20000300000 */
.L_x_2697:
[C---:B------:R-:W-:Y:S01]  /*19ba0*/  IMAD R3, R18.reuse, 0x8, R5 ;  /* 0x0000000812037824 */ /* 0x040fe200078e0205 */
[----:B------:R-:W-:Y:S01]  /*19bb0*/  SHF.L.U32 R2, R23, 0x1f, RZ ;  /* 0x0000001f17027819 */ /* 0x000fe200000006ff */
[----:B------:R-:W-:-:S03]  /*19bc0*/  VIADD R18, R18, 0x1 ;  /* 0x0000000112127836 */ /* 0x000fc60000000000 */
[----:B------:R-:W1:Y:S02]  /*19bd0*/  SYNCS.PHASECHK.TRANS64.TRYWAIT P1, [R3+URZ+0x22840], R2 ;  /* 0x02284002030075a7 */ /* 0x000e64000802017f */
[----:B------:R-:W-:-:S04]  /*19be0*/  ISETP.NE.AND P2, PT, R18, 0x2, PT ;  /* 0x000000021200780c */ /* 0x000fc80003f45270 */
[----:B------:R-:W-:Y:S01]  /*19bf0*/  SEL R0, RZ, 0x1, P2 ;  /* 0x00000001ff007807 */ /* 0x000fe20001000000 */
[----:B-1----:R-:W-:Y:S08]  /*19c00*/  @!P1 BRA `(.L_x_2698) ;  /* 0x0000003800e89947 */ /* 0x002ff00003800000 */
.L_x_2818:
[----:B------:R-:W-:Y:S02]  /*19c10*/  SEL R18, R18, RZ, P2 ;  /* 0x000000ff12127207 */ /* 0x000fe40001000000 */
[----:B------:R-:W-:Y:S01]  /*19c20*/  LOP3.LUT R0, R23, R0, RZ, 0x3c, !PT ;  /* 0x0000000017007212 */ /* 0x000fe200078e3cff */
[----:B------:R-:W-:Y:S06]  /*19c30*/  @!P0 BRA `(.L_x_2699) ;  /* 0x0000000000048947 */ /* 0x000fec0003800000 */
[----:B------:R-:W-:Y:S01]  /*19c40*/  BPT.TRAP 0x1 ;  /* 0x000000040000795c */ /* 0x000fe20000300000 */
.L_x_2699:
[----:B------:R-:W-:Y:S01]  /*19c50*/  IMAD R5, R18, 0x8, R5 ;  /* 0x0000000812057824 */ /* 0x000fe200078e0205 */
[----:B------:R-:W-:-:S04]  /*19c60*/  SHF.L.U32 R0, R0, 0x1f, RZ ;  /* 0x0000001f00007819 */ /* 0x000fc800000006ff */
[----:B------:R-:W3:Y:S02]  /*19c70*/  SYNCS.PHASECHK.TRANS64.TRYWAIT P1, [R5+URZ+0x22840], R0 ;  /* 0x02284000050075a7 */ /* 0x000ee4000802017f */
[----:B---3--:R-:W-:Y:S05]  /*19c80*/  @!P1 BRA `(.L_x_2700) ;  /* 0x0000003800dc9947 */ /* 0x008fea0003800000 */
.L_x_2819:
[----:B------:R-:W-:Y:S05]  /*19c90*/  @!P0 BRA `(.L_x_2701) ;  /* 0x0000000000048947 */ /* 0x000fea0003800000 */
[----:B------:R-:W-:Y:S01]  /*19ca0*/  BPT.TRAP 0x1 ;  /* 0x000000040000795c */ /* 0x000fe20000300000 */
.L_x_2701:
[----:B------:R-:W5:Y:S02]  /*19cb0*/  SYNCS.PHASECHK.TRANS64.TRYWAIT P1, [R3+URZ+0x22860], R2 ;  /* 0x02286002030075a7 */ /* 0x000f64000802017f */
[----:B-----5:R-:W-:Y:S05]  /*19cc0*/  @!P1 BRA `(.L_x_2702) ;  /* 0x0000003800e09947 */ /* 0x020fea0003800000 */
.L_x_2820:
[----:B------:R-:W-:Y:S05]  /*19cd0*/  @!P0 BRA `(.L_x_2703) ;  /* 0x0000000000048947 */ /* 0x000fea0003800000 */
[----:B------:R-:W-:Y:S01]  /*19ce0*/  BPT.TRAP 0x1 ;  /* 0x000000040000795c */ /* 0x000fe20000300000 */
.L_x_2703:
[----:B------:R0:W0:Y:S02]  /*19cf0*/  SYNCS.PHASECHK.TRANS64.TRYWAIT P0, [R5+URZ+0x22860], R0 ;  /* 0x02286000050075a7 */ /* 0x000024000800017f */
[----:B0-----:R-:W-:Y:S05]  /*19d00*/  @!P0 NANOSLEEP.SYNCS 0x989680 ;  /* 0x009896800000895d */ /* 0x001fea0003900000 */
[----:B------:R-:W0:Y:S02]  /*19d10*/  @!P0 SYNCS.PHASECHK.TRANS64 P0, [R5+URZ+0x22860], R0 ;  /* 0x02286000050085a7 */ /* 0x000e24000800007f */
[----:B0-----:R-:W-:Y:S05]  /*19d20*/  @!P0 BRA `(.L_x_2703) ;  /* 0xfffffffc00f08947 */ /* 0x001fea000383ffff */
.L_x_2695:
[----:B------:R-:W-:Y:S05]  /*19d30*/  BSYNC B0 ;  /* 0x0000000000007941 */ /* 0x000fea0003800000 */
.L_x_2694:
[----:B------:R-:W-:Y:S05]  /*19d40*/  EXIT ;  /* 0x000000000000794d */ /* 0x000fea0003800000 */
.L_x_2510:
[----:B0-----:R0:W1:Y:S02]  /*19d50*/  SYNCS.PHASECHK.TRANS64.TRYWAIT P0, [R8+URZ+0x22800], R3 ;  /* 0x02280003080075a7 */ /* 0x001064000800017f */
[----:B-1----:R-:W-:Y:S05]  /*19d60*/  @!P0 NANOSLEEP.SYNCS 0x989680 ;  /* 0x009896800000895d */ /* 0x002fea0003900000 */
[----:B------:R-:W1:Y:S02]  /*19d70*/  @!P0 SYNCS.PHASECHK.TRANS64 P0, [R8+URZ+0x22800], R3 ;  /* 0x02280003080085a7 */ /* 0x000e64000800007f */
[----:B-1----:R-:W-:Y:S05]  /*19d80*/  @!P0 BRA `(.L_x_2510) ;  /* 0xfffffffc00f08947 */ /* 0x002fea000383ffff */
[----:B------:R-:W-:Y:S05]  /*19d90*/  BRA `(.L_x_2704) ;  /* 0xfffffe8400807947 */ /* 0x000fea000383ffff */
.L_x_2514:
[----:B0-----:R-:W-:-:S04]  /*19da0*/  IMAD.U32 R3, RZ, RZ, UR22 ;  /* 0x00000016ff037e24 */ /* 0x001fc8000f8e00ff */
[----:B------:R0:W2:Y:S03]  /*19db0*/  SYNCS.PHASECHK.TRANS64.TRYWAIT P1, [R3+URZ+0x22830], R6 ;  /* 0x02283006030075a7 */ /* 0x0000a6000802017f */
[----:B--2---:R-:W-:Y:S05]  /*19dc0*/  @!P1 NANOSLEEP.SYNCS 0x989680 ;  /* 0x009896800000995d */ /* 0x004fea0003900000 */
[----:B------:R-:W2:Y:S02]  /*19dd0*/  @!P1 SYNCS.PHASECHK.TRANS64 P1, [R3+URZ+0x22830], R6 ;  /* 0x02283006030095a7 */ /* 0x000ea4000802007f */
[----:B--2---:R-:W-:Y:S05]  /*19de0*/  @!P1 BRA `(.L_x_2514) ;  /* 0xfffffffc00ec9947 */ /* 0x004fea000383ffff */
[----:B------:R-:W-:Y:S05]  /*19df0*/  BRA `(.L_x_2513) ;  /* 0xfffffe8400a87947 */ /* 0x000fea000383ffff */
.L_x_2527:
[----:B-1----:R-:W-:-:S04]  /*19e00*/  IMAD.U32 R9, RZ, RZ, UR22 ;  /* 0x00000016ff097e24 */ /* 0x002fc8000f8e00ff */
[----:B------:R1:W2:Y:S03]  /*19e10*/  SYNCS.PHASECHK.TRANS64.TRYWAIT P1, [R9+URZ+0x22850], R6 ;  /* 0x02285006090075a7 */ /* 0x0002a6000802017f */
[----:B--2---:R-:W-:Y:S05]  /*19e20*/  @!P1 NANOSLEEP.SYNCS 0x989680 ;  /* 0x009896800000995d */ /* 0x004fea0003900000 */
[----:B------:R-:W2:Y:S02]  /*19e30*/  @!P1 SYNCS.PHASECHK.TRANS64 P1, [R9+URZ+0x22850], R6 ;  /* 0x02285006090095a7 */ /* 0x000ea4000802007f */
[----:B--2---:R-:W-:Y:S05]  /*19e40*/  @!P1 BRA `(.L_x_2527) ;  /* 0xfffffffc00ec9947 */ /* 0x004fea000383ffff */
[----:B------:R-:W-:Y:S05]  /*19e50*/  BRA `(.L_x_2526) ;  /* 0xfffffeac00dc7947 */ /* 0x000fea000383ffff */
.L_x_2536:
[----:B-1----:R-:W-:-:S04]  /*19e60*/  IMAD.U32 R4, RZ, RZ, UR26 ;  /* 0x0000001aff047e24 */ /* 0x002fc8000f8e00ff */
[----:B------:R1:W2:Y:S03]  /*19e70*/  SYNCS.PHASECHK.TRANS64.TRYWAIT P1, [R4+URZ+0x22830], R7 ;  /* 0x02283007040075a7 */ /* 0x0002a6000802017f */
[----:B--2---:R-:W-:Y:S05]  /*19e80*/  @!P1 NANOSLEEP.SYNCS 0x989680 ;  /* 0x009896800000995d */ /* 0x004fea0003900000 */
[----:B------:R-:W2:Y:S02]  /*19e90*/  @!P1 SYNCS.PHASECHK.TRANS64 P1, [R4+URZ+0x22830], R7 ;  /* 0x02283007040095a7 */ /* 0x000ea4000802007f */
[----:B--2---:R-:W-:Y:S05]  /*19ea0*/  @!P1 BRA `(.L_x_2536) ;  /* 0xfffffffc00ec9947 */ /* 0x004fea000383ffff */
[----:B------:R-:W-:Y:S05]  /*19eb0*/  BRA `(.L_x_2535) ;  /* 0xfffffeb400987947 */ /* 0x000fea000383ffff */
.L_x_2549:
[----:B-1----:R-:W-:-:S04]  /*19ec0*/  IMAD.U32 R8, RZ, RZ, UR26 ;  /* 0x0000001aff087e24 */ /* 0x002fc8000f8e00ff */
[----:B------:R1:W3:Y:S03]  /*19ed0*/  SYNCS.PHASECHK.TRANS64.TRYWAIT P1, [R8+URZ+0x22850], R7 ;  /* 0x02285007080075a7 */ /* 0x0002e6000802017f */
[----:B---3--:R-:W-:Y:S05]  /*19ee0*/  @!P1 NANOSLEEP.SYNCS 0x989680 ;  /* 0x009896800000995d */ /* 0x008fea0003900000 */
[----:B------:R-:W3:Y:S02]  /*19ef0*/  @!P1 SYNCS.PHASECHK.TRANS64 P1, [R8+URZ+0x22850], R7 ;  /* 0x02285007080095a7 */ /* 0x000ee4000802007f */
[----:B---3--:R-:W-:Y:S05]  /*19f00*/  @!P1 BRA `(.L_x_2549) ;  /* 0xfffffffc00ec9947 */ /* 0x008fea000383ffff */
[----:B------:R-:W-:Y:S05]  /*19f10*/  BRA `(.L_x_2548) ;  /* 0xfffffee400e87947 */ /* 0x000fea000383ffff */
.L_x_2559:
[----:B-12---:R-:W-:-:S04]  /*19f20*/  IMAD.U32 R3, RZ, RZ, UR24 ;  /* 0x00000018ff037e24 */ /* 0x006fc8000f8e00ff */
[----:B------:R1:W2:Y:S03]  /*19f30*/  SYNCS.PHASECHK.TRANS64.TRYWAIT P2, [R3+URZ+0x22830], R6 ;  /* 0x02283006030075a7 */ /* 0x0002a6000804017f */
[----:B--2---:R-:W-:Y:S05]  /*19f40*/  @!P2 NANOSLEEP.SYNCS 0x989680 ;  /* 0x009896800000a95d */ /* 0x004fea0003900000 */
[----:B------:R-:W2:Y:S02]  /*19f50*/  @!P2 SYNCS.PHASECHK.TRANS64 P2, [R3+URZ+0x22830], R6 ;  /* 0x022830060300a5a7 */ /* 0x000ea4000804007f */
[----:B--2---:R-:W-:Y:S05]  /*19f60*/  @!P2 BRA `(.L_x_2559) ;  /* 0xfffffffc00eca947 */ /* 0x004fea000383ffff */
[----:B------:R-:W-:Y:S05]  /*19f70*/  BRA `(.L_x_2558) ;  /* 0xfffffeec00ac7947 */ /* 0x000fea000383ffff */
.L_x_2564:
[----:B-1----:R-:W-:-:S04]  /*19f80*/  IMAD.U32 R9, RZ, RZ, UR24 ;  /* 0x00000018ff097e24 */ /* 0x002fc8000f8e00ff */
[----:B------:R1:W2:Y:S03]  /*19f90*/  SYNCS.PHASECHK.TRANS64.TRYWAIT P2, [R9+URZ+0x22850], R6 ;  /* 0x02285006090075a7 */ /* 0x0002a6000804017f */
[----:B--2---:R-:W-:Y:S05]  /*19fa0*/  @!P2 NANOSLEEP.SYNCS 0x989680 ;  /* 0x009896800000a95d */ /* 0x004fea0003900000 */
[----:B------:R-:W2:Y:S02]  /*19fb0*/  @!P2 SYNCS.PHASECHK.TRANS64 P2, [R9+URZ+0x22850], R6 ;  /* 0x022850060900a5a7 */ /* 0x000ea4000804007f */
[----:B--2---:R-:W-:Y:S05]  /*19fc0*/  @!P2 BRA `(.L_x_2564) ;  /* 0xfffffffc00eca947 */ /* 0x004fea000383ffff */
[----:B------:R-:W-:Y:S05]  /*19fd0*/  BRA `(.L_x_2563) ;  /* 0xffffff0c004c7947 */ /* 0x000fea000383ffff */
.L_x_2571:
[----:B-12---:R-:W-:-:S04]  /*19fe0*/  IMAD.U32 R3, RZ, RZ, UR26 ;  /* 0x0000001aff037e24 */ /* 0x006fc8000f8e00ff */
[----:B------:R1:W2:Y:S03]  /*19ff0*/  SYNCS.PHASECHK.TRANS64.TRYWAIT P1, [R3+URZ+0x22830], R6 ;  /* 0x02283006030075a7 */ /* 0x0002a6000802017f */
[----:B--2---:R-:W-:Y:S05]  /*1a000*/  @!P1 NANOSLEEP.SYNCS 0x989680 ;  /* 0x009896800000995d */ /* 0x004fea0003900000 */
[----:B------:R-:W2:Y:S02]  /*1a010*/  @!P1 SYNCS.PHASECHK.TRANS64 P1, [R3+URZ+0x22830], R6 ;  /* 0x02283006030095a7 */ /* 0x000ea4000802007f */
[----:B--2---:R-:W-:Y:S05]  /*1a020*/  @!P1 BRA `(.L_x_2571) ;  /* 0xfffffffc00ec9947 */ /* 0x004fea000383ffff */
[----:B------:R-:W-:Y:S05]  /*1a030*/  BRA `(.L_x_2570) ;  /* 0xffffff1000647947 */ /* 0x000fea000383ffff */
.L_x_2584:
[----:B--2---:R-:W-:-:S04]  /*1a040*/  IMAD.U32 R9, RZ, RZ, UR26 ;  /* 0x0000001aff097e24 */ /* 0x004fc8000f8e00ff */
[----:B------:R2:W3:Y:S03]  /*1a050*/  SYNCS.PHASECHK.TRANS64.TRYWAIT P1, [R9+URZ+0x22850], R6 ;  /* 0x02285006090075a7 */ /* 0x0004e6000802017f */
[----:B---3--:R-:W-:Y:S05]  /*1a060*/  @!P1 NANOSLEEP.SYNCS 0x989680 ;  /* 0x009896800000995d */ /* 0x008fea0003900000 */
[----:B------:R-:W3:Y:S02]  /*1a070*/  @!P1 SYNCS.PHASECHK.TRANS64 P1, [R9+URZ+0x22850], R6 ;  /* 0x02285006090095a7 */ /* 0x000ee4000802007f */
[----:B---3--:R-:W-:Y:S05]  /*1a080*/  @!P1 BRA `(.L_x_2584) ;  /* 0xfffffffc00ec9947 */ /* 0x008fea000383ffff */
[----:B------:R-:W-:Y:S05]  /*1a090*/  BRA `(.L_x_2583) ;  /* 0xffffff4000b47947 */ /* 0x000fea000383ffff */
.L_x_2641:
        /* <DEDUP_REMOVED lines=11> */
.L_x_2706:
[----:B------:R-:W-:Y:S05]  /*1a150*/  BSYNC B0 ;  /* 0x0000000000007941 */ /* 0x000fea0003800000 */
.L_x_2705:
[----:B------:R-:W-:Y:S05]  /*1a160*/  BRA `(.L_x_2707) ;  /* 0xffffffb800b87947 */ /* 0x000fea000383ffff */
.L_x_2644:
[----:B0-----:R0:W1:Y:S02]  /*1a170*/  SYNCS.PHASECHK.TRANS64.TRYWAIT P0, [R19+URZ+0x22840], R0 ;  /* 0x02284000130075a7 */ /* 0x001064000800017f */
[----:B-1----:R-:W-:Y:S05]  /*1a180*/  @!P0 NANOSLEEP.SYNCS 0x989680 ;  /* 0x009896800000895d */ /* 0x002fea0003900000 */
[----:B------:R-:W1:Y:S02]  /*1a190*/  @!P0 SYNCS.PHASECHK.TRANS64 P0, [R19+URZ+0x22840], R0 ;  /* 0x02284000130085a7 */ /* 0x000e64000800007f */
[----:B-1----:R-:W-:Y:S05]  /*1a1a0*/  @!P0 BRA `(.L_x_2644) ;  /* 0xfffffffc00f08947 */ /* 0x002fea000383ffff */
[----:B------:R-:W-:Y:S05]  /*1a1b0*/  BRA `(.L_x_2708) ;  /* 0xffffffbc00547947 */ /* 0x000fea000383ffff */
.L_x_2645:
        /* <DEDUP_REMOVED lines=8> */
.L_x_2710:
[----:B------:R-:W-:Y:S05]  /*1a240*/  BSYNC B0 ;  /* 0x0000000000007941 */ /* 0x000fea0003800000 */
.L_x_2709:
        /* <DEDUP_REMOVED lines=9> */
.L_x_2711:
[----:B------:R-:W-:Y:S02]  /*1a2e0*/  IMAD.MOV.U32 R13, RZ, RZ, R4 ;  /* 0x000000ffff0d7224 */ /* 0x000fe400078e0004 */
[----:B------:R-:W-:Y:S02]  /*1a2f0*/  IMAD.MOV.U32 R12, RZ, RZ, 0x1 ;  /* 0x00000001ff0c7424 */ /* 0x000fe400078e00ff */
[----:B------:R-:W-:-:S07]  /*1a300*/  IMAD.MOV.U32 R3, RZ, RZ, R14 ;  /* 0x000000ffff037224 */ /* 0x000fce00078e000e */
[----:B------:R-:W-:Y:S05]  /*1a310*/  WARPSYNC.COLLECTIVE R15, `(.L_x_2712) ;  /* 0x000000000f087348 */ /* 0x000fea0003c00000 */
[----:B------:R0:W1:Y:S02]  /*1a320*/  SHFL.IDX P6, R14, R13, R12, R11 ;  /* 0x0000000c0d0e7389 */ /* 0x00006400000c000b */
[----:B01----:R-:W-:Y:S01]  /*1a330*/  ENDCOLLECTIVE ;  /* 0x000000000000791b */ /* 0x003fe20003800000 */
.L_x_2712:
        /* <DEDUP_REMOVED lines=15> */
.L_x_2713:
[----:B------:R-:W-:Y:S02]  /*1a430*/  @P0 IMAD R6, R5, 0x2, R17 ;  /* 0x0000000205060824 */ /* 0x000fe400078e0211 */
[----:B------:R-:W-:Y:S02]  /*1a440*/  IMAD.MOV.U32 R13, RZ, RZ, R4 ;  /* 0x000000ffff0d7224 */ /* 0x000fe400078e0004 */
[----:B------:R-:W-:Y:S02]  /*1a450*/  IMAD.MOV.U32 R12, RZ, RZ, 0x2 ;  /* 0x00000002ff0c7424 */ /* 0x000fe400078e00ff */
[----:B------:R-:W-:-:S07]  /*1a460*/  IMAD.MOV.U32 R3, RZ, RZ, R14 ;  /* 0x000000ffff037224 */ /* 0x000fce00078e000e */
[----:B------:R-:W-:Y:S05]  /*1a470*/  WARPSYNC.COLLECTIVE R15, `(.L_x_2714) ;  /* 0x000000000f087348 */ /* 0x000fea0003c00000 */
[----:B------:R0:W1:Y:S02]  /*1a480*/  SHFL.IDX P6, R14, R13, R12, R11 ;  /* 0x0000000c0d0e7389 */ /* 0x00006400000c000b */
[----:B01----:R-:W-:Y:S01]  /*1a490*/  ENDCOLLECTIVE ;  /* 0x000000000000791b */ /* 0x003fe20003800000 */
.L_x_2714:
        /* <DEDUP_REMOVED lines=15> */
.L_x_2715:
[----:B------:R-:W-:Y:S02]  /*1a590*/  @P0 IMAD R6, R5, 0x2, R17 ;  /* 0x0000000205060824 */ /* 0x000fe400078e0211 */
[----:B------:R-:W-:Y:S02]  /*1a5a0*/  IMAD.MOV.U32 R13, RZ, RZ, R4 ;  /* 0x000000ffff0d7224 */ /* 0x000fe400078e0004 */
[----:B------:R-:W-:Y:S02]  /*1a5b0*/  IMAD.MOV.U32 R12, RZ, RZ, 0x3 ;  /* 0x00000003ff0c7424 */ /* 0x000fe400078e00ff */
[----:B------:R-:W-:-:S07]  /*1a5c0*/  IMAD.MOV.U32 R3, RZ, RZ, R14 ;  /* 0x000000ffff037224 */ /* 0x000fce00078e000e */
[----:B------:R-:W-:Y:S05]  /*1a5d0*/  WARPSYNC.COLLECTIVE R15, `(.L_x_2716) ;  /* 0x000000000f087348 */ /* 0x000fea0003c00000 */
[----:B------:R0:W1:Y:S02]  /*1a5e0*/  SHFL.IDX P6, R14, R13, R12, R11 ;  /* 0x0000000c0d0e7389 */ /* 0x00006400000c000b */
[----:B01----:R-:W-:Y:S01]  /*1a5f0*/  ENDCOLLECTIVE ;  /* 0x000000000000791b */ /* 0x003fe20003800000 */
.L_x_2716:
        /* <DEDUP_REMOVED lines=15> */
.L_x_2717:
[----:B------:R-:W-:Y:S02]  /*1a6f0*/  @P0 IMAD R6, R5, 0x2, R17 ;  /* 0x0000000205060824 */ /* 0x000fe400078e0211 */
[----:B------:R-:W-:Y:S02]  /*1a700*/  IMAD.MOV.U32 R13, RZ, RZ, R4 ;  /* 0x000000ffff0d7224 */ /* 0x000fe400078e0004 */
[----:B------:R-:W-:Y:S02]  /*1a710*/  IMAD.MOV.U32 R12, RZ, RZ, 0x4 ;  /* 0x00000004ff0c7424 */ /* 0x000fe400078e00ff */
[----:B------:R-:W-:-:S07]  /*1a720*/  IMAD.MOV.U32 R3, RZ, RZ, R14 ;  /* 0x000000ffff037224 */ /* 0x000fce00078e000e */
[----:B------:R-:W-:Y:S05]  /*1a730*/  WARPSYNC.COLLECTIVE R15, `(.L_x_2718) ;  /* 0x000000000f087348 */ /* 0x000fea0003c00000 */
[----:B------:R0:W1:Y:S02]  /*1a740*/  SHFL.IDX P6, R14, R13, R12, R11 ;  /* 0x0000000c0d0e7389 */ /* 0x00006400000c000b */
[----:B01----:R-:W-:Y:S01]  /*1a750*/  ENDCOLLECTIVE ;  /* 0x000000000000791b */ /* 0x003fe20003800000 */
.L_x_2718:
        /* <DEDUP_REMOVED lines=15> */
.L_x_2719:
[----:B------:R-:W-:Y:S02]  /*1a850*/  @P0 IMAD R6, R5, 0x2, R17 ;  /* 0x0000000205060824 */ /* 0x000fe400078e0211 */
[----:B------:R-:W-:Y:S02]  /*1a860*/  IMAD.MOV.U32 R13, RZ, RZ, R4 ;  /* 0x000000ffff0d7224 */ /* 0x000fe400078e0004 */
[----:B------:R-:W-:Y:S02]  /*1a870*/  IMAD.MOV.U32 R12, RZ, RZ, 0x5 ;  /* 0x00000005ff0c7424 */ /* 0x000fe400078e00ff */
[----:B------:R-:W-:-:S07]  /*1a880*/  IMAD.MOV.U32 R3, RZ, RZ, R14 ;  /* 0x000000ffff037224 */ /* 0x000fce00078e000e */
[----:B------:R-:W-:Y:S05]  /*1a890*/  WARPSYNC.COLLECTIVE R15, `(.L_x_2720) ;  /* 0x000000000f087348 */ /* 0x000fea0003c00000 */
[----:B------:R0:W1:Y:S02]  /*1a8a0*/  SHFL.IDX P6, R14, R13, R12, R11 ;  /* 0x0000000c0d0e7389 */ /* 0x00006400000c000b */
[----:B01----:R-:W-:Y:S01]  /*1a8b0*/  ENDCOLLECTIVE ;  /* 0x000000000000791b */ /* 0x003fe20003800000 */
.L_x_2720:
        /* <DEDUP_REMOVED lines=10> */
.L_x_2721:
[----:B------:R-:W-:Y:S01]  /*1a960*/  @!PT LDS RZ, [RZ] ;  /* 0x00000000fffff984 */ /* 0x000fe20000000800 */
[----:B------:R-:W-:Y:S01]  /*1a970*/  @!PT LDS RZ, [RZ] ;  /* 0x00000000fffff984 */ /* 0x000fe20000000800 */
[----:B------:R-:W-:Y:S01]  /*1a980*/  @!PT LDS RZ, [RZ] ;  /* 0x00000000fffff984 */ /* 0x000fe20000000800 */
[----:B------:R1:W-:Y:S01]  /*1a990*/  @P0 LDGSTS.E.BYPASS.LTC128B.128 [R6+0x1e400], desc[UR48][R2.64], !P2 ;  /* 0x1e40000002060fae */ /* 0x0003e2000d101d70 */
[----:B------:R-:W-:Y:S01]  /*1a9a0*/  IMAD.MOV.U32 R0, RZ, RZ, R14 ;  /* 0x000000ffff007224 */ /* 0x000fe200078e000e */
[----:B------:R-:W-:Y:S06]  /*1a9b0*/  BRA `(.L_x_2722) ;  /* 0xffffffb800b47947 */ /* 0x000fec000383ffff */
.L_x_2650:
[----:B------:R-:W-:Y:S02]  /*1a9c0*/  IMAD.MOV.U32 R13, RZ, RZ, R4 ;  /* 0x000000ffff0d7224 */ /* 0x000fe400078e0004 */
[----:B------:R-:W-:Y:S02]  /*1a9d0*/  IMAD.MOV.U32 R12, RZ, RZ, RZ ;  /* 0x000000ffff0c7224 */ /* 0x000fe400078e00ff */
[----:B------:R-:W-:Y:S02]  /*1a9e0*/  IMAD.MOV.U32 R11, RZ, RZ, 0x181f ;  /* 0x0000181fff0b7424 */ /* 0x000fe400078e00ff */
[----:B------:R-:W-:Y:S02]  /*1a9f0*/  IMAD.MOV.U32 R15, RZ, RZ, -0x1 ;  /* 0xffffffffff0f7424 */ /* 0x000fe400078e00ff */
[----:B------:R-:W-:Y:S02]  /*1aa00*/  IMAD R35, R35, R6, RZ ;  /* 0x0000000623237224 */ /* 0x000fe400078e02ff */
[----:B------:R-:W-:-:S07]  /*1aa10*/  IMAD.IADD R33, R8, 0x1, R33 ;  /* 0x0000000108217824 */ /* 0x000fce00078e0221 */
[----:B-1----:R-:W-:Y:S05]  /*1aa20*/  WARPSYNC.COLLECTIVE R15, `(.L_x_2723) ;  /* 0x000000000f087348 */ /* 0x002fea0003c00000 */
[----:B------:R0:W2:Y:S02]  /*1aa30*/  SHFL.IDX P6, R14, R13, R12, R11 ;  /* 0x0000000c0d0e7389 */ /* 0x0000a400000c000b */
[----:B012---:R-:W-:Y:S01]  /*1aa40*/  ENDCOLLECTIVE ;  /* 0x000000000000791b */ /* 0x007fe20003800000 */
.L_x_2723:
[C---:B------:R-:W-:Y:S01]  /*1aa50*/  VIADD R6, R33.reuse, 0x10 ;  /* 0x0000001021067836 */ /* 0x040fe20000000000 */
[----:B------:R-:W-:Y:S01]  /*1aa60*/  ISETP.GE.AND P0, PT, R33, R35, PT ;  /* 0x000000232100720c */ /* 0x000fe20003f06270 */
[----:B------:R-:W-:Y:S02]  /*1aa70*/  IMAD.MOV.U32 R13, RZ, RZ, R0 ;  /* 0x000000ffff0d7224 */ /* 0x000fe400078e0000 */
[----:B------:R-:W-:-:S10]  /*1aa80*/  IMAD.MOV.U32 R2, RZ, RZ, R14 ;  /* 0x000000ffff027224 */ /* 0x000fd400078e000e */
[----:B------:R-:W-:Y:S05]  /*1aa90*/  WARPSYNC.COLLECTIVE R15, `(.L_x_2724) ;  /* 0x000000000f087348 */ /* 0x000fea0003c00000 */
[----:B------:R0:W1:Y:S02]  /*1aaa0*/  SHFL.IDX P6, R14, R13, R12, R11 ;  /* 0x0000000c0d0e7389 */ /* 0x00006400000c000b */
[----:B01----:R-:W-:Y:S01]  /*1aab0*/  ENDCOLLECTIVE ;  /* 0x000000000000791b */ /* 0x003fe20003800000 */
.L_x_2724:
[----:B------:R-:W-:Y:S02]  /*1aac0*/  IMAD.MOV.U32 R13, RZ, RZ, R4 ;  /* 0x000000ffff0d7224 */ /* 0x000fe400078e0004 */
[----:B------:R-:W-:Y:S02]  /*1aad0*/  IMAD.MOV.U32 R12, RZ, RZ, 0x1 ;  /* 0x00000001ff0c7424 */ /* 0x000fe400078e00ff */
[----:B------:R-:W-:-:S07]  /*1aae0*/  IMAD.MOV.U32 R3, RZ, RZ, R14 ;  /* 0x000000ffff037224 */ /* 0x000fce00078e000e */
[----:B------:R-:W-:Y:S05]  /*1aaf0*/  WARPSYNC.COLLECTIVE R15, `(.L_x_2725) ;  /* 0x000000000f087348 */ /* 0x000fea0003c00000 */
[----:B------:R0:W1:Y:S02]  /*1ab00*/  SHFL.IDX P6, R14, R13, R12, R11 ;  /* 0x0000000c0d0e7389 */ /* 0x00006400000c000b */
[----:B01----:R-:W-:Y:S01]  /*1ab10*/  ENDCOLLECTIVE ;  /* 0x000000000000791b */ /* 0x003fe20003800000 */
.L_x_2725:
        /* <DEDUP_REMOVED lines=15> */
.L_x_2726:
[----:B------:R-:W-:Y:S02]  /*1ac10*/  IMAD.MOV.U32 R13, RZ, RZ, R4 ;  /* 0x000000ffff0d7224 */ /* 0x000fe400078e0004 */
[----:B------:R-:W-:Y:S02]  /*1ac20*/  IMAD.MOV.U32 R12, RZ, RZ, 0x2 ;  /* 0x00000002ff0c7424 */ /* 0x000fe400078e00ff */
[----:B------:R-:W-:-:S07]  /*1ac30*/  IMAD.MOV.U32 R3, RZ, RZ, R14 ;  /* 0x000000ffff037224 */ /* 0x000fce00078e000e */
[----:B------:R-:W-:Y:S05]  /*1ac40*/  WARPSYNC.COLLECTIVE R15, `(.L_x_2727) ;  /* 0x000000000f087348 */ /* 0x000fea0003c00000 */
[----:B------:R0:W1:Y:S02]  /*1ac50*/  SHFL.IDX P6, R14, R13, R12, R11 ;  /* 0x0000000c0d0e7389 */ /* 0x00006400000c000b */
[----:B01----:R-:W-:Y:S01]  /*1ac60*/  ENDCOLLECTIVE ;  /* 0x000000000000791b */ /* 0x003fe20003800000 */
.L_x_2727:
        /* <DEDUP_REMOVED lines=16> */
.L_x_2728:
[----:B------:R-:W-:Y:S02]  /*1ad70*/  IMAD.MOV.U32 R13, RZ, RZ, R4 ;  /* 0x000000ffff0d7224 */ /* 0x000fe400078e0004 */
[----:B------:R-:W-:Y:S02]  /*1ad80*/  IMAD.MOV.U32 R12, RZ, RZ, 0x3 ;  /* 0x00000003ff0c7424 */ /* 0x000fe400078e00ff */
[----:B------:R-:W-:-:S07]  /*1ad90*/  IMAD.MOV.U32 R3, RZ, RZ, R14 ;  /* 0x000000ffff037224 */ /* 0x000fce00078e000e */
[----:B------:R-:W-:Y:S05]  /*1ada0*/  WARPSYNC.COLLECTIVE R15, `(.L_x_2729) ;  /* 0x000000000f087348 */ /* 0x000fea0003c00000 */
[----:B------:R0:W1:Y:S02]  /*1adb0*/  SHFL.IDX P6, R14, R13, R12, R11 ;  /* 0x0000000c0d0e7389 */ /* 0x00006400000c000b */
[----:B01----:R-:W-:Y:S01]  /*1adc0*/  ENDCOLLECTIVE ;  /* 0x000000000000791b */ /* 0x003fe20003800000 */
.L_x_2729:
        /* <DEDUP_REMOVED lines=16> */
.L_x_2730:
[----:B------:R-:W-:Y:S02]  /*1aed0*/  IMAD.MOV.U32 R13, RZ, RZ, R4 ;  /* 0x000000ffff0d7224 */ /* 0x000fe400078e0004 */
[----:B------:R-:W-:Y:S02]  /*1aee0*/  IMAD.MOV.U32 R12, RZ, RZ, 0x4 ;  /* 0x00000004ff0c7424 */ /* 0x000fe400078e00ff */
[----:B------:R-:W-:-:S07]  /*1aef0*/  IMAD.MOV.U32 R3, RZ, RZ, R14 ;  /* 0x000000ffff037224 */ /* 0x000fce00078e000e */
[----:B------:R-:W-:Y:S05]  /*1af00*/  WARPSYNC.COLLECTIVE R15, `(.L_x_2731) ;  /* 0x000000000f087348 */ /* 0x000fea0003c00000 */
[----:B------:R0:W1:Y:S02]  /*1af10*/  SHFL.IDX P6, R14, R13, R12, R11 ;  /* 0x0000000c0d0e7389 */ /* 0x00006400000c000b */
[----:B01----:R-:W-:Y:S01]  /*1af20*/  ENDCOLLECTIVE ;  /* 0x000000000000791b */ /* 0x003fe20003800000 */
.L_x_2731:
        /* <DEDUP_REMOVED lines=16> */
.L_x_2732:
[----:B------:R-:W-:Y:S02]  /*1b030*/  IMAD.MOV.U32 R13, RZ, RZ, R4 ;  /* 0x000000ffff0d7224 */ /* 0x000fe400078e0004 */
[----:B------:R-:W-:Y:S02]  /*1b040*/  IMAD.MOV.U32 R12, RZ, RZ, 0x5 ;  /* 0x00000005ff0c7424 */ /* 0x000fe400078e00ff */
[----:B------:R-:W-:-:S07]  /*1b050*/  IMAD.MOV.U32 R3, RZ, RZ, R14 ;  /* 0x000000ffff037224 */ /* 0x000fce00078e000e */
[----:B------:R-:W-:Y:S05]  /*1b060*/  WARPSYNC.COLLECTIVE R15, `(.L_x_2733) ;  /* 0x000000000f087348 */ /* 0x000fea0003c00000 */
[----:B------:R0:W1:Y:S02]  /*1b070*/  SHFL.IDX P6, R14, R13, R12, R11 ;  /* 0x0000000c0d0e7389 */ /* 0x00006400000c000b */
[----:B01----:R-:W-:Y:S01]  /*1b080*/  ENDCOLLECTIVE ;  /* 0x000000000000791b */ /* 0x003fe20003800000 */
.L_x_2733:
        /* <DEDUP_REMOVED lines=16> */
.L_x_2734:
[----:B------:R-:W-:Y:S02]  /*1b190*/  IMAD.MOV.U32 R13, RZ, RZ, R4 ;  /* 0x000000ffff0d7224 */ /* 0x000fe400078e0004 */
[----:B------:R-:W-:Y:S02]  /*1b1a0*/  IMAD.MOV.U32 R12, RZ, RZ, 0x6 ;  /* 0x00000006ff0c7424 */ /* 0x000fe400078e00ff */
[----:B------:R-:W-:-:S07]  /*1b1b0*/  IMAD.MOV.U32 R3, RZ, RZ, R14 ;  /* 0x000000ffff037224 */ /* 0x000fce00078e000e */
[----:B------:R-:W-:Y:S05]  /*1b1c0*/  WARPSYNC.COLLECTIVE R15, `(.L_x_2735) ;  /* 0x000000000f087348 */ /* 0x000fea0003c00000 */
[----:B------:R0:W1:Y:S02]  /*1b1d0*/  SHFL.IDX P6, R14, R13, R12, R11 ;  /* 0x0000000c0d0e7389 */ /* 0x00006400000c000b */
[----:B01----:R-:W-:Y:S01]  /*1b1e0*/  ENDCOLLECTIVE ;  /* 0x000000000000791b */ /* 0x003fe20003800000 */
.L_x_2735:
        /* <DEDUP_REMOVED lines=16> */
.L_x_2736:
[----:B------:R-:W-:Y:S02]  /*1b2f0*/  IMAD.MOV.U32 R13, RZ, RZ, R4 ;  /* 0x000000ffff0d7224 */ /* 0x000fe400078e0004 */
[----:B------:R-:W-:Y:S02]  /*1b300*/  IMAD.MOV.U32 R12, RZ, RZ, 0x7 ;  /* 0x00000007ff0c7424 */ /* 0x000fe400078e00ff */
[----:B------:R-:W-:-:S07]  /*1b310*/  IMAD.MOV.U32 R3, RZ, RZ, R14 ;  /* 0x000000ffff037224 */ /* 0x000fce00078e000e */
[----:B------:R-:W-:Y:S05]  /*1b320*/  WARPSYNC.COLLECTIVE R15, `(.L_x_2737) ;  /* 0x000000000f087348 */ /* 0x000fea0003c00000 */
[----:B------:R0:W1:Y:S02]  /*1b330*/  SHFL.IDX P6, R14, R13, R12, R11 ;  /* 0x0000000c0d0e7389 */ /* 0x00006400000c000b */
[----:B01----:R-:W-:Y:S01]  /*1b340*/  ENDCOLLECTIVE ;  /* 0x000000000000791b */ /* 0x003fe20003800000 */
.L_x_2737:
        /* <DEDUP_REMOVED lines=14> */
.L_x_2738:
[----:B------:R-:W-:Y:S05]  /*1b430*/  BRA `(.L_x_2739) ;  /* 0xffffffb800dc7947 */ /* 0x000fea000383ffff */
.L_x_2653:
[----:B0-----:R0:W2:Y:S02]  /*1b440*/  SYNCS.PHASECHK.TRANS64.TRYWAIT P0, [R17+URZ+0x22820], R0 ;  /* 0x02282000110075a7 */ /* 0x0010a4000800017f */
[----:B--2---:R-:W-:Y:S05]  /*1b450*/  @!P0 NANOSLEEP.SYNCS 0x989680 ;  /* 0x009896800000895d */ /* 0x004fea0003900000 */
[----:B------:R-:W2:Y:S02]  /*1b460*/  @!P0 SYNCS.PHASECHK.TRANS64 P0, [R17+URZ+0x22820], R0 ;  /* 0x02282000110085a7 */ /* 0x000ea4000800007f */
[----:B--2---:R-:W-:Y:S05]  /*1b470*/  @!P0 BRA `(.L_x_2653) ;  /* 0xfffffffc00f08947 */ /* 0x004fea000383ffff */
[----:B------:R-:W-:Y:S05]  /*1b480*/  BRA `(.L_x_2740) ;  /* 0xffffffbc00387947 */ /* 0x000fea000383ffff */
.L_x_2656:
[----:B0-----:R0:W2:Y:S02]  /*1b490*/  SYNCS.PHASECHK.TRANS64.TRYWAIT P0, [R19+URZ+0x22860], R0 ;  /* 0x02286000130075a7 */ /* 0x0010a4000800017f */
[----:B--2---:R-:W-:Y:S05]  /*1b4a0*/  @!P0 NANOSLEEP.SYNCS 0x989680 ;  /* 0x009896800000895d */ /* 0x004fea0003900000 */
[----:B------:R-:W2:Y:S02]  /*1b4b0*/  @!P0 SYNCS.PHASECHK.TRANS64 P0, [R19+URZ+0x22860], R0 ;  /* 0x02286000130085a7 */ /* 0x000ea4000800007f */
[----:B--2---:R-:W-:Y:S05]  /*1b4c0*/  @!P0 BRA `(.L_x_2656) ;  /* 0xfffffffc00f08947 */ /* 0x004fea000383ffff */
[----:B------:R-:W-:Y:S05]  /*1b4d0*/  BRA `(.L_x_2741) ;  /* 0xffffffbc00487947 */ /* 0x000fea000383ffff */
.L_x_2657:
        /* <DEDUP_REMOVED lines=8> */
.L_x_2743:
[----:B------:R-:W-:Y:S05]  /*1b560*/  BSYNC B0 ;  /* 0x0000000000007941 */ /* 0x000fea0003800000 */
.L_x_2742:
        /* <DEDUP_REMOVED lines=13> */
.L_x_2744:
        /* <DEDUP_REMOVED lines=9> */
.L_x_2745:
        /* <DEDUP_REMOVED lines=17> */
.L_x_2746:
[----:B------:R-:W-:Y:S02]  /*1b7e0*/  IMAD.MOV.U32 R13, RZ, RZ, R6 ;  /* 0x000000ffff0d7224 */ /* 0x000fe400078e0006 */
[----:B------:R-:W-:Y:S01]  /*1b7f0*/  IMAD.MOV.U32 R12, RZ, RZ, 0x2 ;  /* 0x00000002ff0c7424 */ /* 0x000fe200078e00ff */
[----:B------:R-:W-:-:S13]  /*1b800*/  IADD3 R2, P3, R14, R0, RZ ;  /* 0x000000000e027210 */ /* 0x000fda0007f7e0ff */
[----:B------:R-:W-:Y:S05]  /*1b810*/  WARPSYNC.COLLECTIVE R15, `(.L_x_2747) ;  /* 0x000000000f087348 */ /* 0x000fea0003c00000 */
[----:B------:R0:W1:Y:S02]  /*1b820*/  SHFL.IDX P6, R14, R13, R12, R11 ;  /* 0x0000000c0d0e7389 */ /* 0x00006400000c000b */
[----:B01----:R-:W-:Y:S01]  /*1b830*/  ENDCOLLECTIVE ;  /* 0x000000000000791b */ /* 0x003fe20003800000 */
.L_x_2747:
        /* <DEDUP_REMOVED lines=17> */
.L_x_2748:
[----:B------:R-:W-:Y:S02]  /*1b950*/  IMAD.MOV.U32 R13, RZ, RZ, R6 ;  /* 0x000000ffff0d7224 */ /* 0x000fe400078e0006 */
[----:B------:R-:W-:Y:S01]  /*1b960*/  IMAD.MOV.U32 R12, RZ, RZ, 0x3 ;  /* 0x00000003ff0c7424 */ /* 0x000fe200078e00ff */
[----:B------:R-:W-:-:S13]  /*1b970*/  IADD3 R2, P3, R14, R0, RZ ;  /* 0x000000000e027210 */ /* 0x000fda0007f7e0ff */
[----:B------:R-:W-:Y:S05]  /*1b980*/  WARPSYNC.COLLECTIVE R15, `(.L_x_2749) ;  /* 0x000000000f087348 */ /* 0x000fea0003c00000 */
[----:B------:R0:W1:Y:S02]  /*1b990*/  SHFL.IDX P6, R14, R13, R12, R11 ;  /* 0x0000000c0d0e7389 */ /* 0x00006400000c000b */
[----:B01----:R-:W-:Y:S01]  /*1b9a0*/  ENDCOLLECTIVE ;  /* 0x000000000000791b */ /* 0x003fe20003800000 */
.L_x_2749:
        /* <DEDUP_REMOVED lines=17> */
.L_x_2750:
[----:B------:R-:W-:Y:S02]  /*1bac0*/  IMAD.MOV.U32 R13, RZ, RZ, R6 ;  /* 0x000000ffff0d7224 */ /* 0x000fe400078e0006 */
[----:B------:R-:W-:Y:S01]  /*1bad0*/  IMAD.MOV.U32 R12, RZ, RZ, 0x4 ;  /* 0x00000004ff0c7424 */ /* 0x000fe200078e00ff */
[----:B------:R-:W-:-:S13]  /*1bae0*/  IADD3 R2, P3, R14, R0, RZ ;  /* 0x000000000e027210 */ /* 0x000fda0007f7e0ff */
[----:B------:R-:W-:Y:S05]  /*1baf0*/  WARPSYNC.COLLECTIVE R15, `(.L_x_2751) ;  /* 0x000000000f087348 */ /* 0x000fea0003c00000 */
[----:B------:R0:W1:Y:S02]  /*1bb00*/  SHFL.IDX P6, R14, R13, R12, R11 ;  /* 0x0000000c0d0e7389 */ /* 0x00006400000c000b */
[----:B01----:R-:W-:Y:S01]  /*1bb10*/  ENDCOLLECTIVE ;  /* 0x000000000000791b */ /* 0x003fe20003800000 */
.L_x_2751:
        /* <DEDUP_REMOVED lines=17> */
.L_x_2752:
[----:B------:R-:W-:Y:S02]  /*1bc30*/  IMAD.MOV.U32 R13, RZ, RZ, R6 ;  /* 0x000000ffff0d7224 */ /* 0x000fe400078e0006 */
[----:B------:R-:W-:Y:S01]  /*1bc40*/  IMAD.MOV.U32 R12, RZ, RZ, 0x5 ;  /* 0x00000005ff0c7424 */ /* 0x000fe200078e00ff */
[----:B------:R-:W-:-:S13]  /*1bc50*/  IADD3 R2, P3, R14, R0, RZ ;  /* 0x000000000e027210 */ /* 0x000fda0007f7e0ff */
[----:B------:R-:W-:Y:S05]  /*1bc60*/  WARPSYNC.COLLECTIVE R15, `(.L_x_2753) ;  /* 0x000000000f087348 */ /* 0x000fea0003c00000 */
[----:B------:R0:W1:Y:S02]  /*1bc70*/  SHFL.IDX P6, R14, R13, R12, R11 ;  /* 0x0000000c0d0e7389 */ /* 0x00006400000c000b */
[----:B01----:R-:W-:Y:S01]  /*1bc80*/  ENDCOLLECTIVE ;  /* 0x000000000000791b */ /* 0x003fe20003800000 */
.L_x_2753:
        /* <DEDUP_REMOVED lines=12> */
.L_x_2754:
        /* <DEDUP_REMOVED lines=9> */
.L_x_2664:
[----:B0-----:R0:W2:Y:S02]  /*1bde0*/  SYNCS.PHASECHK.TRANS64.TRYWAIT P0, [R10+URZ+0x22840], R20 ;  /* 0x022840140a0075a7 */ /* 0x0010a4000800017f */
[----:B--2---:R-:W-:Y:S05]  /*1bdf0*/  @!P0 NANOSLEEP.SYNCS 0x989680 ;  /* 0x009896800000895d */ /* 0x004fea0003900000 */
[----:B------:R-:W2:Y:S02]  /*1be00*/  @!P0 SYNCS.PHASECHK.TRANS64 P0, [R10+URZ+0x22840], R20 ;  /* 0x022840140a0085a7 */ /* 0x000ea4000800007f */
[----:B--2---:R-:W-:Y:S05]  /*1be10*/  @!P0 BRA `(.L_x_2664) ;  /* 0xfffffffc00f08947 */ /* 0x004fea000383ffff */
[----:B------:R-:W-:Y:S05]  /*1be20*/  BRA `(.L_x_2756) ;  /* 0xffffffbc00d47947 */ /* 0x000fea000383ffff */
.L_x_2665:
        /* <DEDUP_REMOVED lines=8> */
.L_x_2758:
[----:B------:R-:W-:Y:S05]  /*1beb0*/  BSYNC B1 ;  /* 0x0000000000017941 */ /* 0x000fea0003800000 */
.L_x_2757:
        /* <DEDUP_REMOVED lines=9> */
.L_x_2759:
[----:B------:R-:W-:Y:S02]  /*1bf50*/  IMAD.MOV.U32 R13, RZ, RZ, R8 ;  /* 0x000000ffff0d7224 */ /* 0x000fe400078e0008 */
[----:B------:R-:W-:Y:S02]  /*1bf60*/  IMAD.MOV.U32 R12, RZ, RZ, 0x1 ;  /* 0x00000001ff0c7424 */ /* 0x000fe400078e00ff */
[----:B------:R-:W-:-:S07]  /*1bf70*/  IMAD.MOV.U32 R2, RZ, RZ, R14 ;  /* 0x000000ffff027224 */ /* 0x000fce00078e000e */
[----:B------:R-:W-:Y:S05]  /*1bf80*/  WARPSYNC.COLLECTIVE R15, `(.L_x_2760) ;  /* 0x000000000f087348 */ /* 0x000fea0003c00000 */
[----:B------:R0:W1:Y:S02]  /*1bf90*/  SHFL.IDX P6, R14, R13, R12, R11 ;  /* 0x0000000c0d0e7389 */ /* 0x00006400000c000b */
[----:B01----:R-:W-:Y:S01]  /*1bfa0*/  ENDCOLLECTIVE ;  /* 0x000000000000791b */ /* 0x003fe20003800000 */
.L_x_2760:
        /* <DEDUP_REMOVED lines=11> */
.L_x_2761:
[----:B------:R-:W-:Y:S02]  /*1c060*/  IMAD.MOV.U32 R13, RZ, RZ, R8 ;  /* 0x000000ffff0d7224 */ /* 0x000fe400078e0008 */
[----:B------:R-:W-:Y:S02]  /*1c070*/  IMAD.MOV.U32 R12, RZ, RZ, 0x2 ;  /* 0x00000002ff0c7424 */ /* 0x000fe400078e00ff */
[----:B------:R-:W-:-:S07]  /*1c080*/  IMAD.MOV.U32 R2, RZ, RZ, R14 ;  /* 0x000000ffff027224 */ /* 0x000fce00078e000e */
[----:B------:R-:W-:Y:S05]  /*1c090*/  WARPSYNC.COLLECTIVE R15, `(.L_x_2762) ;  /* 0x000000000f087348 */ /* 0x000fea0003c00000 */
[----:B------:R0:W1:Y:S02]  /*1c0a0*/  SHFL.IDX P6, R14, R13, R12, R11 ;  /* 0x0000000c0d0e7389 */ /* 0x00006400000c000b */
[----:B01----:R-:W-:Y:S01]  /*1c0b0*/  ENDCOLLECTIVE ;  /* 0x000000000000791b */ /* 0x003fe20003800000 */
.L_x_2762:
        /* <DEDUP_REMOVED lines=11> */
.L_x_2763:
[----:B------:R-:W-:Y:S02]  /*1c170*/  IMAD.MOV.U32 R13, RZ, RZ, R8 ;  /* 0x000000ffff0d7224 */ /* 0x000fe400078e0008 */
[----:B------:R-:W-:Y:S02]  /*1c180*/  IMAD.MOV.U32 R12, RZ, RZ, 0x3 ;  /* 0x00000003ff0c7424 */ /* 0x000fe400078e00ff */
[----:B------:R-:W-:-:S07]  /*1c190*/  IMAD.MOV.U32 R2, RZ, RZ, R14 ;  /* 0x000000ffff027224 */ /* 0x000fce00078e000e */
[----:B------:R-:W-:Y:S05]  /*1c1a0*/  WARPSYNC.COLLECTIVE R15, `(.L_x_2764) ;  /* 0x000000000f087348 */ /* 0x000fea0003c00000 */
[----:B------:R0:W1:Y:S02]  /*1c1b0*/  SHFL.IDX P6, R14, R13, R12, R11 ;  /* 0x0000000c0d0e7389 */ /* 0x00006400000c000b */
[----:B01----:R-:W-:Y:S01]  /*1c1c0*/  ENDCOLLECTIVE ;  /* 0x000000000000791b */ /* 0x003fe20003800000 */
.L_x_2764:
        /* <DEDUP_REMOVED lines=11> */
.L_x_2765:
[----:B------:R-:W-:Y:S02]  /*1c280*/  IMAD.MOV.U32 R13, RZ, RZ, R8 ;  /* 0x000000ffff0d7224 */ /* 0x000fe400078e0008 */
[----:B------:R-:W-:Y:S02]  /*1c290*/  IMAD.MOV.U32 R12, RZ, RZ, 0x4 ;  /* 0x00000004ff0c7424 */ /* 0x000fe400078e00ff */
[----:B------:R-:W-:-:S07]  /*1c2a0*/  IMAD.MOV.U32 R2, RZ, RZ, R14 ;  /* 0x000000ffff027224 */ /* 0x000fce00078e000e */
[----:B------:R-:W-:Y:S05]  /*1c2b0*/  WARPSYNC.COLLECTIVE R15, `(.L_x_2766) ;  /* 0x000000000f087348 */ /* 0x000fea0003c00000 */
[----:B------:R0:W1:Y:S02]  /*1c2c0*/  SHFL.IDX P6, R14, R13, R12, R11 ;  /* 0x0000000c0d0e7389 */ /* 0x00006400000c000b */
[----:B01----:R-:W-:Y:S01]  /*1c2d0*/  ENDCOLLECTIVE ;  /* 0x000000000000791b */ /* 0x003fe20003800000 */
.L_x_2766:
        /* <DEDUP_REMOVED lines=11> */
.L_x_2767:
[----:B------:R-:W-:Y:S02]  /*1c390*/  IMAD.MOV.U32 R13, RZ, RZ, R8 ;  /* 0x000000ffff0d7224 */ /* 0x000fe400078e0008 */
[----:B------:R-:W-:Y:S02]  /*1c3a0*/  IMAD.MOV.U32 R12, RZ, RZ, 0x5 ;  /* 0x00000005ff0c7424 */ /* 0x000fe400078e00ff */
[----:B------:R-:W-:-:S07]  /*1c3b0*/  IMAD.MOV.U32 R2, RZ, RZ, R14 ;  /* 0x000000ffff027224 */ /* 0x000fce00078e000e */
[----:B------:R-:W-:Y:S05]  /*1c3c0*/  WARPSYNC.COLLECTIVE R15, `(.L_x_2768) ;  /* 0x000000000f087348 */ /* 0x000fea0003c00000 */
[----:B------:R0:W1:Y:S02]  /*1c3d0*/  SHFL.IDX P6, R14, R13, R12, R11 ;  /* 0x0000000c0d0e7389 */ /* 0x00006400000c000b */
[----:B01----:R-:W-:Y:S01]  /*1c3e0*/  ENDCOLLECTIVE ;  /* 0x000000000000791b */ /* 0x003fe20003800000 */
.L_x_2768:
        /* <DEDUP_REMOVED lines=11> */
.L_x_2769:
[----:B------:R-:W-:Y:S05]  /*1c4a0*/  BRA `(.L_x_2770) ;  /* 0xffffffb800fc7947 */ /* 0x000fea000383ffff */
.L_x_2670:
[----:B--2---:R2:W3:Y:S02]  /*1c4b0*/  SYNCS.PHASECHK.TRANS64.TRYWAIT P0, [R10+URZ+0x22860], R20 ;  /* 0x022860140a0075a7 */ /* 0x0044e4000800017f */
[----:B---3--:R-:W-:Y:S05]  /*1c4c0*/  @!P0 NANOSLEEP.SYNCS 0x989680 ;  /* 0x009896800000895d */ /* 0x008fea0003900000 */
[----:B------:R-:W3:Y:S02]  /*1c4d0*/  @!P0 SYNCS.PHASECHK.TRANS64 P0, [R10+URZ+0x22860], R20 ;  /* 0x022860140a0085a7 */ /* 0x000ee4000800007f */
[----:B---3--:R-:W-:Y:S05]  /*1c4e0*/  @!P0 BRA `(.L_x_2670) ;  /* 0xfffffffc00f08947 */ /* 0x008fea000383ffff */
[----:B------:R-:W-:Y:S05]  /*1c4f0*/  BRA `(.L_x_2771) ;  /* 0xffffffbc004c7947 */ /* 0x000fea000383ffff */
.L_x_2671:
        /* <DEDUP_REMOVED lines=8> */
.L_x_2773:
[----:B------:R-:W-:Y:S05]  /*1c580*/  BSYNC B1 ;  /* 0x0000000000017941 */ /* 0x000fea0003800000 */
.L_x_2772:
        /* <DEDUP_REMOVED lines=9> */
.L_x_2774:
[----:B------:R-:W-:Y:S02]  /*1c620*/  IMAD.MOV.U32 R13, RZ, RZ, R22 ;  /* 0x000000ffff0d7224 */ /* 0x000fe400078e0016 */
[----:B------:R-:W-:Y:S01]  /*1c630*/  IMAD.MOV.U32 R12, RZ, RZ, 0x1 ;  /* 0x00000001ff0c7424 */ /* 0x000fe200078e00ff */
[----:B------:R-:W-:-:S13]  /*1c640*/  IADD3 R2, P0, R14, R0, RZ ;  /* 0x000000000e027210 */ /* 0x000fda0007f1e0ff */
[----:B------:R-:W-:Y:S05]  /*1c650*/  WARPSYNC.COLLECTIVE R15, `(.L_x_2775) ;  /* 0x000000000f087348 */ /* 0x000fea0003c00000 */
[----:B------:R0:W1:Y:S02]  /*1c660*/  SHFL.IDX P6, R14, R13, R12, R11 ;  /* 0x0000000c0d0e7389 */ /* 0x00006400000c000b */
[----:B01----:R-:W-:Y:S01]  /*1c670*/  ENDCOLLECTIVE ;  /* 0x000000000000791b */ /* 0x003fe20003800000 */
.L_x_2775:
        /* <DEDUP_REMOVED lines=13> */
.L_x_2776:
[----:B------:R-:W-:Y:S02]  /*1c750*/  IMAD.MOV.U32 R13, RZ, RZ, R22 ;  /* 0x000000ffff0d7224 */ /* 0x000fe400078e0016 */
[----:B------:R-:W-:Y:S01]  /*1c760*/  IMAD.MOV.U32 R12, RZ, RZ, 0x2 ;  /* 0x00000002ff0c7424 */ /* 0x000fe200078e00ff */
[----:B------:R-:W-:-:S13]  /*1c770*/  IADD3 R2, P0, R14, R0, RZ ;  /* 0x000000000e027210 */ /* 0x000fda0007f1e0ff */
[----:B------:R-:W-:Y:S05]  /*1c780*/  WARPSYNC.COLLECTIVE R15, `(.L_x_2777) ;  /* 0x000000000f087348 */ /* 0x000fea0003c00000 */
[----:B------:R0:W1:Y:S02]  /*1c790*/  SHFL.IDX P6, R14, R13, R12, R11 ;  /* 0x0000000c0d0e7389 */ /* 0x00006400000c000b */
[----:B01----:R-:W-:Y:S01]  /*1c7a0*/  ENDCOLLECTIVE ;  /* 0x000000000000791b */ /* 0x003fe20003800000 */
.L_x_2777:
        /* <DEDUP_REMOVED lines=13> */
.L_x_2778:
[----:B------:R-:W-:Y:S02]  /*1c880*/  IMAD.MOV.U32 R13, RZ, RZ, R22 ;  /* 0x000000ffff0d7224 */ /* 0x000fe400078e0016 */
[----:B------:R-:W-:Y:S02]  /*1c890*/  IMAD.MOV.U32 R12, RZ, RZ, 0x3 ;  /* 0x00000003ff0c7424 */ /* 0x000fe400078e00ff */
[----:B------:R-:W-:-:S07]  /*1c8a0*/  IMAD.MOV.U32 R8, RZ, RZ, R14 ;  /* 0x000000ffff087224 */ /* 0x000fce00078e000e */
[----:B------:R-:W-:Y:S05]  /*1c8b0*/  WARPSYNC.COLLECTIVE R15, `(.L_x_2779) ;  /* 0x000000000f087348 */ /* 0x000fea0003c00000 */
[----:B------:R0:W1:Y:S02]  /*1c8c0*/  SHFL.IDX P6, R14, R13, R12, R11 ;  /* 0x0000000c0d0e7389 */ /* 0x00006400000c000b */
[----:B01----:R-:W-:Y:S01]  /*1c8d0*/  ENDCOLLECTIVE ;  /* 0x000000000000791b */ /* 0x003fe20003800000 */
.L_x_2779:
        /* <DEDUP_REMOVED lines=14> */
.L_x_2780:
[----:B------:R-:W-:Y:S02]  /*1c9c0*/  IMAD.MOV.U32 R13, RZ, RZ, R22 ;  /* 0x000000ffff0d7224 */ /* 0x000fe400078e0016 */
[----:B------:R-:W-:Y:S01]  /*1c9d0*/  IMAD.MOV.U32 R12, RZ, RZ, 0x4 ;  /* 0x00000004ff0c7424 */ /* 0x000fe200078e00ff */
[----:B------:R-:W-:-:S13]  /*1c9e0*/  IADD3 R2, P0, R14, R0, RZ ;  /* 0x000000000e027210 */ /* 0x000fda0007f1e0ff */
[----:B------:R-:W-:Y:S05]  /*1c9f0*/  WARPSYNC.COLLECTIVE R15, `(.L_x_2781) ;  /* 0x000000000f087348 */ /* 0x000fea0003c00000 */
[----:B------:R0:W1:Y:S02]  /*1ca00*/  SHFL.IDX P6, R14, R13, R12, R11 ;  /* 0x0000000c0d0e7389 */ /* 0x00006400000c000b */
[----:B01----:R-:W-:Y:S01]  /*1ca10*/  ENDCOLLECTIVE ;  /* 0x000000000000791b */ /* 0x003fe20003800000 */
.L_x_2781:
        /* <DEDUP_REMOVED lines=13> */
.L_x_2782:
[----:B------:R-:W-:Y:S02]  /*1caf0*/  IMAD.MOV.U32 R13, RZ, RZ, R22 ;  /* 0x000000ffff0d7224 */ /* 0x000fe400078e0016 */
[----:B------:R-:W-:Y:S01]  /*1cb00*/  IMAD.MOV.U32 R12, RZ, RZ, 0x5 ;  /* 0x00000005ff0c7424 */ /* 0x000fe200078e00ff */
[----:B------:R-:W-:-:S13]  /*1cb10*/  IADD3 R2, P0, R14, R0, RZ ;  /* 0x000000000e027210 */ /* 0x000fda0007f1e0ff */
[----:B------:R-:W-:Y:S05]  /*1cb20*/  WARPSYNC.COLLECTIVE R15, `(.L_x_2783) ;  /* 0x000000000f087348 */ /* 0x000fea0003c00000 */
[----:B------:R0:W1:Y:S02]  /*1cb30*/  SHFL.IDX P6, R14, R13, R12, R11 ;  /* 0x0000000c0d0e7389 */ /* 0x00006400000c000b */
[----:B01----:R-:W-:Y:S01]  /*1cb40*/  ENDCOLLECTIVE ;  /* 0x000000000000791b */ /* 0x003fe20003800000 */
.L_x_2783:
        /* <DEDUP_REMOVED lines=13> */
.L_x_2784:
[----:B------:R-:W-:Y:S05]  /*1cc20*/  BRA `(.L_x_2785) ;  /* 0xffffffb8008c7947 */ /* 0x000fea000383ffff */
.L_x_2679:
        /* <DEDUP_REMOVED lines=8> */
.L_x_2787:
[----:B------:R-:W-:Y:S05]  /*1ccb0*/  BSYNC B0 ;  /* 0x0000000000007941 */ /* 0x000fea0003800000 */
.L_x_2786:
        /* <DEDUP_REMOVED lines=9> */
.L_x_2788:
[----:B------:R-:W-:Y:S02]  /*1cd50*/  ULDC UR4, c[0x0][0xc3c] ;  /* 0x00030f0000047ab9 */ /* 0x000fe40000000800 */
[----:B------:R-:W-:-:S13]  /*1cd60*/  ISETP.GE.OR P1, PT, R9, UR4, !P0 ;  /* 0x0000000409007c0c */ /* 0x000fda000c726670 */
[----:B------:R-:W0:Y:S08]  /*1cd70*/  @!P1 LDC.64 R2, c[0x0][0xc80] ;  /* 0x00032000ff029b82 */ /* 0x000e300000000a00 */
[----:B------:R-:W1:Y:S01]  /*1cd80*/  @!P1 LDC.64 R4, c[0x0][0xc78] ;  /* 0x00031e00ff049b82 */ /* 0x000e620000000a00 */
[----:B------:R-:W-:Y:S02]  /*1cd90*/  IMAD.MOV.U32 R25, RZ, RZ, RZ ;  /* 0x000000ffff197224 */ /* 0x000fe400078e00ff */
[----:B------:R-:W-:-:S02]  /*1cda0*/  IMAD.MOV.U32 R11, RZ, RZ, RZ ;  /* 0x000000ffff0b7224 */ /* 0x000fc400078e00ff */
[----:B------:R-:W-:Y:S02]  /*1cdb0*/  IMAD.MOV.U32 R7, RZ, RZ, R14 ;  /* 0x000000ffff077224 */ /* 0x000fe400078e000e */
[----:B0-----:R-:W-:-:S05]  /*1cdc0*/  @!P1 IMAD.WIDE R2, R9, 0x4, R2 ;  /* 0x0000000409029825 */ /* 0x001fca00078e0202 */
[----:B------:R1:W2:Y:S02]  /*1cdd0*/  @!P1 LDG.E R6, desc[UR48][R2.64] ;  /* 0x0000003002069981 */ /* 0x0002a4000c1e1900 */
[----:B-1----:R-:W-:-:S05]  /*1cde0*/  @!P1 IMAD.WIDE R2, R9, 0x4, R4 ;  /* 0x0000000409029825 */ /* 0x002fca00078e0204 */
[----:B------:R-:W3:Y:S01]  /*1cdf0*/  @!P1 LDG.E R5, desc[UR48][R2.64] ;  /* 0x0000003002059981 */ /* 0x000ee2000c1e1900 */
[----:B------:R-:W-:Y:S01]  /*1ce00*/  IMAD.MOV.U32 R4, RZ, RZ, RZ ;  /* 0x000000ffff047224 */ /* 0x000fe200078e00ff */
[C---:B------:R-:W-:Y:S02]  /*1ce10*/  ISETP.GE.U32.AND P2, PT, R8.reuse, 0x2, PT ;  /* 0x000000020800780c */ /* 0x040fe40003f46070 */
        /* <DEDUP_REMOVED lines=11> */
.L_x_2789:
[----:B------:R-:W-:Y:S01]  /*1ced0*/  IMAD.MOV.U32 R12, RZ, RZ, 0x2 ;  /* 0x00000002ff0c7424 */ /* 0x000fe200078e00ff */
[----:B------:R-:W-:-:S05]  /*1cee0*/  SEL R14, R14, RZ, P1 ;  /* 0x000000ff0e0e7207 */ /* 0x000fca0000800000 */
[----:B------:R-:W-:-:S04]  /*1cef0*/  IMAD.IADD R5, R13, 0x1, R14 ;  /* 0x000000010d057824 */ /* 0x000fc800078e020e */
[----:B------:R-:W-:-:S07]  /*1cf00*/  IMAD.MOV.U32 R13, RZ, RZ, R5 ;  /* 0x000000ffff0d7224 */ /* 0x000fce00078e0005 */
[----:B------:R-:W-:Y:S05]  /*1cf10*/  WARPSYNC.COLLECTIVE R15, `(.L_x_2790) ;  /* 0x000000000f087348 */ /* 0x000fea0003c00000 */
[----:B------:R0:W1:Y:S02]  /*1cf20*/  SHFL.UP P6, R14, R13, R12, R11 ;  /* 0x0400000c0d0e7389 */ /* 0x00006400000c000b */
[----:B01----:R-:W-:Y:S01]  /*1cf30*/  ENDCOLLECTIVE ;  /* 0x000000000000791b */ /* 0x003fe20003800000 */
.L_x_2790:
[----:B------:R-:W-:Y:S01]  /*1cf40*/  IMAD.MOV.U32 R12, RZ, RZ, 0x4 ;  /* 0x00000004ff0c7424 */ /* 0x000fe200078e00ff */
[----:B------:R-:W-:-:S05]  /*1cf50*/  SEL R2, R14, RZ, P2 ;  /* 0x000000ff0e027207 */ /* 0x000fca0001000000 */
[----:B------:R-:W-:-:S04]  /*1cf60*/  IMAD.IADD R2, R5, 0x1, R2 ;  /* 0x0000000105027824 */ /* 0x000fc800078e0202 */
[----:B------:R-:W-:-:S07]  /*1cf70*/  IMAD.MOV.U32 R13, RZ, RZ, R2 ;  /* 0x000000ffff0d7224 */ /* 0x000fce00078e0002 */
[----:B------:R-:W-:Y:S05]  /*1cf80*/  WARPSYNC.COLLECTIVE R15, `(.L_x_2791) ;  /* 0x000000000f087348 */ /* 0x000fea0003c00000 */
[----:B------:R0:W1:Y:S02]  /*1cf90*/  SHFL.UP P6, R14, R13, R12, R11 ;  /* 0x0400000c0d0e7389 */ /* 0x00006400000c000b */
[----:B01----:R-:W-:Y:S01]  /*1cfa0*/  ENDCOLLECTIVE ;  /* 0x000000000000791b */ /* 0x003fe20003800000 */
.L_x_2791:
[----:B------:R-:W-:Y:S01]  /*1cfb0*/  IMAD.MOV.U32 R12, RZ, RZ, 0x8 ;  /* 0x00000008ff0c7424 */ /* 0x000fe200078e00ff */
[----:B------:R-:W-:-:S05]  /*1cfc0*/  SEL R3, R14, RZ, P3 ;  /* 0x000000ff0e037207 */ /* 0x000fca0001800000 */
[----:B------:R-:W-:-:S04]  /*1cfd0*/  IMAD.IADD R3, R2, 0x1, R3 ;  /* 0x0000000102037824 */ /* 0x000fc800078e0203 */
[----:B------:R-:W-:-:S07]  /*1cfe0*/  IMAD.MOV.U32 R13, RZ, RZ, R3 ;  /* 0x000000ffff0d7224 */ /* 0x000fce00078e0003 */
[----:B------:R-:W-:Y:S05]  /*1cff0*/  WARPSYNC.COLLECTIVE R15, `(.L_x_2792) ;  /* 0x000000000f087348 */ /* 0x000fea0003c00000 */
[----:B------:R0:W1:Y:S02]  /*1d000*/  SHFL.UP P6, R14, R13, R12, R11 ;  /* 0x0400000c0d0e7389 */ /* 0x00006400000c000b */
[----:B01----:R-:W-:Y:S01]  /*1d010*/  ENDCOLLECTIVE ;  /* 0x000000000000791b */ /* 0x003fe20003800000 */
.L_x_2792:
[----:B------:R-:W-:Y:S01]  /*1d020*/  IMAD.MOV.U32 R12, RZ, RZ, 0x10 ;  /* 0x00000010ff0c7424 */ /* 0x000fe200078e00ff */
[----:B------:R-:W-:-:S05]  /*1d030*/  SEL R14, R14, RZ, P4 ;  /* 0x000000ff0e0e7207 */ /* 0x000fca0002000000 */
[----:B------:R-:W-:-:S04]  /*1d040*/  IMAD.IADD R5, R3, 0x1, R14 ;  /* 0x0000000103057824 */ /* 0x000fc800078e020e */
[----:B------:R-:W-:-:S07]  /*1d050*/  IMAD.MOV.U32 R13, RZ, RZ, R5 ;  /* 0x000000ffff0d7224 */ /* 0x000fce00078e0005 */
[----:B------:R-:W-:Y:S05]  /*1d060*/  WARPSYNC.COLLECTIVE R15, `(.L_x_2793) ;  /* 0x000000000f087348 */ /* 0x000fea0003c00000 */
[----:B------:R0:W1:Y:S02]  /*1d070*/  SHFL.UP P6, R14, R13, R12, R11 ;  /* 0x0400000c0d0e7389 */ /* 0x00006400000c000b */
[----:B01----:R-:W-:Y:S01]  /*1d080*/  ENDCOLLECTIVE ;  /* 0x000000000000791b */ /* 0x003fe20003800000 */
.L_x_2793:
        /* <DEDUP_REMOVED lines=8> */
.L_x_2794:
[----:B------:R-:W-:Y:S05]  /*1d110*/  BRA `(.L_x_2795) ;  /* 0xffffffb800ec7947 */ /* 0x000fea000383ffff */
.L_x_2682:
[----:B------:R-:W-:Y:S01]  /*1d120*/  BSSY B0, `(.L_x_2796) ;  /* 0x0000007000007945 */ /* 0x000fe20003800000 */
[----:B------:R-:W-:Y:S02]  /*1d130*/  IMAD.MOV.U32 R12, RZ, RZ, 0x1 ;  /* 0x00000001ff0c7424 */ /* 0x000fe400078e00ff */
[----:B------:R-:W-:Y:S02]  /*1d140*/  IMAD.MOV.U32 R11, RZ, RZ, RZ ;  /* 0x000000ffff0b7224 */ /* 0x000fe400078e00ff */
[----:B------:R-:W-:-:S07]  /*1d150*/  IMAD.MOV.U32 R15, RZ, RZ, -0x1 ;  /* 0xffffffffff0f7424 */ /* 0x000fce00078e00ff */
[----:B01----:R-:W-:Y:S05]  /*1d160*/  WARPSYNC.COLLECTIVE R15, `(.L_x_2797) ;  /* 0x000000000f087348 */ /* 0x003fea0003c00000 */
[----:B------:R2:W3:Y:S02]  /*1d170*/  SHFL.UP P6, R14, R13, R12, R11 ;  /* 0x0400000c0d0e7389 */ /* 0x0004e400000c000b */
[----:B0123--:R-:W-:Y:S01]  /*1d180*/  ENDCOLLECTIVE ;  /* 0x000000000000791b */ /* 0x00ffe20003800000 */
.L_x_2797:
[----:B------:R-:W-:Y:S05]  /*1d190*/  BSYNC B0 ;  /* 0x0000000000007941 */ /* 0x000fea0003800000 */
.L_x_2796:
        /* <DEDUP_REMOVED lines=8> */
.L_x_2798:
[----:B------:R-:W-:Y:S01]  /*1d220*/  IMAD.MOV.U32 R12, RZ, RZ, 0x4 ;  /* 0x00000004ff0c7424 */ /* 0x000fe200078e00ff */
[----:B------:R-:W-:-:S05]  /*1d230*/  SEL R2, R14, RZ, P2 ;  /* 0x000000ff0e027207 */ /* 0x000fca0001000000 */
[----:B------:R-:W-:-:S04]  /*1d240*/  IMAD.IADD R2, R13, 0x1, R2 ;  /* 0x000000010d027824 */ /* 0x000fc800078e0202 */
[----:B------:R-:W-:-:S07]  /*1d250*/  IMAD.MOV.U32 R13, RZ, RZ, R2 ;  /* 0x000000ffff0d7224 */ /* 0x000fce00078e0002 */
[----:B------:R-:W-:Y:S05]  /*1d260*/  WARPSYNC.COLLECTIVE R15, `(.L_x_2799) ;  /* 0x000000000f087348 */ /* 0x000fea0003c00000 */
[----:B------:R0:W1:Y:S02]  /*1d270*/  SHFL.UP P6, R14, R13, R12, R11 ;  /* 0x0400000c0d0e7389 */ /* 0x00006400000c000b */
[----:B01----:R-:W-:Y:S01]  /*1d280*/  ENDCOLLECTIVE ;  /* 0x000000000000791b */ /* 0x003fe20003800000 */
.L_x_2799:
[----:B------:R-:W-:Y:S01]  /*1d290*/  IMAD.MOV.U32 R12, RZ, RZ, 0x8 ;  /* 0x00000008ff0c7424 */ /* 0x000fe200078e00ff */
[----:B------:R-:W-:-:S05]  /*1d2a0*/  SEL R3, R14, RZ, P3 ;  /* 0x000000ff0e037207 */ /* 0x000fca0001800000 */
[----:B------:R-:W-:-:S04]  /*1d2b0*/  IMAD.IADD R3, R2, 0x1, R3 ;  /* 0x0000000102037824 */ /* 0x000fc800078e0203 */
[----:B------:R-:W-:-:S07]  /*1d2c0*/  IMAD.MOV.U32 R13, RZ, RZ, R3 ;  /* 0x000000ffff0d7224 */ /* 0x000fce00078e0003 */
[----:B------:R-:W-:Y:S05]  /*1d2d0*/  WARPSYNC.COLLECTIVE R15, `(.L_x_2800) ;  /* 0x000000000f087348 */ /* 0x000fea0003c00000 */
[----:B------:R0:W1:Y:S02]  /*1d2e0*/  SHFL.UP P6, R14, R13, R12, R11 ;  /* 0x0400000c0d0e7389 */ /* 0x00006400000c000b */
[----:B01----:R-:W-:Y:S01]  /*1d2f0*/  ENDCOLLECTIVE ;  /* 0x000000000000791b */ /* 0x003fe20003800000 */
.L_x_2800:
[----:B------:R-:W-:Y:S01]  /*1d300*/  IMAD.MOV.U32 R12, RZ, RZ, 0x10 ;  /* 0x00000010ff0c7424 */ /* 0x000fe200078e00ff */
[----:B------:R-:W-:-:S05]  /*1d310*/  SEL R14, R14, RZ, P4 ;  /* 0x000000ff0e0e7207 */ /* 0x000fca0002000000 */
[----:B------:R-:W-:-:S04]  /*1d320*/  IMAD.IADD R5, R3, 0x1, R14 ;  /* 0x0000000103057824 */ /* 0x000fc800078e020e */
[----:B------:R-:W-:-:S07]  /*1d330*/  IMAD.MOV.U32 R13, RZ, RZ, R5 ;  /* 0x000000ffff0d7224 */ /* 0x000fce00078e0005 */
[----:B------:R-:W-:Y:S05]  /*1d340*/  WARPSYNC.COLLECTIVE R15, `(.L_x_2801) ;  /* 0x000000000f087348 */ /* 0x000fea0003c00000 */
[----:B------:R0:W1:Y:S02]  /*1d350*/  SHFL.UP P6, R14, R13, R12, R11 ;  /* 0x0400000c0d0e7389 */ /* 0x00006400000c000b */
[----:B01----:R-:W-:Y:S01]  /*1d360*/  ENDCOLLECTIVE ;  /* 0x000000000000791b */ /* 0x003fe20003800000 */
.L_x_2801:
        /* <DEDUP_REMOVED lines=8> */
.L_x_2802:
[----:B------:R-:W-:Y:S05]  /*1d3f0*/  BRA `(.L_x_2803) ;  /* 0xffffffb800d87947 */ /* 0x000fea000383ffff */
.L_x_2684:
[----:B------:R-:W-:Y:S01]  /*1d400*/  BSSY B0, `(.L_x_2804) ;  /* 0x0000006000007945 */ /* 0x000fe20003800000 */
[----:B------:R-:W-:Y:S01]  /*1d410*/  PLOP3.LUT P6, PT, P6, PT, PT, 0x8, 0x0 ;  /* 0x000000000000781c */ /* 0x000fe200037ce170 */
[----:B------:R-:W-:-:S12]  /*1d420*/  IMAD.MOV.U32 R15, RZ, RZ, -0x1 ;  /* 0xffffffffff0f7424 */ /* 0x000fd800078e00ff */
[----:B012---:R-:W-:Y:S05]  /*1d430*/  WARPSYNC.COLLECTIVE R15, `(.L_x_2805) ;  /* 0x000000000f087348 */ /* 0x007fea0003c00000 */
[----:B------:R-:W-:Y:S01]  /*1d440*/  VOTE.ANY R14, PT, P6 ;  /* 0x00000000000e7806 */ /* 0x000fe200030e0100 */
[----:B012---:R-:W-:Y:S06]  /*1d450*/  ENDCOLLECTIVE ;  /* 0x000000000000791b */ /* 0x007fec0003800000 */
.L_x_2805:
[----:B------:R-:W-:Y:S05]  /*1d460*/  BSYNC B0 ;  /* 0x0000000000007941 */ /* 0x000fea0003800000 */
.L_x_2804:
[----:B------:R-:W-:Y:S02]  /*1d470*/  IMAD.MOV.U32 R3, RZ, RZ, R14 ;  /* 0x000000ffff037224 */ /* 0x000fe400078e000e */
[----:B------:R-:W-:Y:S02]  /*1d480*/  IMAD.MOV.U32 R13, RZ, RZ, R25 ;  /* 0x000000ffff0d7224 */ /* 0x000fe400078e0019 */
[----:B------:R0:W1:Y:S01]  /*1d490*/  POPC R12, R3 ;  /* 0x00000003000c7309 */ /* 0x0000620000000000 */
[----:B------:R-:W-:Y:S02]  /*1d4a0*/  IMAD.MOV.U32 R11, RZ, RZ, 0x1f ;  /* 0x0000001fff0b7424 */ /* 0x000fe400078e00ff */
[----:B------:R-:W-:-:S07]  /*1d4b0*/  IMAD.MOV.U32 R15, RZ, RZ, -0x1 ;  /* 0xffffffffff0f7424 */ /* 0x000fce00078e00ff */
[----:B01----:R-:W-:Y:S05]  /*1d4c0*/  WARPSYNC.COLLECTIVE R15, `(.L_x_2806) ;  /* 0x000000000f087348 */ /* 0x003fea0003c00000 */
[----:B-1----:R1:W2:Y:S02]  /*1d4d0*/  SHFL.IDX P6, R14, R13, R12, R11 ;  /* 0x0000000c0d0e7389 */ /* 0x0022a400000c000b */
[----:B012---:R-:W-:Y:S01]  /*1d4e0*/  ENDCOLLECTIVE ;  /* 0x000000000000791b */ /* 0x007fe20003800000 */
.L_x_2806:
[----:B------:R-:W-:Y:S02]  /*1d4f0*/  IMAD.IADD R27, R12, 0x1, R27 ;  /* 0x000000010c1b7824 */ /* 0x000fe400078e021b */
[----:B------:R-:W-:Y:S02]  /*1d500*/  IMAD.MOV.U32 R13, RZ, RZ, R4 ;  /* 0x000000ffff0d7224 */ /* 0x000fe400078e0004 */
[----:B------:R-:W-:-:S07]  /*1d510*/  IMAD.MOV.U32 R25, RZ, RZ, R14 ;  /* 0x000000ffff197224 */ /* 0x000fce00078e000e */
[----:B------:R-:W-:Y:S05]  /*1d520*/  WARPSYNC.COLLECTIVE R15, `(.L_x_2807) ;  /* 0x000000000f087348 */ /* 0x000fea0003c00000 */
[----:B------:R0:W1:Y:S02]  /*1d530*/  SHFL.IDX P6, R14, R13, R12, R11 ;  /* 0x0000000c0d0e7389 */ /* 0x00006400000c000b */
[----:B01----:R-:W-:Y:S01]  /*1d540*/  ENDCOLLECTIVE ;  /* 0x000000000000791b */ /* 0x003fe20003800000 */
.L_x_2807:
[----:B------:R-:W-:Y:S01]  /*1d550*/  IMAD.MOV.U32 R4, RZ, RZ, R14 ;  /* 0x000000ffff047224 */ /* 0x000fe200078e000e */
[----:B------:R-:W-:Y:S06]  /*1d560*/  BRA `(.L_x_2808) ;  /* 0xffffffb800bc7947 */ /* 0x000fec000383ffff */
.L_x_2686:
[----:B------:R-:W-:Y:S01]  /*1d570*/  BSSY B0, `(.L_x_2809) ;  /* 0x0000007000007945 */ /* 0x000fe20003800000 */
[----:B------:R-:W-:Y:S02]  /*1d580*/  IMAD.MOV.U32 R13, RZ, RZ, R2 ;  /* 0x000000ffff0d7224 */ /* 0x000fe400078e0002 */
[----:B------:R-:W-:Y:S02]  /*1d590*/  IMAD.MOV.U32 R11, RZ, RZ, 0x1f ;  /* 0x0000001fff0b7424 */ /* 0x000fe400078e00ff */
[----:B------:R-:W-:-:S07]  /*1d5a0*/  IMAD.MOV.U32 R15, RZ, RZ, -0x1 ;  /* 0xffffffffff0f7424 */ /* 0x000fce00078e00ff */
[----:B012-4-:R-:W-:Y:S05]  /*1d5b0*/  WARPSYNC.COLLECTIVE R15, `(.L_x_2810) ;  /* 0x000000000f087348 */ /* 0x017fea0003c00000 */
[----:B------:R3:W0:Y:S02]  /*1d5c0*/  SHFL.IDX P6, R14, R13, R12, R11 ;  /* 0x0000000c0d0e7389 */ /* 0x00062400000c000b */
[----:B01234-:R-:W-:Y:S01]  /*1d5d0*/  ENDCOLLECTIVE ;  /* 0x000000000000791b */ /* 0x01ffe20003800000 */
.L_x_2810:
[----:B------:R-:W-:Y:S05]  /*1d5e0*/  BSYNC B0 ;  /* 0x0000000000007941 */ /* 0x000fea0003800000 */
.L_x_2809:
[----:B------:R-:W-:Y:S01]  /*1d5f0*/  IMAD.MOV.U32 R6, RZ, RZ, R14 ;  /* 0x000000ffff067224 */ /* 0x000fe200078e000e */
[----:B------:R-:W-:Y:S06]  /*1d600*/  BRA `(.L_x_2685) ;  /* 0xffffffb800ac7947 */ /* 0x000fec000383ffff */
.L_x_2692:
[----:B-1----:R1:W3:Y:S02]  /*1d610*/  SYNCS.PHASECHK.TRANS64.TRYWAIT P0, [R5+URZ+0x22820], R0 ;  /* 0x02282000050075a7 */ /* 0x0022e4000800017f */
[----:B---3--:R-:W-:Y:S05]  /*1d620*/  @!P0 NANOSLEEP.SYNCS 0x989680 ;  /* 0x009896800000895d */ /* 0x008fea0003900000 */
[----:B------:R-:W3:Y:S02]  /*1d630*/  @!P0 SYNCS.PHASECHK.TRANS64 P0, [R5+URZ+0x22820], R0 ;  /* 0x02282000050085a7 */ /* 0x000ee4000800007f */
[----:B---3--:R-:W-:Y:S05]  /*1d640*/  @!P0 BRA `(.L_x_2692) ;  /* 0xfffffffc00f08947 */ /* 0x008fea000383ffff */
[----:B------:R-:W-:Y:S05]  /*1d650*/  BRA `(.L_x_2811) ;  /* 0xffffffc400047947 */ /* 0x000fea000383ffff */
.L_x_2693:
        /* <DEDUP_REMOVED lines=11> */
.L_x_2813:
[----:B------:R-:W-:Y:S05]  /*1d710*/  BSYNC B0 ;  /* 0x0000000000007941 */ /* 0x000fea0003800000 */
.L_x_2812:
[----:B------:R-:W-:Y:S05]  /*1d720*/  BRA `(.L_x_2814) ;  /* 0xffffffc000ec7947 */ /* 0x000fea000383ffff */
.L_x_2696:
[----:B------:R-:W-:Y:S01]  /*1d730*/  BSSY B1, `(.L_x_2815) ;  /* 0x0000006000017945 */ /* 0x000fe20003800000 */
[----:B------:R-:W-:-:S07]  /*1d740*/  IMAD.MOV.U32 R15, RZ, RZ, -0x1 ;  /* 0xffffffffff0f7424 */ /* 0x000fce00078e00ff */
[----:B012-4-:R-:W-:Y:S05]  /*1d750*/  WARPSYNC.COLLECTIVE R15, `(.L_x_2816) ;  /* 0x000000000f0c7348 */ /* 0x017fea0003c00000 */
[----:B------:R-:W-:Y:S02]  /*1d760*/  ELECT P6, UR62, PT ;  /* 0x00000000003e782f */ /* 0x000fe400038c0000 */
[----:B------:R-:W-:Y:S01]  /*1d770*/  MOV R14, UR62 ;  /* 0x0000003e000e7c02 */ /* 0x000fe20008000f00 */
[----:B012-4-:R-:W-:Y:S10]  /*1d780*/  ENDCOLLECTIVE ;  /* 0x000000000000791b */ /* 0x017ff40003800000 */
.L_x_2816:
[----:B------:R-:W-:Y:S05]  /*1d790*/  BSYNC B1 ;  /* 0x0000000000017941 */ /* 0x000fea0003800000 */
.L_x_2815:
[----:B------:R-:W-:Y:S05]  /*1d7a0*/  BRA `(.L_x_2817) ;  /* 0xffffffc000e47947 */ /* 0x000fea000383ffff */
.L_x_2698:
[----:B-1----:R1:W3:Y:S02]  /*1d7b0*/  SYNCS.PHASECHK.TRANS64.TRYWAIT P1, [R3+URZ+0x22840], R2 ;  /* 0x02284002030075a7 */ /* 0x0022e4000802017f */
[----:B---3--:R-:W-:Y:S05]  /*1d7c0*/  @!P1 NANOSLEEP.SYNCS 0x989680 ;  /* 0x009896800000995d */ /* 0x008fea0003900000 */
[----:B------:R-:W3:Y:S02]  /*1d7d0*/  @!P1 SYNCS.PHASECHK.TRANS64 P1, [R3+URZ+0x22840], R2 ;  /* 0x02284002030095a7 */ /* 0x000ee4000802007f */
[----:B---3--:R-:W-:Y:S05]  /*1d7e0*/  @!P1 BRA `(.L_x_2698) ;  /* 0xfffffffc00f09947 */ /* 0x008fea000383ffff */
[----:B------:R-:W-:Y:S05]  /*1d7f0*/  BRA `(.L_x_2818) ;  /* 0xffffffc400047947 */ /* 0x000fea000383ffff */
.L_x_2700:
[----:B---3--:R3:W0:Y:S02]  /*1d800*/  SYNCS.PHASECHK.TRANS64.TRYWAIT P1, [R5+URZ+0x22840], R0 ;  /* 0x02284000050075a7 */ /* 0x008624000802017f */
[----:B0-----:R-:W-:Y:S05]  /*1d810*/  @!P1 NANOSLEEP.SYNCS 0x989680 ;  /* 0x009896800000995d */ /* 0x001fea0003900000 */
[----:B------:R-:W0:Y:S02]  /*1d820*/  @!P1 SYNCS.PHASECHK.TRANS64 P1, [R5+URZ+0x22840], R0 ;  /* 0x02284000050095a7 */ /* 0x000e24000802007f */
[----:B0-----:R-:W-:Y:S05]  /*1d830*/  @!P1 BRA `(.L_x_2700) ;  /* 0xfffffffc00f09947 */ /* 0x001fea000383ffff */
[----:B------:R-:W-:Y:S05]  /*1d840*/  BRA `(.L_x_2819) ;  /* 0xffffffc400107947 */ /* 0x000fea000383ffff */
.L_x_2702:
[----:B------:R0:W0:Y:S02]  /*1d850*/  SYNCS.PHASECHK.TRANS64.TRYWAIT P1, [R3+URZ+0x22860], R2 ;  /* 0x02286002030075a7 */ /* 0x000024000802017f */
[----:B0-----:R-:W-:Y:S05]  /*1d860*/  @!P1 NANOSLEEP.SYNCS 0x989680 ;  /* 0x009896800000995d */ /* 0x001fea0003900000 */
[----:B------:R-:W0:Y:S02]  /*1d870*/  @!P1 SYNCS.PHASECHK.TRANS64 P1, [R3+URZ+0x22860], R2 ;  /* 0x02286002030095a7 */ /* 0x000e24000802007f */
[----:B0-----:R-:W-:Y:S05]  /*1d880*/  @!P1 BRA `(.L_x_2702) ;  /* 0xfffffffc00f09947 */ /* 0x001fea000383ffff */
[----:B------:R-:W-:Y:S05]  /*1d890*/  BRA `(.L_x_2820) ;  /* 0xffffffc4000c7947 */ /* 0x000fea000383ffff */
.L_x_2821:
        /* <DEDUP_REMOVED lines=14> */
.L_x_6565:


//--------------------- .text._ZN7cutlass13device_kernelIN5flash11enable_sm90INS1_16FlashAttnFwdSm90INS1_25CollectiveMainloopFwdSm90ILi2EN4cute5tupleIJNS5_1CILi1EEES8_S8_EEENS6_IJNS7_ILi128EEENS7_ILi96EEENS7_ILi64EEEEEELi256ENS_6half_tEfNS_4arch4Sm90ELb0ELb1ELb1ELb1ELb1ELb1ELb0ELb1ELb0ELb1ELb1ELb0EEENS1_21CollectiveEpilogueFwdINS6_IJSA_NS7_ILi256EEESB_EEES9_SE_SG_Li256ELb1ELb1ELb1ELb0EEENS1_36VarlenDynamicPersistentTileSchedulerILi128ELi96ELi256ELi128ELb1ELb1ELb1ELb1ELb0ELb1EEEEEEEEEvNT_6ParamsE --------------------------
	.section	.text._ZN7cutlass13device_kernelIN5flash11enable_sm90INS1_16FlashAttnFwdSm90INS1_25CollectiveMainloopFwdSm90ILi2EN4cute5tupleIJNS5_1CILi1EEES8_S8_EEENS6_IJNS7_ILi128EEENS7_ILi96EEENS7_ILi64EEEEEELi256ENS_6half_tEfNS_4arch4Sm90ELb0ELb1ELb1ELb1ELb1ELb1ELb0ELb1ELb0ELb1ELb1ELb0EEENS1_21CollectiveEpilogueFwdINS6_IJSA_NS7_ILi256EEESB_EEES9_SE_SG_Li256ELb1ELb1ELb1ELb0EEENS1_36VarlenDynamicPersistentTileSchedulerILi128ELi96ELi256ELi128ELb1ELb1ELb1ELb1ELb0ELb1EEEEEEEEEvNT_6ParamsE,"ax",@progbits
	.align	128
.text._ZN7cutlass13device_kernelIN5flash11enable_sm90INS1_16FlashAttnFwdSm90INS1_25CollectiveMainloopFwdSm90ILi2EN4cute5tupleIJNS5_1CILi1EEES8_S8_EEENS6_IJNS7_ILi128EEENS7_ILi96EEENS7_ILi64EEEEEELi256ENS_6half_tEfNS_4arch4Sm90ELb0ELb1ELb1ELb1ELb1ELb1ELb0ELb1ELb0ELb1ELb1ELb0EEENS1_21CollectiveEpilogueFwdINS6_IJSA_NS7_ILi256EEESB_EEES9_SE_SG_Li256ELb1ELb1ELb1ELb0EEENS1_36VarlenDynamicPersistentTileSchedulerILi128ELi96ELi256ELi128ELb1ELb1ELb1ELb1ELb0ELb1EEEEEEEEEvNT_6ParamsE:
        .type           _ZN7cutlass13device_kernelIN5flash11enable_sm90INS1_16FlashAttnFwdSm90INS1_25CollectiveMainloopFwdSm90ILi2EN4cute5tupleIJNS5_1CILi1EEES8_S8_EEENS6_IJNS7_ILi128EEENS7_ILi96EEENS7_ILi64EEEEEELi256ENS_6half_tEfNS_4arch4Sm90ELb0ELb1ELb1ELb1ELb1ELb1ELb0ELb1ELb0ELb1ELb1ELb0EEENS1_21CollectiveEpilogueFwdINS6_IJSA_NS7_ILi256EEESB_EEES9_SE_SG_Li256ELb1ELb1ELb1ELb0EEENS1_36VarlenDynamicPersistentTileSchedulerILi128ELi96ELi256ELi128ELb1ELb1ELb1ELb1ELb0ELb1EEEEEEEEEvNT_6ParamsE,@function
        .size           _ZN7cutlass13device_kernelIN5flash11enable_sm90INS1_16FlashAttnFwdSm90INS1_25CollectiveMainloopFwdSm90ILi2EN4cute5tupleIJNS5_1CILi1EEES8_S8_EEENS6_IJNS7_ILi128EEENS7_ILi96EEENS7_ILi64EEEEEELi256ENS_6half_tEfNS_4arch4Sm90ELb0ELb1ELb1ELb1ELb1ELb1ELb0ELb1ELb0ELb1ELb1ELb0EEENS1_21CollectiveEpilogueFwdINS6_IJSA_NS7_ILi256EEESB_EEES9_SE_SG_Li256ELb1ELb1ELb1ELb0EEENS1_36VarlenDynamicPersistentTileSchedulerILi128ELi96ELi256ELi128ELb1ELb1ELb1ELb1ELb0ELb1EEEEEEEEEvNT_6ParamsE,(.L_x_6566 - _ZN7cutlass13device_kernelIN5flash11enable_sm90INS1_16FlashAttnFwdSm90INS1_25CollectiveMainloopFwdSm90ILi2EN4cute5tupleIJNS5_1CILi1EEES8_S8_EEENS6_IJNS7_ILi128EEENS7_ILi96EEENS7_ILi64EEEEEELi256ENS_6half_tEfNS_4arch4Sm90ELb0ELb1ELb1ELb1ELb1ELb1ELb0ELb1ELb0ELb1ELb1ELb0EEENS1_21CollectiveEpilogueFwdINS6_IJSA_NS7_ILi256EEESB_EEES9_SE_SG_Li256ELb1ELb1ELb1ELb0EEENS1_36VarlenDynamicPersistentTileSchedulerILi128ELi96ELi256ELi128ELb1ELb1ELb1ELb1ELb0ELb1EEEEEEEEEvNT_6ParamsE)
        .other          _ZN7cutlass13device_kernelIN5flash11enable_sm90INS1_16FlashAttnFwdSm90INS1_25CollectiveMainloopFwdSm90ILi2EN4cute5tupleIJNS5_1CILi1EEES8_S8_EEENS6_IJNS7_ILi128EEENS7_ILi96EEENS7_ILi64EEEEEELi256ENS_6half_tEfNS_4arch4Sm90ELb0ELb1ELb1ELb1ELb1ELb1ELb0ELb1ELb0ELb1ELb1ELb0EEENS1_21CollectiveEpilogueFwdINS6_IJSA_NS7_ILi256EEESB_EEES9_SE_SG_Li256ELb1ELb1ELb1ELb0EEENS1_36VarlenDynamicPersistentTileSchedulerILi128ELi96ELi256ELi128ELb1ELb1ELb1ELb1ELb0ELb1EEEEEEEEEvNT_6ParamsE,@"STO_CUDA_ENTRY STV_DEFAULT"
_ZN7cutlass13device_kernelIN5flash11enable_sm90INS1_16FlashAttnFwdSm90INS1_25CollectiveMainloopFwdSm90ILi2EN4cute5tupleIJNS5_1CILi1EEES8_S8_EEENS6_IJNS7_ILi128EEENS7_ILi96EEENS7_ILi64EEEEEELi256ENS_6half_tEfNS_4arch4Sm90ELb0ELb1ELb1ELb1ELb1ELb1ELb0ELb1ELb0ELb1ELb1ELb0EEENS1_21CollectiveEpilogueFwdINS6_IJSA_NS7_ILi256EEESB_EEES9_SE_SG_Li256ELb1ELb1ELb1ELb0EEENS1_36VarlenDynamicPersistentTileSchedulerILi128ELi96ELi256ELi128ELb1ELb1ELb1ELb1ELb0ELb1EEEEEEEEEvNT_6ParamsE:
[----:B------:R-:W0:Y:S02]  /*0000*/  LDC R1, c[0x0][0x28] ;  /* 0x00000a00ff017b82 */ /* 0x000e240000000800 */
[----:B0-----:R-:W-:Y:S01]  /*0010*/  VIADD R1, R1, 0xffffffa8 ;  /* 0xffffffa801017836 */ /* 0x001fe20000000000 */
[----:B------:R-:W0:Y:S01]  /*0020*/  S2R R0, SR_TID.X ;  /* 0x0000000000007919 */ /* 0x000e220000002100 */
[----:B------:R-:W-:Y:S01]  /*0030*/  ELECT P0, URZ, PT ;  /* 0x00000000003f782f */ /* 0x000fe20003800000 */
[----:B------:R-:W-:Y:S01]  /*0040*/  BSSY B0, `(.L_x_2822) ;  /* 0x000000e000007945 */ /* 0x000fe20003800000 */
[--C-:B0-----:R-:W-:Y:S02]  /*0050*/  SHF.R.U32.HI R2, RZ, 0x5, R0.reuse ;  /* 0x00000005ff027819 */ /* 0x101fe40000011600 */
[----:B------:R-:W-:-:S03]  /*0060*/  SHF.R.U32.HI R4, RZ, 0x7, R0 ;  /* 0x00000007ff047819 */ /* 0x000fc60000011600 */
        /* <DEDUP_REMOVED lines=11> */
.L_x_2823:
[----:B------:R-:W-:Y:S05]  /*0120*/  BSYNC B0 ;  /* 0x0000000000007941 */ /* 0x000fea0003800000 */
.L_x_2822:
[----:B------:R-:W-:Y:S01]  /*0130*/  VOTEU.ANY UP0, P0 ;  /* 0x00000000003f7886 */ /* 0x000fe20000000100 */
[----:B------:R-:W0:Y:S01]  /*0140*/  SHFL.IDX PT, R4, R4, RZ, 0x1f ;  /* 0x00001fff04047589 */ /* 0x000e2200000e0000 */
[----:B------:R-:W-:Y:S01]  /*0150*/  UMOV UR4, 0x80 ;  /* 0x0000008000047882 */ /* 0x000fe20000000000 */
[----:B------:R-:W-:Y:S01]  /*0160*/  UMOV UR7, 0x100 ;  /* 0x0000010000077882 */ /* 0x000fe20000000000 */
[----:B------:R-:W-:Y:S01]  /*0170*/  VOTEU.ANY UP1, P0 ;  /* 0x00000000003f7886 */ /* 0x000fe20000020100 */
[----:B------:R-:W1:Y:S01]  /*0180*/  @UP0 S2UR UR8, SR_CgaCtaId ;  /* 0x00000000000809c3 */ /* 0x000e620000008800 */
[----:B------:R-:W2:Y:S01]  /*0190*/  SHFL.IDX PT, R3, R2, RZ, 0x1f ;  /* 0x00001fff02037589 */ /* 0x000ea200000e0000 */
[----:B------:R-:W-:Y:S01]  /*01a0*/  @UP0 UMOV UR6, 0x400 ;  /* 0x0000040000060882 */ /* 0x000fe20000000000 */
[----:B------:R-:W-:-:S04]  /*01b0*/  @UP0 UIADD3 UR4, -UR4, 0x100000, URZ ;  /* 0x0010000004040890 */ /* 0x000fc8000fffe13f */
[----:B------:R-:W-:Y:S02]  /*01c0*/  @UP0 USHF.L.U32 UR5, UR4, 0xb, URZ ;  /* 0x0000000b04050899 */ /* 0x000fe4000800063f */
[----:B------:R-:W-:Y:S01]  /*01d0*/  @UP0 USHF.L.U32 UR4, UR4, 0x1, URZ ;  /* 0x0000000104040899 */ /* 0x000fe2000800063f */
[----:B------:R-:W-:Y:S01]  /*01e0*/  VOTEU.ANY UP2, P0 ;  /* 0x00000000003f7886 */ /* 0x000fe20000040100 */
[----:B0-----:R-:W-:Y:S01]  /*01f0*/  R2UR UR9, R4 ;  /* 0x00000000040972ca */ /* 0x001fe200000e0000 */
[----:B-1----:R-:W-:Y:S01]  /*0200*/  @UP0 ULEA UR8, UR8, UR6, 0x18 ;  /* 0x0000000608080291 */ /* 0x002fe2000f8ec03f */
[----:B--2---:R-:W-:Y:S01]  /*0210*/  ISETP.NE.AND P1, PT, R3, RZ, PT ;  /* 0x000000ff0300720c */ /* 0x004fe20003f25270 */
[----:B------:R-:W-:-:S04]  /*0220*/  @UP0 UIADD3 UR6, -UR7, 0x100000, URZ ;  /* 0x0010000007060890 */ /* 0x000fc8000fffe13f */
[----:B------:R-:W-:Y:S02]  /*0230*/  @UP0 USHF.L.U32 UR7, UR6, 0xb, URZ ;  /* 0x0000000b06070899 */ /* 0x000fe4000800063f */
[----:B------:R-:W-:-:S04]  /*0240*/  @UP0 USHF.L.U32 UR6, UR6, 0x1, URZ ;  /* 0x0000000106060899 */ /* 0x000fc8000800063f */
[----:B------:R-:W-:Y:S01]  /*0250*/  UISETP.NE.AND UP0, UPT, UR9, URZ, UPT ;  /* 0x0000003f0900728c */ /* 0x000fe2000bf05270 */
[----:B------:R-:W0:Y:S02]  /*0260*/  FENCE.VIEW.ASYNC.S ;  /* 0x00000000000073c6 */ /* 0x000e240000000000 */
[----:B0-----:R0:W1:Y:S05]  /*0270*/  @UP1 SYNCS.EXCH.64 URZ, [UR8+0x22800], UR4 ;  /* 0x02280004083f15b2 */ /* 0x00106a0008000100 */
[----:B------:R0:W2:Y:S01]  /*0280*/  @UP2 SYNCS.EXCH.64 URZ, [UR8+0x22820], UR6 ;  /* 0x02282006083f25b2 */ /* 0x0000a20008000100 */
        /* <DEDUP_REMOVED lines=17> */
[----:B------:R3:W0:Y:S02]  /*03a0*/  SYNCS.EXCH.64 URZ, [UR8+0x22848], UR6 ;  /* 0x02284806083f75b2 */ /* 0x0006240008000100 */
[----:B---3--:R-:W-:Y:S01]  /*03b0*/  NOP ;  /* 0x0000000000007918 */ /* 0x008fe20000000000 */
.L_x_2824:
[----:B------:R-:W3:Y:S01]  /*03c0*/  SHFL.IDX PT, R3, R2, RZ, 0x1f ;  /* 0x00001fff02037589 */ /* 0x000ee200000e0000 */
[----:B------:R-:W-:Y:S01]  /*03d0*/  NOP ;  /* 0x0000000000007918 */ /* 0x000fe20000000000 */
[----:B---3--:R-:W-:-:S13]  /*03e0*/  ISETP.NE.AND P0, PT, R3, RZ, PT ;  /* 0x000000ff0300720c */ /* 0x008fda0003f05270 */
        /* <DEDUP_REMOVED lines=17> */
[----:B------:R3:W0:Y:S02]  /*0500*/  SYNCS.EXCH.64 URZ, [UR8+0x22868], UR6 ;  /* 0x02286806083f75b2 */ /* 0x0006240008000100 */
[----:B---3--:R-:W-:Y:S01]  /*0510*/  NOP ;  /* 0x0000000000007918 */ /* 0x008fe20000000000 */
.L_x_2825:
[----:B------:R-:W3:Y:S01]  /*0520*/  SHFL.IDX PT, R3, R2, RZ, 0x1f ;  /* 0x00001fff02037589 */ /* 0x000ee200000e0000 */
[----:B------:R-:W-:Y:S01]  /*0530*/  NOP ;  /* 0x0000000000007918 */ /* 0x000fe20000000000 */
[----:B---3--:R-:W-:-:S13]  /*0540*/  ISETP.NE.AND P0, PT, R3, RZ, PT ;  /* 0x000000ff0300720c */ /* 0x008fda0003f05270 */
        /* <DEDUP_REMOVED lines=13> */
[----:B------:R3:W0:Y:S02]  /*0620*/  SYNCS.EXCH.64 URZ, [UR6+0x22888], UR4 ;  /* 0x02288804063f75b2 */ /* 0x0006240008000100 */
[----:B---3--:R-:W-:Y:S01]  /*0630*/  NOP ;  /* 0x0000000000007918 */ /* 0x008fe20000000000 */
.L_x_2826:
        /* <DEDUP_REMOVED lines=22> */
.L_x_2827:
        /* <DEDUP_REMOVED lines=22> */
.L_x_2828:
[----:B------:R-:W-:Y:S01]  /*0900*/  PLOP3.LUT P0, PT, PT, PT, UP0, 0x80, 0x0 ;  /* 0x000000000000781c */ /* 0x000fe20003f0f008 */
[----:B------:R-:W-:Y:S01]  /*0910*/  UMOV UR36, 0x1 ;  /* 0x0000000100247882 */ /* 0x000fe20000000000 */
[----:B------:R-:W-:Y:S01]  /*0920*/  NOP ;  /* 0x0000000000007918 */ /* 0x000fe20000000000 */
[----:B------:R-:W-:Y:S01]  /*0930*/  USEL UR36, UR36, 0x2, !UP0 ;  /* 0x0000000224247887 */ /* 0x000fe2000c000000 */
[----:B------:R-:W-:Y:S01]  /*0940*/  BSSY B9, `(.L_x_2829) ;  /* 0x000244e000097945 */ /* 0x000fe20003800000 */
[----:B------:R-:W-:Y:S01]  /*0950*/  ULDC.64 UR54, c[0x0][0x208] ;  /* 0x0000820000367ab9 */ /* 0x000fe20000000a00 */
[----:B012-4-:R-:W-:Y:S07]  /*0960*/  BAR.SYNC.DEFER_BLOCKING 0x0 ;  /* 0x0000000000007b1d */ /* 0x017fee0000010000 */
[----:B------:R-:W-:Y:S05]  /*0970*/  @!P0 BRA `(.L_x_2830) ;  /* 0x000001c400648947 */ /* 0x000fea0003800000 */
.L_x_2831:
        /* <DEDUP_REMOVED lines=8> */
[----:B------:R-:W-:Y:S01]  /*0a00*/  UMOV UR4, 0x400 ;  /* 0x0000040000047882 */ /* 0x000fe20000000000 */
[----:B------:R-:W-:-:S11]  /*0a10*/  LOP3.LUT R16, R16, 0xffdfffff, RZ, 0xc0, !PT ;  /* 0xffdfffff10107812 */ /* 0x000fd600078ec0ff */
[----:B------:R-:W-:Y:S06]  /*0a20*/  @!P0 BAR.ARV 0x9, 0x100 ;  /* 0x0244000000008b1d */ /* 0x000fec0000002000 */
[----:B0-----:R-:W-:Y:S01]  /*0a30*/  ULEA UR4, UR47, UR4, 0x18 ;  /* 0x000000042f047291 */ /* 0x001fe2000f8ec03f */
[----:B------:R-:W-:Y:S01]  /*0a40*/  @P0 LOP3.LUT R16, R16, 0x200000, RZ, 0xfc, !PT ;  /* 0x0020000010100812 */ /* 0x000fe200078efcff */
[----:B------:R-:W-:Y:S04]  /*0a50*/  BAR.SYNC.DEFER_BLOCKING 0x5, 0x180 ;  /* 0x0146000000007b1d */ /* 0x000fe80000010000 */
[----:B------:R-:W-:-:S02]  /*0a60*/  IMAD.U32 R23, RZ, RZ, UR4 ;  /* 0x00000004ff177e24 */ /* 0x000fc4000f8e00ff */
[----:B------:R-:W-:-:S03]  /*0a70*/  ULDC UR4, c[0x0][0xc3c] ;  /* 0x00030f0000047ab9 */ /* 0x000fc60000000800 */
[----:B------:R-:W0:Y:S01]  /*0a80*/  LDS.128 R48, [R23+0x228d0] ;  /* 0x0228d00017307984 */ /* 0x000e220000000c00 */
[----:B------:R-:W-:Y:S06]  /*0a90*/  BAR.ARV 0x4, 0x180 ;  /* 0x0106000000007b1d */ /* 0x000fec0000002000 */
[----:B0-----:R-:W-:-:S13]  /*0aa0*/  ISETP.GE.AND P0, PT, R51, UR4, PT ;  /* 0x0000000433007c0c */ /* 0x001fda000bf06270 */
[----:B------:R-:W-:Y:S05]  /*0ab0*/  @P0 BRA `(.L_x_2832) ;  /* 0x0000024000d80947 */ /* 0x000fea0003800000 */
[----:B------:R-:W-:Y:S01]  /*0ac0*/  VIADD R0, R0, 0xffffff80 ;  /* 0xffffff8000007836 */ /* 0x000fe20000000000 */
[----:B------:R-:W-:Y:S01]  /*0ad0*/  MOV R202, RZ ;  /* 0x000000ff00ca7202 */ /* 0x000fe20000000f00 */
[----:B------:R-:W-:Y:S01]  /*0ae0*/  IMAD.MOV.U32 R22, RZ, RZ, RZ ;  /* 0x000000ffff167224 */ /* 0x000fe200078e00ff */
[----:B------:R-:W-:Y:S01]  /*0af0*/  ULOP3.LUT UR51, UR36, 0x1, URZ, 0xfc, !UPT ;  /* 0x0000000124337892 */ /* 0x000fe2000f8efc3f */
[----:B------:R-:W-:Y:S01]  /*0b00*/  IMAD.MOV.U32 R209, RZ, RZ, RZ ;  /* 0x000000ffffd17224 */ /* 0x000fe200078e00ff */
[----:B------:R-:W-:-:S04]  /*0b10*/  SHF.R.S32.HI R3, RZ, 0x1f, R0 ;  /* 0x0000001fff037819 */ /* 0x000fc80000011400 */
        /* <DEDUP_REMOVED lines=21> */
[----:B------:R-:W-:-:S02]  /*0c70*/  LEA.HI R2, R3, R0, RZ, 0x5 ;  /* 0x0000000003027211 */ /* 0x000fc400078f28ff */
[----:B------:R-:W-:Y:S01]  /*0c80*/  LEA.HI R3, R3, R0, RZ, 0x3 ;  /* 0x0000000003037211 */ /* 0x000fe200078f18ff */
[----:B------:R-:W-:Y:S01]  /*0c90*/  IMAD.IADD R12, R11, 0x1, -R12 ;  /* 0x000000010b0c7824 */ /* 0x000fe200078e0a0c */
[----:B------:R-:W-:Y:S02]  /*0ca0*/  SHF.R.S32.HI R9, RZ, 0x5, R9 ;  /* 0x00000005ff097819 */ /* 0x000fe40000011409 */
[----:B------:R-:W-:Y:S02]  /*0cb0*/  LOP3.LUT R7, R3, 0xfffffff8, RZ, 0xc0, !PT ;  /* 0xfffffff803077812 */ /* 0x000fe400078ec0ff */
[----:B------:R-:W-:Y:S01]  /*0cc0*/  LOP3.LUT R3, R204, 0xfffffffc, RZ, 0xc0, !PT ;  /* 0xfffffffccc037812 */ /* 0x000fe200078ec0ff */
[----:B------:R-:W-:Y:S01]  /*0cd0*/  IMAD R9, R9, 0x10, R12 ;  /* 0x0000001009097824 */ /* 0x000fe200078e020c */
[----:B------:R-:W-:Y:S01]  /*0ce0*/  LOP3.LUT R5, R4, 0x3fffff0, RZ, 0xc0, !PT ;  /* 0x03fffff004057812 */ /* 0x000fe200078ec0ff */
[C---:B------:R-:W-:Y:S01]  /*0cf0*/  IMAD.IADD R7, R0.reuse, 0x1, -R7 ;  /* 0x0000000100077824 */ /* 0x040fe200078e0a07 */
[----:B------:R-:W-:Y:S01]  /*0d00*/  SHF.R.S32.HI R204, RZ, 0x2, R204 ;  /* 0x00000002ffcc7819 */ /* 0x000fe200000114cc */
[C---:B------:R-:W-:Y:S01]  /*0d10*/  IMAD.IADD R3, R0.reuse, 0x1, -R3 ;  /* 0x0000000100037824 */ /* 0x040fe200078e0a03 */
[----:B------:R-:W-:Y:S01]  /*0d20*/  SHF.R.S32.HI R14, RZ, 0x5, R2 ;  /* 0x00000005ff0e7819 */ /* 0x000fe20000011402 */
[----:B------:R-:W-:Y:S01]  /*0d30*/  IMAD.IADD R5, R0, 0x1, -R5 ;  /* 0x0000000100057824 */ /* 0x000fe200078e0a05 */
[----:B------:R-:W-:Y:S01]  /*0d40*/  LOP3.LUT R10, R10, 0x7ffffffc, RZ, 0xc0, !PT ;  /* 0x7ffffffc0a0a7812 */ /* 0x000fe200078ec0ff */
[----:B------:R-:W-:Y:S01]  /*0d50*/  IMAD R8, R8, 0x40, R9 ;  /* 0x0000004008087824 */ /* 0x000fe200078e0209 */
[C---:B------:R-:W-:Y:S01]  /*0d60*/  LEA.HI R0, R3.reuse, R3, RZ, 0x1 ;  /* 0x0000000303007211 */ /* 0x040fe200078f08ff */
[----:B------:R-:W-:Y:S01]  /*0d70*/  VIADD R9, R204, 0x40 ;  /* 0x00000040cc097836 */ /* 0x000fe20000000000 */
[----:B------:R0:W-:Y:S01]  /*0d80*/  STL [R1+0x28], R14 ;  /* 0x0000280e01007387 */ /* 0x0001e20000100800 */
[----:B------:R-:W-:Y:S01]  /*0d90*/  IMAD.SHL.U32 R18, R3, 0x8, RZ ;  /* 0x0000000803127824 */ /* 0x000fe200078e00ff */
[----:B------:R-:W-:Y:S01]  /*0da0*/  LOP3.LUT R0, R0, 0x1ffffffe, RZ, 0xc0, !PT ;  /* 0x1ffffffe00007812 */ /* 0x000fe200078ec0ff */
[----:B------:R-:W-:Y:S01]  /*0db0*/  IMAD R5, R14, 0x10, R5 ;  /* 0x000000100e057824 */ /* 0x000fe200078e0205 */
[----:B------:R-:W-:Y:S01]  /*0dc0*/  STL [R1+0x4c], R8 ;  /* 0x00004c0801007387 */ /* 0x000fe20000100800 */
[----:B------:R-:W-:Y:S01]  /*0dd0*/  IMAD.SHL.U32 R4, R9, 0x40, RZ ;  /* 0x0000004009047824 */ /* 0x000fe200078e00ff */
[----:B------:R-:W-:Y:S01]  /*0de0*/  SHF.R.S32.HI R19, RZ, 0x1f, R18 ;  /* 0x0000001fff137819 */ /* 0x000fe20000011412 */
[----:B------:R-:W-:Y:S01]  /*0df0*/  IMAD.SHL.U32 R211, R7, 0x8, RZ ;  /* 0x0000000807d37824 */ /* 0x000fe200078e00ff */
[----:B------:R-:W-:Y:S01]  /*0e00*/  STL [R1+0x3c], RZ ;  /* 0x00003cff01007387 */ /* 0x000fe20000100800 */
[----:B------:R-:W-:-:S02]  /*0e10*/  VIADD R224, R18, 0x40 ;  /* 0x0000004012e07836 */ /* 0x000fc40000000000 */
[----:B------:R-:W-:Y:S01]  /*0e20*/  IMAD R6, R5, 0x8, R6 ;  /* 0x0000000805067824 */ /* 0x000fe200078e0206 */
[----:B------:R-:W-:Y:S01]  /*0e30*/  SHF.R.S32.HI R5, RZ, 0x1f, R9 ;  /* 0x0000001fff057819 */ /* 0x000fe20000011409 */
[----:B------:R-:W-:Y:S01]  /*0e40*/  IMAD.IADD R0, R3, 0x1, -R0 ;  /* 0x0000000103007824 */ /* 0x000fe200078e0a00 */
[----:B------:R-:W-:Y:S01]  /*0e50*/  IADD3 R11, R211, 0x80, RZ ;  /* 0x00000080d30b7810 */ /* 0x000fe20007ffe0ff */
[----:B------:R-:W-:Y:S01]  /*0e60*/  IMAD.SHL.U32 R200, R3, 0x4, RZ ;  /* 0x0000000403c87824 */ /* 0x000fe200078e00ff */
[----:B------:R-:W-:Y:S01]  /*0e70*/  LOP3.LUT R3, R4, 0x1c0, RZ, 0xc0, !PT ;  /* 0x000001c004037812 */ /* 0x000fe200078ec0ff */
[C---:B------:R-:W-:Y:S01]  /*0e80*/  VIADD R223, R18.reuse, 0x60 ;  /* 0x0000006012df7836 */ /* 0x040fe20000000000 */
[----:B------:R-:W-:Y:S01]  /*0e90*/  SHF.R.S32.HI R4, RZ, 0x1f, R211 ;  /* 0x0000001fff047819 */ /* 0x000fe200000114d3 */
[C---:B------:R-:W-:Y:S01]  /*0ea0*/  VIADD R222, R18.reuse, 0x80 ;  /* 0x0000008012de7836 */ /* 0x040fe20000000000 */
[----:B------:R-:W-:Y:S01]  /*0eb0*/  SHF.R.S32.HI R4, RZ, 0x1f, R224 ;  /* 0x0000001fff047819 */ /* 0x000fe200000114e0 */
[C---:B------:R-:W-:Y:S01]  /*0ec0*/  VIADD R212, R18.reuse, 0xa0 ;  /* 0x000000a012d47836 */ /* 0x040fe20000000000 */
[----:B------:R-:W-:Y:S01]  /*0ed0*/  LEA.HI R5, R5, R9, RZ, 0x3 ;  /* 0x0000000905057211 */ /* 0x000fe200078f18ff */
[C---:B------:R-:W-:Y:S01]  /*0ee0*/  VIADD R226, R18.reuse, 0xc0 ;  /* 0x000000c012e27836 */ /* 0x040fe20000000000 */
[----:B------:R-:W-:Y:S01]  /*0ef0*/  SHF.R.S32.HI R15, RZ, 0x1f, R223 ;  /* 0x0000001fff0f7819 */ /* 0x000fe200000114df */
[----:B------:R1:W-:Y:S01]  /*0f00*/  STL [R1+0x1c], R4 ;  /* 0x00001c0401007387 */ /* 0x0003e20000100800 */
[----:B0-----:R-:W-:Y:S01]  /*0f10*/  SHF.R.S32.HI R14, RZ, 0x1f, R222 ;  /* 0x0000001fff0e7819 */ /* 0x001fe200000114de */
[----:B------:R-:W-:Y:S01]  /*0f20*/  VIADD R225, R18, 0xe0 ;  /* 0x000000e012e17836 */ /* 0x000fe20000000000 */
[----:B------:R-:W-:Y:S01]  /*0f30*/  SHF.R.U32.HI R9, RZ, 0x3, R3 ;  /* 0x00000003ff097819 */ /* 0x000fe20000011603 */
[----:B------:R-:W-:Y:S01]  /*0f40*/  IMAD.SHL.U32 R5, R5, 0x40, RZ ;  /* 0x0000004005057824 */ /* 0x000fe200078e00ff */
[----:B------:R0:W-:Y:S01]  /*0f50*/  STL [R1+0x18], R15 ;  /* 0x0000180f01007387 */ /* 0x0001e20000100800 */
[----:B------:R-:W-:Y:S01]  /*0f60*/  LOP3.LUT R3, R3, 0x38, R18, 0xf8, !PT ;  /* 0x0000003803037812 */ /* 0x000fe200078ef812 */
[----:B------:R-:W-:-:S02]  /*0f70*/  IMAD R0, R0, 0x8, R8 ;  /* 0x0000000800007824 */ /* 0x000fc400078e0208 */
[----:B------:R2:W-:Y:S01]  /*0f80*/  STL [R1+0x14], R14 ;  /* 0x0000140e01007387 */ /* 0x0005e20000100800 */
[----:B-1----:R-:W-:Y:S01]  /*0f90*/  SHF.R.S32.HI R4, RZ, 0x1f, R212 ;  /* 0x0000001fff047819 */ /* 0x002fe200000114d4 */
[----:B------:R-:W-:Y:S02]  /*0fa0*/  IMAD.IADD R10, R13, 0x1, -R10 ;  /* 0x000000010d0a7824 */ /* 0x000fe400078e0a0a */
[C---:B------:R-:W-:Y:S01]  /*0fb0*/  VIADD R12, R211.reuse, 0x40 ;  /* 0x00000040d30c7836 */ /* 0x040fe20000000000 */
[----:B0-----:R-:W-:Y:S01]  /*0fc0*/  SHF.R.S32.HI R15, RZ, 0x1f, R226 ;  /* 0x0000001fff0f7819 */ /* 0x001fe200000114e2 */
[----:B------:R0:W-:Y:S01]  /*0fd0*/  STL [R1+0x10], R4 ;  /* 0x0000100401007387 */ /* 0x0001e20000100800 */
[----:B------:R-:W-:Y:S02]  /*0fe0*/  IMAD.SHL.U32 R207, R10, 0x2, RZ ;  /* 0x000000020acf7824 */ /* 0x000fe400078e00ff */
[----:B------:R-:W-:Y:S01]  /*0ff0*/  SHF.R.S32.HI R12, RZ, 0x1f, R12 ;  /* 0x0000001fff0c7819 */ /* 0x000fe2000001140c */
[----:B------:R-:W-:Y:S01]  /*1000*/  VIADD R7, R211, 0xc0 ;  /* 0x000000c0d3077836 */ /* 0x000fe20000000000 */
[----:B--2---:R-:W-:Y:S01]  /*1010*/  SHF.R.S32.HI R14, RZ, 0x1f, R225 ;  /* 0x0000001fff0e7819 */ /* 0x004fe200000114e1 */
[----:B------:R1:W-:Y:S01]  /*1020*/  STL [R1+0xc], R15 ;  /* 0x00000c0f01007387 */ /* 0x0003e20000100800 */
[C---:B------:R-:W-:Y:S01]  /*1030*/  VIADD R41, R207.reuse, 0x8 ;  /* 0x00000008cf297836 */ /* 0x040fe20000000000 */
[C---:B------:R-:W-:Y:S01]  /*1040*/  IADD3 R31, R207.reuse, 0x58, RZ ;  /* 0x00000058cf1f7810 */ /* 0x040fe20007ffe0ff */
[----:B------:R-:W-:Y:S01]  /*1050*/  VIADD R39, R207, 0x18 ;  /* 0x00000018cf277836 */ /* 0x000fe20000000000 */
[----:B------:R-:W-:Y:S01]  /*1060*/  STL [R1+0x8], R14 ;  /* 0x0000080e01007387 */ /* 0x000fe20000100800 */
[----:B0-----:R-:W-:Y:S01]  /*1070*/  LOP3.LUT R4, R5, 0xfffffe00, RZ, 0xc0, !PT ;  /* 0xfffffe0005047812 */ /* 0x001fe200078ec0ff */
[C---:B------:R-:W-:Y:S01]  /*1080*/  VIADD R36, R207.reuse, 0x30 ;  /* 0x00000030cf247836 */ /* 0x040fe20000000000 */
[----:B------:R-:W-:Y:S01]  /*1090*/  SHF.R.S32.HI R5, RZ, 0x1f, R11 ;  /* 0x0000001fff057819 */ /* 0x000fe2000001140b */
[----:B------:R-:W-:Y:S01]  /*10a0*/  IMAD.SHL.U32 R5, R6, 0x8, RZ ;  /* 0x0000000806057824 */ /* 0x000fe200078e00ff */
[----:B------:R-:W-:Y:S01]  /*10b0*/  SHF.R.S32.HI R7, RZ, 0x1f, R7 ;  /* 0x0000001fff077819 */ /* 0x000fe20000011407 */
[----:B------:R0:W-:Y:S01]  /*10c0*/  STL [R1+0x2c], R4 ;  /* 0x00002c0401007387 */ /* 0x0001e20000100800 */
[C---:B------:R-:W-:Y:S01]  /*10d0*/  VIADD R33, R207.reuse, 0x48 ;  /* 0x00000048cf217836 */ /* 0x040fe20000000000 */
[C---:B------:R-:W-:Y:S01]  /*10e0*/  IADD3 R7, R207.reuse, 0xe0, RZ ;  /* 0x000000e0cf077810 */ /* 0x040fe20007ffe0ff */
[C---:B------:R-:W-:Y:S01]  /*10f0*/  VIADD R30, R207.reuse, 0x60 ;  /* 0x00000060cf1e7836 */ /* 0x040fe20000000000 */
[----:B------:R2:W-:Y:S01]  /*1100*/  STL [R1+0x50], R5 ;  /* 0x0000500501007387 */ /* 0x0005e20000100800 */
[C---:B------:R-:W-:Y:S01]  /*1110*/  VIADD R27, R207.reuse, 0x78 ;  /* 0x00000078cf1b7836 */ /* 0x040fe20000000000 */
[----:B------:R-:W-:Y:S01]  /*1120*/  SHF.R.S32.HI R31, RZ, 0x1f, R31 ;  /* 0x0000001fff1f7819 */ /* 0x000fe2000001141f */
[C---:B------:R-:W-:Y:S01]  /*1130*/  VIADD R24, R207.reuse, 0x90 ;  /* 0x00000090cf187836 */ /* 0x040fe20000000000 */
[----:B------:R-:W-:Y:S01]  /*1140*/  SHF.R.S32.HI R7, RZ, 0x1f, R7 ;  /* 0x0000001fff077819 */ /* 0x000fe20000011407 */
[C---:B-1----:R-:W-:Y:S01]  /*1150*/  VIADD R15, R207.reuse, 0xa8 ;  /* 0x000000a8cf0f7836 */ /* 0x042fe20000000000 */
[----:B0-----:R-:W-:Y:S01]  /*1160*/  LOP3.LUT R4, R4, R3, R9, 0xf6, !PT ;  /* 0x0000000304047212 */ /* 0x001fe200078ef609 */
[----:B------:R-:W-:-:S02]  /*1170*/  VIADD R12, R207, 0xc0 ;  /* 0x000000c0cf0c7836 */ /* 0x000fc40000000000 */
[C---:B------:R-:W-:Y:S02]  /*1180*/  VIADD R9, R207.reuse, 0xd8 ;  /* 0x000000d8cf097836 */ /* 0x040fe40000000000 */
[----:B------:R-:W-:Y:S01]  /*1190*/  IMAD R3, R4, 0x2, R23 ;  /* 0x0000000204037824 */ /* 0x000fe200078e0217 */
[----:B------:R-:W-:Y:S01]  /*11a0*/  SHF.R.S32.HI R4, RZ, 0x1f, R41 ;  /* 0x0000001fff047819 */ /* 0x000fe20000011429 */
[----:B------:R-:W-:Y:S01]  /*11b0*/  VIADD R17, R18, 0x20 ;  /* 0x0000002012117836 */ /* 0x000fe20000000000 */
[----:B------:R-:W-:Y:S01]  /*11c0*/  SHF.R.S32.HI R4, RZ, 0x1f, R39 ;  /* 0x0000001fff047819 */ /* 0x000fe20000011427 */
[C---:B------:R-:W-:Y:S01]  /*11d0*/  VIADD R40, R207.reuse, 0x10 ;  /* 0x00000010cf287836 */ /* 0x040fe20000000000 */
[----:B------:R0:W-:Y:S01]  /*11e0*/  STL [R1+0x48], R3 ;  /* 0x0000480301007387 */ /* 0x0001e20000100800 */
[----:B------:R-:W-:Y:S01]  /*11f0*/  SHF.R.S32.HI R4, RZ, 0x1f, R36 ;  /* 0x0000001fff047819 */ /* 0x000fe20000011424 */
[C---:B------:R-:W-:Y:S01]  /*1200*/  VIADD R38, R207.reuse, 0x20 ;  /* 0x00000020cf267836 */ /* 0x040fe20000000000 */
[----:B------:R-:W-:Y:S01]  /*1210*/  SHF.R.S32.HI R4, RZ, 0x1f, R33 ;  /* 0x0000001fff047819 */ /* 0x000fe20000011421 */
[----:B------:R1:W-:Y:S01]  /*1220*/  STL [R1+0x4], R0 ;  /* 0x0000040001007387 */ /* 0x0003e20000100800 */
        /* <DEDUP_REMOVED lines=31> */
[C---:B--2---:R-:W-:Y:S01]  /*1420*/  VIADD R5, R207.reuse, 0xf0 ;  /* 0x000000f0cf057836 */ /* 0x044fe20000000000 */
[----:B------:R-:W-:Y:S01]  /*1430*/  SHF.R.S32.HI R25, RZ, 0x1f, R25 ;  /* 0x0000001fff197819 */ /* 0x000fe20000011419 */
[----:B0-----:R-:W-:Y:S01]  /*1440*/  VIADD R3, R207, 0xf8 ;  /* 0x000000f8cf037836 */ /* 0x001fe20000000000 */
[----:B------:R-:W-:Y:S01]  /*1450*/  SHF.R.S32.HI R21, RZ, 0x1f, R21 ;  /* 0x0000001fff157819 */ /* 0x000fe20000011415 */
[----:B------:R-:W-:Y:S01]  /*1460*/  IMAD.MOV.U32 R2, RZ, RZ, RZ ;  /* 0x000000ffff027224 */ /* 0x000fe200078e00ff */
[----:B------:R-:W-:Y:S01]  /*1470*/  SHF.R.S32.HI R20, RZ, 0x1f, R20 ;  /* 0x0000001fff147819 */ /* 0x000fe20000011414 */
[----:B------:R-:W-:Y:S01]  /*1480*/  VIADD R210, R200, 0x10 ;  /* 0x00000010c8d27836 */ /* 0x000fe20000000000 */
[----:B------:R-:W-:-:S02]  /*1490*/  SHF.R.S32.HI R14, RZ, 0x1f, R14 ;  /* 0x0000001fff0e7819 */ /* 0x000fc4000001140e */
[----:B------:R-:W-:Y:S02]  /*14a0*/  SHF.R.S32.HI R13, RZ, 0x1f, R13 ;  /* 0x0000001fff0d7819 */ /* 0x000fe4000001140d */
[----:B------:R-:W-:Y:S02]  /*14b0*/  SHF.R.S32.HI R11, RZ, 0x1f, R11 ;  /* 0x0000001fff0b7819 */ /* 0x000fe4000001140b */
[----:B------:R-:W-:Y:S02]  /*14c0*/  SHF.R.S32.HI R10, RZ, 0x1f, R10 ;  /* 0x0000001fff0a7819 */ /* 0x000fe4000001140a */
[----:B------:R-:W-:Y:S02]  /*14d0*/  SHF.R.S32.HI R6, RZ, 0x1f, R6 ;  /* 0x0000001fff067819 */ /* 0x000fe40000011406 */
[----:B------:R-:W-:Y:S02]  /*14e0*/  SHF.R.S32.HI R4, RZ, 0x1f, R5 ;  /* 0x0000001fff047819 */ /* 0x000fe40000011405 */
[----:B-1----:R-:W-:-:S07]  /*14f0*/  SHF.R.S32.HI R3, RZ, 0x1f, R3 ;  /* 0x0000001fff037819 */ /* 0x002fce0000011403 */
.L_x_3065:
[----:B------:R-:W-:Y:S05]  /*1500*/  YIELD ;  /* 0x0000000000007946 */ /* 0x000fea0003800000 */
[----:B------:R-:W-:Y:S01]  /*1510*/  ULDC.64 UR4, c[0x0][0xa28] ;  /* 0x00028a0000047ab9 */ /* 0x000fe20000000a00 */
[----:B01--45:R-:W0:Y:S01]  /*1520*/  LDC.64 R4, c[0x0][0xa08] ;  /* 0x00028200ff047b82 */ /* 0x033e220000000a00 */
[----:B------:R-:W-:Y:S01]  /*1530*/  ISETP.NE.U32.AND P1, PT, RZ, UR4, PT ;  /* 0x00000004ff007c0c */ /* 0x000fe2000bf25070 */
[----:B---3--:R-:W-:Y:S02]  /*1540*/  IMAD.MOV.U32 R10, RZ, RZ, RZ ;  /* 0x000000ffff0a7224 */ /* 0x008fe400078e00ff */
[----:B------:R-:W-:Y:S01]  /*1550*/  IMAD.MOV.U32 R32, RZ, RZ, RZ ;  /* 0x000000ffff207224 */ /* 0x000fe200078e00ff */
[----:B------:R-:W-:Y:S01]  /*1560*/  ISETP.NE.AND.EX P1, PT, RZ, UR5, PT, P1 ;  /* 0x00000005ff007c0c */ /* 0x000fe2000bf25310 */
[----:B------:R-:W-:-:S02]  /*1570*/  ULDC.64 UR4, c[0x0][0xa18] ;  /* 0x0002860000047ab9 */ /* 0x000fc40000000a00 */
[----:B------:R-:W-:-:S04]  /*1580*/  ISETP.NE.U32.AND P2, PT, RZ, UR4, PT ;  /* 0x00000004ff007c0c */ /* 0x000fc8000bf45070 */
[----:B------:R-:W-:Y:S01]  /*1590*/  ISETP.NE.AND.EX P2, PT, RZ, UR5, PT, P2 ;  /* 0x00000005ff007c0c */ /* 0x000fe2000bf45320 */
[----:B------:R-:W-:Y:S02]  /*15a0*/  ULDC.64 UR4, c[0x0][0xa08] ;  /* 0x0002820000047ab9 */ /* 0x000fe40000000a00 */
[----:B------:R-:W-:-:S03]  /*15b0*/  ISETP.NE.U32.AND P0, PT, RZ, UR4, PT ;  /* 0x00000004ff007c0c */ /* 0x000fc6000bf05070 */
[----:B------:R-:W1:Y:S01]  /*15c0*/  @P1 LDC.64 R8, c[0x0][0xa28] ;  /* 0x00028a00ff081b82 */ /* 0x000e620000000a00 */
[----:B------:R-:W-:Y:S01]  /*15d0*/  ISETP.NE.AND.EX P0, PT, RZ, UR5, PT, P0 ;  /* 0x00000005ff007c0c */ /* 0x000fe2000bf05300 */
[----:B0-----:R-:W-:-:S06]  /*15e0*/  IMAD.WIDE R4, R51, 0x4, R4 ;  /* 0x0000000433047825 */ /* 0x001fcc00078e0204 */
[----:B------:R-:W0:Y:S01]  /*15f0*/  @P2 LDC.64 R6, c[0x0][0xa18] ;  /* 0x00028600ff062b82 */ /* 0x000e220000000a00 */
[----:B------:R-:W-:Y:S02]  /*1600*/  ULDC UR4, c[0x0][0x288] ;  /* 0x0000a20000047ab9 */ /* 0x000fe40000000800 */
[----:B------:R-:W-:Y:S01]  /*1610*/  IMAD.U32 R203, RZ, RZ, UR4 ;  /* 0x00000004ffcb7e24 */ /* 0x000fe2000f8e00ff */
[----:B------:R-:W-:Y:S02]  /*1620*/  ULDC.64 UR4, c[0x0][0x418] ;  /* 0x0001060000047ab9 */ /* 0x000fe40000000a00 */
[----:B------:R2:W5:Y:S01]  /*1630*/  @P0 LDG.E R32, desc[UR54][R4.64] ;  /* 0x0000003604200981 */ /* 0x000562000c1e1900 */
[----:B-1----:R-:W-:-:S05]  /*1640*/  @P1 IMAD.WIDE R8, R51, 0x4, R8 ;  /* 0x0000000433081825 */ /* 0x002fca00078e0208 */
[----:B------:R2:W5:Y:S01]  /*1650*/  @P1 LDG.E R10, desc[UR54][R8.64] ;  /* 0x00000036080a1981 */ /* 0x000562000c1e1900 */
[----:B0-----:R-:W-:-:S05]  /*1660*/  @P2 IMAD.WIDE R6, R51, 0x4, R6 ;  /* 0x0000000433062825 */ /* 0x001fca00078e0206 */
[----:B------:R2:W5:Y:S01]  /*1670*/  @P2 LDG.E R203, desc[UR54][R6.64] ;  /* 0x0000003606cb2981 */ /* 0x000562000c1e1900 */
[----:B------:R-:W-:-:S03]  /*1680*/  UISETP.NE.U32.AND UP0, UPT, UR4, URZ, UPT ;  /* 0x0000003f0400728c */ /* 0x000fc6000bf05070 */
[----:B------:R-:W-:Y:S01]  /*1690*/  ULDC UR4, c[0x0][0x424] ;  /* 0x0001090000047ab9 */ /* 0x000fe20000000800 */
[----:B------:R-:W-:-:S03]  /*16a0*/  UISETP.NE.AND.EX UP0, UPT, UR5, URZ, UPT, UP0 ;  /* 0x0000003f0500728c */ /* 0x000fc6000bf05300 */
[----:B------:R-:W-:Y:S01]  /*16b0*/  ULDC UR5, c[0x0][0x2f0] ;  /* 0x0000bc0000057ab9 */ /* 0x000fe20000000800 */
[----:B------:R-:W-:-:S04]  /*16c0*/  USEL UR4, UR4, 0x1, UP0 ;  /* 0x0000000104047887 */ /* 0x000fc80008000000 */
[----:B------:R-:W-:-:S03]  /*16d0*/  UIMAD UR4, UR4, UR5, URZ ;  /* 0x00000005040472a4 */ /* 0x000fc6000f8e023f */
[----:B------:R-:W-:Y:S02]  /*16e0*/  ULDC UR5, c[0x0][0x348] ;  /* 0x0000d20000057ab9 */ /* 0x000fe40000000800 */
[----:B------:R-:W-:Y:S02]  /*16f0*/  IMAD.U32 R25, RZ, RZ, UR5 ;  /* 0x00000005ff197e24 */ /* 0x000fe4000f8e00ff */
[----:B------:R-:W-:Y:S01]  /*1700*/  IMAD.U32 R33, RZ, RZ, UR4 ;  /* 0x00000004ff217e24 */ /* 0x000fe2000f8e00ff */
[----:B--2---:R-:W-:Y:S06]  /*1710*/  @P2 BRA `(.L_x_2833) ;  /* 0x0000000000242947 */ /* 0x004fec0003800000 */
        /* <DEDUP_REMOVED lines=9> */
.L_x_2833:
        /* <DEDUP_REMOVED lines=10> */
[----:B------:R-:W0:Y:S02]  /*1850*/  LDC.64 R4, c[0x0][0xa20] ;  /* 0x00028800ff047b82 */ /* 0x000e240000000a00 */
[----:B0-----:R-:W-:-:S05]  /*1860*/  IMAD.WIDE R4, R51, 0x4, R4 ;  /* 0x0000000433047825 */ /* 0x001fca00078e0204 */
[----:B------:R0:W5:Y:S01]  /*1870*/  LDG.E R33, desc[UR54][R4.64] ;  /* 0x0000003604217981 */ /* 0x000162000c1e1900 */
[----:B------:R-:W-:Y:S05]  /*1880*/  BRA `(.L_x_2835) ;  /* 0x0000000000107947 */ /* 0x000fea0003800000 */
.L_x_2834:
[----:B------:R-:W-:Y:S05]  /*1890*/  @!P0 BRA `(.L_x_2835) ;  /* 0x00000000000c8947 */ /* 0x000fea0003800000 */
[----:B------:R-:W2:Y:S04]  /*18a0*/  LDG.E R0, desc[UR54][R4.64] ;  /* 0x0000003604007981 */ /* 0x000ea8000c1e1900 */
[----:B------:R-:W2:Y:S02]  /*18b0*/  LDG.E R33, desc[UR54][R4.64+0x4] ;  /* 0x0000043604217981 */ /* 0x000ea4000c1e1900 */
[----:B--2---:R-:W-:-:S07]  /*18c0*/  IMAD.IADD R33, R33, 0x1, -R0 ;  /* 0x0000000121217824 */ /* 0x004fce00078e0a00 */
.L_x_2835:
[----:B------:R-:W-:Y:S01]  /*18d0*/  ULDC.64 UR4, c[0x0][0xa10] ;  /* 0x0002840000047ab9 */ /* 0x000fe20000000a00 */
[----:B------:R-:W1:Y:S01]  /*18e0*/  LDC R6, c[0x0][0x448] ;  /* 0x00011200ff067b82 */ /* 0x000e620000000800 */
[----:B------:R-:W-:-:S04]  /*18f0*/  ISETP.NE.U32.AND P0, PT, RZ, UR4, PT ;  /* 0x00000004ff007c0c */ /* 0x000fc8000bf05070 */
[----:B------:R-:W-:Y:S01]  /*1900*/  ISETP.NE.AND.EX P0, PT, RZ, UR5, PT, P0 ;  /* 0x00000005ff007c0c */ /* 0x000fe2000bf05300 */
[----:B------:R-:W-:Y:S02]  /*1910*/  ULDC.64 UR4, c[0x0][0xa30] ;  /* 0x00028c0000047ab9 */ /* 0x000fe40000000a00 */
[----:B------:R-:W-:-:S04]  /*1920*/  ISETP.NE.U32.AND P1, PT, RZ, UR4, PT ;  /* 0x00000004ff007c0c */ /* 0x000fc8000bf25070 */
[----:B------:R-:W-:-:S06]  /*1930*/  ISETP.NE.AND.EX P1, PT, RZ, UR5, PT, P1 ;  /* 0x00000005ff007c0c */ /* 0x000fcc000bf25310 */
[----:B0-----:R-:W0:Y:S02]  /*1940*/  @P0 LDC.64 R4, c[0x0][0xa10] ;  /* 0x00028400ff040b82 */ /* 0x001e240000000a00 */
[----:B0-----:R-:W-:-:S05]  /*1950*/  @P0 IMAD.WIDE R4, R51, 0x4, R4 ;  /* 0x0000000433040825 */ /* 0x001fca00078e0204 */
[----:B------:R-:W2:Y:S04]  /*1960*/  @P0 LDG.E R0, desc[UR54][R4.64] ;  /* 0x0000003604000981 */ /* 0x000ea8000c1e1900 */
[----:B------:R0:W2:Y:S01]  /*1970*/  @P0 LDG.E R3, desc[UR54][R4.64+0x4] ;  /* 0x0000043604030981 */ /* 0x0000a2000c1e1900 */
[----:B-----5:R-:W-:Y:S01]  /*1980*/  IMAD.MOV.U32 R24, RZ, RZ, R33 ;  /* 0x000000ffff187224 */ /* 0x020fe200078e0021 */
[----:B0-----:R-:W0:Y:S02]  /*1990*/  @P1 LDC.64 R4, c[0x0][0xa30] ;  /* 0x00028c00ff041b82 */ /* 0x001e240000000a00 */
[----:B0-----:R-:W-:-:S05]  /*19a0*/  @P1 IMAD.WIDE R4, R51, 0x4, R4 ;  /* 0x0000000433041825 */ /* 0x001fca00078e0204 */
[----:B------:R0:W5:Y:S01]  /*19b0*/  @P1 LDG.E R24, desc[UR54][R4.64] ;  /* 0x0000003604181981 */ /* 0x000162000c1e1900 */
[----:B-1----:R-:W-:Y:S01]  /*19c0*/  ISETP.NE.AND P1, PT, R6, 0x1, PT ;  /* 0x000000010600780c */ /* 0x002fe20003f25270 */
[----:B------:R-:W-:Y:S02]  /*19d0*/  IMAD.SHL.U32 R228, R49, 0x80, RZ ;  /* 0x0000008031e47824 */ /* 0x000fe400078e00ff */
[----:B------:R-:W-:Y:S01]  /*19e0*/  IMAD.IADD R10, R33, 0x1, -R10 ;  /* 0x00000001210a7824 */ /* 0x000fe200078e0a0a */
[----:B0-----:R-:W0:Y:S09]  /*19f0*/  LDC.64 R4, c[0x0][0x9e0] ;  /* 0x00027800ff047b82 */ /* 0x001e320000000a00 */
[----:B------:R-:W1:Y:S08]  /*1a00*/  @P1 LDC R6, c[0x0][0x44c] ;  /* 0x00011300ff061b82 */ /* 0x000e700000000800 */
[----:B------:R-:W3:Y:S01]  /*1a10*/  @P1 LDC R7, c[0x0][0x450] ;  /* 0x00011400ff071b82 */ /* 0x000ee20000000800 */
[----:B0-----:R-:W-:Y:S01]  /*1a20*/  ISETP.GE.AND P2, PT, R5, 0x1, PT ;  /* 0x000000010500780c */ /* 0x001fe20003f46270 */
[----:B--2---:R-:W-:-:S02]  /*1a30*/  @P0 IMAD.IADD R25, R3, 0x1, -R0 ;  /* 0x0000000103190824 */ /* 0x004fc400078e0a00 */
[----:B------:R-:W-:-:S03]  /*1a40*/  VIADD R3, R228, 0x7f ;  /* 0x0000007fe4037836 */ /* 0x000fc60000000000 */
[----:B------:R-:W-:Y:S01]  /*1a50*/  IADD3 R206, R10, R25, RZ ;  /* 0x000000190ace7210 */ /* 0x000fe20007ffe0ff */
[----:B-1----:R-:W-:-:S04]  /*1a60*/  @P1 IMAD.HI.U32 R6, R3, R6, RZ ;  /* 0x0000000603061227 */ /* 0x002fc800078e00ff */
[C---:B------:R-:W-:Y:S01]  /*1a70*/  VIADD R0, R206.reuse, 0x5f ;  /* 0x0000005fce007836 */ /* 0x040fe20000000000 */
[----:B---3--:R-:W-:Y:S02]  /*1a80*/  @P1 SHF.R.U32.HI R3, RZ, R7, R6 ;  /* 0x00000007ff031219 */ /* 0x008fe40000011606 */
[----:B------:R-:W-:Y:S01]  /*1a90*/  IADD3 R6, R206, 0x1, -R203 ;  /* 0x00000001ce067810 */ /* 0x000fe20007ffe8cb */
[----:B------:R-:W-:-:S04]  /*1aa0*/  IMAD.HI R0, R0, 0x2aaaaaab, RZ ;  /* 0x2aaaaaab00007827 */ /* 0x000fc800078e02ff */
[----:B------:R-:W-:Y:S01]  /*1ab0*/  IMAD.IADD R3, R6, 0x1, R3 ;  /* 0x0000000106037824 */ /* 0x000fe200078e0203 */
[----:B------:R-:W-:-:S03]  /*1ac0*/  SHF.R.U32.HI R31, RZ, 0x1f, R0 ;  /* 0x0000001fff1f7819 */ /* 0x000fc60000011600 */
[----:B------:R-:W-:Y:S01]  /*1ad0*/  IMAD.IADD R4, R3, 0x1, R4 ;  /* 0x0000000103047824 */ /* 0x000fe200078e0204 */
[----:B------:R-:W-:Y:S01]  /*1ae0*/  LEA.HI.SX32 R31, R0, R31, 0x1c ;  /* 0x0000001f001f7211 */ /* 0x000fe200078fe2ff */
        /* <DEDUP_REMOVED lines=12> */
.L_x_2838:
[----:B------:R-:W-:-:S13]  /*1bb0*/  ISETP.NE.AND P0, PT, R5, 0x1, PT ;  /* 0x000000010500780c */ /* 0x000fda0003f05270 */
[----:B------:R-:W0:Y:S02]  /*1bc0*/  @P0 LDC.64 R6, c[0x0][0x9e8] ;  /* 0x00027a00ff060b82 */ /* 0x000e240000000a00 */
[----:B0-----:R-:W-:-:S05]  /*1bd0*/  @P0 IMAD.HI.U32 R6, R0, R6, RZ ;  /* 0x0000000600060227 */ /* 0x001fca00078e00ff */
[----:B------:R-:W-:-:S07]  /*1be0*/  @P0 SHF.R.U32.HI R0, RZ, R7, R6 ;  /* 0x00000007ff000219 */ /* 0x000fce0000011606 */
.L_x_2839:
[----:B------:R-:W-:Y:S05]  /*1bf0*/  BSYNC B0 ;  /* 0x0000000000007941 */ /* 0x000fea0003800000 */
.L_x_2837:
[----:B------:R-:W-:-:S05]  /*1c00*/  IMAD R3, R0, R5, R5 ;  /* 0x0000000500037224 */ /* 0x000fca00078e0205 */
[----:B------:R-:W-:-:S07]  /*1c10*/  VIMNMX R4, R4, R3, PT ;  /* 0x0000000304047248 */ /* 0x000fce0003fe0100 */
.L_x_2836:
[----:B------:R-:W0:Y:S01]  /*1c20*/  @P1 LDC R3, c[0x0][0x44c] ;  /* 0x00011300ff031b82 */ /* 0x000e220000000800 */
[----:B------:R-:W-:Y:S01]  /*1c30*/  VIADD R4, R4, 0x5f ;  /* 0x0000005f04047836 */ /* 0x000fe20000000000 */
[----:B------:R-:W-:Y:S01]  /*1c40*/  ULDC UR4, c[0x0][0x9dc] ;  /* 0x0002770000047ab9 */ /* 0x000fe20000000800 */
[----:B------:R-:W-:Y:S02]  /*1c50*/  IMAD.MOV.U32 R7, RZ, RZ, R228 ;  /* 0x000000ffff077224 */ /* 0x000fe400078e00e4 */
[----:B------:R-:W-:-:S03]  /*1c60*/  IMAD.HI R4, R4, 0x2aaaaaab, RZ ;  /* 0x2aaaaaab04047827 */ /* 0x000fc600078e02ff */
[----:B------:R-:W1:Y:S01]  /*1c70*/  @P1 LDC R9, c[0x0][0x450] ;  /* 0x00011400ff091b82 */ /* 0x000e620000000800 */
[----:B------:R-:W-:Y:S02]  /*1c80*/  IMAD.IADD R30, R206, 0x1, -R203 ;  /* 0x00000001ce1e7824 */ /* 0x000fe400078e0acb */
[----:B0-----:R-:W-:Y:S01]  /*1c90*/  @P1 IMAD.HI.U32 R0, R228, R3, RZ ;  /* 0x00000003e4001227 */ /* 0x001fe200078e00ff */
[----:B------:R-:W-:-:S04]  /*1ca0*/  SHF.R.U32.HI R3, RZ, 0x1f, R4 ;  /* 0x0000001fff037819 */ /* 0x000fc80000011604 */
[----:B------:R-:W-:Y:S02]  /*1cb0*/  LEA.HI.SX32 R4, R4, R3, 0x1c ;  /* 0x0000000304047211 */ /* 0x000fe400078fe2ff */
[----:B-1----:R-:W-:Y:S02]  /*1cc0*/  @P1 SHF.R.U32.HI R7, RZ, R9, R0 ;  /* 0x00000009ff071219 */ /* 0x002fe40000011600 */
[----:B------:R-:W-:-:S03]  /*1cd0*/  VIMNMX R11, R31, R4, PT ;  /* 0x000000041f0b7248 */ /* 0x000fc60003fe0100 */
[----:B------:R-:W-:-:S04]  /*1ce0*/  IMAD.IADD R0, R30, 0x1, R7 ;  /* 0x000000011e007824 */ /* 0x000fc800078e0207 */
[----:B------:R-:W-:Y:S01]  /*1cf0*/  VIADD R3, R0, -UR4 ;  /* 0x8000000400037c36 */ /* 0x000fe20008000000 */
[----:B------:R-:W-:Y:S06]  /*1d00*/  @!P2 BRA `(.L_x_2840) ;  /* 0x000000000044a947 */ /* 0x000fec0003800000 */
[----:B------:R-:W-:Y:S01]  /*1d10*/  ISETP.GT.AND P0, PT, R0, -0x1, PT ;  /* 0xffffffff0000780c */ /* 0x000fe20003f04270 */
[----:B------:R-:W-:-:S12]  /*1d20*/  BSSY B0, `(.L_x_2841) ;  /* 0x000000d000007945 */ /* 0x000fd80003800000 */
        /* <DEDUP_REMOVED lines=8> */
.L_x_2842:
[----:B------:R-:W-:-:S13]  /*1db0*/  ISETP.NE.AND P0, PT, R5, 0x1, PT ;  /* 0x000000010500780c */ /* 0x000fda0003f05270 */
[----:B------:R-:W0:Y:S02]  /*1dc0*/  @P0 LDC.64 R6, c[0x0][0x9e8] ;  /* 0x00027a00ff060b82 */ /* 0x000e240000000a00 */
[----:B0-----:R-:W-:-:S05]  /*1dd0*/  @P0 IMAD.HI.U32 R6, R0, R6, RZ ;  /* 0x0000000600060227 */ /* 0x001fca00078e00ff */
[----:B------:R-:W-:-:S07]  /*1de0*/  @P0 SHF.R.U32.HI R0, RZ, R7, R6 ;  /* 0x00000007ff000219 */ /* 0x000fce0000011606 */
.L_x_2843:
[----:B------:R-:W-:Y:S05]  /*1df0*/  BSYNC B0 ;  /* 0x0000000000007941 */ /* 0x000fea0003800000 */
.L_x_2841:
[----:B------:R-:W-:-:S05]  /*1e00*/  IMAD R0, R0, R5, RZ ;  /* 0x0000000500007224 */ /* 0x000fca00078e02ff */
[----:B------:R-:W-:-:S07]  /*1e10*/  VIMNMX R3, R3, R0, !PT ;  /* 0x0000000003037248 */ /* 0x000fce0007fe0100 */
.L_x_2840:
[----:B------:R-:W-:Y:S01]  /*1e20*/  IMAD.HI R3, R3, 0x2aaaaaab, RZ ;  /* 0x2aaaaaab03037827 */ /* 0x000fe200078e02ff */
[----:B------:R-:W-:Y:S01]  /*1e30*/  LOP3.LUT R14, R8, 0xff, RZ, 0xc0, !PT ;  /* 0x000000ff080e7812 */ /* 0x000fe200078ec0ff */
[----:B------:R-:W-:Y:S01]  /*1e40*/  BSSY B0, `(.L_x_2844) ;  /* 0x0000029000007945 */ /* 0x000fe20003800000 */
[----:B------:R-:W-:Y:S02]  /*1e50*/  SHF.R.U32.HI R4, RZ, 0x10, R8 ;  /* 0x00000010ff047819 */ /* 0x000fe40000011608 */
[----:B------:R-:W-:Y:S01]  /*1e60*/  SHF.R.U32.HI R0, RZ, 0x1f, R3 ;  /* 0x0000001fff007819 */ /* 0x000fe20000011603 */
[----:B------:R0:W-:Y:S03]  /*1e70*/  STL [R1+0x40], R14 ;  /* 0x0000400e01007387 */ /* 0x0001e60000100800 */
[----:B------:R-:W-:Y:S01]  /*1e80*/  LEA.HI.SX32 R0, R3, R0, 0x1c ;  /* 0x0000000003007211 */ /* 0x000fe200078fe2ff */
[----:B------:R0:W-:Y:S03]  /*1e90*/  STL [R1+0x34], R4 ;  /* 0x0000340401007387 */ /* 0x0001e60000100800 */
[----:B------:R-:W-:Y:S01]  /*1ea0*/  VIMNMX R9, RZ, R0, !PT ;  /* 0x00000000ff097248 */ /* 0x000fe20007fe0100 */
[----:B------:R-:W-:-:S03]  /*1eb0*/  IMAD.MOV.U32 R0, RZ, RZ, RZ ;  /* 0x000000ffff007224 */ /* 0x000fc600078e00ff */
[----:B------:R-:W-:-:S13]  /*1ec0*/  ISETP.GT.AND P0, PT, R11, R9, PT ;  /* 0x000000090b00720c */ /* 0x000fda0003f04270 */
[----:B0-----:R-:W-:Y:S05]  /*1ed0*/  @!P0 BRA `(.L_x_2845) ;  /* 0x00000000007c8947 */ /* 0x001fea0003800000 */
[----:B------:R-:W-:Y:S01]  /*1ee0*/  ISETP.NE.AND P0, PT, R4, RZ, PT ;  /* 0x000000ff0400720c */ /* 0x000fe20003f05270 */
[----:B------:R-:W-:-:S03]  /*1ef0*/  ULDC UR4, c[0x0][0x9f0] ;  /* 0x00027c0000047ab9 */ /* 0x000fc60000000800 */
[----:B------:R-:W-:-:S04]  /*1f00*/  SEL R8, R4, UR4, P0 ;  /* 0x0000000404087c07 */ /* 0x000fc80008000000 */
[-C--:B------:R-:W-:Y:S02]  /*1f10*/  IABS R6, R8.reuse ;  /* 0x0000000800067213 */ /* 0x080fe40000000000 */
[----:B------:R-:W-:Y:S02]  /*1f20*/  IADD3 R0, R8, -0x1, R11 ;  /* 0xffffffff08007810 */ /* 0x000fe40007ffe00b */
[----:B------:R-:W0:Y:S01]  /*1f30*/  I2F.RP R3, R6 ;  /* 0x0000000600037306 */ /* 0x000e220000209400 */
[----:B------:R-:W-:Y:S02]  /*1f40*/  IABS R13, R8 ;  /* 0x00000008000d7213 */ /* 0x000fe40000000000 */
[----:B------:R-:W-:-:S05]  /*1f50*/  IMAD.IADD R0, R0, 0x1, -R9 ;  /* 0x0000000100007824 */ /* 0x000fca00078e0a09 */
        /* <DEDUP_REMOVED lines=10> */
[----:B------:R-:W-:Y:S01]  /*2000*/  IMAD.HI.U32 R5, R5, R7, R4 ;  /* 0x0000000705057227 */ /* 0x000fe200078e0004 */
[----:B------:R-:W-:-:S05]  /*2010*/  MOV R4, R12 ;  /* 0x0000000c00047202 */ /* 0x000fca0000000f00 */
        /* <DEDUP_REMOVED lines=11> */
.L_x_2845:
[----:B------:R-:W-:Y:S05]  /*20d0*/  BSYNC B0 ;  /* 0x0000000000007941 */ /* 0x000fea0003800000 */
.L_x_2844:
[----:B------:R-:W-:-:S05]  /*20e0*/  IMAD R3, R14, R0, R9 ;  /* 0x000000000e037224 */ /* 0x000fca00078e0209 */
        /* <DEDUP_REMOVED lines=36> */
.L_x_2848:
[----:B------:R-:W-:Y:S05]  /*2330*/  BSYNC B6 ;  /* 0x0000000000067941 */ /* 0x000fea0003800000 */
.L_x_2847:
[----:B------:R-:W-:Y:S01]  /*2340*/  VIADD R26, R23, 0x400 ;  /* 0x00000400171a7836 */ /* 0x000fe20000000000 */
[----:B------:R-:W-:Y:S04]  /*2350*/  BSSY B6, `(.L_x_2849) ;  /* 0x0000013000067945 */ /* 0x000fe80003800000 */
[----:B------:R-:W-:-:S13]  /*2360*/  LOP3.LUT P0, RZ, R26, 0x3ff, RZ, 0xc0, !PT ;  /* 0x000003ff1aff7812 */ /* 0x000fda000780c0ff */
        /* <DEDUP_REMOVED lines=17> */
.L_x_2850:
[----:B------:R-:W-:Y:S05]  /*2480*/  BSYNC B6 ;  /* 0x0000000000067941 */ /* 0x000fea0003800000 */
.L_x_2849:
[----:B------:R-:W-:Y:S01]  /*2490*/  ULDC.64 UR4, c[0x0][0x9f8] ;  /* 0x00027e0000047ab9 */ /* 0x000fe20000000a00 */
[----:B------:R-:W0:Y:S01]  /*24a0*/  S2R R7, SR_TID.X ;  /* 0x0000000000077919 */ /* 0x000e220000002100 */
[----:B------:R-:W-:Y:S01]  /*24b0*/  ISETP.NE.U32.AND P0, PT, RZ, UR4, PT ;  /* 0x00000004ff007c0c */ /* 0x000fe2000bf05070 */
[----:B------:R-:W-:Y:S01]  /*24c0*/  IMAD.MOV.U32 R0, RZ, RZ, R51 ;  /* 0x000000ffff007224 */ /* 0x000fe200078e0033 */
[----:B------:R-:W-:Y:S01]  /*24d0*/  ULDC UR4, c[0x0][0x320] ;  /* 0x0000c80000047ab9 */ /* 0x000fe20000000800 */
[----:B------:R-:W1:Y:S01]  /*24e0*/  LDC.64 R48, c[0x0][0x3f8] ;  /* 0x0000fe00ff307b82 */ /* 0x000e620000000a00 */
[----:B------:R-:W-:-:S07]  /*24f0*/  ISETP.NE.AND.EX P0, PT, RZ, UR5, PT, P0 ;  /* 0x00000005ff007c0c */ /* 0x000fce000bf05300 */
[----:B------:R-:W2:Y:S08]  /*2500*/  LDC.64 R54, c[0x0][0x408] ;  /* 0x00010200ff367b82 */ /* 0x000eb00000000a00 */
[----:B------:R-:W3:Y:S01]  /*2510*/  @P0 LDC.64 R4, c[0x0][0x9f8] ;  /* 0x00027e00ff040b82 */ /* 0x000ee20000000a00 */
[----:B------:R-:W-:-:S04]  /*2520*/  ISETP.GE.AND P1, PT, R17, UR4, PT ;  /* 0x0000000411007c0c */ /* 0x000fc8000bf26270 */
[----:B------:R-:W-:Y:S02]  /*2530*/  SEL R6, RZ, 0xffffffff, P1 ;  /* 0xffffffffff067807 */ /* 0x000fe40000800000 */
[----:B------:R-:W-:Y:S01]  /*2540*/  ISETP.GE.AND P1, PT, R223, UR4, PT ;  /* 0x00000004df007c0c */ /* 0x000fe2000bf26270 */
[----:B------:R-:W4:Y:S02]  /*2550*/  LDC R61, c[0x0][0x3f4] ;  /* 0x0000fd00ff3d7b82 */ /* 0x000f240000000800 */
[----:B------:R-:W-:Y:S02]  /*2560*/  IMAD.SHL.U32 R6, R6, 0x2, RZ ;  /* 0x0000000206067824 */ /* 0x000fe400078e00ff */
[----:B---3--:R-:W-:-:S05]  /*2570*/  @P0 IMAD.WIDE R4, R51, 0x4, R4 ;  /* 0x0000000433040825 */ /* 0x008fca00078e0204 */
[----:B------:R3:W4:Y:S01]  /*2580*/  @P0 LDG.E R0, desc[UR54][R4.64] ;  /* 0x0000003604000981 */ /* 0x000722000c1e1900 */
[----:B------:R-:W-:Y:S01]  /*2590*/  ISETP.GE.AND P0, PT, R18, UR4, PT ;  /* 0x0000000412007c0c */ /* 0x000fe2000bf06270 */
[----:B0-----:R-:W-:Y:S01]  /*25a0*/  VIADD R12, R7, 0xffffff80 ;  /* 0xffffff80070c7836 */ /* 0x001fe20000000000 */
[----:B------:R-:W-:Y:S01]  /*25b0*/  SHF.R.S32.HI R7, RZ, 0x1f, R204 ;  /* 0x0000001fff077819 */ /* 0x000fe200000114cc */
[----:B-1----:R-:W-:Y:S01]  /*25c0*/  IMAD.WIDE.U32 R20, R204, R48, R18 ;  /* 0x00000030cc147225 */ /* 0x002fe200078e0012 */
[----:B------:R-:W-:Y:S01]  /*25d0*/  SEL R3, RZ, 0x1, P0 ;  /* 0x00000001ff037807 */ /* 0x000fe20000000000 */
[----:B------:R-:W0:Y:S01]  /*25e0*/  S2R R34, SR_TID.X ;  /* 0x0000000000227919 */ /* 0x000e220000002100 */
[----:B------:R-:W-:Y:S01]  /*25f0*/  ISETP.GE.AND P0, PT, R224, UR4, PT ;  /* 0x00000004e0007c0c */ /* 0x000fe2000bf06270 */
[----:B------:R-:W-:Y:S01]  /*2600*/  IMAD.SHL.U32 R57, R48, 0x40, RZ ;  /* 0x0000004030397824 */ /* 0x000fe200078e00ff */
[----:B------:R-:W-:Y:S01]  /*2610*/  LOP3.LUT R3, R6, 0x2, R3, 0xe2, !PT ;  /* 0x0000000206037812 */ /* 0x000fe200078ee203 */
[----:B--2---:R-:W-:Y:S01]  /*2620*/  IMAD.WIDE.U32 R52, R204, R54, R18 ;  /* 0x00000036cc347225 */ /* 0x004fe200078e0012 */
[----:B---3--:R-:W-:-:S02]  /*2630*/  SEL R4, RZ, 0x4, P0 ;  /* 0x00000004ff047807 */ /* 0x008fc40000000000 */
[----:B------:R-:W-:Y:S01]  /*2640*/  SEL R5, RZ, 0x8, P1 ;  /* 0x00000008ff057807 */ /* 0x000fe20000800000 */
[----:B------:R-:W-:Y:S01]  /*2650*/  IMAD.MOV.U32 R75, RZ, RZ, 0x20 ;  /* 0x00000020ff4b7424 */ /* 0x000fe200078e00ff */
[----:B------:R-:W-:Y:S01]  /*2660*/  ISETP.GE.AND P0, PT, R222, UR4, PT ;  /* 0x00000004de007c0c */ /* 0x000fe2000bf06270 */
[----:B------:R-:W-:Y:S01]  /*2670*/  IMAD R63, R55, 0x60, RZ ;  /* 0x00000060373f7824 */ /* 0x000fe200078e02ff */
[----:B------:R-:W-:Y:S01]  /*2680*/  ISETP.GE.AND P1, PT, R212, UR4, PT ;  /* 0x00000004d4007c0c */ /* 0x000fe2000bf26270 */
[----:B------:R-:W-:Y:S01]  /*2690*/  IMAD.SHL.U32 R59, R54, 0x40, RZ ;  /* 0x00000040363b7824 */ /* 0x000fe200078e00ff */
[----:B------:R-:W-:Y:S01]  /*26a0*/  LOP3.LUT R4, R5, R3, R4, 0xfe, !PT ;  /* 0x0000000305047212 */ /* 0x000fe200078efe04 */
[----:B------:R-:W-:Y:S01]  /*26b0*/  IMAD.IADD R3, R32, 0x1, R33 ;  /* 0x0000000120037824 */ /* 0x000fe200078e0221 */
[----:B------:R-:W-:Y:S02]  /*26c0*/  SEL R5, RZ, 0x10, P0 ;  /* 0x00000010ff057807 */ /* 0x000fe40000000000 */
[----:B------:R-:W-:-:S02]  /*26d0*/  SEL R6, RZ, 0x20, P1 ;  /* 0x00000020ff067807 */ /* 0x000fc40000800000 */
[----:B------:R-:W-:Y:S02]  /*26e0*/  SHF.R.S32.HI R201, RZ, 0x1f, R200 ;  /* 0x0000001fffc97819 */ /* 0x000fe400000114c8 */
        /* <DEDUP_REMOVED lines=8> */
[----:B------:R-:W-:-:S02]  /*2770*/  ISETP.GE.AND P1, PT, R225, UR4, PT ;  /* 0x00000004e1007c0c */ /* 0x000fc4000bf26270 */
[----:B------:R-:W-:Y:S01]  /*2780*/  LOP3.LUT R13, R14, 0xfffffffc, RZ, 0xc0, !PT ;  /* 0xfffffffc0e0d7812 */ /* 0x000fe200078ec0ff */
[----:B------:R-:W-:Y:S01]  /*2790*/  IMAD.IADD R9, R9, 0x1, R11 ;  /* 0x0000000109097824 */ /* 0x000fe200078e020b */
[----:B------:R-:W-:Y:S01]  /*27a0*/  IADD3 R21, R11, R21, RZ ;  /* 0x000000150b157210 */ /* 0x000fe20007ffe0ff */
[----:B------:R-:W-:Y:S01]  /*27b0*/  IMAD.WIDE.U32 R50, R204, R54, R200 ;  /* 0x00000036cc327225 */ /* 0x000fe200078e00c8 */
[----:B------:R-:W2:Y:S01]  /*27c0*/  LDL R11, [R1+0x2c] ;  /* 0x00002c00010b7983 */ /* 0x000ea20000100800 */
[----:B------:R-:W-:Y:S02]  /*27d0*/  SEL R5, RZ, 0x40, P0 ;  /* 0x00000040ff057807 */ /* 0x000fe40000000000 */
[----:B------:R-:W-:Y:S01]  /*27e0*/  IMAD.IADD R15, R12, 0x1, -R13 ;  /* 0x000000010c0f7824 */ /* 0x000fe200078e0a0d */
[----:B------:R-:W-:Y:S01]  /*27f0*/  SEL R10, RZ, 0x7fff80, P1 ;  /* 0x007fff80ff0a7807 */ /* 0x000fe20000800000 */
[----:B------:R-:W-:Y:S01]  /*2800*/  IMAD R13, R204, R55, R7 ;  /* 0x00000037cc0d7224 */ /* 0x000fe200078e0207 */
[----:B-----5:R-:W-:Y:S01]  /*2810*/  SHF.R.S32.HI R7, RZ, 0x1f, R24 ;  /* 0x0000001fff077819 */ /* 0x020fe20000011418 */
[----:B------:R-:W-:Y:S01]  /*2820*/  IMAD.WIDE.U32 R8, R24, R48, R8 ;  /* 0x0000003018087225 */ /* 0x000fe200078e0008 */
[----:B----4-:R-:W-:-:S02]  /*2830*/  ISETP.GE.AND P0, PT, R18, R61, PT ;  /* 0x0000003d1200720c */ /* 0x010fc40003f06270 */
[----:B------:R-:W-:Y:S01]  /*2840*/  LOP3.LUT R10, R10, R4, R5, 0xfe, !PT ;  /* 0x000000040a0a7212 */ /* 0x000fe200078efe05 */
[-C--:B------:R-:W-:Y:S01]  /*2850*/  IMAD R6, R7, R48.reuse, RZ ;  /* 0x0000003007067224 */ /* 0x080fe200078e02ff */
[----:B------:R-:W-:Y:S01]  /*2860*/  SEL R5, R61, RZ, P0 ;  /* 0x000000ff3d057207 */ /* 0x000fe20000000000 */
[----:B------:R-:W-:Y:S01]  /*2870*/  IMAD.WIDE.U32 R20, R24, R48, R20 ;  /* 0x0000003018147225 */ /* 0x000fe200078e0014 */
[----:B0-----:R-:W-:Y:S02]  /*2880*/  SHF.R.U32.HI R34, RZ, 0x7, R34 ;  /* 0x00000007ff227819 */ /* 0x001fe40000011622 */
[----:B------:R-:W-:Y:S01]  /*2890*/  SHF.L.U64.HI R56, R48, 0x6, R49 ;  /* 0x0000000630387819 */ /* 0x000fe20000010231 */
[----:B------:R-:W-:Y:S01]  /*28a0*/  IMAD R67, R24, R49, R6 ;  /* 0x0000003118437224 */ /* 0x000fe200078e0206 */
[----:B------:R-:W-:Y:S01]  /*28b0*/  ISETP.NE.AND P6, PT, R34, 0x1, PT ;  /* 0x000000012200780c */ /* 0x000fe20003fc5270 */
[----:B------:R-:W3:Y:S01]  /*28c0*/  LDL R6, [R1+0x28] ;  /* 0x0000280001067983 */ /* 0x000ee20000100800 */
[----:B------:R-:W-:Y:S01]  /*28d0*/  IMAD.IADD R5, R18, 0x1, R5 ;  /* 0x0000000112057824 */ /* 0x000fe200078e0205 */
[----:B------:R-:W-:Y:S01]  /*28e0*/  LOP3.LUT R16, R16, 0xfffffffe, RZ, 0xc0, !PT ;  /* 0xfffffffe10107812 */ /* 0x000fe200078ec0ff */
[----:B------:R-:W-:Y:S01]  /*28f0*/  VIADD R60, R34, 0x8 ;  /* 0x00000008223c7836 */ /* 0x000fe20000000000 */
[----:B------:R-:W-:Y:S01]  /*2900*/  SHF.L.U64.HI R58, R54, 0x6, R55 ;  /* 0x00000006363a7819 */ /* 0x000fe20000010237 */
[----:B------:R-:W-:Y:S01]  /*2910*/  IMAD.IADD R51, R51, 0x1, R13 ;  /* 0x0000000133337824 */ /* 0x000fe200078e020d */
[----:B------:R-:W-:Y:S01]  /*2920*/  SHF.R.S32.HI R4, RZ, 0x1f, R5 ;  /* 0x0000001fff047819 */ /* 0x000fe20000011405 */
[----:B------:R-:W-:-:S02]  /*2930*/  VIADD R34, R204, 0x40 ;  /* 0x00000040cc227836 */ /* 0x000fc40000000000 */
[----:B------:R-:W-:Y:S01]  /*2940*/  IMAD.IADD R53, R13, 0x1, R53 ;  /* 0x000000010d357824 */ /* 0x000fe200078e0235 */
[----:B------:R-:W-:Y:S01]  /*2950*/  LEA.HI R4, R4, R5, RZ, 0x3 ;  /* 0x0000000504047211 */ /* 0x000fe200078f18ff */
[----:B------:R-:W-:Y:S02]  /*2960*/  IMAD R5, R49, 0x60, RZ ;  /* 0x0000006031057824 */ /* 0x000fe400078e02ff */
[----:B------:R-:W-:-:S04]  /*2970*/  IMAD.WIDE.U32 R48, R48, 0x60, RZ ;  /* 0x0000006030307825 */ /* 0x000fc800078e00ff */
[----:B------:R-:W-:Y:S01]  /*2980*/  IMAD.IADD R62, R49, 0x1, R5 ;  /* 0x00000001313e7824 */ /* 0x000fe200078e0205 */
[----:B------:R-:W-:Y:S01]  /*2990*/  SHF.R.S32.HI R5, RZ, 0x1f, R14 ;  /* 0x0000001fff057819 */ /* 0x000fe2000001140e */
[----:B------:R-:W-:Y:S05]  /*29a0*/  @!P6 WARPSYNC.ALL ;  /* 0x000000000000e948 */ /* 0x000fea0003800000 */
[----:B------:R-:W-:Y:S01]  /*29b0*/  LEA.HI R5, R5, R204, RZ, 0x3 ;  /* 0x000000cc05057211 */ /* 0x000fe200078f18ff */
[----:B------:R-:W-:Y:S01]  /*29c0*/  ULDC UR4, c[0x0][0x2f4] ;  /* 0x0000bd0000047ab9 */ /* 0x000fe20000000800 */
[----:B------:R-:W-:Y:S01]  /*29d0*/  SHF.L.U32 R34, R34, 0x6, RZ ;  /* 0x0000000622227819 */ /* 0x000fe200000006ff */
[-C--:B------:R-:W-:Y:S01]  /*29e0*/  IMAD R7, R7, R54.reuse, RZ ;  /* 0x0000003607077224 */ /* 0x080fe200078e02ff */
[----:B------:R-:W-:Y:S01]  /*29f0*/  LOP3.LUT R5, R5, 0xfffffff8, RZ, 0xc0, !PT ;  /* 0xfffffff805057812 */ /* 0x000fe200078ec0ff */
[----:B------:R-:W-:Y:S01]  /*2a00*/  IMAD.WIDE.U32 R50, R24, R54, R50 ;  /* 0x0000003618327225 */ /* 0x000fe200078e0032 */
[----:B------:R-:W-:-:S02]  /*2a10*/  ISETP.GE.AND P2, PT, R17, UR4, PT ;  /* 0x0000000411007c0c */ /* 0x000fc4000bf46270 */
[----:B------:R-:W-:Y:S01]  /*2a20*/  LOP3.LUT R34, R34, 0x1c0, RZ, 0xc0, !PT ;  /* 0x000001c022227812 */ /* 0x000fe200078ec0ff */
[----:B------:R-:W-:Y:S02]  /*2a30*/  IMAD.IADD R73, R204, 0x1, -R5 ;  /* 0x00000001cc497824 */ /* 0x000fe400078e0a05 */
[----:B------:R-:W-:Y:S01]  /*2a40*/  IMAD R7, R24, R55, R7 ;  /* 0x0000003718077224 */ /* 0x000fe200078e0207 */
[----:B------:R-:W-:Y:S01]  /*2a50*/  LOP3.LUT R5, R34, 0x38, R4, 0xf8, !PT ;  /* 0x0000003822057812 */ /* 0x000fe200078ef804 */
[----:B------:R-:W-:Y:S02]  /*2a60*/  VIADD R34, R204, 0x40 ;  /* 0x00000040cc227836 */ /* 0x000fe40000000000 */
[----:B------:R-:W-:-:S04]  /*2a70*/  IMAD.WIDE.U32 R52, R24, R54, R52 ;  /* 0x0000003618347225 */ /* 0x000fc800078e0034 */
[----:B------:R-:W-:Y:S01]  /*2a80*/  IMAD.SHL.U32 R34, R34, 0x40, RZ ;  /* 0x0000004022227824 */ /* 0x000fe200078e00ff */
[----:B------:R-:W-:Y:S01]  /*2a90*/  @P2 LOP3.LUT R16, R16, 0x1, RZ, 0xfc, !PT ;  /* 0x0000000110102812 */ /* 0x000fe200078efcff */
[----:B------:R-:W-:Y:S01]  /*2aa0*/  IMAD.IADD R68, R51, 0x1, R7 ;  /* 0x0000000133447824 */ /* 0x000fe200078e0207 */
[C---:B------:R-:W-:Y:S01]  /*2ab0*/  LOP3.LUT P2, RZ, R73.reuse, 0x4, RZ, 0xc0, !PT ;  /* 0x0000000449ff7812 */ /* 0x040fe2000784c0ff */
[----:B------:R-:W-:Y:S01]  /*2ac0*/  IMAD.SHL.U32 R73, R73, 0x40, RZ ;  /* 0x0000004049497824 */ /* 0x000fe200078e00ff */
[----:B------:R-:W-:Y:S01]  /*2ad0*/  LOP3.LUT R34, R34, 0x1c0, RZ, 0xc0, !PT ;  /* 0x000001c022227812 */ /* 0x000fe200078ec0ff */
[----:B------:R-:W-:-:S03]  /*2ae0*/  IMAD.WIDE.U32 R54, R54, 0x60, RZ ;  /* 0x0000006036367825 */ /* 0x000fc600078e00ff */
[----:B------:R-:W-:Y:S02]  /*2af0*/  SHF.R.U32.HI R34, RZ, 0x3, R34 ;  /* 0x00000003ff227819 */ /* 0x000fe40000011622 */
[----:B------:R-:W-:Y:S01]  /*2b00*/  LOP3.LUT R73, R73, 0x1c0, RZ, 0xc0, !PT ;  /* 0x000001c049497812 */ /* 0x000fe200078ec0ff */
[----:B------:R-:W-:Y:S01]  /*2b10*/  IMAD.IADD R69, R7, 0x1, R53 ;  /* 0x0000000107457824 */ /* 0x000fe200078e0235 */
[----:B------:R-:W-:Y:S02]  /*2b20*/  LOP3.LUT R5, R5, R34, RZ, 0x3c, !PT ;  /* 0x0000002205057212 */ /* 0x000fe400078e3cff */
[----:B------:R-:W-:Y:S02]  /*2b30*/  SHF.R.U32.HI R76, RZ, 0x3, R73 ;  /* 0x00000003ff4c7819 */ /* 0x000fe40000011649 */
[----:B------:R-:W-:Y:S02]  /*2b40*/  LOP3.LUT R7, R73, 0x18, R18, 0xf8, !PT ;  /* 0x0000001849077812 */ /* 0x000fe400078ef812 */
[----:B------:R-:W-:-:S02]  /*2b50*/  PRMT R84, R10, 0x8880, RZ ;  /* 0x000088800a547816 */ /* 0x000fc400000000ff */
[----:B------:R-:W-:Y:S02]  /*2b60*/  LOP3.LUT R7, R7, R76, RZ, 0x3c, !PT ;  /* 0x0000004c07077212 */ /* 0x000fe400078e3cff */
[----:B------:R-:W-:Y:S02]  /*2b70*/  PRMT R84, R84, 0x7710, RZ ;  /* 0x0000771054547816 */ /* 0x000fe400000000ff */
[----:B------:R-:W-:Y:S02]  /*2b80*/  SEL R75, R75, 0xffffffe0, !P2 ;  /* 0xffffffe04b4b7807 */ /* 0x000fe40005000000 */
[----:B------:R-:W-:Y:S01]  /*2b90*/  LOP3.LUT R71, R4, 0xfffffff8, RZ, 0xc0, !PT ;  /* 0xfffffff804477812 */ /* 0x000fe200078ec0ff */
[----:B------:R-:W-:Y:S01]  /*2ba0*/  IMAD.IADD R66, R9, 0x1, R67 ;  /* 0x0000000109427824 */ /* 0x000fe200078e0243 */
[C---:B------:R-:W-:Y:S01]  /*2bb0*/  LOP3.LUT R77, R84.reuse, 0x1, RZ, 0xc0, !PT ;  /* 0x00000001544d7812 */ /* 0x040fe200078ec0ff */
[----:B------:R-:W-:Y:S01]  /*2bc0*/  IMAD.SHL.U32 R61, R61, 0x2, RZ ;  /* 0x000000023d3d7824 */ /* 0x000fe200078e00ff */
[C---:B------:R-:W-:Y:S01]  /*2bd0*/  LOP3.LUT R78, R84.reuse, 0x2, RZ, 0xc0, !PT ;  /* 0x00000002544e7812 */ /* 0x040fe200078ec0ff */
[----:B------:R-:W-:Y:S01]  /*2be0*/  IMAD.IADD R63, R55, 0x1, R63 ;  /* 0x00000001373f7824 */ /* 0x000fe200078e023f */
[C---:B------:R-:W-:Y:S01]  /*2bf0*/  LOP3.LUT R79, R84.reuse, 0x4, RZ, 0xc0, !PT ;  /* 0x00000004544f7812 */ /* 0x040fe200078ec0ff */
[----:B------:R-:W-:Y:S01]  /*2c00*/  IMAD R64, R15, 0x40, R204 ;  /* 0x000000400f407824 */ /* 0x000fe200078e02cc */
[C---:B------:R-:W-:Y:S01]  /*2c10*/  LOP3.LUT R80, R84.reuse, 0x8, RZ, 0xc0, !PT ;  /* 0x0000000854507812 */ /* 0x040fe200078ec0ff */
[----:B------:R-:W-:Y:S01]  /*2c20*/  IMAD.IADD R67, R67, 0x1, R21 ;  /* 0x0000000143437824 */ /* 0x000fe200078e0215 */
[----:B------:R-:W-:-:S02]  /*2c30*/  LOP3.LUT R81, R84, 0x10, RZ, 0xc0, !PT ;  /* 0x0000001054517812 */ /* 0x000fc400078ec0ff */
[----:B------:R-:W-:Y:S01]  /*2c40*/  LOP3.LUT R83, R84, 0x20, RZ, 0xc0, !PT ;  /* 0x0000002054537812 */ /* 0x000fe200078ec0ff */
[----:B------:R-:W-:Y:S01]  /*2c50*/  @!P6 BAR.SYNC.DEFER_BLOCKING 0x9, 0x100 ;  /* 0x024400000000eb1d */ /* 0x000fe20000010000 */
[----:B------:R-:W-:Y:S02]  /*2c60*/  ISETP.GE.AND P1, PT, R18, UR4, PT ;  /* 0x0000000412007c0c */ /* 0x000fe4000bf26270 */
[----:B------:R-:W-:Y:S02]  /*2c70*/  SHF.R.S32.HI R70, RZ, 0x3, R4 ;  /* 0x00000003ff467819 */ /* 0x000fe40000011404 */
[----:B------:R-:W-:Y:S02]  /*2c80*/  SHF.R.S32.HI R72, RZ, 0x1f, R71 ;  /* 0x0000001fff487819 */ /* 0x000fe40000011447 */
[----:B------:R-:W-:Y:S02]  /*2c90*/  LOP3.LUT R84, R84, 0x40, RZ, 0xc0, !PT ;  /* 0x0000004054547812 */ /* 0x000fe400078ec0ff */
[----:B------:R-:W-:Y:S01]  /*2ca0*/  SHF.R.S32.HI R65, RZ, 0x1f, R0 ;  /* 0x0000001fff417819 */ /* 0x000fe20000011400 */
[----:B--2---:R-:W-:Y:S01]  /*2cb0*/  IMAD.IADD R74, R11, 0x1, R5 ;  /* 0x000000010b4a7824 */ /* 0x004fe200078e0205 */
[----:B------:R-:W-:-:S04]  /*2cc0*/  LOP3.LUT R5, R73, 0x38, R4, 0xf8, !PT ;  /* 0x0000003849057812 */ /* 0x000fc800078ef804 */
[----:B------:R-:W-:Y:S01]  /*2cd0*/  LOP3.LUT R5, R5, R76, RZ, 0x3c, !PT ;  /* 0x0000004c05057212 */ /* 0x000fe200078e3cff */
[----:B---3--:R-:W-:-:S04]  /*2ce0*/  IMAD R82, R6, 0x200, R7 ;  /* 0x0000020006527824 */ /* 0x008fc800078e0207 */
[----:B------:R-:W-:Y:S02]  /*2cf0*/  IMAD R85, R6, 0x200, R5 ;  /* 0x0000020006557824 */ /* 0x000fe400078e0205 */
[----:B------:R-:W-:-:S07]  /*2d00*/  IMAD.IADD R86, R75, 0x1, R82 ;  /* 0x000000014b567824 */ /* 0x000fce00078e0252 */
.L_x_2904:
[----:B------:R-:W0:Y:S01]  /*2d10*/  LDC R91, c[0x0][0x430] ;  /* 0x00010c00ff5b7b82 */ /* 0x000e220000000800 */
[----:B------:R-:W-:Y:S02]  /*2d20*/  VIADD R28, R28, 0xffffffff ;  /* 0xffffffff1c1c7836 */ /* 0x000fe40000000000 */
[----:B------:R-:W-:Y:S02]  /*2d30*/  IMAD.MOV.U32 R90, RZ, RZ, RZ ;  /* 0x000000ffff5a7224 */ /* 0x000fe400078e00ff */
[----:B------:R-:W-:-:S03]  /*2d40*/  IMAD R4, R28, 0x60, R64 ;  /* 0x000000601c047824 */ /* 0x000fc600078e0240 */
[----:B-1----:R-:W1:Y:S01]  /*2d50*/  LDC R88, c[0x0][0x3f4] ;  /* 0x0000fd00ff587b82 */ /* 0x002e620000000800 */
[----:B--2---:R-:W-:Y:S01]  /*2d60*/  IMAD.IADD R32, R3, 0x1, R4 ;  /* 0x0000000103207824 */ /* 0x004fe200078e0204 */
[----:B------:R-:W-:-:S03]  /*2d70*/  ISETP.GE.AND P2, PT, R4, R25, PT ;  /* 0x000000190400720c */ /* 0x000fc60003f46270 */
[----:B------:R-:W-:Y:S01]  /*2d80*/  IMAD.MOV.U32 R12, RZ, RZ, R32 ;  /* 0x000000ffff0c7224 */ /* 0x000fe200078e0020 */
[----:B------:R-:W-:Y:S02]  /*2d90*/  ISETP.GT.OR P2, PT, R64, 0x5f, P2 ;  /* 0x0000005f4000780c */ /* 0x000fe40001744670 */
[----:B0-----:R-:W-:-:S11]  /*2da0*/  ISETP.NE.AND P3, PT, R91, 0x1, PT ;  /* 0x000000015b00780c */ /* 0x001fd60003f65270 */
[----:B------:R-:W0:Y:S08]  /*2db0*/  @!P2 LDC.64 R6, c[0x0][0x428] ;  /* 0x00010a00ff06ab82 */ /* 0x000e300000000a00 */
[----:B------:R-:W2:Y:S08]  /*2dc0*/  @!P2 LDC.64 R4, c[0x0][0x418] ;  /* 0x00010600ff04ab82 */ /* 0x000eb00000000a00 */
[----:B------:R-:W3:Y:S08]  /*2dd0*/  @P3 LDC R11, c[0x0][0x434] ;  /* 0x00010d00ff0b3b82 */ /* 0x000ef00000000800 */
[----:B------:R-:W4:Y:S01]  /*2de0*/  @P3 LDC R14, c[0x0][0x438] ;  /* 0x00010e00ff0e3b82 */ /* 0x000f220000000800 */
[----:B---3--:R-:W-:-:S05]  /*2df0*/  @P3 IMAD.HI.U32 R11, R32, R11, RZ ;  /* 0x0000000b200b3227 */ /* 0x008fca00078e00ff */
[----:B----4-:R-:W-:Y:S01]  /*2e00*/  @P3 SHF.R.U32.HI R12, RZ, R14, R11 ;  /* 0x0000000eff0c3219 */ /* 0x010fe2000001160b */
[----:B0-----:R-:W-:-:S03]  /*2e10*/  @!P2 IMAD R11, R65, R6, RZ ;  /* 0x00000006410ba224 */ /* 0x001fc600078e02ff */
[--C-:B------:R-:W-:Y:S01]  /*2e20*/  @!P2 SHF.R.S32.HI R13, RZ, 0x1f, R12.reuse ;  /* 0x0000001fff0da819 */ /* 0x100fe2000001140c */
[C---:B------:R-:W-:Y:S02]  /*2e30*/  @!P2 IMAD R11, R0.reuse, R7, R11 ;  /* 0x00000007000ba224 */ /* 0x040fe400078e020b */
[----:B------:R-:W-:-:S04]  /*2e40*/  @!P2 IMAD.WIDE.U32 R6, R0, R6, R12 ;  /* 0x000000060006a225 */ /* 0x000fc800078e000c */
[----:B------:R-:W-:Y:S01]  /*2e50*/  @!P2 IMAD.IADD R7, R7, 0x1, R11 ;  /* 0x000000010707a824 */ /* 0x000fe200078e020b */
[----:B--2---:R-:W-:-:S04]  /*2e60*/  @!P2 LEA R4, P3, R6, R4, 0x2 ;  /* 0x000000040604a211 */ /* 0x004fc800078610ff */
[----:B------:R-:W-:Y:S02]  /*2e70*/  @!P2 LEA.HI.X R5, R6, R5, R7, 0x2, P3 ;  /* 0x000000050605a211 */ /* 0x000fe400018f1407 */
[----:B------:R-:W-:-:S03]  /*2e80*/  ISETP.GT.AND P3, PT, R28, R29, PT ;  /* 0x0000001d1c00720c */ /* 0x000fc60003f64270 */
[----:B-----5:R0:W5:Y:S01]  /*2e90*/  @!P2 LDG.E R90, desc[UR54][R4.64] ;  /* 0x00000036045aa981 */ /* 0x020162000c1e1900 */
[----:B-1----:R-:W-:Y:S01]  /*2ea0*/  ISETP.GE.AND P2, PT, R88, 0x1, PT ;  /* 0x000000015800780c */ /* 0x002fe20003f46270 */
[----:B------:R-:W-:Y:S01]  /*2eb0*/  IMAD.MOV R6, RZ, RZ, -R12 ;  /* 0x000000ffff067224 */ /* 0x000fe200078e0a0c */
[----:B------:R-:W-:Y:S01]  /*2ec0*/  LOP3.LUT R16, R16, 0xfffffffd, RZ, 0xc0, !PT ;  /* 0xfffffffd10107812 */ /* 0x000fe200078ec0ff */
[C---:B------:R-:W-:Y:S01]  /*2ed0*/  IMAD R98, R22.reuse, 0x1800, R82 ;  /* 0x0000180016627824 */ /* 0x040fe200078e0252 */
[----:B------:R-:W-:Y:S05]  /*2ee0*/  YIELD ;  /* 0x0000000000007946 */ /* 0x000fea0003800000 */
[----:B------:R-:W-:Y:S01]  /*2ef0*/  IMAD R91, R91, R6, R32 ;  /* 0x000000065b5b7224 */ /* 0x000fe200078e0220 */
[----:B------:R-:W-:Y:S01]  /*2f00*/  BSSY B0, `(.L_x_2851) ;  /* 0x00002ed000007945 */ /* 0x000fe20003800000 */
[----:B------:R-:W-:Y:S01]  /*2f10*/  IMAD R6, R22, 0x1800, R86 ;  /* 0x0000180016067824 */ /* 0x000fe200078e0256 */
[----:B------:R-:W-:Y:S01]  /*2f20*/  @P3 LOP3.LUT R16, R16, 0x2, RZ, 0xfc, !PT ;  /* 0x0000000210103812 */ /* 0x000fe200078efcff */
[----:B------:R-:W-:-:S02]  /*2f30*/  IMAD R98, R98, 0x2, R27 ;  /* 0x0000000262627824 */ /* 0x000fc400078e021b */
[----:B------:R-:W-:Y:S01]  /*2f40*/  IMAD R89, R6, 0x2, R27 ;  /* 0x0000000206597824 */ /* 0x000fe200078e021b */
[----:B0-----:R-:W-:Y:S06]  /*2f50*/  @!P2 BRA `(.L_x_2852) ;  /* 0x000000280090a947 */ /* 0x001fec0003800000 */
[----:B------:R-:W-:Y:S01]  /*2f60*/  SHF.R.S32.HI R92, RZ, 0x1f, R91 ;  /* 0x0000001fff5c7819 */ /* 0x000fe2000001145b */
[----:B------:R-:W-:Y:S01]  /*2f70*/  ULDC.64 UR4, c[0x0][0x300] ;  /* 0x0000c00000047ab9 */ /* 0x000fe20000000a00 */
[----:B-----5:R-:W-:Y:S01]  /*2f80*/  SHF.R.S32.HI R93, RZ, 0x1f, R90 ;  /* 0x0000001fff5d7819 */ /* 0x020fe2000001145a */
[----:B------:R-:W-:Y:S01]  /*2f90*/  IMAD.WIDE.U32 R4, R91, UR4, RZ ;  /* 0x000000045b047c25 */ /* 0x000fe2000f8e00ff */
[----:B------:R-:W-:Y:S02]  /*2fa0*/  ULDC.U8 UR6, c[0x0][0x410] ;  /* 0x0001040000067ab9 */ /* 0x000fe40000000000 */
[----:B------:R-:W-:Y:S01]  /*2fb0*/  ISETP.NE.AND P2, PT, RZ, UR6, PT ;  /* 0x00000006ff007c0c */ /* 0x000fe2000bf45270 */
[----:B------:R-:W-:Y:S02]  /*2fc0*/  IMAD R6, R92, UR4, RZ ;  /* 0x000000045c067c24 */ /* 0x000fe4000f8e02ff */
[-C--:B------:R-:W-:Y:S02]  /*2fd0*/  IMAD R14, R63, R28.reuse, RZ ;  /* 0x0000001c3f0e7224 */ /* 0x080fe400078e02ff */
[----:B------:R-:W-:Y:S01]  /*2fe0*/  IMAD R7, R91, UR5, R6 ;  /* 0x000000055b077c24 */ /* 0x000fe2000f8e0206 */
[----:B------:R-:W-:Y:S01]  /*2ff0*/  ULDC.64 UR4, c[0x0][0x310] ;  /* 0x0000c40000047ab9 */ /* 0x000fe20000000a00 */
[----:B------:R-:W-:-:S02]  /*3000*/  IMAD R6, R62, R28, RZ ;  /* 0x0000001c3e067224 */ /* 0x000fc400078e02ff */
[----:B------:R-:W-:Y:S01]  /*3010*/  IMAD R11, R93, UR4, RZ ;  /* 0x000000045d0b7c24 */ /* 0x000fe2000f8e02ff */
[----:B------:R-:W-:Y:S01]  /*3020*/  IADD3 R5, R5, R7, RZ ;  /* 0x0000000705057210 */ /* 0x000fe20007ffe0ff */
[----:B------:R-:W-:Y:S01]  /*3030*/  IMAD R94, R28, -0x60, R25 ;  /* 0xffffffa01c5e7824 */ /* 0x000fe200078e0219 */
[----:B------:R-:W-:Y:S01]  /*3040*/  SHF.R.S32.HI R7, RZ, 0x1f, R28 ;  /* 0x0000001fff077819 */ /* 0x000fe2000001141c */
[C---:B------:R-:W-:Y:S02]  /*3050*/  IMAD R11, R90.reuse, UR5, R11 ;  /* 0x000000055a0b7c24 */ /* 0x040fe4000f8e020b */
[----:B------:R-:W-:Y:S01]  /*3060*/  IMAD.WIDE.U32 R4, R90, UR4, R4 ;  /* 0x000000045a047c25 */ /* 0x000fe2000f8e0004 */
[----:B------:R-:W-:Y:S01]  /*3070*/  ULDC.64 UR4, c[0x0][0x308] ;  /* 0x0000c20000047ab9 */ /* 0x000fe20000000a00 */
[----:B------:R-:W-:Y:S02]  /*3080*/  VIMNMX R94, R94, 0x60, PT ;  /* 0x000000605e5e7848 */ /* 0x000fe40003fe0100 */
[----:B------:R-:W-:-:S02]  /*3090*/  IMAD.IADD R5, R5, 0x1, R11 ;  /* 0x0000000105057824 */ /* 0x000fc400078e020b */
[----:B------:R-:W-:Y:S02]  /*30a0*/  IMAD R11, R7, R48, R6 ;  /* 0x00000030070b7224 */ /* 0x000fe400078e0206 */
[----:B------:R-:W-:-:S04]  /*30b0*/  IMAD.WIDE.U32 R12, R205, UR4, R4 ;  /* 0x00000004cd0c7c25 */ /* 0x000fc8000f8e0004 */
[----:B------:R-:W-:Y:S01]  /*30c0*/  IMAD R97, R205, UR5, R13 ;  /* 0x00000005cd617c24 */ /* 0x000fe2000f8e020d */
[----:B------:R-:W-:Y:S01]  /*30d0*/  ULDC.64 UR4, c[0x0][0x2e8] ;  /* 0x0000ba0000047ab9 */ /* 0x000fe20000000a00 */
[----:B------:R-:W-:Y:S01]  /*30e0*/  IMAD R15, R7, R54, R14 ;  /* 0x00000036070f7224 */ /* 0x000fe200078e020e */
[----:B------:R-:W-:Y:S01]  /*30f0*/  LEA R96, P3, R12, UR4, 0x1 ;  /* 0x000000040c607c11 */ /* 0x000fe2000f8608ff */
[----:B------:R-:W-:-:S03]  /*3100*/  IMAD.WIDE.U32 R6, R48, R28, RZ ;  /* 0x0000001c30067225 */ /* 0x000fc600078e00ff */
[----:B------:R-:W-:Y:S01]  /*3110*/  LEA.HI.X R97, R12, UR5, R97, 0x1, P3 ;  /* 0x000000050c617c11 */ /* 0x000fe200098f0c61 */
[----:B------:R-:W-:-:S04]  /*3120*/  IMAD.WIDE.U32 R4, R54, R28, RZ ;  /* 0x0000001c36047225 */ /* 0x000fc800078e00ff */
[----:B------:R-:W-:Y:S02]  /*3130*/  IMAD.IADD R87, R7, 0x1, R11 ;  /* 0x0000000107577824 */ /* 0x000fe400078e020b */
[----:B------:R-:W-:Y:S01]  /*3140*/  IMAD.IADD R95, R5, 0x1, R15 ;  /* 0x00000001055f7824 */ /* 0x000fe200078e020f */
[----:B------:R-:W-:Y:S06]  /*3150*/  @!P2 BRA `(.L_x_2853) ;  /* 0x0000001000f4a947 */ /* 0x000fec0003800000 */
[----:B------:R-:W-:Y:S01]  /*3160*/  ISETP.GE.AND P2, PT, R204, R94, PT ;  /* 0x0000005ecc00720c */ /* 0x000fe20003f46270 */
[----:B------:R-:W-:Y:S01]  /*3170*/  BSSY B1, `(.L_x_2854) ;  /* 0x000001b000017945 */ /* 0x000fe20003800000 */
[----:B------:R-:W-:Y:S02]  /*3180*/  CS2R R32, SRZ ;  /* 0x0000000000207805 */ /* 0x000fe4000001ff00 */
[----:B------:R-:W-:Y:S02]  /*3190*/  CS2R R40, SRZ ;  /* 0x0000000000287805 */ /* 0x000fe4000001ff00 */
[----:B------:R-:W-:Y:S02]  /*31a0*/  CS2R R44, SRZ ;  /* 0x00000000002c7805 */ /* 0x000fe4000001ff00 */
[----:B------:R-:W-:Y:S02]  /*31b0*/  CS2R R42, SRZ ;  /* 0x00000000002a7805 */ /* 0x000fe4000001ff00 */
[----:B------:R-:W-:-:S03]  /*31c0*/  CS2R R46, SRZ ;  /* 0x00000000002e7805 */ /* 0x000fc6000001ff00 */
[----:B------:R-:W-:Y:S05]  /*31d0*/  @P2 BRA `(.L_x_2855) ;  /* 0x0000000000502947 */ /* 0x000fea0003800000 */
[----:B------:R-:W-:Y:S01]  /*31e0*/  IADD3 R11, P3, R8, R6, RZ ;  /* 0x00000006080b7210 */ /* 0x000fe20007f7e0ff */
[----:B------:R-:W-:Y:S01]  /*31f0*/  ULDC.64 UR4, c[0x0][0x3e8] ;  /* 0x0000fa0000047ab9 */ /* 0x000fe20000000a00 */
[----:B------:R-:W-:Y:S02]  /*3200*/  CS2R R44, SRZ ;  /* 0x00000000002c7805 */ /* 0x000fe4000001ff00 */
[----:B------:R-:W-:Y:S01]  /*3210*/  CS2R R46, SRZ ;  /* 0x00000000002e7805 */ /* 0x000fe2000001ff00 */
[----:B------:R-:W-:Y:S01]  /*3220*/  IMAD.X R14, R87, 0x1, R66, P3 ;  /* 0x00000001570e7824 */ /* 0x000fe200018e0642 */
[----:B------:R-:W-:-:S04]  /*3230*/  LEA R12, P3, R11, UR4, 0x1 ;  /* 0x000000040b0c7c11 */ /* 0x000fc8000f8608ff */
[----:B------:R-:W-:Y:S01]  /*3240*/  LEA.HI.X R13, R11, UR5, R14, 0x1, P3 ;  /* 0x000000050b0d7c11 */ /* 0x000fe200098f0c0e */
[----:B------:R-:W-:Y:S01]  /*3250*/  ULDC.64 UR4, c[0x0][0x400] ;  /* 0x0001000000047ab9 */ /* 0x000fe20000000a00 */
[----:B------:R-:W-:-:S05]  /*3260*/  IADD3 R11, P3, R50, R4, RZ ;  /* 0x00000004320b7210 */ /* 0x000fca0007f7e0ff */
[----:B------:R-:W-:Y:S01]  /*3270*/  IMAD.X R34, R95, 0x1, R68, P3 ;  /* 0x000000015f227824 */ /* 0x000fe200018e0644 */
        /* <DEDUP_REMOVED lines=10> */
.L_x_2855:
[----:B------:R-:W-:Y:S05]  /*3320*/  BSYNC B1 ;  /* 0x0000000000017941 */ /* 0x000fea0003800000 */
.L_x_2854:
[----:B------:R-:W-:Y:S01]  /*3330*/  VIADD R11, R204, 0x40 ;  /* 0x00000040cc0b7836 */ /* 0x000fe20000000000 */
[----:B------:R-:W-:Y:S01]  /*3340*/  BSSY B1, `(.L_x_2856) ;  /* 0x000001c000017945 */ /* 0x000fe20003800000 */
[----:B------:R-:W-:Y:S02]  /*3350*/  CS2R R36, SRZ ;  /* 0x0000000000247805 */ /* 0x000fe4000001ff00 */
[----:B------:R-:W-:Y:S01]  /*3360*/  CS2R R34, SRZ ;  /* 0x0000000000227805 */ /* 0x000fe2000001ff00 */
[----:B0----5:R-:W-:Y:S01]  /*3370*/  IMAD.MOV.U32 R13, RZ, RZ, R41 ;  /* 0x000000ffff0d7224 */ /* 0x021fe200078e0029 */
[----:B------:R-:W-:Y:S01]  /*3380*/  ISETP.GE.AND P4, PT, R11, R94, PT ;  /* 0x0000005e0b00720c */ /* 0x000fe20003f86270 */
[----:B------:R-:W-:Y:S01]  /*3390*/  IMAD.MOV.U32 R11, RZ, RZ, R40 ;  /* 0x000000ffff0b7224 */ /* 0x000fe200078e0028 */
[----:B------:R-:W-:-:S11]  /*33a0*/  CS2R R38, SRZ ;  /* 0x0000000000267805 */ /* 0x000fd6000001ff00 */
        /* <DEDUP_REMOVED lines=21> */
.L_x_2857:
[----:B------:R-:W-:Y:S05]  /*3500*/  BSYNC B1 ;  /* 0x0000000000017941 */ /* 0x000fea0003800000 */
.L_x_2856:
[----:B0-----:R-:W-:Y:S01]  /*3510*/  IMAD.MOV.U32 R4, RZ, RZ, R44 ;  /* 0x000000ffff047224 */ /* 0x001fe200078e002c */
[----:B------:R-:W-:Y:S01]  /*3520*/  UISETP.NE.AND UP0, UPT, UR51, 0x3, UPT ;  /* 0x000000033300788c */ /* 0x000fe2000bf05270 */
[----:B------:R-:W-:Y:S01]  /*3530*/  IMAD.MOV.U32 R5, RZ, RZ, R45 ;  /* 0x000000ffff057224 */ /* 0x000fe200078e002d */
[----:B------:R-:W-:Y:S01]  /*3540*/  PRMT R107, R11, 0x5410, R13 ;  /* 0x000054100b6b7816 */ /* 0x000fe2000000000d */
[----:B------:R-:W-:Y:S01]  /*3550*/  IMAD.MOV.U32 R7, RZ, RZ, R47 ;  /* 0x000000ffff077224 */ /* 0x000fe200078e002f */
[----:B------:R-:W-:Y:S01]  /*3560*/  PRMT R104, R4, 0x7610, R104 ;  /* 0x0000761004687816 */ /* 0x000fe20000000068 */
[----:B------:R-:W-:Y:S01]  /*3570*/  IMAD.MOV.U32 R4, RZ, RZ, R42 ;  /* 0x000000ffff047224 */ /* 0x000fe200078e002a */
[----:B------:R-:W-:Y:S01]  /*3580*/  PRMT R106, R5, 0x7610, R106 ;  /* 0x00007610056a7816 */ /* 0x000fe2000000006a */
[----:B------:R-:W-:Y:S01]  /*3590*/  IMAD.MOV.U32 R5, RZ, RZ, R43 ;  /* 0x000000ffff057224 */ /* 0x000fe200078e002b */
[----:B------:R-:W-:Y:S01]  /*35a0*/  PLOP3.LUT P3, PT, PT, PT, UP0, 0x80, 0x0 ;  /* 0x000000000000781c */ /* 0x000fe20003f6f008 */
[----:B------:R-:W-:Y:S01]  /*35b0*/  IMAD.MOV.U32 R6, RZ, RZ, R46 ;  /* 0x000000ffff067224 */ /* 0x000fe200078e002e */
[----:B------:R-:W-:Y:S01]  /*35c0*/  PRMT R106, R106, 0x5410, R7 ;  /* 0x000054106a6a7816 */ /* 0x000fe20000000007 */
[----:B-----5:R-:W-:Y:S01]  /*35d0*/  IMAD.MOV.U32 R7, RZ, RZ, R37 ;  /* 0x000000ffff077224 */ /* 0x020fe200078e0025 */
[----:B------:R-:W-:Y:S01]  /*35e0*/  PRMT R108, R4, 0x5410, R5 ;  /* 0x00005410046c7816 */ /* 0x000fe20000000005 */
[----:B------:R-:W-:Y:S01]  /*35f0*/  IMAD.MOV.U32 R4, RZ, RZ, R32 ;  /* 0x000000ffff047224 */ /* 0x000fe200078e0020 */
[----:B------:R-:W-:Y:S01]  /*3600*/  PRMT R104, R104, 0x5410, R6 ;  /* 0x0000541068687816 */ /* 0x000fe20000000006 */
[----:B------:R-:W-:Y:S01]  /*3610*/  IMAD.MOV.U32 R5, RZ, RZ, R33 ;  /* 0x000000ffff057224 */ /* 0x000fe200078e0021 */
[----:B------:R-:W-:-:S02]  /*3620*/  MOV R6, R36 ;  /* 0x0000002400067202 */ /* 0x000fc40000000f00 */
[----:B------:R-:W-:Y:S01]  /*3630*/  PRMT R102, R7, 0x7610, R102 ;  /* 0x0000761007667816 */ /* 0x000fe20000000066 */
[----:B------:R-:W-:Y:S01]  /*3640*/  IMAD.MOV.U32 R7, RZ, RZ, R39 ;  /* 0x000000ffff077224 */ /* 0x000fe200078e0027 */
[----:B------:R-:W-:Y:S01]  /*3650*/  PRMT R100, R4, 0x5410, R5 ;  /* 0x0000541004647816 */ /* 0x000fe20000000005 */
[----:B------:R-:W-:Y:S01]  /*3660*/  IMAD.MOV.U32 R4, RZ, RZ, R34 ;  /* 0x000000ffff047224 */ /* 0x000fe200078e0022 */
[----:B------:R-:W-:Y:S01]  /*3670*/  PRMT R103, R103, 0x5410, R6 ;  /* 0x0000541067677816 */ /* 0x000fe20000000006 */
[----:B------:R-:W-:Y:S01]  /*3680*/  IMAD.MOV.U32 R5, RZ, RZ, R35 ;  /* 0x000000ffff057224 */ /* 0x000fe200078e0023 */
[----:B------:R-:W-:Y:S01]  /*3690*/  PRMT R102, R102, 0x5410, R7 ;  /* 0x0000541066667816 */ /* 0x000fe20000000007 */
[----:B------:R-:W-:-:S03]  /*36a0*/  IMAD.MOV.U32 R6, RZ, RZ, R38 ;  /* 0x000000ffff067224 */ /* 0x000fc600078e0026 */
[----:B------:R-:W-:Y:S02]  /*36b0*/  PRMT R101, R4, 0x5410, R5 ;  /* 0x0000541004657816 */ /* 0x000fe40000000005 */
[----:B------:R-:W-:Y:S01]  /*36c0*/  PRMT R103, R6, 0x7610, R103 ;  /* 0x0000761006677816 */ /* 0x000fe20000000067 */
[----:B------:R-:W-:Y:S06]  /*36d0*/  @!P3 BRA `(.L_x_2858) ;  /* 0x000000000004b947 */ /* 0x000fec0003800000 */
[----:B------:R-:W-:Y:S01]  /*36e0*/  BPT.TRAP 0x1 ;  /* 0x000000040000795c */ /* 0x000fe20000300000 */
.L_x_2858:
[----:B------:R-:W-:Y:S01]  /*36f0*/  IMAD R87, R22, 0x8, R23 ;  /* 0x0000000816577824 */ /* 0x000fe200078e0217 */
[----:B------:R-:W-:Y:S01]  /*3700*/  SHF.L.U32 R95, R209, 0x1f, RZ ;  /* 0x0000001fd15f7819 */ /* 0x000fe200000006ff */
[----:B------:R-:W-:Y:S03]  /*3710*/  BSSY B1, `(.L_x_2859) ;  /* 0x0000003000017945 */ /* 0x000fe60003800000 */
[----:B------:R-:W0:Y:S02]  /*3720*/  SYNCS.PHASECHK.TRANS64.TRYWAIT P5, [R87+URZ+0x22890], R95 ;  /* 0x0228905f570075a7 */ /* 0x000e2400080a017f */
[----:B0-----:R-:W-:Y:S05]  /*3730*/  @!P5 BRA `(.L_x_2860) ;  /* 0x0000021400c0d947 */ /* 0x001fea0003800000 */
.L_x_3206:
[----:B------:R-:W-:Y:S05]  /*3740*/  BSYNC B1 ;  /* 0x0000000000017941 */ /* 0x000fea0003800000 */
.L_x_2859:
[----:B------:R-:W-:-:S03]  /*3750*/  UMOV UR4, 0xffffffff ;  /* 0xffffffff00047882 */ /* 0x000fc60000000000 */
[----:B------:R-:W-:Y:S05]  /*3760*/  BRA.DIV UR4, `(.L_x_2861) ;  /* 0x0000021604c87947 */ /* 0x000fea000b800000 */
[----:B------:R1:W2:Y:S04]  /*3770*/  SHFL.IDX PT, R99, R97, RZ, 0x1c1f ;  /* 0x001c1fff61637589 */ /* 0x0002a800000e0000 */
[----:B------:R1:W3:Y:S02]  /*3780*/  SHFL.IDX PT, R14, R96, RZ, 0x1c1f ;  /* 0x001c1fff600e7589 */ /* 0x0002e400000e0000 */
.L_x_3210:
        /* <DEDUP_REMOVED lines=19> */
[----:B------:R-:W-:Y:S02]  /*38c0*/  HADD2.F32 R45, -RZ, R45.H0_H0 ;  /* 0x2000002dff2d7230 */ /* 0x000fe40000004100 */
[C---:B------:R-:W-:Y:S01]  /*38d0*/  FMUL.FTZ R105, R46.reuse, R5 ;  /* 0x000000052e697220 */ /* 0x040fe20000410000 */
[----:B------:R-:W-:Y:S01]  /*38e0*/  FFMA.FTZ R5, R46, R11, -R15 ;  /* 0x0000000b2e057223 */ /* 0x000fe2000001080f */
[----:B------:R-:W-:-:S02]  /*38f0*/  SHF.R.U32.HI R46, RZ, 0x10, R47 ;  /* 0x00000010ff2e7819 */ /* 0x000fc4000001162f */
[----:B------:R-:W-:Y:S01]  /*3900*/  FFMA.FTZ R44, R44, R11, R105 ;  /* 0x0000000b2c2c7223 */ /* 0x000fe20000010069 */
[----:B------:R-:W-:Y:S02]  /*3910*/  IMAD.MOV.U32 R11, RZ, RZ, R4 ;  /* 0x000000ffff0b7224 */ /* 0x000fe400078e0004 */
[--C-:B------:R-:W-:Y:S02]  /*3920*/  HADD2.F32 R15, -RZ, R7.reuse.H1_H1 ;  /* 0x30000007ff0f7230 */ /* 0x100fe40000004100 */
[----:B------:R-:W-:Y:S01]  /*3930*/  HADD2.F32 R46, -RZ, R46.H0_H0 ;  /* 0x2000002eff2e7230 */ /* 0x000fe20000004100 */
[----:B------:R-:W-:Y:S01]  /*3940*/  F2FP.F16.F32.PACK_AB R5, R44, R5 ;  /* 0x000000052c05723e */ /* 0x000fe200000000ff */
[----:B------:R-:W-:-:S03]  /*3950*/  HADD2.F32 R4, -RZ, R7.H0_H0 ;  /* 0x20000007ff047230 */ /* 0x000fc60000004100 */
[CC--:B------:R-:W-:Y:S02]  /*3960*/  FMUL.FTZ R7, R15.reuse, R46.reuse ;  /* 0x0000002e0f077220 */ /* 0x0c0fe40000410000 */
[C---:B------:R-:W-:Y:S02]  /*3970*/  FMUL.FTZ R46, R4.reuse, R46 ;  /* 0x0000002e042e7220 */ /* 0x040fe40000410000 */
[-C--:B------:R-:W-:Y:S02]  /*3980*/  FFMA.FTZ R4, R4, R45.reuse, -R7 ;  /* 0x0000002d04047223 */ /* 0x080fe40000010807 */
[----:B------:R-:W-:Y:S01]  /*3990*/  FFMA.FTZ R7, R15, R45, R46 ;  /* 0x0000002d0f077223 */ /* 0x000fe2000001002e */
[----:B------:R-:W-:Y:S02]  /*39a0*/  IMAD.MOV.U32 R15, RZ, RZ, R6 ;  /* 0x000000ffff0f7224 */ /* 0x000fe400078e0006 */
[--C-:B------:R-:W-:Y:S02]  /*39b0*/  HADD2.F32 R6, -RZ, R11.reuse.H0_H0 ;  /* 0x2000000bff067230 */ /* 0x100fe40000004100 */
[----:B------:R-:W-:Y:S01]  /*39c0*/  HADD2.F32 R11, -RZ, R11.H1_H1 ;  /* 0x3000000bff0b7230 */ /* 0x000fe20000004100 */
[----:B------:R-:W-:Y:S01]  /*39d0*/  F2FP.F16.F32.PACK_AB R7, R7, R4 ;  /* 0x000000040707723e */ /* 0x000fe200000000ff */
[----:B------:R-:W-:-:S02]  /*39e0*/  HADD2.F32 R46, -RZ, R104.H1_H1 ;  /* 0x30000068ff2e7230 */ /* 0x000fc40000004100 */
[----:B------:R-:W-:Y:S02]  /*39f0*/  HADD2.F32 R45, -RZ, R104.H0_H0 ;  /* 0x20000068ff2d7230 */ /* 0x000fe40000004100 */
[----:B------:R-:W-:Y:S02]  /*3a00*/  HADD2.F32 R104, -RZ, R106.H1_H1 ;  /* 0x3000006aff687230 */ /* 0x000fe40000004100 */
[-C--:B------:R-:W-:Y:S01]  /*3a10*/  FMUL.FTZ R47, R11, R46.reuse ;  /* 0x0000002e0b2f7220 */ /* 0x080fe20000410000 */
[----:B------:R-:W-:-:S03]  /*3a20*/  FMUL.FTZ R46, R6, R46 ;  /* 0x0000002e062e7220 */ /* 0x000fc60000410000 */
[-C--:B------:R-:W-:Y:S01]  /*3a30*/  FFMA.FTZ R6, R6, R45.reuse, -R47 ;  /* 0x0000002d06067223 */ /* 0x080fe2000001082f */
[----:B------:R-:W-:Y:S01]  /*3a40*/  FFMA.FTZ R11, R11, R45, R46 ;  /* 0x0000002d0b0b7223 */ /* 0x000fe2000001002e */
[--C-:B------:R-:W-:Y:S02]  /*3a50*/  HADD2.F32 R45, -RZ, R15.reuse.H0_H0 ;  /* 0x2000000fff2d7230 */ /* 0x100fe40000004100 */
[----:B------:R-:W-:Y:S02]  /*3a60*/  HADD2.F32 R15, -RZ, R15.H1_H1 ;  /* 0x3000000fff0f7230 */ /* 0x000fe40000004100 */
[----:B------:R-:W-:Y:S01]  /*3a70*/  HADD2.F32 R46, -RZ, R106.H0_H0 ;  /* 0x2000006aff2e7230 */ /* 0x000fe20000004100 */
[----:B------:R-:W-:Y:S02]  /*3a80*/  F2FP.F16.F32.PACK_AB R4, R11, R6 ;  /* 0x000000060b04723e */ /* 0x000fe400000000ff */
[-C--:B------:R-:W-:Y:S01]  /*3a90*/  FMUL.FTZ R106, R15, R104.reuse ;  /* 0x000000680f6a7220 */ /* 0x080fe20000410000 */
[----:B------:R-:W-:-:S03]  /*3aa0*/  FMUL.FTZ R104, R45, R104 ;  /* 0x000000682d687220 */ /* 0x000fc60000410000 */
[-C--:B------:R-:W-:Y:S01]  /*3ab0*/  FFMA.FTZ R106, R45, R46.reuse, -R106 ;  /* 0x0000002e2d6a7223 */ /* 0x080fe2000001086a */
[----:B------:R-:W-:-:S05]  /*3ac0*/  FFMA.FTZ R15, R15, R46, R104 ;  /* 0x0000002e0f0f7223 */ /* 0x000fca0000010068 */
[----:B------:R-:W-:-:S07]  /*3ad0*/  F2FP.F16.F32.PACK_AB R6, R15, R106 ;  /* 0x0000006a0f06723e */ /* 0x000fce00000000ff */
.L_x_2867:
[----:B------:R-:W-:Y:S05]  /*3ae0*/  BSYNC B3 ;  /* 0x0000000000037941 */ /* 0x000fea0003800000 */
.L_x_2866:
[----:B0-----:R4:W-:Y:S02]  /*3af0*/  ST.E.128 desc[UR54][R12.64], R4 ;  /* 0x000000040c007985 */ /* 0x0019e4000c101d36 */
.L_x_2865:
[----:B------:R-:W-:Y:S05]  /*3b00*/  BSYNC B2 ;  /* 0x0000000000027941 */ /* 0x000fea0003800000 */
.L_x_2864:
[----:B------:R-:W-:-:S13]  /*3b10*/  LOP3.LUT P2, RZ, R16, 0x1, RZ, 0xc0, !PT ;  /* 0x0000000110ff7812 */ /* 0x000fda000784c0ff */
[----:B------:R-:W-:Y:S05]  /*3b20*/  @P2 BRA `(.L_x_2863) ;  /* 0x0000000000c82947 */ /* 0x000fea0003800000 */
[----:B----4-:R4:W0:Y:S01]  /*3b30*/  LDS.128 R4, [R89] ;  /* 0x0000000059047984 */ /* 0x0108220000000c00 */
[C---:B---3--:R-:W-:Y:S01]  /*3b40*/  LEA R12, P2, R17.reuse, R14, 0x1 ;  /* 0x0000000e110c7211 */ /* 0x048fe200078408ff */
[----:B------:R-:W-:Y:S03]  /*3b50*/  BSSY B2, `(.L_x_2868) ;  /* 0x000002e000027945 */ /* 0x000fe60003800000 */
[----:B--2---:R-:W-:Y:S02]  /*3b60*/  LEA.HI.X R13, R17, R99, R208, 0x1, P2 ;  /* 0x00000063110d7211 */ /* 0x004fe400010f0cd0 */
[----:B------:R-:W-:-:S13]  /*3b70*/  ISETP.GE.AND P2, PT, R210, R88, PT ;  /* 0x00000058d200720c */ /* 0x000fda0003f46270 */
[----:B----4-:R-:W-:Y:S05]  /*3b80*/  @P2 BRA `(.L_x_2869) ;  /* 0x0000000000a82947 */ /* 0x010fea0003800000 */
[----:B------:R-:W-:Y:S01]  /*3b90*/  SHF.R.U64 R42, R42, 0x10, R43 ;  /* 0x000000102a2a7819 */ /* 0x000fe2000000122b */
[----:B0-----:R-:W-:Y:S01]  /*3ba0*/  IMAD.MOV.U32 R14, RZ, RZ, R7 ;  /* 0x000000ffff0e7224 */ /* 0x001fe200078e0007 */
[----:B------:R-:W-:Y:S01]  /*3bb0*/  SHF.R.U32.HI R43, RZ, 0x10, R43 ;  /* 0x00000010ff2b7819 */ /* 0x000fe2000001162b */
[----:B------:R-:W-:Y:S01]  /*3bc0*/  IMAD.MOV.U32 R11, RZ, RZ, R4 ;  /* 0x000000ffff0b7224 */ /* 0x000fe200078e0004 */
[--C-:B------:R-:W-:Y:S01]  /*3bd0*/  SHF.R.U64 R40, R40, 0x10, R41.reuse ;  /* 0x0000001028287819 */ /* 0x100fe20000001229 */
[----:B------:R-:W-:Y:S01]  /*3be0*/  HADD2.F32 R42, -RZ, R42.H0_H0 ;  /* 0x2000002aff2a7230 */ /* 0x000fe20000004100 */
[----:B------:R-:W-:Y:S01]  /*3bf0*/  SHF.R.U32.HI R41, RZ, 0x10, R41 ;  /* 0x00000010ff297819 */ /* 0x000fe20000011629 */
[--C-:B------:R-:W-:Y:S02]  /*3c00*/  HADD2.F32 R7, -RZ, R5.reuse.H1_H1 ;  /* 0x30000005ff077230 */ /* 0x100fe40000004100 */
[----:B------:R-:W-:Y:S02]  /*3c10*/  HADD2.F32 R4, -RZ, R5.H0_H0 ;  /* 0x20000005ff047230 */ /* 0x000fe40000004100 */
[----:B------:R-:W-:-:S02]  /*3c20*/  HADD2.F32 R43, -RZ, R43.H0_H0 ;  /* 0x2000002bff2b7230 */ /* 0x000fc40000004100 */
[-C--:B------:R-:W-:Y:S01]  /*3c30*/  FMUL.FTZ R5, R7, R42.reuse ;  /* 0x0000002a07057220 */ /* 0x080fe20000410000 */
[--C-:B------:R-:W-:Y:S02]  /*3c40*/  HADD2.F32 R15, -RZ, R14.reuse.H1_H1 ;  /* 0x3000000eff0f7230 */ /* 0x100fe40000004100 */
[----:B------:R-:W-:Y:S01]  /*3c50*/  FMUL.FTZ R42, R4, R42 ;  /* 0x0000002a042a7220 */ /* 0x000fe20000410000 */
[----:B------:R-:W-:Y:S02]  /*3c60*/  HADD2.F32 R14, -RZ, R14.H0_H0 ;  /* 0x2000000eff0e7230 */ /* 0x000fe40000004100 */
[----:B------:R-:W-:Y:S02]  /*3c70*/  HADD2.F32 R40, -RZ, R40.H0_H0 ;  /* 0x20000028ff287230 */ /* 0x000fe40000004100 */
[-C--:B------:R-:W-:Y:S01]  /*3c80*/  FMUL.FTZ R45, R15, R43.reuse ;  /* 0x0000002b0f2d7220 */ /* 0x080fe20000410000 */
[----:B------:R-:W-:Y:S02]  /*3c90*/  HADD2.F32 R41, -RZ, R41.H0_H0 ;  /* 0x20000029ff297230 */ /* 0x000fe40000004100 */
[----:B------:R-:W-:Y:S01]  /*3ca0*/  FMUL.FTZ R44, R14, R43 ;  /* 0x0000002b0e2c7220 */ /* 0x000fe20000410000 */
[----:B------:R-:W-:-:S02]  /*3cb0*/  HADD2.F32 R43, -RZ, R108.H1_H1 ;  /* 0x3000006cff2b7230 */ /* 0x000fc40000004100 */
[-C--:B------:R-:W-:Y:S01]  /*3cc0*/  FFMA.FTZ R4, R4, R40.reuse, -R5 ;  /* 0x0000002804047223 */ /* 0x080fe20000010805 */
[----:B------:R-:W-:Y:S01]  /*3cd0*/  FFMA.FTZ R5, R7, R40, R42 ;  /* 0x0000002807057223 */ /* 0x000fe2000001002a */
[-C--:B------:R-:W-:Y:S01]  /*3ce0*/  FFMA.FTZ R7, R14, R41.reuse, -R45 ;  /* 0x000000290e077223 */ /* 0x080fe2000001082d */
[----:B------:R-:W-:Y:S01]  /*3cf0*/  FFMA.FTZ R46, R15, R41, R44 ;  /* 0x000000290f2e7223 */ /* 0x000fe2000001002c */
[--C-:B------:R-:W-:Y:S02]  /*3d00*/  HADD2.F32 R14, -RZ, R11.reuse.H1_H1 ;  /* 0x3000000bff0e7230 */ /* 0x100fe40000004100 */
[----:B------:R-:W-:Y:S01]  /*3d10*/  HADD2.F32 R42, -RZ, R108.H0_H0 ;  /* 0x2000006cff2a7230 */ /* 0x000fe20000004100 */
[----:B------:R-:W-:Y:S01]  /*3d20*/  F2FP.F16.F32.PACK_AB R5, R5, R4 ;  /* 0x000000040505723e */ /* 0x000fe200000000ff */
[----:B------:R-:W-:Y:S01]  /*3d30*/  HADD2.F32 R11, -RZ, R11.H0_H0 ;  /* 0x2000000bff0b7230 */ /* 0x000fe20000004100 */
[----:B------:R-:W-:Y:S01]  /*3d40*/  F2FP.F16.F32.PACK_AB R7, R46, R7 ;  /* 0x000000072e07723e */ /* 0x000fe200000000ff */
[----:B------:R-:W-:-:S02]  /*3d50*/  HADD2.F32 R15, -RZ, R6.H1_H1 ;  /* 0x30000006ff0f7230 */ /* 0x000fc40000004100 */
[-C--:B------:R-:W-:Y:S01]  /*3d60*/  FMUL.FTZ R44, R14, R42.reuse ;  /* 0x0000002a0e2c7220 */ /* 0x080fe20000410000 */
[----:B------:R-:W-:Y:S02]  /*3d70*/  HADD2.F32 R6, -RZ, R6.H0_H0 ;  /* 0x20000006ff067230 */ /* 0x000fe40000004100 */
[----:B------:R-:W-:Y:S01]  /*3d80*/  FMUL.FTZ R45, R11, R42 ;  /* 0x0000002a0b2d7220 */ /* 0x000fe20000410000 */
[--C-:B------:R-:W-:Y:S02]  /*3d90*/  HADD2.F32 R40, -RZ, R107.reuse.H0_H0 ;  /* 0x2000006bff287230 */ /* 0x100fe40000004100 */
[-C--:B------:R-:W-:Y:S01]  /*3da0*/  FMUL.FTZ R47, R15, R43.reuse ;  /* 0x0000002b0f2f7220 */ /* 0x080fe20000410000 */
[----:B------:R-:W-:Y:S02]  /*3db0*/  HADD2.F32 R41, -RZ, R107.H1_H1 ;  /* 0x3000006bff297230 */ /* 0x000fe40000004100 */
[----:B------:R-:W-:Y:S01]  /*3dc0*/  FMUL.FTZ R42, R6, R43 ;  /* 0x0000002b062a7220 */ /* 0x000fe20000410000 */
[-C--:B------:R-:W-:Y:S01]  /*3dd0*/  FFMA.FTZ R44, R11, R40.reuse, -R44 ;  /* 0x000000280b2c7223 */ /* 0x080fe2000001082c */
[----:B------:R-:W-:Y:S01]  /*3de0*/  FFMA.FTZ R45, R14, R40, R45 ;  /* 0x000000280e2d7223 */ /* 0x000fe2000001002d */
[-C--:B------:R-:W-:Y:S01]  /*3df0*/  FFMA.FTZ R47, R6, R41.reuse, -R47 ;  /* 0x00000029062f7223 */ /* 0x080fe2000001082f */
[----:B------:R-:W-:-:S03]  /*3e00*/  FFMA.FTZ R42, R15, R41, R42 ;  /* 0x000000290f2a7223 */ /* 0x000fc6000001002a */
[----:B------:R-:W-:Y:S02]  /*3e10*/  F2FP.F16.F32.PACK_AB R4, R45, R44 ;  /* 0x0000002c2d04723e */ /* 0x000fe400000000ff */
[----:B------:R-:W-:-:S07]  /*3e20*/  F2FP.F16.F32.PACK_AB R6, R42, R47 ;  /* 0x0000002f2a06723e */ /* 0x000fce00000000ff */
.L_x_2869:
[----:B------:R-:W-:Y:S05]  /*3e30*/  BSYNC B2 ;  /* 0x0000000000027941 */ /* 0x000fea0003800000 */
.L_x_2868:
[----:B0-----:R0:W-:Y:S02]  /*3e40*/  ST.E.128 desc[UR54][R12.64], R4 ;  /* 0x000000040c007985 */ /* 0x0011e4000c101d36 */
.L_x_2863:
[----:B------:R-:W-:Y:S05]  /*3e50*/  BSYNC B1 ;  /* 0x0000000000017941 */ /* 0x000fea0003800000 */
.L_x_2862:
[----:B------:R-:W-:-:S03]  /*3e60*/  UMOV UR4, 0xffffffff ;  /* 0xffffffff00047882 */ /* 0x000fc60000000000 */
[----:B------:R-:W-:Y:S05]  /*3e70*/  BRA.DIV UR4, `(.L_x_2870) ;  /* 0x00000212044c7947 */ /* 0x000fea000b800000 */
[----:B-1----:R-:W1:Y:S04]  /*3e80*/  SHFL.IDX PT, R97, R97, 0x1, 0x1c1f ;  /* 0x003c1f0061617f89 */ /* 0x002e6800000e0000 */
[----:B---3--:R3:W0:Y:S02]  /*3e90*/  SHFL.IDX PT, R14, R96, 0x1, 0x1c1f ;  /* 0x003c1f00600e7f89 */ /* 0x00862400000e0000 */
.L_x_3214:
[----:B------:R-:W-:Y:S05]  /*3ea0*/  @P4 BRA `(.L_x_2871) ;  /* 0x0000001c00c84947 */ /* 0x000fea0003800000 */
[----:B------:R-:W-:Y:S04]  /*3eb0*/  BSSY B1, `(.L_x_2872) ;  /* 0x0000033000017945 */ /* 0x000fe80003800000 */
[----:B------:R-:W-:Y:S05]  /*3ec0*/  @P1 BRA `(.L_x_2873) ;  /* 0x0000000000c41947 */ /* 0x000fea0003800000 */
[----:B0---4-:R0:W4:Y:S01]  /*3ed0*/  LDS.128 R4, [R98+0x2000] ;  /* 0x0020000062047984 */ /* 0x0111220000000c00 */
        /* <DEDUP_REMOVED lines=21> */
[----:B------:R-:W-:Y:S01]  /*4030*/  FMUL.FTZ R40, R7, R40 ;  /* 0x0000002807287220 */ /* 0x000fe20000410000 */
[----:B------:R-:W-:Y:S01]  /*4040*/  FFMA.FTZ R42, R5, R36, -R42 ;  /* 0x00000024052a7223 */ /* 0x000fe2000001082a */
[----:B------:R-:W-:-:S02]  /*4050*/  HADD2.F32 R5, -RZ, R4.H1_H1 ;  /* 0x30000004ff057230 */ /* 0x000fc40000004100 */
[----:B------:R-:W-:Y:S01]  /*4060*/  FFMA.FTZ R39, R6, R36, R37 ;  /* 0x0000002406277223 */ /* 0x000fe20000010025 */
[-C--:B------:R-:W-:Y:S01]  /*4070*/  FFMA.FTZ R44, R7, R38.reuse, -R44 ;  /* 0x00000026072c7223 */ /* 0x080fe2000001082c */
[----:B------:R-:W-:Y:S01]  /*4080*/  FFMA.FTZ R41, R15, R38, R40 ;  /* 0x000000260f297223 */ /* 0x000fe20000010028 */
[----:B------:R-:W-:Y:S02]  /*4090*/  HADD2.F32 R7, -RZ, R103.H1_H1 ;  /* 0x30000067ff077230 */ /* 0x000fe40000004100 */
[----:B------:R-:W-:Y:S02]  /*40a0*/  HADD2.F32 R15, -RZ, R102.H1_H1 ;  /* 0x30000066ff0f7230 */ /* 0x000fe40000004100 */
[----:B------:R-:W-:Y:S02]  /*40b0*/  HADD2.F32 R6, -RZ, R11.H1_H1 ;  /* 0x3000000bff067230 */ /* 0x000fe40000004100 */
[----:B------:R-:W-:Y:S02]  /*40c0*/  HADD2.F32 R103, -RZ, R103.H0_H0 ;  /* 0x20000067ff677230 */ /* 0x000fe40000004100 */
[----:B------:R-:W-:-:S02]  /*40d0*/  HADD2.F32 R4, -RZ, R4.H0_H0 ;  /* 0x20000004ff047230 */ /* 0x000fc40000004100 */
[----:B------:R-:W-:Y:S01]  /*40e0*/  FMUL.FTZ R38, R6, R15 ;  /* 0x0000000f06267220 */ /* 0x000fe20000410000 */
[----:B------:R-:W-:Y:S02]  /*40f0*/  HADD2.F32 R11, -RZ, R11.H0_H0 ;  /* 0x2000000bff0b7230 */ /* 0x000fe40000004100 */
[-C--:B------:R-:W-:Y:S01]  /*4100*/  FMUL.FTZ R37, R5, R103.reuse ;  /* 0x0000006705257220 */ /* 0x080fe20000410000 */
[----:B------:R-:W-:Y:S02]  /*4110*/  HADD2.F32 R102, -RZ, R102.H0_H0 ;  /* 0x20000066ff667230 */ /* 0x000fe40000004100 */
[C---:B------:R-:W-:Y:S01]  /*4120*/  FMUL.FTZ R36, R4.reuse, R103 ;  /* 0x0000006704247220 */ /* 0x040fe20000410000 */
[----:B------:R-:W-:Y:S01]  /*4130*/  FMUL.FTZ R15, R11, R15 ;  /* 0x0000000f0b0f7220 */ /* 0x000fe20000410000 */
[-C--:B------:R-:W-:Y:S02]  /*4140*/  FFMA.FTZ R37, R4, R7.reuse, -R37 ;  /* 0x0000000704257223 */ /* 0x080fe40000010825 */
[----:B------:R-:W-:Y:S01]  /*4150*/  FFMA.FTZ R36, R5, R7, R36 ;  /* 0x0000000705247223 */ /* 0x000fe20000010024 */
[-C--:B------:R-:W-:Y:S01]  /*4160*/  FFMA.FTZ R38, R11, R102.reuse, -R38 ;  /* 0x000000660b267223 */ /* 0x080fe20000010826 */
[----:B------:R-:W-:Y:S01]  /*4170*/  FFMA.FTZ R15, R6, R102, R15 ;  /* 0x00000066060f7223 */ /* 0x000fe2000001000f */
[----:B------:R-:W-:-:S02]  /*4180*/  F2FP.F16.F32.PACK_AB R5, R39, R42 ;  /* 0x0000002a2705723e */ /* 0x000fc400000000ff */
[----:B------:R-:W-:Y:S02]  /*4190*/  F2FP.F16.F32.PACK_AB R7, R41, R44 ;  /* 0x0000002c2907723e */ /* 0x000fe400000000ff */
[----:B------:R-:W-:Y:S02]  /*41a0*/  F2FP.F16.F32.PACK_AB R4, R36, R37 ;  /* 0x000000252404723e */ /* 0x000fe400000000ff */
[----:B------:R-:W-:-:S07]  /*41b0*/  F2FP.F16.F32.PACK_AB R6, R15, R38 ;  /* 0x000000260f06723e */ /* 0x000fce00000000ff */
.L_x_2875:
[----:B------:R-:W-:Y:S05]  /*41c0*/  BSYNC B2 ;  /* 0x0000000000027941 */ /* 0x000fea0003800000 */
.L_x_2874:
[----:B----4-:R0:W-:Y:S02]  /*41d0*/  ST.E.128 desc[UR54][R12.64], R4 ;  /* 0x000000040c007985 */ /* 0x0101e4000c101d36 */
.L_x_2873:
[----:B------:R-:W-:Y:S05]  /*41e0*/  BSYNC B1 ;  /* 0x0000000000017941 */ /* 0x000fea0003800000 */
.L_x_2872:
[----:B------:R-:W-:-:S13]  /*41f0*/  LOP3.LUT P2, RZ, R16, 0x1, RZ, 0xc0, !PT ;  /* 0x0000000110ff7812 */ /* 0x000fda000784c0ff */
        /* <DEDUP_REMOVED lines=48> */
.L_x_2877:
[----:B------:R-:W-:Y:S05]  /*4500*/  BSYNC B1 ;  /* 0x0000000000017941 */ /* 0x000fea0003800000 */
.L_x_2876:
[----:B----4-:R0:W-:Y:S01]  /*4510*/  ST.E.128 desc[UR54][R12.64], R4 ;  /* 0x000000040c007985 */ /* 0x0101e2000c101d36 */
[----:B------:R-:W-:Y:S05]  /*4520*/  BRA `(.L_x_2871) ;  /* 0x0000001800287947 */ /* 0x000fea0003800000 */
.L_x_2853:
[----:B------:R-:W-:-:S05]  /*4530*/  VIADD R11, R204, 0x40 ;  /* 0x00000040cc0b7836 */ /* 0x000fca0000000000 */
[----:B------:R-:W-:-:S04]  /*4540*/  ISETP.GE.AND P2, PT, R11, R94, PT ;  /* 0x0000005e0b00720c */ /* 0x000fc80003f46270 */
[----:B------:R-:W-:-:S13]  /*4550*/  ISETP.GE.OR P2, PT, R18, R88, P2 ;  /* 0x000000581200720c */ /* 0x000fda0001746670 */
[----:B------:R-:W-:Y:S01]  /*4560*/  @!P2 IADD3 R38, P3, P4, R20, R6, R57 ;  /* 0x000000061426a210 */ /* 0x000fe20007c7e039 */
[----:B------:R-:W0:Y:S03]  /*4570*/  @!P2 LDC.64 R14, c[0x0][0x3e8] ;  /* 0x0000fa00ff0eab82 */ /* 0x000e260000000a00 */
[----:B------:R-:W-:Y:S02]  /*4580*/  @!P2 IADD3.X R39, R67, R87, R56, P3, P4 ;  /* 0x000000574327a210 */ /* 0x000fe40001fe8438 */
[----:B------:R-:W-:-:S03]  /*4590*/  @!P2 IADD3 R11, P3, P4, R52, R4, R59 ;  /* 0x00000004340ba210 */ /* 0x000fc60007c7e03b */
[----:B------:R-:W1:Y:S01]  /*45a0*/  @!P2 LDC.64 R12, c[0x0][0x400] ;  /* 0x00010000ff0cab82 */ /* 0x000e620000000a00 */
[----:B------:R-:W-:Y:S02]  /*45b0*/  @!P2 IADD3.X R40, R69, R95, R58, P3, P4 ;  /* 0x0000005f4528a210 */ /* 0x000fe40001fe843a */
[----:B------:R-:W-:-:S04]  /*45c0*/  ISETP.GE.AND P3, PT, R204, R94, PT ;  /* 0x0000005ecc00720c */ /* 0x000fc80003f66270 */
[----:B------:R-:W-:-:S13]  /*45d0*/  ISETP.GE.OR P3, PT, R18, R88, P3 ;  /* 0x000000581200720c */ /* 0x000fda0001f66670 */
[----:B------:R-:W2:Y:S01]  /*45e0*/  @!P3 LDC.64 R32, c[0x0][0x3e8] ;  /* 0x0000fa00ff20bb82 */ /* 0x000ea20000000a00 */
[----:B------:R-:W-:-:S05]  /*45f0*/  @!P3 IADD3 R6, P4, R20, R6, RZ ;  /* 0x000000061406b210 */ /* 0x000fca0007f9e0ff */
[----:B------:R-:W-:Y:S02]  /*4600*/  @!P3 IMAD.X R5, R87, 0x1, R67, P4 ;  /* 0x000000015705b824 */ /* 0x000fe400020e0643 */
[----:B------:R-:W3:Y:S01]  /*4610*/  @!P3 LDC.64 R36, c[0x0][0x400] ;  /* 0x00010000ff24bb82 */ /* 0x000ee20000000a00 */
[----:B--2---:R-:W-:-:S04]  /*4620*/  @!P3 LEA R32, P4, R6, R32, 0x1 ;  /* 0x000000200620b211 */ /* 0x004fc800078808ff */
[----:B------:R-:W-:Y:S02]  /*4630*/  @!P3 LEA.HI.X R33, R6, R33, R5, 0x1, P4 ;  /* 0x000000210621b211 */ /* 0x000fe400020f0c05 */
[----:B------:R-:W-:Y:S02]  /*4640*/  CS2R R6, SRZ ;  /* 0x0000000000067805 */ /* 0x000fe4000001ff00 */
[----:B------:R-:W-:-:S05]  /*4650*/  @!P3 IADD3 R4, P4, R52, R4, RZ ;  /* 0x000000043404b210 */ /* 0x000fca0007f9e0ff */
[----:B------:R-:W-:Y:S01]  /*4660*/  @!P3 IMAD.X R5, R95, 0x1, R69, P4 ;  /* 0x000000015f05b824 */ /* 0x000fe200020e0645 */
[----:B---3--:R-:W-:-:S04]  /*4670*/  @!P3 LEA R36, P4, R4, R36, 0x1 ;  /* 0x000000240424b211 */ /* 0x008fc800078808ff */
[----:B------:R-:W-:Y:S02]  /*4680*/  @!P3 LEA.HI.X R37, R4, R37, R5, 0x1, P4 ;  /* 0x000000250425b211 */ /* 0x000fe400020f0c05 */
[----:B------:R-:W-:Y:S02]  /*4690*/  CS2R R4, SRZ ;  /* 0x0000000000047805 */ /* 0x000fe4000001ff00 */
[----:B------:R-:W-:-:S04]  /*46a0*/  CS2R R34, SRZ ;  /* 0x0000000000227805 */ /* 0x000fc8000001ff00 */
[----:B------:R2:W3:Y:S02]  /*46b0*/  @!P3 LDG.E.128 R4, desc[UR54][R32.64] ;  /* 0x000000362004b981 */ /* 0x0004e4000c1e1d00 */
[----:B--2---:R-:W-:-:S06]  /*46c0*/  CS2R R32, SRZ ;  /* 0x0000000000207805 */ /* 0x004fcc000001ff00 */
[----:B------:R2:W4:Y:S01]  /*46d0*/  @!P3 LDG.E.128 R32, desc[UR54][R36.64] ;  /* 0x000000362420b981 */ /* 0x000522000c1e1d00 */
[----:B0-----:R-:W-:-:S04]  /*46e0*/  @!P2 LEA R14, P3, R38, R14, 0x1 ;  /* 0x0000000e260ea211 */ /* 0x001fc800078608ff */
[----:B------:R-:W-:Y:S02]  /*46f0*/  @!P2 LEA.HI.X R15, R38, R15, R39, 0x1, P3 ;  /* 0x0000000f260fa211 */ /* 0x000fe400018f0c27 */
[----:B------:R-:W-:Y:S02]  /*4700*/  CS2R R38, SRZ ;  /* 0x0000000000267805 */ /* 0x000fe4000001ff00 */
[C---:B-1----:R-:W-:Y:S02]  /*4710*/  @!P2 LEA R12, P3, R11.reuse, R12, 0x1 ;  /* 0x0000000c0b0ca211 */ /* 0x042fe400078608ff */
[----:B--2---:R-:W-:Y:S02]  /*4720*/  CS2R R36, SRZ ;  /* 0x0000000000247805 */ /* 0x004fe4000001ff00 */
[----:B------:R-:W-:Y:S02]  /*4730*/  @!P2 LEA.HI.X R13, R11, R13, R40, 0x1, P3 ;  /* 0x0000000d0b0da211 */ /* 0x000fe400018f0c28 */
[----:B------:R-:W-:-:S02]  /*4740*/  CS2R R42, SRZ ;  /* 0x00000000002a7805 */ /* 0x000fc4000001ff00 */
[----:B------:R-:W-:Y:S01]  /*4750*/  CS2R R40, SRZ ;  /* 0x0000000000287805 */ /* 0x000fe2000001ff00 */
[----:B------:R-:W2:Y:S05]  /*4760*/  @!P2 LDG.E.128 R36, desc[UR54][R14.64] ;  /* 0x000000360e24a981 */ /* 0x000eaa000c1e1d00 */
[----:B------:R0:W5:Y:S01]  /*4770*/  @!P2 LDG.E.128 R40, desc[UR54][R12.64] ;  /* 0x000000360c28a981 */ /* 0x000162000c1e1d00 */
[----:B------:R-:W-:Y:S01]  /*4780*/  UISETP.NE.AND UP0, UPT, UR51, 0x3, UPT ;  /* 0x000000033300788c */ /* 0x000fe2000bf05270 */
[----:B------:R-:W-:-:S05]  /*4790*/  ISETP.GE.AND P2, PT, R18, R88, PT ;  /* 0x000000581200720c */ /* 0x000fca0003f46270 */
[----:B------:R-:W-:Y:S01]  /*47a0*/  PLOP3.LUT P3, PT, PT, PT, UP0, 0x80, 0x0 ;  /* 0x000000000000781c */ /* 0x000fe20003f6f008 */
[----:B---3--:R-:W-:Y:S01]  /*47b0*/  IMAD.MOV.U32 R45, RZ, RZ, R4 ;  /* 0x000000ffff2d7224 */ /* 0x008fe200078e0004 */
[----:B------:R-:W-:Y:S01]  /*47c0*/  MOV R11, R6 ;  /* 0x00000006000b7202 */ /* 0x000fe20000000f00 */
[----:B------:R-:W-:Y:S02]  /*47d0*/  IMAD.MOV.U32 R44, RZ, RZ, R7 ;  /* 0x000000ffff2c7224 */ /* 0x000fe400078e0007 */
[----:B------:R-:W-:Y:S01]  /*47e0*/  IMAD.MOV.U32 R46, RZ, RZ, R5 ;  /* 0x000000ffff2e7224 */ /* 0x000fe200078e0005 */
[----:B------:R-:W-:Y:S02]  /*47f0*/  PRMT R115, R11, 0x5410, R45 ;  /* 0x000054100b737816 */ /* 0x000fe4000000002d */
[----:B------:R-:W-:Y:S02]  /*4800*/  PRMT R114, R44, 0x7610, R114 ;  /* 0x000076102c727816 */ /* 0x000fe40000000072 */
[----:B------:R-:W-:Y:S01]  /*4810*/  PRMT R101, R46, 0x7610, R101 ;  /* 0x000076102e657816 */ /* 0x000fe20000000065 */
[----:B----4-:R-:W-:-:S02]  /*4820*/  IMAD.MOV.U32 R11, RZ, RZ, R34 ;  /* 0x000000ffff0b7224 */ /* 0x010fc400078e0022 */
[----:B0-----:R-:W-:Y:S02]  /*4830*/  IMAD.MOV.U32 R12, RZ, RZ, R35 ;  /* 0x000000ffff0c7224 */ /* 0x001fe400078e0023 */
[----:B------:R-:W-:Y:S01]  /*4840*/  IMAD.MOV.U32 R13, RZ, RZ, R32 ;  /* 0x000000ffff0d7224 */ /* 0x000fe200078e0020 */
[----:B------:R-:W-:Y:S01]  /*4850*/  PRMT R117, R11, 0x7610, R117 ;  /* 0x000076100b757816 */ /* 0x000fe20000000075 */
[----:B------:R-:W-:Y:S01]  /*4860*/  IMAD.MOV.U32 R14, RZ, RZ, R33 ;  /* 0x000000ffff0e7224 */ /* 0x000fe200078e0021 */
[----:B------:R-:W-:Y:S02]  /*4870*/  PRMT R114, R114, 0x5410, R12 ;  /* 0x0000541072727816 */ /* 0x000fe4000000000c */
[----:B------:R-:W-:Y:S02]  /*4880*/  PRMT R116, R13, 0x7610, R116 ;  /* 0x000076100d747816 */ /* 0x000fe40000000074 */
[----:B------:R-:W-:Y:S01]  /*4890*/  PRMT R105, R14, 0x7610, R105 ;  /* 0x000076100e697816 */ /* 0x000fe20000000069 */
[----:B--2---:R-:W-:-:S02]  /*48a0*/  IMAD.MOV.U32 R11, RZ, RZ, R38 ;  /* 0x000000ffff0b7224 */ /* 0x004fc400078e0026 */
[----:B------:R-:W-:Y:S02]  /*48b0*/  IMAD.MOV.U32 R12, RZ, RZ, R39 ;  /* 0x000000ffff0c7224 */ /* 0x000fe400078e0027 */
[----:B------:R-:W-:Y:S01]  /*48c0*/  IMAD.MOV.U32 R13, RZ, RZ, R36 ;  /* 0x000000ffff0d7224 */ /* 0x000fe200078e0024 */
[----:B------:R-:W-:Y:S01]  /*48d0*/  PRMT R107, R11, 0x7610, R107 ;  /* 0x000076100b6b7816 */ /* 0x000fe2000000006b */
[----:B------:R-:W-:Y:S01]  /*48e0*/  IMAD.MOV.U32 R14, RZ, RZ, R37 ;  /* 0x000000ffff0e7224 */ /* 0x000fe200078e0025 */
[----:B------:R-:W-:Y:S01]  /*48f0*/  PRMT R111, R12, 0x7610, R111 ;  /* 0x000076100c6f7816 */ /* 0x000fe2000000006f */
[----:B-----5:R-:W-:Y:S01]  /*4900*/  IMAD.MOV.U32 R11, RZ, RZ, R42 ;  /* 0x000000ffff0b7224 */ /* 0x020fe200078e002a */
[----:B------:R-:W-:Y:S01]  /*4910*/  PRMT R109, R13, 0x7610, R109 ;  /* 0x000076100d6d7816 */ /* 0x000fe2000000006d */
[----:B------:R-:W-:Y:S01]  /*4920*/  IMAD.MOV.U32 R12, RZ, RZ, R43 ;  /* 0x000000ffff0c7224 */ /* 0x000fe200078e002b */
[----:B------:R-:W-:Y:S01]  /*4930*/  PRMT R113, R14, 0x7610, R113 ;  /* 0x000076100e717816 */ /* 0x000fe20000000071 */
[----:B------:R-:W-:Y:S01]  /*4940*/  IMAD.MOV.U32 R13, RZ, RZ, R40 ;  /* 0x000000ffff0d7224 */ /* 0x000fe200078e0028 */
[----:B------:R-:W-:Y:S01]  /*4950*/  PRMT R107, R107, 0x5410, R11 ;  /* 0x000054106b6b7816 */ /* 0x000fe2000000000b */
[----:B------:R-:W-:Y:S01]  /*4960*/  IMAD.MOV.U32 R14, RZ, RZ, R41 ;  /* 0x000000ffff0e7224 */ /* 0x000fe200078e0029 */
[----:B------:R-:W-:-:S02]  /*4970*/  PRMT R111, R111, 0x5410, R12 ;  /* 0x000054106f6f7816 */ /* 0x000fc4000000000c */
[----:B------:R-:W-:Y:S02]  /*4980*/  PRMT R109, R109, 0x5410, R13 ;  /* 0x000054106d6d7816 */ /* 0x000fe4000000000d */
[----:B------:R-:W-:Y:S01]  /*4990*/  PRMT R113, R113, 0x5410, R14 ;  /* 0x0000541071717816 */ /* 0x000fe2000000000e */
[----:B------:R-:W-:Y:S06]  /*49a0*/  @!P3 BRA `(.L_x_2878) ;  /* 0x000000000004b947 */ /* 0x000fec0003800000 */
[----:B------:R-:W-:Y:S01]  /*49b0*/  BPT.TRAP 0x1 ;  /* 0x000000040000795c */ /* 0x000fe20000300000 */
.L_x_2878:
[----:B------:R-:W-:Y:S01]  /*49c0*/  IMAD R87, R22, 0x8, R23 ;  /* 0x0000000816577824 */ /* 0x000fe200078e0217 */
[----:B------:R-:W-:Y:S01]  /*49d0*/  SHF.L.U32 R95, R209, 0x1f, RZ ;  /* 0x0000001fd15f7819 */ /* 0x000fe200000006ff */
[----:B------:R-:W0:Y:S01]  /*49e0*/  LDC R100, c[0x0][0x2f4] ;  /* 0x0000bd00ff647b82 */ /* 0x000e220000000800 */
[----:B------:R-:W-:Y:S02]  /*49f0*/  BSSY B1, `(.L_x_2879) ;  /* 0x0000003000017945 */ /* 0x000fe40003800000 */
[----:B------:R-:W1:Y:S02]  /*4a00*/  SYNCS.PHASECHK.TRANS64.TRYWAIT P4, [R87+URZ+0x22890], R95 ;  /* 0x0228905f570075a7 */ /* 0x000e64000808017f */
[----:B-1----:R-:W-:Y:S05]  /*4a10*/  @!P4 BRA `(.L_x_2880) ;  /* 0x0000020400acc947 */ /* 0x002fea0003800000 */
.L_x_3215:
[----:B------:R-:W-:Y:S05]  /*4a20*/  BSYNC B1 ;  /* 0x0000000000017941 */ /* 0x000fea0003800000 */
.L_x_2879:
[----:B------:R-:W-:Y:S01]  /*4a30*/  UMOV UR4, 0xffffffff ;  /* 0xffffffff00047882 */ /* 0x000fe20000000000 */
[----:B0-----:R-:W-:Y:S02]  /*4a40*/  IADD3 R102, -R61, R100, RZ ;  /* 0x000000643d667210 */ /* 0x001fe40007ffe1ff */
[----:B------:R-:W-:Y:S05]  /*4a50*/  BRA.DIV UR4, `(.L_x_2881) ;  /* 0x0000020604b07947 */ /* 0x000fea000b800000 */
[----:B------:R0:W2:Y:S04]  /*4a60*/  SHFL.IDX PT, R98, R97, RZ, 0x1c1f ;  /* 0x001c1fff61627589 */ /* 0x0000a800000e0000 */
[----:B------:R0:W3:Y:S02]  /*4a70*/  SHFL.IDX PT, R99, R96, RZ, 0x1c1f ;  /* 0x001c1fff60637589 */ /* 0x0000e400000e0000 */
.L_x_3219:
[----:B------:R-:W-:Y:S01]  /*4a80*/  ISETP.GE.OR P4, PT, R204, R94, P1 ;  /* 0x0000005ecc00720c */ /* 0x000fe20000f86670 */
[----:B------:R-:W-:-:S12]  /*4a90*/  BSSY B1, `(.L_x_2882) ;  /* 0x0000072000017945 */ /* 0x000fd80003800000 */
[----:B------:R-:W-:Y:S05]  /*4aa0*/  @P4 BRA `(.L_x_2883) ;  /* 0x0000000400c04947 */ /* 0x000fea0003800000 */
[----:B------:R-:W4:Y:S01]  /*4ab0*/  LDL R14, [R1+0x28] ;  /* 0x00002800010e7983 */ /* 0x000f220000100800 */
[----:B------:R-:W-:Y:S01]  /*4ac0*/  SEL R11, R61, R102, !P0 ;  /* 0x000000663d0b7207 */ /* 0x000fe20004000000 */
[----:B------:R-:W-:Y:S01]  /*4ad0*/  BSSY B2, `(.L_x_2884) ;  /* 0x0000067000027945 */ /* 0x000fe20003800000 */
[C---:B---3--:R-:W-:Y:S02]  /*4ae0*/  LEA R88, P4, R71.reuse, R99, 0x1 ;  /* 0x0000006347587211 */ /* 0x048fe400078808ff */
[----:B------:R-:W-:Y:S02]  /*4af0*/  SHF.R.S32.HI R12, RZ, 0x1f, R11 ;  /* 0x0000001fff0c7819 */ /* 0x000fe4000001140b */
[----:B--2---:R-:W-:Y:S02]  /*4b00*/  LEA.HI.X R89, R71, R98, R72, 0x1, P4 ;  /* 0x0000006247597211 */ /* 0x004fe400020f0c48 */
[----:B------:R-:W-:Y:S01]  /*4b10*/  LEA.HI R11, R12, R11, RZ, 0x4 ;  /* 0x0000000b0c0b7211 */ /* 0x000fe200078f20ff */
[----:B------:R-:W-:-:S03]  /*4b20*/  IMAD R12, R22, 0x1800, R85 ;  /* 0x00001800160c7824 */ /* 0x000fc600078e0255 */
[----:B------:R-:W-:Y:S01]  /*4b30*/  LEA.HI.SX32 R11, R11, R70, 0x1c ;  /* 0x000000460b0b7211 */ /* 0x000fe200078fe2ff */
[----:B------:R-:W-:-:S04]  /*4b40*/  IMAD R12, R12, 0x2, R23 ;  /* 0x000000020c0c7824 */ /* 0x000fc800078e0217 */
[----:B------:R-:W-:-:S05]  /*4b50*/  IMAD.SHL.U32 R11, R11, 0x8, RZ ;  /* 0x000000080b0b7824 */ /* 0x000fca00078e00ff */
[----:B------:R-:W-:-:S04]  /*4b60*/  LOP3.LUT R13, R73, 0x38, R11, 0xf8, !PT ;  /* 0x00000038490d7812 */ /* 0x000fc800078ef80b */
[----:B------:R-:W-:-:S05]  /*4b70*/  LOP3.LUT R13, R13, R76, RZ, 0x3c, !PT ;  /* 0x0000004c0d0d7212 */ /* 0x000fca00078e3cff */
[----:B----4-:R-:W-:-:S04]  /*4b80*/  IMAD R13, R14, 0x200, R13 ;  /* 0x000002000e0d7824 */ /* 0x010fc800078e020d */
[----:B------:R-:W-:-:S04]  /*4b90*/  IMAD R14, R22, 0x1800, R13 ;  /* 0x00001800160e7824 */ /* 0x000fc800078e020d */
[----:B------:R-:W-:Y:S02]  /*4ba0*/  IMAD R44, R14, 0x2, R23 ;  /* 0x000000020e2c7824 */ /* 0x000fe400078e0217 */
[----:B------:R-:W2:Y:S04]  /*4bb0*/  LDS.128 R12, [R12+0x1c400] ;  /* 0x01c400000c0c7984 */ /* 0x000ea80000000c00 */
[----:B------:R-:W3:Y:S01]  /*4bc0*/  LDS.128 R44, [R44+0x1c400] ;  /* 0x01c400002c2c7984 */ /* 0x000ee20000000c00 */
[----:B------:R-:W-:Y:S05]  /*4bd0*/  @P2 BRA `(.L_x_2885) ;  /* 0x0000000400582947 */ /* 0x000fea0003800000 */
[----:B------:R-:W-:Y:S01]  /*4be0*/  HADD2.F32 R105, -RZ, R105.H0_H0 ;  /* 0x20000069ff697230 */ /* 0x000fe20000004100 */
[----:B------:R-:W-:Y:S01]  /*4bf0*/  SHF.R.U32.HI R108, RZ, 0x10, R33 ;  /* 0x00000010ff6c7819 */ /* 0x000fe20000011621 */
[----:B---3--:R-:W-:Y:S01]  /*4c00*/  HADD2.F32 R104, -RZ, R45.H0_H0 ;  /* 0x2000002dff687230 */ /* 0x008fe20000004100 */
[----:B------:R-:W-:Y:S01]  /*4c10*/  SHF.R.U32.HI R110, RZ, 0x10, R5 ;  /* 0x00000010ff6e7819 */ /* 0x000fe20000011605 */
[----:B--2---:R-:W-:Y:S01]  /*4c20*/  HADD2.F32 R106, -RZ, R13.H0_H0 ;  /* 0x2000000dff6a7230 */ /* 0x004fe20000004100 */
[----:B------:R-:W-:Y:S01]  /*4c30*/  SHF.R.U64 R32, R32, 0x10, R33 ;  /* 0x0000001020207819 */ /* 0x000fe20000001221 */
[----:B------:R-:W-:Y:S02]  /*4c40*/  HADD2.F32 R101, -RZ, R101.H0_H0 ;  /* 0x20000065ff657230 */ /* 0x000fe40000004100 */
[-C--:B------:R-:W-:Y:S01]  /*4c50*/  FMUL.FTZ R103, R104, R105.reuse ;  /* 0x0000006968677220 */ /* 0x080fe20000410000 */
[----:B------:R-:W-:Y:S02]  /*4c60*/  HADD2.F32 R108, -RZ, R108.H0_H0 ;  /* 0x2000006cff6c7230 */ /* 0x000fe40000004100 */
[----:B------:R-:W-:Y:S01]  /*4c70*/  FMUL.FTZ R105, R106, R105 ;  /* 0x000000696a697220 */ /* 0x000fe20000410000 */
[----:B------:R-:W-:-:S02]  /*4c80*/  HADD2.F32 R110, -RZ, R110.H0_H0 ;  /* 0x2000006eff6e7230 */ /* 0x000fc40000004100 */
[-C--:B------:R-:W-:Y:S01]  /*4c90*/  FFMA.FTZ R106, R106, R101.reuse, -R103 ;  /* 0x000000656a6a7223 */ /* 0x080fe20000010867 */
[----:B------:R-:W-:Y:S02]  /*4ca0*/  IMAD.MOV.U32 R103, RZ, RZ, R47 ;  /* 0x000000ffff677224 */ /* 0x000fe400078e002f */
[----:B------:R-:W-:Y:S01]  /*4cb0*/  FFMA.FTZ R104, R104, R101, R105 ;  /* 0x0000006568687223 */ /* 0x000fe20000010069 */
[----:B------:R-:W-:Y:S01]  /*4cc0*/  HADD2.F32 R101, -RZ, R45.H1_H1 ;  /* 0x3000002dff657230 */ /* 0x000fe20000004100 */
[----:B------:R-:W-:Y:S01]  /*4cd0*/  SHF.R.U32.HI R105, RZ, 0x10, R35 ;  /* 0x00000010ff697819 */ /* 0x000fe20000011623 */
[----:B------:R-:W-:Y:S01]  /*4ce0*/  HADD2.F32 R45, -RZ, R13.H1_H1 ;  /* 0x3000000dff2d7230 */ /* 0x000fe20000004100 */
[----:B------:R-:W-:Y:S01]  /*4cf0*/  SHF.R.U64 R4, R4, 0x10, R5 ;  /* 0x0000001004047819 */ /* 0x000fe20000001205 */
[----:B------:R-:W-:Y:S02]  /*4d00*/  HADD2.F32 R47, -RZ, R103.H0_H0 ;  /* 0x20000067ff2f7230 */ /* 0x000fe40000004100 */
[----:B------:R-:W-:Y:S01]  /*4d10*/  FMUL.FTZ R112, R101, R108 ;  /* 0x0000006c65707220 */ /* 0x000fe20000410000 */
[----:B------:R-:W-:-:S02]  /*4d20*/  HADD2.F32 R33, -RZ, R44.H0_H0 ;  /* 0x2000002cff217230 */ /* 0x000fc40000004100 */
[C---:B------:R-:W-:Y:S01]  /*4d30*/  FMUL.FTZ R108, R45.reuse, R108 ;  /* 0x0000006c2d6c7220 */ /* 0x040fe20000410000 */
[----:B------:R-:W-:Y:S02]  /*4d40*/  HADD2.F32 R32, -RZ, R32.H0_H0 ;  /* 0x20000020ff207230 */ /* 0x000fe40000004100 */
[-C--:B------:R-:W-:Y:S01]  /*4d50*/  FFMA.FTZ R45, R45, R110.reuse, -R112 ;  /* 0x0000006e2d2d7223 */ /* 0x080fe20000010870 */
[--C-:B------:R-:W-:Y:S02]  /*4d60*/  HADD2.F32 R112, -RZ, R114.reuse.H1_H1 ;  /* 0x30000072ff707230 */ /* 0x100fe40000004100 */
[----:B------:R-:W-:Y:S01]  /*4d70*/  FFMA.FTZ R13, R101, R110, R108 ;  /* 0x0000006e650d7223 */ /* 0x000fe2000001006c */
[----:B------:R-:W-:Y:S01]  /*4d80*/  IMAD.MOV.U32 R101, RZ, RZ, R15 ;  /* 0x000000ffff657224 */ /* 0x000fe200078e000f */
[----:B------:R-:W-:Y:S01]  /*4d90*/  SHF.R.U64 R34, R34, 0x10, R35 ;  /* 0x0000001022227819 */ /* 0x000fe20000001223 */
[----:B------:R-:W-:Y:S02]  /*4da0*/  HADD2.F32 R108, -RZ, R114.H0_H0 ;  /* 0x20000072ff6c7230 */ /* 0x000fe40000004100 */
[----:B------:R-:W-:Y:S01]  /*4db0*/  FMUL.FTZ R110, R47, R112 ;  /* 0x000000702f6e7220 */ /* 0x000fe20000410000 */
[----:B------:R-:W-:Y:S01]  /*4dc0*/  HADD2.F32 R114, -RZ, R116.H0_H0 ;  /* 0x20000074ff727230 */ /* 0x000fe20000004100 */
[----:B------:R-:W-:Y:S01]  /*4dd0*/  F2FP.F16.F32.PACK_AB R45, R45, R106 ;  /* 0x0000006a2d2d723e */ /* 0x000fe200000000ff */
[----:B------:R-:W-:Y:S01]  /*4de0*/  HADD2.F32 R15, -RZ, R101.H0_H0 ;  /* 0x20000065ff0f7230 */ /* 0x000fe20000004100 */
[----:B------:R-:W-:Y:S01]  /*4df0*/  F2FP.F16.F32.PACK_AB R104, R13, R104 ;  /* 0x000000680d68723e */ /* 0x000fe200000000ff */
[----:B------:R-:W-:-:S02]  /*4e00*/  HADD2.F32 R5, -RZ, R44.H1_H1 ;  /* 0x3000002cff057230 */ /* 0x000fc40000004100 */
[----:B------:R-:W-:Y:S01]  /*4e10*/  FMUL.FTZ R116, R33, R114 ;  /* 0x0000007221747220 */ /* 0x000fe20000410000 */
[----:B------:R-:W-:Y:S02]  /*4e20*/  HADD2.F32 R35, -RZ, R117.H0_H0 ;  /* 0x20000075ff237230 */ /* 0x000fe40000004100 */
[C---:B------:R-:W-:Y:S01]  /*4e30*/  FMUL.FTZ R112, R15.reuse, R112 ;  /* 0x000000700f707220 */ /* 0x040fe20000410000 */
[-C--:B------:R-:W-:Y:S01]  /*4e40*/  FFMA.FTZ R15, R15, R108.reuse, -R110 ;  /* 0x0000006c0f0f7223 */ /* 0x080fe2000001086e */
[----:B------:R-:W-:Y:S02]  /*4e50*/  HADD2.F32 R110, -RZ, R103.H1_H1 ;  /* 0x30000067ff6e7230 */ /* 0x000fe40000004100 */
[----:B------:R-:W-:Y:S01]  /*4e60*/  HADD2.F32 R103, -RZ, R105.H0_H0 ;  /* 0x20000069ff677230 */ /* 0x000fe20000004100 */
[--C-:B------:R-:W-:Y:S01]  /*4e70*/  SHF.R.U32.HI R105, RZ, 0x10, R7.reuse ;  /* 0x00000010ff697819 */ /* 0x100fe20000011607 */
[----:B------:R-:W-:Y:S01]  /*4e80*/  FFMA.FTZ R47, R47, R108, R112 ;  /* 0x0000006c2f2f7223 */ /* 0x000fe20000010070 */
[----:B------:R-:W-:Y:S01]  /*4e90*/  HADD2.F32 R108, -RZ, R101.H1_H1 ;  /* 0x30000065ff6c7230 */ /* 0x000fe20000004100 */
[----:B------:R-:W-:Y:S01]  /*4ea0*/  SHF.R.U64 R7, R6, 0x10, R7 ;  /* 0x0000001006077819 */ /* 0x000fe20000001207 */
[----:B------:R-:W-:-:S02]  /*4eb0*/  HADD2.F32 R112, -RZ, R115.H1_H1 ;  /* 0x30000073ff707230 */ /* 0x000fc40000004100 */
[----:B------:R-:W-:Y:S02]  /*4ec0*/  HADD2.F32 R101, -RZ, R105.H0_H0 ;  /* 0x20000069ff657230 */ /* 0x000fe40000004100 */
[-C--:B------:R-:W-:Y:S01]  /*4ed0*/  FMUL.FTZ R105, R110, R103.reuse ;  /* 0x000000676e697220 */ /* 0x080fe20000410000 */
[C---:B------:R-:W-:Y:S01]  /*4ee0*/  FMUL.FTZ R103, R108.reuse, R103 ;  /* 0x000000676c677220 */ /* 0x040fe20000410000 */
[----:B------:R-:W-:Y:S02]  /*4ef0*/  HADD2.F32 R7, -RZ, R7.H0_H0 ;  /* 0x20000007ff077230 */ /* 0x000fe40000004100 */
[-C--:B------:R-:W-:Y:S01]  /*4f00*/  FFMA.FTZ R108, R108, R101.reuse, -R105 ;  /* 0x000000656c6c7223 */ /* 0x080fe20000010869 */
[----:B------:R-:W-:Y:S01]  /*4f10*/  FFMA.FTZ R110, R110, R101, R103 ;  /* 0x000000656e6e7223 */ /* 0x000fe20000010067 */
[----:B------:R-:W-:Y:S02]  /*4f20*/  HADD2.F32 R101, -RZ, R12.H0_H0 ;  /* 0x2000000cff657230 */ /* 0x000fe40000004100 */
[----:B------:R-:W-:Y:S01]  /*4f30*/  IMAD.MOV.U32 R13, RZ, RZ, R45 ;  /* 0x000000ffff0d7224 */ /* 0x000fe200078e002d */
[----:B------:R-:W-:Y:S01]  /*4f40*/  F2FP.F16.F32.PACK_AB R15, R108, R15 ;  /* 0x0000000f6c0f723e */ /* 0x000fe200000000ff */
[----:B------:R-:W-:-:S02]  /*4f50*/  IMAD.MOV.U32 R45, RZ, RZ, R104 ;  /* 0x000000ffff2d7224 */ /* 0x000fc400078e0068 */
[C---:B------:R-:W-:Y:S01]  /*4f60*/  FMUL.FTZ R114, R101.reuse, R114 ;  /* 0x0000007265727220 */ /* 0x040fe20000410000 */
[-C--:B------:R-:W-:Y:S01]  /*4f70*/  FFMA.FTZ R101, R101, R112.reuse, -R116 ;  /* 0x0000007065657223 */ /* 0x080fe20000010874 */
[----:B------:R-:W-:Y:S02]  /*4f80*/  F2FP.F16.F32.PACK_AB R47, R110, R47 ;  /* 0x0000002f6e2f723e */ /* 0x000fe400000000ff */
[----:B------:R-:W-:Y:S01]  /*4f90*/  FFMA.FTZ R114, R33, R112, R114 ;  /* 0x0000007021727223 */ /* 0x000fe20000010072 */
[----:B------:R-:W-:Y:S02]  /*4fa0*/  HADD2.F32 R33, -RZ, R12.H1_H1 ;  /* 0x3000000cff217230 */ /* 0x000fe40000004100 */
[----:B------:R-:W-:Y:S02]  /*4fb0*/  HADD2.F32 R12, -RZ, R4.H0_H0 ;  /* 0x20000004ff0c7230 */ /* 0x000fe40000004100 */
[-C--:B------:R-:W-:Y:S01]  /*4fc0*/  FMUL.FTZ R4, R5, R32.reuse ;  /* 0x0000002005047220 */ /* 0x080fe20000410000 */
[----:B------:R-:W-:-:S03]  /*4fd0*/  FMUL.FTZ R32, R33, R32 ;  /* 0x0000002021207220 */ /* 0x000fc60000410000 */
[-C--:B------:R-:W-:Y:S01]  /*4fe0*/  FFMA.FTZ R4, R33, R12.reuse, -R4 ;  /* 0x0000000c21047223 */ /* 0x080fe20000010804 */
[----:B------:R-:W-:Y:S02]  /*4ff0*/  HADD2.F32 R33, -RZ, R115.H0_H0 ;  /* 0x20000073ff217230 */ /* 0x000fe40000004100 */
[----:B------:R-:W-:Y:S01]  /*5000*/  FFMA.FTZ R5, R5, R12, R32 ;  /* 0x0000000c05057223 */ /* 0x000fe20000010020 */
[----:B------:R-:W-:Y:S02]  /*5010*/  HADD2.F32 R32, -RZ, R46.H0_H0 ;  /* 0x2000002eff207230 */ /* 0x000fe40000004100 */
[----:B------:R-:W-:Y:S01]  /*5020*/  HADD2.F32 R12, -RZ, R14.H0_H0 ;  /* 0x2000000eff0c7230 */ /* 0x000fe20000004100 */
[----:B------:R-:W-:Y:S01]  /*5030*/  F2FP.F16.F32.PACK_AB R44, R4, R101 ;  /* 0x00000065042c723e */ /* 0x000fe200000000ff */
[----:B------:R-:W-:Y:S02]  /*5040*/  HADD2.F32 R46, -RZ, R46.H1_H1 ;  /* 0x3000002eff2e7230 */ /* 0x000fe40000004100 */
[----:B------:R-:W-:Y:S01]  /*5050*/  FMUL.FTZ R103, R32, R35 ;  /* 0x0000002320677220 */ /* 0x000fe20000410000 */
[----:B------:R-:W-:-:S02]  /*5060*/  HADD2.F32 R14, -RZ, R14.H1_H1 ;  /* 0x3000000eff0e7230 */ /* 0x000fc40000004100 */
[C---:B------:R-:W-:Y:S01]  /*5070*/  FMUL.FTZ R35, R12.reuse, R35 ;  /* 0x000000230c237220 */ /* 0x040fe20000410000 */
[----:B------:R-:W-:Y:S01]  /*5080*/  F2FP.F16.F32.PACK_AB R5, R5, R114 ;  /* 0x000000720505723e */ /* 0x000fe200000000ff */
[-C--:B------:R-:W-:Y:S02]  /*5090*/  FFMA.FTZ R12, R12, R33.reuse, -R103 ;  /* 0x000000210c0c7223 */ /* 0x080fe40000010867 */
[----:B------:R-:W-:Y:S01]  /*50a0*/  FFMA.FTZ R32, R32, R33, R35 ;  /* 0x0000002120207223 */ /* 0x000fe20000010023 */
[----:B------:R-:W-:-:S05]  /*50b0*/  HADD2.F32 R33, -RZ, R34.H0_H0 ;  /* 0x20000022ff217230 */ /* 0x000fca0000004100 */
[-C--:B------:R-:W-:Y:S01]  /*50c0*/  FMUL.FTZ R35, R46, R33.reuse ;  /* 0x000000212e237220 */ /* 0x080fe20000410000 */
[----:B------:R-:W-:-:S03]  /*50d0*/  FMUL.FTZ R33, R14, R33 ;  /* 0x000000210e217220 */ /* 0x000fc60000410000 */
[-C--:B------:R-:W-:Y:S01]  /*50e0*/  FFMA.FTZ R35, R14, R7.reuse, -R35 ;  /* 0x000000070e237223 */ /* 0x080fe20000010823 */
[----:B------:R-:W-:-:S04]  /*50f0*/  FFMA.FTZ R33, R46, R7, R33 ;  /* 0x000000072e217223 */ /* 0x000fc80000010021 */
[----:B------:R-:W-:Y:S01]  /*5100*/  F2FP.F16.F32.PACK_AB R14, R35, R12 ;  /* 0x0000000c230e723e */ /* 0x000fe200000000ff */
[----:B------:R-:W-:Y:S01]  /*5110*/  IMAD.MOV.U32 R12, RZ, RZ, R44 ;  /* 0x000000ffff0c7224 */ /* 0x000fe200078e002c */
[----:B------:R-:W-:Y:S01]  /*5120*/  F2FP.F16.F32.PACK_AB R46, R33, R32 ;  /* 0x00000020212e723e */ /* 0x000fe200000000ff */
[----:B------:R-:W-:-:S07]  /*5130*/  IMAD.MOV.U32 R44, RZ, RZ, R5 ;  /* 0x000000ffff2c7224 */ /* 0x000fce00078e0005 */
.L_x_2885:
[----:B------:R-:W-:Y:S05]  /*5140*/  BSYNC B2 ;  /* 0x0000000000027941 */ /* 0x000fea0003800000 */
.L_x_2884:
[----:B------:R-:W-:Y:S01]  /*5150*/  ISETP.GE.AND P4, PT, R11, R100, PT ;  /* 0x000000640b00720c */ /* 0x000fe20003f86270 */
[----:B------:R-:W-:Y:S01]  /*5160*/  IMAD.MOV.U32 R4, RZ, RZ, R99 ;  /* 0x000000ffff047224 */ /* 0x000fe200078e0063 */
[----:B--2---:R4:W-:Y:S01]  /*5170*/  ST.E.128 desc[UR54][R88.64], R12 ;  /* 0x0000000c58007985 */ /* 0x0049e2000c101d36 */
[----:B------:R-:W-:-:S10]  /*5180*/  IMAD.MOV.U32 R5, RZ, RZ, R98 ;  /* 0x000000ffff057224 */ /* 0x000fd400078e0062 */
[----:B------:R-:W-:-:S05]  /*5190*/  @!P4 IMAD.WIDE R4, R11, 0x2, R4 ;  /* 0x000000020b04c825 */ /* 0x000fca00078e0204 */
[----:B---3--:R4:W-:Y:S02]  /*51a0*/  @!P4 ST.E.128 desc[UR54][R4.64], R44 ;  /* 0x0000002c0400c985 */ /* 0x0089e4000c101d36 */
.L_x_2883:
[----:B------:R-:W-:Y:S05]  /*51b0*/  BSYNC B1 ;  /* 0x0000000000017941 */ /* 0x000fea0003800000 */
.L_x_2882:
[----:B------:R-:W-:-:S03]  /*51c0*/  UMOV UR4, 0xffffffff ;  /* 0xffffffff00047882 */ /* 0x000fc60000000000 */
[----:B------:R-:W-:Y:S05]  /*51d0*/  BRA.DIV UR4, `(.L_x_2886) ;  /* 0x00000202041c7947 */ /* 0x000fea000b800000 */
[----:B0-----:R-:W0:Y:S04]  /*51e0*/  SHFL.IDX PT, R97, R97, 0x1, 0x1c1f ;  /* 0x003c1f0061617f89 */ /* 0x001e2800000e0000 */
[----:B------:R-:W0:Y:S02]  /*51f0*/  SHFL.IDX PT, R96, R96, 0x1, 0x1c1f ;  /* 0x003c1f0060607f89 */ /* 0x000e2400000e0000 */
.L_x_3223:
[----:B----4-:R-:W-:-:S05]  /*5200*/  VIADD R4, R204, 0x40 ;  /* 0x00000040cc047836 */ /* 0x010fca0000000000 */
[----:B------:R-:W-:-:S13]  /*5210*/  ISETP.GE.OR P4, PT, R4, R94, P1 ;  /* 0x0000005e0400720c */ /* 0x000fda0000f86670 */
[----:B------:R-:W-:Y:S05]  /*5220*/  @P4 BRA `(.L_x_2871) ;  /* 0x0000000800e84947 */ /* 0x000fea0003800000 */
[----:B------:R-:W4:Y:S01]  /*5230*/  LDL R6, [R1+0x2c] ;  /* 0x00002c0001067983 */ /* 0x000f220000100800 */
[----:B------:R-:W-:Y:S01]  /*5240*/  SEL R102, R61, R102, !P0 ;  /* 0x000000663d667207 */ /* 0x000fe20004000000 */
[C---:B------:R-:W-:Y:S01]  /*5250*/  VIADD R7, R204.reuse, 0x40 ;  /* 0x00000040cc077836 */ /* 0x040fe20000000000 */
[----:B0-----:R-:W-:Y:S01]  /*5260*/  LEA R32, P4, R71, R96, 0x1 ;  /* 0x0000006047207211 */ /* 0x001fe200078808ff */
[----:B------:R-:W-:Y:S01]  /*5270*/  VIADD R4, R204, 0x40 ;  /* 0x00000040cc047836 */ /* 0x000fe20000000000 */
[----:B------:R-:W-:Y:S01]  /*5280*/  SHF.R.S32.HI R5, RZ, 0x1f, R102 ;  /* 0x0000001fff057819 */ /* 0x000fe20000011466 */
[----:B------:R-:W-:Y:S01]  /*5290*/  IMAD.SHL.U32 R7, R7, 0x40, RZ ;  /* 0x0000004007077824 */ /* 0x000fe200078e00ff */
[----:B------:R-:W-:Y:S01]  /*52a0*/  BSSY B1, `(.L_x_2887) ;  /* 0x0000067000017945 */ /* 0x000fe20003800000 */
[----:B------:R-:W-:Y:S02]  /*52b0*/  LEA.HI.X R33, R71, R97, R72, 0x1, P4 ;  /* 0x0000006147217211 */ /* 0x000fe400020f0c48 */
[----:B------:R-:W-:-:S02]  /*52c0*/  LEA.HI R5, R5, R102, RZ, 0x4 ;  /* 0x0000006605057211 */ /* 0x000fc400078f20ff */
[----:B------:R-:W-:Y:S02]  /*52d0*/  SHF.L.U32 R4, R4, 0x6, RZ ;  /* 0x0000000604047819 */ /* 0x000fe400000006ff */
[----:B------:R-:W-:Y:S02]  /*52e0*/  LEA.HI.SX32 R5, R5, R70, 0x1c ;  /* 0x0000004605057211 */ /* 0x000fe400078fe2ff */
[----:B------:R-:W-:Y:S02]  /*52f0*/  LOP3.LUT R7, R7, 0x1c0, RZ, 0xc0, !PT ;  /* 0x000001c007077812 */ /* 0x000fe400078ec0ff */
[----:B------:R-:W-:Y:S01]  /*5300*/  LOP3.LUT R4, R4, 0x1c0, RZ, 0xc0, !PT ;  /* 0x000001c004047812 */ /* 0x000fe200078ec0ff */
[----:B------:R-:W-:Y:S01]  /*5310*/  IMAD.SHL.U32 R11, R5, 0x8, RZ ;  /* 0x00000008050b7824 */ /* 0x000fe200078e00ff */
[----:B------:R-:W-:-:S04]  /*5320*/  SHF.R.U32.HI R7, RZ, 0x3, R7 ;  /* 0x00000003ff077819 */ /* 0x000fc80000011607 */
        /* <DEDUP_REMOVED lines=10> */
[--C-:B------:R-:W-:Y:S01]  /*53d0*/  SHF.R.U64 R35, R38, 0x10, R39.reuse ;  /* 0x0000001026237819 */ /* 0x100fe20000001227 */
[----:B------:R-:W-:Y:S01]  /*53e0*/  HADD2.F32 R46, -RZ, R113.H1_H1 ;  /* 0x30000071ff2e7230 */ /* 0x000fe20000004100 */
[----:B------:R-:W-:Y:S01]  /*53f0*/  SHF.R.U32.HI R38, RZ, 0x10, R39 ;  /* 0x00000010ff267819 */ /* 0x000fe20000011627 */
[----:B----4-:R-:W-:Y:S01]  /*5400*/  IMAD.MOV.U32 R39, RZ, RZ, R13 ;  /* 0x000000ffff277224 */ /* 0x010fe200078e000d */
[----:B------:R-:W-:Y:S01]  /*5410*/  SHF.R.U64 R34, R36, 0x10, R37 ;  /* 0x0000001024227819 */ /* 0x000fe20000001225 */
[----:B0-----:R-:W-:Y:S01]  /*5420*/  IMAD.MOV.U32 R13, RZ, RZ, R7 ;  /* 0x000000ffff0d7224 */ /* 0x001fe200078e0007 */
[--C-:B------:R-:W-:Y:S01]  /*5430*/  SHF.R.U32.HI R45, RZ, 0x10, R41.reuse ;  /* 0x00000010ff2d7819 */ /* 0x100fe20000011629 */
[----:B------:R-:W-:Y:S01]  /*5440*/  HADD2.F32 R7, -RZ, R5.H0_H0 ;  /* 0x20000005ff077230 */ /* 0x000fe20000004100 */
[----:B------:R-:W-:Y:S01]  /*5450*/  SHF.R.U64 R36, R40, 0x10, R41 ;  /* 0x0000001028247819 */ /* 0x000fe20000001229 */
[----:B------:R-:W-:Y:S01]  /*5460*/  IMAD.MOV.U32 R41, RZ, RZ, R15 ;  /* 0x000000ffff297224 */ /* 0x000fe200078e000f */
[----:B------:R-:W-:Y:S01]  /*5470*/  SHF.R.U32.HI R44, RZ, 0x10, R37 ;  /* 0x00000010ff2c7819 */ /* 0x000fe20000011625 */
[--C-:B------:R-:W-:Y:S01]  /*5480*/  HADD2.F32 R15, -RZ, R39.reuse.H0_H0 ;  /* 0x20000027ff0f7230 */ /* 0x100fe20000004100 */
[--C-:B------:R-:W-:Y:S01]  /*5490*/  SHF.R.U64 R37, R42, 0x10, R43.reuse ;  /* 0x000000102a257819 */ /* 0x100fe2000000122b */
[----:B------:R-:W-:Y:S01]  /*54a0*/  HADD2.F32 R39, -RZ, R39.H1_H1 ;  /* 0x30000027ff277230 */ /* 0x000fe20000004100 */
[----:B------:R-:W-:Y:S01]  /*54b0*/  SHF.R.U32.HI R43, RZ, 0x10, R43 ;  /* 0x00000010ff2b7819 */ /* 0x000fe2000001162b */
[----:B------:R-:W-:-:S02]  /*54c0*/  HADD2.F32 R45, -RZ, R45.H0_H0 ;  /* 0x2000002dff2d7230 */ /* 0x000fc40000004100 */
[-C--:B------:R-:W-:Y:S01]  /*54d0*/  FMUL.FTZ R88, R15, R46.reuse ;  /* 0x0000002e0f587220 */ /* 0x080fe20000410000 */
[----:B------:R-:W-:Y:S02]  /*54e0*/  HADD2.F32 R40, -RZ, R5.H1_H1 ;  /* 0x30000005ff287230 */ /* 0x000fe40000004100 */
[----:B------:R-:W-:Y:S01]  /*54f0*/  FMUL.FTZ R46, R7, R46 ;  /* 0x0000002e072e7220 */ /* 0x000fe20000410000 */
[----:B------:R-:W-:Y:S02]  /*5500*/  HADD2.F32 R42, -RZ, R113.H0_H0 ;  /* 0x20000071ff2a7230 */ /* 0x000fe40000004100 */
[-C--:B------:R-:W-:Y:S01]  /*5510*/  FMUL.FTZ R47, R39, R45.reuse ;  /* 0x0000002d272f7220 */ /* 0x080fe20000410000 */
[----:B------:R-:W-:Y:S02]  /*5520*/  HADD2.F32 R44, -RZ, R44.H0_H0 ;  /* 0x2000002cff2c7230 */ /* 0x000fe40000004100 */
[----:B--2---:R-:W-:Y:S01]  /*5530*/  FMUL.FTZ R98, R40, R45 ;  /* 0x0000002d28627220 */ /* 0x004fe20000410000 */
[----:B------:R-:W-:-:S02]  /*5540*/  HADD2.F32 R45, -RZ, R111.H0_H0 ;  /* 0x2000006fff2d7230 */ /* 0x000fc40000004100 */
[-C--:B------:R-:W-:Y:S01]  /*5550*/  FFMA.FTZ R5, R7, R42.reuse, -R88 ;  /* 0x0000002a07057223 */ /* 0x080fe20000010858 */
[----:B------:R-:W-:Y:S01]  /*5560*/  FFMA.FTZ R7, R15, R42, R46 ;  /* 0x0000002a0f077223 */ /* 0x000fe2000001002e */
[-C--:B------:R-:W-:Y:S01]  /*5570*/  FFMA.FTZ R40, R40, R44.reuse, -R47 ;  /* 0x0000002c28287223 */ /* 0x080fe2000001082f */
[----:B------:R-:W-:Y:S01]  /*5580*/  FFMA.FTZ R42, R39, R44, R98 ;  /* 0x0000002c272a7223 */ /* 0x000fe20000010062 */
[----:B------:R-:W-:Y:S02]  /*5590*/  HADD2.F32 R111, -RZ, R111.H1_H1 ;  /* 0x3000006fff6f7230 */ /* 0x000fe40000004100 */
[--C-:B------:R-:W-:Y:S01]  /*55a0*/  HADD2.F32 R44, -RZ, R41.reuse.H0_H0 ;  /* 0x20000029ff2c7230 */ /* 0x100fe20000004100 */
[----:B------:R-:W-:Y:S01]  /*55b0*/  F2FP.F16.F32.PACK_AB R5, R40, R5 ;  /* 0x000000052805723e */ /* 0x000fe200000000ff */
[----:B------:R-:W-:Y:S02]  /*55c0*/  HADD2.F32 R41, -RZ, R41.H1_H1 ;  /* 0x30000029ff297230 */ /* 0x000fe40000004100 */
[----:B------:R-:W-:-:S02]  /*55d0*/  HADD2.F32 R15, -RZ, R13.H0_H0 ;  /* 0x2000000dff0f7230 */ /* 0x000fc40000004100 */
[----:B------:R-:W-:Y:S02]  /*55e0*/  HADD2.F32 R88, -RZ, R43.H0_H0 ;  /* 0x2000002bff587230 */ /* 0x000fe40000004100 */
[----:B------:R-:W-:Y:S02]  /*55f0*/  HADD2.F32 R39, -RZ, R13.H1_H1 ;  /* 0x3000000dff277230 */ /* 0x000fe40000004100 */
[----:B------:R-:W-:Y:S02]  /*5600*/  HADD2.F32 R46, -RZ, R38.H0_H0 ;  /* 0x20000026ff2e7230 */ /* 0x000fe40000004100 */
[CC--:B------:R-:W-:Y:S01]  /*5610*/  FMUL.FTZ R38, R44.reuse, R111.reuse ;  /* 0x0000006f2c267220 */ /* 0x0c0fe20000410000 */
[----:B------:R-:W-:Y:S01]  /*5620*/  FMUL.FTZ R111, R15, R111 ;  /* 0x0000006f0f6f7220 */ /* 0x000fe20000410000 */
[-C--:B------:R-:W-:Y:S01]  /*5630*/  FMUL.FTZ R98, R41, R88.reuse ;  /* 0x0000005829627220 */ /* 0x080fe20000410000 */
[----:B------:R-:W-:Y:S01]  /*5640*/  FMUL.FTZ R88, R39, R88 ;  /* 0x0000005827587220 */ /* 0x000fe20000410000 */
[-C--:B------:R-:W-:Y:S01]  /*5650*/  FFMA.FTZ R13, R15, R45.reuse, -R38 ;  /* 0x0000002d0f0d7223 */ /* 0x080fe20000010826 */
[----:B------:R-:W-:Y:S01]  /*5660*/  FFMA.FTZ R15, R44, R45, R111 ;  /* 0x0000002d2c0f7223 */ /* 0x000fe2000001006f */
[-C--:B------:R-:W-:Y:S01]  /*5670*/  FFMA.FTZ R38, R39, R46.reuse, -R98 ;  /* 0x0000002e27267223 */ /* 0x080fe20000010862 */
[----:B------:R-:W-:Y:S01]  /*5680*/  FFMA.FTZ R44, R41, R46, R88 ;  /* 0x0000002e292c7223 */ /* 0x000fe20000010058 */
[----:B------:R-:W-:-:S02]  /*5690*/  HADD2.F32 R43, -RZ, R109.H0_H0 ;  /* 0x2000006dff2b7230 */ /* 0x000fc40000004100 */
[----:B------:R-:W-:Y:S01]  /*56a0*/  HADD2.F32 R45, -RZ, R36.H0_H0 ;  /* 0x20000024ff2d7230 */ /* 0x000fe20000004100 */
[----:B------:R-:W-:Y:S01]  /*56b0*/  F2FP.F16.F32.PACK_AB R38, R38, R13 ;  /* 0x0000000d2626723e */ /* 0x000fe200000000ff */
[--C-:B------:R-:W-:Y:S01]  /*56c0*/  HADD2.F32 R39, -RZ, R12.reuse.H0_H0 ;  /* 0x2000000cff277230 */ /* 0x100fe20000004100 */
[----:B------:R-:W-:Y:S01]  /*56d0*/  F2FP.F16.F32.PACK_AB R13, R42, R7 ;  /* 0x000000072a0d723e */ /* 0x000fe200000000ff */
[----:B------:R-:W-:Y:S01]  /*56e0*/  HADD2.F32 R41, -RZ, R12.H1_H1 ;  /* 0x3000000cff297230 */ /* 0x000fe20000004100 */
[----:B------:R-:W-:Y:S01]  /*56f0*/  F2FP.F16.F32.PACK_AB R15, R44, R15 ;  /* 0x0000000f2c0f723e */ /* 0x000fe200000000ff */
[----:B------:R-:W-:Y:S02]  /*5700*/  HADD2.F32 R109, -RZ, R109.H1_H1 ;  /* 0x3000006dff6d7230 */ /* 0x000fe40000004100 */
[--C-:B------:R-:W-:Y:S02]  /*5710*/  HADD2.F32 R36, -RZ, R4.reuse.H0_H0 ;  /* 0x20000004ff247230 */ /* 0x100fe40000004100 */
[----:B------:R-:W-:Y:S01]  /*5720*/  FMUL.FTZ R89, R41, R45 ;  /* 0x0000002d29597220 */ /* 0x000fe20000410000 */
[----:B------:R-:W-:-:S02]  /*5730*/  HADD2.F32 R12, -RZ, R4.H1_H1 ;  /* 0x30000004ff0c7230 */ /* 0x000fc40000004100 */
[CC--:B------:R-:W-:Y:S01]  /*5740*/  FMUL.FTZ R47, R39.reuse, R109.reuse ;  /* 0x0000006d272f7220 */ /* 0x0c0fe20000410000 */
[----:B------:R-:W-:Y:S02]  /*5750*/  HADD2.F32 R34, -RZ, R34.H0_H0 ;  /* 0x20000022ff227230 */ /* 0x000fe40000004100 */
[----:B------:R-:W-:Y:S01]  /*5760*/  FMUL.FTZ R46, R36, R109 ;  /* 0x0000006d242e7220 */ /* 0x000fe20000410000 */
[----:B------:R-:W-:Y:S02]  /*5770*/  HADD2.F32 R37, -RZ, R37.H0_H0 ;  /* 0x20000025ff257230 */ /* 0x000fe40000004100 */
        /* <DEDUP_REMOVED lines=8> */
[----:B------:R-:W-:Y:S02]  /*5800*/  HADD2.F32 R107, -RZ, R107.H1_H1 ;  /* 0x3000006bff6b7230 */ /* 0x000fe40000004100 */
[----:B------:R-:W-:Y:S02]  /*5810*/  HADD2.F32 R12, -RZ, R6.H0_H0 ;  /* 0x20000006ff0c7230 */ /* 0x000fe40000004100 */
[----:B------:R-:W-:Y:S02]  /*5820*/  HADD2.F32 R14, -RZ, R14.H1_H1 ;  /* 0x3000000eff0e7230 */ /* 0x000fe40000004100 */
[-C--:B------:R-:W-:Y:S01]  /*5830*/  FMUL.FTZ R43, R34, R107.reuse ;  /* 0x0000006b222b7220 */ /* 0x080fe20000410000 */
[----:B------:R-:W-:Y:S02]  /*5840*/  HADD2.F32 R6, -RZ, R6.H1_H1 ;  /* 0x30000006ff067230 */ /* 0x000fe40000004100 */
[----:B------:R-:W-:Y:S01]  /*5850*/  FMUL.FTZ R107, R12, R107 ;  /* 0x0000006b0c6b7220 */ /* 0x000fe20000410000 */
[----:B------:R-:W-:-:S02]  /*5860*/  HADD2.F32 R35, -RZ, R35.H0_H0 ;  /* 0x20000023ff237230 */ /* 0x000fc40000004100 */
[----:B------:R-:W-:Y:S01]  /*5870*/  FMUL.FTZ R45, R14, R37 ;  /* 0x000000250e2d7220 */ /* 0x000fe20000410000 */
[----:B------:R-:W-:Y:S01]  /*5880*/  FFMA.FTZ R43, R12, R39, -R43 ;  /* 0x000000270c2b7223 */ /* 0x000fe2000001082b */
[----:B------:R-:W-:Y:S01]  /*5890*/  FMUL.FTZ R37, R6, R37 ;  /* 0x0000002506257220 */ /* 0x000fe20000410000 */
[----:B------:R-:W-:Y:S01]  /*58a0*/  FFMA.FTZ R107, R34, R39, R107 ;  /* 0x00000027226b7223 */ /* 0x000fe2000001006b */
[-C--:B------:R-:W-:Y:S01]  /*58b0*/  FFMA.FTZ R6, R6, R35.reuse, -R45 ;  /* 0x0000002306067223 */ /* 0x080fe2000001082d */
[----:B------:R-:W-:Y:S01]  /*58c0*/  F2FP.F16.F32.PACK_AB R12, R41, R46 ;  /* 0x0000002e290c723e */ /* 0x000fe200000000ff */
[----:B------:R-:W-:Y:S01]  /*58d0*/  FFMA.FTZ R14, R14, R35, R37 ;  /* 0x000000230e0e7223 */ /* 0x000fe20000010025 */
[----:B------:R-:W-:Y:S02]  /*58e0*/  IMAD.MOV.U32 R7, RZ, RZ, R38 ;  /* 0x000000ffff077224 */ /* 0x000fe400078e0026 */
[----:B------:R-:W-:Y:S02]  /*58f0*/  F2FP.F16.F32.PACK_AB R6, R6, R43 ;  /* 0x0000002b0606723e */ /* 0x000fe400000000ff */
[----:B------:R-:W-:-:S07]  /*5900*/  F2FP.F16.F32.PACK_AB R14, R14, R107 ;  /* 0x0000006b0e0e723e */ /* 0x000fce00000000ff */
.L_x_2888:
[----:B------:R-:W-:Y:S05]  /*5910*/  BSYNC B1 ;  /* 0x0000000000017941 */ /* 0x000fea0003800000 */
.L_x_2887:
        /* <DEDUP_REMOVED lines=8> */
.L_x_2852:
[----:B------:R-:W-:-:S06]  /*59a0*/  UISETP.NE.AND UP0, UPT, UR51, 0x3, UPT ;  /* 0x000000033300788c */ /* 0x000fcc000bf05270 */
[----:B------:R-:W-:-:S13]  /*59b0*/  PLOP3.LUT P3, PT, PT, PT, UP0, 0x80, 0x0 ;  /* 0x000000000000781c */ /* 0x000fda0003f6f008 */
[----:B------:R-:W-:Y:S05]  /*59c0*/  @!P3 BRA `(.L_x_2889) ;  /* 0x000000000004b947 */ /* 0x000fea0003800000 */
[----:B------:R-:W-:Y:S01]  /*59d0*/  BPT.TRAP 0x1 ;  /* 0x000000040000795c */ /* 0x000fe20000300000 */
.L_x_2889:
[----:B------:R-:W-:Y:S01]  /*59e0*/  IMAD R87, R22, 0x8, R23 ;  /* 0x0000000816577824 */ /* 0x000fe200078e0217 */
[----:B------:R-:W-:Y:S01]  /*59f0*/  SHF.L.U32 R95, R209, 0x1f, RZ ;  /* 0x0000001fd15f7819 */ /* 0x000fe200000006ff */
[----:B------:R-:W-:Y:S01]  /*5a00*/  BSSY B1, `(.L_x_2890) ;  /* 0x0000004000017945 */ /* 0x000fe20003800000 */
[----:B------:R-:W-:Y:S02]  /*5a10*/  SHF.R.S32.HI R92, RZ, 0x1f, R91 ;  /* 0x0000001fff5c7819 */ /* 0x000fe4000001145b */
[----:B------:R-:W0:Y:S02]  /*5a20*/  SYNCS.PHASECHK.TRANS64.TRYWAIT P2, [R87+URZ+0x22890], R95 ;  /* 0x0228905f570075a7 */ /* 0x000e24000804017f */
[----:B0-----:R-:W-:Y:S05]  /*5a30*/  @!P2 BRA `(.L_x_2891) ;  /* 0x000001f80050a947 */ /* 0x001fea0003800000 */
.L_x_3224:
[----:B------:R-:W-:Y:S05]  /*5a40*/  BSYNC B1 ;  /* 0x0000000000017941 */ /* 0x000fea0003800000 */
.L_x_2890:
[----:B------:R-:W-:Y:S01]  /*5a50*/  ULDC.64 UR4, c[0x0][0x300] ;  /* 0x0000c00000047ab9 */ /* 0x000fe20000000a00 */
[----:B-----5:R-:W-:Y:S01]  /*5a60*/  SHF.R.S32.HI R93, RZ, 0x1f, R90 ;  /* 0x0000001fff5d7819 */ /* 0x020fe2000001145a */
[----:B------:R-:W-:Y:S01]  /*5a70*/  IMAD R6, R92, UR4, RZ ;  /* 0x000000045c067c24 */ /* 0x000fe2000f8e02ff */
[----:B------:R-:W-:Y:S01]  /*5a80*/  ULDC.64 UR6, c[0x0][0x2e8] ;  /* 0x0000ba0000067ab9 */ /* 0x000fe20000000a00 */
[----:B------:R-:W-:-:S04]  /*5a90*/  IMAD.WIDE.U32 R4, R91, UR4, RZ ;  /* 0x000000045b047c25 */ /* 0x000fc8000f8e00ff */
        /* <DEDUP_REMOVED lines=20> */
.L_x_3228:
        /* <DEDUP_REMOVED lines=13> */
.L_x_2894:
[----:B------:R-:W-:Y:S05]  /*5cb0*/  BSYNC B1 ;  /* 0x0000000000017941 */ /* 0x000fea0003800000 */
.L_x_2893:
[----:B------:R-:W-:-:S03]  /*5cc0*/  UMOV UR4, 0xffffffff ;  /* 0xffffffff00047882 */ /* 0x000fc60000000000 */
[----:B------:R-:W-:Y:S05]  /*5cd0*/  BRA.DIV UR4, `(.L_x_2895) ;  /* 0x000001fa04087947 */ /* 0x000fea000b800000 */
[----:B--2-4-:R2:W4:Y:S04]  /*5ce0*/  SHFL.IDX PT, R5, R33, 0x1, 0x1c1f ;  /* 0x003c1f0021057f89 */ /* 0x01452800000e0000 */
[----:B---3--:R2:W3:Y:S02]  /*5cf0*/  SHFL.IDX PT, R4, R32, 0x1, 0x1c1f ;  /* 0x003c1f0020047f89 */ /* 0x0084e400000e0000 */
.L_x_3232:
        /* <DEDUP_REMOVED lines=13> */
.L_x_2871:
[----:B------:R-:W-:Y:S05]  /*5dd0*/  BSYNC B0 ;  /* 0x0000000000007941 */ /* 0x000fea0003800000 */
.L_x_2851:
        /* <DEDUP_REMOVED lines=12> */
[----:B------:R-:W-:-:S05]  /*5ea0*/  @!P2 VIADD R4, R87, 0x228a0 ;  /* 0x000228a05704a836 */ /* 0x000fca0000000000 */
[----:B------:R-:W-:-:S04]  /*5eb0*/  @!P2 PRMT R4, RZ, 0x654, R4 ;  /* 0x00000654ff04a816 */ /* 0x000fc80000000004 */
[----:B------:R0:W-:Y:S01]  /*5ec0*/  @!P2 SYNCS.ARRIVE.TRANS64.RED.A1T0 RZ, [R4+URZ], RZ ;  /* 0x000000ff04ffa9a7 */ /* 0x0001e2000810043f */
[----:B------:R-:W-:Y:S05]  /*5ed0*/  @!P3 BRA `(.L_x_2897) ;  /* 0x000000000004b947 */ /* 0x000fea0003800000 */
[----:B------:R-:W-:Y:S01]  /*5ee0*/  BPT.TRAP 0x1 ;  /* 0x000000040000795c */ /* 0x000fe20000300000 */
.L_x_2897:
[----:B------:R-:W-:Y:S05]  /*5ef0*/  BSYNC B0 ;  /* 0x0000000000007941 */ /* 0x000fea0003800000 */
.L_x_2896:
[----:B------:R-:W3:Y:S01]  /*5f00*/  SYNCS.PHASECHK.TRANS64.TRYWAIT P3, [R87+URZ+0x228b0], R95 ;  /* 0x0228b05f570075a7 */ /* 0x000ee2000806017f */
[----:B------:R-:W-:Y:S04]  /*5f10*/  BSSY B0, `(.L_x_2898) ;  /* 0x0000002000007945 */ /* 0x000fe80003800000 */
[----:B---3--:R-:W-:Y:S05]  /*5f20*/  @!P3 BRA `(.L_x_2899) ;  /* 0x000001f400c0b947 */ /* 0x008fea0003800000 */
.L_x_3233:
[----:B------:R-:W-:Y:S05]  /*5f30*/  BSYNC B0 ;  /* 0x0000000000007941 */ /* 0x000fea0003800000 */
.L_x_2898:
[----:B------:R4:W5:Y:S01]  /*5f40*/  LDL R45, [R1+0x1c] ;  /* 0x00001c00012d7983 */ /* 0x0009620000100800 */
[----:B------:R-:W-:Y:S01]  /*5f50*/  ULDC.64 UR4, c[0x0][0x328] ;  /* 0x0000ca0000047ab9 */ /* 0x000fe20000000a00 */
[----:B------:R-:W-:Y:S02]  /*5f60*/  ULDC.64 UR6, c[0x0][0x318] ;  /* 0x0000c60000067ab9 */ /* 0x000fe40000000a00 */
[----:B------:R4:W5:Y:S04]  /*5f70*/  LDL R44, [R1+0x18] ;  /* 0x00001800012c7983 */ /* 0x0009680000100800 */
[----:B------:R4:W5:Y:S04]  /*5f80*/  LDL R43, [R1+0x14] ;  /* 0x00001400012b7983 */ /* 0x0009680000100800 */
[----:B------:R4:W5:Y:S04]  /*5f90*/  LDL R42, [R1+0x10] ;  /* 0x00001000012a7983 */ /* 0x0009680000100800 */
[----:B------:R4:W5:Y:S04]  /*5fa0*/  LDL R40, [R1+0xc] ;  /* 0x00000c0001287983 */ /* 0x0009680000100800 */
[----:B------:R4:W5:Y:S01]  /*5fb0*/  LDL R38, [R1+0x8] ;  /* 0x0000080001267983 */ /* 0x0009620000100800 */
        /* <DEDUP_REMOVED lines=11> */
[----:B------:R-:W-:Y:S01]  /*6070*/  IMAD R34, R22, 0x6000, R82 ;  /* 0x0000600016227824 */ /* 0x000fe200078e0252 */
[----:B------:R-:W-:-:S03]  /*6080*/  IADD3 R5, R5, R93, RZ ;  /* 0x0000005d05057210 */ /* 0x000fc60007ffe0ff */
[----:B------:R-:W-:Y:S02]  /*6090*/  IMAD.IADD R11, R75, 0x1, R34 ;  /* 0x000000014b0b7824 */ /* 0x000fe400078e0222 */
[----:B------:R-:W-:-:S04]  /*60a0*/  IMAD.WIDE.U32 R4, R205, UR4, R4 ;  /* 0x00000004cd047c25 */ /* 0x000fc8000f8e0004 */
[----:B------:R-:W-:Y:S01]  /*60b0*/  IMAD R5, R205, UR5, R5 ;  /* 0x00000005cd057c24 */ /* 0x000fe2000f8e0205 */
[----:B------:R-:W-:Y:S01]  /*60c0*/  LEA R35, P3, R4, UR6, 0x1 ;  /* 0x0000000604237c11 */ /* 0x000fe2000f8608ff */
[--C-:B------:R-:W-:Y:S02]  /*60d0*/  IMAD R34, R34, 0x2, R26.reuse ;  /* 0x0000000222227824 */ /* 0x100fe400078e021a */
[----:B------:R-:W-:Y:S01]  /*60e0*/  IMAD R11, R11, 0x2, R26 ;  /* 0x000000020b0b7824 */ /* 0x000fe200078e021a */
[----:B------:R-:W-:Y:S01]  /*60f0*/  LEA.HI.X R36, R4, UR7, R5, 0x1, P3 ;  /* 0x0000000704247c11 */ /* 0x000fe200098f0c05 */
[----:B------:R4:W0:Y:S01]  /*6100*/  SHFL.IDX PT, R41, R35, RZ, 0x1c1f ;  /* 0x001c1fff23297589 */ /* 0x00082200000e0000 */
[----:B------:R-:W-:-:S03]  /*6110*/  ISETP.GE.AND P3, PT, R94, 0x1, PT ;  /* 0x000000015e00780c */ /* 0x000fc60003f66270 */
[----:B------:R4:W0:Y:S10]  /*6120*/  SHFL.IDX PT, R39, R36, RZ, 0x1c1f ;  /* 0x001c1fff24277589 */ /* 0x00083400000e0000 */
[----:B----4-:R-:W-:Y:S05]  /*6130*/  @!P3 BRA `(.L_x_2901) ;  /* 0x0000000000a4b947 */ /* 0x010fea0003800000 */
[----:B------:R-:W-:Y:S02]  /*6140*/  ISETP.NE.AND P5, PT, R77, RZ, PT ;  /* 0x000000ff4d00720c */ /* 0x000fe40003fa5270 */
[----:B------:R-:W-:Y:S02]  /*6150*/  ISETP.NE.AND P4, PT, R78, RZ, PT ;  /* 0x000000ff4e00720c */ /* 0x000fe40003f85270 */
[----:B------:R-:W-:-:S09]  /*6160*/  PRMT R37, R10, 0x8880, RZ ;  /* 0x000088800a257816 */ /* 0x000fd200000000ff */
[----:B------:R-:W4:Y:S01]  /*6170*/  @P5 LDS.128 R4, [R34] ;  /* 0x0000000022045984 */ /* 0x000f220000000c00 */
[----:B012---:R-:W-:-:S04]  /*6180*/  @P5 LEA R32, P3, R18, R41, 0x1 ;  /* 0x0000002912205211 */ /* 0x007fc800078608ff */
[----:B------:R-:W-:Y:S02]  /*6190*/  @P5 LEA.HI.X R33, R18, R39, R19, 0x1, P3 ;  /* 0x0000002712215211 */ /* 0x000fe400018f0c13 */
[----:B------:R-:W-:-:S04]  /*61a0*/  @P4 LEA R14, P3, R17, R41, 0x1 ;  /* 0x00000029110e4211 */ /* 0x000fc800078608ff */
[----:B------:R-:W-:Y:S02]  /*61b0*/  @P4 LEA.HI.X R15, R17, R39, R208, 0x1, P3 ;  /* 0x00000027110f4211 */ /* 0x000fe400018f0cd0 */
[----:B------:R-:W-:-:S13]  /*61c0*/  ISETP.NE.AND P3, PT, R79, RZ, PT ;  /* 0x000000ff4f00720c */ /* 0x000fda0003f65270 */
[----:B------:R-:W-:-:S04]  /*61d0*/  @P3 LEA R12, P6, R224, R41, 0x1 ;  /* 0x00000029e00c3211 */ /* 0x000fc800078c08ff */
[----:B-----5:R-:W-:Y:S01]  /*61e0*/  @P3 LEA.HI.X R13, R224, R39, R45, 0x1, P6 ;  /* 0x00000027e00d3211 */ /* 0x020fe200030f0c2d */
[----:B----4-:R0:W-:Y:S01]  /*61f0*/  @P5 ST.E.128 desc[UR54][R32.64], R4 ;  /* 0x0000000420005985 */ /* 0x0101e2000c101d36 */
[----:B------:R-:W-:-:S03]  /*6200*/  ISETP.NE.AND P5, PT, R80, RZ, PT ;  /* 0x000000ff5000720c */ /* 0x000fc60003fa5270 */
[----:B------:R-:W1:Y:S10]  /*6210*/  @P4 LDS.128 R4, [R11] ;  /* 0x000000000b044984 */ /* 0x000e740000000c00 */
        /* <DEDUP_REMOVED lines=27> */
.L_x_2901:
[----:B------:R-:W-:Y:S05]  /*63d0*/  BSYNC B0 ;  /* 0x0000000000007941 */ /* 0x000fea0003800000 */
.L_x_2900:
[----:B------:R-:W-:Y:S01]  /*63e0*/  ISETP.GE.AND P3, PT, R94, 0x41, PT ;  /* 0x000000415e00780c */ /* 0x000fe20003f66270 */
[----:B------:R0:W0:Y:S01]  /*63f0*/  SHFL.IDX PT, R37, R36, 0x1, 0x1c1f ;  /* 0x003c1f0024257f89 */ /* 0x00002200000e0000 */
[----:B------:R-:W-:Y:S03]  /*6400*/  BSSY B0, `(.L_x_2902) ;  /* 0x000002c000007945 */ /* 0x000fe60003800000 */
[----:B------:R-:W0:Y:S08]  /*6410*/  SHFL.IDX PT, R35, R35, 0x1, 0x1c1f ;  /* 0x003c1f0023237f89 */ /* 0x000e3000000e0000 */
[----:B------:R-:W-:Y:S05]  /*6420*/  @!P3 BRA `(.L_x_2903) ;  /* 0x0000000000a4b947 */ /* 0x000fea0003800000 */
[----:B------:R-:W-:Y:S02]  /*6430*/  ISETP.NE.AND P5, PT, R77, RZ, PT ;  /* 0x000000ff4d00720c */ /* 0x000fe40003fa5270 */
[----:B------:R-:W-:Y:S02]  /*6440*/  ISETP.NE.AND P4, PT, R78, RZ, PT ;  /* 0x000000ff4e00720c */ /* 0x000fe40003f85270 */
[----:B0-----:R-:W-:-:S09]  /*6450*/  PRMT R36, R10, 0x8880, RZ ;  /* 0x000088800a247816 */ /* 0x001fd200000000ff */
[----:B----4-:R-:W0:Y:S01]  /*6460*/  @P5 LDS.128 R4, [R34+0x2000] ;  /* 0x0020000022045984 */ /* 0x010e220000000c00 */
[----:B-12---:R-:W-:-:S04]  /*6470*/  @P5 LEA R32, P3, R18, R35, 0x1 ;  /* 0x0000002312205211 */ /* 0x006fc800078608ff */
[----:B------:R-:W-:Y:S02]  /*6480*/  @P5 LEA.HI.X R33, R18, R37, R19, 0x1, P3 ;  /* 0x0000002512215211 */ /* 0x000fe400018f0c13 */
[----:B------:R-:W-:-:S04]  /*6490*/  @P4 LEA R14, P3, R17, R35, 0x1 ;  /* 0x00000023110e4211 */ /* 0x000fc800078608ff */
[----:B------:R-:W-:Y:S02]  /*64a0*/  @P4 LEA.HI.X R15, R17, R37, R208, 0x1, P3 ;  /* 0x00000025110f4211 */ /* 0x000fe400018f0cd0 */
[----:B------:R-:W-:-:S13]  /*64b0*/  ISETP.NE.AND P3, PT, R79, RZ, PT ;  /* 0x000000ff4f00720c */ /* 0x000fda0003f65270 */
[----:B------:R-:W-:-:S04]  /*64c0*/  @P3 LEA R12, P6, R224, R35, 0x1 ;  /* 0x00000023e00c3211 */ /* 0x000fc800078c08ff */
[----:B-----5:R-:W-:Y:S01]  /*64d0*/  @P3 LEA.HI.X R13, R224, R37, R45, 0x1, P6 ;  /* 0x00000025e00d3211 */ /* 0x020fe200030f0c2d */
[----:B0-----:R0:W-:Y:S01]  /*64e0*/  @P5 ST.E.128 desc[UR54][R32.64], R4 ;  /* 0x0000000420005985 */ /* 0x0011e2000c101d36 */
        /* <DEDUP_REMOVED lines=29> */
.L_x_2903:
[----:B------:R-:W-:Y:S05]  /*66c0*/  BSYNC B0 ;  /* 0x0000000000007941 */ /* 0x000fea0003800000 */
.L_x_2902:
[----:B------:R-:W-:Y:S01]  /*66d0*/  @!PT LDS RZ, [RZ] ;  /* 0x00000000fffff984 */ /* 0x000fe20000000800 */
[----:B------:R-:W-:Y:S01]  /*66e0*/  @!PT LDS RZ, [RZ] ;  /* 0x00000000fffff984 */ /* 0x000fe20000000800 */
[----:B------:R-:W-:Y:S01]  /*66f0*/  @!PT LDS RZ, [RZ] ;  /* 0x00000000fffff984 */ /* 0x000fe20000000800 */
[----:B------:R-:W-:Y:S01]  /*6700*/  @!PT LDS RZ, [RZ] ;  /* 0x00000000fffff984 */ /* 0x000fe20000000800 */
[----:B------:R1:W-:Y:S06]  /*6710*/  MEMBAR.ALL.CTA ;  /* 0x0000000000007992 */ /* 0x0003ec0000008000 */
[----:B-1----:R-:W1:Y:S01]  /*6720*/  FENCE.VIEW.ASYNC.S ;  /* 0x00000000000073c6 */ /* 0x002e620000000000 */
[----:B---3--:R-:W-:Y:S01]  /*6730*/  @!P2 VIADD R87, R87, 0x228c0 ;  /* 0x000228c05757a836 */ /* 0x008fe20000000000 */
[----:B-1----:R1:W-:Y:S01]  /*6740*/  BAR.SYNC.DEFER_BLOCKING R60, 0x80 ;  /* 0x0002003c0000751d */ /* 0x0023e20000010000 */
[----:B------:R-:W-:Y:S01]  /*6750*/  LOP3.LUT P3, RZ, R16, 0x2, RZ, 0xc0, !PT ;  /* 0x0000000210ff7812 */ /* 0x000fe2000786c0ff */
[----:B------:R-:W-:-:S02]  /*6760*/  VIADD R22, R22, 0x1 ;  /* 0x0000000116167836 */ /* 0x000fc40000000000 */
[----:B------:R-:W-:-:S04]  /*6770*/  @!P2 PRMT R87, RZ, 0x654, R87 ;  /* 0x00000654ff57a816 */ /* 0x000fc80000000057 */
[----:B------:R1:W-:Y:S01]  /*6780*/  @!P2 SYNCS.ARRIVE.TRANS64.RED.A1T0 RZ, [R87+URZ], RZ ;  /* 0x000000ff57ffa9a7 */ /* 0x0003e2000810043f */
[----:B------:R-:W-:-:S04]  /*6790*/  ISETP.NE.AND P2, PT, R22, 0x2, PT ;  /* 0x000000021600780c */ /* 0x000fc80003f45270 */
[----:B0---4-:R-:W-:Y:S02]  /*67a0*/  SEL R4, RZ, 0x1, P2 ;  /* 0x00000001ff047807 */ /* 0x011fe40001000000 */
[----:B------:R-:W-:Y:S02]  /*67b0*/  SEL R22, R22, RZ, P2 ;  /* 0x000000ff16167207 */ /* 0x000fe40001000000 */
[----:B------:R-:W-:Y:S01]  /*67c0*/  LOP3.LUT R209, R209, R4, RZ, 0x3c, !PT ;  /* 0x00000004d1d17212 */ /* 0x000fe200078e3cff */
[----:B------:R-:W-:Y:S06]  /*67d0*/  @P3 BRA `(.L_x_2904) ;  /* 0xffffffc4004c3947 */ /* 0x000fec000383ffff */
[----:B------:R-:W0:Y:S01]  /*67e0*/  S2R R5, SR_TID.X ;  /* 0x0000000000057919 */ /* 0x000e220000002100 */
[----:B------:R-:W-:Y:S02]  /*67f0*/  PLOP3.LUT P0, PT, PT, PT, PT, 0x8, 0x0 ;  /* 0x000000000000781c */ /* 0x000fe40003f0e170 */
[----:B0-----:R-:W-:-:S04]  /*6800*/  SHF.R.U32.HI R5, RZ, 0x7, R5 ;  /* 0x00000007ff057819 */ /* 0x001fc80000011605 */
[----:B------:R-:W-:-:S13]  /*6810*/  ISETP.NE.AND P3, PT, R5, 0x1, PT ;  /* 0x000000010500780c */ /* 0x000fda0003f65270 */
[----:B------:R-:W-:Y:S05]  /*6820*/  @!P3 WARPSYNC.ALL ;  /* 0x000000000000b948 */ /* 0x000fea0003800000 */
[----:B------:R-:W-:Y:S06]  /*6830*/  @!P3 BAR.ARV 0x9, 0x100 ;  /* 0x024400000000bb1d */ /* 0x000fec0000002000 */
.L_x_2846:
[----:B------:R-:W0:Y:S01]  /*6840*/  LDC R0, c[0x0][0x448] ;  /* 0x00011200ff007b82 */ /* 0x000e220000000800 */
[----:B------:R-:W-:-:S07]  /*6850*/  IADD3 R7, R206, 0x1, -R203 ;  /* 0x00000001ce077810 */ /* 0x000fce0007ffe8cb */
[----:B------:R-:W3:Y:S01]  /*6860*/  LDC.64 R4, c[0x0][0x9e0] ;  /* 0x00027800ff047b82 */ /* 0x000ee20000000a00 */
[----:B0-----:R-:W-:Y:S01]  /*6870*/  ISETP.NE.AND P1, PT, R0, 0x1, PT ;  /* 0x000000010000780c */ /* 0x001fe20003f25270 */
[----:B------:R-:W-:Y:S01]  /*6880*/  VIADD R0, R228, 0x7f ;  /* 0x0000007fe4007836 */ /* 0x000fe20000000000 */
[----:B---3--:R-:W-:-:S11]  /*6890*/  ISETP.GE.AND P2, PT, R5, 0x1, PT ;  /* 0x000000010500780c */ /* 0x008fd60003f46270 */
[----:B------:R-:W0:Y:S08]  /*68a0*/  @P1 LDC R3, c[0x0][0x44c] ;  /* 0x00011300ff031b82 */ /* 0x000e300000000800 */
[----:B------:R-:W3:Y:S01]  /*68b0*/  @P1 LDC R6, c[0x0][0x450] ;  /* 0x00011400ff061b82 */ /* 0x000ee20000000800 */
[----:B0-----:R-:W-:-:S05]  /*68c0*/  @P1 IMAD.HI.U32 R3, R0, R3, RZ ;  /* 0x0000000300031227 */ /* 0x001fca00078e00ff */
[----:B---3--:R-:W-:-:S05]  /*68d0*/  @P1 SHF.R.U32.HI R0, RZ, R6, R3 ;  /* 0x00000006ff001219 */ /* 0x008fca0000011603 */
[----:B------:R-:W-:Y:S01]  /*68e0*/  IMAD.IADD R3, R7, 0x1, R0 ;  /* 0x0000000107037824 */ /* 0x000fe200078e0200 */
[----:B------:R-:W-:Y:S06]  /*68f0*/  @P0 BRA `(.L_x_2905) ;  /* 0x00000000000c0947 */ /* 0x000fec0003800000 */
[----:B------:R-:W0:Y:S01]  /*6900*/  FENCE.VIEW.ASYNC.G ;  /* 0x00000000000073c6 */ /* 0x000e220000000100 */
[----:B------:R-:W-:Y:S05]  /*6910*/  WARPSYNC.ALL ;  /* 0x0000000000007948 */ /* 0x000fea0003800000 */
[----:B0-----:R-:W-:Y:S06]  /*6920*/  BAR.ARV 0xc, 0x180 ;  /* 0x0306000000007b1d */ /* 0x001fec0000002000 */
.L_x_2905:
        /* <DEDUP_REMOVED lines=13> */
.L_x_2908:
[----:B------:R-:W-:-:S13]  /*6a00*/  ISETP.NE.AND P0, PT, R5, 0x1, PT ;  /* 0x000000010500780c */ /* 0x000fda0003f05270 */
[----:B------:R-:W0:Y:S02]  /*6a10*/  @P0 LDC.64 R6, c[0x0][0x9e8] ;  /* 0x00027a00ff060b82 */ /* 0x000e240000000a00 */
[----:B0-----:R-:W-:-:S05]  /*6a20*/  @P0 IMAD.HI.U32 R6, R0, R6, RZ ;  /* 0x0000000600060227 */ /* 0x001fca00078e00ff */
[----:B------:R-:W-:-:S07]  /*6a30*/  @P0 SHF.R.U32.HI R0, RZ, R7, R6 ;  /* 0x00000007ff000219 */ /* 0x000fce0000011606 */
.L_x_2909:
[----:B------:R-:W-:Y:S05]  /*6a40*/  BSYNC B0 ;  /* 0x0000000000007941 */ /* 0x000fea0003800000 */
.L_x_2907:
[----:B------:R-:W-:-:S05]  /*6a50*/  IMAD R3, R0, R5, R5 ;  /* 0x0000000500037224 */ /* 0x000fca00078e0205 */
[----:B------:R-:W-:-:S07]  /*6a60*/  VIMNMX R4, R4, R3, PT ;  /* 0x0000000304047248 */ /* 0x000fce0003fe0100 */
.L_x_2906:
[----:B------:R-:W0:Y:S01]  /*6a70*/  @P1 LDC R3, c[0x0][0x44c] ;  /* 0x00011300ff031b82 */ /* 0x000e220000000800 */
[----:B------:R-:W-:Y:S01]  /*6a80*/  VIADD R4, R4, 0x5f ;  /* 0x0000005f04047836 */ /* 0x000fe20000000000 */
[----:B------:R-:W-:Y:S01]  /*6a90*/  ULDC UR4, c[0x0][0x9dc] ;  /* 0x0002770000047ab9 */ /* 0x000fe20000000800 */
[----:B------:R-:W-:Y:S02]  /*6aa0*/  IMAD.MOV.U32 R7, RZ, RZ, R228 ;  /* 0x000000ffff077224 */ /* 0x000fe400078e00e4 */
[----:B------:R-:W-:-:S03]  /*6ab0*/  IMAD.HI R4, R4, 0x2aaaaaab, RZ ;  /* 0x2aaaaaab04047827 */ /* 0x000fc600078e02ff */
[----:B------:R-:W3:Y:S01]  /*6ac0*/  @P1 LDC R9, c[0x0][0x450] ;  /* 0x00011400ff091b82 */ /* 0x000ee20000000800 */
[----:B0-----:R-:W-:Y:S01]  /*6ad0*/  @P1 IMAD.HI.U32 R0, R228, R3, RZ ;  /* 0x00000003e4001227 */ /* 0x001fe200078e00ff */
[----:B------:R-:W-:-:S04]  /*6ae0*/  SHF.R.U32.HI R3, RZ, 0x1f, R4 ;  /* 0x0000001fff037819 */ /* 0x000fc80000011604 */
[----:B------:R-:W-:Y:S02]  /*6af0*/  LEA.HI.SX32 R4, R4, R3, 0x1c ;  /* 0x0000000304047211 */ /* 0x000fe400078fe2ff */
[----:B---3--:R-:W-:Y:S02]  /*6b00*/  @P1 SHF.R.U32.HI R7, RZ, R9, R0 ;  /* 0x00000009ff071219 */ /* 0x008fe40000011600 */
        /* <DEDUP_REMOVED lines=14> */
.L_x_2912:
[----:B------:R-:W-:-:S13]  /*6bf0*/  ISETP.NE.AND P0, PT, R5, 0x1, PT ;  /* 0x000000010500780c */ /* 0x000fda0003f05270 */
[----:B------:R-:W0:Y:S02]  /*6c00*/  @P0 LDC.64 R6, c[0x0][0x9e8] ;  /* 0x00027a00ff060b82 */ /* 0x000e240000000a00 */
[----:B0-----:R-:W-:-:S05]  /*6c10*/  @P0 IMAD.HI.U32 R6, R30, R6, RZ ;  /* 0x000000061e060227 */ /* 0x001fca00078e00ff */
[----:B------:R-:W-:-:S07]  /*6c20*/  @P0 SHF.R.U32.HI R30, RZ, R7, R6 ;  /* 0x00000007ff1e0219 */ /* 0x000fce0000011606 */
.L_x_2913:
[----:B------:R-:W-:Y:S05]  /*6c30*/  BSYNC B0 ;  /* 0x0000000000007941 */ /* 0x000fea0003800000 */
.L_x_2911:
[----:B------:R-:W-:-:S05]  /*6c40*/  IMAD R5, R30, R5, RZ ;  /* 0x000000051e057224 */ /* 0x000fca00078e02ff */
[----:B------:R-:W-:-:S07]  /*6c50*/  VIMNMX R0, R0, R5, !PT ;  /* 0x0000000500007248 */ /* 0x000fce0007fe0100 */
.L_x_2910:
[----:B------:R-:W-:Y:S01]  /*6c60*/  IMAD.HI R0, R0, 0x2aaaaaab, RZ ;  /* 0x2aaaaaab00007827 */ /* 0x000fe200078e02ff */
[----:B------:R-:W-:Y:S03]  /*6c70*/  BSSY B0, `(.L_x_2914) ;  /* 0x0000027000007945 */ /* 0x000fe60003800000 */
[----:B------:R-:W-:Y:S01]  /*6c80*/  IMAD.MOV.U32 R176, RZ, RZ, RZ ;  /* 0x000000ffffb07224 */ /* 0x000fe200078e00ff */
[----:B------:R-:W-:-:S04]  /*6c90*/  SHF.R.U32.HI R3, RZ, 0x1f, R0 ;  /* 0x0000001fff037819 */ /* 0x000fc80000011600 */
[----:B------:R-:W-:-:S04]  /*6ca0*/  LEA.HI.SX32 R3, R0, R3, 0x1c ;  /* 0x0000000300037211 */ /* 0x000fc800078fe2ff */
[----:B------:R-:W-:-:S04]  /*6cb0*/  VIMNMX R9, RZ, R3, !PT ;  /* 0x00000003ff097248 */ /* 0x000fc80007fe0100 */
[----:B------:R-:W-:-:S13]  /*6cc0*/  ISETP.GT.AND P0, PT, R31, R9, PT ;  /* 0x000000091f00720c */ /* 0x000fda0003f04270 */
        /* <DEDUP_REMOVED lines=14> */
[----:B0-----:R-:W-:Y:S01]  /*6db0*/  IADD3 R4, R3, 0xffffffe, RZ ;  /* 0x0ffffffe03047810 */ /* 0x001fe20007ffe0ff */
[----:B------:R-:W-:-:S05]  /*6dc0*/  IMAD.MOV R3, RZ, RZ, -R11 ;  /* 0x000000ffff037224 */ /* 0x000fca00078e0a0b */
[----:B------:R0:W3:Y:S02]  /*6dd0*/  F2I.FTZ.U32.TRUNC.NTZ R5, R4 ;  /* 0x0000000400057305 */ /* 0x0000e4000021f000 */
[----:B0-----:R-:W-:Y:S02]  /*6de0*/  IMAD.MOV.U32 R4, RZ, RZ, RZ ;  /* 0x000000ffff047224 */ /* 0x001fe400078e00ff */
[----:B---3--:R-:W-:-:S04]  /*6df0*/  IMAD.MOV R7, RZ, RZ, -R5 ;  /* 0x000000ffff077224 */ /* 0x008fc800078e0a05 */
[----:B------:R-:W-:-:S04]  /*6e00*/  IMAD R7, R7, R6, RZ ;  /* 0x0000000607077224 */ /* 0x000fc800078e02ff */
[----:B------:R-:W-:-:S04]  /*6e10*/  IMAD.HI.U32 R5, R5, R7, R4 ;  /* 0x0000000705057227 */ /* 0x000fc800078e0004 */
[----:B------:R-:W-:-:S04]  /*6e20*/  IMAD.MOV.U32 R4, RZ, RZ, R10 ;  /* 0x000000ffff047224 */ /* 0x000fc800078e000a */
        /* <DEDUP_REMOVED lines=9> */
[----:B------:R-:W-:-:S05]  /*6ec0*/  @!P1 LOP3.LUT R5, RZ, R8, RZ, 0x33, !PT ;  /* 0x00000008ff059212 */ /* 0x000fca00078e33ff */
[----:B------:R-:W-:-:S07]  /*6ed0*/  IMAD.MOV.U32 R176, RZ, RZ, R5 ;  /* 0x000000ffffb07224 */ /* 0x000fce00078e0005 */
.L_x_2915:
[----:B------:R-:W-:Y:S05]  /*6ee0*/  BSYNC B0 ;  /* 0x0000000000007941 */ /* 0x000fea0003800000 */
.L_x_2914:
        /* <DEDUP_REMOVED lines=36> */
[----:B-1----:R-:W-:Y:S02]  /*7130*/  CS2R R86, SRZ ;  /* 0x0000000000567805 */ /* 0x002fe4000001ff00 */
        /* <DEDUP_REMOVED lines=20> */
[----:B-----5:R-:W-:Y:S02]  /*7280*/  CS2R R44, SRZ ;  /* 0x00000000002c7805 */ /* 0x020fe4000001ff00 */
        /* <DEDUP_REMOVED lines=8> */
[----:B------:R-:W-:Y:S01]  /*7310*/  CS2R R152, SRZ ;  /* 0x0000000000987805 */ /* 0x000fe2000001ff00 */
[----:B---3--:R-:W-:-:S05]  /*7320*/  IMAD R0, R0, R176, R9 ;  /* 0x000000b000007224 */ /* 0x008fca00078e0209 */
        /* <DEDUP_REMOVED lines=13> */
.L_x_3236:
        /* <DEDUP_REMOVED lines=13> */
[----:B------:R-:W-:Y:S01]  /*74d0*/  MOV R4, UR4 ;  /* 0x0000000400047c02 */ /* 0x000fe20008000f00 */
[----:B------:R-:W-:Y:S01]  /*74e0*/  IMAD.U32 R5, RZ, RZ, UR5 ;  /* 0x00000005ff057e24 */ /* 0x000fe2000f8e00ff */
[----:B------:R-:W-:Y:S01]  /*74f0*/  ULDC.64 UR4, c[0x4][0x38] ;  /* 0x01000e0000047ab9 */ /* 0x000fe20000000a00 */
[----:B------:R-:W1:Y:S01]  /*7500*/  LDC.64 R14, c[0x4][R14] ;  /* 0x010000000e0e7b82 */ /* 0x000e620000000a00 */
        /* <DEDUP_REMOVED lines=9> */
.L_x_2919:
[----:B------:R-:W-:Y:S05]  /*75a0*/  BSYNC B6 ;  /* 0x0000000000067941 */ /* 0x000fea0003800000 */
.L_x_2918:
        /* <DEDUP_REMOVED lines=13> */
.L_x_2923:
[----:B--2---:R2:W3:Y:S02]  /*7680*/  SYNCS.PHASECHK.TRANS64.TRYWAIT P0, [R23+URZ+0x22800], R0 ;  /* 0x02280000170075a7 */ /* 0x0044e4000800017f */
[----:B---3--:R-:W-:Y:S05]  /*7690*/  @!P0 NANOSLEEP.SYNCS 0x989680 ;  /* 0x009896800000895d */ /* 0x008fea0003900000 */
[----:B------:R-:W3:Y:S02]  /*76a0*/  @!P0 SYNCS.PHASECHK.TRANS64 P0, [R23+URZ+0x22800], R0 ;  /* 0x02280000170085a7 */ /* 0x000ee4000800007f */
[----:B---3--:R-:W-:Y:S05]  /*76b0*/  @!P0 BRA `(.L_x_2923) ;  /* 0xfffffffc00f08947 */ /* 0x008fea000383ffff */
.L_x_2922:
[----:B------:R-:W-:Y:S05]  /*76c0*/  BSYNC B0 ;  /* 0x0000000000007941 */ /* 0x000fea0003800000 */
.L_x_2921:
[----:B------:R-:W-:Y:S05]  /*76d0*/  BRA `(.L_x_2924) ;  /* 0x0000002c002c7947 */ /* 0x000fea0003800000 */
.L_x_2920:
[----:B------:R-:W-:Y:S01]  /*76e0*/  LOP3.LUT P0, RZ, R26, 0x3ff, RZ, 0xc0, !PT ;  /* 0x000003ff1aff7812 */ /* 0x000fe2000780c0ff */
[----:B------:R-:W-:Y:S01]  /*76f0*/  ULDC.64 UR4, c[0x0][0x3f8] ;  /* 0x0000fe0000047ab9 */ /* 0x000fe20000000a00 */
[----:B------:R-:W-:Y:S01]  /*7700*/  SHF.R.S32.HI R0, RZ, 0x1f, R24 ;  /* 0x0000001fff007819 */ /* 0x000fe20000011418 */
[----:B------:R-:W-:Y:S01]  /*7710*/  ULDC.64 UR6, c[0x0][0x408] ;  /* 0x0001020000067ab9 */ /* 0x000fe20000000a00 */
[----:B------:R-:W-:Y:S01]  /*7720*/  IMAD.WIDE.U32 R26, R24, UR4, RZ ;  /* 0x00000004181a7c25 */ /* 0x000fe2000f8e00ff */
[----:B------:R-:W-:Y:S03]  /*7730*/  BSSY B6, `(.L_x_2925) ;  /* 0x0000019000067945 */ /* 0x000fe60003800000 */
[C---:B------:R-:W-:Y:S02]  /*7740*/  IMAD R3, R0.reuse, UR4, RZ ;  /* 0x0000000400037c24 */ /* 0x040fe4000f8e02ff */
[----:B------:R-:W-:-:S02]  /*7750*/  IMAD R5, R0, UR6, RZ ;  /* 0x0000000600057c24 */ /* 0x000fc4000f8e02ff */
[C---:B------:R-:W-:Y:S02]  /*7760*/  IMAD R3, R24.reuse, UR5, R3 ;  /* 0x0000000518037c24 */ /* 0x040fe4000f8e0203 */
[C---:B------:R-:W-:Y:S02]  /*7770*/  IMAD R5, R24.reuse, UR7, R5 ;  /* 0x0000000718057c24 */ /* 0x040fe4000f8e0205 */
[----:B------:R-:W-:-:S04]  /*7780*/  IMAD.WIDE.U32 R24, R24, UR6, RZ ;  /* 0x0000000618187c25 */ /* 0x000fc8000f8e00ff */
[----:B------:R-:W-:Y:S02]  /*7790*/  IMAD.IADD R29, R3, 0x1, R27 ;  /* 0x00000001031d7824 */ /* 0x000fe400078e021b */
[----:B------:R-:W-:Y:S01]  /*77a0*/  IMAD.IADD R31, R5, 0x1, R25 ;  /* 0x00000001051f7824 */ /* 0x000fe200078e0219 */
[----:B------:R-:W-:Y:S06]  /*77b0*/  @!P0 BRA `(.L_x_2926) ;  /* 0x0000000000408947 */ /* 0x000fec0003800000 */
[----:B------:R-:W-:Y:S01]  /*77c0*/  MOV R14, 0x0 ;  /* 0x00000000000e7802 */ /* 0x000fe20000000f00 */
[----:B------:R-:W-:Y:S01]  /*77d0*/  ULDC.64 UR4, c[0x4][0x98] ;  /* 0x0100260000047ab9 */ /* 0x000fe20000000a00 */
[----:B------:R-:W-:Y:S01]  /*77e0*/  ULDC.64 UR6, c[0x4][0xa0] ;  /* 0x0100280000067ab9 */ /* 0x000fe20000000a00 */
[----:B------:R-:W-:Y:S02]  /*77f0*/  IMAD.U32 R4, RZ, RZ, UR4 ;  /* 0x00000004ff047e24 */ /* 0x000fe4000f8e00ff */
[----:B------:R-:W-:Y:S01]  /*7800*/  IMAD.U32 R5, RZ, RZ, UR5 ;  /* 0x00000005ff057e24 */ /* 0x000fe2000f8e00ff */
[----:B------:R-:W1:Y:S01]  /*7810*/  LDC.64 R14, c[0x4][R14] ;  /* 0x010000000e0e7b82 */ /* 0x000e620000000a00 */
[----:B------:R-:W-:Y:S01]  /*7820*/  ULDC.64 UR4, c[0x4][0x20] ;  /* 0x0100080000047ab9 */ /* 0x000fe20000000a00 */
[----:B------:R-:W-:Y:S01]  /*7830*/  IMAD.U32 R6, RZ, RZ, UR6 ;  /* 0x00000006ff067e24 */ /* 0x000fe2000f8e00ff */
[----:B------:R-:W-:Y:S01]  /*7840*/  MOV R11, UR5 ;  /* 0x00000005000b7c02 */ /* 0x000fe20008000f00 */
[----:B------:R-:W-:-:S02]  /*7850*/  IMAD.U32 R7, RZ, RZ, UR7 ;  /* 0x00000007ff077e24 */ /* 0x000fc4000f8e00ff */
[----:B------:R-:W-:Y:S02]  /*7860*/  IMAD.U32 R10, RZ, RZ, UR4 ;  /* 0x00000004ff0a7e24 */ /* 0x000fe4000f8e00ff */
[----:B------:R-:W-:Y:S02]  /*7870*/  IMAD.MOV.U32 R8, RZ, RZ, 0x70 ;  /* 0x00000070ff087424 */ /* 0x000fe400078e00ff */
[----:B------:R-:W-:Y:S02]  /*7880*/  IMAD.MOV.U32 R12, RZ, RZ, 0x1 ;  /* 0x00000001ff0c7424 */ /* 0x000fe400078e00ff */
[----:B0-----:R-:W-:-:S07]  /*7890*/  IMAD.MOV.U32 R13, RZ, RZ, RZ ;  /* 0x000000ffff0d7224 */ /* 0x001fce00078e00ff */
[----:B------:R-:W-:-:S07]  /*78a0*/  LEPC R20, `(.L_x_2926) ;  /* 0x000000001014794e */ /* 0x000fce0000000000 */
[----:B-1----:R-:W-:Y:S05]  /*78b0*/  CALL.ABS.NOINC R14 ;  /* 0x000000000e007343 */ /* 0x002fea0003c00000 */
.L_x_2926:
[----:B------:R-:W-:Y:S05]  /*78c0*/  BSYNC B6 ;  /* 0x0000000000067941 */ /* 0x000fea0003800000 */
.L_x_2925:
[----:B------:R-:W-:Y:S01]  /*78d0*/  LEA.HI R33, R33, R28, RZ, 0x2 ;  /* 0x0000001c21217211 */ /* 0x000fe200078f10ff */
[----:B------:R-:W-:Y:S01]  /*78e0*/  ULDC.U8 UR4, c[0x0][0x410] ;  /* 0x0001040000047ab9 */ /* 0x000fe20000000000 */
[----:B------:R-:W-:Y:S01]  /*78f0*/  BSSY B0, `(.L_x_2927) ;  /* 0x00002a1000007945 */ /* 0x000fe20003800000 */
[----:B------:R-:W-:Y:S01]  /*7900*/  ISETP.NE.AND P0, PT, RZ, UR4, PT ;  /* 0x00000004ff007c0c */ /* 0x000fe2000bf05270 */
[----:B------:R-:W-:Y:S01]  /*7910*/  IMAD.IADD R40, R204, 0x1, R228 ;  /* 0x00000001cc287824 */ /* 0x000fe200078e02e4 */
[----:B------:R-:W-:Y:S02]  /*7920*/  SHF.R.S32.HI R3, RZ, 0x1f, R33 ;  /* 0x0000001fff037819 */ /* 0x000fe40000011421 */
[----:B------:R-:W-:Y:S02]  /*7930*/  LOP3.LUT R33, R33, 0xfffffffc, RZ, 0xc0, !PT ;  /* 0xfffffffc21217812 */ /* 0x000fe400078ec0ff */
[----:B------:R-:W-:-:S03]  /*7940*/  LEA.HI R3, R3, R204, RZ, 0x3 ;  /* 0x000000cc03037211 */ /* 0x000fc600078f18ff */
[----:B------:R-:W-:Y:S01]  /*7950*/  IMAD.IADD R7, R28, 0x1, -R33 ;  /* 0x000000011c077824 */ /* 0x000fe200078e0a21 */
[----:B------:R-:W-:-:S05]  /*7960*/  LOP3.LUT R3, R3, 0xfffffff8, RZ, 0xc0, !PT ;  /* 0xfffffff803037812 */ /* 0x000fca00078ec0ff */
[----:B------:R-:W-:Y:S01]  /*7970*/  IMAD.IADD R33, R204, 0x1, -R3 ;  /* 0x00000001cc217824 */ /* 0x000fe200078e0a03 */
[----:B------:R-:W-:Y:S06]  /*7980*/  @!P0 BRA `(.L_x_2928) ;  /* 0x00000014005c8947 */ /* 0x000fec0003800000 */
[----:B------:R-:W1:Y:S01]  /*7990*/  LDC R6, c[0x0][0x448] ;  /* 0x00011200ff067b82 */ /* 0x000e620000000800 */
[----:B------:R-:W-:Y:S01]  /*79a0*/  IMAD R3, R7, 0x40, R40 ;  /* 0x0000004007037824 */ /* 0x000fe200078e0228 */
[----:B------:R-:W-:Y:S01]  /*79b0*/  ULDC.64 UR4, c[0x0][0x3f8] ;  /* 0x0000fe0000047ab9 */ /* 0x000fe20000000a00 */
[----:B------:R-:W-:Y:S01]  /*79c0*/  ULDC.64 UR6, c[0x0][0x408] ;  /* 0x0001020000067ab9 */ /* 0x000fe20000000a00 */
[----:B------:R-:W-:Y:S01]  /*79d0*/  IMAD.MOV.U32 R27, RZ, RZ, R29 ;  /* 0x000000ffff1b7224 */ /* 0x000fe200078e001d */
[----:B------:R-:W-:Y:S01]  /*79e0*/  SHF.R.S32.HI R37, RZ, 0x1f, R210 ;  /* 0x0000001fff257819 */ /* 0x000fe200000114d2 */
[----:B------:R-:W-:Y:S01]  /*79f0*/  IMAD.MOV.U32 R25, RZ, RZ, R31 ;  /* 0x000000ffff197224 */ /* 0x000fe200078e001f */
[----:B-1----:R-:W-:-:S13]  /*7a00*/  ISETP.NE.AND P0, PT, R6, 0x1, PT ;  /* 0x000000010600780c */ /* 0x002fda0003f05270 */
[----:B------:R-:W1:Y:S08]  /*7a10*/  @P0 LDC R0, c[0x0][0x44c] ;  /* 0x00011300ff000b82 */ /* 0x000e700000000800 */
[----:B------:R-:W2:Y:S01]  /*7a20*/  @P0 LDC R5, c[0x0][0x450] ;  /* 0x00011400ff050b82 */ /* 0x000ea20000000800 */
[----:B-1----:R-:W-:-:S05]  /*7a30*/  @P0 IMAD.HI.U32 R0, R3, R0, RZ ;  /* 0x0000000003000227 */ /* 0x002fca00078e00ff */
[----:B--2---:R-:W-:-:S04]  /*7a40*/  @P0 SHF.R.U32.HI R3, RZ, R5, R0 ;  /* 0x00000005ff030219 */ /* 0x004fc80000011600 */
[----:B------:R-:W-:Y:S01]  /*7a50*/  SHF.R.S32.HI R0, RZ, 0x1f, R3 ;  /* 0x0000001fff007819 */ /* 0x000fe20000011403 */
[----:B------:R-:W-:-:S04]  /*7a60*/  IMAD.WIDE.U32 R26, R3, UR4, R26 ;  /* 0x00000004031a7c25 */ /* 0x000fc8000f8e001a */
[C---:B------:R-:W-:Y:S02]  /*7a70*/  IMAD R4, R0.reuse, UR4, RZ ;  /* 0x0000000400047c24 */ /* 0x040fe4000f8e02ff */
[----:B------:R-:W-:Y:S02]  /*7a80*/  IMAD R0, R0, UR6, RZ ;  /* 0x0000000600007c24 */ /* 0x000fe4000f8e02ff */
[C---:B------:R-:W-:Y:S01]  /*7a90*/  IMAD R31, R3.reuse, UR5, R4 ;  /* 0x00000005031f7c24 */ /* 0x040fe2000f8e0204 */
[----:B------:R-:W-:Y:S01]  /*7aa0*/  ULDC.64 UR4, c[0x0][0x3e8] ;  /* 0x0000fa0000047ab9 */ /* 0x000fe20000000a00 */
[C---:B------:R-:W-:Y:S01]  /*7ab0*/  IMAD.WIDE.U32 R24, R3.reuse, UR6, R24 ;  /* 0x0000000603187c25 */ /* 0x040fe2000f8e0018 */
[----:B------:R-:W-:Y:S01]  /*7ac0*/  LEA R10, P0, R26, UR4, 0x1 ;  /* 0x000000041a0a7c11 */ /* 0x000fe2000f8008ff */
[----:B------:R-:W-:Y:S02]  /*7ad0*/  UMOV UR4, 0xffffffff ;  /* 0xffffffff00047882 */ /* 0x000fe40000000000 */
[----:B------:R-:W-:Y:S01]  /*7ae0*/  IMAD R3, R3, UR7, R0 ;  /* 0x0000000703037c24 */ /* 0x000fe2000f8e0200 */
[----:B------:R-:W-:Y:S01]  /*7af0*/  ULDC.64 UR6, c[0x0][0x400] ;  /* 0x0001000000067ab9 */ /* 0x000fe20000000a00 */
[----:B------:R-:W-:Y:S01]  /*7b00*/  IMAD.IADD R31, R27, 0x1, R31 ;  /* 0x000000011b1f7824 */ /* 0x000fe200078e021f */
[----:B------:R-:W-:Y:S01]  /*7b10*/  LEA R30, P1, R24, UR6, 0x1 ;  /* 0x00000006181e7c11 */ /* 0x000fe2000f8208ff */
[----:B------:R-:W-:-:S03]  /*7b20*/  IMAD.IADD R3, R25, 0x1, R3 ;  /* 0x0000000119037824 */ /* 0x000fc600078e0203 */
[----:B------:R-:W-:Y:S02]  /*7b30*/  LEA.HI.X R31, R26, UR5, R31, 0x1, P0 ;  /* 0x000000051a1f7c11 */ /* 0x000fe400080f0c1f */
[----:B------:R-:W-:Y:S01]  /*7b40*/  LEA.HI.X R34, R24, UR7, R3, 0x1, P1 ;  /* 0x0000000718227c11 */ /* 0x000fe200088f0c03 */
[----:B------:R-:W-:Y:S06]  /*7b50*/  BRA.DIV UR4, `(.L_x_2929) ;  /* 0x000001da04ec7947 */ /* 0x000fec000b800000 */
[----:B------:R1:W2:Y:S04]  /*7b60*/  SHFL.IDX PT, R0, R31, RZ, 0x1c1f ;  /* 0x001c1fff1f007589 */ /* 0x0002a800000e0000 */
[----:B------:R1:W3:Y:S04]  /*7b70*/  SHFL.IDX PT, R3, R10, RZ, 0x1c1f ;  /* 0x001c1fff0a037589 */ /* 0x0002e800000e0000 */
[----:B------:R1:W4:Y:S04]  /*7b80*/  SHFL.IDX PT, R7, R34, RZ, 0x1c1f ;  /* 0x001c1fff22077589 */ /* 0x00032800000e0000 */
[----:B------:R1:W0:Y:S02]  /*7b90*/  SHFL.IDX PT, R8, R30, RZ, 0x1c1f ;  /* 0x001c1fff1e087589 */ /* 0x00022400000e0000 */
.L_x_3242:
[----:B------:R-:W-:Y:S01]  /*7ba0*/  IMAD R35, R203, R6, RZ ;  /* 0x00000006cb237224 */ /* 0x000fe200078e02ff */
[----:B------:R-:W-:Y:S01]  /*7bb0*/  BSSY B1, `(.L_x_2930) ;  /* 0x000001d000017945 */ /* 0x000fe20003800000 */
[----:B------:R-:W-:Y:S02]  /*7bc0*/  CS2R R26, SRZ ;  /* 0x00000000001a7805 */ /* 0x000fe4000001ff00 */
[----:B------:R-:W-:Y:S02]  /*7bd0*/  CS2R R24, SRZ ;  /* 0x0000000000187805 */ /* 0x000fe4000001ff00 */
[----:B------:R-:W-:Y:S02]  /*7be0*/  CS2R R28, SRZ ;  /* 0x00000000001c7805 */ /* 0x000fe4000001ff00 */
[----:B------:R-:W-:Y:S02]  /*7bf0*/  ISETP.GE.AND P0, PT, R40, R35, PT ;  /* 0x000000232800720c */ /* 0x000fe40003f06270 */
[----:B------:R-:W-:-:S11]  /*7c00*/  CS2R R20, SRZ ;  /* 0x0000000000147805 */ /* 0x000fd6000001ff00 */
[----:B------:R-:W-:Y:S05]  /*7c10*/  @P0 BRA `(.L_x_2931) ;  /* 0x0000000000580947 */ /* 0x000fea0003800000 */
[----:B------:R-:W-:Y:S01]  /*7c20*/  ULDC UR4, c[0x0][0x3f4] ;  /* 0x0000fd0000047ab9 */ /* 0x000fe20000000800 */
[----:B---3--:R-:W-:Y:S01]  /*7c30*/  IMAD.MOV.U32 R4, RZ, RZ, R3 ;  /* 0x000000ffff047224 */ /* 0x008fe200078e0003 */
[----:B------:R-:W-:Y:S01]  /*7c40*/  ISETP.GE.AND P2, PT, R200, UR4, PT ;  /* 0x00000004c8007c0c */ /* 0x000fe2000bf46270 */
[----:B--2---:R-:W-:Y:S01]  /*7c50*/  IMAD.MOV.U32 R5, RZ, RZ, R0 ;  /* 0x000000ffff057224 */ /* 0x004fe200078e0000 */
[----:B------:R-:W-:Y:S02]  /*7c60*/  ISETP.GE.AND P3, PT, R210, UR4, PT ;  /* 0x00000004d2007c0c */ /* 0x000fe4000bf66270 */
[----:B------:R-:W-:Y:S01]  /*7c70*/  CS2R R28, SRZ ;  /* 0x00000000001c7805 */ /* 0x000fe2000001ff00 */
[----:B----4-:R-:W-:-:S08]  /*7c80*/  IMAD.MOV.U32 R9, RZ, RZ, R7 ;  /* 0x000000ffff097224 */ /* 0x010fd000078e0007 */
[----:B------:R-:W-:Y:S02]  /*7c90*/  @!P2 IMAD.WIDE R4, R200, 0x2, R4 ;  /* 0x00000002c804a825 */ /* 0x000fe400078e0204 */
[C---:B------:R-:W-:Y:S02]  /*7ca0*/  @!P3 SHF.L.U64.HI R11, R210.reuse, 0x1, R37 ;  /* 0x00000001d20bb819 */ /* 0x040fe40000010225 */
[----:B------:R-:W-:Y:S01]  /*7cb0*/  @!P3 IMAD.SHL.U32 R6, R210, 0x2, RZ ;  /* 0x00000002d206b824 */ /* 0x000fe200078e00ff */
[----:B------:R2:W5:Y:S01]  /*7cc0*/  @!P2 LD.E.64 R28, desc[UR54][R4.64] ;  /* 0x00000036041ca980 */ /* 0x000562000c101b00 */
[----:B------:R-:W-:Y:S02]  /*7cd0*/  CS2R R26, SRZ ;  /* 0x00000000001a7805 */ /* 0x000fe4000001ff00 */
[----:B------:R-:W-:Y:S02]  /*7ce0*/  CS2R R20, SRZ ;  /* 0x0000000000147805 */ /* 0x000fe4000001ff00 */
[----:B------:R-:W-:-:S02]  /*7cf0*/  CS2R R24, SRZ ;  /* 0x0000000000187805 */ /* 0x000fc4000001ff00 */
[-C--:B--2---:R-:W-:Y:S02]  /*7d00*/  @!P3 IADD3 R4, P0, R3, R6.reuse, RZ ;  /* 0x000000060304b210 */ /* 0x084fe40007f1e0ff */
[----:B0-----:R-:W-:Y:S01]  /*7d10*/  @!P3 IADD3 R6, P1, R8, R6, RZ ;  /* 0x000000060806b210 */ /* 0x001fe20007f3e0ff */
[----:B------:R-:W-:-:S03]  /*7d20*/  @!P2 IMAD.WIDE R8, R200, 0x2, R8 ;  /* 0x00000002c808a825 */ /* 0x000fc600078e0208 */
[----:B------:R-:W-:Y:S01]  /*7d30*/  @!P3 IADD3.X R7, R7, R11, RZ, P1, !PT ;  /* 0x0000000b0707b210 */ /* 0x000fe20000ffe4ff */
[----:B------:R-:W-:Y:S01]  /*7d40*/  @!P3 IMAD.X R5, R0, 0x1, R11, P0 ;  /* 0x000000010005b824 */ /* 0x000fe200000e060b */
[----:B------:R0:W5:Y:S04]  /*7d50*/  @!P2 LD.E.64 R26, desc[UR54][R8.64] ;  /* 0x00000036081aa980 */ /* 0x000168000c101b00 */
[----:B------:R0:W5:Y:S04]  /*7d60*/  @!P3 LD.E.64 R20, desc[UR54][R4.64] ;  /* 0x000000360414b980 */ /* 0x000168000c101b00 */
[----:B------:R0:W5:Y:S02]  /*7d70*/  @!P3 LD.E.64 R24, desc[UR54][R6.64] ;  /* 0x000000360618b980 */ /* 0x000164000c101b00 */
.L_x_2931:
[----:B------:R-:W-:Y:S05]  /*7d80*/  BSYNC B1 ;  /* 0x0000000000017941 */ /* 0x000fea0003800000 */
.L_x_2930:
[----:B--2--5:R-:W-:Y:S01]  /*7d90*/  IMAD.MOV.U32 R0, RZ, RZ, R26 ;  /* 0x000000ffff007224 */ /* 0x024fe200078e001a */
[----:B------:R-:W-:Y:S01]  /*7da0*/  UMOV UR4, 0xffffffff ;  /* 0xffffffff00047882 */ /* 0x000fe20000000000 */
[----:B---3--:R-:W-:Y:S01]  /*7db0*/  IMAD.MOV.U32 R3, RZ, RZ, R27 ;  /* 0x000000ffff037224 */ /* 0x008fe200078e001b */
[----:B0-----:R-:W-:Y:S01]  /*7dc0*/  CS2R R8, SRZ ;  /* 0x0000000000087805 */ /* 0x001fe2000001ff00 */
[----:B------:R-:W-:Y:S01]  /*7dd0*/  IMAD.MOV.U32 R4, RZ, RZ, R24 ;  /* 0x000000ffff047224 */ /* 0x000fe200078e0018 */
[----:B------:R-:W-:Y:S01]  /*7de0*/  PRMT R38, R0, 0x7610, R38 ;  /* 0x0000761000267816 */ /* 0x000fe20000000026 */
[----:B------:R-:W-:Y:S02]  /*7df0*/  IMAD.MOV.U32 R5, RZ, RZ, R25 ;  /* 0x000000ffff057224 */ /* 0x000fe400078e0019 */
[----:B------:R-:W-:Y:S01]  /*7e00*/  IMAD.MOV.U32 R0, RZ, RZ, R28 ;  /* 0x000000ffff007224 */ /* 0x000fe200078e001c */
[----:B------:R-:W-:Y:S01]  /*7e10*/  PRMT R42, R3, 0x5410, R4 ;  /* 0x00005410032a7816 */ /* 0x000fe20000000004 */
[----:B------:R-:W-:Y:S01]  /*7e20*/  IMAD.MOV.U32 R3, RZ, RZ, R29 ;  /* 0x000000ffff037224 */ /* 0x000fe200078e001d */
[----:B------:R-:W-:Y:S01]  /*7e30*/  PRMT R43, R5, 0x7610, R43 ;  /* 0x00007610052b7816 */ /* 0x000fe2000000002b */
[----:B------:R-:W-:Y:S01]  /*7e40*/  IMAD.MOV.U32 R4, RZ, RZ, R20 ;  /* 0x000000ffff047224 */ /* 0x000fe200078e0014 */
[----:B------:R-:W-:Y:S01]  /*7e50*/  PRMT R38, R38, 0x5410, R0 ;  /* 0x0000541026267816 */ /* 0x000fe20000000000 */
[----:B------:R-:W-:Y:S01]  /*7e60*/  IMAD.MOV.U32 R5, RZ, RZ, R21 ;  /* 0x000000ffff057224 */ /* 0x000fe200078e0015 */
[----:B------:R-:W-:-:S04]  /*7e70*/  PRMT R43, R43, 0x5410, R3 ;  /* 0x000054102b2b7816 */ /* 0x000fc80000000003 */
[----:B------:R-:W-:Y:S01]  /*7e80*/  PRMT R44, R4, 0x5410, R5 ;  /* 0x00005410042c7816 */ /* 0x000fe20000000005 */
[----:B------:R-:W-:Y:S06]  /*7e90*/  BRA.DIV UR4, `(.L_x_2932) ;  /* 0x000001da04907947 */ /* 0x000fec000b800000 */
[----:B------:R0:W2:Y:S04]  /*7ea0*/  SHFL.IDX PT, R0, R31, 0x1, 0x1c1f ;  /* 0x003c1f001f007f89 */ /* 0x0000a800000e0000 */
[----:B------:R0:W3:Y:S04]  /*7eb0*/  SHFL.IDX PT, R3, R10, 0x1, 0x1c1f ;  /* 0x003c1f000a037f89 */ /* 0x0000e800000e0000 */
[----:B----4-:R0:W4:Y:S04]  /*7ec0*/  SHFL.IDX PT, R7, R34, 0x1, 0x1c1f ;  /* 0x003c1f0022077f89 */ /* 0x01012800000e0000 */
[----:B-1----:R-:W1:Y:S02]  /*7ed0*/  SHFL.IDX PT, R30, R30, 0x1, 0x1c1f ;  /* 0x003c1f001e1e7f89 */ /* 0x002e6400000e0000 */
.L_x_3248:
[----:B------:R-:W5:Y:S01]  /*7ee0*/  LDL R5, [R1+0x3c] ;  /* 0x00003c0001057983 */ /* 0x000f620000100800 */
[----:B------:R-:W-:Y:S01]  /*7ef0*/  VIADD R40, R40, 0x40 ;  /* 0x0000004028287836 */ /* 0x000fe20000000000 */
[----:B------:R-:W-:Y:S01]  /*7f00*/  BSSY B1, `(.L_x_2933) ;  /* 0x0000021000017945 */ /* 0x000fe20003800000 */
[----:B0-----:R-:W-:Y:S02]  /*7f10*/  CS2R R10, SRZ ;  /* 0x00000000000a7805 */ /* 0x001fe4000001ff00 */
[----:B------:R-:W-:Y:S02]  /*7f20*/  CS2R R14, SRZ ;  /* 0x00000000000e7805 */ /* 0x000fe4000001ff00 */
[----:B------:R-:W-:Y:S02]  /*7f30*/  CS2R R12, SRZ ;  /* 0x00000000000c7805 */ /* 0x000fe4000001ff00 */
[----:B------:R-:W-:Y:S02]  /*7f40*/  ISETP.GE.AND P0, PT, R40, R35, PT ;  /* 0x000000232800720c */ /* 0x000fe40003f06270 */
[----:B-----5:R-:W-:-:S04]  /*7f50*/  LEA.HI R4, R5, R5, RZ, 0x1 ;  /* 0x0000000505047211 */ /* 0x020fc800078f08ff */
[----:B------:R-:W-:-:S05]  /*7f60*/  LOP3.LUT R4, R4, 0xfffffffe, RZ, 0xc0, !PT ;  /* 0xfffffffe04047812 */ /* 0x000fca00078ec0ff */
[----:B------:R-:W-:-:S05]  /*7f70*/  IMAD.IADD R4, R5, 0x1, -R4 ;  /* 0x0000000105047824 */ /* 0x000fca00078e0a04 */
[----:B------:R-:W-:Y:S01]  /*7f80*/  SHF.L.U32 R34, R4, 0x1f, RZ ;  /* 0x0000001f04227819 */ /* 0x000fe200000006ff */
[----:B------:R-:W-:Y:S06]  /*7f90*/  @P0 BRA `(.L_x_2934) ;  /* 0x00000000005c0947 */ /* 0x000fec0003800000 */
[----:B------:R-:W-:Y:S01]  /*7fa0*/  ULDC UR4, c[0x0][0x3f4] ;  /* 0x0000fd0000047ab9 */ /* 0x000fe20000000800 */
[----:B---3--:R-:W-:Y:S01]  /*7fb0*/  IMAD.MOV.U32 R4, RZ, RZ, R3 ;  /* 0x000000ffff047224 */ /* 0x008fe200078e0003 */
[----:B------:R-:W-:Y:S01]  /*7fc0*/  ISETP.GE.AND P2, PT, R200, UR4, PT ;  /* 0x00000004c8007c0c */ /* 0x000fe2000bf46270 */
[----:B--2---:R-:W-:Y:S01]  /*7fd0*/  IMAD.MOV.U32 R5, RZ, RZ, R0 ;  /* 0x000000ffff057224 */ /* 0x004fe200078e0000 */
[----:B------:R-:W-:Y:S02]  /*7fe0*/  ISETP.GE.AND P3, PT, R210, UR4, PT ;  /* 0x00000004d2007c0c */ /* 0x000fe4000bf66270 */
[----:B------:R-:W-:Y:S01]  /*7ff0*/  CS2R R14, SRZ ;  /* 0x00000000000e7805 */ /* 0x000fe2000001ff00 */
[----:B-1----:R-:W-:Y:S02]  /*8000*/  IMAD.MOV.U32 R10, RZ, RZ, R30 ;  /* 0x000000ffff0a7224 */ /* 0x002fe400078e001e */
[----:B----4-:R-:W-:-:S06]  /*8010*/  IMAD.MOV.U32 R11, RZ, RZ, R7 ;  /* 0x000000ffff0b7224 */ /* 0x010fcc00078e0007 */
[----:B------:R-:W-:Y:S02]  /*8020*/  @!P2 IMAD.WIDE R4, R200, 0x2, R4 ;  /* 0x00000002c804a825 */ /* 0x000fe400078e0204 */
[C---:B------:R-:W-:Y:S02]  /*8030*/  @!P3 SHF.L.U64.HI R36, R210.reuse, 0x1, R37 ;  /* 0x00000001d224b819 */ /* 0x040fe40000010225 */
[----:B------:R-:W-:Y:S01]  /*8040*/  @!P3 IMAD.SHL.U32 R6, R210, 0x2, RZ ;  /* 0x00000002d206b824 */ /* 0x000fe200078e00ff */
[----:B------:R0:W5:Y:S01]  /*8050*/  @!P2 LD.E.64 R14, desc[UR54][R4.64] ;  /* 0x00000036040ea980 */ /* 0x000162000c101b00 */
[----:B------:R-:W-:Y:S02]  /*8060*/  CS2R R8, SRZ ;  /* 0x0000000000087805 */ /* 0x000fe4000001ff00 */
[----:B------:R-:W-:Y:S02]  /*8070*/  CS2R R12, SRZ ;  /* 0x00000000000c7805 */ /* 0x000fe4000001ff00 */
[----:B0-----:R-:W-:-:S02]  /*8080*/  @!P3 IADD3 R4, P0, R3, R6, RZ ;  /* 0x000000060304b210 */ /* 0x001fc40007f1e0ff */
[----:B------:R-:W-:Y:S01]  /*8090*/  @!P3 IADD3 R6, P1, R30, R6, RZ ;  /* 0x000000061e06b210 */ /* 0x000fe20007f3e0ff */
[----:B------:R-:W-:Y:S01]  /*80a0*/  @!P2 IMAD.WIDE R30, R200, 0x2, R10 ;  /* 0x00000002c81ea825 */ /* 0x000fe200078e020a */
[----:B------:R-:W-:Y:S02]  /*80b0*/  CS2R R10, SRZ ;  /* 0x00000000000a7805 */ /* 0x000fe4000001ff00 */
[----:B------:R-:W-:Y:S01]  /*80c0*/  @!P3 IADD3.X R7, R7, R36, RZ, P1, !PT ;  /* 0x000000240707b210 */ /* 0x000fe20000ffe4ff */
[----:B------:R-:W-:Y:S01]  /*80d0*/  @!P3 IMAD.X R5, R0, 0x1, R36, P0 ;  /* 0x000000010005b824 */ /* 0x000fe200000e0624 */
[----:B------:R0:W5:Y:S04]  /*80e0*/  @!P2 LD.E.64 R8, desc[UR54][R30.64] ;  /* 0x000000361e08a980 */ /* 0x000168000c101b00 */
[----:B------:R0:W5:Y:S04]  /*80f0*/  @!P3 LD.E.64 R12, desc[UR54][R4.64] ;  /* 0x00000036040cb980 */ /* 0x000168000c101b00 */
[----:B------:R0:W5:Y:S02]  /*8100*/  @!P3 LD.E.64 R10, desc[UR54][R6.64] ;  /* 0x00000036060ab980 */ /* 0x000164000c101b00 */
.L_x_2934:
[----:B------:R-:W-:Y:S05]  /*8110*/  BSYNC B1 ;  /* 0x0000000000017941 */ /* 0x000fea0003800000 */
.L_x_2933:
[----:B0---4-:R-:W4:Y:S01]  /*8120*/  LDL R7, [R1+0x28] ;  /* 0x0000280001077983 */ /* 0x011f220000100800 */
[----:B------:R-:W0:Y:S01]  /*8130*/  SYNCS.PHASECHK.TRANS64.TRYWAIT P0, [R23+URZ+0x22800], R34 ;  /* 0x02280022170075a7 */ /* 0x000e22000800017f */
[----:B--2---:R-:W-:Y:S01]  /*8140*/  IMAD.SHL.U32 R0, R33, 0x40, RZ ;  /* 0x0000004021007824 */ /* 0x004fe200078e00ff */
[----:B------:R-:W-:Y:S01]  /*8150*/  VIADDMNMX R31, R35, -R228, 0x80, PT ;  /* 0x00000080231f7446 */ /* 0x000fe200038009e4 */
[----:B-----5:R-:W-:Y:S01]  /*8160*/  IMAD.MOV.U32 R4, RZ, RZ, R8 ;  /* 0x000000ffff047224 */ /* 0x020fe200078e0008 */
[----:B------:R-:W-:Y:S01]  /*8170*/  BSSY B1, `(.L_x_2935) ;  /* 0x0000019000017945 */ /* 0x000fe20003800000 */
[----:B------:R-:W-:Y:S01]  /*8180*/  IMAD.MOV.U32 R5, RZ, RZ, R11 ;  /* 0x000000ffff057224 */ /* 0x000fe200078e000b */
[----:B---3--:R-:W-:Y:S01]  /*8190*/  LOP3.LUT R3, R0, 0x1c0, RZ, 0xc0, !PT ;  /* 0x000001c000037812 */ /* 0x008fe200078ec0ff */
[----:B------:R-:W-:Y:S01]  /*81a0*/  IMAD.MOV.U32 R6, RZ, RZ, R14 ;  /* 0x000000ffff067224 */ /* 0x000fe200078e000e */
[----:B------:R-:W-:Y:S01]  /*81b0*/  PRMT R45, R4, 0x7610, R45 ;  /* 0x00007610042d7816 */ /* 0x000fe2000000002d */
[----:B------:R-:W-:Y:S01]  /*81c0*/  IMAD.MOV.U32 R4, RZ, RZ, R10 ;  /* 0x000000ffff047224 */ /* 0x000fe200078e000a */
[----:B------:R-:W-:-:S02]  /*81d0*/  LOP3.LUT R0, R3, 0x18, R18, 0xf8, !PT ;  /* 0x0000001803007812 */ /* 0x000fc400078ef812 */
[----:B------:R-:W-:Y:S02]  /*81e0*/  SHF.R.U32.HI R3, RZ, 0x3, R3 ;  /* 0x00000003ff037819 */ /* 0x000fe40000011603 */
[----:B------:R-:W-:Y:S01]  /*81f0*/  PRMT R46, R4, 0x5410, R5 ;  /* 0x00005410042e7816 */ /* 0x000fe20000000005 */
[----:B------:R-:W-:Y:S01]  /*8200*/  IMAD.MOV.U32 R4, RZ, RZ, R15 ;  /* 0x000000ffff047224 */ /* 0x000fe200078e000f */
[----:B------:R-:W-:Y:S01]  /*8210*/  LOP3.LUT R0, R0, R3, RZ, 0x3c, !PT ;  /* 0x0000000300007212 */ /* 0x000fe200078e3cff */
[----:B------:R-:W-:Y:S01]  /*8220*/  IMAD.MOV.U32 R3, RZ, RZ, R9 ;  /* 0x000000ffff037224 */ /* 0x000fe200078e0009 */
[----:B------:R-:W-:Y:S01]  /*8230*/  PRMT R47, R6, 0x7610, R47 ;  /* 0x00007610062f7816 */ /* 0x000fe2000000002f */
[----:B------:R-:W-:Y:S01]  /*8240*/  IMAD.MOV.U32 R5, RZ, RZ, R12 ;  /* 0x000000ffff057224 */ /* 0x000fe200078e000c */
[----:B------:R-:W-:Y:S02]  /*8250*/  LOP3.LUT P2, RZ, R33, 0x4, RZ, 0xc0, !PT ;  /* 0x0000000421ff7812 */ /* 0x000fe4000784c0ff */
[----:B------:R-:W-:-:S02]  /*8260*/  PRMT R45, R45, 0x5410, R3 ;  /* 0x000054102d2d7816 */ /* 0x000fc40000000003 */
[----:B------:R-:W-:Y:S02]  /*8270*/  PRMT R47, R47, 0x5410, R4 ;  /* 0x000054102f2f7816 */ /* 0x000fe40000000004 */
[----:B------:R-:W-:Y:S01]  /*8280*/  PRMT R48, R5, 0x7610, R48 ;  /* 0x0000761005307816 */ /* 0x000fe20000000030 */
[----:B------:R-:W-:Y:S01]  /*8290*/  IMAD.MOV.U32 R5, RZ, RZ, R13 ;  /* 0x000000ffff057224 */ /* 0x000fe200078e000d */
[----:B------:R-:W-:Y:S01]  /*82a0*/  ISETP.GE.AND P1, PT, R204, R31, PT ;  /* 0x0000001fcc00720c */ /* 0x000fe20003f26270 */
[----:B----4-:R-:W-:-:S04]  /*82b0*/  IMAD R0, R7, 0x200, R0 ;  /* 0x0000020007007824 */ /* 0x010fc800078e0200 */
[----:B------:R-:W-:-:S04]  /*82c0*/  IMAD R3, R0, 0x2, R23 ;  /* 0x0000000200037824 */ /* 0x000fc800078e0217 */
[C---:B------:R-:W-:Y:S02]  /*82d0*/  VIADD R4, R3.reuse, 0x18400 ;  /* 0x0001840003047836 */ /* 0x040fe40000000000 */
[----:B------:R-:W-:Y:S01]  /*82e0*/  VIADD R0, R3, 0x18440 ;  /* 0x0001844003007836 */ /* 0x000fe20000000000 */
[----:B0-----:R-:W-:Y:S06]  /*82f0*/  @!P0 BRA `(.L_x_2936) ;  /* 0x000001d400ec8947 */ /* 0x001fec0003800000 */
.L_x_3249:
[----:B------:R-:W-:Y:S05]  /*8300*/  BSYNC B1 ;  /* 0x0000000000017941 */ /* 0x000fea0003800000 */
.L_x_2935:
[----:B------:R-:W-:Y:S01]  /*8310*/  BSSY B1, `(.L_x_2937) ;  /* 0x000005f000017945 */ /* 0x000fe20003800000 */
[----:B------:R-:W-:Y:S01]  /*8320*/  PRMT R48, R48, 0x5410, R5 ;  /* 0x0000541030307816 */ /* 0x000fe20000000005 */
[----:B------:R-:W-:Y:S02]  /*8330*/  @P2 VIADD R0, R4, 0xffffffc0 ;  /* 0xffffffc004002836 */ /* 0x000fe40000000000 */
[----:B------:R-:W-:Y:S05]  /*8340*/  @P1 BRA `(.L_x_2938) ;  /* 0x00000004006c1947 */ /* 0x000fea0003800000 */
[----:B------:R-:W2:Y:S01]  /*8350*/  LDC R5, c[0x0][0x3f4] ;  /* 0x0000fd00ff057b82 */ /* 0x000ea20000000800 */
[----:B------:R-:W-:Y:S01]  /*8360*/  BSSY B2, `(.L_x_2939) ;  /* 0x000002e000027945 */ /* 0x000fe20003800000 */
[-C--:B--2---:R-:W-:Y:S02]  /*8370*/  ISETP.GE.AND P0, PT, R200, R5.reuse, PT ;  /* 0x00000005c800720c */ /* 0x084fe40003f06270 */
[----:B------:R-:W-:-:S11]  /*8380*/  ISETP.GE.AND P1, PT, R210, R5, PT ;  /* 0x00000005d200720c */ /* 0x000fd60003f26270 */
[----:B------:R-:W-:Y:S05]  /*8390*/  @P0 BRA `(.L_x_2940) ;  /* 0x0000000000a80947 */ /* 0x000fea0003800000 */
[----:B------:R-:W2:Y:S01]  /*83a0*/  LDS.128 R4, [R3+0x18400] ;  /* 0x0184000003047984 */ /* 0x000ea20000000c00 */
[----:B------:R-:W-:Y:S01]  /*83b0*/  SHF.R.U32.HI R33, RZ, 0x10, R29 ;  /* 0x00000010ff217819 */ /* 0x000fe2000001161d */
[--C-:B0-----:R-:W-:Y:S01]  /*83c0*/  HADD2.F32 R34, -RZ, R38.reuse.H0_H0 ;  /* 0x20000026ff227230 */ /* 0x101fe20000004100 */
[----:B------:R-:W-:Y:S01]  /*83d0*/  SHF.R.U32.HI R35, RZ, 0x10, R27 ;  /* 0x00000010ff237819 */ /* 0x000fe2000001161b */
[----:B-1----:R-:W-:Y:S01]  /*83e0*/  HADD2.F32 R30, -RZ, R38.H1_H1 ;  /* 0x30000026ff1e7230 */ /* 0x002fe20000004100 */
[----:B------:R-:W-:Y:S01]  /*83f0*/  SHF.R.U64 R41, R28, 0x10, R29 ;  /* 0x000000101c297819 */ /* 0x000fe2000000121d */
[----:B------:R-:W-:Y:S01]  /*8400*/  HADD2.F32 R33, -RZ, R33.H0_H0 ;  /* 0x20000021ff217230 */ /* 0x000fe20000004100 */
[----:B------:R-:W-:Y:S01]  /*8410*/  SHF.R.U64 R39, R26, 0x10, R27 ;  /* 0x000000101a277819 */ /* 0x000fe2000000121b */
[----:B------:R-:W-:Y:S02]  /*8420*/  HADD2.F32 R35, -RZ, R35.H0_H0 ;  /* 0x20000023ff237230 */ /* 0x000fe40000004100 */
[----:B--2---:R-:W-:-:S02]  /*8430*/  HADD2.F32 R28, -RZ, R7.H0_H0 ;  /* 0x20000007ff1c7230 */ /* 0x004fc40000004100 */
[----:B------:R-:W-:Y:S02]  /*8440*/  HADD2.F32 R29, -RZ, R7.H1_H1 ;  /* 0x30000007ff1d7230 */ /* 0x000fe40000004100 */
[--C-:B------:R-:W-:Y:S02]  /*8450*/  HADD2.F32 R7, -RZ, R4.reuse.H0_H0 ;  /* 0x20000004ff077230 */ /* 0x100fe40000004100 */
[----:B------:R-:W-:Y:S02]  /*8460*/  HADD2.F32 R4, -RZ, R4.H1_H1 ;  /* 0x30000004ff047230 */ /* 0x000fe40000004100 */
[C---:B------:R-:W-:Y:S01]  /*8470*/  FMUL.FTZ R38, R29.reuse, R33 ;  /* 0x000000211d267220 */ /* 0x040fe20000410000 */
[-C--:B------:R-:W-:Y:S01]  /*8480*/  FMUL.FTZ R37, R29, R35.reuse ;  /* 0x000000231d257220 */ /* 0x080fe20000410000 */
[--C-:B------:R-:W-:Y:S02]  /*8490*/  HADD2.F32 R26, -RZ, R6.reuse.H0_H0 ;  /* 0x20000006ff1a7230 */ /* 0x100fe40000004100 */
[----:B------:R-:W-:Y:S01]  /*84a0*/  FMUL.FTZ R36, R4, R34 ;  /* 0x0000002204247220 */ /* 0x000fe20000410000 */
[----:B------:R-:W-:Y:S01]  /*84b0*/  FFMA.FTZ R40, R28, R35, R38 ;  /* 0x000000231c287223 */ /* 0x000fe20000010026 */
[----:B------:R-:W-:-:S02]  /*84c0*/  HADD2.F32 R27, -RZ, R6.H1_H1 ;  /* 0x30000006ff1b7230 */ /* 0x000fc40000004100 */
[-C--:B------:R-:W-:Y:S01]  /*84d0*/  FMUL.FTZ R38, R4, R30.reuse ;  /* 0x0000001e04267220 */ /* 0x080fe20000410000 */
[C---:B------:R-:W-:Y:S01]  /*84e0*/  FFMA.FTZ R36, R7.reuse, R30, -R36 ;  /* 0x0000001e07247223 */ /* 0x040fe20000010824 */
[--C-:B------:R-:W-:Y:S02]  /*84f0*/  HADD2.F32 R6, -RZ, R5.reuse.H0_H0 ;  /* 0x20000005ff067230 */ /* 0x100fe40000004100 */
[----:B------:R-:W-:Y:S01]  /*8500*/  FFMA.FTZ R37, R28, R33, -R37 ;  /* 0x000000211c257223 */ /* 0x000fe20000010825 */
[----:B------:R-:W-:Y:S02]  /*8510*/  HADD2.F32 R30, -RZ, R42.H0_H0 ;  /* 0x2000002aff1e7230 */ /* 0x000fe40000004100 */
[----:B------:R-:W-:Y:S01]  /*8520*/  FFMA.FTZ R33, R7, R34, R38 ;  /* 0x0000002207217223 */ /* 0x000fe20000010026 */
[----:B------:R-:W-:Y:S02]  /*8530*/  HADD2.F32 R5, -RZ, R5.H1_H1 ;  /* 0x30000005ff057230 */ /* 0x000fe40000004100 */
[----:B------:R-:W-:-:S02]  /*8540*/  HADD2.F32 R28, -RZ, R43.H1_H1 ;  /* 0x3000002bff1c7230 */ /* 0x000fc40000004100 */
[C---:B------:R-:W-:Y:S01]  /*8550*/  FMUL.FTZ R35, R27.reuse, R30 ;  /* 0x0000001e1b237220 */ /* 0x040fe20000410000 */
[----:B------:R-:W-:Y:S02]  /*8560*/  HADD2.F32 R29, -RZ, R39.H0_H0 ;  /* 0x20000027ff1d7230 */ /* 0x000fe40000004100 */
[----:B------:R-:W-:Y:S02]  /*8570*/  HADD2.F32 R4, -RZ, R41.H0_H0 ;  /* 0x20000029ff047230 */ /* 0x000fe40000004100 */
[-C--:B------:R-:W-:Y:S01]  /*8580*/  FMUL.FTZ R27, R27, R28.reuse ;  /* 0x0000001c1b1b7220 */ /* 0x080fe20000410000 */
[C---:B------:R-:W-:Y:S01]  /*8590*/  FFMA.FTZ R35, R26.reuse, R28, -R35 ;  /* 0x0000001c1a237223 */ /* 0x040fe20000010823 */
[C---:B------:R-:W-:Y:S01]  /*85a0*/  FMUL.FTZ R7, R5.reuse, R29 ;  /* 0x0000001d05077220 */ /* 0x040fe20000410000 */
[----:B------:R-:W-:Y:S01]  /*85b0*/  FMUL.FTZ R34, R5, R4 ;  /* 0x0000000405227220 */ /* 0x000fe20000410000 */
[----:B------:R-:W-:Y:S02]  /*85c0*/  FFMA.FTZ R26, R26, R30, R27 ;  /* 0x0000001e1a1a7223 */ /* 0x000fe4000001001b */
[----:B------:R-:W-:Y:S01]  /*85d0*/  FFMA.FTZ R5, R6, R4, -R7 ;  /* 0x0000000406057223 */ /* 0x000fe20000010807 */
[----:B------:R-:W-:Y:S01]  /*85e0*/  F2FP.F16.F32.PACK_AB R7, R40, R37 ;  /* 0x000000252807723e */ /* 0x000fe200000000ff */
[----:B------:R-:W-:Y:S01]  /*85f0*/  FFMA.FTZ R34, R6, R29, R34 ;  /* 0x0000001d06227223 */ /* 0x000fe20000010022 */
[----:B------:R-:W-:-:S02]  /*8600*/  F2FP.F16.F32.PACK_AB R4, R33, R36 ;  /* 0x000000242104723e */ /* 0x000fc400000000ff */
[----:B------:R-:W-:Y:S02]  /*8610*/  F2FP.F16.F32.PACK_AB R6, R26, R35 ;  /* 0x000000231a06723e */ /* 0x000fe400000000ff */
[----:B------:R-:W-:-:S05]  /*8620*/  F2FP.F16.F32.PACK_AB R5, R34, R5 ;  /* 0x000000052205723e */ /* 0x000fca00000000ff */
[----:B------:R2:W-:Y:S02]  /*8630*/  STS.128 [R3+0x18400], R4 ;  /* 0x0184000403007388 */ /* 0x0005e40000000c00 */
.L_x_2940:
[----:B------:R-:W-:Y:S05]  /*8640*/  BSYNC B2 ;  /* 0x0000000000027941 */ /* 0x000fea0003800000 */
.L_x_2939:
[----:B------:R-:W-:Y:S05]  /*8650*/  @P1 BRA `(.L_x_2938) ;  /* 0x0000000000a81947 */ /* 0x000fea0003800000 */
[----:B--2---:R-:W2:Y:S01]  /*8660*/  LDS.128 R4, [R0] ;  /* 0x0000000000047984 */ /* 0x004ea20000000c00 */
[----:B------:R-:W-:Y:S01]  /*8670*/  SHF.R.U32.HI R27, RZ, 0x10, R21 ;  /* 0x00000010ff1b7819 */ /* 0x000fe20000011615 */
[----:B------:R-:W-:Y:S01]  /*8680*/  HADD2.F32 R28, -RZ, R42.H1_H1 ;  /* 0x3000002aff1c7230 */ /* 0x000fe20000004100 */
[--C-:B------:R-:W-:Y:S01]  /*8690*/  SHF.R.U32.HI R29, RZ, 0x10, R25.reuse ;  /* 0x00000010ff1d7819 */ /* 0x100fe20000011619 */
[----:B------:R-:W-:Y:S01]  /*86a0*/  HADD2.F32 R26, -RZ, R44.H0_H0 ;  /* 0x2000002cff1a7230 */ /* 0x000fe20000004100 */
        /* <DEDUP_REMOVED lines=8> */
[C---:B0-----:R-:W-:Y:S01]  /*8730*/  FMUL.FTZ R34, R25.reuse, R27 ;  /* 0x0000001b19227220 */ /* 0x041fe20000410000 */
[-C--:B------:R-:W-:Y:S01]  /*8740*/  FMUL.FTZ R33, R25, R29.reuse ;  /* 0x0000001d19217220 */ /* 0x080fe20000410000 */
[--C-:B------:R-:W-:Y:S02]  /*8750*/  HADD2.F32 R20, -RZ, R6.reuse.H0_H0 ;  /* 0x20000006ff147230 */ /* 0x100fe40000004100 */
[----:B-1----:R-:W-:Y:S01]  /*8760*/  FMUL.FTZ R30, R4, R28 ;  /* 0x0000001c041e7220 */ /* 0x002fe20000410000 */
[----:B------:R-:W-:Y:S01]  /*8770*/  FFMA.FTZ R36, R24, R29, R34 ;  /* 0x0000001d18247223 */ /* 0x000fe20000010022 */
[----:B------:R-:W-:-:S02]  /*8780*/  HADD2.F32 R21, -RZ, R6.H1_H1 ;  /* 0x30000006ff157230 */ /* 0x000fc40000004100 */
[-C--:B------:R-:W-:Y:S01]  /*8790*/  FMUL.FTZ R34, R4, R26.reuse ;  /* 0x0000001a04227220 */ /* 0x080fe20000410000 */
[C---:B------:R-:W-:Y:S01]  /*87a0*/  FFMA.FTZ R30, R7.reuse, R26, -R30 ;  /* 0x0000001a071e7223 */ /* 0x040fe2000001081e */
[----:B------:R-:W-:Y:S02]  /*87b0*/  HADD2.F32 R6, -RZ, R5.H0_H0 ;  /* 0x20000005ff067230 */ /* 0x000fe40000004100 */
        /* <DEDUP_REMOVED lines=19> */
[----:B------:R3:W-:Y:S02]  /*88f0*/  STS.128 [R0], R4 ;  /* 0x0000000400007388 */ /* 0x0007e40000000c00 */
.L_x_2938:
[----:B------:R-:W-:Y:S05]  /*8900*/  BSYNC B1 ;  /* 0x0000000000017941 */ /* 0x000fea0003800000 */
.L_x_2937:
[----:B--23--:R-:W-:-:S05]  /*8910*/  VIADD R4, R204, 0x40 ;  /* 0x00000040cc047836 */ /* 0x00cfca0000000000 */
[----:B------:R-:W-:-:S13]  /*8920*/  ISETP.GE.AND P0, PT, R4, R31, PT ;  /* 0x0000001f0400720c */ /* 0x000fda0003f06270 */
        /* <DEDUP_REMOVED lines=8> */
[----:B------:R-:W-:Y:S01]  /*89b0*/  HADD2.F32 R24, -RZ, R45.H0_H0 ;  /* 0x2000002dff187230 */ /* 0x000fe20000004100 */
[----:B------:R-:W-:Y:S01]  /*89c0*/  SHF.R.U32.HI R25, RZ, 0x10, R9 ;  /* 0x00000010ff197819 */ /* 0x000fe20000011609 */
        /* <DEDUP_REMOVED lines=13> */
[----:B-1----:R-:W-:Y:S01]  /*8aa0*/  FFMA.FTZ R30, R14, R25, R28 ;  /* 0x000000190e1e7223 */ /* 0x002fe2000001001c */
[----:B------:R-:W-:-:S02]  /*8ab0*/  HADD2.F32 R9, -RZ, R6.H1_H1 ;  /* 0x30000006ff097230 */ /* 0x000fc40000004100 */
[-C--:B------:R-:W-:Y:S01]  /*8ac0*/  FMUL.FTZ R28, R4, R20.reuse ;  /* 0x00000014041c7220 */ /* 0x080fe20000410000 */
[C---:B------:R-:W-:Y:S01]  /*8ad0*/  FFMA.FTZ R26, R7.reuse, R20, -R26 ;  /* 0x00000014071a7223 */ /* 0x040fe2000001081a */
[----:B------:R-:W-:Y:S02]  /*8ae0*/  HADD2.F32 R6, -RZ, R5.H0_H0 ;  /* 0x20000005ff067230 */ /* 0x000fe40000004100 */
[----:B------:R-:W-:Y:S01]  /*8af0*/  FFMA.FTZ R27, R14, R21, -R27 ;  /* 0x000000150e1b7223 */ /* 0x000fe2000001081b */
[----:B------:R-:W-:Y:S02]  /*8b00*/  HADD2.F32 R20, -RZ, R45.H1_H1 ;  /* 0x3000002dff147230 */ /* 0x000fe40000004100 */
        /* <DEDUP_REMOVED lines=18> */
.L_x_2943:
[----:B------:R-:W-:Y:S05]  /*8c30*/  BSYNC B1 ;  /* 0x0000000000017941 */ /* 0x000fea0003800000 */
.L_x_2942:
[----:B------:R-:W-:Y:S05]  /*8c40*/  @P1 BRA `(.L_x_2941) ;  /* 0x0000001400ac1947 */ /* 0x000fea0003800000 */
[----:B--2---:R-:W2:Y:S01]  /*8c50*/  LDS.128 R4, [R0+0x2000] ;  /* 0x0020000000047984 */ /* 0x004ea20000000c00 */
[--C-:B------:R-:W-:Y:S02]  /*8c60*/  SHF.R.U64 R25, R12, 0x10, R13.reuse ;  /* 0x000000100c197819 */ /* 0x100fe4000000120d */
[----:B------:R-:W-:Y:S01]  /*8c70*/  SHF.R.U32.HI R12, RZ, 0x10, R13 ;  /* 0x00000010ff0c7819 */ /* 0x000fe2000001160d */
[----:B------:R-:W-:Y:S01]  /*8c80*/  HADD2.F32 R13, -RZ, R46.H0_H0 ;  /* 0x2000002eff0d7230 */ /* 0x000fe20000004100 */
[--C-:B------:R-:W-:Y:S02]  /*8c90*/  SHF.R.U32.HI R14, RZ, 0x10, R11.reuse ;  /* 0x00000010ff0e7819 */ /* 0x100fe4000001160b */
[----:B------:R-:W-:Y:S01]  /*8ca0*/  SHF.R.U64 R24, R10, 0x10, R11 ;  /* 0x000000100a187819 */ /* 0x000fe2000000120b */
[----:B------:R-:W-:Y:S02]  /*8cb0*/  HADD2.F32 R12, -RZ, R12.H0_H0 ;  /* 0x2000000cff0c7230 */ /* 0x000fe40000004100 */
[----:B------:R-:W-:-:S02]  /*8cc0*/  HADD2.F32 R14, -RZ, R14.H0_H0 ;  /* 0x2000000eff0e7230 */ /* 0x000fc40000004100 */
[----:B------:R-:W-:Y:S02]  /*8cd0*/  HADD2.F32 R11, -RZ, R48.H0_H0 ;  /* 0x20000030ff0b7230 */ /* 0x000fe40000004100 */
[--C-:B--2---:R-:W-:Y:S02]  /*8ce0*/  HADD2.F32 R10, -RZ, R7.reuse.H1_H1 ;  /* 0x30000007ff0a7230 */ /* 0x104fe40000004100 */
[--C-:B------:R-:W-:Y:S02]  /*8cf0*/  HADD2.F32 R3, -RZ, R4.reuse.H0_H0 ;  /* 0x20000004ff037230 */ /* 0x100fe40000004100 */
[----:B------:R-:W-:Y:S02]  /*8d00*/  HADD2.F32 R4, -RZ, R4.H1_H1 ;  /* 0x30000004ff047230 */ /* 0x000fe40000004100 */
[C---:B------:R-:W-:Y:S01]  /*8d10*/  FMUL.FTZ R20, R10.reuse, R14 ;  /* 0x0000000e0a147220 */ /* 0x040fe20000410000 */
[----:B------:R-:W-:Y:S02]  /*8d20*/  HADD2.F32 R9, -RZ, R7.H0_H0 ;  /* 0x20000007ff097230 */ /* 0x000fe40000004100 */
[----:B------:R-:W-:Y:S01]  /*8d30*/  FMUL.FTZ R15, R10, R12 ;  /* 0x0000000c0a0f7220 */ /* 0x000fe20000410000 */
[----:B------:R-:W-:-:S02]  /*8d40*/  HADD2.F32 R7, -RZ, R6.H0_H0 ;  /* 0x20000006ff077230 */ /* 0x000fc40000004100 */
[C---:B------:R-:W-:Y:S01]  /*8d50*/  FMUL.FTZ R10, R4.reuse, R13 ;  /* 0x0000000d040a7220 */ /* 0x040fe20000410000 */
[----:B------:R-:W-:Y:S02]  /*8d60*/  HADD2.F32 R8, -RZ, R6.H1_H1 ;  /* 0x30000006ff087230 */ /* 0x000fe40000004100 */
[C---:B------:R-:W-:Y:S01]  /*8d70*/  FFMA.FTZ R20, R9.reuse, R12, -R20 ;  /* 0x0000000c09147223 */ /* 0x040fe20000010814 */
[----:B------:R-:W-:Y:S01]  /*8d80*/  FFMA.FTZ R21, R9, R14, R15 ;  /* 0x0000000e09157223 */ /* 0x000fe2000001000f */
[-C--:B------:R-:W-:Y:S01]  /*8d90*/  FMUL.FTZ R14, R4, R11.reuse ;  /* 0x0000000b040e7220 */ /* 0x080fe20000410000 */
[C---:B------:R-:W-:Y:S01]  /*8da0*/  FFMA.FTZ R12, R3.reuse, R11, -R10 ;  /* 0x0000000b030c7223 */ /* 0x040fe2000001080a */
[--C-:B------:R-:W-:Y:S02]  /*8db0*/  HADD2.F32 R6, -RZ, R5.reuse.H0_H0 ;  /* 0x20000005ff067230 */ /* 0x100fe40000004100 */
[----:B------:R-:W-:Y:S02]  /*8dc0*/  HADD2.F32 R11, -RZ, R46.H1_H1 ;  /* 0x3000002eff0b7230 */ /* 0x000fe40000004100 */
[----:B------:R-:W-:Y:S01]  /*8dd0*/  FFMA.FTZ R3, R3, R13, R14 ;  /* 0x0000000d03037223 */ /* 0x000fe2000001000e */
[----:B------:R-:W-:-:S02]  /*8de0*/  HADD2.F32 R5, -RZ, R5.H1_H1 ;  /* 0x30000005ff057230 */ /* 0x000fc40000004100 */
[----:B------:R-:W-:Y:S02]  /*8df0*/  HADD2.F32 R9, -RZ, R48.H1_H1 ;  /* 0x30000030ff097230 */ /* 0x000fe40000004100 */
[C---:B------:R-:W-:Y:S01]  /*8e00*/  FMUL.FTZ R14, R8.reuse, R11 ;  /* 0x0000000b080e7220 */ /* 0x040fe20000410000 */
[----:B------:R-:W-:Y:S02]  /*8e10*/  HADD2.F32 R10, -RZ, R24.H0_H0 ;  /* 0x20000018ff0a7230 */ /* 0x000fe40000004100 */
[----:B------:R-:W-:Y:S02]  /*8e20*/  HADD2.F32 R4, -RZ, R25.H0_H0 ;  /* 0x20000019ff047230 */ /* 0x000fe40000004100 */
[-C--:B------:R-:W-:Y:S01]  /*8e30*/  FMUL.FTZ R8, R8, R9.reuse ;  /* 0x0000000908087220 */ /* 0x080fe20000410000 */
[----:B------:R-:W-:Y:S01]  /*8e40*/  FFMA.FTZ R14, R7, R9, -R14 ;  /* 0x00000009070e7223 */ /* 0x000fe2000001080e */
[C---:B------:R-:W-:Y:S01]  /*8e50*/  FMUL.FTZ R13, R5.reuse, R10 ;  /* 0x0000000a050d7220 */ /* 0x040fe20000410000 */
[----:B------:R-:W-:Y:S01]  /*8e60*/  FMUL.FTZ R15, R5, R4 ;  /* 0x00000004050f7220 */ /* 0x000fe20000410000 */
[----:B------:R-:W-:-:S02]  /*8e70*/  FFMA.FTZ R11, R7, R11, R8 ;  /* 0x0000000b070b7223 */ /* 0x000fc40000010008 */
[C---:B------:R-:W-:Y:S01]  /*8e80*/  FFMA.FTZ R5, R6.reuse, R4, -R13 ;  /* 0x0000000406057223 */ /* 0x040fe2000001080d */
[----:B------:R-:W-:Y:S01]  /*8e90*/  F2FP.F16.F32.PACK_AB R7, R21, R20 ;  /* 0x000000141507723e */ /* 0x000fe200000000ff */
[----:B------:R-:W-:Y:S01]  /*8ea0*/  FFMA.FTZ R10, R6, R10, R15 ;  /* 0x0000000a060a7223 */ /* 0x000fe2000001000f */
[----:B------:R-:W-:Y:S02]  /*8eb0*/  F2FP.F16.F32.PACK_AB R4, R3, R12 ;  /* 0x0000000c0304723e */ /* 0x000fe400000000ff */
[----:B------:R-:W-:Y:S02]  /*8ec0*/  F2FP.F16.F32.PACK_AB R6, R11, R14 ;  /* 0x0000000e0b06723e */ /* 0x000fe400000000ff */
[----:B------:R-:W-:-:S05]  /*8ed0*/  F2FP.F16.F32.PACK_AB R5, R10, R5 ;  /* 0x000000050a05723e */ /* 0x000fca00000000ff */
[----:B------:R3:W-:Y:S01]  /*8ee0*/  STS.128 [R0+0x2000], R4 ;  /* 0x0020000400007388 */ /* 0x0007e20000000c00 */
[----:B------:R-:W-:Y:S05]  /*8ef0*/  BRA `(.L_x_2941) ;  /* 0x0000001400007947 */ /* 0x000fea0003800000 */
.L_x_2928:
[----:B------:R-:W1:Y:S01]  /*8f00*/  LDC R6, c[0x0][0x448] ;  /* 0x00011200ff067b82 */ /* 0x000e620000000800 */
[----:B------:R-:W-:Y:S01]  /*8f10*/  IMAD R3, R7, 0x40, R40 ;  /* 0x0000004007037824 */ /* 0x000fe200078e0228 */
[----:B------:R-:W-:Y:S01]  /*8f20*/  ULDC.64 UR4, c[0x0][0x3f8] ;  /* 0x0000fe0000047ab9 */ /* 0x000fe20000000a00 */
[----:B------:R-:W-:Y:S01]  /*8f30*/  MOV R27, R29 ;  /* 0x0000001d001b7202 */ /* 0x000fe20000000f00 */
[----:B------:R-:W-:Y:S01]  /*8f40*/  ULDC.64 UR6, c[0x0][0x408] ;  /* 0x0001020000067ab9 */ /* 0x000fe20000000a00 */
        /* <DEDUP_REMOVED lines=23> */
[----:B------:R-:W1:Y:S01]  /*90c0*/  LDC R27, c[0x0][0x3f4] ;  /* 0x0000fd00ff1b7b82 */ /* 0x000e620000000800 */
[----:B------:R-:W2:Y:S01]  /*90d0*/  SHFL.IDX PT, R3, R36, RZ, 0x1c1f ;  /* 0x001c1fff24037589 */ /* 0x000ea200000e0000 */
[----:B------:R-:W-:-:S03]  /*90e0*/  IMAD R25, R203, R6, RZ ;  /* 0x00000006cb197224 */ /* 0x000fc600078e02ff */
[----:B------:R-:W3:Y:S04]  /*90f0*/  SHFL.IDX PT, R0, R26, RZ, 0x1c1f ;  /* 0x001c1fff1a007589 */ /* 0x000ee800000e0000 */
[----:B------:R-:W4:Y:S04]  /*9100*/  SHFL.IDX PT, R14, R37, RZ, 0x1c1f ;  /* 0x001c1fff250e7589 */ /* 0x000f2800000e0000 */
[----:B------:R-:W5:Y:S01]  /*9110*/  SHFL.IDX PT, R4, R24, RZ, 0x1c1f ;  /* 0x001c1fff18047589 */ /* 0x000f6200000e0000 */
[----:B-1----:R-:W-:-:S04]  /*9120*/  ISETP.GE.AND P0, PT, R18, R27, PT ;  /* 0x0000001b1200720c */ /* 0x002fc80003f06270 */
[----:B------:R-:W-:-:S13]  /*9130*/  ISETP.GE.OR P1, PT, R40, R25, P0 ;  /* 0x000000192800720c */ /* 0x000fda0000726670 */
[C---:B------:R-:W-:Y:S01]  /*9140*/  @!P1 IMAD.SHL.U32 R5, R18.reuse, 0x2, RZ ;  /* 0x0000000212059824 */ /* 0x040fe200078e00ff */
[----:B------:R-:W-:-:S04]  /*9150*/  @!P1 SHF.L.U64.HI R7, R18, 0x1, R19 ;  /* 0x0000000112079819 */ /* 0x000fc80000010213 */
[----:B--2---:R-:W-:-:S05]  /*9160*/  @!P1 IADD3 R8, P2, R3, R5, RZ ;  /* 0x0000000503089210 */ /* 0x004fca0007f5e0ff */
[----:B---3--:R-:W-:-:S06]  /*9170*/  @!P1 IMAD.X R9, R0, 0x1, R7, P2 ;  /* 0x0000000100099824 */ /* 0x008fcc00010e0607 */
[----:B------:R-:W2:Y:S01]  /*9180*/  @!P1 LD.E.128 R8, desc[UR54][R8.64] ;  /* 0x0000003608089980 */ /* 0x000ea2000c101d00 */
[----:B----4-:R-:W-:-:S05]  /*9190*/  @!P1 IADD3 R14, P2, R14, R5, RZ ;  /* 0x000000050e0e9210 */ /* 0x010fca0007f5e0ff */
[----:B-----5:R-:W-:Y:S02]  /*91a0*/  @!P1 IMAD.X R5, R4, 0x1, R7, P2 ;  /* 0x0000000104059824 */ /* 0x020fe400010e0607 */
[----:B------:R-:W-:-:S06]  /*91b0*/  @!P1 IMAD.MOV.U32 R4, RZ, RZ, R14 ;  /* 0x000000ffff049224 */ /* 0x000fcc00078e000e */
[----:B------:R-:W3:Y:S01]  /*91c0*/  @!P1 LD.E.128 R4, desc[UR54][R4.64] ;  /* 0x0000003604049980 */ /* 0x000ee2000c101d00 */
[----:B------:R-:W-:Y:S02]  /*91d0*/  CS2R R20, SRZ ;  /* 0x0000000000147805 */ /* 0x000fe4000001ff00 */
[----:B------:R-:W-:Y:S02]  /*91e0*/  CS2R R28, SRZ ;  /* 0x00000000001c7805 */ /* 0x000fe4000001ff00 */
[----:B------:R-:W-:Y:S01]  /*91f0*/  CS2R R30, SRZ ;  /* 0x00000000001e7805 */ /* 0x000fe2000001ff00 */
[----:B------:R-:W1:Y:S01]  /*9200*/  SHFL.IDX PT, R14, R37, 0x1, 0x1c1f ;  /* 0x003c1f00250e7f89 */ /* 0x000e6200000e0000 */
[----:B------:R-:W-:-:S03]  /*9210*/  CS2R R34, SRZ ;  /* 0x0000000000227805 */ /* 0x000fc6000001ff00 */
[----:B------:R-:W4:Y:S01]  /*9220*/  SHFL.IDX PT, R24, R24, 0x1, 0x1c1f ;  /* 0x003c1f0018187f89 */ /* 0x000f2200000e0000 */
[----:B--2---:R-:W-:Y:S02]  /*9230*/  @!P1 IMAD.MOV.U32 R20, RZ, RZ, R8 ;  /* 0x000000ffff149224 */ /* 0x004fe400078e0008 */
[----:B------:R-:W-:Y:S02]  /*9240*/  @!P1 IMAD.MOV.U32 R21, RZ, RZ, R9 ;  /* 0x000000ffff159224 */ /* 0x000fe400078e0009 */
[----:B------:R-:W-:Y:S02]  /*9250*/  IMAD.MOV.U32 R0, RZ, RZ, R20 ;  /* 0x000000ffff007224 */ /* 0x000fe400078e0014 */
[----:B------:R-:W-:Y:S02]  /*9260*/  @!P1 IMAD.MOV.U32 R28, RZ, RZ, R10 ;  /* 0x000000ffff1c9224 */ /* 0x000fe400078e000a */
[----:B------:R-:W-:Y:S01]  /*9270*/  @!P1 IMAD.MOV.U32 R29, RZ, RZ, R11 ;  /* 0x000000ffff1d9224 */ /* 0x000fe200078e000b */
[----:B------:R-:W-:Y:S01]  /*9280*/  PRMT R53, R53, 0x5410, R0 ;  /* 0x0000541035357816 */ /* 0x000fe20000000000 */
[----:B------:R-:W-:Y:S01]  /*9290*/  IMAD.MOV.U32 R3, RZ, RZ, R21 ;  /* 0x000000ffff037224 */ /* 0x000fe200078e0015 */
[----:B------:R-:W2:Y:S01]  /*92a0*/  SHFL.IDX PT, R0, R26, 0x1, 0x1c1f ;  /* 0x003c1f001a007f89 */ /* 0x000ea200000e0000 */
[----:B------:R-:W-:Y:S01]  /*92b0*/  IMAD.MOV.U32 R8, RZ, RZ, R28 ;  /* 0x000000ffff087224 */ /* 0x000fe200078e001c */
[----:B---3--:R-:W-:Y:S01]  /*92c0*/  @!P1 MOV R31, R5 ;  /* 0x00000005001f9202 */ /* 0x008fe20000000f00 */
[----:B------:R-:W-:Y:S01]  /*92d0*/  @!P1 IMAD.MOV.U32 R30, RZ, RZ, R4 ;  /* 0x000000ffff1e9224 */ /* 0x000fe200078e0004 */
[----:B------:R-:W-:Y:S01]  /*92e0*/  PRMT R41, R3, 0x7610, R41 ;  /* 0x0000761003297816 */ /* 0x000fe20000000029 */
[----:B------:R-:W-:Y:S01]  /*92f0*/  IMAD.MOV.U32 R9, RZ, RZ, R29 ;  /* 0x000000ffff097224 */ /* 0x000fe200078e001d */
[----:B------:R3:W0:Y:S01]  /*9300*/  SHFL.IDX PT, R3, R36, 0x1, 0x1c1f ;  /* 0x003c1f0024037f89 */ /* 0x00062200000e0000 */
[----:B------:R-:W-:Y:S01]  /*9310*/  @!P1 IMAD.MOV.U32 R34, RZ, RZ, R6 ;  /* 0x000000ffff229224 */ /* 0x000fe200078e0006 */
[----:B------:R-:W-:Y:S01]  /*9320*/  PRMT R38, R8, 0x7610, R38 ;  /* 0x0000761008267816 */ /* 0x000fe20000000026 */
[----:B------:R-:W-:-:S02]  /*9330*/  @!P1 IMAD.MOV.U32 R35, RZ, RZ, R7 ;  /* 0x000000ffff239224 */ /* 0x000fc400078e0007 */
[----:B------:R-:W-:Y:S02]  /*9340*/  IMAD.MOV.U32 R4, RZ, RZ, R30 ;  /* 0x000000ffff047224 */ /* 0x000fe400078e001e */
[----:B------:R-:W-:Y:S01]  /*9350*/  IMAD.MOV.U32 R5, RZ, RZ, R31 ;  /* 0x000000ffff057224 */ /* 0x000fe200078e001f */
[----:B---3--:R-:W-:Y:S01]  /*9360*/  PRMT R36, R9, 0x7610, R36 ;  /* 0x0000761009247816 */ /* 0x008fe20000000024 */
[----:B------:R-:W-:Y:S01]  /*9370*/  IMAD.MOV.U32 R6, RZ, RZ, R34 ;  /* 0x000000ffff067224 */ /* 0x000fe200078e0022 */
[----:B------:R-:W-:Y:S01]  /*9380*/  PRMT R38, R38, 0x5410, R4 ;  /* 0x0000541026267816 */ /* 0x000fe20000000004 */
[----:B------:R-:W-:Y:S01]  /*9390*/  IMAD.MOV.U32 R7, RZ, RZ, R35 ;  /* 0x000000ffff077224 */ /* 0x000fe200078e0023 */
[----:B------:R-:W-:Y:S02]  /*93a0*/  PRMT R43, R5, 0x7610, R43 ;  /* 0x00007610052b7816 */ /* 0x000fe4000000002b */
[----:B------:R-:W-:Y:S02]  /*93b0*/  CS2R R4, SRZ ;  /* 0x0000000000047805 */ /* 0x000fe4000001ff00 */
[----:B------:R-:W-:-:S02]  /*93c0*/  PRMT R53, R6, 0x7610, R53 ;  /* 0x0000761006357816 */ /* 0x000fc40000000035 */
[----:B-12-4-:R-:W-:-:S07]  /*93d0*/  PRMT R36, R36, 0x5410, R7 ;  /* 0x0000541024247816 */ /* 0x016fce0000000007 */
.L_x_3259:
[----:B------:R-:W2:Y:S01]  /*93e0*/  LDL R7, [R1+0x3c] ;  /* 0x00003c0001077983 */ /* 0x000ea20000100800 */
[----:B------:R-:W-:Y:S01]  /*93f0*/  VIADD R40, R40, 0x40 ;  /* 0x0000004028287836 */ /* 0x000fe20000000000 */
[----:B------:R-:W-:Y:S01]  /*9400*/  BSSY B1, `(.L_x_2945) ;  /* 0x0000016000017945 */ /* 0x000fe20003800000 */
[----:B------:R-:W-:Y:S02]  /*9410*/  CS2R R8, SRZ ;  /* 0x0000000000087805 */ /* 0x000fe4000001ff00 */
[----:B------:R-:W-:Y:S02]  /*9420*/  CS2R R10, SRZ ;  /* 0x00000000000a7805 */ /* 0x000fe4000001ff00 */
[----:B------:R-:W-:Y:S02]  /*9430*/  ISETP.GE.AND P1, PT, R40, R25, PT ;  /* 0x000000192800720c */ /* 0x000fe40003f26270 */
[----:B--2---:R-:W-:-:S04]  /*9440*/  LEA.HI R6, R7, R7, RZ, 0x1 ;  /* 0x0000000707067211 */ /* 0x004fc800078f08ff */
[----:B------:R-:W-:-:S05]  /*9450*/  LOP3.LUT R6, R6, 0xfffffffe, RZ, 0xc0, !PT ;  /* 0xfffffffe06067812 */ /* 0x000fca00078ec0ff */
[----:B------:R-:W-:Y:S01]  /*9460*/  IMAD.IADD R12, R7, 0x1, -R6 ;  /* 0x00000001070c7824 */ /* 0x000fe200078e0a06 */
[----:B------:R-:W-:-:S04]  /*9470*/  CS2R R6, SRZ ;  /* 0x0000000000067805 */ /* 0x000fc8000001ff00 */
[----:B------:R-:W-:Y:S01]  /*9480*/  SHF.L.U32 R12, R12, 0x1f, RZ ;  /* 0x0000001f0c0c7819 */ /* 0x000fe200000006ff */
[----:B------:R-:W-:Y:S06]  /*9490*/  @P1 BRA `(.L_x_2946) ;  /* 0x0000000000301947 */ /* 0x000fec0003800000 */
[----:B------:R-:W-:Y:S02]  /*94a0*/  CS2R R6, SRZ ;  /* 0x0000000000067805 */ /* 0x000fe4000001ff00 */
[----:B------:R-:W-:Y:S02]  /*94b0*/  CS2R R8, SRZ ;  /* 0x0000000000087805 */ /* 0x000fe4000001ff00 */
[----:B------:R-:W-:Y:S01]  /*94c0*/  CS2R R10, SRZ ;  /* 0x00000000000a7805 */ /* 0x000fe2000001ff00 */
[----:B------:R-:W-:Y:S06]  /*94d0*/  @P0 BRA `(.L_x_2946) ;  /* 0x0000000000200947 */ /* 0x000fec0003800000 */
[C---:B------:R-:W-:Y:S01]  /*94e0*/  IMAD.SHL.U32 R4, R18.reuse, 0x2, RZ ;  /* 0x0000000212047824 */ /* 0x040fe200078e00ff */
[----:B------:R-:W-:-:S04]  /*94f0*/  SHF.L.U64.HI R5, R18, 0x1, R19 ;  /* 0x0000000112057819 */ /* 0x000fc80000010213 */
[-C--:B0-----:R-:W-:Y:S02]  /*9500*/  IADD3 R8, P1, R3, R4.reuse, RZ ;  /* 0x0000000403087210 */ /* 0x081fe40007f3e0ff */
[----:B------:R-:W-:-:S03]  /*9510*/  IADD3 R4, P2, R14, R4, RZ ;  /* 0x000000040e047210 */ /* 0x000fc60007f5e0ff */
[--C-:B------:R-:W-:Y:S02]  /*9520*/  IMAD.X R9, R0, 0x1, R5.reuse, P1 ;  /* 0x0000000100097824 */ /* 0x100fe400008e0605 */
[----:B------:R-:W-:-:S04]  /*9530*/  IMAD.X R5, R24, 0x1, R5, P2 ;  /* 0x0000000118057824 */ /* 0x000fc800010e0605 */
[----:B------:R-:W5:Y:S04]  /*9540*/  LD.E.128 R8, desc[UR54][R8.64] ;  /* 0x0000003608087980 */ /* 0x000f68000c101d00 */
[----:B------:R-:W5:Y:S02]  /*9550*/  LD.E.128 R4, desc[UR54][R4.64] ;  /* 0x0000003604047980 */ /* 0x000f64000c101d00 */
.L_x_2946:
[----:B------:R-:W-:Y:S05]  /*9560*/  BSYNC B1 ;  /* 0x0000000000017941 */ /* 0x000fea0003800000 */
.L_x_2945:
[----:B------:R-:W1:Y:S01]  /*9570*/  SYNCS.PHASECHK.TRANS64.TRYWAIT P1, [R23+URZ+0x22800], R12 ;  /* 0x0228000c170075a7 */ /* 0x000e62000802017f */
[----:B-----5:R-:W-:Y:S01]  /*9580*/  IMAD.MOV.U32 R0, RZ, RZ, R4 ;  /* 0x000000ffff007224 */ /* 0x020fe200078e0004 */
[----:B------:R-:W-:Y:S01]  /*9590*/  VIADDMNMX R25, R25, -R228, 0x80, PT ;  /* 0x0000008019197446 */ /* 0x000fe200038009e4 */
[----:B0-----:R-:W-:Y:S01]  /*95a0*/  IMAD.MOV.U32 R3, RZ, RZ, R5 ;  /* 0x000000ffff037224 */ /* 0x001fe200078e0005 */
[----:B------:R-:W-:Y:S01]  /*95b0*/  BSSY B1, `(.L_x_2947) ;  /* 0x000000d000017945 */ /* 0x000fe20003800000 */
[C---:B------:R-:W-:Y:S01]  /*95c0*/  VIADD R13, R204.reuse, 0x40 ;  /* 0x00000040cc0d7836 */ /* 0x040fe20000000000 */
[-C--:B------:R-:W-:Y:S01]  /*95d0*/  ISETP.GE.OR P2, PT, R204, R25.reuse, P0 ;  /* 0x00000019cc00720c */ /* 0x080fe20000746670 */
[----:B------:R-:W-:Y:S01]  /*95e0*/  IMAD.MOV.U32 R14, RZ, RZ, R9 ;  /* 0x000000ffff0e7224 */ /* 0x000fe200078e0009 */
[----:B------:R-:W-:Y:S01]  /*95f0*/  PRMT R54, R0, 0x5410, R3 ;  /* 0x0000541000367816 */ /* 0x000fe20000000003 */
[----:B------:R-:W-:Y:S01]  /*9600*/  IMAD.MOV.U32 R0, RZ, RZ, R6 ;  /* 0x000000ffff007224 */ /* 0x000fe200078e0006 */
[----:B------:R-:W-:Y:S01]  /*9610*/  ISETP.GE.OR P0, PT, R13, R25, P0 ;  /* 0x000000190d00720c */ /* 0x000fe20000706670 */
[----:B------:R-:W-:Y:S01]  /*9620*/  IMAD.MOV.U32 R3, RZ, RZ, R7 ;  /* 0x000000ffff037224 */ /* 0x000fe200078e0007 */
[----:B------:R-:W-:Y:S01]  /*9630*/  MOV R13, R8 ;  /* 0x00000008000d7202 */ /* 0x000fe20000000f00 */
[----:B------:R-:W-:-:S03]  /*9640*/  IMAD.IADD R37, R18, 0x1, R27 ;  /* 0x0000000112257824 */ /* 0x000fc600078e021b */
[----:B------:R-:W-:Y:S02]  /*9650*/  PRMT R55, R0, 0x5410, R3 ;  /* 0x0000541000377816 */ /* 0x000fe40000000003 */
[----:B------:R-:W-:Y:S01]  /*9660*/  PRMT R56, R13, 0x5410, R14 ;  /* 0x000054100d387816 */ /* 0x000fe2000000000e */
[----:B-1----:R-:W-:Y:S06]  /*9670*/  @!P1 BRA `(.L_x_2948) ;  /* 0x000001c8008c9947 */ /* 0x002fec0003800000 */
.L_x_3260:
[----:B------:R-:W-:Y:S05]  /*9680*/  BSYNC B1 ;  /* 0x0000000000017941 */ /* 0x000fea0003800000 */
.L_x_2947:
[----:B------:R-:W-:Y:S01]  /*9690*/  BSSY B1, `(.L_x_2949) ;  /* 0x0000064000017945 */ /* 0x000fe20003800000 */
[----:B------:R-:W-:Y:S01]  /*96a0*/  IMAD.MOV.U32 R0, RZ, RZ, R10 ;  /* 0x000000ffff007224 */ /* 0x000fe200078e000a */
[----:B------:R-:W-:Y:S01]  /*96b0*/  LOP3.LUT R37, R37, 0x38, RZ, 0xc0, !PT ;  /* 0x0000003825257812 */ /* 0x000fe200078ec0ff */
[----:B------:R-:W-:Y:S01]  /*96c0*/  IMAD.MOV.U32 R3, RZ, RZ, R11 ;  /* 0x000000ffff037224 */ /* 0x000fe200078e000b */
[----:B------:R-:W-:Y:S06]  /*96d0*/  @P2 BRA `(.L_x_2950) ;  /* 0x00000004007c2947 */ /* 0x000fec0003800000 */
[----:B------:R-:W2:Y:S01]  /*96e0*/  LDL R25, [R1+0x28] ;  /* 0x0000280001197983 */ /* 0x000ea20000100800 */
[----:B------:R-:W-:Y:S01]  /*96f0*/  IMAD.SHL.U32 R33, R33, 0x40, RZ ;  /* 0x0000004021217824 */ /* 0x000fe200078e00ff */
[----:B------:R-:W-:Y:S01]  /*9700*/  SHF.R.U64 R49, R30, 0x10, R31 ;  /* 0x000000101e317819 */ /* 0x000fe2000000121f */
[----:B------:R-:W-:Y:S01]  /*9710*/  HADD2.F32 R43, -RZ, R43.H0_H0 ;  /* 0x2000002bff2b7230 */ /* 0x000fe20000004100 */
[--C-:B------:R-:W-:Y:S01]  /*9720*/  SHF.R.U64 R52, R20, 0x10, R21.reuse ;  /* 0x0000001014347819 */ /* 0x100fe20000001215 */
[----:B------:R-:W-:Y:S01]  /*9730*/  HADD2.F32 R41, -RZ, R41.H0_H0 ;  /* 0x20000029ff297230 */ /* 0x000fe20000004100 */
[----:B------:R-:W-:Y:S02]  /*9740*/  LOP3.LUT R24, R33, 0x1c0, RZ, 0xc0, !PT ;  /* 0x000001c021187812 */ /* 0x000fe400078ec0ff */
[----:B------:R-:W-:Y:S02]  /*9750*/  SHF.R.U32.HI R44, RZ, 0x10, R21 ;  /* 0x00000010ff2c7819 */ /* 0x000fe40000011615 */
[----:B------:R-:W-:-:S02]  /*9760*/  SHF.R.U32.HI R13, RZ, 0x3, R24 ;  /* 0x00000003ff0d7819 */ /* 0x000fc40000011618 */
[----:B0-----:R-:W-:Y:S02]  /*9770*/  LOP3.LUT R12, R24, 0x38, R18, 0xf8, !PT ;  /* 0x00000038180c7812 */ /* 0x001fe400078ef812 */
[----:B------:R-:W-:Y:S02]  /*9780*/  LOP3.LUT R24, R13, R37, R24, 0x1e, !PT ;  /* 0x000000250d187212 */ /* 0x000fe400078e1e18 */
[----:B------:R-:W-:Y:S02]  /*9790*/  LOP3.LUT R12, R12, R13, RZ, 0x3c, !PT ;  /* 0x0000000d0c0c7212 */ /* 0x000fe400078e3cff */
[----:B------:R-:W-:Y:S02]  /*97a0*/  SHF.R.U32.HI R40, RZ, 0x10, R31 ;  /* 0x00000010ff287819 */ /* 0x000fe4000001161f */
[--C-:B------:R-:W-:Y:S02]  /*97b0*/  SHF.R.U64 R48, R34, 0x10, R35.reuse ;  /* 0x0000001022307819 */ /* 0x100fe40000001223 */
[----:B------:R-:W-:Y:S01]  /*97c0*/  SHF.R.U32.HI R46, RZ, 0x10, R35 ;  /* 0x00000010ff2e7819 */ /* 0x000fe20000011623 */
[----:B------:R-:W-:Y:S01]  /*97d0*/  HADD2.F32 R40, -RZ, R40.H0_H0 ;  /* 0x20000028ff287230 */ /* 0x000fe20000004100 */
[----:B------:R-:W-:-:S02]  /*97e0*/  SHF.R.U64 R51, R28, 0x10, R29 ;  /* 0x000000101c337819 */ /* 0x000fc4000000121d */
[----:B------:R-:W-:Y:S01]  /*97f0*/  SHF.R.U32.HI R50, RZ, 0x10, R29 ;  /* 0x00000010ff327819 */ /* 0x000fe2000001161d */
[C---:B--2---:R-:W-:Y:S02]  /*9800*/  IMAD R24, R25.reuse, 0x200, R24 ;  /* 0x0000020019187824 */ /* 0x044fe400078e0218 */
[----:B------:R-:W-:Y:S02]  /*9810*/  IMAD R12, R25, 0x200, R12 ;  /* 0x00000200190c7824 */ /* 0x000fe400078e020c */
[--C-:B------:R-:W-:Y:S02]  /*9820*/  IMAD R39, R24, 0x2, R23.reuse ;  /* 0x0000000218277824 */ /* 0x100fe400078e0217 */
[----:B------:R-:W-:-:S03]  /*9830*/  IMAD R33, R12, 0x2, R23 ;  /* 0x000000020c217824 */ /* 0x000fc600078e0217 */
[----:B------:R-:W0:Y:S04]  /*9840*/  LDS.128 R24, [R39+0x18400] ;  /* 0x0184000027187984 */ /* 0x000e280000000c00 */
[----:B------:R-:W1:Y:S01]  /*9850*/  LDS.128 R12, [R33+0x18400] ;  /* 0x01840000210c7984 */ /* 0x000e620000000c00 */
[--C-:B0-----:R-:W-:Y:S02]  /*9860*/  HADD2.F32 R30, -RZ, R25.reuse.H0_H0 ;  /* 0x20000019ff1e7230 */ /* 0x101fe40000004100 */
[----:B------:R-:W-:Y:S02]  /*9870*/  HADD2.F32 R31, -RZ, R25.H1_H1 ;  /* 0x30000019ff1f7230 */ /* 0x000fe40000004100 */
[----:B-1----:R-:W-:Y:S02]  /*9880*/  HADD2.F32 R20, -RZ, R13.H0_H0 ;  /* 0x2000000dff147230 */ /* 0x002fe40000004100 */
[C---:B------:R-:W-:Y:S01]  /*9890*/  FMUL.FTZ R45, R30.reuse, R43 ;  /* 0x0000002b1e2d7220 */ /* 0x040fe20000410000 */
[----:B------:R-:W-:Y:S01]  /*98a0*/  FMUL.FTZ R47, R30, R41 ;  /* 0x000000291e2f7220 */ /* 0x000fe20000410000 */
[----:B------:R-:W-:-:S02]  /*98b0*/  HADD2.F32 R30, -RZ, R44.H0_H0 ;  /* 0x2000002cff1e7230 */ /* 0x000fc40000004100 */
[C---:B------:R-:W-:Y:S01]  /*98c0*/  FMUL.FTZ R44, R31.reuse, R40 ;  /* 0x000000281f2c7220 */ /* 0x040fe20000410000 */
[C---:B------:R-:W-:Y:S01]  /*98d0*/  FFMA.FTZ R42, R20.reuse, R41, -R45 ;  /* 0x00000029142a7223 */ /* 0x040fe2000001082d */
[----:B------:R-:W-:Y:S02]  /*98e0*/  HADD2.F32 R34, -RZ, R27.H0_H0 ;  /* 0x2000001bff227230 */ /* 0x000fe40000004100 */
[----:B------:R-:W-:Y:S01]  /*98f0*/  FFMA.FTZ R47, R20, R43, R47 ;  /* 0x0000002b142f7223 */ /* 0x000fe2000001002f */
[--C-:B------:R-:W-:Y:S02]  /*9900*/  HADD2.F32 R45, -RZ, R36.reuse.H1_H1 ;  /* 0x30000024ff2d7230 */ /* 0x100fe40000004100 */
[----:B------:R-:W-:Y:S01]  /*9910*/  FMUL.FTZ R20, R31, R30 ;  /* 0x0000001e1f147220 */ /* 0x000fe20000410000 */
[----:B------:R-:W-:Y:S02]  /*9920*/  HADD2.F32 R41, -RZ, R36.H0_H0 ;  /* 0x20000024ff297230 */ /* 0x000fe40000004100 */
[----:B------:R-:W-:-:S02]  /*9930*/  HADD2.F32 R21, -RZ, R13.H1_H1 ;  /* 0x3000000dff157230 */ /* 0x000fc40000004100 */
[C---:B------:R-:W-:Y:S01]  /*9940*/  FMUL.FTZ R31, R34.reuse, R45 ;  /* 0x0000002d221f7220 */ /* 0x040fe20000410000 */
[----:B------:R-:W-:Y:S02]  /*9950*/  HADD2.F32 R28, -RZ, R15.H0_H0 ;  /* 0x2000000fff1c7230 */ /* 0x000fe40000004100 */
[-C--:B------:R-:W-:Y:S01]  /*9960*/  FMUL.FTZ R34, R34, R41.reuse ;  /* 0x0000002922227220 */ /* 0x080fe20000410000 */
[----:B------:R-:W-:Y:S02]  /*9970*/  HADD2.F32 R35, -RZ, R27.H1_H1 ;  /* 0x3000001bff237230 */ /* 0x000fe40000004100 */
[----:B------:R-:W-:Y:S01]  /*9980*/  FFMA.FTZ R43, R21, R30, -R44 ;  /* 0x0000001e152b7223 */ /* 0x000fe2000001082c */
[----:B------:R-:W-:Y:S02]  /*9990*/  HADD2.F32 R36, -RZ, R46.H0_H0 ;  /* 0x2000002eff247230 */ /* 0x000fe40000004100 */
[----:B------:R-:W-:Y:S01]  /*99a0*/  FFMA.FTZ R41, R28, R41, -R31 ;  /* 0x000000291c297223 */ /* 0x000fe2000001081f */
[----:B------:R-:W-:-:S02]  /*99b0*/  HADD2.F32 R29, -RZ, R15.H1_H1 ;  /* 0x3000000fff1d7230 */ /* 0x000fc40000004100 */
[----:B------:R-:W-:Y:S01]  /*99c0*/  FFMA.FTZ R45, R28, R45, R34 ;  /* 0x0000002d1c2d7223 */ /* 0x000fe20000010022 */
[----:B------:R-:W-:Y:S02]  /*99d0*/  HADD2.F32 R30, -RZ, R50.H0_H0 ;  /* 0x20000032ff1e7230 */ /* 0x000fe40000004100 */
[----:B------:R-:W-:Y:S01]  /*99e0*/  FFMA.FTZ R40, R21, R40, R20 ;  /* 0x0000002815287223 */ /* 0x000fe20000010014 */
[----:B------:R-:W-:Y:S02]  /*99f0*/  HADD2.F32 R25, -RZ, R24.H0_H0 ;  /* 0x20000018ff197230 */ /* 0x000fe40000004100 */
[C---:B------:R-:W-:Y:S01]  /*9a00*/  FMUL.FTZ R34, R35.reuse, R36 ;  /* 0x0000002423227220 */ /* 0x040fe20000410000 */
[----:B------:R-:W-:Y:S02]  /*9a10*/  HADD2.F32 R28, -RZ, R38.H1_H1 ;  /* 0x30000026ff1c7230 */ /* 0x000fe40000004100 */
[----:B------:R-:W-:Y:S01]  /*9a20*/  FMUL.FTZ R46, R35, R30 ;  /* 0x0000001e232e7220 */ /* 0x000fe20000410000 */
[----:B------:R-:W-:-:S02]  /*9a30*/  HADD2.F32 R20, -RZ, R53.H1_H1 ;  /* 0x30000035ff147230 */ /* 0x000fc40000004100 */
[----:B------:R-:W-:Y:S01]  /*9a40*/  FFMA.FTZ R44, R29, R30, -R34 ;  /* 0x0000001e1d2c7223 */ /* 0x000fe20000010822 */
[----:B------:R-:W-:Y:S02]  /*9a50*/  HADD2.F32 R13, -RZ, R12.H0_H0 ;  /* 0x2000000cff0d7230 */ /* 0x000fe40000004100 */
[C---:B------:R-:W-:Y:S01]  /*9a60*/  FMUL.FTZ R34, R25.reuse, R28 ;  /* 0x0000001c19227220 */ /* 0x040fe20000410000 */
[----:B------:R-:W-:Y:S02]  /*9a70*/  HADD2.F32 R27, -RZ, R26.H0_H0 ;  /* 0x2000001aff1b7230 */ /* 0x000fe40000004100 */
[----:B------:R-:W-:Y:S01]  /*9a80*/  FMUL.FTZ R25, R25, R20 ;  /* 0x0000001419197220 */ /* 0x000fe20000410000 */
[----:B------:R-:W-:Y:S02]  /*9a90*/  HADD2.F32 R30, -RZ, R53.H0_H0 ;  /* 0x20000035ff1e7230 */ /* 0x000fe40000004100 */
[----:B------:R-:W-:Y:S01]  /*9aa0*/  FFMA.FTZ R46, R29, R36, R46 ;  /* 0x000000241d2e7223 */ /* 0x000fe2000001002e */
[----:B------:R-:W-:-:S02]  /*9ab0*/  HADD2.F32 R38, -RZ, R38.H0_H0 ;  /* 0x20000026ff267230 */ /* 0x000fc40000004100 */
[----:B------:R-:W-:Y:S01]  /*9ac0*/  FFMA.FTZ R34, R13, R20, -R34 ;  /* 0x000000140d227223 */ /* 0x000fe20000010822 */
[----:B------:R-:W-:Y:S02]  /*9ad0*/  HADD2.F32 R15, -RZ, R14.H0_H0 ;  /* 0x2000000eff0f7230 */ /* 0x000fe40000004100 */
[----:B------:R-:W-:Y:S01]  /*9ae0*/  FMUL.FTZ R36, R27, R30 ;  /* 0x0000001e1b247220 */ /* 0x000fe20000410000 */
[----:B------:R-:W-:Y:S01]  /*9af0*/  FFMA.FTZ R28, R13, R28, R25 ;  /* 0x0000001c0d1c7223 */ /* 0x000fe20000010019 */
[-C--:B------:R-:W-:Y:S01]  /*9b00*/  FMUL.FTZ R20, R27, R38.reuse ;  /* 0x000000261b147220 */ /* 0x080fe20000410000 */
[----:B------:R-:W-:Y:S02]  /*9b10*/  HADD2.F32 R24, -RZ, R24.H1_H1 ;  /* 0x30000018ff187230 */ /* 0x000fe40000004100 */
[C---:B------:R-:W-:Y:S01]  /*9b20*/  FFMA.FTZ R36, R15.reuse, R38, -R36 ;  /* 0x000000260f247223 */ /* 0x040fe20000010824 */
[----:B------:R-:W-:Y:S02]  /*9b30*/  HADD2.F32 R26, -RZ, R26.H1_H1 ;  /* 0x3000001aff1a7230 */ /* 0x000fe40000004100 */
[----:B------:R-:W-:Y:S01]  /*9b40*/  FFMA.FTZ R20, R15, R30, R20 ;  /* 0x0000001e0f147223 */ /* 0x000fe20000010014 */
[----:B------:R-:W-:-:S02]  /*9b50*/  HADD2.F32 R25, -RZ, R49.H0_H0 ;  /* 0x20000031ff197230 */ /* 0x000fc40000004100 */
[----:B------:R-:W-:Y:S02]  /*9b60*/  HADD2.F32 R27, -RZ, R48.H0_H0 ;  /* 0x20000030ff1b7230 */ /* 0x000fe40000004100 */
[----:B------:R-:W-:Y:S02]  /*9b70*/  HADD2.F32 R13, -RZ, R52.H0_H0 ;  /* 0x20000034ff0d7230 */ /* 0x000fe40000004100 */
[----:B------:R-:W-:Y:S01]  /*9b80*/  FMUL.FTZ R15, R24, R25 ;  /* 0x00000019180f7220 */ /* 0x000fe20000410000 */
[----:B------:R-:W-:Y:S02]  /*9b90*/  HADD2.F32 R21, -RZ, R51.H0_H0 ;  /* 0x20000033ff157230 */ /* 0x000fe40000004100 */
[----:B------:R-:W-:Y:S01]  /*9ba0*/  FMUL.FTZ R35, R26, R27 ;  /* 0x0000001b1a237220 */ /* 0x000fe20000410000 */
[----:B------:R-:W-:Y:S02]  /*9bb0*/  HADD2.F32 R12, -RZ, R12.H1_H1 ;  /* 0x3000000cff0c7230 */ /* 0x000fe40000004100 */
        /* <DEDUP_REMOVED lines=17> */
.L_x_2950:
[----:B------:R-:W-:Y:S05]  /*9cd0*/  BSYNC B1 ;  /* 0x0000000000017941 */ /* 0x000fea0003800000 */
.L_x_2949:
[----:B------:R-:W-:Y:S01]  /*9ce0*/  PRMT R41, R0, 0x5410, R3 ;  /* 0x0000541000297816 */ /* 0x000fe20000000003 */
[----:B------:R-:W-:Y:S06]  /*9cf0*/  @P0 BRA `(.L_x_2941) ;  /* 0x0000000400800947 */ /* 0x000fec0003800000 */
[----:B------:R-:W2:Y:S01]  /*9d00*/  LDL R20, [R1+0x2c] ;  /* 0x00002c0001147983 */ /* 0x000ea20000100800 */
[C---:B01----:R-:W-:Y:S02]  /*9d10*/  VIADD R12, R204.reuse, 0x40 ;  /* 0x00000040cc0c7836 */ /* 0x043fe40000000000 */
        /* <DEDUP_REMOVED lines=8> */
[----:B------:R-:W-:Y:S01]  /*9da0*/  HADD2.F32 R21, -RZ, R54.H1_H1 ;  /* 0x30000036ff157230 */ /* 0x000fe20000004100 */
[----:B------:R-:W-:Y:S02]  /*9db0*/  SHF.R.U64 R40, R8, 0x10, R9 ;  /* 0x0000001008287819 */ /* 0x000fe40000001209 */
[----:B------:R-:W-:Y:S02]  /*9dc0*/  SHF.R.U32.HI R28, RZ, 0x10, R5 ;  /* 0x00000010ff1c7819 */ /* 0x000fe40000011605 */
[--C-:B------:R-:W-:Y:S02]  /*9dd0*/  SHF.R.U64 R39, R10, 0x10, R11.reuse ;  /* 0x000000100a277819 */ /* 0x100fe4000000120b */
[----:B------:R-:W-:Y:S01]  /*9de0*/  SHF.R.U32.HI R38, RZ, 0x10, R11 ;  /* 0x00000010ff267819 */ /* 0x000fe2000001160b */
[----:B------:R-:W-:Y:S02]  /*9df0*/  HADD2.F32 R11, -RZ, R56.H1_H1 ;  /* 0x30000038ff0b7230 */ /* 0x000fe40000004100 */
[----:B------:R-:W-:Y:S01]  /*9e00*/  HADD2.F32 R28, -RZ, R28.H0_H0 ;  /* 0x2000001cff1c7230 */ /* 0x000fe20000004100 */
[----:B------:R-:W-:-:S02]  /*9e10*/  SHF.R.U64 R35, R6, 0x10, R7 ;  /* 0x0000001006237819 */ /* 0x000fc40000001207 */
[----:B------:R-:W-:Y:S01]  /*9e20*/  SHF.R.U32.HI R33, RZ, 0x10, R7 ;  /* 0x00000010ff217819 */ /* 0x000fe20000011607 */
[----:B--2---:R-:W-:-:S04]  /*9e30*/  IMAD.IADD R0, R20, 0x1, R37 ;  /* 0x0000000114007824 */ /* 0x004fc800078e0225 */
[----:B------:R-:W-:Y:S01]  /*9e40*/  IMAD R0, R0, 0x2, R23 ;  /* 0x0000000200007824 */ /* 0x000fe200078e0217 */
[----:B---3--:R-:W0:Y:S04]  /*9e50*/  LDS.128 R12, [R42+0x18400] ;  /* 0x018400002a0c7984 */ /* 0x008e280000000c00 */
[----:B------:R-:W1:Y:S01]  /*9e60*/  LDS.128 R24, [R0+0x18400] ;  /* 0x0184000000187984 */ /* 0x000e620000000c00 */
[----:B------:R-:W-:Y:S02]  /*9e70*/  SHF.R.U32.HI R20, RZ, 0x10, R9 ;  /* 0x00000010ff147819 */ /* 0x000fe40000011609 */
[----:B------:R-:W-:Y:S01]  /*9e80*/  SHF.R.U64 R37, R4, 0x10, R5 ;  /* 0x0000001004257819 */ /* 0x000fe20000001205 */
[----:B0-----:R-:W-:Y:S02]  /*9e90*/  HADD2.F32 R4, -RZ, R13.H0_H0 ;  /* 0x2000000dff047230 */ /* 0x001fe40000004100 */
[----:B-1----:R-:W-:-:S02]  /*9ea0*/  HADD2.F32 R8, -RZ, R25.H0_H0 ;  /* 0x20000019ff087230 */ /* 0x002fc40000004100 */
[----:B------:R-:W-:-:S03]  /*9eb0*/  HADD2.F32 R25, -RZ, R25.H1_H1 ;  /* 0x30000019ff197230 */ /* 0x000fc60000004100 */
[C---:B------:R-:W-:Y:S01]  /*9ec0*/  FMUL.FTZ R29, R8.reuse, R21 ;  /* 0x00000015081d7220 */ /* 0x040fe20000410000 */
[-C--:B------:R-:W-:Y:S01]  /*9ed0*/  FMUL.FTZ R31, R8, R11.reuse ;  /* 0x0000000b081f7220 */ /* 0x080fe20000410000 */
[----:B------:R-:W-:Y:S02]  /*9ee0*/  HADD2.F32 R13, -RZ, R13.H1_H1 ;  /* 0x3000000dff0d7230 */ /* 0x000fe40000004100 */
[----:B------:R-:W-:Y:S01]  /*9ef0*/  FMUL.FTZ R30, R25, R28 ;  /* 0x0000001c191e7220 */ /* 0x000fe20000410000 */
[----:B------:R-:W-:Y:S02]  /*9f00*/  HADD2.F32 R8, -RZ, R20.H0_H0 ;  /* 0x20000014ff087230 */ /* 0x000fe40000004100 */
[C---:B------:R-:W-:Y:S01]  /*9f10*/  FFMA.FTZ R29, R4.reuse, R11, -R29 ;  /* 0x0000000b041d7223 */ /* 0x040fe2000001081d */
[----:B------:R-:W-:Y:S02]  /*9f20*/  HADD2.F32 R7, -RZ, R24.H0_H0 ;  /* 0x20000018ff077230 */ /* 0x000fe40000004100 */
[----:B------:R-:W-:Y:S01]  /*9f30*/  FFMA.FTZ R31, R4, R21, R31 ;  /* 0x00000015041f7223 */ /* 0x000fe2000001001f */
[----:B------:R-:W-:-:S02]  /*9f40*/  HADD2.F32 R20, -RZ, R54.H0_H0 ;  /* 0x20000036ff147230 */ /* 0x000fc40000004100 */
[----:B------:R-:W-:Y:S02]  /*9f50*/  HADD2.F32 R4, -RZ, R56.H0_H0 ;  /* 0x20000038ff047230 */ /* 0x000fe40000004100 */
[-C--:B------:R-:W-:Y:S01]  /*9f60*/  FFMA.FTZ R34, R13, R8.reuse, -R30 ;  /* 0x000000080d227223 */ /* 0x080fe2000001081e */
[----:B------:R-:W-:Y:S02]  /*9f70*/  HADD2.F32 R3, -RZ, R12.H0_H0 ;  /* 0x2000000cff037230 */ /* 0x000fe40000004100 */
[----:B------:R-:W-:Y:S01]  /*9f80*/  FMUL.FTZ R36, R25, R8 ;  /* 0x0000000819247220 */ /* 0x000fe20000410000 */
[C---:B------:R-:W-:Y:S01]  /*9f90*/  FMUL.FTZ R30, R7.reuse, R20 ;  /* 0x00000014071e7220 */ /* 0x040fe20000410000 */
[----:B------:R-:W-:Y:S02]  /*9fa0*/  HADD2.F32 R9, -RZ, R26.H0_H0 ;  /* 0x2000001aff097230 */ /* 0x000fe40000004100 */
[----:B------:R-:W-:Y:S01]  /*9fb0*/  FMUL.FTZ R7, R7, R4 ;  /* 0x0000000407077220 */ /* 0x000fe20000410000 */
[----:B------:R-:W-:-:S02]  /*9fc0*/  HADD2.F32 R8, -RZ, R55.H0_H0 ;  /* 0x20000037ff087230 */ /* 0x000fc40000004100 */
[----:B------:R-:W-:Y:S01]  /*9fd0*/  FFMA.FTZ R36, R13, R28, R36 ;  /* 0x0000001c0d247223 */ /* 0x000fe20000010024 */
[C---:B------:R-:W-:Y:S01]  /*9fe0*/  FFMA.FTZ R30, R3.reuse, R4, -R30 ;  /* 0x00000004031e7223 */ /* 0x040fe2000001081e */
[----:B------:R-:W-:Y:S02]  /*9ff0*/  HADD2.F32 R5, -RZ, R14.H0_H0 ;  /* 0x2000000eff057230 */ /* 0x000fe40000004100 */
[----:B------:R-:W-:Y:S01]  /*a000*/  FFMA.FTZ R13, R3, R20, R7 ;  /* 0x00000014030d7223 */ /* 0x000fe20000010007 */
[----:B------:R-:W-:Y:S02]  /*a010*/  HADD2.F32 R4, -RZ, R41.H0_H0 ;  /* 0x20000029ff047230 */ /* 0x000fe40000004100 */
[----:B------:R-:W-:Y:S01]  /*a020*/  FMUL.FTZ R20, R9, R8 ;  /* 0x0000000809147220 */ /* 0x000fe20000410000 */
[----:B------:R-:W-:Y:S02]  /*a030*/  HADD2.F32 R10, -RZ, R27.H0_H0 ;  /* 0x2000001bff0a7230 */ /* 0x000fe40000004100 */
[----:B------:R-:W-:-:S02]  /*a040*/  HADD2.F32 R3, -RZ, R41.H1_H1 ;  /* 0x30000029ff037230 */ /* 0x000fc40000004100 */
[----:B------:R-:W-:Y:S02]  /*a050*/  HADD2.F32 R7, -RZ, R55.H1_H1 ;  /* 0x30000037ff077230 */ /* 0x000fe40000004100 */
[-C--:B------:R-:W-:Y:S01]  /*a060*/  FMUL.FTZ R28, R9, R4.reuse ;  /* 0x00000004091c7220 */ /* 0x080fe20000410000 */
[----:B------:R-:W-:Y:S01]  /*a070*/  FFMA.FTZ R21, R5, R4, -R20 ;  /* 0x0000000405157223 */ /* 0x000fe20000010814 */
[----:B------:R-:W-:Y:S02]  /*a080*/  HADD2.F32 R6, -RZ, R15.H0_H0 ;  /* 0x2000000fff067230 */ /* 0x000fe40000004100 */
[----:B------:R-:W-:Y:S02]  /*a090*/  HADD2.F32 R4, -RZ, R38.H0_H0 ;  /* 0x20000026ff047230 */ /* 0x000fe40000004100 */
[C---:B------:R-:W-:Y:S01]  /*a0a0*/  FMUL.FTZ R9, R10.reuse, R7 ;  /* 0x000000070a097220 */ /* 0x040fe20000410000 */
[----:B------:R-:W-:Y:S02]  /*a0b0*/  HADD2.F32 R27, -RZ, R27.H1_H1 ;  /* 0x3000001bff1b7230 */ /* 0x000fe40000004100 */
[----:B------:R-:W-:Y:S01]  /*a0c0*/  FMUL.FTZ R38, R10, R3 ;  /* 0x000000030a267220 */ /* 0x000fe20000410000 */
[----:B------:R-:W-:-:S02]  /*a0d0*/  HADD2.F32 R20, -RZ, R33.H0_H0 ;  /* 0x20000021ff147230 */ /* 0x000fc40000004100 */
[----:B------:R-:W-:Y:S01]  /*a0e0*/  FFMA.FTZ R10, R5, R8, R28 ;  /* 0x00000008050a7223 */ /* 0x000fe2000001001c */
[----:B------:R-:W-:Y:S02]  /*a0f0*/  HADD2.F32 R15, -RZ, R15.H1_H1 ;  /* 0x3000000fff0f7230 */ /* 0x000fe40000004100 */
[C---:B------:R-:W-:Y:S01]  /*a100*/  FFMA.FTZ R25, R6.reuse, R3, -R9 ;  /* 0x0000000306197223 */ /* 0x040fe20000010809 */
[----:B------:R-:W-:Y:S01]  /*a110*/  FFMA.FTZ R38, R6, R7, R38 ;  /* 0x0000000706267223 */ /* 0x000fe20000010026 */
[----:B------:R-:W-:Y:S02]  /*a120*/  HADD2.F32 R24, -RZ, R24.H1_H1 ;  /* 0x30000018ff187230 */ /* 0x000fe40000004100 */
[C---:B------:R-:W-:Y:S01]  /*a130*/  FMUL.FTZ R8, R27.reuse, R20 ;  /* 0x000000141b087220 */ /* 0x040fe20000410000 */
[----:B------:R-:W-:Y:S02]  /*a140*/  HADD2.F32 R26, -RZ, R26.H1_H1 ;  /* 0x3000001aff1a7230 */ /* 0x000fe40000004100 */
[----:B------:R-:W-:Y:S01]  /*a150*/  FMUL.FTZ R6, R27, R4 ;  /* 0x000000041b067220 */ /* 0x000fe20000410000 */
[----:B------:R-:W-:-:S02]  /*a160*/  HADD2.F32 R7, -RZ, R37.H0_H0 ;  /* 0x20000025ff077230 */ /* 0x000fc40000004100 */
[----:B------:R-:W-:Y:S02]  /*a170*/  HADD2.F32 R9, -RZ, R35.H0_H0 ;  /* 0x20000023ff097230 */ /* 0x000fe40000004100 */
[----:B------:R-:W-:Y:S02]  /*a180*/  HADD2.F32 R3, -RZ, R40.H0_H0 ;  /* 0x20000028ff037230 */ /* 0x000fe40000004100 */
[----:B------:R-:W-:Y:S02]  /*a190*/  HADD2.F32 R5, -RZ, R39.H0_H0 ;  /* 0x20000027ff057230 */ /* 0x000fe40000004100 */
[C---:B------:R-:W-:Y:S01]  /*a1a0*/  FFMA.FTZ R4, R15.reuse, R4, -R8 ;  /* 0x000000040f047223 */ /* 0x040fe20000010808 */
[----:B------:R-:W-:Y:S02]  /*a1b0*/  HADD2.F32 R12, -RZ, R12.H1_H1 ;  /* 0x3000000cff0c7230 */ /* 0x000fe40000004100 */
[----:B------:R-:W-:Y:S01]  /*a1c0*/  FFMA.FTZ R27, R15, R20, R6 ;  /* 0x000000140f1b7223 */ /* 0x000fe20000010006 */
[----:B------:R-:W-:-:S02]  /*a1d0*/  HADD2.F32 R14, -RZ, R14.H1_H1 ;  /* 0x3000000eff0e7230 */ /* 0x000fc40000004100 */
[----:B------:R-:W-:Y:S01]  /*a1e0*/  FMUL.FTZ R11, R24, R7 ;  /* 0x00000007180b7220 */ /* 0x000fe20000410000 */
[----:B------:R-:W-:Y:S01]  /*a1f0*/  FMUL.FTZ R15, R26, R9 ;  /* 0x000000091a0f7220 */ /* 0x000fe20000410000 */
[----:B------:R-:W-:Y:S01]  /*a200*/  FMUL.FTZ R24, R24, R3 ;  /* 0x0000000318187220 */ /* 0x000fe20000410000 */
[----:B------:R-:W-:Y:S01]  /*a210*/  FMUL.FTZ R26, R26, R5 ;  /* 0x000000051a1a7220 */ /* 0x000fe20000410000 */
[----:B------:R-:W-:Y:S01]  /*a220*/  FFMA.FTZ R3, R12, R3, -R11 ;  /* 0x000000030c037223 */ /* 0x000fe2000001080b */
[----:B------:R-:W-:Y:S01]  /*a230*/  FFMA.FTZ R6, R14, R5, -R15 ;  /* 0x000000050e067223 */ /* 0x000fe2000001080f */
[----:B------:R-:W-:Y:S01]  /*a240*/  FFMA.FTZ R8, R12, R7, R24 ;  /* 0x000000070c087223 */ /* 0x000fe20000010018 */
        /* <DEDUP_REMOVED lines=11> */
.L_x_2941:
[----:B------:R-:W-:Y:S05]  /*a300*/  BSYNC B0 ;  /* 0x0000000000007941 */ /* 0x000fea0003800000 */
.L_x_2927:
        /* <DEDUP_REMOVED lines=8> */
.L_x_2924:
[----:B-123--:R-:W1:Y:S01]  /*a390*/  S2R R0, SR_TID.X ;  /* 0x0000000000007919 */ /* 0x00ee620000002100 */
[----:B------:R-:W-:Y:S05]  /*a3a0*/  WARPSYNC.ALL ;  /* 0x0000000000007948 */ /* 0x000fea0003800000 */
[----:B------:R-:W-:Y:S02]  /*a3b0*/  LOP3.LUT R16, R16, 0xfffbffff, RZ, 0xc0, !PT ;  /* 0xfffbffff10107812 */ /* 0x000fe400078ec0ff */
[----:B-1----:R-:W-:-:S05]  /*a3c0*/  SHF.R.U32.HI R0, RZ, 0x7, R0 ;  /* 0x00000007ff007819 */ /* 0x002fca0000011600 */
[----:B------:R-:W-:Y:S01]  /*a3d0*/  VIADD R20, R0, 0x8 ;  /* 0x0000000800147836 */ /* 0x000fe20000000000 */
[----:B------:R-:W-:-:S04]  /*a3e0*/  MOV R0, UR51 ;  /* 0x0000003300007c02 */ /* 0x000fc80008000f00 */
[----:B------:R1:W-:Y:S01]  /*a3f0*/  BAR.SYNC.DEFER_BLOCKING R20, 0x100 ;  /* 0x000400140000751d */ /* 0x0003e20000010000 */
[----:B------:R-:W-:-:S13]  /*a400*/  ISETP.NE.AND P1, PT, R0, 0x3, PT ;  /* 0x000000030000780c */ /* 0x000fda0003f25270 */
[----:B------:R-:W-:Y:S01]  /*a410*/  @P1 LOP3.LUT R16, R16, 0x40000, RZ, 0xfc, !PT ;  /* 0x0004000010101812 */ /* 0x000fe200078efcff */
[----:B-1----:R-:W-:Y:S06]  /*a420*/  @!P1 BRA `(.L_x_2951) ;  /* 0x0000000000049947 */ /* 0x002fec0003800000 */
[----:B------:R-:W-:Y:S01]  /*a430*/  BPT.TRAP 0x1 ;  /* 0x000000040000795c */ /* 0x000fe20000300000 */
.L_x_2951:
[----:B------:R-:W-:Y:S01]  /*a440*/  IMAD R0, R2, 0x8, R23 ;  /* 0x0000000802007824 */ /* 0x000fe200078e0217 */
[----:B------:R-:W-:-:S04]  /*a450*/  SHF.L.U32 R73, R202, 0x1f, RZ ;  /* 0x0000001fca497819 */ /* 0x000fc800000006ff */
[----:B------:R1:W2:Y:S01]  /*a460*/  SYNCS.PHASECHK.TRANS64.TRYWAIT P0, [R0+URZ+0x22830], R73 ;  /* 0x02283049000075a7 */ /* 0x0002a2000800017f */
[----:B------:R-:W-:Y:S05]  /*a470*/  @!P1 BRA `(.L_x_2952) ;  /* 0x0000000000049947 */ /* 0x000fea0003800000 */
[----:B------:R-:W-:Y:S01]  /*a480*/  BPT.TRAP 0x1 ;  /* 0x000000040000795c */ /* 0x000fe20000300000 */
.L_x_2952:
[----:B------:R-:W-:Y:S01]  /*a490*/  VIADD R3, R23, 0x1c400 ;  /* 0x0001c40017037836 */ /* 0x000fe20000000000 */
[----:B------:R-:W-:Y:S01]  /*a4a0*/  LOP3.LUT R4, R32, 0x10000, RZ, 0xfc, !PT ;  /* 0x0001000020047812 */ /* 0x000fe200078efcff */
[----:B------:R-:W-:-:S03]  /*a4b0*/  IMAD.MOV.U32 R5, RZ, RZ, 0x40000040 ;  /* 0x40000040ff057424 */ /* 0x000fc600078e00ff */
[----:B------:R-:W-:-:S04]  /*a4c0*/  SHF.R.U32.HI R3, RZ, 0x4, R3 ;  /* 0x00000004ff037819 */ /* 0x000fc80000011603 */
[----:B------:R-:W-:-:S04]  /*a4d0*/  LOP3.LUT R3, R3, 0x3fff, RZ, 0xc0, !PT ;  /* 0x00003fff03037812 */ /* 0x000fc800078ec0ff */
[----:B------:R-:W-:Y:S01]  /*a4e0*/  LOP3.LUT R229, R3, 0x10000, RZ, 0xfc, !PT ;  /* 0x0001000003e57812 */ /* 0x000fe200078efcff */
[----:B--2---:R-:W-:Y:S06]  /*a4f0*/  @P0 BRA `(.L_x_2953) ;  /* 0x0000000000080947 */ /* 0x004fec0003800000 */
[----:B------:R-:W2:Y:S02]  /*a500*/  SYNCS.PHASECHK.TRANS64.TRYWAIT P0, [R0+URZ+0x22830], R73 ;  /* 0x02283049000075a7 */ /* 0x000ea4000800017f */
[----:B--2---:R-:W-:Y:S05]  /*a510*/  @!P0 BRA `(.L_x_2954) ;  /* 0x000001b800f88947 */ /* 0x004fea0003800000 */
.L_x_2953:
[----:B------:R-:W-:Y:S01]  /*a520*/  IMAD R6, R2, 0x300, R229 ;  /* 0x0000030002067824 */ /* 0x000fe200078e02e5 */
[----:B------:R-:W-:Y:S05]  /*a530*/  WARPSYNC.ALL ;  /* 0x0000000000007948 */ /* 0x000fea0003800000 */
[----:B------:R-:W-:Y:S01]  /*a540*/  IMAD.MOV.U32 R7, RZ, RZ, 0x40000040 ;  /* 0x40000040ff077424 */ /* 0x000fe200078e00ff */
[C---:B------:R-:W-:Y:S01]  /*a550*/  R2UR UR4, R4.reuse ;  /* 0x00000000040472ca */ /* 0x040fe200000e0000 */
[----:B0-----:R-:W-:Y:S01]  /*a560*/  WARPGROUP.ARRIVE ;  /* 0x00000000000079c5 */ /* 0x001fe20000000000 */
[----:B------:R-:W-:Y:S01]  /*a570*/  R2UR UR5, R5 ;  /* 0x00000000050572ca */ /* 0x000fe200000e0000 */
[----:B------:R-:W-:Y:S01]  /*a580*/  VIADD R14, R4, 0x2 ;  /* 0x00000002040e7836 */ /* 0x000fe20000000000 */
[C---:B------:R-:W-:Y:S01]  /*a590*/  R2UR UR6, R6.reuse ;  /* 0x00000000060672ca */ /* 0x040fe200000e0000 */
[----:B------:R-:W-:Y:S01]  /*a5a0*/  VIADD R8, R6, 0x2 ;  /* 0x0000000206087836 */ /* 0x000fe20000000000 */
[----:B------:R-:W-:Y:S01]  /*a5b0*/  R2UR UR7, R7 ;  /* 0x00000000070772ca */ /* 0x000fe200000e0000 */
[----:B------:R-:W-:Y:S01]  /*a5c0*/  IMAD.MOV.U32 R15, RZ, RZ, 0x40000040 ;  /* 0x40000040ff0f7424 */ /* 0x000fe200078e00ff */
[----:B------:R-:W-:Y:S01]  /*a5d0*/  MOV R7, 0x40000040 ;  /* 0x4000004000077802 */ /* 0x000fe20000000f00 */
[----:B------:R-:W-:Y:S01]  /*a5e0*/  IMAD.MOV.U32 R9, RZ, RZ, 0x40000040 ;  /* 0x40000040ff097424 */ /* 0x000fe200078e00ff */
[----:B------:R-:W0:Y:S01]  /*a5f0*/  S2R R3, SR_TID.X ;  /* 0x0000000000037919 */ /* 0x000e220000002100 */
[----:B------:R-:W-:-:S02]  /*a600*/  VIADD R12, R4, 0x4 ;  /* 0x00000004040c7836 */ /* 0x000fc40000000000 */
[----:B------:R-:W-:Y:S02]  /*a610*/  IMAD.MOV.U32 R13, RZ, RZ, 0x40000040 ;  /* 0x40000040ff0d7424 */ /* 0x000fe400078e00ff */
[----:B------:R-:W-:Y:S02]  /*a620*/  VIADD R10, R4, 0x6 ;  /* 0x00000006040a7836 */ /* 0x000fe40000000000 */
[----:B------:R-:W-:Y:S02]  /*a630*/  IMAD.MOV.U32 R11, RZ, RZ, 0x40000040 ;  /* 0x40000040ff0b7424 */ /* 0x000fe400078e00ff */
[----:B------:R-:W-:Y:S01]  /*a640*/  HGMMA.64x96x16.F32 R24, gdesc[UR4], RZ, !UPT, gsb0 ;  /* 0x01600000041879f0 */ /* 0x000fe2000c0008ff */
[----:B------:R-:W-:Y:S01]  /*a650*/  R2UR UR4, R14 ;  /* 0x000000000e0472ca */ /* 0x000fe200000e0000 */
[----:B------:R-:W-:Y:S01]  /*a660*/  IMAD.U32 R97, RZ, RZ, UR51 ;  /* 0x00000033ff617e24 */ /* 0x000fe2000f8e00ff */
[----:B------:R-:W-:Y:S02]  /*a670*/  R2UR UR5, R15 ;  /* 0x000000000f0572ca */ /* 0x000fe400000e0000 */
[----:B------:R-:W-:Y:S01]  /*a680*/  R2UR UR6, R8 ;  /* 0x00000000080672ca */ /* 0x000fe200000e0000 */
[C---:B------:R-:W-:Y:S01]  /*a690*/  VIADD R8, R6.reuse, 0x4 ;  /* 0x0000000406087836 */ /* 0x040fe20000000000 */
[----:B------:R-:W-:Y:S01]  /*a6a0*/  R2UR UR7, R9 ;  /* 0x00000000090772ca */ /* 0x000fe200000e0000 */
[----:B------:R-:W-:Y:S01]  /*a6b0*/  IMAD.MOV.U32 R9, RZ, RZ, 0x40000040 ;  /* 0x40000040ff097424 */ /* 0x000fe200078e00ff */
[----:B------:R-:W-:Y:S01]  /*a6c0*/  ISETP.NE.AND P0, PT, R97, 0x3, PT ;  /* 0x000000036100780c */ /* 0x000fe20003f05270 */
[----:B------:R-:W-:Y:S01]  /*a6d0*/  VIADD R6, R6, 0x6 ;  /* 0x0000000606067836 */ /* 0x000fe20000000000 */
[----:B0-----:R-:W-:-:S04]  /*a6e0*/  SHF.R.U32.HI R3, RZ, 0x7, R3 ;  /* 0x00000007ff037819 */ /* 0x001fc80000011603 */
[----:B------:R-:W-:Y:S01]  /*a6f0*/  IADD3 R21, -R3, 0xb, RZ ;  /* 0x0000000b03157810 */ /* 0x000fe20007ffe1ff */
        /* <DEDUP_REMOVED lines=21> */
.L_x_2955:
[----:B------:R-:W3:Y:S01]  /*a850*/  LDL R88, [R1+0x4] ;  /* 0x0000040001587983 */ /* 0x000ee20000100800 */
[----:B------:R-:W4:Y:S01]  /*a860*/  LDC R89, c[0x0][0x448] ;  /* 0x00011200ff597b82 */ /* 0x000f220000000800 */
[----:B------:R-:W-:Y:S01]  /*a870*/  ULDC UR4, c[0x0][0x9d8] ;  /* 0x0002760000047ab9 */ /* 0x000fe20000000800 */
[----:B------:R-:W-:Y:S01]  /*a880*/  ULDC.64 UR8, c[0x0][0x9e0] ;  /* 0x0002780000087ab9 */ /* 0x000fe20000000a00 */
        /* <DEDUP_REMOVED lines=15> */
[----:B------:R-:W-:Y:S01]  /*a980*/  UISETP.GE.AND UP0, UPT, UR9, 0x1, UPT ;  /* 0x000000010900788c */ /* 0x000fe2000bf06270 */
[----:B------:R-:W-:Y:S01]  /*a990*/  FMUL.FTZ R3, R24, UR4 ;  /* 0x0000000418037c20 */ /* 0x000fe20008410000 */
[----:B------:R-:W-:Y:S01]  /*a9a0*/  FMUL.FTZ R72, R25, UR4 ;  /* 0x0000000419487c20 */ /* 0x000fe20008410000 */
[----:B------:R-:W-:Y:S01]  /*a9b0*/  FMUL.FTZ R28, R43, UR4 ;  /* 0x000000042b1c7c20 */ /* 0x000fe20008410000 */
[----:B------:R-:W-:Y:S01]  /*a9c0*/  FMUL.FTZ R58, R60, UR4 ;  /* 0x000000043c3a7c20 */ /* 0x000fe20008410000 */
[----:B------:R-:W-:Y:S01]  /*a9d0*/  LOP3.LUT R16, R16, 0xfff7ffff, RZ, 0xc0, !PT ;  /* 0xfff7ffff10107812 */ /* 0x000fe200078ec0ff */
[----:B------:R-:W-:Y:S01]  /*a9e0*/  FMUL.FTZ R61, R68, UR4 ;  /* 0x00000004443d7c20 */ /* 0x000fe20008410000 */
[----:B----4-:R-:W-:Y:S01]  /*a9f0*/  ISETP.NE.AND P0, PT, R89, 0x1, PT ;  /* 0x000000015900780c */ /* 0x010fe20003f05270 */
        /* <DEDUP_REMOVED lines=11> */
[----:B------:R-:W-:Y:S01]  /*aab0*/  FMUL.FTZ R83, R45, UR4 ;  /* 0x000000042d537c20 */ /* 0x000fe20008410000 */
[----:B------:R-:W4:Y:S01]  /*aac0*/  @P0 LDC R38, c[0x0][0x44c] ;  /* 0x00011300ff260b82 */ /* 0x000f220000000800 */
[----:B------:R-:W-:Y:S01]  /*aad0*/  FMUL.FTZ R31, R46, UR4 ;  /* 0x000000042e1f7c20 */ /* 0x000fe20008410000 */
[----:B------:R-:W-:Y:S01]  /*aae0*/  FMUL.FTZ R84, R48, UR4 ;  /* 0x0000000430547c20 */ /* 0x000fe20008410000 */
[----:B------:R-:W-:Y:S01]  /*aaf0*/  FMUL.FTZ R85, R49, UR4 ;  /* 0x0000000431557c20 */ /* 0x000fe20008410000 */
[----:B------:R-:W-:Y:S01]  /*ab00*/  FMUL.FTZ R34, R50, UR4 ;  /* 0x0000000432227c20 */ /* 0x000fe20008410000 */
[----:B------:R-:W-:Y:S01]  /*ab10*/  FMUL.FTZ R33, R51, UR4 ;  /* 0x0000000433217c20 */ /* 0x000fe20008410000 */
[----:B------:R-:W-:Y:S01]  /*ab20*/  FMUL.FTZ R86, R52, UR4 ;  /* 0x0000000434567c20 */ /* 0x000fe20008410000 */
[----:B------:R-:W-:Y:S01]  /*ab30*/  FMUL.FTZ R87, R53, UR4 ;  /* 0x0000000435577c20 */ /* 0x000fe20008410000 */
[----:B------:R-:W5:Y:S01]  /*ab40*/  @P0 LDC R41, c[0x0][0x450] ;  /* 0x00011400ff290b82 */ /* 0x000f620000000800 */
        /* <DEDUP_REMOVED lines=8> */
[----:B------:R-:W-:Y:S01]  /*abd0*/  @P0 LOP3.LUT R16, R16, 0x80000, RZ, 0xfc, !PT ;  /* 0x0008000010100812 */ /* 0x000fe200078efcff */
[----:B------:R-:W0:Y:S01]  /*abe0*/  MUFU.TANH R3, R3 ;  /* 0x0000000300037308 */ /* 0x000e220000002400 */
[C-C-:B------:R-:W-:Y:S01]  /*abf0*/  IADD3 R44, -R207.reuse, 0x61, R68.reuse ;  /* 0x00000061cf2c7810 */ /* 0x140fe20007ffe144 */
[----:B------:R-:W-:Y:S01]  /*ac00*/  ULDC UR50, c[0x0][0x9dc] ;  /* 0x0002770000327ab9 */ /* 0x000fe20000000800 */
[----:B------:R-:W-:Y:S01]  /*ac10*/  FMUL.FTZ R70, R70, UR4 ;  /* 0x0000000446467c20 */ /* 0x000fe20008410000 */
[----:B------:R-:W-:Y:S01]  /*ac20*/  ULOP3.LUT UR50, URZ, UR50, URZ, 0x33, !UPT ;  /* 0x000000323f327292 */ /* 0x000fe2000f8e333f */
[----:B------:R-:W-:Y:S01]  /*ac30*/  IMAD.MOV.U32 R45, RZ, RZ, -0x60 ;  /* 0xffffffa0ff2d7424 */ /* 0x000fe200078e00ff */
[----:B------:R-:W-:Y:S01]  /*ac40*/  IADD3 R68, -R207, 0x60, R68 ;  /* 0x00000060cf447810 */ /* 0x000fe20007ffe144 */
[----:B------:R-:W-:Y:S01]  /*ac50*/  IMAD.IADD R44, R44, 0x1, -R203 ;  /* 0x000000012c2c7824 */ /* 0x000fe200078e0acb */
[----:B------:R-:W0:Y:S01]  /*ac60*/  MUFU.TANH R72, R72 ;  /* 0x0000004800487308 */ /* 0x000e220000002400 */
[----:B------:R-:W-:-:S02]  /*ac70*/  UP2UR UR52, UPR, URZ, 0x1 ;  /* 0x000000013f347883 */ /* 0x000fc40008000000 */
[C---:B------:R-:W-:Y:S02]  /*ac80*/  VIADD R67, R44.reuse, UR8 ;  /* 0x000000082c437c36 */ /* 0x040fe40008000000 */
[----:B------:R-:W-:-:S03]  /*ac90*/  VIADD R66, R44, UR50 ;  /* 0x000000322c427c36 */ /* 0x000fc60008000000 */
        /* <DEDUP_REMOVED lines=29> */
[----:B---3--:R-:W-:-:S04]  /*ae70*/  IMAD.IADD R63, R88, 0x1, R228 ;  /* 0x00000001583f7824 */ /* 0x008fc800078e02e4 */
[----:B----4-:R-:W-:-:S03]  /*ae80*/  @P0 IMAD.HI.U32 R38, R63, R38, RZ ;  /* 0x000000263f260227 */ /* 0x010fc600078e00ff */
[----:B------:R-:W3:Y:S02]  /*ae90*/  MUFU.TANH R36, R36 ;  /* 0x0000002400247308 */ /* 0x000ee40000002400 */
[----:B-----5:R-:W-:Y:S01]  /*aea0*/  @P0 SHF.R.U32.HI R63, RZ, R41, R38 ;  /* 0x00000029ff3f0219 */ /* 0x020fe20000011626 */
[----:B------:R-:W-:Y:S01]  /*aeb0*/  VIADD R38, R0, 0x22840 ;  /* 0x0002284000267836 */ /* 0x000fe20000000000 */
[----:B------:R-:W-:Y:S01]  /*aec0*/  PLOP3.LUT P0, PT, PT, PT, UP0, 0x40, 0x0 ;  /* 0x000000000000781c */ /* 0x000fe20003f0e808 */
[----:B------:R-:W-:-:S03]  /*aed0*/  IMAD.U32 R41, RZ, RZ, UR47 ;  /* 0x0000002fff297e24 */ /* 0x000fc6000f8e00ff */
[----:B------:R-:W4:Y:S01]  /*aee0*/  MUFU.TANH R56, R56 ;  /* 0x0000003800387308 */ /* 0x000f220000002400 */
[----:B------:R-:W5:Y:S01]  /*aef0*/  SHFL.IDX PT, R47, R63, RZ, 0x1c1f ;  /* 0x001c1fff3f2f7589 */ /* 0x000f6200000e0000 */
[----:B------:R-:W-:Y:S01]  /*af00*/  PRMT R38, R41, 0x654, R38 ;  /* 0x0000065429267816 */ /* 0x000fe20000000026 */
[----:B------:R-:W-:-:S05]  /*af10*/  FMUL.FTZ R41, R71, UR4 ;  /* 0x0000000447297c20 */ /* 0x000fca0008410000 */
[----:B------:R-:W0:Y:S01]  /*af20*/  MUFU.TANH R57, R57 ;  /* 0x0000003900397308 */ /* 0x000e220000002400 */
[----:B------:R1:W-:Y:S07]  /*af30*/  SYNCS.ARRIVE.TRANS64.RED.A1T0 RZ, [R38+URZ], RZ ;  /* 0x000000ff26ff79a7 */ /* 0x0003ee000810043f */
[----:B------:R-:W0:Y:S08]  /*af40*/  MUFU.TANH R40, R40 ;  /* 0x0000002800287308 */ /* 0x000e300000002400 */
[----:B------:R-:W0:Y:S01]  /*af50*/  MUFU.TANH R39, R39 ;  /* 0x0000002700277308 */ /* 0x000e220000002400 */
[----:B-----5:R-:W-:Y:S01]  /*af60*/  VIADDMNMX R71, R47, R67, R68, PT ;  /* 0x000000432f477246 */ /* 0x020fe20003800144 */
[----:B------:R-:W-:-:S06]  /*af70*/  IMAD.IADD R69, R66, 0x1, R47 ;  /* 0x0000000142457824 */ /* 0x000fcc00078e022f */
        /* <DEDUP_REMOVED lines=11> */
[----:B-1----:R1:W0:Y:S02]  /*b030*/  MUFU.TANH R38, R70 ;  /* 0x0000004600267308 */ /* 0x0022240000002400 */
[----:B-1----:R-:W-:-:S04]  /*b040*/  IMAD R70, R176, R45, 0x60 ;  /* 0x00000060b0467424 */ /* 0x002fc800078e022d */
[----:B------:R-:W-:Y:S01]  /*b050*/  IMAD.IADD R65, R70, 0x1, -R207 ;  /* 0x0000000146417824 */ /* 0x000fe200078e0acf */
[----:B---34-:R-:W-:Y:S06]  /*b060*/  @P0 BRA `(.L_x_2956) ;  /* 0x0000000000540947 */ /* 0x018fec0003800000 */
[----:B------:R-:W-:Y:S01]  /*b070*/  IADD3 R44, -R203, R206, R47 ;  /* 0x000000cecb2c7210 */ /* 0x000fe20007ffe12f */
[----:B------:R-:W-:Y:S03]  /*b080*/  BSSY B0, `(.L_x_2957) ;  /* 0x0000010000007945 */ /* 0x000fe60003800000 */
[----:B------:R-:W-:-:S13]  /*b090*/  ISETP.GT.AND P0, PT, R44, -0x1, PT ;  /* 0xffffffff2c00780c */ /* 0x000fda0003f04270 */
[----:B------:R-:W-:Y:S05]  /*b0a0*/  @P0 BRA `(.L_x_2958) ;  /* 0x0000000000200947 */ /* 0x000fea0003800000 */
[----:B------:R-:W-:Y:S01]  /*b0b0*/  UISETP.NE.AND UP0, UPT, UR9, 0x1, UPT ;  /* 0x000000010900788c */ /* 0x000fe2000bf05270 */
[----:B------:R-:W-:-:S05]  /*b0c0*/  LOP3.LUT R44, RZ, R44, RZ, 0x33, !PT ;  /* 0x0000002cff2c7212 */ /* 0x000fca00078e33ff */
[----:B------:R-:W-:-:S05]  /*b0d0*/  PLOP3.LUT P0, PT, PT, PT, UP0, 0x80, 0x0 ;  /* 0x000000000000781c */ /* 0x000fca0003f0f008 */
[----:B------:R-:W-:-:S08]  /*b0e0*/  @UP0 ULDC.64 UR4, c[0x0][0x9e8] ;  /* 0x00027a0000040ab9 */ /* 0x000fd00000000a00 */
[----:B------:R-:W-:-:S05]  /*b0f0*/  @P0 IMAD.HI.U32 R45, R44, UR4, RZ ;  /* 0x000000042c2d0c27 */ /* 0x000fca000f8e00ff */
[----:B------:R-:W-:-:S04]  /*b100*/  @P0 SHF.R.U32.HI R44, RZ, UR5, R45 ;  /* 0x00000005ff2c0c19 */ /* 0x000fc8000801162d */
[----:B------:R-:W-:Y:S01]  /*b110*/  LOP3.LUT R44, RZ, R44, RZ, 0x33, !PT ;  /* 0x0000002cff2c7212 */ /* 0x000fe200078e33ff */
[----:B------:R-:W-:Y:S06]  /*b120*/  BRA `(.L_x_2959) ;  /* 0x0000000000147947 */ /* 0x000fec0003800000 */
.L_x_2958:
[----:B------:R-:W-:-:S06]  /*b130*/  UISETP.NE.AND UP0, UPT, UR9, 0x1, UPT ;  /* 0x000000010900788c */ /* 0x000fcc000bf05270 */
[----:B------:R-:W-:-:S05]  /*b140*/  PLOP3.LUT P0, PT, PT, PT, UP0, 0x80, 0x0 ;  /* 0x000000000000781c */ /* 0x000fca0003f0f008 */
[----:B------:R-:W-:-:S08]  /*b150*/  @UP0 ULDC.64 UR4, c[0x0][0x9e8] ;  /* 0x00027a0000040ab9 */ /* 0x000fd00000000a00 */
[----:B------:R-:W-:-:S05]  /*b160*/  @P0 IMAD.HI.U32 R45, R44, UR4, RZ ;  /* 0x000000042c2d0c27 */ /* 0x000fca000f8e00ff */
[----:B------:R-:W-:-:S07]  /*b170*/  @P0 SHF.R.U32.HI R44, RZ, UR5, R45 ;  /* 0x00000005ff2c0c19 */ /* 0x000fce000801162d */
.L_x_2959:
[----:B------:R-:W-:Y:S05]  /*b180*/  BSYNC B0 ;  /* 0x0000000000007941 */ /* 0x000fea0003800000 */
.L_x_2957:
[----:B------:R-:W-:-:S05]  /*b190*/  IMAD R44, R44, UR9, R65 ;  /* 0x000000092c2c7c24 */ /* 0x000fca000f8e0241 */
[----:B------:R-:W-:Y:S02]  /*b1a0*/  VIMNMX R69, R69, R44, !PT ;  /* 0x0000002c45457248 */ /* 0x000fe40007fe0100 */
[----:B------:R-:W-:-:S07]  /*b1b0*/  VIADDMNMX R71, R44, UR9, R71, PT ;  /* 0x000000092c477c46 */ /* 0x000fce000b800147 */
.L_x_2956:
[C---:B------:R-:W-:Y:S01]  /*b1c0*/  ISETP.GE.AND P1, PT, R70.reuse, 0x9, PT ;  /* 0x000000094600780c */ /* 0x040fe20003f26270 */
[----:B------:R-:W1:Y:S01]  /*b1d0*/  SHFL.IDX PT, R63, R63, 0x1, 0x1c1f ;  /* 0x003c1f003f3f7f89 */ /* 0x000e6200000e0000 */
[C---:B------:R-:W-:Y:S01]  /*b1e0*/  ISETP.GE.AND P0, PT, R70.reuse, 0x2, PT ;  /* 0x000000024600780c */ /* 0x040fe20003f06270 */
[----:B------:R-:W-:Y:S01]  /*b1f0*/  UISETP.GE.AND UP0, UPT, UR9, 0x1, UPT ;  /* 0x000000010900788c */ /* 0x000fe2000bf06270 */
[C---:B------:R-:W-:Y:S02]  /*b200*/  ISETP.GT.AND P2, PT, R69.reuse, 0x8, !P1 ;  /* 0x000000084500780c */ /* 0x040fe40004f44270 */
[----:B------:R-:W-:Y:S02]  /*b210*/  ISETP.GT.AND P3, PT, R69, 0x1, !P0 ;  /* 0x000000014500780c */ /* 0x000fe40004764270 */
[----:B------:R-:W-:Y:S02]  /*b220*/  ISETP.LT.OR P2, PT, R71, 0x9, P2 ;  /* 0x000000094700780c */ /* 0x000fe40001741670 */
[----:B------:R-:W-:-:S02]  /*b230*/  ISETP.GE.AND P4, PT, R70, 0xa, PT ;  /* 0x0000000a4600780c */ /* 0x000fc40003f86270 */
[----:B0-----:R-:W-:Y:S02]  /*b240*/  FSEL R75, R75, -INF , !P2 ;  /* 0xff8000004b4b7808 */ /* 0x001fe40005000000 */
[----:B------:R-:W-:Y:S02]  /*b250*/  ISETP.LT.OR P3, PT, R71, 0x2, P3 ;  /* 0x000000024700780c */ /* 0x000fe40001f61670 */
[----:B------:R-:W-:Y:S02]  /*b260*/  ISETP.GT.AND P2, PT, R69, 0x9, !P4 ;  /* 0x000000094500780c */ /* 0x000fe40006744270 */
[----:B------:R-:W-:Y:S02]  /*b270*/  FSEL R72, R72, -INF , !P3 ;  /* 0xff80000048487808 */ /* 0x000fe40005800000 */
[----:B------:R-:W-:Y:S02]  /*b280*/  ISETP.LT.OR P2, PT, R71, 0xa, P2 ;  /* 0x0000000a4700780c */ /* 0x000fe40001741670 */
[----:B------:R-:W-:-:S02]  /*b290*/  ISETP.GE.AND P3, PT, R70, 0x11, PT ;  /* 0x000000114600780c */ /* 0x000fc40003f66270 */
[----:B------:R-:W-:Y:S01]  /*b2a0*/  FSEL R74, R74, -INF , !P2 ;  /* 0xff8000004a4a7808 */ /* 0x000fe20005000000 */
[----:B-1----:R-:W-:Y:S01]  /*b2b0*/  IMAD.IADD R66, R66, 0x1, R63 ;  /* 0x0000000142427824 */ /* 0x002fe200078e023f */
        /* <DEDUP_REMOVED lines=86> */
[C---:B------:R-:W-:Y:S02]  /*b820*/  ISETP.GE.AND P5, PT, R70.reuse, 0x1, PT ;  /* 0x000000014600780c */ /* 0x040fe40003fa6270 */
[----:B------:R-:W-:Y:S02]  /*b830*/  ISETP.GT.AND P3, PT, R69, 0x51, !P2 ;  /* 0x000000514500780c */ /* 0x000fe40005764270 */
[----:B------:R-:W-:-:S02]  /*b840*/  ISETP.GE.AND P6, PT, R70, 0x5a, PT ;  /* 0x0000005a4600780c */ /* 0x000fc40003fc6270 */
[----:B------:R-:W-:-:S04]  /*b850*/  ISETP.LT.OR P3, PT, R71, 0x52, P3 ;  /* 0x000000524700780c */ /* 0x000fc80001f61670 */
[----:B------:R-:W-:Y:S02]  /*b860*/  FSEL R62, R62, -INF , !P3 ;  /* 0xff8000003e3e7808 */ /* 0x000fe40005800000 */
[----:B------:R-:W-:-:S04]  /*b870*/  ISETP.GE.AND P3, PT, R70, 0x59, PT ;  /* 0x000000594600780c */ /* 0x000fc80003f66270 */
[----:B------:R-:W-:-:S04]  /*b880*/  ISETP.GT.AND P4, PT, R69, 0x58, !P3 ;  /* 0x000000584500780c */ /* 0x000fc80005f84270 */
[----:B------:R-:W-:-:S04]  /*b890*/  ISETP.LT.OR P4, PT, R71, 0x59, P4 ;  /* 0x000000594700780c */ /* 0x000fc80002781670 */
[----:B------:R-:W-:Y:S02]  /*b8a0*/  FSEL R61, R61, -INF , !P4 ;  /* 0xff8000003d3d7808 */ /* 0x000fe40006000000 */
[----:B------:R-:W-:-:S04]  /*b8b0*/  ISETP.GT.AND P4, PT, R69, RZ, !P5 ;  /* 0x000000ff4500720c */ /* 0x000fc80006f84270 */
[----:B------:R-:W-:-:S04]  /*b8c0*/  ISETP.LT.OR P4, PT, R71, 0x1, P4 ;  /* 0x000000014700780c */ /* 0x000fc80002781670 */
[----:B------:R-:W-:Y:S02]  /*b8d0*/  FSEL R77, R3, -INF , !P4 ;  /* 0xff800000034d7808 */ /* 0x000fe40006000000 */
[----:B------:R-:W-:-:S04]  /*b8e0*/  ISETP.GT.AND P4, PT, R69, 0x59, !P6 ;  /* 0x000000594500780c */ /* 0x000fc80007784270 */
[----:B------:R-:W-:-:S04]  /*b8f0*/  ISETP.LT.OR P4, PT, R71, 0x5a, P4 ;  /* 0x0000005a4700780c */ /* 0x000fc80002781670 */
[----:B------:R-:W-:Y:S02]  /*b900*/  FSEL R3, R64, -INF , !P4 ;  /* 0xff80000040037808 */ /* 0x000fe40006000000 */
[----:B------:R-:W-:Y:S02]  /*b910*/  PLOP3.LUT P4, PT, PT, PT, UP0, 0x40, 0x0 ;  /* 0x000000000000781c */ /* 0x000fe40003f8e808 */
[----:B------:R-:W-:-:S11]  /*b920*/  VIADDMNMX R64, R63, R67, R68, PT ;  /* 0x000000433f407246 */ /* 0x000fd60003800144 */
[----:B------:R-:W-:Y:S05]  /*b930*/  @P4 BRA `(.L_x_2960) ;  /* 0x00000000005c4947 */ /* 0x000fea0003800000 */
        /* <DEDUP_REMOVED lines=8> */
[----:B------:R-:W-:Y:S01]  /*b9c0*/  @P4 IMAD.HI.U32 R63, R68, UR4, RZ ;  /* 0x00000004443f4c27 */ /* 0x000fe2000f8e00ff */
[----:B------:R-:W-:-:S13]  /*b9d0*/  PLOP3.LUT P4, PT, PT, PT, UP0, 0x80, 0x0 ;  /* 0x000000000000781c */ /* 0x000fda0003f8f008 */
[----:B------:R-:W-:-:S04]  /*b9e0*/  @P4 SHF.R.U32.HI R68, RZ, UR5, R63 ;  /* 0x00000005ff444c19 */ /* 0x000fc8000801163f */
[----:B------:R-:W-:Y:S01]  /*b9f0*/  LOP3.LUT R68, RZ, R68, RZ, 0x33, !PT ;  /* 0x00000044ff447212 */ /* 0x000fe200078e33ff */
[----:B------:R-:W-:Y:S06]  /*ba00*/  BRA `(.L_x_2963) ;  /* 0x0000000000187947 */ /* 0x000fec0003800000 */
.L_x_2962:
[----:B------:R-:W-:-:S06]  /*ba10*/  UISETP.NE.AND UP0, UPT, UR9, 0x1, UPT ;  /* 0x000000010900788c */ /* 0x000fcc000bf05270 */
[----:B------:R-:W-:-:S05]  /*ba20*/  PLOP3.LUT P4, PT, PT, PT, UP0, 0x80, 0x0 ;  /* 0x000000000000781c */ /* 0x000fca0003f8f008 */
[----:B------:R-:W-:-:S08]  /*ba30*/  @UP0 ULDC.64 UR4, c[0x0][0x9e8] ;  /* 0x00027a0000040ab9 */ /* 0x000fd00000000a00 */
[----:B------:R-:W-:Y:S01]  /*ba40*/  @P4 IMAD.HI.U32 R63, R68, UR4, RZ ;  /* 0x00000004443f4c27 */ /* 0x000fe2000f8e00ff */
[----:B------:R-:W-:-:S13]  /*ba50*/  PLOP3.LUT P4, PT, PT, PT, UP0, 0x80, 0x0 ;  /* 0x000000000000781c */ /* 0x000fda0003f8f008 */
[----:B------:R-:W-:-:S07]  /*ba60*/  @P4 SHF.R.U32.HI R68, RZ, UR5, R63 ;  /* 0x00000005ff444c19 */ /* 0x000fce000801163f */
.L_x_2963:
[----:B------:R-:W-:Y:S05]  /*ba70*/  BSYNC B0 ;  /* 0x0000000000007941 */ /* 0x000fea0003800000 */
.L_x_2961:
[----:B------:R-:W-:-:S05]  /*ba80*/  IMAD R65, R68, UR9, R65 ;  /* 0x0000000944417c24 */ /* 0x000fca000f8e0241 */
[----:B------:R-:W-:Y:S02]  /*ba90*/  VIMNMX R66, R66, R65, !PT ;  /* 0x0000004142427248 */ /* 0x000fe40007fe0100 */
[----:B------:R-:W-:-:S07]  /*baa0*/  VIADDMNMX R64, R65, UR9, R64, PT ;  /* 0x0000000941407c46 */ /* 0x000fce000b800140 */
.L_x_2960:
[C---:B------:R-:W-:Y:S01]  /*bab0*/  ISETP.GT.AND P0, PT, R66.reuse, 0x1, !P0 ;  /* 0x000000014200780c */ /* 0x040fe20004704270 */
[----:B------:R-:W-:Y:S01]  /*bac0*/  ULDC UR48, c[0x0][0x988] ;  /* 0x0002620000307ab9 */ /* 0x000fe20000000800 */
[----:B------:R-:W-:Y:S02]  /*bad0*/  ISETP.GT.AND P1, PT, R66, 0x8, !P1 ;  /* 0x000000084200780c */ /* 0x000fe40004f24270 */
[C---:B------:R-:W-:Y:S02]  /*bae0*/  ISETP.LT.OR P0, PT, R64.reuse, 0x2, P0 ;  /* 0x000000024000780c */ /* 0x040fe40000701670 */
[----:B------:R-:W-:Y:S02]  /*baf0*/  ISETP.LT.OR P1, PT, R64, 0x9, P1 ;  /* 0x000000094000780c */ /* 0x000fe40000f21670 */
[----:B------:R-:W-:Y:S02]  /*bb00*/  FSEL R63, R7, -INF , !P0 ;  /* 0xff800000073f7808 */ /* 0x000fe40004000000 */
[----:B------:R-:W-:-:S02]  /*bb10*/  ISETP.NE.AND P0, PT, R94, RZ, PT ;  /* 0x000000ff5e00720c */ /* 0x000fc40003f05270 */
[C---:B------:R-:W-:Y:S02]  /*bb20*/  ISETP.GT.AND P5, PT, R66.reuse, RZ, !P5 ;  /* 0x000000ff4200720c */ /* 0x040fe40006fa4270 */
[----:B------:R-:W-:Y:S02]  /*bb30*/  ISETP.GT.AND P0, PT, R66, 0x9, !P0 ;  /* 0x000000094200780c */ /* 0x000fe40004704270 */
[----:B------:R-:W-:Y:S02]  /*bb40*/  FSEL R8, R8, -INF , !P1 ;  /* 0xff80000008087808 */ /* 0x000fe40004800000 */
[----:B------:R-:W-:Y:S02]  /*bb50*/  ISETP.LT.OR P0, PT, R64, 0xa, P0 ;  /* 0x0000000a4000780c */ /* 0x000fe40000701670 */
[----:B------:R-:W-:Y:S02]  /*bb60*/  ISETP.NE.AND P1, PT, R95, RZ, PT ;  /* 0x000000ff5f00720c */ /* 0x000fe40003f25270 */
[----:B------:R-:W-:-:S02]  /*bb70*/  FSEL R9, R9, -INF , !P0 ;  /* 0xff80000009097808 */ /* 0x000fc40004000000 */
[----:B------:R-:W-:Y:S02]  /*bb80*/  ISETP.NE.AND P0, PT, R93, RZ, PT ;  /* 0x000000ff5d00720c */ /* 0x000fe40003f05270 */
[----:B------:R-:W-:Y:S02]  /*bb90*/  ISETP.LT.OR P5, PT, R64, 0x1, P5 ;  /* 0x000000014000780c */ /* 0x000fe40002fa1670 */
[----:B------:R-:W-:Y:S02]  /*bba0*/  ISETP.GT.AND P0, PT, R66, 0x10, !P0 ;  /* 0x000000104200780c */ /* 0x000fe40004704270 */
[----:B------:R-:W-:Y:S02]  /*bbb0*/  FSEL R68, R6, -INF , !P5 ;  /* 0xff80000006447808 */ /* 0x000fe40006800000 */
[----:B------:R-:W-:Y:S02]  /*bbc0*/  ISETP.LT.OR P0, PT, R64, 0x11, P0 ;  /* 0x000000114000780c */ /* 0x000fe40000701670 */
[----:B------:R-:W-:-:S02]  /*bbd0*/  FMNMX.FTZ R6, R77, R72, !PT ;  /* 0x000000484d067209 */ /* 0x000fc40007810000 */
[----:B------:R-:W-:Y:S02]  /*bbe0*/  FSEL R25, R25, -INF , !P0 ;  /* 0xff80000019197808 */ /* 0x000fe40004000000 */
[----:B------:R-:W-:Y:S02]  /*bbf0*/  ISETP.NE.AND P0, PT, R92, RZ, PT ;  /* 0x000000ff5c00720c */ /* 0x000fe40003f05270 */
[----:B------:R-:W-:Y:S02]  /*bc00*/  ISETP.NE.AND P4, PT, R96, RZ, PT ;  /* 0x000000ff6000720c */ /* 0x000fe40003f85270 */
        /* <DEDUP_REMOVED lines=50> */
[----:B------:R-:W-:-:S02]  /*bf30*/  ISETP.NE.AND P0, PT, R81, RZ, PT ;  /* 0x000000ff5100720c */ /* 0x000fc40003f05270 */
[----:B------:R-:W-:Y:S02]  /*bf40*/  FMNMX.FTZ R7, R3, R6, !PT ;  /* 0x0000000603077209 */ /* 0x000fe40007810000 */
[----:B------:R-:W-:Y:S02]  /*bf50*/  ISETP.GT.AND P0, PT, R66, 0x31, !P0 ;  /* 0x000000314200780c */ /* 0x000fe40004704270 */
[----:B------:R-:W-:Y:S01]  /*bf60*/  ISETP.NE.AND P1, PT, R84, RZ, PT ;  /* 0x000000ff5400720c */ /* 0x000fe20003f25270 */
[----:B------:R-:W0:Y:S01]  /*bf70*/  SHFL.BFLY PT, R6, R7, 0x2, 0x1f ;  /* 0x0c401f0007067f89 */ /* 0x000e2200000e0000 */
[----:B------:R-:W-:Y:S02]  /*bf80*/  ISETP.LT.OR P0, PT, R64, 0x32, P0 ;  /* 0x000000324000780c */ /* 0x000fe40000701670 */
[----:B------:R-:W-:Y:S02]  /*bf90*/  ISETP.NE.AND P4, PT, R85, RZ, PT ;  /* 0x000000ff5500720c */ /* 0x000fe40003f85270 */
[----:B------:R-:W-:-:S02]  /*bfa0*/  FSEL R33, R33, -INF , !P0 ;  /* 0xff80000021217808 */ /* 0x000fc40004000000 */
[----:B------:R-:W-:Y:S02]  /*bfb0*/  ISETP.NE.AND P0, PT, R80, RZ, PT ;  /* 0x000000ff5000720c */ /* 0x000fe40003f05270 */
[C---:B------:R-:W-:Y:S02]  /*bfc0*/  ISETP.GT.AND P2, PT, R66.reuse, 0x51, !P2 ;  /* 0x000000514200780c */ /* 0x040fe40005744270 */
[C---:B------:R-:W-:Y:S02]  /*bfd0*/  ISETP.GT.AND P0, PT, R66.reuse, 0x38, !P0 ;  /* 0x000000384200780c */ /* 0x040fe40004704270 */
[----:B------:R-:W-:Y:S02]  /*bfe0*/  ISETP.GT.AND P3, PT, R66, 0x58, !P3 ;  /* 0x000000584200780c */ /* 0x000fe40005f64270 */
[C---:B------:R-:W-:Y:S02]  /*bff0*/  ISETP.LT.OR P0, PT, R64.reuse, 0x39, P0 ;  /* 0x000000394000780c */ /* 0x040fe40000701670 */
[----:B------:R-:W-:-:S02]  /*c000*/  ISETP.LT.OR P2, PT, R64, 0x52, P2 ;  /* 0x000000524000780c */ /* 0x000fc40001741670 */
[----:B------:R-:W-:Y:S02]  /*c010*/  FSEL R37, R37, -INF , !P0 ;  /* 0xff80000025257808 */ /* 0x000fe40004000000 */
[----:B------:R-:W-:Y:S02]  /*c020*/  ISETP.NE.AND P0, PT, R79, RZ, PT ;  /* 0x000000ff4f00720c */ /* 0x000fe40003f05270 */
[C---:B------:R-:W-:Y:S02]  /*c030*/  ISETP.GT.AND P6, PT, R66.reuse, 0x59, !P6 ;  /* 0x000000594200780c */ /* 0x040fe400077c4270 */
[----:B------:R-:W-:Y:S02]  /*c040*/  ISETP.GT.AND P0, PT, R66, 0x39, !P0 ;  /* 0x000000394200780c */ /* 0x000fe40004704270 */
[----:B0-----:R-:W-:Y:S02]  /*c050*/  FMNMX.FTZ R65, R7, R6, !PT ;  /* 0x0000000607417209 */ /* 0x001fe40007810000 */
[----:B------:R-:W-:-:S02]  /*c060*/  ISETP.LT.OR P0, PT, R64, 0x3a, P0 ;  /* 0x0000003a4000780c */ /* 0x000fc40000701670 */
[----:B------:R-:W-:Y:S01]  /*c070*/  FMNMX.FTZ R7, R68, R63, !PT ;  /* 0x0000003f44077209 */ /* 0x000fe20007810000 */
[----:B------:R-:W0:Y:S01]  /*c080*/  SHFL.BFLY PT, R6, R65, 0x1, 0x1f ;  /* 0x0c201f0041067f89 */ /* 0x000e2200000e0000 */
        /* <DEDUP_REMOVED lines=13> */
[----:B------:R-:W-:Y:S02]  /*c160*/  FMNMX.FTZ R70, R26, R7, !PT ;  /* 0x000000071a467209 */ /* 0x000fe40007810000 */
[----:B------:R-:W-:Y:S02]  /*c170*/  ISETP.GT.AND P0, PT, R66, 0x48, !P4 ;  /* 0x000000484200780c */ /* 0x000fe40006704270 */
[----:B0-----:R-:W-:Y:S02]  /*c180*/  FMNMX.FTZ R6, R65, R6, !PT ;  /* 0x0000000641067209 */ /* 0x001fe40007810000 */
[----:B------:R-:W-:-:S02]  /*c190*/  FMNMX.FTZ R7, R29, R70, !PT ;  /* 0x000000461d077209 */ /* 0x000fc40007810000 */
[----:B------:R-:W-:Y:S01]  /*c1a0*/  ISETP.LT.OR P0, PT, R64, 0x49, P0 ;  /* 0x000000494000780c */ /* 0x000fe20000701670 */
[----:B------:R-:W-:Y:S01]  /*c1b0*/  FMUL.FTZ R69, R6, UR48 ;  /* 0x0000003006457c20 */ /* 0x000fe20008410000 */
[----:B------:R-:W-:Y:S02]  /*c1c0*/  FMNMX.FTZ R70, R28, R7, !PT ;  /* 0x000000071c467209 */ /* 0x000fe40007810000 */
[----:B------:R-:W-:Y:S02]  /*c1d0*/  FSEL R43, R43, -INF , !P0 ;  /* 0xff8000002b2b7808 */ /* 0x000fe40004000000 */
[----:B------:R-:W-:Y:S02]  /*c1e0*/  FSETP.NEU.FTZ.AND P0, PT, R6, -INF , PT ;  /* 0xff8000000600780b */ /* 0x000fe40003f1d000 */
[----:B------:R-:W-:Y:S02]  /*c1f0*/  FMNMX.FTZ R7, R31, R70, !PT ;  /* 0x000000461f077209 */ /* 0x000fe40007810000 */
[----:B------:R-:W-:-:S02]  /*c200*/  FSEL R69, R69, RZ, P0 ;  /* 0x000000ff45457208 */ /* 0x000fc40000000000 */
[----:B------:R-:W-:Y:S02]  /*c210*/  FMNMX.FTZ R7, R30, R7, !PT ;  /* 0x000000071e077209 */ /* 0x000fe40007810000 */
[----:B------:R-:W-:Y:S01]  /*c220*/  ISETP.NE.AND P4, PT, R83, RZ, PT ;  /* 0x000000ff5300720c */ /* 0x000fe20003f85270 */
[--C-:B------:R-:W-:Y:S01]  /*c230*/  FFMA.FTZ R156, R44, UR48, -R69.reuse ;  /* 0x000000302c9c7c23 */ /* 0x100fe20008010845 */
[----:B------:R-:W-:Y:S01]  /*c240*/  FMNMX.FTZ R44, R34, R7, !PT ;  /* 0x00000007222c7209 */ /* 0x000fe20007810000 */
[--C-:B------:R-:W-:Y:S01]  /*c250*/  FFMA.FTZ R158, R46, UR48, -R69.reuse ;  /* 0x000000302e9e7c23 */ /* 0x100fe20008010845 */
[----:B------:R-:W-:Y:S01]  /*c260*/  ISETP.GT.AND P0, PT, R66, 0x49, !P4 ;  /* 0x000000494200780c */ /* 0x000fe20006704270 */
[--C-:B------:R-:W-:Y:S01]  /*c270*/  FFMA.FTZ R160, R48, UR48, -R69.reuse ;  /* 0x0000003030a07c23 */ /* 0x100fe20008010845 */
[----:B------:R-:W-:Y:S01]  /*c280*/  FMNMX.FTZ R44, R33, R44, !PT ;  /* 0x0000002c212c7209 */ /* 0x000fe20007810000 */
[--C-:B------:R-:W-:Y:S01]  /*c290*/  FFMA.FTZ R152, R77, UR48, -R69.reuse ;  /* 0x000000304d987c23 */ /* 0x100fe20008010845 */
[----:B------:R-:W-:Y:S01]  /*c2a0*/  ISETP.LT.OR P0, PT, R64, 0x4a, P0 ;  /* 0x0000004a4000780c */ /* 0x000fe20000701670 */
[--C-:B------:R-:W-:Y:S01]  /*c2b0*/  FFMA.FTZ R65, R72, UR48, -R69.reuse ;  /* 0x0000003048417c23 */ /* 0x100fe20008010845 */
[----:B------:R-:W-:Y:S01]  /*c2c0*/  FMNMX.FTZ R7, R37, R44, !PT ;  /* 0x0000002c25077209 */ /* 0x000fe20007810000 */
[--C-:B------:R-:W-:Y:S01]  /*c2d0*/  FFMA.FTZ R174, R61, UR48, -R69.reuse ;  /* 0x000000303dae7c23 */ /* 0x100fe20008010845 */
[----:B------:R-:W-:Y:S01]  /*c2e0*/  ISETP.NE.AND P4, PT, R76, RZ, PT ;  /* 0x000000ff4c00720c */ /* 0x000fe20003f85270 */
[--C-:B------:R-:W-:Y:S01]  /*c2f0*/  FFMA.FTZ R154, R75, UR48, -R69.reuse ;  /* 0x000000304b9a7c23 */ /* 0x100fe20008010845 */
[----:B------:R-:W-:Y:S01]  /*c300*/  FMNMX.FTZ R7, R36, R7, !PT ;  /* 0x0000000724077209 */ /* 0x000fe20007810000 */
[----:B------:R-:W-:Y:S01]  /*c310*/  MUFU.EX2 R152, R152 ;  /* 0x0000009800987308 */ /* 0x000fe20000000800 */
[----:B------:R-:W-:Y:S01]  /*c320*/  FSEL R42, R42, -INF , !P0 ;  /* 0xff8000002a2a7808 */ /* 0x000fe20004000000 */
[--C-:B------:R-:W-:Y:S01]  /*c330*/  FFMA.FTZ R67, R74, UR48, -R69.reuse ;  /* 0x000000304a437c23 */ /* 0x100fe20008010845 */
[----:B------:R-:W-:Y:S01]  /*c340*/  FMNMX.FTZ R44, R40, R7, !PT ;  /* 0x00000007282c7209 */ /* 0x000fe20007810000 */
[--C-:B------:R-:W-:Y:S01]  /*c350*/  FFMA.FTZ R45, R45, UR48, -R69.reuse ;  /* 0x000000302d2d7c23 */ /* 0x100fe20008010845 */
[----:B------:R-:W-:Y:S01]  /*c360*/  ISETP.GT.AND P0, PT, R66, 0x50, !P4 ;  /* 0x000000504200780c */ /* 0x000fe20006704270 */
        /* <DEDUP_REMOVED lines=10> */
[----:B------:R-:W1:Y:S01]  /*c410*/  MUFU.EX2 R154, R154 ;  /* 0x0000009a009a7308 */ /* 0x000e620000000800 */
[----:B------:R-:W-:Y:S01]  /*c420*/  ISETP.LT.OR P3, PT, R64, 0x59, P3 ;  /* 0x000000594000780c */ /* 0x000fe20001f61670 */
[--C-:B------:R-:W-:Y:S01]  /*c430*/  FFMA.FTZ R168, R56, UR48, -R69.reuse ;  /* 0x0000003038a87c23 */ /* 0x100fe20008010845 */
[----:B------:R-:W-:Y:S01]  /*c440*/  FSEL R44, R35, -INF , !P2 ;  /* 0xff800000232c7808 */ /* 0x000fe20005000000 */
[--C-:B------:R-:W-:Y:S01]  /*c450*/  FFMA.FTZ R35, R49, UR48, -R69.reuse ;  /* 0x0000003031237c23 */ /* 0x100fe20008010845 */
[----:B------:R-:W-:Y:S01]  /*c460*/  FMNMX.FTZ R7, R32, R7, !PT ;  /* 0x0000000720077209 */ /* 0x000fe20007810000 */
[--C-:B------:R-:W-:Y:S01]  /*c470*/  FFMA.FTZ R49, R51, UR48, -R69.reuse ;  /* 0x0000003033317c23 */ /* 0x100fe20008010845 */
[----:B------:R-:W-:Y:S01]  /*c480*/  ISETP.LT.OR P6, PT, R64, 0x5a, P6 ;  /* 0x0000005a4000780c */ /* 0x000fe200037c1670 */
[----:B------:R-:W3:Y:S01]  /*c490*/  MUFU.EX2 R67, R67 ;  /* 0x0000004300437308 */ /* 0x000ee20000000800 */
[----:B------:R-:W-:Y:S01]  /*c4a0*/  FSEL R38, R38, -INF , !P3 ;  /* 0xff80000026267808 */ /* 0x000fe20005800000 */
[--C-:B------:R-:W-:Y:S01]  /*c4b0*/  FFMA.FTZ R51, R53, UR48, -R69.reuse ;  /* 0x0000003035337c23 */ /* 0x100fe20008010845 */
[----:B------:R-:W-:Y:S01]  /*c4c0*/  FMNMX.FTZ R7, R44, R7, !PT ;  /* 0x000000072c077209 */ /* 0x000fe20007810000 */
[--C-:B------:R-:W-:Y:S01]  /*c4d0*/  FFMA.FTZ R53, R55, UR48, -R69.reuse ;  /* 0x0000003037357c23 */ /* 0x100fe20008010845 */
[----:B------:R-:W-:Y:S01]  /*c4e0*/  FSEL R41, R41, -INF , !P6 ;  /* 0xff80000029297808 */ /* 0x000fe20007000000 */
[--C-:B------:R-:W-:Y:S01]  /*c4f0*/  FFMA.FTZ R55, R57, UR48, -R69.reuse ;  /* 0x0000003039377c23 */ /* 0x100fe20008010845 */
[----:B------:R-:W-:Y:S01]  /*c500*/  FMNMX.FTZ R46, R38, R7, !PT ;  /* 0x00000007262e7209 */ /* 0x000fe20007810000 */
[----:B------:R-:W4:Y:S01]  /*c510*/  MUFU.EX2 R156, R156 ;  /* 0x0000009c009c7308 */ /* 0x000f220000000800 */
[--C-:B------:R-:W-:Y:S01]  /*c520*/  FFMA.FTZ R170, R58, UR48, -R69.reuse ;  /* 0x000000303aaa7c23 */ /* 0x100fe20008010845 */
[--C-:B------:R-:W-:Y:S01]  /*c530*/  FFMA.FTZ R57, R59, UR48, -R69.reuse ;  /* 0x000000303b397c23 */ /* 0x100fe20008010845 */
[----:B------:R-:W-:Y:S01]  /*c540*/  FMNMX.FTZ R46, R41, R46, !PT ;  /* 0x0000002e292e7209 */ /* 0x000fe20007810000 */
[--C-:B------:R-:W-:Y:S01]  /*c550*/  FFMA.FTZ R172, R60, UR48, -R69.reuse ;  /* 0x000000303cac7c23 */ /* 0x100fe20008010845 */
[--C-:B------:R-:W-:Y:S01]  /*c560*/  FFMA.FTZ R59, R62, UR48, -R69.reuse ;  /* 0x000000303e3b7c23 */ /* 0x100fe20008010845 */
[----:B------:R-:W-:Y:S01]  /*c570*/  FFMA.FTZ R3, R3, UR48, -R69 ;  /* 0x0000003003037c23 */ /* 0x000fe20008010845 */
[----:B------:R-:W-:Y:S01]  /*c580*/  ISETP.NE.AND P4, PT, R97, 0x3, PT ;  /* 0x000000036100780c */ /* 0x000fe20003f85270 */
[----:B------:R-:W5:Y:S01]  /*c590*/  SHFL.BFLY PT, R7, R46, 0x2, 0x1f ;  /* 0x0c401f002e077f89 */ /* 0x000f6200000e0000 */
[----:B------:R-:W2:Y:S08]  /*c5a0*/  MUFU.EX2 R45, R45 ;  /* 0x0000002d002d7308 */ /* 0x000eb00000000800 */
[----:B------:R-:W2:Y:S08]  /*c5b0*/  MUFU.EX2 R158, R158 ;  /* 0x0000009e009e7308 */ /* 0x000eb00000000800 */
[----:B------:R-:W2:Y:S01]  /*c5c0*/  MUFU.EX2 R47, R47 ;  /* 0x0000002f002f7308 */ /* 0x000ea20000000800 */
[----:B-----5:R-:W-:-:S07]  /*c5d0*/  FMNMX.FTZ R48, R46, R7, !PT ;  /* 0x000000072e307209 */ /* 0x020fce0007810000 */
[----:B------:R-:W-:Y:S01]  /*c5e0*/  MUFU.EX2 R160, R160 ;  /* 0x000000a000a07308 */ /* 0x000fe20000000800 */
[----:B------:R-:W5:Y:S07]  /*c5f0*/  SHFL.BFLY PT, R7, R48, 0x1, 0x1f ;  /* 0x0c201f0030077f89 */ /* 0x000f6e00000e0000 */
[----:B------:R-:W-:Y:S08]  /*c600*/  MUFU.EX2 R35, R35 ;  /* 0x0000002300237308 */ /* 0x000ff00000000800 */
[----:B------:R-:W-:Y:S08]  /*c610*/  MUFU.EX2 R162, R162 ;  /* 0x000000a200a27308 */ /* 0x000ff00000000800 */
[----:B------:R-:W-:Y:S01]  /*c620*/  MUFU.EX2 R49, R49 ;  /* 0x0000003100317308 */ /* 0x000fe20000000800 */
[----:B-----5:R-:W-:-:S04]  /*c630*/  FMNMX.FTZ R7, R48, R7, !PT ;  /* 0x0000000730077209 */ /* 0x020fc80007810000 */
[C---:B------:R-:W-:Y:S01]  /*c640*/  FSETP.NEU.FTZ.AND P0, PT, R7.reuse, -INF , PT ;  /* 0xff8000000700780b */ /* 0x040fe20003f1d000 */
[----:B------:R-:W-:Y:S02]  /*c650*/  FMUL.FTZ R61, R7, UR48 ;  /* 0x00000030073d7c20 */ /* 0x000fe40008410000 */
[----:B------:R-:W-:Y:S03]  /*c660*/  MUFU.EX2 R164, R164 ;  /* 0x000000a400a47308 */ /* 0x000fe60000000800 */
[----:B------:R-:W-:-:S05]  /*c670*/  FSEL R61, R61, RZ, P0 ;  /* 0x000000ff3d3d7208 */ /* 0x000fca0000000000 */
[----:B------:R-:W-:Y:S01]  /*c680*/  MUFU.EX2 R51, R51 ;  /* 0x0000003300337308 */ /* 0x000fe20000000800 */
[--C-:B------:R-:W-:Y:S01]  /*c690*/  FFMA.FTZ R153, R68, UR48, -R61.reuse ;  /* 0x0000003044997c23 */ /* 0x100fe2000801083d */
[--C-:B------:R-:W-:Y:S01]  /*c6a0*/  FFMA.FTZ R46, R63, UR48, -R61.reuse ;  /* 0x000000303f2e7c23 */ /* 0x100fe2000801083d */
[--C-:B------:R-:W-:Y:S01]  /*c6b0*/  FFMA.FTZ R155, R8, UR48, -R61.reuse ;  /* 0x00000030089b7c23 */ /* 0x100fe2000801083d */
[----:B------:R-:W-:Y:S01]  /*c6c0*/  FFMA.FTZ R48, R9, UR48, -R61 ;  /* 0x0000003009307c23 */ /* 0x000fe2000801083d */
[----:B0-----:R-:W-:Y:S01]  /*c6d0*/  FADD.FTZ R9, R152, R65 ;  /* 0x0000004198097221 */ /* 0x001fe20000010000 */
[--C-:B------:R-:W-:Y:S01]  /*c6e0*/  FFMA.FTZ R157, R25, UR48, -R61.reuse ;  /* 0x00000030199d7c23 */ /* 0x100fe2000801083d */
[----:B------:R-:W-:Y:S01]  /*c6f0*/  FFMA.FTZ R24, R24, UR48, -R61 ;  /* 0x0000003018187c23 */ /* 0x000fe2000801083d */
[----:B------:R-:W-:Y:S01]  /*c700*/  MUFU.EX2 R153, R153 ;  /* 0x0000009900997308 */ /* 0x000fe20000000800 */
[----:B-1----:R-:W-:Y:S01]  /*c710*/  FADD.FTZ R8, R154, R9 ;  /* 0x000000099a087221 */ /* 0x002fe20000010000 */
[--C-:B------:R-:W-:Y:S01]  /*c720*/  FFMA.FTZ R159, R27, UR48, -R61.reuse ;  /* 0x000000301b9f7c23 */ /* 0x100fe2000801083d */
[--C-:B------:R-:W-:Y:S01]  /*c730*/  FFMA.FTZ R26, R26, UR48, -R61.reuse ;  /* 0x000000301a1a7c23 */ /* 0x100fe2000801083d */
[--C-:B------:R-:W-:Y:S01]  /*c740*/  FFMA.FTZ R161, R29, UR48, -R61.reuse ;  /* 0x000000301da17c23 */ /* 0x100fe2000801083d */
[----:B---3--:R-:W-:Y:S01]  /*c750*/  FADD.FTZ R9, R67, R8 ;  /* 0x0000000843097221 */ /* 0x008fe20000010000 */
[--C-:B------:R-:W-:Y:S01]  /*c760*/  FFMA.FTZ R28, R28, UR48, -R61.reuse ;  /* 0x000000301c1c7c23 */ /* 0x100fe2000801083d */
[----:B------:R-:W-:Y:S01]  /*c770*/  FFMA.FTZ R163, R31, UR48, -R61 ;  /* 0x000000301fa37c23 */ /* 0x000fe2000801083d */
[----:B------:R-:W0:Y:S01]  /*c780*/  MUFU.EX2 R46, R46 ;  /* 0x0000002e002e7308 */ /* 0x000e220000000800 */
[----:B----4-:R-:W-:Y:S01]  /*c790*/  FADD.FTZ R50, R156, R9 ;  /* 0x000000099c327221 */ /* 0x010fe20000010000 */
[--C-:B------:R-:W-:Y:S01]  /*c7a0*/  FFMA.FTZ R169, R40, UR48, -R61.reuse ;  /* 0x0000003028a97c23 */ /* 0x100fe2000801083d */
[--C-:B------:R-:W-:Y:S01]  /*c7b0*/  FFMA.FTZ R30, R30, UR48, -R61.reuse ;  /* 0x000000301e1e7c23 */ /* 0x100fe2000801083d */
[--C-:B------:R-:W-:Y:S01]  /*c7c0*/  FFMA.FTZ R165, R34, UR48, -R61.reuse ;  /* 0x0000003022a57c23 */ /* 0x100fe2000801083d */
[----:B--2---:R-:W-:Y:S01]  /*c7d0*/  FADD.FTZ R25, R45, R50 ;  /* 0x000000322d197221 */ /* 0x004fe20000010000 */
[--C-:B------:R-:W-:Y:S01]  /*c7e0*/  FFMA.FTZ R34, R33, UR48, -R61.reuse ;  /* 0x0000003021227c23 */ /* 0x100fe2000801083d */
[----:B------:R-:W-:Y:S01]  /*c7f0*/  FFMA.FTZ R167, R37, UR48, -R61 ;  /* 0x0000003025a77c23 */ /* 0x000fe2000801083d */
[----:B------:R-:W1:Y:S01]  /*c800*/  MUFU.EX2 R155, R155 ;  /* 0x0000009b009b7308 */ /* 0x000e620000000800 */
[----:B------:R-:W-:Y:S01]  /*c810*/  FADD.FTZ R50, R158, R25 ;  /* 0x000000199e327221 */ /* 0x000fe20000010000 */
[--C-:B------:R-:W-:Y:S01]  /*c820*/  FFMA.FTZ R36, R36, UR48, -R61.reuse ;  /* 0x0000003024247c23 */ /* 0x100fe2000801083d */
[--C-:B------:R-:W-:Y:S01]  /*c830*/  FFMA.FTZ R171, R43, UR48, -R61.reuse ;  /* 0x000000302bab7c23 */ /* 0x100fe2000801083d */
[--C-:B------:R-:W-:Y:S01]  /*c840*/  FFMA.FTZ R42, R42, UR48, -R61.reuse ;  /* 0x000000302a2a7c23 */ /* 0x100fe2000801083d */
[----:B------:R-:W-:Y:S01]  /*c850*/  FADD.FTZ R25, R47, R50 ;  /* 0x000000322f197221 */ /* 0x000fe20000010000 */
[--C-:B------:R-:W-:Y:S01]  /*c860*/  FFMA.FTZ R44, R44, UR48, -R61.reuse ;  /* 0x000000302c2c7c23 */ /* 0x100fe2000801083d */
[----:B------:R-:W-:Y:S01]  /*c870*/  FFMA.FTZ R38, R38, UR48, -R61 ;  /* 0x0000003026267c23 */ /* 0x000fe2000801083d */
[----:B------:R-:W2:Y:S01]  /*c880*/  MUFU.EX2 R48, R48 ;  /* 0x0000003000307308 */ /* 0x000ea20000000800 */
[----:B0-----:R-:W-:Y:S01]  /*c890*/  FADD.FTZ R8, R153, R46 ;  /* 0x0000002e99087221 */ /* 0x001fe20000010000 */
[----:B------:R-:W-:Y:S01]  /*c8a0*/  FADD.FTZ R40, R160, R25 ;  /* 0x00000019a0287221 */ /* 0x000fe20000010000 */
[----:B------:R-:W-:Y:S01]  /*c8b0*/  FFMA.FTZ R41, R41, UR48, -R61 ;  /* 0x0000003029297c23 */ /* 0x000fe2000801083d */
[----:B------:R-:W-:-:S02]  /*c8c0*/  F2FP.F16.F32.PACK_AB R152, R65, R152 ;  /* 0x000000984198723e */ /* 0x000fc400000000ff */
[----:B------:R-:W-:Y:S01]  /*c8d0*/  FADD.FTZ R25, R35, R40 ;  /* 0x0000002823197221 */ /* 0x000fe20000010000 */
[----:B------:R-:W-:Y:S01]  /*c8e0*/  FFMA.FTZ R40, R39, UR48, -R61 ;  /* 0x0000003027287c23 */ /* 0x000fe2000801083d */
[----:B------:R-:W0:Y:S01]  /*c8f0*/  MUFU.EX2 R157, R157 ;  /* 0x0000009d009d7308 */ /* 0x000e220000000800 */
[----:B-1----:R-:W-:Y:S01]  /*c900*/  FADD.FTZ R9, R155, R8 ;  /* 0x000000089b097221 */ /* 0x002fe20000010000 */
[----:B------:R-:W-:Y:S01]  /*c910*/  FADD.FTZ R50, R162, R25 ;  /* 0x00000019a2327221 */ /* 0x000fe20000010000 */
[----:B------:R-:W-:Y:S02]  /*c920*/  F2FP.F16.F32.PACK_AB R154, R67, R154 ;  /* 0x0000009a439a723e */ /* 0x000fe400000000ff */
[----:B------:R-:W-:Y:S01]  /*c930*/  F2FP.F16.F32.PACK_AB R156, R45, R156 ;  /* 0x0000009c2d9c723e */ /* 0x000fe200000000ff */
[----:B------:R-:W-:Y:S01]  /*c940*/  FADD.FTZ R25, R49, R50 ;  /* 0x0000003231197221 */ /* 0x000fe20000010000 */
[----:B------:R-:W-:Y:S01]  /*c950*/  F2FP.F16.F32.PACK_AB R158, R47, R158 ;  /* 0x0000009e2f9e723e */ /* 0x000fe200000000ff */
[----:B------:R-:W1:Y:S01]  /*c960*/  MUFU.EX2 R24, R24 ;  /* 0x0000001800187308 */ /* 0x000e620000000800 */
[----:B--2---:R-:W-:Y:S01]  /*c970*/  FADD.FTZ R8, R48, R9 ;  /* 0x0000000930087221 */ /* 0x004fe20000010000 */
[----:B------:R-:W-:-:S02]  /*c980*/  F2FP.F16.F32.PACK_AB R160, R35, R160 ;  /* 0x000000a023a0723e */ /* 0x000fc400000000ff */
[----:B------:R-:W-:Y:S02]  /*c990*/  F2FP.F16.F32.PACK_AB R162, R49, R162 ;  /* 0x000000a231a2723e */ /* 0x000fe400000000ff */
[----:B------:R-:W-:Y:S02]  /*c9a0*/  F2FP.F16.F32.PACK_AB R153, R46, R153 ;  /* 0x000000992e99723e */ /* 0x000fe400000000ff */
[----:B------:R-:W2:Y:S01]  /*c9b0*/  MUFU.EX2 R159, R159 ;  /* 0x0000009f009f7308 */ /* 0x000ea20000000800 */
[----:B0-----:R-:W-:Y:S01]  /*c9c0*/  FADD.FTZ R9, R157, R8 ;  /* 0x000000089d097221 */ /* 0x001fe20000010000 */
[----:B------:R-:W-:-:S06]  /*c9d0*/  F2FP.F16.F32.PACK_AB R155, R48, R155 ;  /* 0x0000009b309b723e */ /* 0x000fcc00000000ff */
        /* <DEDUP_REMOVED lines=9> */
[----:B-1----:R-:W-:Y:S01]  /*ca70*/  FADD.FTZ R9, R161, R8 ;  /* 0x00000008a1097221 */ /* 0x002fe20000010000 */
[----:B------:R-:W-:Y:S01]  /*ca80*/  FADD.FTZ R8, R164, R25 ;  /* 0x00000019a4087221 */ /* 0x000fe20000010000 */
[----:B------:R-:W-:-:S03]  /*ca90*/  F2FP.F16.F32.PACK_AB R164, R51, R164 ;  /* 0x000000a433a4723e */ /* 0x000fc600000000ff */
[----:B------:R-:W-:Y:S01]  /*caa0*/  FADD.FTZ R25, R51, R8 ;  /* 0x0000000833197221 */ /* 0x000fe20000010000 */
[----:B------:R-:W-:Y:S01]  /*cab0*/  FFMA.FTZ R8, R32, UR48, -R61 ;  /* 0x0000003020087c23 */ /* 0x000fe2000801083d */
        /* <DEDUP_REMOVED lines=28> */
[----:B-1----:R-:W-:-:S07]  /*cc80*/  F2FP.F16.F32.PACK_AB R167, R36, R167 ;  /* 0x000000a724a7723e */ /* 0x002fce00000000ff */
[----:B------:R-:W1:Y:S01]  /*cc90*/  MUFU.EX2 R172, R172 ;  /* 0x000000ac00ac7308 */ /* 0x000e620000000800 */
[C---:B--2---:R-:W-:Y:S01]  /*cca0*/  FADD.FTZ R25, R57.reuse, R50 ;  /* 0x0000003239197221 */ /* 0x044fe20000010000 */
[----:B------:R-:W-:-:S06]  /*ccb0*/  F2FP.F16.F32.PACK_AB R170, R57, R170 ;  /* 0x000000aa39aa723e */ /* 0x000fcc00000000ff */
[----:B------:R-:W-:Y:S08]  /*ccc0*/  MUFU.EX2 R40, R40 ;  /* 0x0000002800287308 */ /* 0x000ff00000000800 */
[----:B------:R-:W2:Y:S08]  /*ccd0*/  MUFU.EX2 R59, R59 ;  /* 0x0000003b003b7308 */ /* 0x000eb00000000800 */
[----:B------:R-:W3:Y:S08]  /*cce0*/  MUFU.EX2 R171, R171 ;  /* 0x000000ab00ab7308 */ /* 0x000ef00000000800 */
[----:B------:R-:W4:Y:S08]  /*ccf0*/  MUFU.EX2 R174, R174 ;  /* 0x000000ae00ae7308 */ /* 0x000f300000000800 */
[----:B------:R5:W-:Y:S08]  /*cd00*/  MUFU.EX2 R32, R42 ;  /* 0x0000002a00207308 */ /* 0x000bf00000000800 */
[----:B------:R-:W4:Y:S01]  /*cd10*/  MUFU.EX2 R3, R3 ;  /* 0x0000000300037308 */ /* 0x000f220000000800 */
[----:B-----5:R-:W-:-:S04]  /*cd20*/  FADD.FTZ R42, R36, R9 ;  /* 0x00000009242a7221 */ /* 0x020fc80000010000 */
[----:B0-----:R-:W-:Y:S01]  /*cd30*/  FADD.FTZ R9, R169, R42 ;  /* 0x0000002aa9097221 */ /* 0x001fe20000010000 */
[----:B-1----:R-:W-:Y:S01]  /*cd40*/  FADD.FTZ R42, R172, R25 ;  /* 0x00000019ac2a7221 */ /* 0x002fe20000010000 */
[C---:B--2---:R-:W-:Y:S01]  /*cd50*/  F2FP.F16.F32.PACK_AB R172, R59.reuse, R172 ;  /* 0x000000ac3bac723e */ /* 0x044fe200000000ff */
[----:B------:R0:W1:Y:S01]  /*cd60*/  MUFU.EX2 R173, R8 ;  /* 0x0000000800ad7308 */ /* 0x0000620000000800 */
[----:B------:R-:W-:Y:S01]  /*cd70*/  F2FP.F16.F32.PACK_AB R169, R40, R169 ;  /* 0x000000a928a9723e */ /* 0x000fe200000000ff */
[----:B------:R-:W-:-:S06]  /*cd80*/  FADD.FTZ R25, R59, R42 ;  /* 0x0000002a3b197221 */ /* 0x000fcc0000010000 */
[----:B------:R-:W2:Y:S01]  /*cd90*/  MUFU.EX2 R44, R44 ;  /* 0x0000002c002c7308 */ /* 0x000ea20000000800 */
[----:B0-----:R-:W-:-:S04]  /*cda0*/  FADD.FTZ R8, R40, R9 ;  /* 0x0000000928087221 */ /* 0x001fc80000010000 */
[----:B---3--:R-:W-:Y:S01]  /*cdb0*/  FADD.FTZ R9, R171, R8 ;  /* 0x00000008ab097221 */ /* 0x008fe20000010000 */
[----:B----4-:R-:W-:Y:S01]  /*cdc0*/  FADD.FTZ R8, R174, R25 ;  /* 0x00000019ae087221 */ /* 0x010fe20000010000 */
[C---:B------:R-:W-:Y:S01]  /*cdd0*/  F2FP.F16.F32.PACK_AB R174, R3.reuse, R174 ;  /* 0x000000ae03ae723e */ /* 0x040fe200000000ff */
[----:B------:R-:W0:Y:S01]  /*cde0*/  MUFU.EX2 R38, R38 ;  /* 0x0000002600267308 */ /* 0x000e220000000800 */
[C---:B------:R-:W-:Y:S01]  /*cdf0*/  FADD.FTZ R42, R32.reuse, R9 ;  /* 0x00000009202a7221 */ /* 0x040fe20000010000 */
[----:B------:R-:W-:Y:S01]  /*ce00*/  FADD.FTZ R8, R3, R8 ;  /* 0x0000000803087221 */ /* 0x000fe20000010000 */
[----:B------:R-:W-:Y:S02]  /*ce10*/  F2FP.F16.F32.PACK_AB R171, R32, R171 ;  /* 0x000000ab20ab723e */ /* 0x000fe400000000ff */
[----:B-1----:R-:W-:-:S03]  /*ce20*/  FADD.FTZ R3, R173, R42 ;  /* 0x0000002aad037221 */ /* 0x002fc60000010000 */
[----:B------:R-:W1:Y:S01]  /*ce30*/  MUFU.EX2 R41, R41 ;  /* 0x0000002900297308 */ /* 0x000e620000000800 */
[C---:B--2---:R-:W-:Y:S01]  /*ce40*/  FADD.FTZ R3, R44.reuse, R3 ;  /* 0x000000032c037221 */ /* 0x044fe20000010000 */
[----:B------:R-:W-:-:S03]  /*ce50*/  F2FP.F16.F32.PACK_AB R173, R44, R173 ;  /* 0x000000ad2cad723e */ /* 0x000fc600000000ff */
[----:B0-----:R-:W-:-:S04]  /*ce60*/  FADD.FTZ R24, R38, R3 ;  /* 0x0000000326187221 */ /* 0x001fc80000010000 */
[C---:B-1----:R-:W-:Y:S01]  /*ce70*/  FADD.FTZ R3, R41.reuse, R24 ;  /* 0x0000001829037221 */ /* 0x042fe20000010000 */
[----:B------:R-:W-:Y:S01]  /*ce80*/  F2FP.F16.F32.PACK_AB R175, R41, R38 ;  /* 0x0000002629af723e */ /* 0x000fe200000000ff */
[----:B------:R-:W-:Y:S06]  /*ce90*/  @!P4 BRA `(.L_x_2964) ;  /* 0x000000000004c947 */ /* 0x000fec0003800000 */
[----:B------:R-:W-:Y:S01]  /*cea0*/  BPT.TRAP 0x1 ;  /* 0x000000040000795c */ /* 0x000fe20000300000 */
.L_x_2964:
[----:B------:R0:W1:Y:S01]  /*ceb0*/  SYNCS.PHASECHK.TRANS64.TRYWAIT P0, [R0+URZ+0x22850], R73 ;  /* 0x02285049000075a7 */ /* 0x000062000800017f */
[----:B------:R-:W-:Y:S05]  /*cec0*/  @!P4 BRA `(.L_x_2965) ;  /* 0x000000000004c947 */ /* 0x000fea0003800000 */
[----:B------:R-:W-:Y:S01]  /*ced0*/  BPT.TRAP 0x1 ;  /* 0x000000040000795c */ /* 0x000fe20000300000 */
.L_x_2965:
[----:B------:R-:W-:Y:S04]  /*cee0*/  BSSY B0, `(.L_x_2966) ;  /* 0x0000004000007945 */ /* 0x000fe80003800000 */
[----:B-1----:R-:W-:Y:S05]  /*cef0*/  @P0 BRA `(.L_x_2967) ;  /* 0x0000000000080947 */ /* 0x002fea0003800000 */
[----:B------:R-:W1:Y:S02]  /*cf00*/  SYNCS.PHASECHK.TRANS64.TRYWAIT P0, [R0+URZ+0x22850], R73 ;  /* 0x02285049000075a7 */ /* 0x000e64000800017f */
[----:B-1----:R-:W-:Y:S05]  /*cf10*/  @!P0 BRA `(.L_x_2968) ;  /* 0x00000190008c8947 */ /* 0x002fea0003800000 */
.L_x_2967:
[----:B------:R-:W-:Y:S05]  /*cf20*/  BSYNC B0 ;  /* 0x0000000000007941 */ /* 0x000fea0003800000 */
.L_x_2966:
[----:B------:R-:W-:Y:S05]  /*cf30*/  WARPSYNC.ALL ;  /* 0x0000000000007948 */ /* 0x000fea0003800000 */
[----:B------:R-:W-:Y:S01]  /*cf40*/  R2UR UR4, R23 ;  /* 0x00000000170472ca */ /* 0x000fe200000e0000 */
[----:B------:R2:W-:Y:S01]  /*cf50*/  BAR.SYNC.DEFER_BLOCKING R20, 0x100 ;  /* 0x000400140000751d */ /* 0x0005e20000010000 */
[----:B------:R-:W-:Y:S02]  /*cf60*/  IMAD.MOV.U32 R25, RZ, RZ, 0xc00 ;  /* 0x00000c00ff197424 */ /* 0x000fe400078e00ff */
[----:B------:R-:W-:Y:S02]  /*cf70*/  IMAD.MOV.U32 R29, RZ, RZ, 0x40000040 ;  /* 0x40000040ff1d7424 */ /* 0x000fe400078e00ff */
[----:B------:R-:W-:-:S02]  /*cf80*/  IMAD.MOV.U32 R27, RZ, RZ, 0x40000040 ;  /* 0x40000040ff1b7424 */ /* 0x000fc400078e00ff */
[----:B------:R-:W-:Y:S01]  /*cf90*/  IMAD.MOV.U32 R31, RZ, RZ, 0x40000040 ;  /* 0x40000040ff1f7424 */ /* 0x000fe200078e00ff */
[----:B------:R-:W-:Y:S01]  /*cfa0*/  R2UR UR11, R29 ;  /* 0x000000001d0b72ca */ /* 0x000fe200000e0000 */
[----:B------:R-:W-:Y:S01]  /*cfb0*/  IMAD.U32 R9, RZ, RZ, UR51 ;  /* 0x00000033ff097e24 */ /* 0x000fe2000f8e00ff */
[----:B------:R-:W-:Y:S02]  /*cfc0*/  R2UR UR15, R27 ;  /* 0x000000001b0f72ca */ /* 0x000fe400000e0000 */
[----:B------:R-:W-:Y:S01]  /*cfd0*/  UIADD3 UR4, UR4, 0x400, URZ ;  /* 0x0000040004047890 */ /* 0x000fe2000fffe03f */
[----:B------:R-:W-:Y:S02]  /*cfe0*/  R2UR UR19, R29 ;  /* 0x000000001d1372ca */ /* 0x000fe400000e0000 */
[----:B------:R-:W-:Y:S01]  /*cff0*/  R2UR UR23, R31 ;  /* 0x000000001f1772ca */ /* 0x000fe200000e0000 */
[----:B------:R-:W-:Y:S01]  /*d000*/  USHF.R.U32.HI UR4, URZ, 0x4, UR4 ;  /* 0x000000043f047899 */ /* 0x000fe20008011604 */
[----:B------:R-:W-:-:S03]  /*d010*/  ISETP.NE.AND P0, PT, R9, 0x3, PT ;  /* 0x000000030900780c */ /* 0x000fc60003f05270 */
[----:B------:R-:W-:-:S04]  /*d020*/  ULOP3.LUT UR4, UR4, 0x3fff, URZ, 0xc0, !UPT ;  /* 0x00003fff04047892 */ /* 0x000fc8000f8ec03f */
[----:B------:R-:W-:-:S06]  /*d030*/  ULOP3.LUT UR49, UR4, 0x3000000, URZ, 0xfc, !UPT ;  /* 0x0300000004317892 */ /* 0x000fcc000f8efc3f */
[----:B------:R-:W-:Y:S02]  /*d040*/  IMAD R24, R2, R25, UR49 ;  /* 0x0000003102187e24 */ /* 0x000fe4000f8e0219 */
[----:B------:R-:W-:Y:S02]  /*d050*/  IMAD.MOV.U32 R25, RZ, RZ, 0x40000040 ;  /* 0x40000040ff197424 */ /* 0x000fe400078e00ff */
[C---:B------:R-:W-:Y:S01]  /*d060*/  VIADD R28, R24.reuse, 0x80 ;  /* 0x00000080181c7836 */ /* 0x040fe20000000000 */
[C---:B------:R-:W-:Y:S01]  /*d070*/  R2UR UR6, R24.reuse ;  /* 0x00000000180672ca */ /* 0x040fe200000e0000 */
[----:B------:R-:W-:Y:S01]  /*d080*/  VIADD R26, R24, 0x100 ;  /* 0x00000100181a7836 */ /* 0x000fe20000000000 */
[----:B------:R-:W-:Y:S02]  /*d090*/  R2UR UR7, R25 ;  /* 0x00000000190772ca */ /* 0x000fe400000e0000 */
[----:B------:R-:W-:Y:S01]  /*d0a0*/  R2UR UR10, R28 ;  /* 0x000000001c0a72ca */ /* 0x000fe200000e0000 */
[C---:B------:R-:W-:Y:S01]  /*d0b0*/  VIADD R28, R24.reuse, 0x180 ;  /* 0x00000180181c7836 */ /* 0x040fe20000000000 */
[C---:B------:R-:W-:Y:S01]  /*d0c0*/  IADD3 R30, R24.reuse, 0x200, RZ ;  /* 0x00000200181e7810 */ /* 0x040fe20007ffe0ff */
[----:B------:R-:W-:Y:S01]  /*d0d0*/  VIADD R24, R24, 0x280 ;  /* 0x0000028018187836 */ /* 0x000fe20000000000 */
[----:B------:R-:W-:-:S02]  /*d0e0*/  R2UR UR14, R26 ;  /* 0x000000001a0e72ca */ /* 0x000fc400000e0000 */
[----:B------:R-:W-:Y:S02]  /*d0f0*/  R2UR UR18, R28 ;  /* 0x000000001c1272ca */ /* 0x000fe400000e0000 */
[----:B------:R-:W-:Y:S02]  /*d100*/  R2UR UR22, R30 ;  /* 0x000000001e1672ca */ /* 0x000fe400000e0000 */
[----:B------:R-:W-:Y:S02]  /*d110*/  R2UR UR26, R24 ;  /* 0x00000000181a72ca */ /* 0x000fe400000e0000 */
[----:B------:R-:W-:Y:S02]  /*d120*/  R2UR UR27, R25 ;  /* 0x00000000191b72ca */ /* 0x000fe400000e0000 */
[----:B01----:R-:W-:-:S06]  /*d130*/  WARPGROUP.ARRIVE ;  /* 0x00000000000079c5 */ /* 0x003fcc0000000000 */
        /* <DEDUP_REMOVED lines=24> */
.L_x_2969:
[----:B------:R-:W0:Y:S01]  /*d2c0*/  LDC R9, c[0x0][0x448] ;  /* 0x00011200ff097b82 */ /* 0x000e220000000800 */
[----:B------:R-:W-:Y:S01]  /*d2d0*/  VIADD R0, R0, 0x22860 ;  /* 0x0002286000007836 */ /* 0x000fe20000000000 */
[----:B------:R-:W-:Y:S01]  /*d2e0*/  UISETP.GE.AND UP0, UPT, UR9, 0x1, UPT ;  /* 0x000000010900788c */ /* 0x000fe2000bf06270 */
[----:B------:R-:W-:Y:S01]  /*d2f0*/  IMAD.MOV.U32 R20, RZ, RZ, R228 ;  /* 0x000000ffff147224 */ /* 0x000fe200078e00e4 */
[----:B0-----:R-:W-:Y:S01]  /*d300*/  ISETP.NE.AND P0, PT, R9, 0x1, PT ;  /* 0x000000010900780c */ /* 0x001fe20003f05270 */
[----:B------:R-:W-:-:S05]  /*d310*/  IMAD.U32 R9, RZ, RZ, UR47 ;  /* 0x0000002fff097e24 */ /* 0x000fca000f8e00ff */
[----:B------:R-:W-:-:S04]  /*d320*/  PRMT R0, R9, 0x654, R0 ;  /* 0x0000065409007816 */ /* 0x000fc80000000000 */
[----:B------:R0:W-:Y:S03]  /*d330*/  SYNCS.ARRIVE.TRANS64.RED.A1T0 RZ, [R0+URZ], RZ ;  /* 0x000000ff00ff79a7 */ /* 0x0001e6000810043f */
[----:B------:R-:W1:Y:S08]  /*d340*/  @P0 LDC R9, c[0x0][0x44c] ;  /* 0x00011300ff090b82 */ /* 0x000e700000000800 */
[----:B0-----:R-:W0:Y:S01]  /*d350*/  @P0 LDC R0, c[0x0][0x450] ;  /* 0x00011400ff000b82 */ /* 0x001e220000000800 */
[----:B-1----:R-:W-:-:S05]  /*d360*/  @P0 IMAD.HI.U32 R9, R228, R9, RZ ;  /* 0x00000009e4090227 */ /* 0x002fca00078e00ff */
[----:B0-----:R-:W-:Y:S01]  /*d370*/  @P0 SHF.R.U32.HI R20, RZ, R0, R9 ;  /* 0x00000000ff140219 */ /* 0x001fe20000011609 */
[----:B------:R-:W-:Y:S01]  /*d380*/  VIADD R0, R176, 0xfffffffe ;  /* 0xfffffffeb0007836 */ /* 0x000fe20000000000 */
[----:B------:R-:W-:Y:S02]  /*d390*/  PLOP3.LUT P0, PT, PT, PT, UP0, 0x40, 0x0 ;  /* 0x000000000000781c */ /* 0x000fe40003f0e808 */
[----:B------:R-:W-:-:S05]  /*d3a0*/  IADD3 R9, R20, R206, -R203 ;  /* 0x000000ce14097210 */ /* 0x000fca0007ffe8cb */
[----:B------:R-:W-:-:S06]  /*d3b0*/  VIADD R20, R9, UR8 ;  /* 0x0000000809147c36 */ /* 0x000fcc0008000000 */
[----:B------:R-:W-:Y:S05]  /*d3c0*/  @P0 BRA `(.L_x_2970) ;  /* 0x0000000000540947 */ /* 0x000fea0003800000 */
[C---:B------:R-:W-:Y:S01]  /*d3d0*/  ISETP.GT.AND P0, PT, R9.reuse, RZ, PT ;  /* 0x000000ff0900720c */ /* 0x040fe20003f04270 */
[----:B------:R-:W-:Y:S01]  /*d3e0*/  BSSY B0, `(.L_x_2971) ;  /* 0x0000010000007945 */ /* 0x000fe20003800000 */
[----:B------:R-:W-:-:S11]  /*d3f0*/  VIADD R152, R9, 0xffffffff ;  /* 0xffffffff09987836 */ /* 0x000fd60000000000 */
[----:B------:R-:W-:Y:S05]  /*d400*/  @P0 BRA `(.L_x_2972) ;  /* 0x0000000000200947 */ /* 0x000fea0003800000 */
[----:B------:R-:W-:Y:S01]  /*d410*/  UISETP.NE.AND UP0, UPT, UR9, 0x1, UPT ;  /* 0x000000010900788c */ /* 0x000fe2000bf05270 */
[----:B------:R-:W-:-:S05]  /*d420*/  IMAD.MOV R9, RZ, RZ, -R9 ;  /* 0x000000ffff097224 */ /* 0x000fca00078e0a09 */
[----:B------:R-:W-:-:S05]  /*d430*/  PLOP3.LUT P0, PT, PT, PT, UP0, 0x80, 0x0 ;  /* 0x000000000000781c */ /* 0x000fca0003f0f008 */
[----:B------:R-:W-:-:S08]  /*d440*/  @UP0 ULDC.64 UR4, c[0x0][0x9e8] ;  /* 0x00027a0000040ab9 */ /* 0x000fd00000000a00 */
[----:B------:R-:W-:-:S05]  /*d450*/  @P0 IMAD.HI.U32 R152, R9, UR4, RZ ;  /* 0x0000000409980c27 */ /* 0x000fca000f8e00ff */
[----:B------:R-:W-:-:S04]  /*d460*/  @P0 SHF.R.U32.HI R9, RZ, UR5, R152 ;  /* 0x00000005ff090c19 */ /* 0x000fc80008011698 */
[----:B------:R-:W-:Y:S01]  /*d470*/  LOP3.LUT R152, RZ, R9, RZ, 0x33, !PT ;  /* 0x00000009ff987212 */ /* 0x000fe200078e33ff */
[----:B------:R-:W-:Y:S06]  /*d480*/  BRA `(.L_x_2973) ;  /* 0x0000000000147947 */ /* 0x000fec0003800000 */
.L_x_2972:
[----:B------:R-:W-:-:S06]  /*d490*/  UISETP.NE.AND UP0, UPT, UR9, 0x1, UPT ;  /* 0x000000010900788c */ /* 0x000fcc000bf05270 */
[----:B------:R-:W-:-:S05]  /*d4a0*/  PLOP3.LUT P0, PT, PT, PT, UP0, 0x80, 0x0 ;  /* 0x000000000000781c */ /* 0x000fca0003f0f008 */
[----:B------:R-:W-:-:S08]  /*d4b0*/  @UP0 ULDC.64 UR4, c[0x0][0x9e8] ;  /* 0x00027a0000040ab9 */ /* 0x000fd00000000a00 */
[----:B------:R-:W-:-:S05]  /*d4c0*/  @P0 IMAD.HI.U32 R9, R152, UR4, RZ ;  /* 0x0000000498090c27 */ /* 0x000fca000f8e00ff */
[----:B------:R-:W-:-:S07]  /*d4d0*/  @P0 SHF.R.U32.HI R152, RZ, UR5, R9 ;  /* 0x00000005ff980c19 */ /* 0x000fce0008011609 */
.L_x_2973:
[----:B------:R-:W-:Y:S05]  /*d4e0*/  BSYNC B0 ;  /* 0x0000000000007941 */ /* 0x000fea0003800000 */
.L_x_2971:
[----:B------:R-:W-:-:S04]  /*d4f0*/  IMAD.U32 R9, RZ, RZ, UR9 ;  /* 0x00000009ff097e24 */ /* 0x000fc8000f8e00ff */
[----:B------:R-:W-:-:S05]  /*d500*/  IMAD R9, R152, R9, UR9 ;  /* 0x0000000998097e24 */ /* 0x000fca000f8e0209 */
[----:B------:R-:W-:-:S07]  /*d510*/  VIMNMX R20, R20, R9, PT ;  /* 0x0000000914147248 */ /* 0x000fce0003fe0100 */
.L_x_2970:
[----:B------:R-:W2:Y:S01]  /*d520*/  LDL R152, [R1+0x24] ;  /* 0x0000240001987983 */ /* 0x000ea20000100800 */
[----:B------:R-:W-:Y:S01]  /*d530*/  IMAD.HI R20, R20, 0x2aaaaaab, RZ ;  /* 0x2aaaaaab14147827 */ /* 0x000fe200078e02ff */
[----:B------:R-:W-:Y:S01]  /*d540*/  ULDC UR37, c[0x0][0x9e4] ;  /* 0x0002790000257ab9 */ /* 0x000fe20000000800 */
[----:B------:R-:W-:Y:S01]  /*d550*/  ULDC UR38, c[0x0][0x9e4] ;  /* 0x0002790000267ab9 */ /* 0x000fe20000000800 */
[----:B------:R-:W-:Y:S01]  /*d560*/  ULDC UR39, c[0x0][0x9d8] ;  /* 0x0002760000277ab9 */ /* 0x000fe20000000800 */
[----:B------:R-:W-:Y:S01]  /*d570*/  ULDC UR46, c[0x0][0x9d8] ;  /* 0x00027600002e7ab9 */ /* 0x000fe20000000800 */
[----:B------:R-:W-:Y:S01]  /*d580*/  SHF.R.U32.HI R9, RZ, 0x1f, R20 ;  /* 0x0000001fff097819 */ /* 0x000fe20000011614 */
[----:B------:R-:W-:Y:S01]  /*d590*/  ULDC UR40, c[0x0][0x9d8] ;  /* 0x0002760000287ab9 */ /* 0x000fe20000000800 */
[----:B------:R-:W-:Y:S01]  /*d5a0*/  ULDC UR41, c[0x0][0x988] ;  /* 0x0002620000297ab9 */ /* 0x000fe20000000800 */
[----:B------:R-:W-:Y:S01]  /*d5b0*/  ULDC UR42, c[0x0][0x988] ;  /* 0x00026200002a7ab9 */ /* 0x000fe20000000800 */
[----:B------:R-:W-:Y:S01]  /*d5c0*/  LEA.HI.SX32 R9, R20, R9, 0x1c ;  /* 0x0000000914097211 */ /* 0x000fe200078fe2ff */
[----:B------:R-:W-:Y:S01]  /*d5d0*/  ULDC UR43, c[0x0][0x988] ;  /* 0x00026200002b7ab9 */ /* 0x000fe20000000800 */
[----:B------:R-:W-:Y:S01]  /*d5e0*/  ULDC UR44, c[0x0][0x9e0] ;  /* 0x00027800002c7ab9 */ /* 0x000fe20000000800 */
[----:B------:R-:W-:Y:S01]  /*d5f0*/  ULDC UR45, c[0x0][0x9e0] ;  /* 0x00027800002d7ab9 */ /* 0x000fe20000000800 */
[----:B--2---:R-:W-:-:S04]  /*d600*/  VIMNMX R152, R152, R9, !PT ;  /* 0x0000000998987248 */ /* 0x004fc80007fe0100 */
[----:B------:R-:W-:Y:S01]  /*d610*/  ISETP.GE.AND P0, PT, R0, R152, PT ;  /* 0x000000980000720c */ /* 0x000fe20003f06270 */
[----:B------:R0:W-:-:S12]  /*d620*/  STL [R1], R152 ;  /* 0x0000009801007387 */ /* 0x0001d80000100800 */
[----:B0-----:R-:W-:Y:S05]  /*d630*/  @!P0 BRA `(.L_x_2974) ;  /* 0x0000003800148947 */ /* 0x001fea0003800000 */
.L_x_2994:
[----:B------:R-:W-:Y:S01]  /*d640*/  IMAD.U32 R20, RZ, RZ, UR51 ;  /* 0x00000033ff147e24 */ /* 0x000fe2000f8e00ff */
[----:B------:R-:W-:Y:S05]  /*d650*/  YIELD ;  /* 0x0000000000007946 */ /* 0x000fea0003800000 */
[----:B------:R-:W-:Y:S01]  /*d660*/  ISETP.NE.AND P1, PT, R20, 0x3, PT ;  /* 0x000000031400780c */ /* 0x000fe20003f25270 */
[----:B------:R-:W-:-:S05]  /*d670*/  VIADD R2, R2, 0x1 ;  /* 0x0000000102027836 */ /* 0x000fca0000000000 */
[----:B------:R-:W-:-:S04]  /*d680*/  ISETP.NE.AND P0, PT, R2, 0x2, PT ;  /* 0x000000020200780c */ /* 0x000fc80003f05270 */
[----:B------:R-:W-:Y:S02]  /*d690*/  SEL R9, RZ, 0x1, P0 ;  /* 0x00000001ff097807 */ /* 0x000fe40000000000 */
[----:B------:R-:W-:Y:S02]  /*d6a0*/  SEL R2, R2, RZ, P0 ;  /* 0x000000ff02027207 */ /* 0x000fe40000000000 */
[----:B------:R-:W-:Y:S01]  /*d6b0*/  LOP3.LUT R202, R202, R9, RZ, 0x3c, !PT ;  /* 0x00000009caca7212 */ /* 0x000fe200078e3cff */
[----:B--2---:R-:W-:Y:S06]  /*d6c0*/  @!P1 BRA `(.L_x_2975) ;  /* 0x0000000000049947 */ /* 0x004fec0003800000 */
[----:B------:R-:W-:Y:S01]  /*d6d0*/  BPT.TRAP 0x1 ;  /* 0x000000040000795c */ /* 0x000fe20000300000 */
.L_x_2975:
[----:B------:R-:W-:Y:S01]  /*d6e0*/  IMAD R9, R2, 0x8, R23 ;  /* 0x0000000802097824 */ /* 0x000fe200078e0217 */
[----:B------:R-:W-:-:S04]  /*d6f0*/  SHF.L.U32 R20, R202, 0x1f, RZ ;  /* 0x0000001fca147819 */ /* 0x000fc800000006ff */
[----:B------:R0:W1:Y:S01]  /*d700*/  SYNCS.PHASECHK.TRANS64.TRYWAIT P0, [R9+URZ+0x22830], R20 ;  /* 0x02283014090075a7 */ /* 0x000062000800017f */
[----:B------:R-:W-:Y:S05]  /*d710*/  @!P1 BRA `(.L_x_2976) ;  /* 0x0000000000049947 */ /* 0x000fea0003800000 */
[----:B------:R-:W-:Y:S01]  /*d720*/  BPT.TRAP 0x1 ;  /* 0x000000040000795c */ /* 0x000fe20000300000 */
.L_x_2976:
[----:B------:R-:W-:Y:S02]  /*d730*/  IMAD R156, R2, 0x300, R229 ;  /* 0x00000300029c7824 */ /* 0x000fe400078e02e5 */
[----:B------:R-:W-:Y:S01]  /*d740*/  IMAD.MOV.U32 R157, RZ, RZ, 0x40000040 ;  /* 0x40000040ff9d7424 */ /* 0x000fe200078e00ff */
[----:B-1----:R-:W-:Y:S06]  /*d750*/  @P0 BRA `(.L_x_2977) ;  /* 0x0000000000080947 */ /* 0x002fec0003800000 */
[----:B------:R-:W1:Y:S02]  /*d760*/  SYNCS.PHASECHK.TRANS64.TRYWAIT P0, [R9+URZ+0x22830], R20 ;  /* 0x02283014090075a7 */ /* 0x000e64000800017f */
[----:B-1----:R-:W-:Y:S05]  /*d770*/  @!P0 BRA `(.L_x_2978) ;  /* 0x0000018800888947 */ /* 0x002fea0003800000 */
.L_x_2977:
        /* <DEDUP_REMOVED lines=13> */
[----:B------:R-:W-:Y:S01]  /*d850*/  R2UR UR10, R154 ;  /* 0x000000009a0a72ca */ /* 0x000fe200000e0000 */
[----:B------:R-:W-:Y:S01]  /*d860*/  IMAD.U32 R213, RZ, RZ, UR51 ;  /* 0x00000033ffd57e24 */ /* 0x000fe2000f8e00ff */
[----:B------:R-:W-:-:S02]  /*d870*/  R2UR UR14, R152 ;  /* 0x00000000980e72ca */ /* 0x000fc400000e0000 */
[----:B------:R-:W-:Y:S02]  /*d880*/  R2UR UR15, R153 ;  /* 0x00000000990f72ca */ /* 0x000fe400000e0000 */
        /* <DEDUP_REMOVED lines=10> */
[----:B------:R-:W-:Y:S02]  /*d930*/  ISETP.NE.AND P0, PT, R213, 0x3, PT ;  /* 0x00000003d500780c */ /* 0x000fe40003f05270 */
        /* <DEDUP_REMOVED lines=15> */
.L_x_2979:
[----:B------:R-:W3:Y:S01]  /*da30*/  LDL R213, [R1+0x4] ;  /* 0x0000040001d57983 */ /* 0x000ee20000100800 */
[----:B------:R-:W4:Y:S02]  /*da40*/  LDC R214, c[0x0][0x448] ;  /* 0x00011200ffd67b82 */ /* 0x000f240000000800 */
[----:B----4-:R-:W-:-:S13]  /*da50*/  ISETP.NE.AND P0, PT, R214, 0x1, PT ;  /* 0x00000001d600780c */ /* 0x010fda0003f05270 */
[----:B------:R-:W4:Y:S08]  /*da60*/  @P0 LDC R215, c[0x0][0x44c] ;  /* 0x00011300ffd70b82 */ /* 0x000f300000000800 */
[----:B------:R-:W5:Y:S01]  /*da70*/  @P0 LDC R214, c[0x0][0x450] ;  /* 0x00011400ffd60b82 */ /* 0x000f620000000800 */
[----:B------:R-:W-:Y:S01]  /*da80*/  FMUL.FTZ R216, R188, UR46 ;  /* 0x0000002ebcd87c20 */ /* 0x000fe20008410000 */
[----:B------:R-:W-:Y:S01]  /*da90*/  UISETP.NE.AND UP0, UPT, UR52, URZ, UPT ;  /* 0x0000003f3400728c */ /* 0x000fe2000bf05270 */
[----:B------:R-:W-:Y:S01]  /*daa0*/  FMUL.FTZ R217, R189, UR46 ;  /* 0x0000002ebdd97c20 */ /* 0x000fe20008410000 */
[----:B------:R-:W-:Y:S01]  /*dab0*/  FMUL.FTZ R188, R190, UR46 ;  /* 0x0000002ebebc7c20 */ /* 0x000fe20008410000 */
[----:B------:R-:W-:Y:S01]  /*dac0*/  FMUL.FTZ R189, R191, UR46 ;  /* 0x0000002ebfbd7c20 */ /* 0x000fe20008410000 */
[----:B------:R-:W-:Y:S01]  /*dad0*/  FMUL.FTZ R190, R194, UR46 ;  /* 0x0000002ec2be7c20 */ /* 0x000fe20008410000 */
[----:B------:R-:W-:Y:S01]  /*dae0*/  FMUL.FTZ R191, R195, UR46 ;  /* 0x0000002ec3bf7c20 */ /* 0x000fe20008410000 */
[----:B------:R-:W-:Y:S01]  /*daf0*/  FMUL.FTZ R218, R196, UR46 ;  /* 0x0000002ec4da7c20 */ /* 0x000fe20008410000 */
[----:B------:R-:W-:-:S02]  /*db00*/  IMAD R194, R0, -0x60, RZ ;  /* 0xffffffa000c27824 */ /* 0x000fc400078e02ff */
        /* <DEDUP_REMOVED lines=39> */
[----:B------:R-:W-:Y:S01]  /*dd80*/  IADD3 R219, -R207, 0x1, R194 ;  /* 0x00000001cfdb7810 */ /* 0x000fe20007ffe1c2 */
[----:B------:R-:W0:Y:S03]  /*dd90*/  MUFU.TANH R152, R152 ;  /* 0x0000009800987308 */ /* 0x000e260000002400 */
[----:B------:R-:W-:-:S05]  /*dda0*/  IADD3 R219, -R203, R219, R206 ;  /* 0x000000dbcbdb7210 */ /* 0x000fca0007ffe1ce */
[----:B------:R-:W0:Y:S01]  /*ddb0*/  MUFU.TANH R153, R153 ;  /* 0x0000009900997308 */ /* 0x000e220000002400 */
[----:B------:R-:W-:-:S07]  /*ddc0*/  VIADD R220, R219, UR44 ;  /* 0x0000002cdbdc7c36 */ /* 0x000fce0008000000 */
        /* <DEDUP_REMOVED lines=22> */
[----:B----4-:R-:W-:-:S05]  /*df30*/  @P0 IMAD.HI.U32 R215, R213, R215, RZ ;  /* 0x000000d7d5d70227 */ /* 0x010fca00078e00ff */
[----:B-----5:R-:W-:-:S05]  /*df40*/  @P0 SHF.R.U32.HI R213, RZ, R214, R215 ;  /* 0x000000d6ffd50219 */ /* 0x020fca00000116d7 */
[----:B------:R-:W3:Y:S01]  /*df50*/  SHFL.IDX PT, R221, R213, RZ, 0x1c1f ;  /* 0x001c1fffd5dd7589 */ /* 0x000ee200000e0000 */
[----:B------:R-:W-:Y:S01]  /*df60*/  FMUL.FTZ R214, R170, UR46 ;  /* 0x0000002eaad67c20 */ /* 0x000fe20008410000 */
[----:B------:R-:W-:Y:S01]  /*df70*/  FMUL.FTZ R215, R171, UR46 ;  /* 0x0000002eabd77c20 */ /* 0x000fe20008410000 */
[----:B------:R-:W-:Y:S01]  /*df80*/  PLOP3.LUT P0, PT, PT, PT, UP0, 0x40, 0x0 ;  /* 0x000000000000781c */ /* 0x000fe20003f0e808 */
[----:B------:R-:W4:Y:S01]  /*df90*/  MUFU.TANH R177, R177 ;  /* 0x000000b100b17308 */ /* 0x000f220000002400 */
[----:B------:R-:W-:Y:S02]  /*dfa0*/  VIADD R170, R9, 0x22840 ;  /* 0x0002284009aa7836 */ /* 0x000fe40000000000 */
[----:B------:R-:W-:-:S05]  /*dfb0*/  IMAD.U32 R171, RZ, RZ, UR47 ;  /* 0x0000002fffab7e24 */ /* 0x000fca000f8e00ff */
[----:B------:R-:W0:Y:S01]  /*dfc0*/  MUFU.TANH R214, R214 ;  /* 0x000000d600d67308 */ /* 0x000e220000002400 */
[----:B------:R-:W-:-:S07]  /*dfd0*/  PRMT R170, R171, 0x654, R170 ;  /* 0x00000654abaa7816 */ /* 0x000fce00000000aa */
        /* <DEDUP_REMOVED lines=22> */
[----:B------:R-:W-:Y:S01]  /*e140*/  VIADD R219, R219, UR50 ;  /* 0x00000032dbdb7c36 */ /* 0x000fe20008000000 */
[----:B------:R0:W-:Y:S06]  /*e150*/  SYNCS.ARRIVE.TRANS64.RED.A1T0 RZ, [R170+URZ], RZ ;  /* 0x000000ffaaff79a7 */ /* 0x0001ec000810043f */
[----:B------:R-:W0:Y:S01]  /*e160*/  MUFU.TANH R215, R215 ;  /* 0x000000d700d77308 */ /* 0x000e220000002400 */
[----:B---3--:R-:W-:-:S02]  /*e170*/  IMAD.IADD R199, R221, 0x1, R220 ;  /* 0x00000001ddc77824 */ /* 0x008fc400078e02dc */
[----:B------:R-:W-:Y:S01]  /*e180*/  IMAD.IADD R198, R221, 0x1, R219 ;  /* 0x00000001ddc67824 */ /* 0x000fe200078e02db */
[----:B----4-:R-:W-:Y:S06]  /*e190*/  @P0 BRA `(.L_x_2980) ;  /* 0x0000000000580947 */ /* 0x010fec0003800000 */
[----:B------:R-:W-:Y:S01]  /*e1a0*/  IADD3 R221, -R203, R206, R221 ;  /* 0x000000cecbdd7210 */ /* 0x000fe20007ffe1dd */
[----:B------:R-:W-:Y:S03]  /*e1b0*/  BSSY B0, `(.L_x_2981) ;  /* 0x0000010000007945 */ /* 0x000fe60003800000 */
[----:B------:R-:W-:-:S13]  /*e1c0*/  ISETP.GT.AND P0, PT, R221, -0x1, PT ;  /* 0xffffffffdd00780c */ /* 0x000fda0003f04270 */
[----:B------:R-:W-:Y:S05]  /*e1d0*/  @P0 BRA `(.L_x_2982) ;  /* 0x0000000000200947 */ /* 0x000fea0003800000 */
[----:B------:R-:W-:Y:S01]  /*e1e0*/  IMAD.U32 R227, RZ, RZ, UR37 ;  /* 0x00000025ffe37e24 */ /* 0x000fe2000f8e00ff */
[----:B------:R-:W-:-:S04]  /*e1f0*/  LOP3.LUT R221, RZ, R221, RZ, 0x33, !PT ;  /* 0x000000ddffdd7212 */ /* 0x000fc800078e33ff */
[----:B------:R-:W-:-:S13]  /*e200*/  ISETP.NE.AND P0, PT, R227, 0x1, PT ;  /* 0x00000001e300780c */ /* 0x000fda0003f05270 */
[----:B0-----:R-:W0:Y:S02]  /*e210*/  @P0 LDC.64 R170, c[0x0][0x9e8] ;  /* 0x00027a00ffaa0b82 */ /* 0x001e240000000a00 */
[----:B0-----:R-:W-:-:S05]  /*e220*/  @P0 IMAD.HI.U32 R170, R221, R170, RZ ;  /* 0x000000aaddaa0227 */ /* 0x001fca00078e00ff */
[----:B------:R-:W-:-:S04]  /*e230*/  @P0 SHF.R.U32.HI R221, RZ, R171, R170 ;  /* 0x000000abffdd0219 */ /* 0x000fc800000116aa */
[----:B------:R-:W-:Y:S01]  /*e240*/  LOP3.LUT R221, RZ, R221, RZ, 0x33, !PT ;  /* 0x000000ddffdd7212 */ /* 0x000fe200078e33ff */
[----:B------:R-:W-:Y:S06]  /*e250*/  BRA `(.L_x_2983) ;  /* 0x0000000000147947 */ /* 0x000fec0003800000 */
.L_x_2982:
[----:B------:R-:W-:-:S05]  /*e260*/  IMAD.U32 R227, RZ, RZ, UR37 ;  /* 0x00000025ffe37e24 */ /* 0x000fca000f8e00ff */
[----:B------:R-:W-:-:S13]  /*e270*/  ISETP.NE.AND P0, PT, R227, 0x1, PT ;  /* 0x00000001e300780c */ /* 0x000fda0003f05270 */
[----:B0-----:R-:W0:Y:S02]  /*e280*/  @P0 LDC.64 R170, c[0x0][0x9e8] ;  /* 0x00027a00ffaa0b82 */ /* 0x001e240000000a00 */
[----:B0-----:R-:W-:-:S05]  /*e290*/  @P0 IMAD.HI.U32 R170, R221, R170, RZ ;  /* 0x000000aaddaa0227 */ /* 0x001fca00078e00ff */
[----:B------:R-:W-:-:S07]  /*e2a0*/  @P0 SHF.R.U32.HI R221, RZ, R171, R170 ;  /* 0x000000abffdd0219 */ /* 0x000fce00000116aa */
.L_x_2983:
[----:B------:R-:W-:Y:S05]  /*e2b0*/  BSYNC B0 ;  /* 0x0000000000007941 */ /* 0x000fea0003800000 */
.L_x_2981:
[----:B------:R-:W-:-:S04]  /*e2c0*/  IMAD.IADD R170, R194, 0x1, -R207 ;  /* 0x00000001c2aa7824 */ /* 0x000fc800078e0acf */
[----:B------:R-:W-:-:S05]  /*e2d0*/  IMAD R170, R221, R227, R170 ;  /* 0x000000e3ddaa7224 */ /* 0x000fca00078e02aa */
[----:B------:R-:W-:Y:S02]  /*e2e0*/  VIADDMNMX R199, R170, R227, R199, PT ;  /* 0x000000e3aac77246 */ /* 0x000fe400038001c7 */
[----:B------:R-:W-:-:S07]  /*e2f0*/  VIMNMX R198, R198, R170, !PT ;  /* 0x000000aac6c67248 */ /* 0x000fce0007fe0100 */
.L_x_2980:
[----:B------:R-:W-:Y:S01]  /*e300*/  ISETP.GE.AND P1, PT, R194, 0x1, PT ;  /* 0x00000001c200780c */ /* 0x000fe20003f26270 */
[----:B------:R-:W-:Y:S01]  /*e310*/  UISETP.NE.AND UP0, UPT, UR52, URZ, UPT ;  /* 0x0000003f3400728c */ /* 0x000fe2000bf05270 */
[----:B------:R-:W-:Y:S02]  /*e320*/  LOP3.LUT R16, R16, 0xfffdffff, RZ, 0xc0, !PT ;  /* 0xfffdffff10107812 */ /* 0x000fe400078ec0ff */
[----:B------:R-:W-:Y:S02]  /*e330*/  ISETP.GE.AND P0, PT, R194, 0x2, PT ;  /* 0x00000002c200780c */ /* 0x000fe40003f06270 */
[----:B------:R-:W-:Y:S02]  /*e340*/  ISETP.GT.AND P2, PT, R198, RZ, !P1 ;  /* 0x000000ffc600720c */ /* 0x000fe40004f44270 */
[----:B------:R-:W-:Y:S02]  /*e350*/  ISETP.GE.AND P3, PT, R194, 0x9, PT ;  /* 0x00000009c200780c */ /* 0x000fe40003f66270 */
[----:B------:R-:W-:-:S03]  /*e360*/  ISETP.LT.OR P2, PT, R199, 0x1, P2 ;  /* 0x00000001c700780c */ /* 0x000fc60001741670 */
[----:B------:R-:W-:Y:S02]  /*e370*/  @P1 LOP3.LUT R16, R16, 0x20000, RZ, 0xfc, !PT ;  /* 0x0002000010101812 */ /* 0x000fe400078efcff */
[----:B------:R-:W-:Y:S02]  /*e380*/  ISETP.GT.AND P1, PT, R198, 0x1, !P0 ;  /* 0x00000001c600780c */ /* 0x000fe40004724270 */
[----:B0-----:R-:W-:Y:S02]  /*e390*/  FSEL R170, R152, -INF , !P2 ;  /* 0xff80000098aa7808 */ /* 0x001fe40005000000 */
[----:B------:R-:W-:Y:S02]  /*e3a0*/  ISETP.LT.OR P1, PT, R199, 0x2, P1 ;  /* 0x00000002c700780c */ /* 0x000fe40000f21670 */
        /* <DEDUP_REMOVED lines=119> */
[----:B------:R-:W-:Y:S02]  /*eb20*/  ISETP.GT.AND P6, PT, R198, 0x59, !P6 ;  /* 0x00000059c600780c */ /* 0x000fe400077c4270 */
[----:B------:R-:W0:Y:S02]  /*eb30*/  SHFL.IDX PT, R198, R213, 0x1, 0x1c1f ;  /* 0x003c1f00d5c67f89 */ /* 0x000e2400000e0000 */
[----:B------:R-:W-:-:S04]  /*eb40*/  ISETP.LT.OR P6, PT, R199, 0x5a, P6 ;  /* 0x0000005ac700780c */ /* 0x000fc800037c1670 */
[----:B------:R-:W-:Y:S02]  /*eb50*/  FSEL R197, R197, -INF , !P6 ;  /* 0xff800000c5c57808 */ /* 0x000fe40007000000 */
[----:B------:R-:W-:Y:S02]  /*eb60*/  PLOP3.LUT P6, PT, PT, PT, UP0, 0x40, 0x0 ;  /* 0x000000000000781c */ /* 0x000fe40003fce808 */
[----:B0-----:R-:W-:Y:S01]  /*eb70*/  IADD3 R220, R220, R198, RZ ;  /* 0x000000c6dcdc7210 */ /* 0x001fe20007ffe0ff */
[----:B------:R-:W-:-:S10]  /*eb80*/  IMAD.IADD R219, R219, 0x1, R198 ;  /* 0x00000001dbdb7824 */ /* 0x000fd400078e02c6 */
        /* <DEDUP_REMOVED lines=13> */
.L_x_2986:
[----:B------:R-:W-:-:S05]  /*ec60*/  IMAD.U32 R199, RZ, RZ, UR37 ;  /* 0x00000025ffc77e24 */ /* 0x000fca000f8e00ff */
[----:B------:R-:W-:-:S13]  /*ec70*/  ISETP.NE.AND P6, PT, R199, 0x1, PT ;  /* 0x00000001c700780c */ /* 0x000fda0003fc5270 */
[----:B------:R-:W0:Y:S02]  /*ec80*/  @P6 LDC.64 R152, c[0x0][0x9e8] ;  /* 0x00027a00ff986b82 */ /* 0x000e240000000a00 */
[----:B0-----:R-:W-:-:S05]  /*ec90*/  @P6 IMAD.HI.U32 R152, R198, R152, RZ ;  /* 0x00000098c6986227 */ /* 0x001fca00078e00ff */
[----:B------:R-:W-:-:S07]  /*eca0*/  @P6 SHF.R.U32.HI R198, RZ, R153, R152 ;  /* 0x00000099ffc66219 */ /* 0x000fce0000011698 */
.L_x_2987:
[----:B------:R-:W-:Y:S05]  /*ecb0*/  BSYNC B0 ;  /* 0x0000000000007941 */ /* 0x000fea0003800000 */
.L_x_2985:
[----:B------:R-:W-:-:S04]  /*ecc0*/  IMAD.IADD R194, R194, 0x1, -R207 ;  /* 0x00000001c2c27824 */ /* 0x000fc800078e0acf */
[----:B------:R-:W-:-:S05]  /*ecd0*/  IMAD R194, R198, R199, R194 ;  /* 0x000000c7c6c27224 */ /* 0x000fca00078e02c2 */
[----:B------:R-:W-:Y:S02]  /*ece0*/  VIADDMNMX R220, R194, R199, R220, PT ;  /* 0x000000c7c2dc7246 */ /* 0x000fe400038001dc */
[----:B------:R-:W-:-:S07]  /*ecf0*/  VIMNMX R219, R219, R194, !PT ;  /* 0x000000c2dbdb7248 */ /* 0x000fce0007fe0100 */
.L_x_2984:
[----:B------:R-:W-:Y:S01]  /*ed00*/  ISETP.GT.AND P0, PT, R219, 0x1, !P0 ;  /* 0x00000001db00780c */ /* 0x000fe20004704270 */
[----:B------:R-:W-:Y:S01]  /*ed10*/  UMOV UR48, UR42 ;  /* 0x0000002a00307c82 */ /* 0x000fe20008000000 */
[----:B------:R-:W-:Y:S01]  /*ed20*/  FMNMX.FTZ R153, R170, R6, !PT ;  /* 0x00000006aa997209 */ /* 0x000fe20007810000 */
[----:B------:R-:W-:Y:S01]  /*ed30*/  IMAD.U32 R227, RZ, RZ, UR51 ;  /* 0x00000033ffe37e24 */ /* 0x000fe2000f8e00ff */
[----:B------:R-:W-:Y:S02]  /*ed40*/  ISETP.LT.OR P0, PT, R220, 0x2, P0 ;  /* 0x00000002dc00780c */ /* 0x000fe40000701670 */
[C---:B------:R-:W-:Y:S02]  /*ed50*/  LOP3.LUT P6, RZ, R16.reuse, 0x20, RZ, 0xc0, !PT ;  /* 0x0000002010ff7812 */ /* 0x040fe400078cc0ff */
        /* <DEDUP_REMOVED lines=44> */
[----:B------:R-:W-:Y:S02]  /*f020*/  ISETP.GT.AND P1, PT, R219, 0x48, !P1 ;  /* 0x00000048db00780c */ /* 0x000fe40004f24270 */
[----:B------:R-:W-:Y:S02]  /*f030*/  ISETP.LT.OR P0, PT, R220, 0x21, P0 ;  /* 0x00000021dc00780c */ /* 0x000fe40000701670 */
[----:B------:R-:W-:Y:S02]  /*f040*/  FMNMX.FTZ R153, R217, R153, !PT ;  /* 0x00000099d9997209 */ /* 0x000fe40007810000 */
[----:B------:R-:W-:Y:S02]  /*f050*/  FSEL R214, R214, -INF , !P0 ;  /* 0xff800000d6d67808 */ /* 0x000fe40004000000 */
[----:B------:R-:W-:Y:S02]  /*f060*/  LOP3.LUT P0, RZ, R16, 0x4000, RZ, 0xc0, !PT ;  /* 0x0000400010ff7812 */ /* 0x000fe4000780c0ff */
[----:B------:R-:W-:-:S02]  /*f070*/  ISETP.LT.OR P1, PT, R220, 0x49, P1 ;  /* 0x00000049dc00780c */ /* 0x000fc40000f21670 */
[----:B------:R-:W-:Y:S02]  /*f080*/  ISETP.GT.AND P0, PT, R219, 0x21, !P0 ;  /* 0x00000021db00780c */ /* 0x000fe40004704270 */
[----:B------:R-:W-:Y:S02]  /*f090*/  FMNMX.FTZ R153, R192, R153, !PT ;  /* 0x00000099c0997209 */ /* 0x000fe40007810000 */
[----:B------:R-:W-:Y:S02]  /*f0a0*/  ISETP.LT.OR P0, PT, R220, 0x22, P0 ;  /* 0x00000022dc00780c */ /* 0x000fe40000701670 */
[----:B------:R-:W-:Y:S02]  /*f0b0*/  FSEL R188, R188, -INF , !P1 ;  /* 0xff800000bcbc7808 */ /* 0x000fe40004800000 */
[----:B------:R-:W-:Y:S02]  /*f0c0*/  FSEL R215, R215, -INF , !P0 ;  /* 0xff800000d7d77808 */ /* 0x000fe40004000000 */
[----:B------:R-:W-:-:S02]  /*f0d0*/  LOP3.LUT P0, RZ, R16, 0x2000, RZ, 0xc0, !PT ;  /* 0x0000200010ff7812 */ /* 0x000fc4000780c0ff */
[----:B------:R-:W-:Y:S02]  /*f0e0*/  LOP3.LUT P1, RZ, R16, 0x20000, RZ, 0xc0, !PT ;  /* 0x0002000010ff7812 */ /* 0x000fe4000782c0ff */
[----:B------:R-:W-:Y:S02]  /*f0f0*/  ISETP.GT.AND P0, PT, R219, 0x28, !P0 ;  /* 0x00000028db00780c */ /* 0x000fe40004704270 */
[----:B------:R-:W-:Y:S02]  /*f100*/  FMNMX.FTZ R153, R193, R153, !PT ;  /* 0x00000099c1997209 */ /* 0x000fe40007810000 */
[----:B------:R-:W-:Y:S02]  /*f110*/  ISETP.LT.OR P0, PT, R220, 0x29, P0 ;  /* 0x00000029dc00780c */ /* 0x000fe40000701670 */
[----:B------:R-:W-:Y:S02]  /*f120*/  ISETP.GT.AND P1, PT, R219, RZ, !P1 ;  /* 0x000000ffdb00720c */ /* 0x000fe40004f24270 */
[----:B------:R-:W-:-:S02]  /*f130*/  FSEL R174, R174, -INF , !P0 ;  /* 0xff800000aeae7808 */ /* 0x000fc40004000000 */
[----:B------:R-:W-:Y:S02]  /*f140*/  LOP3.LUT P0, RZ, R16, 0x1000, RZ, 0xc0, !PT ;  /* 0x0000100010ff7812 */ /* 0x000fe4000780c0ff */
[----:B------:R-:W-:Y:S02]  /*f150*/  FMNMX.FTZ R153, R218, R153, !PT ;  /* 0x00000099da997209 */ /* 0x000fe40007810000 */
[----:B------:R-:W-:Y:S02]  /*f160*/  ISETP.GT.AND P0, PT, R219, 0x29, !P0 ;  /* 0x00000029db00780c */ /* 0x000fe40004704270 */
[C---:B------:R-:W-:Y:S02]  /*f170*/  ISETP.LT.OR P1, PT, R220.reuse, 0x1, P1 ;  /* 0x00000001dc00780c */ /* 0x040fe40000f21670 */
[----:B------:R-:W-:Y:S02]  /*f180*/  ISETP.LT.OR P0, PT, R220, 0x2a, P0 ;  /* 0x0000002adc00780c */ /* 0x000fe40000701670 */
[----:B------:R-:W-:-:S02]  /*f190*/  FMNMX.FTZ R153, R197, R153, !PT ;  /* 0x00000099c5997209 */ /* 0x000fc40007810000 */
[----:B------:R-:W-:Y:S02]  /*f1a0*/  FSEL R175, R175, -INF , !P0 ;  /* 0xff800000afaf7808 */ /* 0x000fe40004000000 */
[----:B------:R-:W-:Y:S02]  /*f1b0*/  LOP3.LUT P0, RZ, R16, 0x800, RZ, 0xc0, !PT ;  /* 0x0000080010ff7812 */ /* 0x000fe4000780c0ff */
[----:B------:R-:W-:Y:S02]  /*f1c0*/  FSEL R154, R154, -INF , !P1 ;  /* 0xff8000009a9a7808 */ /* 0x000fe40004800000 */
[----:B------:R-:W-:Y:S02]  /*f1d0*/  ISETP.GT.AND P0, PT, R219, 0x30, !P0 ;  /* 0x00000030db00780c */ /* 0x000fe40004704270 */
[----:B------:R-:W-:Y:S02]  /*f1e0*/  FMNMX.FTZ R194, R154, R7, !PT ;  /* 0x000000079ac27209 */ /* 0x000fe40007810000 */
[----:B------:R-:W-:-:S02]  /*f1f0*/  ISETP.LT.OR P0, PT, R220, 0x31, P0 ;  /* 0x00000031dc00780c */ /* 0x000fc40000701670 */
[----:B------:R-:W-:Y:S02]  /*f200*/  FMNMX.FTZ R194, R155, R194, !PT ;  /* 0x000000c29bc27209 */ /* 0x000fe40007810000 */
[----:B------:R-:W-:Y:S02]  /*f210*/  FSEL R152, R178, -INF , !P0 ;  /* 0xff800000b2987808 */ /* 0x000fe40004000000 */
[----:B------:R-:W-:Y:S01]  /*f220*/  LOP3.LUT P0, RZ, R16, 0x400, RZ, 0xc0, !PT ;  /* 0x0000040010ff7812 */ /* 0x000fe2000780c0ff */
[----:B------:R-:W0:Y:S01]  /*f230*/  SHFL.BFLY PT, R178, R153, 0x2, 0x1f ;  /* 0x0c401f0099b27f89 */ /* 0x000e2200000e0000 */
        /* <DEDUP_REMOVED lines=14> */
[----:B0-----:R-:W-:-:S02]  /*f320*/  FMNMX.FTZ R178, R153, R178, !PT ;  /* 0x000000b299b27209 */ /* 0x001fc40007810000 */
[----:B------:R-:W-:Y:S02]  /*f330*/  ISETP.GT.AND P0, PT, R219, 0x39, !P0 ;  /* 0x00000039db00780c */ /* 0x000fe40004704270 */
[----:B------:R-:W-:Y:S01]  /*f340*/  FMNMX.FTZ R194, R214, R194, !PT ;  /* 0x000000c2d6c27209 */ /* 0x000fe20007810000 */
[----:B------:R-:W0:Y:S01]  /*f350*/  SHFL.BFLY PT, R153, R178, 0x1, 0x1f ;  /* 0x0c201f00b2997f89 */ /* 0x000e2200000e0000 */
[----:B------:R-:W-:Y:S02]  /*f360*/  ISETP.LT.OR P0, PT, R220, 0x3a, P0 ;  /* 0x0000003adc00780c */ /* 0x000fe40000701670 */
[----:B------:R-:W-:Y:S02]  /*f370*/  FMNMX.FTZ R194, R215, R194, !PT ;  /* 0x000000c2d7c27209 */ /* 0x000fe40007810000 */
[----:B------:R-:W-:Y:S02]  /*f380*/  FSEL R183, R183, -INF , !P0 ;  /* 0xff800000b7b77808 */ /* 0x000fe40004000000 */
[----:B------:R-:W-:-:S02]  /*f390*/  LOP3.LUT P0, RZ, R16, 0x80, RZ, 0xc0, !PT ;  /* 0x0000008010ff7812 */ /* 0x000fc4000780c0ff */
[----:B------:R-:W-:Y:S02]  /*f3a0*/  FMNMX.FTZ R194, R174, R194, !PT ;  /* 0x000000c2aec27209 */ /* 0x000fe40007810000 */
[----:B------:R-:W-:Y:S02]  /*f3b0*/  ISETP.GT.AND P0, PT, R219, 0x40, !P0 ;  /* 0x00000040db00780c */ /* 0x000fe40004704270 */
[----:B------:R-:W-:Y:S02]  /*f3c0*/  LOP3.LUT P6, RZ, R16, 0x40, RZ, 0xc0, !PT ;  /* 0x0000004010ff7812 */ /* 0x000fe400078cc0ff */
[----:B------:R-:W-:Y:S02]  /*f3d0*/  ISETP.LT.OR P0, PT, R220, 0x41, P0 ;  /* 0x00000041dc00780c */ /* 0x000fe40000701670 */
[----:B------:R-:W-:Y:S02]  /*f3e0*/  FMNMX.FTZ R194, R175, R194, !PT ;  /* 0x000000c2afc27209 */ /* 0x000fe40007810000 */
[----:B------:R-:W-:-:S02]  /*f3f0*/  FSEL R186, R186, -INF , !P0 ;  /* 0xff800000baba7808 */ /* 0x000fc40004000000 */
[----:B------:R-:W-:Y:S02]  /*f400*/  ISETP.GT.AND P0, PT, R219, 0x41, !P6 ;  /* 0x00000041db00780c */ /* 0x000fe40007704270 */
[----:B------:R-:W-:Y:S02]  /*f410*/  FMNMX.FTZ R194, R152, R194, !PT ;  /* 0x000000c298c27209 */ /* 0x000fe40007810000 */
[----:B------:R-:W-:Y:S02]  /*f420*/  ISETP.LT.OR P0, PT, R220, 0x42, P0 ;  /* 0x00000042dc00780c */ /* 0x000fe40000701670 */
[----:B0-----:R-:W-:Y:S02]  /*f430*/  FMNMX.FTZ R178, R178, R153, !PT ;  /* 0x00000099b2b27209 */ /* 0x001fe40007810000 */
[----:B------:R-:W-:Y:S02]  /*f440*/  FMNMX.FTZ R194, R179, R194, !PT ;  /* 0x000000c2b3c27209 */ /* 0x000fe40007810000 */
[----:B------:R-:W-:-:S02]  /*f450*/  FSEL R187, R187, -INF , !P0 ;  /* 0xff800000bbbb7808 */ /* 0x000fc40004000000 */
[----:B------:R-:W-:Y:S02]  /*f460*/  FSETP.NEU.FTZ.AND P0, PT, R178, -INF , PT ;  /* 0xff800000b200780b */ /* 0x000fe40003f1d000 */
[----:B------:R-:W-:Y:S02]  /*f470*/  FMNMX.FTZ R194, R182, R194, !PT ;  /* 0x000000c2b6c27209 */ /* 0x000fe40007810000 */
[----:B------:R-:W-:Y:S02]  /*f480*/  FSEL R153, R178, RZ, P0 ;  /* 0x000000ffb2997208 */ /* 0x000fe40000000000 */
[----:B------:R-:W-:Y:S02]  /*f490*/  FMNMX.FTZ R194, R183, R194, !PT ;  /* 0x000000c2b7c27209 */ /* 0x000fe40007810000 */
[----:B------:R-:W-:Y:S01]  /*f4a0*/  ISETP.GT.AND P2, PT, R219, 0x49, !P2 ;  /* 0x00000049db00780c */ /* 0x000fe20005744270 */
[----:B------:R-:W-:Y:S01]  /*f4b0*/  FADD.FTZ R6, -R153, R6 ;  /* 0x0000000699067221 */ /* 0x000fe20000010100 */
[----:B------:R-:W-:Y:S01]  /*f4c0*/  FMNMX.FTZ R194, R186, R194, !PT ;  /* 0x000000c2bac27209 */ /* 0x000fe20007810000 */
[----:B------:R-:W-:Y:S01]  /*f4d0*/  FMUL.FTZ R153, R178, UR48 ;  /* 0x00000030b2997c20 */ /* 0x000fe20008410000 */
[----:B------:R-:W-:Y:S01]  /*f4e0*/  ISETP.LT.OR P2, PT, R220, 0x4a, P2 ;  /* 0x0000004adc00780c */ /* 0x000fe20001741670 */
[----:B------:R-:W-:Y:S01]  /*f4f0*/  FMUL.FTZ R6, R6, UR48 ;  /* 0x0000003006067c20 */ /* 0x000fe20008410000 */
[----:B------:R-:W-:-:S02]  /*f500*/  ISETP.GT.AND P3, PT, R219, 0x50, !P3 ;  /* 0x00000050db00780c */ /* 0x000fc40005f64270 */
[----:B------:R-:W-:Y:S02]  /*f510*/  FMNMX.FTZ R194, R187, R194, !PT ;  /* 0x000000c2bbc27209 */ /* 0x000fe40007810000 */
[----:B------:R-:W-:Y:S01]  /*f520*/  FSEL R153, R153, RZ, P0 ;  /* 0x000000ff99997208 */ /* 0x000fe20000000000 */
[----:B------:R-:W-:Y:S01]  /*f530*/  MUFU.EX2 R6, R6 ;  /* 0x0000000600067308 */ /* 0x000fe20000000800 */
[----:B------:R-:W-:Y:S02]  /*f540*/  FSEL R189, R189, -INF , !P2 ;  /* 0xff800000bdbd7808 */ /* 0x000fe40005000000 */
[----:B------:R-:W-:Y:S01]  /*f550*/  ISETP.GT.AND P4, PT, R219, 0x51, !P4 ;  /* 0x00000051db00780c */ /* 0x000fe20006784270 */
[--C-:B------:R-:W-:Y:S01]  /*f560*/  FFMA.FTZ R170, R170, UR48, -R153.reuse ;  /* 0x00000030aaaa7c23 */ /* 0x100fe20008010899 */
[----:B------:R-:W-:Y:S01]  /*f570*/  ISETP.LT.OR P3, PT, R220, 0x51, P3 ;  /* 0x00000051dc00780c */ /* 0x000fe20001f61670 */
[--C-:B------:R-:W-:Y:S01]  /*f580*/  FFMA.FTZ R171, R171, UR48, -R153.reuse ;  /* 0x00000030abab7c23 */ /* 0x100fe20008010899 */
[----:B------:R-:W-:Y:S01]  /*f590*/  FMNMX.FTZ R194, R188, R194, !PT ;  /* 0x000000c2bcc27209 */ /* 0x000fe20007810000 */
[----:B------:R-:W0:Y:S01]  /*f5a0*/  MUFU.EX2 R221, R170 ;  /* 0x000000aa00dd7308 */ /* 0x000e220000000800 */
[----:B------:R-:W-:Y:S01]  /*f5b0*/  LOP3.LUT P6, RZ, R16, 0x1, RZ, 0xc0, !PT ;  /* 0x0000000110ff7812 */ /* 0x000fe200078cc0ff */
[--C-:B------:R-:W-:Y:S01]  /*f5c0*/  FFMA.FTZ R156, R156, UR48, -R153.reuse ;  /* 0x000000309c9c7c23 */ /* 0x100fe20008010899 */
[----:B------:R-:W-:Y:S01]  /*f5d0*/  ISETP.GT.AND P5, PT, R219, 0x58, !P5 ;  /* 0x00000058db00780c */ /* 0x000fe20006fa4270 */
[--C-:B------:R-:W-:Y:S01]  /*f5e0*/  FFMA.FTZ R157, R157, UR48, -R153.reuse ;  /* 0x000000309d9d7c23 */ /* 0x100fe20008010899 */
[----:B------:R-:W-:Y:S01]  /*f5f0*/  ISETP.LT.OR P4, PT, R220, 0x52, P4 ;  /* 0x00000052dc00780c */ /* 0x000fe20002781670 */
[--C-:B------:R-:W-:Y:S01]  /*f600*/  FFMA.FTZ R160, R160, UR48, -R153.reuse ;  /* 0x00000030a0a07c23 */ /* 0x100fe20008010899 */
[----:B------:R-:W-:Y:S01]  /*f610*/  FSEL R190, R190, -INF , !P3 ;  /* 0xff800000bebe7808 */ /* 0x000fe20005800000 */
[----:B------:R-:W-:Y:S01]  /*f620*/  MUFU.EX2 R156, R156 ;  /* 0x0000009c009c7308 */ /* 0x000fe20000000800 */
[----:B------:R-:W-:Y:S01]  /*f630*/  FMNMX.FTZ R194, R189, R194, !PT ;  /* 0x000000c2bdc27209 */ /* 0x000fe20007810000 */
        /* <DEDUP_REMOVED lines=9> */
[----:B------:R-:W-:Y:S01]  /*f6d0*/  ISETP.LT.OR P0, PT, R220, 0x5a, P0 ;  /* 0x0000005adc00780c */ /* 0x000fe20000701670 */
[--C-:B------:R-:W-:Y:S01]  /*f6e0*/  FFMA.FTZ R169, R169, UR48, -R153.reuse ;  /* 0x00000030a9a97c23 */ /* 0x100fe20008010899 */
[----:B------:R-:W-:Y:S01]  /*f6f0*/  FSEL R195, R195, -INF , !P5 ;  /* 0xff800000c3c37808 */ /* 0x000fe20006800000 */
[--C-:B------:R-:W-:Y:S01]  /*f700*/  FFMA.FTZ R172, R172, UR48, -R153.reuse ;  /* 0x00000030acac7c23 */ /* 0x100fe20008010899 */
[----:B------:R-:W-:Y:S01]  /*f710*/  FMNMX.FTZ R194, R191, R194, !PT ;  /* 0x000000c2bfc27209 */ /* 0x000fe20007810000 */
[----:B------:R-:W3:Y:S01]  /*f720*/  MUFU.EX2 R220, R171 ;  /* 0x000000ab00dc7308 */ /* 0x000ee20000000800 */
[----:B------:R-:W-:Y:S01]  /*f730*/  FSEL R196, R196, -INF , !P0 ;  /* 0xff800000c4c47808 */ /* 0x000fe20004000000 */
[--C-:B------:R-:W-:Y:S01]  /*f740*/  FFMA.FTZ R173, R173, UR48, -R153.reuse ;  /* 0x00000030adad7c23 */ /* 0x100fe20008010899 */
[----:B------:R-:W-:Y:S01]  /*f750*/  FMNMX.FTZ R194, R195, R194, !PT ;  /* 0x000000c2c3c27209 */ /* 0x000fe20007810000 */
[--C-:B------:R-:W-:Y:S01]  /*f760*/  FFMA.FTZ R176, R176, UR48, -R153.reuse ;  /* 0x00000030b0b07c23 */ /* 0x100fe20008010899 */
[--C-:B------:R-:W-:Y:S01]  /*f770*/  FFMA.FTZ R177, R177, UR48, -R153.reuse ;  /* 0x00000030b1b17c23 */ /* 0x100fe20008010899 */
[--C-:B------:R-:W-:Y:S01]  /*f780*/  FFMA.FTZ R180, R180, UR48, -R153.reuse ;  /* 0x00000030b4b47c23 */ /* 0x100fe20008010899 */
[----:B------:R-:W-:Y:S01]  /*f790*/  FMNMX.FTZ R194, R196, R194, !PT ;  /* 0x000000c2c4c27209 */ /* 0x000fe20007810000 */
        /* <DEDUP_REMOVED lines=8> */
[----:B------:R-:W4:Y:S01]  /*f820*/  MUFU.EX2 R160, R160 ;  /* 0x000000a000a07308 */ /* 0x000f220000000800 */
[----:B------:R-:W-:Y:S01]  /*f830*/  FFMA.FTZ R153, R197, UR48, -R153 ;  /* 0x00000030c5997c23 */ /* 0x000fe20008010899 */
[----:B0-----:R-:W-:Y:S01]  /*f840*/  FFMA.FTZ R213, R6, R8, R221 ;  /* 0x0000000806d57223 */ /* 0x001fe200000100dd */
[----:B------:R-:W0:Y:S01]  /*f850*/  SHFL.BFLY PT, R197, R194, 0x2, 0x1f ;  /* 0x0c401f00c2c57f89 */ /* 0x000e2200000e0000 */
[-C--:B------:R-:W-:Y:S01]  /*f860*/  FMUL.FTZ R24, R24, R6.reuse ;  /* 0x0000000618187220 */ /* 0x080fe20000410000 */
[-C--:B------:R-:W-:Y:S01]  /*f870*/  FMUL.FTZ R25, R25, R6.reuse ;  /* 0x0000000619197220 */ /* 0x080fe20000410000 */
[----:B---3--:R-:W-:Y:S01]  /*f880*/  FADD.FTZ R213, R220, R213 ;  /* 0x000000d5dcd57221 */ /* 0x008fe20000010000 */
[-C--:B------:R-:W-:Y:S01]  /*f890*/  FMUL.FTZ R28, R28, R6.reuse ;  /* 0x000000061c1c7220 */ /* 0x080fe20000410000 */
[----:B------:R-:W3:Y:S01]  /*f8a0*/  MUFU.EX2 R161, R161 ;  /* 0x000000a100a17308 */ /* 0x000ee20000000800 */
[-C--:B------:R-:W-:Y:S01]  /*f8b0*/  FMUL.FTZ R29, R29, R6.reuse ;  /* 0x000000061d1d7220 */ /* 0x080fe20000410000 */
[----:B------:R-:W-:Y:S01]  /*f8c0*/  FADD.FTZ R213, R156, R213 ;  /* 0x000000d59cd57221 */ /* 0x000fe20000010000 */
[-C--:B------:R-:W-:Y:S01]  /*f8d0*/  FMUL.FTZ R32, R32, R6.reuse ;  /* 0x0000000620207220 */ /* 0x080fe20000410000 */
[-C--:B------:R-:W-:Y:S01]  /*f8e0*/  FMUL.FTZ R33, R33, R6.reuse ;  /* 0x0000000621217220 */ /* 0x080fe20000410000 */
[-C--:B------:R-:W-:Y:S01]  /*f8f0*/  FMUL.FTZ R36, R36, R6.reuse ;  /* 0x0000000624247220 */ /* 0x080fe20000410000 */
[----:B------:R-:W-:Y:S01]  /*f900*/  FADD.FTZ R213, R157, R213 ;  /* 0x000000d59dd57221 */ /* 0x000fe20000010000 */
[-C--:B------:R-:W-:Y:S01]  /*f910*/  FMUL.FTZ R37, R37, R6.reuse ;  /* 0x0000000625257220 */ /* 0x080fe20000410000 */
[----:B------:R-:W5:Y:S01]  /*f920*/  MUFU.EX2 R164, R164 ;  /* 0x000000a400a47308 */ /* 0x000f620000000800 */
[-C--:B------:R-:W-:Y:S01]  /*f930*/  FMUL.FTZ R40, R40, R6.reuse ;  /* 0x0000000628287220 */ /* 0x080fe20000410000 */
[----:B----4-:R-:W-:Y:S01]  /*f940*/  FADD.FTZ R213, R160, R213 ;  /* 0x000000d5a0d57221 */ /* 0x010fe20000010000 */
[-C--:B------:R-:W-:Y:S01]  /*f950*/  FMUL.FTZ R41, R41, R6.reuse ;  /* 0x0000000629297220 */ /* 0x080fe20000410000 */
[-C--:B------:R-:W-:Y:S01]  /*f960*/  FMUL.FTZ R44, R44, R6.reuse ;  /* 0x000000062c2c7220 */ /* 0x080fe20000410000 */
[-C--:B------:R-:W-:Y:S01]  /*f970*/  FMUL.FTZ R45, R45, R6.reuse ;  /* 0x000000062d2d7220 */ /* 0x080fe20000410000 */
[-C--:B------:R-:W-:Y:S01]  /*f980*/  FMUL.FTZ R48, R48, R6.reuse ;  /* 0x0000000630307220 */ /* 0x080fe20000410000 */
[-C--:B------:R-:W-:Y:S01]  /*f990*/  FMUL.FTZ R49, R49, R6.reuse ;  /* 0x0000000631317220 */ /* 0x080fe20000410000 */
[----:B------:R-:W4:Y:S01]  /*f9a0*/  MUFU.EX2 R165, R165 ;  /* 0x000000a500a57308 */ /* 0x000f220000000800 */
[----:B---3--:R-:W-:Y:S01]  /*f9b0*/  FADD.FTZ R213, R161, R213 ;  /* 0x000000d5a1d57221 */ /* 0x008fe20000010000 */
[-C--:B------:R-:W-:Y:S01]  /*f9c0*/  FMUL.FTZ R52, R52, R6.reuse ;  /* 0x0000000634347220 */ /* 0x080fe20000410000 */
[----:B0-----:R-:W-:Y:S01]  /*f9d0*/  FMNMX.FTZ R197, R194, R197, !PT ;  /* 0x000000c5c2c57209 */ /* 0x001fe20007810000 */
[-C--:B------:R-:W-:Y:S01]  /*f9e0*/  FMUL.FTZ R53, R53, R6.reuse ;  /* 0x0000000635357220 */ /* 0x080fe20000410000 */
[-C--:B------:R-:W-:Y:S01]  /*f9f0*/  FMUL.FTZ R56, R56, R6.reuse ;  /* 0x0000000638387220 */ /* 0x080fe20000410000 */
[-C--:B------:R-:W-:Y:S01]  /*fa00*/  FMUL.FTZ R57, R57, R6.reuse ;  /* 0x0000000639397220 */ /* 0x080fe20000410000 */
[-C--:B------:R-:W-:Y:S01]  /*fa10*/  FMUL.FTZ R60, R60, R6.reuse ;  /* 0x000000063c3c7220 */ /* 0x080fe20000410000 */
[----:B------:R-:W0:Y:S01]  /*fa20*/  MUFU.EX2 R168, R168 ;  /* 0x000000a800a87308 */ /* 0x000e220000000800 */
[----:B-----5:R-:W-:Y:S01]  /*fa30*/  FADD.FTZ R213, R164, R213 ;  /* 0x000000d5a4d57221 */ /* 0x020fe20000010000 */
[----:B------:R-:W3:Y:S01]  /*fa40*/  SHFL.BFLY PT, R171, R197, 0x1, 0x1f ;  /* 0x0c201f00c5ab7f89 */ /* 0x000ee200000e0000 */
[-C--:B------:R-:W-:Y:S01]  /*fa50*/  FMUL.FTZ R61, R61, R6.reuse ;  /* 0x000000063d3d7220 */ /* 0x080fe20000410000 */
[-C--:B------:R-:W-:Y:S01]  /*fa60*/  FMUL.FTZ R64, R64, R6.reuse ;  /* 0x0000000640407220 */ /* 0x080fe20000410000 */
[-C--:B------:R-:W-:Y:S01]  /*fa70*/  FMUL.FTZ R65, R65, R6.reuse ;  /* 0x0000000641417220 */ /* 0x080fe20000410000 */
[-C--:B------:R-:W-:Y:S01]  /*fa80*/  FMUL.FTZ R68, R68, R6.reuse ;  /* 0x0000000644447220 */ /* 0x080fe20000410000 */
[-C--:B------:R-:W-:Y:S01]  /*fa90*/  FMUL.FTZ R69, R69, R6.reuse ;  /* 0x0000000645457220 */ /* 0x080fe20000410000 */
[----:B------:R-:W5:Y:S01]  /*faa0*/  MUFU.EX2 R169, R169 ;  /* 0x000000a900a97308 */ /* 0x000f620000000800 */
        /* <DEDUP_REMOVED lines=16> */
[----:B-----5:R-:W-:Y:S01]  /*fbb0*/  FADD.FTZ R213, R169, R213 ;  /* 0x000000d5a9d57221 */ /* 0x020fe20000010000 */
[-C--:B------:R-:W-:Y:S01]  /*fbc0*/  FMUL.FTZ R96, R96, R6.reuse ;  /* 0x0000000660607220 */ /* 0x080fe20000410000 */
[-C--:B------:R-:W-:Y:S01]  /*fbd0*/  FMUL.FTZ R97, R97, R6.reuse ;  /* 0x0000000661617220 */ /* 0x080fe20000410000 */
[-C--:B------:R-:W-:Y:S01]  /*fbe0*/  FMUL.FTZ R100, R100, R6.reuse ;  /* 0x0000000664647220 */ /* 0x080fe20000410000 */
[-C--:B------:R-:W-:Y:S01]  /*fbf0*/  FMUL.FTZ R101, R101, R6.reuse ;  /* 0x0000000665657220 */ /* 0x080fe20000410000 */
[-C--:B------:R-:W-:Y:S01]  /*fc00*/  FMUL.FTZ R104, R104, R6.reuse ;  /* 0x0000000668687220 */ /* 0x080fe20000410000 */
[-C--:B------:R-:W-:Y:S01]  /*fc10*/  FMUL.FTZ R105, R105, R6.reuse ;  /* 0x0000000669697220 */ /* 0x080fe20000410000 */
[----:B------:R3:W5:Y:S01]  /*fc20*/  MUFU.EX2 R170, R176 ;  /* 0x000000b000aa7308 */ /* 0x0007620000000800 */
        /* <DEDUP_REMOVED lines=9> */
[----:B---3--:R-:W-:Y:S01]  /*fcc0*/  FMNMX.FTZ R176, R197, R171, !PT ;  /* 0x000000abc5b07209 */ /* 0x008fe20007810000 */
[-C--:B------:R-:W-:Y:S01]  /*fcd0*/  FMUL.FTZ R120, R120, R6.reuse ;  /* 0x0000000678787220 */ /* 0x080fe20000410000 */
[-C--:B------:R-:W-:Y:S01]  /*fce0*/  FMUL.FTZ R121, R121, R6.reuse ;  /* 0x0000000679797220 */ /* 0x080fe20000410000 */
[-C--:B------:R-:W-:Y:S01]  /*fcf0*/  FMUL.FTZ R124, R124, R6.reuse ;  /* 0x000000067c7c7220 */ /* 0x080fe20000410000 */
[C---:B------:R-:W-:Y:S01]  /*fd00*/  FSETP.NEU.FTZ.AND P0, PT, R176.reuse, -INF , PT ;  /* 0xff800000b000780b */ /* 0x040fe20003f1d000 */
[----:B------:R-:W-:Y:S01]  /*fd10*/  FMUL.FTZ R171, R176, UR48 ;  /* 0x00000030b0ab7c20 */ /* 0x000fe20008410000 */
[----:B------:R-:W0:Y:S01]  /*fd20*/  MUFU.EX2 R180, R180 ;  /* 0x000000b400b47308 */ /* 0x000e220000000800 */
[----:B-----5:R-:W-:Y:S01]  /*fd30*/  FADD.FTZ R213, R170, R213 ;  /* 0x000000d5aad57221 */ /* 0x020fe20000010000 */
[-C--:B------:R-:W-:Y:S01]  /*fd40*/  FMUL.FTZ R125, R125, R6.reuse ;  /* 0x000000067d7d7220 */ /* 0x080fe20000410000 */
[-C--:B------:R-:W-:Y:S01]  /*fd50*/  FMUL.FTZ R128, R128, R6.reuse ;  /* 0x0000000680807220 */ /* 0x080fe20000410000 */
[----:B------:R-:W-:Y:S01]  /*fd60*/  FSEL R171, R171, RZ, P0 ;  /* 0x000000ffabab7208 */ /* 0x000fe20000000000 */
[-C--:B------:R-:W-:Y:S01]  /*fd70*/  FMUL.FTZ R129, R129, R6.reuse ;  /* 0x0000000681817220 */ /* 0x080fe20000410000 */
[-C--:B------:R-:W-:Y:S01]  /*fd80*/  FMUL.FTZ R132, R132, R6.reuse ;  /* 0x0000000684847220 */ /* 0x080fe20000410000 */
[----:B------:R-:W-:Y:S01]  /*fd90*/  FMUL.FTZ R133, R133, R6 ;  /* 0x0000000685857220 */ /* 0x000fe20000410000 */
[----:B------:R-:W3:Y:S01]  /*fda0*/  MUFU.EX2 R181, R181 ;  /* 0x000000b500b57308 */ /* 0x000ee20000000800 */
[----:B----4-:R-:W-:Y:S01]  /*fdb0*/  FADD.FTZ R213, R177, R213 ;  /* 0x000000d5b1d57221 */ /* 0x010fe20000010000 */
[--C-:B------:R-:W-:Y:S01]  /*fdc0*/  FFMA.FTZ R8, R155, UR48, -R171.reuse ;  /* 0x000000309b087c23 */ /* 0x100fe200080108ab */
[--C-:B------:R-:W-:Y:S01]  /*fdd0*/  FFMA.FTZ R155, R174, UR48, -R171.reuse ;  /* 0x00000030ae9b7c23 */ /* 0x100fe200080108ab */
[--C-:B------:R-:W-:Y:S01]  /*fde0*/  FFMA.FTZ R199, R154, UR48, -R171.reuse ;  /* 0x000000309ac77c23 */ /* 0x100fe200080108ab */
[----:B------:R-:W-:Y:S01]  /*fdf0*/  F2FP.F16.F32.PACK_AB R154, R157, R156 ;  /* 0x0000009c9d9a723e */ /* 0x000fe200000000ff */
[--C-:B------:R-:W-:Y:S01]  /*fe00*/  FFMA.FTZ R198, R158, UR48, -R171.reuse ;  /* 0x000000309ec67c23 */ /* 0x100fe200080108ab */
[----:B------:R-:W-:Y:S01]  /*fe10*/  FFMA.FTZ R159, R159, UR48, -R171 ;  /* 0x000000309f9f7c23 */ /* 0x000fe200080108ab */
[----:B------:R-:W4:Y:S01]  /*fe20*/  MUFU.EX2 R184, R184 ;  /* 0x000000b800b87308 */ /* 0x000f220000000800 */
[----:B0-----:R-:W-:Y:S01]  /*fe30*/  FADD.FTZ R213, R180, R213 ;  /* 0x000000d5b4d57221 */ /* 0x001fe20000010000 */
[--C-:B------:R-:W-:Y:S01]  /*fe40*/  FFMA.FTZ R197, R162, UR48, -R171.reuse ;  /* 0x00000030a2c57c23 */ /* 0x100fe200080108ab */
[--C-:B------:R-:W-:Y:S01]  /*fe50*/  FFMA.FTZ R163, R163, UR48, -R171.reuse ;  /* 0x00000030a3a37c23 */ /* 0x100fe200080108ab */
[--C-:B------:R-:W-:Y:S01]  /*fe60*/  FFMA.FTZ R194, R166, UR48, -R171.reuse ;  /* 0x00000030a6c27c23 */ /* 0x100fe200080108ab */
[--C-:B------:R-:W-:Y:S01]  /*fe70*/  FFMA.FTZ R167, R167, UR48, -R171.reuse ;  /* 0x00000030a7a77c23 */ /* 0x100fe200080108ab */
[--C-:B------:R-:W-:Y:S01]  /*fe80*/  FFMA.FTZ R214, R214, UR48, -R171.reuse ;  /* 0x00000030d6d67c23 */ /* 0x100fe200080108ab */
[----:B------:R-:W-:Y:S01]  /*fe90*/  FFMA.FTZ R215, R215, UR48, -R171 ;  /* 0x00000030d7d77c23 */ /* 0x000fe200080108ab */
[----:B------:R-:W0:Y:S01]  /*fea0*/  MUFU.EX2 R185, R185 ;  /* 0x000000b900b97308 */ /* 0x000e220000000800 */
[----:B---3--:R-:W-:Y:S01]  /*feb0*/  FADD.FTZ R213, R181, R213 ;  /* 0x000000d5b5d57221 */ /* 0x008fe20000010000 */
[----:B------:R-:W-:Y:S01]  /*fec0*/  F2FP.F16.F32.PACK_AB R156, R161, R160 ;  /* 0x000000a0a19c723e */ /* 0x000fe200000000ff */
[--C-:B------:R-:W-:Y:S01]  /*fed0*/  FFMA.FTZ R175, R175, UR48, -R171.reuse ;  /* 0x00000030afaf7c23 */ /* 0x100fe200080108ab */
[----:B------:R-:W-:Y:S01]  /*fee0*/  F2FP.F16.F32.PACK_AB R158, R165, R164 ;  /* 0x000000a4a59e723e */ /* 0x000fe200000000ff */
[--C-:B------:R-:W-:Y:S01]  /*fef0*/  FFMA.FTZ R219, R152, UR48, -R171.reuse ;  /* 0x0000003098db7c23 */ /* 0x100fe200080108ab */
[--C-:B------:R-:W-:Y:S01]  /*ff00*/  FFMA.FTZ R179, R179, UR48, -R171.reuse ;  /* 0x00000030b3b37c23 */ /* 0x100fe200080108ab */
[----:B------:R-:W-:Y:S01]  /*ff10*/  FFMA.FTZ R182, R182, UR48, -R171 ;  /* 0x00000030b6b67c23 */ /* 0x000fe200080108ab */
        /* <DEDUP_REMOVED lines=12> */
[----:B------:R-:W-:Y:S01]  /*ffe0*/  F2FP.F16.F32.PACK_AB R162, R173, R172 ;  /* 0x000000acada2723e */ /* 0x000fe200000000ff */
[--C-:B------:R-:W-:Y:S01]  /*fff0*/  FFMA.FTZ R195, R195, UR48, -R171.reuse ;  /* 0x00000030c3c37c23 */ /* 0x100fe200080108ab */
[----:B------:R-:W-:Y:S01]  /*10000*/  FFMA.FTZ R171, R196, UR48, -R171 ;  /* 0x00000030c4ab7c23 */ /* 0x000fe200080108ab */
[-C--:B------:R-:W-:Y:S01]  /*10010*/  FMUL.FTZ R136, R136, R6.reuse ;  /* 0x0000000688887220 */ /* 0x080fe20000410000 */
[----:B------:R-:W0:Y:S01]  /*10020*/  MUFU.EX2 R192, R192 ;  /* 0x000000c000c07308 */ /* 0x000e220000000800 */
        /* <DEDUP_REMOVED lines=8> */
[----:B----4-:R-:W-:Y:S01]  /*100b0*/  FADD.FTZ R213, R217, R213 ;  /* 0x000000d5d9d57221 */ /* 0x010fe20000010000 */
[----:B------:R-:W-:Y:S01]  /*100c0*/  FMUL.FTZ R149, R149, R6 ;  /* 0x0000000695957220 */ /* 0x000fe20000410000 */
[----:B------:R-:W-:-:S02]  /*100d0*/  ISETP.NE.AND P6, PT, R227, 0x3, PT ;  /* 0x00000003e300780c */ /* 0x000fc40003fc5270 */
[----:B------:R-:W-:Y:S02]  /*100e0*/  F2FP.F16.F32.PACK_AB R164, R177, R170 ;  /* 0x000000aab1a4723e */ /* 0x000fe400000000ff */
[----:B------:R-:W-:Y:S01]  /*100f0*/  F2FP.F16.F32.PACK_AB R152, R220, R221 ;  /* 0x000000dddc98723e */ /* 0x000fe200000000ff */
[----:B------:R-:W4:Y:S01]  /*10100*/  MUFU.EX2 R174, R218 ;  /* 0x000000da00ae7308 */ /* 0x000f220000000800 */
[----:B0-----:R-:W-:Y:S01]  /*10110*/  FADD.FTZ R213, R192, R213 ;  /* 0x000000d5c0d57221 */ /* 0x001fe20000010000 */
[----:B------:R-:W-:Y:S02]  /*10120*/  F2FP.F16.F32.PACK_AB R166, R181, R180 ;  /* 0x000000b4b5a6723e */ /* 0x000fe400000000ff */
[----:B------:R-:W-:Y:S02]  /*10130*/  F2FP.F16.F32.PACK_AB R168, R185, R184 ;  /* 0x000000b8b9a8723e */ /* 0x000fe400000000ff */
[----:B------:R-:W-:Y:S02]  /*10140*/  F2FP.F16.F32.PACK_AB R170, R217, R216 ;  /* 0x000000d8d9aa723e */ /* 0x000fe400000000ff */
[----:B------:R-:W0:Y:S01]  /*10150*/  MUFU.EX2 R153, R153 ;  /* 0x0000009900997308 */ /* 0x000e220000000800 */
[C---:B---3--:R-:W-:Y:S01]  /*10160*/  FADD.FTZ R213, R193.reuse, R213 ;  /* 0x000000d5c1d57221 */ /* 0x048fe20000010000 */
[----:B------:R-:W-:-:S06]  /*10170*/  F2FP.F16.F32.PACK_AB R172, R193, R192 ;  /* 0x000000c0c1ac723e */ /* 0x000fcc00000000ff */
[----:B------:R0:W-:Y:S01]  /*10180*/  MUFU.EX2 R157, R8 ;  /* 0x00000008009d7308 */ /* 0x0001e20000000800 */
[----:B----4-:R-:W-:-:S07]  /*10190*/  FADD.FTZ R213, R174, R213 ;  /* 0x000000d5aed57221 */ /* 0x010fce0000010000 */
[----:B------:R-:W3:Y:S01]  /*101a0*/  MUFU.EX2 R199, R199 ;  /* 0x000000c700c77308 */ /* 0x000ee20000000800 */
[C---:B0-----:R-:W-:Y:S01]  /*101b0*/  FADD.FTZ R8, R153.reuse, R213 ;  /* 0x000000d599087221 */ /* 0x041fe20000010000 */
[----:B------:R-:W-:Y:S02]  /*101c0*/  F2FP.F16.F32.PACK_AB R174, R153, R174 ;  /* 0x000000ae99ae723e */ /* 0x000fe400000000ff */
[----:B------:R-:W-:-:S04]  /*101d0*/  FSEL R153, R176, RZ, P0 ;  /* 0x000000ffb0997208 */ /* 0x000fc80000000000 */
[----:B------:R-:W-:Y:S01]  /*101e0*/  MUFU.EX2 R198, R198 ;  /* 0x000000c600c67308 */ /* 0x000fe20000000800 */
[----:B------:R-:W-:-:S04]  /*101f0*/  FADD.FTZ R7, -R153, R7 ;  /* 0x0000000799077221 */ /* 0x000fc80000010100 */
[----:B------:R-:W-:-:S03]  /*10200*/  FMUL.FTZ R7, R7, UR48 ;  /* 0x0000003007077c20 */ /* 0x000fc60008410000 */
[----:B------:R-:W-:Y:S01]  /*10210*/  MUFU.EX2 R159, R159 ;  /* 0x0000009f009f7308 */ /* 0x000fe20000000800 */
[----:B---3--:R-:W-:-:S07]  /*10220*/  F2FP.F16.F32.PACK_AB R153, R157, R199 ;  /* 0x000000c79d99723e */ /* 0x008fce00000000ff */
[----:B------:R-:W0:Y:S08]  /*10230*/  MUFU.EX2 R7, R7 ;  /* 0x0000000700077308 */ /* 0x000e300000000800 */
[----:B------:R-:W3:Y:S08]  /*10240*/  MUFU.EX2 R197, R197 ;  /* 0x000000c500c57308 */ /* 0x000ef00000000800 */
[----:B------:R-:W4:Y:S01]  /*10250*/  MUFU.EX2 R163, R163 ;  /* 0x000000a300a37308 */ /* 0x000f220000000800 */
[----:B0-----:R-:W-:Y:S01]  /*10260*/  FFMA.FTZ R3, R7, R3, R199 ;  /* 0x0000000307037223 */ /* 0x001fe200000100c7 */
[-C--:B------:R-:W-:Y:S01]  /*10270*/  FMUL.FTZ R26, R26, R7.reuse ;  /* 0x000000071a1a7220 */ /* 0x080fe20000410000 */
[-C--:B------:R-:W-:Y:S01]  /*10280*/  FMUL.FTZ R27, R27, R7.reuse ;  /* 0x000000071b1b7220 */ /* 0x080fe20000410000 */
[-C--:B------:R-:W-:Y:S01]  /*10290*/  FMUL.FTZ R30, R30, R7.reuse ;  /* 0x000000071e1e7220 */ /* 0x080fe20000410000 */
[----:B------:R-:W-:Y:S01]  /*102a0*/  FADD.FTZ R3, R157, R3 ;  /* 0x000000039d037221 */ /* 0x000fe20000010000 */
[-C--:B------:R-:W-:Y:S01]  /*102b0*/  FMUL.FTZ R31, R31, R7.reuse ;  /* 0x000000071f1f7220 */ /* 0x080fe20000410000 */
[-C--:B------:R-:W-:Y:S01]  /*102c0*/  FMUL.FTZ R34, R34, R7.reuse ;  /* 0x0000000722227220 */ /* 0x080fe20000410000 */
[----:B------:R-:W0:Y:S01]  /*102d0*/  MUFU.EX2 R194, R194 ;  /* 0x000000c200c27308 */ /* 0x000e220000000800 */
[----:B------:R-:W-:Y:S01]  /*102e0*/  FADD.FTZ R3, R198, R3 ;  /* 0x00000003c6037221 */ /* 0x000fe20000010000 */
[-C--:B------:R-:W-:Y:S01]  /*102f0*/  FMUL.FTZ R35, R35, R7.reuse ;  /* 0x0000000723237220 */ /* 0x080fe20000410000 */
[-C--:B------:R-:W-:Y:S01]  /*10300*/  FMUL.FTZ R38, R38, R7.reuse ;  /* 0x0000000726267220 */ /* 0x080fe20000410000 */
[-C--:B------:R-:W-:Y:S01]  /*10310*/  FMUL.FTZ R39, R39, R7.reuse ;  /* 0x0000000727277220 */ /* 0x080fe20000410000 */
[----:B------:R-:W-:Y:S01]  /*10320*/  FADD.FTZ R3, R159, R3 ;  /* 0x000000039f037221 */ /* 0x000fe20000010000 */
[-C--:B------:R-:W-:Y:S01]  /*10330*/  FMUL.FTZ R42, R42, R7.reuse ;  /* 0x000000072a2a7220 */ /* 0x080fe20000410000 */
[----:B------:R-:W-:Y:S01]  /*10340*/  FMUL.FTZ R43, R43, R7 ;  /* 0x000000072b2b7220 */ /* 0x000fe20000410000 */
[----:B------:R-:W5:Y:S01]  /*10350*/  MUFU.EX2 R167, R167 ;  /* 0x000000a700a77308 */ /* 0x000f620000000800 */
[----:B---3--:R-:W-:Y:S01]  /*10360*/  FADD.FTZ R3, R197, R3 ;  /* 0x00000003c5037221 */ /* 0x008fe20000010000 */
[----:B----4-:R-:W-:Y:S01]  /*10370*/  F2FP.F16.F32.PACK_AB R157, R163, R197 ;  /* 0x000000c5a39d723e */ /* 0x010fe200000000ff */
[-C--:B------:R-:W-:Y:S01]  /*10380*/  FMUL.FTZ R46, R46, R7.reuse ;  /* 0x000000072e2e7220 */ /* 0x080fe20000410000 */
[-C--:B------:R-:W-:Y:S01]  /*10390*/  FMUL.FTZ R47, R47, R7.reuse ;  /* 0x000000072f2f7220 */ /* 0x080fe20000410000 */
[----:B------:R-:W-:Y:S01]  /*103a0*/  FADD.FTZ R3, R163, R3 ;  /* 0x00000003a3037221 */ /* 0x000fe20000010000 */
        /* <DEDUP_REMOVED lines=27> */
[----:B0-----:R-:W-:Y:S01]  /*10560*/  FADD.FTZ R3, R215, R3 ;  /* 0x00000003d7037221 */ /* 0x001fe20000010000 */
[----:B----4-:R-:W-:Y:S01]  /*10570*/  F2FP.F16.F32.PACK_AB R155, R159, R198 ;  /* 0x000000c69f9b723e */ /* 0x010fe200000000ff */
[-C--:B------:R-:W-:Y:S01]  /*10580*/  FMUL.FTZ R90, R90, R7.reuse ;  /* 0x000000075a5a7220 */ /* 0x080fe20000410000 */
[----:B------:R-:W-:Y:S01]  /*10590*/  F2FP.F16.F32.PACK_AB R159, R167, R194 ;  /* 0x000000c2a79f723e */ /* 0x000fe200000000ff */
[----:B------:R-:W-:Y:S01]  /*105a0*/  FMUL.FTZ R91, R91, R7 ;  /* 0x000000075b5b7220 */ /* 0x000fe20000410000 */
[----:B------:R-:W-:Y:S01]  /*105b0*/  F2FP.F16.F32.PACK_AB R161, R215, R161 ;  /* 0x000000a1d7a1723e */ /* 0x000fe200000000ff */
        /* <DEDUP_REMOVED lines=8> */
[----:B------:R-:W-:Y:S01]  /*10640*/  FMUL.FTZ R106, R106, R7 ;  /* 0x000000076a6a7220 */ /* 0x000fe20000410000 */
[----:B------:R-:W4:Y:S01]  /*10650*/  MUFU.EX2 R179, R179 ;  /* 0x000000b300b37308 */ /* 0x000f220000000800 */
        /* <DEDUP_REMOVED lines=34> */
[----:B------:R-:W-:-:S05]  /*10880*/  FMUL.FTZ R151, R151, R7 ;  /* 0x0000000797977220 */ /* 0x000fca0000410000 */
[----:B------:R-:W0:Y:S01]  /*10890*/  MUFU.EX2 R188, R188 ;  /* 0x000000bc00bc7308 */ /* 0x000e220000000800 */
[----:B----4-:R-:W-:-:S07]  /*108a0*/  FADD.FTZ R3, R169, R3 ;  /* 0x00000003a9037221 */ /* 0x010fce0000010000 */
[----:B------:R-:W4:Y:S01]  /*108b0*/  MUFU.EX2 R189, R189 ;  /* 0x000000bd00bd7308 */ /* 0x000f220000000800 */
[C---:B---3--:R-:W-:Y:S01]  /*108c0*/  FADD.FTZ R3, R187.reuse, R3 ;  /* 0x00000003bb037221 */ /* 0x048fe20000010000 */
[----:B------:R-:W-:-:S06]  /*108d0*/  F2FP.F16.F32.PACK_AB R169, R187, R169 ;  /* 0x000000a9bba9723e */ /* 0x000fcc00000000ff */
[----:B------:R-:W3:Y:S01]  /*108e0*/  MUFU.EX2 R173, R190 ;  /* 0x000000be00ad7308 */ /* 0x000ee20000000800 */
[----:B0-----:R-:W-:-:S07]  /*108f0*/  FADD.FTZ R3, R188, R3 ;  /* 0x00000003bc037221 */ /* 0x001fce0000010000 */
[----:B------:R-:W0:Y:S01]  /*10900*/  MUFU.EX2 R191, R191 ;  /* 0x000000bf00bf7308 */ /* 0x000e220000000800 */
[----:B----4-:R-:W-:-:S07]  /*10910*/  FADD.FTZ R3, R189, R3 ;  /* 0x00000003bd037221 */ /* 0x010fce0000010000 */
[----:B------:R-:W4:Y:S01]  /*10920*/  MUFU.EX2 R195, R195 ;  /* 0x000000c300c37308 */ /* 0x000f220000000800 */
[----:B---3--:R-:W-:-:S07]  /*10930*/  FADD.FTZ R3, R173, R3 ;  /* 0x00000003ad037221 */ /* 0x008fce0000010000 */
[----:B------:R3:W5:Y:S01]  /*10940*/  MUFU.EX2 R6, R171 ;  /* 0x000000ab00067308 */ /* 0x0007620000000800 */
[C---:B0-----:R-:W-:Y:S01]  /*10950*/  FADD.FTZ R3, R191.reuse, R3 ;  /* 0x00000003bf037221 */ /* 0x041fe20000010000 */
[----:B------:R-:W-:-:S03]  /*10960*/  F2FP.F16.F32.PACK_AB R173, R191, R173 ;  /* 0x000000adbfad723e */ /* 0x000fc600000000ff */
[----:B----4-:R-:W-:Y:S01]  /*10970*/  FADD.FTZ R3, R195, R3 ;  /* 0x00000003c3037221 */ /* 0x010fe20000010000 */
[----:B---3--:R-:W-:-:S03]  /*10980*/  F2FP.F16.F32.PACK_AB R171, R189, R188 ;  /* 0x000000bcbdab723e */ /* 0x008fc600000000ff */
[C---:B-----5:R-:W-:Y:S01]  /*10990*/  FADD.FTZ R3, R6.reuse, R3 ;  /* 0x0000000306037221 */ /* 0x060fe20000010000 */
[----:B------:R-:W-:Y:S01]  /*109a0*/  F2FP.F16.F32.PACK_AB R175, R6, R195 ;  /* 0x000000c306af723e */ /* 0x000fe200000000ff */
[----:B------:R-:W-:Y:S06]  /*109b0*/  @!P6 BRA `(.L_x_2988) ;  /* 0x000000000004e947 */ /* 0x000fec0003800000 */
[----:B------:R-:W-:Y:S01]  /*109c0*/  BPT.TRAP 0x1 ;  /* 0x000000040000795c */ /* 0x000fe20000300000 */
.L_x_2988:
[----:B------:R0:W3:Y:S01]  /*109d0*/  SYNCS.PHASECHK.TRANS64.TRYWAIT P0, [R9+URZ+0x22850], R20 ;  /* 0x02285014090075a7 */ /* 0x0000e2000800017f */
[----:B------:R-:W-:Y:S05]  /*109e0*/  @!P6 BRA `(.L_x_2989) ;  /* 0x000000000004e947 */ /* 0x000fea0003800000 */
[----:B------:R-:W-:Y:S01]  /*109f0*/  BPT.TRAP 0x1 ;  /* 0x000000040000795c */ /* 0x000fe20000300000 */
.L_x_2989:
[----:B------:R-:W-:Y:S04]  /*10a00*/  BSSY B0, `(.L_x_2990) ;  /* 0x0000004000007945 */ /* 0x000fe80003800000 */
[----:B---3--:R-:W-:Y:S05]  /*10a10*/  @P0 BRA `(.L_x_2991) ;  /* 0x0000000000080947 */ /* 0x008fea0003800000 */
[----:B------:R-:W3:Y:S02]  /*10a20*/  SYNCS.PHASECHK.TRANS64.TRYWAIT P0, [R9+URZ+0x22850], R20 ;  /* 0x02285014090075a7 */ /* 0x000ee4000800017f */
[----:B---3--:R-:W-:Y:S05]  /*10a30*/  @!P0 BRA `(.L_x_2992) ;  /* 0x0000015400ec8947 */ /* 0x008fea0003800000 */
.L_x_2991:
[----:B------:R-:W-:Y:S05]  /*10a40*/  BSYNC B0 ;  /* 0x0000000000007941 */ /* 0x000fea0003800000 */
.L_x_2990:
[----:B------:R-:W4:Y:S01]  /*10a50*/  S2R R177, SR_TID.X ;  /* 0x0000000000b17919 */ /* 0x000f220000002100 */
[----:B------:R-:W-:Y:S01]  /*10a60*/  IMAD.MOV.U32 R7, RZ, RZ, 0x40000040 ;  /* 0x40000040ff077424 */ /* 0x000fe200078e00ff */
[----:B------:R-:W-:Y:S05]  /*10a70*/  WARPSYNC.ALL ;  /* 0x0000000000007948 */ /* 0x000fea0003800000 */
[----:B------:R-:W-:Y:S01]  /*10a80*/  R2UR UR7, R7 ;  /* 0x00000000070772ca */ /* 0x000fe200000e0000 */
[----:B------:R-:W-:-:S04]  /*10a90*/  IMAD.MOV.U32 R6, RZ, RZ, 0xc00 ;  /* 0x00000c00ff067424 */ /* 0x000fc800078e00ff */
[----:B------:R-:W-:-:S05]  /*10aa0*/  IMAD R6, R2, R6, UR49 ;  /* 0x0000003102067e24 */ /* 0x000fca000f8e0206 */
[----:B------:R-:W-:Y:S02]  /*10ab0*/  R2UR UR6, R6 ;  /* 0x00000000060672ca */ /* 0x000fe400000e0000 */
[----:B----4-:R-:W-:-:S05]  /*10ac0*/  SHF.R.U32.HI R177, RZ, 0x7, R177 ;  /* 0x00000007ffb17819 */ /* 0x010fca00000116b1 */
[----:B------:R-:W-:Y:S01]  /*10ad0*/  VIADD R7, R177, 0x8 ;  /* 0x00000008b1077836 */ /* 0x000fe20000000000 */
[----:B------:R-:W-:-:S04]  /*10ae0*/  MOV R177, UR51 ;  /* 0x0000003300b17c02 */ /* 0x000fc80008000f00 */
[----:B------:R4:W-:Y:S01]  /*10af0*/  BAR.SYNC.DEFER_BLOCKING R7, 0x100 ;  /* 0x000400070000751d */ /* 0x0009e20000010000 */
[----:B------:R-:W-:Y:S01]  /*10b00*/  ISETP.NE.AND P0, PT, R177, 0x3, PT ;  /* 0x00000003b100780c */ /* 0x000fe20003f05270 */
[----:B----4-:R-:W-:-:S04]  /*10b10*/  IMAD.MOV.U32 R7, RZ, RZ, 0x40000040 ;  /* 0x40000040ff077424 */ /* 0x010fc800078e00ff */
        /* <DEDUP_REMOVED lines=19> */
[----:B------:R-:W-:Y:S01]  /*10c50*/  R2UR UR6, R152 ;  /* 0x00000000980672ca */ /* 0x000fe200000e0000 */
[C---:B------:R-:W-:Y:S01]  /*10c60*/  VIADD R152, R6.reuse, 0x200 ;  /* 0x0000020006987836 */ /* 0x040fe20000000000 */
[----:B------:R-:W-:Y:S01]  /*10c70*/  R2UR UR7, R153 ;  /* 0x00000000990772ca */ /* 0x000fe200000e0000 */
[----:B------:R-:W-:Y:S02]  /*10c80*/  IMAD.MOV.U32 R153, RZ, RZ, 0x40000040 ;  /* 0x40000040ff997424 */ /* 0x000fe400078e00ff */
        /* <DEDUP_REMOVED lines=20> */
.L_x_2993:
[----:B------:R-:W4:Y:S01]  /*10dd0*/  LDL R7, [R1] ;  /* 0x0000000001077983 */ /* 0x000f220000100800 */
[----:B01-3--:R-:W-:Y:S02]  /*10de0*/  VIADD R9, R9, 0x22860 ;  /* 0x0002286009097836 */ /* 0x00bfe40000000000 */
[----:B------:R-:W-:-:S05]  /*10df0*/  IMAD.U32 R6, RZ, RZ, UR47 ;  /* 0x0000002fff067e24 */ /* 0x000fca000f8e00ff */
[----:B------:R-:W-:-:S04]  /*10e00*/  PRMT R6, R6, 0x654, R9 ;  /* 0x0000065406067816 */ /* 0x000fc80000000009 */
[----:B------:R0:W-:Y:S02]  /*10e10*/  SYNCS.ARRIVE.TRANS64.RED.A1T0 RZ, [R6+URZ], RZ ;  /* 0x000000ff06ff79a7 */ /* 0x0001e4000810043f */
[----:B0-----:R-:W-:Y:S01]  /*10e20*/  IMAD.MOV.U32 R6, RZ, RZ, R178 ;  /* 0x000000ffff067224 */ /* 0x001fe200078e00b2 */
[C---:B----4-:R-:W-:Y:S01]  /*10e30*/  ISETP.GT.AND P0, PT, R0.reuse, R7, PT ;  /* 0x000000070000720c */ /* 0x050fe20003f04270 */
[----:B------:R-:W-:Y:S02]  /*10e40*/  VIADD R0, R0, 0xffffffff ;  /* 0xffffffff00007836 */ /* 0x000fe40000000000 */
[----:B------:R-:W-:-:S10]  /*10e50*/  IMAD.MOV.U32 R7, RZ, RZ, R176 ;  /* 0x000000ffff077224 */ /* 0x000fd400078e00b0 */
[----:B------:R-:W-:Y:S05]  /*10e60*/  @P0 BRA `(.L_x_2994) ;  /* 0xffffffc400f40947 */ /* 0x000fea000383ffff */
[----:B------:R-:W-:Y:S02]  /*10e70*/  IMAD.MOV.U32 R7, RZ, RZ, R176 ;  /* 0x000000ffff077224 */ /* 0x000fe400078e00b0 */
[----:B------:R-:W-:-:S07]  /*10e80*/  IMAD.MOV.U32 R6, RZ, RZ, R178 ;  /* 0x000000ffff067224 */ /* 0x000fce00078e00b2 */
.L_x_2974:
[----:B------:R-:W0:Y:S01]  /*10e90*/  LDC R9, c[0x0][0x448] ;  /* 0x00011200ff097b82 */ /* 0x000e220000000800 */
[----:B------:R-:W-:Y:S01]  /*10ea0*/  VIADD R20, R228, 0x7f ;  /* 0x0000007fe4147836 */ /* 0x000fe20000000000 */
[----:B------:R-:W-:Y:S01]  /*10eb0*/  LOP3.LUT R16, R16, 0xfff7ffff, RZ, 0xc0, !PT ;  /* 0xfff7ffff10107812 */ /* 0x000fe200078ec0ff */
[----:B------:R-:W-:-:S05]  /*10ec0*/  ULDC UR4, c[0x0][0x9dc] ;  /* 0x0002770000047ab9 */ /* 0x000fca0000000800 */
[----:B------:R-:W1:Y:S01]  /*10ed0*/  LDC R154, c[0x0][0x9e4] ;  /* 0x00027900ff9a7b82 */ /* 0x000e620000000800 */
[----:B0-----:R-:W-:-:S13]  /*10ee0*/  ISETP.NE.AND P0, PT, R9, 0x1, PT ;  /* 0x000000010900780c */ /* 0x001fda0003f05270 */
[----:B------:R-:W0:Y:S01]  /*10ef0*/  @P0 LDC R152, c[0x0][0x44c] ;  /* 0x00011300ff980b82 */ /* 0x000e220000000800 */
[----:B------:R-:W-:-:S04]  /*10f00*/  @P0 LOP3.LUT R16, R16, 0x80000, RZ, 0xfc, !PT ;  /* 0x0008000010100812 */ /* 0x000fc800078efcff */
[----:B------:R-:W-:-:S03]  /*10f10*/  LOP3.LUT R16, R16, 0xffefffff, RZ, 0xc0, !PT ;  /* 0xffefffff10107812 */ /* 0x000fc600078ec0ff */
[----:B------:R-:W3:Y:S01]  /*10f20*/  @P0 LDC R9, c[0x0][0x450] ;  /* 0x00011400ff090b82 */ /* 0x000ee20000000800 */
[----:B0-----:R-:W-:-:S05]  /*10f30*/  @P0 IMAD.HI.U32 R152, R20, R152, RZ ;  /* 0x0000009814980227 */ /* 0x001fca00078e00ff */
[----:B---3--:R-:W-:Y:S02]  /*10f40*/  @P0 SHF.R.U32.HI R20, RZ, R9, R152 ;  /* 0x00000009ff140219 */ /* 0x008fe40000011698 */
[----:B-1----:R-:W-:Y:S02]  /*10f50*/  ISETP.GE.AND P0, PT, R154, 0x1, PT ;  /* 0x000000019a00780c */ /* 0x002fe40003f06270 */
[----:B------:R-:W-:-:S05]  /*10f60*/  IADD3 R9, R206, 0x1, -R203 ;  /* 0x00000001ce097810 */ /* 0x000fca0007ffe8cb */
[----:B------:R-:W-:-:S04]  /*10f70*/  IMAD.IADD R20, R9, 0x1, R20 ;  /* 0x0000000109147824 */ /* 0x000fc800078e0214 */
[----:B------:R-:W-:Y:S02]  /*10f80*/  VIADD R9, R20, -UR4 ;  /* 0x8000000414097c36 */ /* 0x000fe40008000000 */
[----:B------:R-:W-:Y:S01]  /*10f90*/  @P0 LOP3.LUT R16, R16, 0x100000, RZ, 0xfc, !PT ;  /* 0x0010000010100812 */ /* 0x000fe200078efcff */
        /* <DEDUP_REMOVED lines=11> */
.L_x_2997:
[----:B------:R-:W-:-:S13]  /*11050*/  ISETP.NE.AND P0, PT, R154, 0x1, PT ;  /* 0x000000019a00780c */ /* 0x000fda0003f05270 */
[----:B------:R-:W0:Y:S02]  /*11060*/  @P0 LDC.64 R152, c[0x0][0x9e8] ;  /* 0x00027a00ff980b82 */ /* 0x000e240000000a00 */
[----:B0-----:R-:W-:-:S05]  /*11070*/  @P0 IMAD.HI.U32 R152, R20, R152, RZ ;  /* 0x0000009814980227 */ /* 0x001fca00078e00ff */
[----:B------:R-:W-:-:S07]  /*11080*/  @P0 SHF.R.U32.HI R20, RZ, R153, R152 ;  /* 0x00000099ff140219 */ /* 0x000fce0000011698 */
.L_x_2998:
[----:B------:R-:W-:Y:S05]  /*11090*/  BSYNC B0 ;  /* 0x0000000000007941 */ /* 0x000fea0003800000 */
.L_x_2996:
[----:B------:R-:W-:-:S05]  /*110a0*/  IMAD R20, R20, R154, RZ ;  /* 0x0000009a14147224 */ /* 0x000fca00078e02ff */
[----:B------:R-:W-:-:S07]  /*110b0*/  VIMNMX R9, R9, R20, !PT ;  /* 0x0000001409097248 */ /* 0x000fce0007fe0100 */
.L_x_2995:
[----:B------:R-:W3:Y:S01]  /*110c0*/  LDL R152, [R1+0x24] ;  /* 0x0000240001987983 */ /* 0x000ee20000100800 */
[----:B------:R-:W-:-:S04]  /*110d0*/  VIADD R9, R9, 0x5f ;  /* 0x0000005f09097836 */ /* 0x000fc80000000000 */
[----:B------:R-:W-:-:S05]  /*110e0*/  IMAD.HI R9, R9, 0x2aaaaaab, RZ ;  /* 0x2aaaaaab09097827 */ /* 0x000fca00078e02ff */
[----:B------:R-:W-:-:S04]  /*110f0*/  SHF.R.U32.HI R20, RZ, 0x1f, R9 ;  /* 0x0000001fff147819 */ /* 0x000fc80000011609 */
[----:B------:R-:W-:-:S04]  /*11100*/  LEA.HI.SX32 R20, R9, R20, 0x1c ;  /* 0x0000001409147211 */ /* 0x000fc800078fe2ff */
[----:B---3--:R-:W-:-:S04]  /*11110*/  VIMNMX R217, R152, R20, !PT ;  /* 0x0000001498d97248 */ /* 0x008fc80007fe0100 */
[----:B------:R-:W-:-:S13]  /*11120*/  ISETP.GE.AND P0, PT, R0, R217, PT ;  /* 0x000000d90000720c */ /* 0x000fda0003f06270 */
[----:B------:R-:W-:Y:S05]  /*11130*/  @!P0 BRA `(.L_x_2999) ;  /* 0x0000002400708947 */ /* 0x000fea0003800000 */
[----:B------:R-:W-:Y:S02]  /*11140*/  IMAD.MOV.U32 R213, RZ, RZ, R7 ;  /* 0x000000ffffd57224 */ /* 0x000fe400078e0007 */
[----:B------:R-:W-:Y:S02]  /*11150*/  IMAD.MOV.U32 R214, RZ, RZ, R6 ;  /* 0x000000ffffd67224 */ /* 0x000fe400078e0006 */
[----:B------:R-:W-:-:S07]  /*11160*/  IMAD.MOV.U32 R20, RZ, RZ, R0 ;  /* 0x000000ffff147224 */ /* 0x000fce00078e0000 */
.L_x_3011:
[----:B------:R-:W-:Y:S01]  /*11170*/  IMAD.U32 R6, RZ, RZ, UR51 ;  /* 0x00000033ff067e24 */ /* 0x000fe2000f8e00ff */
[----:B------:R-:W-:Y:S01]  /*11180*/  IADD3 R2, R2, 0x1, RZ ;  /* 0x0000000102027810 */ /* 0x000fe20007ffe0ff */
[----:B0-----:R-:W-:Y:S01]  /*11190*/  IMAD.MOV.U32 R0, RZ, RZ, R20 ;  /* 0x000000ffff007224 */ /* 0x001fe200078e0014 */
[----:B------:R-:W-:Y:S05]  /*111a0*/  YIELD ;  /* 0x0000000000007946 */ /* 0x000fea0003800000 */
[----:B------:R-:W-:Y:S01]  /*111b0*/  ISETP.NE.AND P2, PT, R6, 0x3, PT ;  /* 0x000000030600780c */ /* 0x000fe20003f45270 */
[----:B------:R-:W-:Y:S01]  /*111c0*/  VIADD R20, R20, 0xffffffff ;  /* 0xffffffff14147836 */ /* 0x000fe20000000000 */
[----:B------:R-:W-:-:S02]  /*111d0*/  ISETP.NE.AND P1, PT, R2, 0x2, PT ;  /* 0x000000020200780c */ /* 0x000fc40003f25270 */
[----:B------:R-:W-:Y:S02]  /*111e0*/  ISETP.GT.AND P0, PT, R0, R217, PT ;  /* 0x000000d90000720c */ /* 0x000fe40003f04270 */
[----:B------:R-:W-:Y:S02]  /*111f0*/  SEL R0, RZ, 0x1, P1 ;  /* 0x00000001ff007807 */ /* 0x000fe40000800000 */
[----:B------:R-:W-:Y:S02]  /*11200*/  SEL R2, R2, RZ, P1 ;  /* 0x000000ff02027207 */ /* 0x000fe40000800000 */
[----:B------:R-:W-:-:S03]  /*11210*/  LOP3.LUT R202, R202, R0, RZ, 0x3c, !PT ;  /* 0x00000000caca7212 */ /* 0x000fc600078e3cff */
[----:B------:R-:W-:Y:S05]  /*11220*/  @!P2 BRA `(.L_x_3000) ;  /* 0x000000000004a947 */ /* 0x000fea0003800000 */
[----:B------:R-:W-:Y:S01]  /*11230*/  BPT.TRAP 0x1 ;  /* 0x000000040000795c */ /* 0x000fe20000300000 */
.L_x_3000:
[----:B------:R-:W-:Y:S01]  /*11240*/  IMAD R0, R2, 0x8, R23 ;  /* 0x0000000802007824 */ /* 0x000fe200078e0217 */
[----:B------:R-:W-:-:S04]  /*11250*/  SHF.L.U32 R9, R202, 0x1f, RZ ;  /* 0x0000001fca097819 */ /* 0x000fc800000006ff */
[----:B------:R0:W1:Y:S01]  /*11260*/  SYNCS.PHASECHK.TRANS64.TRYWAIT P1, [R0+URZ+0x22830], R9 ;  /* 0x02283009000075a7 */ /* 0x000062000802017f */
[----:B------:R-:W-:Y:S05]  /*11270*/  @!P2 BRA `(.L_x_3001) ;  /* 0x000000000004a947 */ /* 0x000fea0003800000 */
[----:B------:R-:W-:Y:S01]  /*11280*/  BPT.TRAP 0x1 ;  /* 0x000000040000795c */ /* 0x000fe20000300000 */
.L_x_3001:
[----:B------:R-:W-:Y:S02]  /*11290*/  IMAD R154, R2, 0x300, R229 ;  /* 0x00000300029a7824 */ /* 0x000fe400078e02e5 */
[----:B------:R-:W-:Y:S01]  /*112a0*/  IMAD.MOV.U32 R155, RZ, RZ, 0x40000040 ;  /* 0x40000040ff9b7424 */ /* 0x000fe200078e00ff */
[----:B-1----:R-:W-:Y:S06]  /*112b0*/  @P1 BRA `(.L_x_3002) ;  /* 0x0000000000081947 */ /* 0x002fec0003800000 */
[----:B------:R-:W1:Y:S02]  /*112c0*/  SYNCS.PHASECHK.TRANS64.TRYWAIT P1, [R0+URZ+0x22830], R9 ;  /* 0x02283009000075a7 */ /* 0x000e64000802017f */
[----:B-1----:R-:W-:Y:S05]  /*112d0*/  @!P1 BRA `(.L_x_3003) ;  /* 0x0000014c00d89947 */ /* 0x002fea0003800000 */
.L_x_3002:
[----:B------:R-:W-:Y:S05]  /*112e0*/  WARPSYNC.ALL ;  /* 0x0000000000007948 */ /* 0x000fea0003800000 */
[C---:B------:R-:W-:Y:S01]  /*112f0*/  R2UR UR6, R154.reuse ;  /* 0x000000009a0672ca */ /* 0x040fe200000e0000 */
[C---:B------:R-:W-:Y:S01]  /*11300*/  VIADD R152, R154.reuse, 0x2 ;  /* 0x000000029a987836 */ /* 0x040fe20000000000 */
[----:B------:R-:W-:Y:S01]  /*11310*/  R2UR UR7, R155 ;  /* 0x000000009b0772ca */ /* 0x000fe200000e0000 */
[----:B------:R-:W-:Y:S01]  /*11320*/  VIADD R6, R154, 0x4 ;  /* 0x000000049a067836 */ /* 0x000fe20000000000 */
[----:B------:R-:W-:Y:S01]  /*11330*/  R2UR UR4, R4 ;  /* 0x00000000040472ca */ /* 0x000fe200000e0000 */
[----:B------:R-:W-:Y:S01]  /*11340*/  VIADD R154, R154, 0x6 ;  /* 0x000000069a9a7836 */ /* 0x000fe20000000000 */
[----:B------:R-:W-:Y:S01]  /*11350*/  R2UR UR5, R5 ;  /* 0x00000000050572ca */ /* 0x000fe200000e0000 */
[----:B------:R-:W-:Y:S01]  /*11360*/  IMAD.MOV.U32 R153, RZ, RZ, 0x40000040 ;  /* 0x40000040ff997424 */ /* 0x000fe200078e00ff */
[----:B------:R-:W-:Y:S01]  /*11370*/  R2UR UR10, R152 ;  /* 0x00000000980a72ca */ /* 0x000fe200000e0000 */
[----:B------:R-:W-:Y:S01]  /*11380*/  IMAD.MOV.U32 R155, RZ, RZ, 0x40000040 ;  /* 0x40000040ff9b7424 */ /* 0x000fe200078e00ff */
[----:B------:R-:W-:Y:S01]  /*11390*/  R2UR UR18, R154 ;  /* 0x000000009a1272ca */ /* 0x000fe200000e0000 */
[----:B------:R-:W-:Y:S01]  /*113a0*/  IMAD.MOV.U32 R7, RZ, RZ, 0x40000040 ;  /* 0x40000040ff077424 */ /* 0x000fe200078e00ff */
[----:B------:R-:W-:Y:S01]  /*113b0*/  R2UR UR11, R153 ;  /* 0x00000000990b72ca */ /* 0x000fe200000e0000 */
[----:B--2---:R-:W2:Y:S01]  /*113c0*/  S2R R21, SR_TID.X ;  /* 0x0000000000157919 */ /* 0x004ea20000002100 */
[----:B------:R-:W-:Y:S01]  /*113d0*/  R2UR UR19, R155 ;  /* 0x000000009b1372ca */ /* 0x000fe200000e0000 */
[----:B------:R-:W-:Y:S01]  /*113e0*/  IMAD.U32 R215, RZ, RZ, UR51 ;  /* 0x00000033ffd77e24 */ /* 0x000fe2000f8e00ff */
[----:B------:R-:W-:Y:S01]  /*113f0*/  WARPGROUP.ARRIVE ;  /* 0x00000000000079c5 */ /* 0x000fe20000000000 */
[----:B------:R-:W-:-:S02]  /*11400*/  R2UR UR8, R14 ;  /* 0x000000000e0872ca */ /* 0x000fc400000e0000 */
[----:B------:R-:W-:Y:S02]  /*11410*/  R2UR UR9, R15 ;  /* 0x000000000f0972ca */ /* 0x000fe400000e0000 */
[----:B------:R-:W-:Y:S01]  /*11420*/  R2UR UR14, R6 ;  /* 0x00000000060e72ca */ /* 0x000fe200000e0000 */
[----:B------:R-:W-:Y:S01]  /*11430*/  HGMMA.64x96x16.F32 R152, gdesc[UR4], RZ, !UPT, gsb0 ;  /* 0x01600000049879f0 */ /* 0x000fe2000c0008ff */
[----:B------:R-:W-:Y:S02]  /*11440*/  R2UR UR15, R7 ;  /* 0x00000000070f72ca */ /* 0x000fe400000e0000 */
[----:B------:R-:W-:Y:S02]  /*11450*/  R2UR UR12, R12 ;  /* 0x000000000c0c72ca */ /* 0x000fe400000e0000 */
[----:B------:R-:W-:Y:S02]  /*11460*/  R2UR UR13, R13 ;  /* 0x000000000d0d72ca */ /* 0x000fe400000e0000 */
[----:B------:R-:W-:-:S02]  /*11470*/  R2UR UR16, R10 ;  /* 0x000000000a1072ca */ /* 0x000fc400000e0000 */
        /* <DEDUP_REMOVED lines=17> */
.L_x_3004:
        /* <DEDUP_REMOVED lines=36> */
[----:B------:R-:W-:Y:S01]  /*117d0*/  UMOV UR48, UR43 ;  /* 0x0000002b00307c82 */ /* 0x000fe20008000000 */
[----:B------:R-:W-:Y:S01]  /*117e0*/  FMUL.FTZ R163, R166, UR40 ;  /* 0x00000028a6a37c20 */ /* 0x000fe20008410000 */
[----:B------:R-:W4:Y:S01]  /*117f0*/  MUFU.TANH R157, R157 ;  /* 0x0000009d009d7308 */ /* 0x000f220000002400 */
[----:B-----5:R-:W-:Y:S01]  /*11800*/  FMNMX.FTZ R6, R153, R6, !PT ;  /* 0x0000000699067209 */ /* 0x020fe20007810000 */
[----:B------:R-:W-:Y:S01]  /*11810*/  FMUL.FTZ R166, R167, UR40 ;  /* 0x00000028a7a67c20 */ /* 0x000fe20008410000 */
[----:B------:R-:W-:Y:S01]  /*11820*/  FMUL.FTZ R167, R170, UR40 ;  /* 0x00000028aaa77c20 */ /* 0x000fe20008410000 */
[----:B------:R-:W-:-:S04]  /*11830*/  FMUL.FTZ R199, R199, UR40 ;  /* 0x00000028c7c77c20 */ /* 0x000fc80008410000 */
        /* <DEDUP_REMOVED lines=38> */
[----:B------:R-:W-:Y:S01]  /*11aa0*/  MUFU.TANH R216, R216 ;  /* 0x000000d800d87308 */ /* 0x000fe20000002400 */
[----:B----4-:R-:W-:-:S07]  /*11ab0*/  FMNMX.FTZ R6, R193, R6, !PT ;  /* 0x00000006c1067209 */ /* 0x010fce0007810000 */
[----:B------:R-:W-:Y:S01]  /*11ac0*/  MUFU.TANH R215, R215 ;  /* 0x000000d700d77308 */ /* 0x000fe20000002400 */
[----:B-----5:R-:W-:-:S05]  /*11ad0*/  FMNMX.FTZ R6, R196, R6, !PT ;  /* 0x00000006c4067209 */ /* 0x020fca0007810000 */
[----:B------:R-:W3:Y:S02]  /*11ae0*/  SHFL.BFLY PT, R197, R6, 0x2, 0x1f ;  /* 0x0c401f0006c57f89 */ /* 0x000ee400000e0000 */
[----:B------:R-:W-:Y:S08]  /*11af0*/  MUFU.TANH R155, R155 ;  /* 0x0000009b009b7308 */ /* 0x000ff00000002400 */
[----:B------:R-:W-:Y:S08]  /*11b00*/  MUFU.TANH R158, R158 ;  /* 0x0000009e009e7308 */ /* 0x000ff00000002400 */
[----:B------:R-:W-:Y:S01]  /*11b10*/  MUFU.TANH R159, R159 ;  /* 0x0000009f009f7308 */ /* 0x000fe20000002400 */
[----:B---3--:R-:W-:-:S07]  /*11b20*/  FMNMX.FTZ R6, R6, R197, !PT ;  /* 0x000000c506067209 */ /* 0x008fce0007810000 */
[----:B------:R-:W-:Y:S01]  /*11b30*/  MUFU.TANH R162, R162 ;  /* 0x000000a200a27308 */ /* 0x000fe20000002400 */
[----:B------:R-:W3:Y:S07]  /*11b40*/  SHFL.BFLY PT, R154, R6, 0x1, 0x1f ;  /* 0x0c201f00069a7f89 */ /* 0x000eee00000e0000 */
[----:B------:R-:W-:Y:S08]  /*11b50*/  MUFU.TANH R163, R163 ;  /* 0x000000a300a37308 */ /* 0x000ff00000002400 */
[----:B------:R-:W-:Y:S08]  /*11b60*/  MUFU.TANH R166, R166 ;  /* 0x000000a600a67308 */ /* 0x000ff00000002400 */
[----:B------:R-:W-:Y:S01]  /*11b70*/  MUFU.TANH R167, R167 ;  /* 0x000000a700a77308 */ /* 0x000fe20000002400 */
[----:B---3--:R-:W-:-:S05]  /*11b80*/  FMNMX.FTZ R6, R6, R154, !PT ;  /* 0x0000009a06067209 */ /* 0x008fca0007810000 */
[C---:B------:R-:W-:Y:S01]  /*11b90*/  FMUL.FTZ R154, R6.reuse, UR48 ;  /* 0x00000030069a7c20 */ /* 0x040fe20008410000 */
[----:B------:R-:W-:Y:S01]  /*11ba0*/  FADD.FTZ R170, -R6, R214 ;  /* 0x000000d606aa7221 */ /* 0x000fe20000010100 */
[----:B------:R-:W-:Y:S02]  /*11bb0*/  MUFU.TANH R199, R199 ;  /* 0x000000c700c77308 */ /* 0x000fe40000002400 */
[--C-:B------:R-:W-:Y:S01]  /*11bc0*/  FFMA.FTZ R7, R7, UR48, -R154.reuse ;  /* 0x0000003007077c23 */ /* 0x100fe2000801089a */
[----:B------:R-:W-:Y:S01]  /*11bd0*/  FMUL.FTZ R170, R170, UR48 ;  /* 0x00000030aaaa7c20 */ /* 0x000fe20008410000 */
        /* <DEDUP_REMOVED lines=13> */
[--C-:B------:R-:W-:Y:S01]  /*11cb0*/  FFMA.FTZ R172, R172, UR48, -R154.reuse ;  /* 0x00000030acac7c23 */ /* 0x100fe2000801089a */
[--C-:B------:R-:W-:Y:S01]  /*11cc0*/  FFMA.FTZ R173, R173, UR48, -R154.reuse ;  /* 0x00000030adad7c23 */ /* 0x100fe2000801089a */
[--C-:B------:R-:W-:Y:S01]  /*11cd0*/  FFMA.FTZ R177, R177, UR48, -R154.reuse ;  /* 0x00000030b1b17c23 */ /* 0x100fe2000801089a */
[--C-:B------:R-:W-:Y:S01]  /*11ce0*/  FFMA.FTZ R180, R180, UR48, -R154.reuse ;  /* 0x00000030b4b47c23 */ /* 0x100fe2000801089a */
[--C-:B------:R-:W-:Y:S01]  /*11cf0*/  FFMA.FTZ R181, R181, UR48, -R154.reuse ;  /* 0x00000030b5b57c23 */ /* 0x100fe2000801089a */
[--C-:B------:R-:W-:Y:S01]  /*11d00*/  FFMA.FTZ R184, R184, UR48, -R154.reuse ;  /* 0x00000030b8b87c23 */ /* 0x100fe2000801089a */
[--C-:B------:R-:W-:Y:S01]  /*11d10*/  FFMA.FTZ R185, R185, UR48, -R154.reuse ;  /* 0x00000030b9b97c23 */ /* 0x100fe2000801089a */
[----:B------:R-:W5:Y:S01]  /*11d20*/  MUFU.EX2 R152, R152 ;  /* 0x0000009800987308 */ /* 0x000f620000000800 */
[--C-:B------:R-:W-:Y:S01]  /*11d30*/  FFMA.FTZ R188, R188, UR48, -R154.reuse ;  /* 0x00000030bcbc7c23 */ /* 0x100fe2000801089a */
[--C-:B------:R-:W-:Y:S01]  /*11d40*/  FFMA.FTZ R189, R189, UR48, -R154.reuse ;  /* 0x00000030bdbd7c23 */ /* 0x100fe2000801089a */
[--C-:B------:R-:W-:Y:S01]  /*11d50*/  FFMA.FTZ R192, R192, UR48, -R154.reuse ;  /* 0x00000030c0c07c23 */ /* 0x100fe2000801089a */
[--C-:B------:R-:W-:Y:S01]  /*11d60*/  FFMA.FTZ R193, R193, UR48, -R154.reuse ;  /* 0x00000030c1c17c23 */ /* 0x100fe2000801089a */
[----:B------:R-:W-:Y:S01]  /*11d70*/  FFMA.FTZ R196, R196, UR48, -R154 ;  /* 0x00000030c4c47c23 */ /* 0x000fe2000801089a */
[----:B---3--:R-:W-:Y:S01]  /*11d80*/  FMUL.FTZ R170, R171, UR40 ;  /* 0x00000028abaa7c20 */ /* 0x008fe20008410000 */
[----:B------:R-:W-:Y:S01]  /*11d90*/  FMUL.FTZ R171, R174, UR40 ;  /* 0x00000028aeab7c20 */ /* 0x000fe20008410000 */
[----:B------:R-:W-:Y:S01]  /*11da0*/  MUFU.EX2 R214, R156 ;  /* 0x0000009c00d67308 */ /* 0x000fe20000000800 */
[----:B----4-:R-:W-:Y:S01]  /*11db0*/  FFMA.FTZ R154, R176, R8, R7 ;  /* 0x00000008b09a7223 */ /* 0x010fe20000010007 */
[----:B------:R-:W-:Y:S01]  /*11dc0*/  FMUL.FTZ R8, R175, UR40 ;  /* 0x00000028af087c20 */ /* 0x000fe20008410000 */
        /* <DEDUP_REMOVED lines=8> */
[----:B------:R-:W-:Y:S01]  /*11e50*/  FMUL.FTZ R187, R194, UR40 ;  /* 0x00000028c2bb7c20 */ /* 0x000fe20008410000 */
[----:B------:R-:W-:Y:S01]  /*11e60*/  FMUL.FTZ R191, R198, UR40 ;  /* 0x00000028c6bf7c20 */ /* 0x000fe20008410000 */
[-C--:B------:R-:W-:Y:S01]  /*11e70*/  FMUL.FTZ R24, R24, R176.reuse ;  /* 0x000000b018187220 */ /* 0x080fe20000410000 */
[-C--:B------:R-:W-:Y:S01]  /*11e80*/  FMUL.FTZ R25, R25, R176.reuse ;  /* 0x000000b019197220 */ /* 0x080fe20000410000 */
[-C--:B------:R-:W-:Y:S01]  /*11e90*/  FMUL.FTZ R28, R28, R176.reuse ;  /* 0x000000b01c1c7220 */ /* 0x080fe20000410000 */
[----:B------:R3:W4:Y:S01]  /*11ea0*/  MUFU.EX2 R7, R153 ;  /* 0x0000009900077308 */ /* 0x0007220000000800 */
[-C--:B------:R-:W-:Y:S01]  /*11eb0*/  FMUL.FTZ R29, R29, R176.reuse ;  /* 0x000000b01d1d7220 */ /* 0x080fe20000410000 */
[-C--:B------:R-:W-:Y:S01]  /*11ec0*/  FMUL.FTZ R32, R32, R176.reuse ;  /* 0x000000b020207220 */ /* 0x080fe20000410000 */
[-C--:B------:R-:W-:Y:S01]  /*11ed0*/  FMUL.FTZ R33, R33, R176.reuse ;  /* 0x000000b021217220 */ /* 0x080fe20000410000 */
[-C--:B------:R-:W-:Y:S01]  /*11ee0*/  FMUL.FTZ R36, R36, R176.reuse ;  /* 0x000000b024247220 */ /* 0x080fe20000410000 */
[-C--:B------:R-:W-:Y:S01]  /*11ef0*/  FMUL.FTZ R37, R37, R176.reuse ;  /* 0x000000b025257220 */ /* 0x080fe20000410000 */
[-C--:B------:R-:W-:Y:S01]  /*11f00*/  FMUL.FTZ R40, R40, R176.reuse ;  /* 0x000000b028287220 */ /* 0x080fe20000410000 */
[-C--:B------:R-:W-:Y:S01]  /*11f10*/  FMUL.FTZ R41, R41, R176.reuse ;  /* 0x000000b029297220 */ /* 0x080fe20000410000 */
[----:B------:R-:W5:Y:S01]  /*11f20*/  MUFU.TANH R171, R171 ;  /* 0x000000ab00ab7308 */ /* 0x000f620000002400 */
[----:B---3--:R-:W-:Y:S01]  /*11f30*/  FMUL.FTZ R153, R178, UR40 ;  /* 0x00000028b2997c20 */ /* 0x008fe20008410000 */
[----:B------:R-:W-:Y:S01]  /*11f40*/  FMUL.FTZ R178, R183, UR40 ;  /* 0x00000028b7b27c20 */ /* 0x000fe20008410000 */
[----:B------:R-:W-:Y:S01]  /*11f50*/  FMUL.FTZ R183, R190, UR40 ;  /* 0x00000028beb77c20 */ /* 0x000fe20008410000 */
[----:B------:R-:W-:Y:S01]  /*11f60*/  FMUL.FTZ R190, R195, UR40 ;  /* 0x00000028c3be7c20 */ /* 0x000fe20008410000 */
[-C--:B------:R-:W-:Y:S01]  /*11f70*/  FMUL.FTZ R44, R44, R176.reuse ;  /* 0x000000b02c2c7220 */ /* 0x080fe20000410000 */
[-C--:B------:R-:W-:Y:S01]  /*11f80*/  FMUL.FTZ R45, R45, R176.reuse ;  /* 0x000000b02d2d7220 */ /* 0x080fe20000410000 */
[-C--:B------:R-:W-:Y:S01]  /*11f90*/  FMUL.FTZ R48, R48, R176.reuse ;  /* 0x000000b030307220 */ /* 0x080fe20000410000 */
[----:B------:R-:W3:Y:S01]  /*11fa0*/  MUFU.TANH R8, R8 ;  /* 0x0000000800087308 */ /* 0x000ee20000002400 */
[----:B----4-:R-:W-:Y:S01]  /*11fb0*/  FADD.FTZ R154, R7, R154 ;  /* 0x0000009a079a7221 */ /* 0x010fe20000010000 */
[-C--:B------:R-:W-:Y:S01]  /*11fc0*/  FMUL.FTZ R49, R49, R176.reuse ;  /* 0x000000b031317220 */ /* 0x080fe20000410000 */
[-C--:B------:R-:W-:Y:S01]  /*11fd0*/  FMUL.FTZ R52, R52, R176.reuse ;  /* 0x000000b034347220 */ /* 0x080fe20000410000 */
[-C--:B------:R-:W-:Y:S01]  /*11fe0*/  FMUL.FTZ R53, R53, R176.reuse ;  /* 0x000000b035357220 */ /* 0x080fe20000410000 */
[C---:B------:R-:W-:Y:S01]  /*11ff0*/  FADD.FTZ R156, R214.reuse, R154 ;  /* 0x0000009ad69c7221 */ /* 0x040fe20000010000 */
[----:B------:R-:W-:Y:S01]  /*12000*/  F2FP.F16.F32.PACK_AB R154, R214, R7 ;  /* 0x00000007d69a723e */ /* 0x000fe200000000ff */
        /* <DEDUP_REMOVED lines=41> */
[----:B-----5:R-:W-:Y:S01]  /*122a0*/  FMNMX.FTZ R7, R171, R7, !PT ;  /* 0x00000007ab077209 */ /* 0x020fe20007810000 */
[----:B------:R-:W5:Y:S01]  /*122b0*/  MUFU.TANH R182, R182 ;  /* 0x000000b600b67308 */ /* 0x000f620000002400 */
        /* <DEDUP_REMOVED lines=18> */
[----:B--2---:R-:W-:Y:S01]  /*123e0*/  FMNMX.FTZ R7, R178, R7, !PT ;  /* 0x00000007b2077209 */ /* 0x004fe20007810000 */
[-C--:B------:R-:W-:Y:S01]  /*123f0*/  FMUL.FTZ R132, R132, R176.reuse ;  /* 0x000000b084847220 */ /* 0x080fe20000410000 */
[-C--:B------:R-:W-:Y:S01]  /*12400*/  FMUL.FTZ R133, R133, R176.reuse ;  /* 0x000000b085857220 */ /* 0x080fe20000410000 */
[-C--:B------:R-:W-:Y:S01]  /*12410*/  FMUL.FTZ R136, R136, R176.reuse ;  /* 0x000000b088887220 */ /* 0x080fe20000410000 */
[----:B------:R-:W-:Y:S01]  /*12420*/  FMNMX.FTZ R7, R179, R7, !PT ;  /* 0x00000007b3077209 */ /* 0x000fe20007810000 */
[----:B------:R-:W1:Y:S01]  /*12430*/  MUFU.TANH R187, R187 ;  /* 0x000000bb00bb7308 */ /* 0x000e620000002400 */
[-C--:B------:R-:W-:Y:S01]  /*12440*/  FMUL.FTZ R137, R137, R176.reuse ;  /* 0x000000b089897220 */ /* 0x080fe20000410000 */
[-C--:B------:R-:W-:Y:S01]  /*12450*/  FMUL.FTZ R140, R140, R176.reuse ;  /* 0x000000b08c8c7220 */ /* 0x080fe20000410000 */
[----:B-----5:R-:W-:Y:S01]  /*12460*/  FMNMX.FTZ R7, R182, R7, !PT ;  /* 0x00000007b6077209 */ /* 0x020fe20007810000 */
[-C--:B------:R-:W-:Y:S01]  /*12470*/  FMUL.FTZ R141, R141, R176.reuse ;  /* 0x000000b08d8d7220 */ /* 0x080fe20000410000 */
[-C--:B------:R-:W-:Y:S01]  /*12480*/  FMUL.FTZ R144, R144, R176.reuse ;  /* 0x000000b090907220 */ /* 0x080fe20000410000 */
[-C--:B------:R-:W-:Y:S01]  /*12490*/  FMUL.FTZ R145, R145, R176.reuse ;  /* 0x000000b091917220 */ /* 0x080fe20000410000 */
[----:B---3--:R-:W-:Y:S01]  /*124a0*/  FMNMX.FTZ R7, R183, R7, !PT ;  /* 0x00000007b7077209 */ /* 0x008fe20007810000 */
[----:B------:R-:W2:Y:S01]  /*124b0*/  MUFU.TANH R190, R190 ;  /* 0x000000be00be7308 */ /* 0x000ea20000002400 */
[-C--:B------:R-:W-:Y:S01]  /*124c0*/  FMUL.FTZ R148, R148, R176.reuse ;  /* 0x000000b094947220 */ /* 0x080fe20000410000 */
[----:B------:R-:W-:Y:S01]  /*124d0*/  FMUL.FTZ R149, R149, R176 ;  /* 0x000000b095957220 */ /* 0x000fe20000410000 */
[----:B0-----:R-:W-:-:S05]  /*124e0*/  FMNMX.FTZ R7, R186, R7, !PT ;  /* 0x00000007ba077209 */ /* 0x001fca0007810000 */
[----:B------:R-:W0:Y:S01]  /*124f0*/  MUFU.TANH R191, R191 ;  /* 0x000000bf00bf7308 */ /* 0x000e220000002400 */
[----:B-1----:R-:W-:-:S07]  /*12500*/  FMNMX.FTZ R7, R187, R7, !PT ;  /* 0x00000007bb077209 */ /* 0x002fce0007810000 */
[----:B------:R-:W-:Y:S01]  /*12510*/  MUFU.EX2 R195, R168 ;  /* 0x000000a800c37308 */ /* 0x000fe20000000800 */
[----:B--2---:R-:W-:-:S07]  /*12520*/  FMNMX.FTZ R7, R190, R7, !PT ;  /* 0x00000007be077209 */ /* 0x004fce0007810000 */
[----:B------:R-:W-:Y:S01]  /*12530*/  MUFU.EX2 R168, R181 ;  /* 0x000000b500a87308 */ /* 0x000fe20000000800 */
[----:B0-----:R-:W-:-:S04]  /*12540*/  FMNMX.FTZ R7, R191, R7, !PT ;  /* 0x00000007bf077209 */ /* 0x001fc80007810000 */
[----:B------:R-:W-:-:S03]  /*12550*/  FMNMX.FTZ R7, R199, R7, !PT ;  /* 0x00000007c7077209 */ /* 0x000fc60007810000 */
[----:B------:R-:W-:Y:S02]  /*12560*/  MUFU.EX2 R198, R160 ;  /* 0x000000a000c67308 */ /* 0x000fe40000000800 */
[----:B------:R-:W0:Y:S06]  /*12570*/  SHFL.BFLY PT, R194, R7, 0x2, 0x1f ;  /* 0x0c401f0007c27f89 */ /* 0x000e2c00000e0000 */
[----:B------:R-:W-:Y:S08]  /*12580*/  MUFU.EX2 R160, R165 ;  /* 0x000000a500a07308 */ /* 0x000ff00000000800 */
[----:B------:R-:W-:Y:S08]  /*12590*/  MUFU.EX2 R165, R172 ;  /* 0x000000ac00a57308 */ /* 0x000ff00000000800 */
[----:B------:R-:W-:Y:S01]  /*125a0*/  MUFU.EX2 R172, R189 ;  /* 0x000000bd00ac7308 */ /* 0x000fe20000000800 */
[----:B0-----:R-:W-:-:S05]  /*125b0*/  FMNMX.FTZ R7, R7, R194, !PT ;  /* 0x000000c207077209 */ /* 0x001fca0007810000 */
[----:B------:R-:W0:Y:S02]  /*125c0*/  SHFL.BFLY PT, R214, R7, 0x1, 0x1f ;  /* 0x0c201f0007d67f89 */ /* 0x000e2400000e0000 */
[----:B------:R-:W-:Y:S08]  /*125d0*/  MUFU.EX2 R194, R164 ;  /* 0x000000a400c27308 */ /* 0x000ff00000000800 */
[----:B------:R1:W-:Y:S08]  /*125e0*/  MUFU.EX2 R164, R173 ;  /* 0x000000ad00a47308 */ /* 0x0003f00000000800 */
[----:B------:R-:W2:Y:S01]  /*125f0*/  MUFU.EX2 R157, R157 ;  /* 0x0000009d009d7308 */ /* 0x000ea20000000800 */
[----:B0-----:R-:W-:-:S07]  /*12600*/  FMNMX.FTZ R7, R7, R214, !PT ;  /* 0x000000d607077209 */ /* 0x001fce0007810000 */
[----:B------:R-:W-:Y:S01]  /*12610*/  MUFU.EX2 R161, R161 ;  /* 0x000000a100a17308 */ /* 0x000fe20000000800 */
[C---:B-1----:R-:W-:Y:S01]  /*12620*/  FMUL.FTZ R173, R7.reuse, UR48 ;  /* 0x0000003007ad7c20 */ /* 0x042fe20008410000 */
[----:B------:R-:W-:-:S03]  /*12630*/  FADD.FTZ R181, -R7, R213 ;  /* 0x000000d507b57221 */ /* 0x000fc60000010100 */
[--C-:B------:R-:W-:Y:S01]  /*12640*/  FFMA.FTZ R216, R216, UR48, -R173.reuse ;  /* 0x00000030d8d87c23 */ /* 0x100fe200080108ad */
[----:B------:R-:W-:Y:S01]  /*12650*/  FMUL.FTZ R181, R181, UR48 ;  /* 0x00000030b5b57c20 */ /* 0x000fe20008410000 */
        /* <DEDUP_REMOVED lines=13> */
[----:B--2---:R-:W-:Y:S01]  /*12730*/  FADD.FTZ R156, R157, R156 ;  /* 0x0000009c9d9c7221 */ /* 0x004fe20000010000 */
        /* <DEDUP_REMOVED lines=12> */
[----:B------:R-:W-:Y:S01]  /*12800*/  FFMA.FTZ R173, R199, UR48, -R173 ;  /* 0x00000030c7ad7c23 */ /* 0x000fe200080108ad */
[----:B------:R-:W-:Y:S01]  /*12810*/  IMAD.U32 R199, RZ, RZ, UR47 ;  /* 0x0000002fffc77e24 */ /* 0x000fe2000f8e00ff */
[----:B------:R-:W2:Y:S01]  /*12820*/  MUFU.EX2 R155, R155 ;  /* 0x0000009b009b7308 */ /* 0x000ea20000000800 */
[----:B0-----:R-:W-:Y:S01]  /*12830*/  FFMA.FTZ R3, R178, R3, R216 ;  /* 0x00000003b2037223 */ /* 0x001fe200000100d8 */
        /* <DEDUP_REMOVED lines=32> */
[C---:B------:R-:W-:Y:S01]  /*12a40*/  FADD.FTZ R3, R198.reuse, R156 ;  /* 0x0000009cc6037221 */ /* 0x040fe20000010000 */
[----:B------:R-:W-:Y:S01]  /*12a50*/  F2FP.F16.F32.PACK_AB R156, R198, R157 ;  /* 0x0000009dc69c723e */ /* 0x000fe200000000ff */
[-C--:B------:R-:W-:Y:S01]  /*12a60*/  FMUL.FTZ R71, R71, R178.reuse ;  /* 0x000000b247477220 */ /* 0x080fe20000410000 */
[-C--:B------:R-:W-:Y:S01]  /*12a70*/  FMUL.FTZ R74, R74, R178.reuse ;  /* 0x000000b24a4a7220 */ /* 0x080fe20000410000 */
[----:B------:R-:W-:Y:S01]  /*12a80*/  FADD.FTZ R3, R161, R3 ;  /* 0x00000003a1037221 */ /* 0x000fe20000010000 */
[----:B------:R-:W-:Y:S01]  /*12a90*/  FMUL.FTZ R75, R75, R178 ;  /* 0x000000b24b4b7220 */ /* 0x000fe20000410000 */
[----:B------:R-:W1:Y:S01]  /*12aa0*/  MUFU.EX2 R166, R166 ;  /* 0x000000a600a67308 */ /* 0x000e620000000800 */
[----:B--2---:R-:W-:Y:S01]  /*12ab0*/  FADD.FTZ R181, R162, R181 ;  /* 0x000000b5a2b57221 */ /* 0x004fe20000010000 */
[----:B------:R-:W-:Y:S01]  /*12ac0*/  FADD.FTZ R3, R194, R3 ;  /* 0x00000003c2037221 */ /* 0x000fe20000010000 */
[----:B------:R-:W-:Y:S01]  /*12ad0*/  F2FP.F16.F32.PACK_AB R157, R162, R158 ;  /* 0x0000009ea29d723e */ /* 0x000fe200000000ff */
[----:B------:R-:W-:Y:S01]  /*12ae0*/  FMUL.FTZ R78, R78, R178 ;  /* 0x000000b24e4e7220 */ /* 0x000fe20000410000 */
[----:B------:R-:W-:Y:S01]  /*12af0*/  F2FP.F16.F32.PACK_AB R158, R194, R161 ;  /* 0x000000a1c29e723e */ /* 0x000fe200000000ff */
[----:B------:R-:W-:Y:S01]  /*12b00*/  FADD.FTZ R3, R160, R3 ;  /* 0x00000003a0037221 */ /* 0x000fe20000010000 */
[----:B------:R-:W-:Y:S01]  /*12b10*/  F2FP.F16.F32.PACK_AB R160, R195, R160 ;  /* 0x000000a0c3a0723e */ /* 0x000fe200000000ff */
[----:B------:R-:W2:Y:S01]  /*12b20*/  MUFU.EX2 R167, R167 ;  /* 0x000000a700a77308 */ /* 0x000ea20000000800 */
[----:B0-----:R-:W-:Y:S01]  /*12b30*/  FADD.FTZ R181, R159, R181 ;  /* 0x000000b59fb57221 */ /* 0x001fe20000010000 */
[----:B------:R-:W-:Y:S01]  /*12b40*/  FADD.FTZ R3, R195, R3 ;  /* 0x00000003c3037221 */ /* 0x000fe20000010000 */
[-C--:B------:R-:W-:Y:S01]  /*12b50*/  FMUL.FTZ R79, R79, R178.reuse ;  /* 0x000000b24f4f7220 */ /* 0x080fe20000410000 */
[-C--:B------:R-:W-:Y:S01]  /*12b60*/  FMUL.FTZ R82, R82, R178.reuse ;  /* 0x000000b252527220 */ /* 0x080fe20000410000 */
        /* <DEDUP_REMOVED lines=32> */
[----:B------:R-:W-:Y:S01]  /*12d70*/  FADD.FTZ R3, R165, R3 ;  /* 0x00000003a5037221 */ /* 0x000fe20000010000 */
[-C--:B------:R-:W-:Y:S01]  /*12d80*/  FMUL.FTZ R126, R126, R178.reuse ;  /* 0x000000b27e7e7220 */ /* 0x080fe20000410000 */
[-C--:B------:R-:W-:Y:S01]  /*12d90*/  FMUL.FTZ R127, R127, R178.reuse ;  /* 0x000000b27f7f7220 */ /* 0x080fe20000410000 */
[----:B------:R1:W3:Y:S01]  /*12da0*/  MUFU.EX2 R8, R153 ;  /* 0x0000009900087308 */ /* 0x0002e20000000800 */
        /* <DEDUP_REMOVED lines=10> */
[----:B-1----:R-:W-:-:S02]  /*12e50*/  VIADD R153, R0, 0x22840 ;  /* 0x0002284000997836 */ /* 0x002fc40000000000 */
[-C--:B------:R-:W-:Y:S01]  /*12e60*/  FMUL.FTZ R139, R139, R178.reuse ;  /* 0x000000b28b8b7220 */ /* 0x080fe20000410000 */
[-C--:B------:R-:W-:Y:S01]  /*12e70*/  FMUL.FTZ R142, R142, R178.reuse ;  /* 0x000000b28e8e7220 */ /* 0x080fe20000410000 */
[-C--:B------:R-:W-:Y:S01]  /*12e80*/  FMUL.FTZ R143, R143, R178.reuse ;  /* 0x000000b28f8f7220 */ /* 0x080fe20000410000 */
[-C--:B------:R-:W-:Y:S01]  /*12e90*/  FMUL.FTZ R146, R146, R178.reuse ;  /* 0x000000b292927220 */ /* 0x080fe20000410000 */
[----:B------:R-:W0:Y:S01]  /*12ea0*/  MUFU.EX2 R189, R189 ;  /* 0x000000bd00bd7308 */ /* 0x000e220000000800 */
[----:B---3--:R-:W-:Y:S01]  /*12eb0*/  FADD.FTZ R181, R8, R181 ;  /* 0x000000b508b57221 */ /* 0x008fe20000010000 */
[----:B------:R-:W-:Y:S01]  /*12ec0*/  PRMT R153, R199, 0x654, R153 ;  /* 0x00000654c7997816 */ /* 0x000fe20000000099 */
[-C--:B------:R-:W-:Y:S01]  /*12ed0*/  FMUL.FTZ R147, R147, R178.reuse ;  /* 0x000000b293937220 */ /* 0x080fe20000410000 */
[-C--:B------:R-:W-:Y:S01]  /*12ee0*/  FMUL.FTZ R150, R150, R178.reuse ;  /* 0x000000b296967220 */ /* 0x080fe20000410000 */
[----:B------:R-:W-:Y:S01]  /*12ef0*/  FMUL.FTZ R151, R151, R178 ;  /* 0x000000b297977220 */ /* 0x000fe20000410000 */
[----:B------:R1:W-:Y:S02]  /*12f00*/  SYNCS.ARRIVE.TRANS64.RED.A1T0 RZ, [R153+URZ], RZ ;  /* 0x000000ff99ff79a7 */ /* 0x0003e4000810043f */
[----:B------:R-:W3:Y:S01]  /*12f10*/  MUFU.EX2 R177, R177 ;  /* 0x000000b100b17308 */ /* 0x000ee20000000800 */
[C---:B--2---:R-:W-:Y:S01]  /*12f20*/  FADD.FTZ R3, R197.reuse, R3 ;  /* 0x00000003c5037221 */ /* 0x044fe20000010000 */
[----:B------:R-:W-:-:S02]  /*12f30*/  F2FP.F16.F32.PACK_AB R164, R197, R164 ;  /* 0x000000a4c5a4723e */ /* 0x000fc400000000ff */
[----:B-1----:R-:W-:-:S04]  /*12f40*/  F2FP.F16.F32.PACK_AB R153, R215, R216 ;  /* 0x000000d8d799723e */ /* 0x002fc800000000ff */
[----:B------:R-:W1:Y:S01]  /*12f50*/  MUFU.EX2 R175, R175 ;  /* 0x000000af00af7308 */ /* 0x000e620000000800 */
[C---:B0-----:R-:W-:Y:S01]  /*12f60*/  FADD.FTZ R181, R189.reuse, R181 ;  /* 0x000000b5bdb57221 */ /* 0x041fe20000010000 */
[----:B------:R-:W-:-:S06]  /*12f70*/  F2FP.F16.F32.PACK_AB R165, R189, R8 ;  /* 0x00000008bda5723e */ /* 0x000fcc00000000ff */
[----:B------:R-:W0:Y:S01]  /*12f80*/  MUFU.EX2 R180, R180 ;  /* 0x000000b400b47308 */ /* 0x000e220000000800 */
[----:B---3--:R-:W-:-:S07]  /*12f90*/  FADD.FTZ R3, R177, R3 ;  /* 0x00000003b1037221 */ /* 0x008fce0000010000 */
[----:B------:R-:W2:Y:S01]  /*12fa0*/  MUFU.EX2 R174, R174 ;  /* 0x000000ae00ae7308 */ /* 0x000ea20000000800 */
[----:B-1----:R-:W-:-:S07]  /*12fb0*/  FADD.FTZ R181, R175, R181 ;  /* 0x000000b5afb57221 */ /* 0x002fce0000010000 */
[----:B------:R-:W1:Y:S01]  /*12fc0*/  MUFU.EX2 R179, R179 ;  /* 0x000000b300b37308 */ /* 0x000e620000000800 */
[C---:B0-----:R-:W-:Y:S01]  /*12fd0*/  FADD.FTZ R3, R180.reuse, R3 ;  /* 0x00000003b4037221 */ /* 0x041fe20000010000 */
[----:B------:R-:W-:-:S03]  /*12fe0*/  F2FP.F16.F32.PACK_AB R166, R180, R177 ;  /* 0x000000b1b4a6723e */ /* 0x000fc600000000ff */
[----:B------:R-:W-:-:S03]  /*12ff0*/  FADD.FTZ R3, R168, R3 ;  /* 0x00000003a8037221 */ /* 0x000fc60000010000 */
[----:B------:R-:W0:Y:S01]  /*13000*/  MUFU.EX2 R184, R184 ;  /* 0x000000b800b87308 */ /* 0x000e220000000800 */
[C---:B--2---:R-:W-:Y:S01]  /*13010*/  FADD.FTZ R181, R174.reuse, R181 ;  /* 0x000000b5aeb57221 */ /* 0x044fe20000010000 */
[----:B------:R-:W-:-:S06]  /*13020*/  F2FP.F16.F32.PACK_AB R167, R174, R175 ;  /* 0x000000afaea7723e */ /* 0x000fcc00000000ff */
[----:B------:R-:W2:Y:S01]  /*13030*/  MUFU.EX2 R182, R182 ;  /* 0x000000b600b67308 */ /* 0x000ea20000000800 */
[----:B-1----:R-:W-:-:S07]  /*13040*/  FADD.FTZ R181, R179, R181 ;  /* 0x000000b5b3b57221 */ /* 0x002fce0000010000 */
[----:B------:R-:W1:Y:S01]  /*13050*/  MUFU.EX2 R185, R185 ;  /* 0x000000b900b97308 */ /* 0x000e620000000800 */
[C---:B0-----:R-:W-:Y:S01]  /*13060*/  FADD.FTZ R3, R184.reuse, R3 ;  /* 0x00000003b8037221 */ /* 0x041fe20000010000 */
[----:B------:R-:W-:-:S06]  /*13070*/  F2FP.F16.F32.PACK_AB R168, R184, R168 ;  /* 0x000000a8b8a8723e */ /* 0x000fcc00000000ff */
[----:B------:R-:W0:Y:S01]  /*13080*/  MUFU.EX2 R183, R183 ;  /* 0x000000b700b77308 */ /* 0x000e220000000800 */
[C---:B--2---:R-:W-:Y:S01]  /*13090*/  FADD.FTZ R181, R182.reuse, R181 ;  /* 0x000000b5b6b57221 */ /* 0x044fe20000010000 */
[----:B------:R-:W-:-:S06]  /*130a0*/  F2FP.F16.F32.PACK_AB R169, R182, R179 ;  /* 0x000000b3b6a9723e */ /* 0x000fcc00000000ff */
[----:B------:R-:W2:Y:S01]  /*130b0*/  MUFU.EX2 R188, R188 ;  /* 0x000000bc00bc7308 */ /* 0x000ea20000000800 */
[----:B-1----:R-:W-:-:S07]  /*130c0*/  FADD.FTZ R3, R185, R3 ;  /* 0x00000003b9037221 */ /* 0x002fce0000010000 */
        /* <DEDUP_REMOVED lines=15> */
[----:B-1----:R-:W-:-:S07]  /*131c0*/  FADD.FTZ R181, R190, R181 ;  /* 0x000000b5beb57221 */ /* 0x002fce0000010000 */
[----:B------:R-:W1:Y:S01]  /*131d0*/  MUFU.EX2 R196, R196 ;  /* 0x000000c400c47308 */ /* 0x000e620000000800 */
[----:B0-----:R-:W-:-:S07]  /*131e0*/  FADD.FTZ R3, R193, R3 ;  /* 0x00000003c1037221 */ /* 0x001fce0000010000 */
[----:B------:R0:W3:Y:S01]  /*131f0*/  MUFU.EX2 R177, R173 ;  /* 0x000000ad00b17308 */ /* 0x0000e20000000800 */
[----:B--2---:R-:W-:Y:S01]  /*13200*/  FADD.FTZ R181, R175, R181 ;  /* 0x000000b5afb57221 */ /* 0x004fe20000010000 */
[----:B-1----:R-:W-:Y:S01]  /*13210*/  FADD.FTZ R8, R196, R3 ;  /* 0x00000003c4087221 */ /* 0x002fe20000010000 */
[----:B0-----:R-:W-:Y:S02]  /*13220*/  F2FP.F16.F32.PACK_AB R173, R190, R187 ;  /* 0x000000bbbead723e */ /* 0x001fe400000000ff */
[----:B------:R-:W-:Y:S01]  /*13230*/  F2FP.F16.F32.PACK_AB R174, R196, R193 ;  /* 0x000000c1c4ae723e */ /* 0x000fe200000000ff */
[C---:B---3--:R-:W-:Y:S01]  /*13240*/  FADD.FTZ R3, R177.reuse, R181 ;  /* 0x000000b5b1037221 */ /* 0x048fe20000010000 */
[----:B------:R-:W-:Y:S01]  /*13250*/  F2FP.F16.F32.PACK_AB R175, R177, R175 ;  /* 0x000000afb1af723e */ /* 0x000fe200000000ff */
[----:B------:R-:W-:Y:S06]  /*13260*/  @!P2 BRA `(.L_x_3005) ;  /* 0x000000000004a947 */ /* 0x000fec0003800000 */
[----:B------:R-:W-:Y:S01]  /*13270*/  BPT.TRAP 0x1 ;  /* 0x000000040000795c */ /* 0x000fe20000300000 */
.L_x_3005:
[----:B------:R0:W1:Y:S01]  /*13280*/  SYNCS.PHASECHK.TRANS64.TRYWAIT P1, [R0+URZ+0x22850], R9 ;  /* 0x02285009000075a7 */ /* 0x000062000802017f */
[----:B------:R-:W-:Y:S05]  /*13290*/  @!P2 BRA `(.L_x_3006) ;  /* 0x000000000004a947 */ /* 0x000fea0003800000 */
[----:B------:R-:W-:Y:S01]  /*132a0*/  BPT.TRAP 0x1 ;  /* 0x000000040000795c */ /* 0x000fe20000300000 */
.L_x_3006:
[----:B------:R-:W-:Y:S04]  /*132b0*/  BSSY B0, `(.L_x_3007) ;  /* 0x0000004000007945 */ /* 0x000fe80003800000 */
[----:B-1----:R-:W-:Y:S05]  /*132c0*/  @P1 BRA `(.L_x_3008) ;  /* 0x0000000000081947 */ /* 0x002fea0003800000 */
[----:B------:R-:W1:Y:S02]  /*132d0*/  SYNCS.PHASECHK.TRANS64.TRYWAIT P1, [R0+URZ+0x22850], R9 ;  /* 0x02285009000075a7 */ /* 0x000e64000802017f */
[----:B-1----:R-:W-:Y:S05]  /*132e0*/  @!P1 BRA `(.L_x_3009) ;  /* 0x0000012c00e89947 */ /* 0x002fea0003800000 */
.L_x_3008:
[----:B------:R-:W-:Y:S05]  /*132f0*/  BSYNC B0 ;  /* 0x0000000000007941 */ /* 0x000fea0003800000 */
.L_x_3007:
[----:B------:R-:W2:Y:S01]  /*13300*/  S2R R178, SR_TID.X ;  /* 0x0000000000b27919 */ /* 0x000ea20000002100 */
[----:B------:R-:W-:Y:S05]  /*13310*/  WARPSYNC.ALL ;  /* 0x0000000000007948 */ /* 0x000fea0003800000 */
[----:B------:R-:W-:Y:S02]  /*13320*/  IMAD.MOV.U32 R176, RZ, RZ, 0xc00 ;  /* 0x00000c00ffb07424 */ /* 0x000fe400078e00ff */
[----:B------:R-:W-:Y:S02]  /*13330*/  IMAD.MOV.U32 R177, RZ, RZ, 0x40000040 ;  /* 0x40000040ffb17424 */ /* 0x000fe400078e00ff */
[----:B------:R-:W-:-:S03]  /*13340*/  IMAD R176, R2, R176, UR49 ;  /* 0x0000003102b07e24 */ /* 0x000fc6000f8e02b0 */
[----:B------:R-:W-:Y:S01]  /*13350*/  R2UR UR7, R177 ;  /* 0x00000000b10772ca */ /* 0x000fe200000e0000 */
[----:B------:R-:W-:Y:S01]  /*13360*/  IMAD.MOV.U32 R177, RZ, RZ, 0x40000040 ;  /* 0x40000040ffb17424 */ /* 0x000fe200078e00ff */
[----:B------:R-:W-:Y:S02]  /*13370*/  R2UR UR6, R176 ;  /* 0x00000000b00672ca */ /* 0x000fe400000e0000 */
[----:B--2---:R-:W-:-:S04]  /*13380*/  SHF.R.U32.HI R178, RZ, 0x7, R178 ;  /* 0x00000007ffb27819 */ /* 0x004fc800000116b2 */
[----:B01----:R-:W-:Y:S01]  /*13390*/  IADD3 R9, R178, 0x8, RZ ;  /* 0x00000008b2097810 */ /* 0x003fe20007ffe0ff */
[----:B------:R-:W-:-:S04]  /*133a0*/  IMAD.U32 R178, RZ, RZ, UR51 ;  /* 0x00000033ffb27e24 */ /* 0x000fc8000f8e00ff */
[----:B------:R0:W-:Y:S01]  /*133b0*/  BAR.SYNC.DEFER_BLOCKING R9, 0x100 ;  /* 0x000400090000751d */ /* 0x0001e20000010000 */
[----:B------:R-:W-:-:S05]  /*133c0*/  ISETP.NE.AND P1, PT, R178, 0x3, PT ;  /* 0x00000003b200780c */ /* 0x000fca0003f25270 */
        /* <DEDUP_REMOVED lines=43> */
.L_x_3010:
[----:B------:R-:W-:Y:S02]  /*13680*/  VIADD R0, R0, 0x22860 ;  /* 0x0002286000007836 */ /* 0x000fe40000000000 */
[----:B------:R-:W-:Y:S02]  /*13690*/  IMAD.U32 R9, RZ, RZ, UR47 ;  /* 0x0000002fff097e24 */ /* 0x000fe4000f8e00ff */
[----:B------:R-:W-:Y:S02]  /*136a0*/  IMAD.MOV.U32 R213, RZ, RZ, R7 ;  /* 0x000000ffffd57224 */ /* 0x000fe400078e0007 */
[----:B------:R-:W-:Y:S01]  /*136b0*/  IMAD.MOV.U32 R214, RZ, RZ, R6 ;  /* 0x000000ffffd67224 */ /* 0x000fe200078e0006 */
[----:B------:R-:W-:-:S04]  /*136c0*/  PRMT R0, R9, 0x654, R0 ;  /* 0x0000065409007816 */ /* 0x000fc80000000000 */
[----:B------:R0:W-:Y:S01]  /*136d0*/  SYNCS.ARRIVE.TRANS64.RED.A1T0 RZ, [R0+URZ], RZ ;  /* 0x000000ff00ff79a7 */ /* 0x0001e2000810043f */
[----:B------:R-:W-:Y:S05]  /*136e0*/  @P0 BRA `(.L_x_3011) ;  /* 0xffffffd800a00947 */ /* 0x000fea000383ffff */
[----:B0-----:R-:W-:-:S07]  /*136f0*/  IMAD.MOV.U32 R0, RZ, RZ, R20 ;  /* 0x000000ffff007224 */ /* 0x001fce00078e0014 */
.L_x_2999:
[----:B------:R-:W3:Y:S02]  /*13700*/  LDL R9, [R1+0x24] ;  /* 0x0000240001097983 */ /* 0x000ee40000100800 */
[----:B---3--:R-:W-:-:S13]  /*13710*/  ISETP.GE.AND P0, PT, R0, R9, PT ;  /* 0x000000090000720c */ /* 0x008fda0003f06270 */
[----:B------:R-:W-:Y:S05]  /*13720*/  @!P0 BRA `(.L_x_3012) ;  /* 0x0000003800148947 */ /* 0x000fea0003800000 */
[----:B------:R-:W-:Y:S01]  /*13730*/  MOV R213, R7 ;  /* 0x0000000700d57202 */ /* 0x000fe20000000f00 */
[----:B------:R-:W-:-:S07]  /*13740*/  IMAD.MOV.U32 R214, RZ, RZ, R6 ;  /* 0x000000ffffd67224 */ /* 0x000fce00078e0006 */
.L_x_3032:
        /* <DEDUP_REMOVED lines=8> */
[----:B------:R-:W-:Y:S06]  /*137d0*/  @!P1 BRA `(.L_x_3013) ;  /* 0x0000000000049947 */ /* 0x000fec0003800000 */
[----:B------:R-:W-:Y:S01]  /*137e0*/  BPT.TRAP 0x1 ;  /* 0x000000040000795c */ /* 0x000fe20000300000 */
.L_x_3013:
[----:B------:R-:W-:Y:S01]  /*137f0*/  IMAD R9, R2, 0x8, R23 ;  /* 0x0000000802097824 */ /* 0x000fe200078e0217 */
[----:B------:R-:W-:-:S04]  /*13800*/  SHF.L.U32 R20, R202, 0x1f, RZ ;  /* 0x0000001fca147819 */ /* 0x000fc800000006ff */
[----:B------:R0:W1:Y:S01]  /*13810*/  SYNCS.PHASECHK.TRANS64.TRYWAIT P0, [R9+URZ+0x22830], R20 ;  /* 0x02283014090075a7 */ /* 0x000062000800017f */
[----:B------:R-:W-:Y:S05]  /*13820*/  @!P1 BRA `(.L_x_3014) ;  /* 0x0000000000049947 */ /* 0x000fea0003800000 */
[----:B------:R-:W-:Y:S01]  /*13830*/  BPT.TRAP 0x1 ;  /* 0x000000040000795c */ /* 0x000fe20000300000 */
.L_x_3014:
[----:B------:R-:W-:Y:S02]  /*13840*/  IMAD R154, R2, 0x300, R229 ;  /* 0x00000300029a7824 */ /* 0x000fe400078e02e5 */
[----:B------:R-:W-:Y:S01]  /*13850*/  IMAD.MOV.U32 R155, RZ, RZ, 0x40000040 ;  /* 0x40000040ff9b7424 */ /* 0x000fe200078e00ff */
[----:B-1----:R-:W-:Y:S06]  /*13860*/  @P0 BRA `(.L_x_3015) ;  /* 0x0000000000080947 */ /* 0x002fec0003800000 */
[----:B------:R-:W1:Y:S02]  /*13870*/  SYNCS.PHASECHK.TRANS64.TRYWAIT P0, [R9+URZ+0x22830], R20 ;  /* 0x02283014090075a7 */ /* 0x000e64000800017f */
[----:B-1----:R-:W-:Y:S05]  /*13880*/  @!P0 BRA `(.L_x_3016) ;  /* 0x0000012800948947 */ /* 0x002fea0003800000 */
.L_x_3015:
        /* <DEDUP_REMOVED lines=43> */
.L_x_3017:
[----:B------:R-:W3:Y:S01]  /*13b40*/  LDL R6, [R1+0x4] ;  /* 0x0000040001067983 */ /* 0x000ee20000100800 */
[----:B------:R-:W4:Y:S08]  /*13b50*/  LDC R7, c[0x0][0x448] ;  /* 0x00011200ff077b82 */ /* 0x000f300000000800 */
[----:B------:R-:W5:Y:S01]  /*13b60*/  LDC R227, c[0x0][0x9e4] ;  /* 0x00027900ffe37b82 */ /* 0x000f620000000800 */
[----:B----4-:R-:W-:-:S13]  /*13b70*/  ISETP.NE.AND P0, PT, R7, 0x1, PT ;  /* 0x000000010700780c */ /* 0x010fda0003f05270 */
[----:B------:R-:W4:Y:S08]  /*13b80*/  @P0 LDC R215, c[0x0][0x44c] ;  /* 0x00011300ffd70b82 */ /* 0x000f300000000800 */
[----:B------:R-:W0:Y:S01]  /*13b90*/  @P0 LDC R7, c[0x0][0x450] ;  /* 0x00011400ff070b82 */ /* 0x000e220000000800 */
        /* <DEDUP_REMOVED lines=34> */
[----:B------:R-:W0:Y:S01]  /*13dc0*/  MUFU.TANH R174, R174 ;  /* 0x000000ae00ae7308 */ /* 0x000e220000002400 */
[----:B------:R-:W-:-:S07]  /*13dd0*/  IADD3 R219, R219, UR50, RZ ;  /* 0x00000032dbdb7c10 */ /* 0x000fce000fffe0ff */
        /* <DEDUP_REMOVED lines=23> */
[----:B0-----:R-:W-:Y:S01]  /*13f50*/  @P0 SHF.R.U32.HI R6, RZ, R7, R215 ;  /* 0x00000007ff060219 */ /* 0x001fe200000116d7 */
        /* <DEDUP_REMOVED lines=21> */
[----:B-----5:R-:W-:Y:S01]  /*140b0*/  ISETP.GE.AND P0, PT, R227, 0x1, PT ;  /* 0x00000001e300780c */ /* 0x020fe20003f06270 */
[----:B------:R-:W3:Y:S01]  /*140c0*/  MUFU.TANH R7, R7 ;  /* 0x0000000700077308 */ /* 0x000ee20000002400 */
[----:B------:R-:W-:-:S02]  /*140d0*/  VIADD R170, R9, 0x22840 ;  /* 0x0002284009aa7836 */ /* 0x000fc40000000000 */
[----:B------:R-:W-:-:S05]  /*140e0*/  IMAD.U32 R171, RZ, RZ, UR47 ;  /* 0x0000002fffab7e24 */ /* 0x000fca000f8e00ff */
[----:B------:R-:W4:Y:S01]  /*140f0*/  MUFU.TANH R152, R152 ;  /* 0x0000009800987308 */ /* 0x000f220000002400 */
[----:B------:R-:W-:-:S04]  /*14100*/  PRMT R170, R171, 0x654, R170 ;  /* 0x00000654abaa7816 */ /* 0x000fc800000000aa */
[----:B------:R0:W-:Y:S03]  /*14110*/  SYNCS.ARRIVE.TRANS64.RED.A1T0 RZ, [R170+URZ], RZ ;  /* 0x000000ffaaff79a7 */ /* 0x0001e6000810043f */
        /* <DEDUP_REMOVED lines=22> */
[----:B0-----:R-:W-:-:S02]  /*14280*/  IMAD.IADD R199, R221, 0x1, R220 ;  /* 0x00000001ddc77824 */ /* 0x001fc400078e02dc */
[----:B------:R-:W-:Y:S01]  /*14290*/  IMAD.IADD R198, R221, 0x1, R219 ;  /* 0x00000001ddc67824 */ /* 0x000fe200078e02db */
[----:B---34-:R-:W-:Y:S06]  /*142a0*/  @!P0 BRA `(.L_x_3018) ;  /* 0x0000000000588947 */ /* 0x018fec0003800000 */
        /* <DEDUP_REMOVED lines=12> */
.L_x_3020:
[----:B------:R-:W-:-:S05]  /*14370*/  IMAD.U32 R227, RZ, RZ, UR38 ;  /* 0x00000026ffe37e24 */ /* 0x000fca000f8e00ff */
[----:B------:R-:W-:-:S13]  /*14380*/  ISETP.NE.AND P0, PT, R227, 0x1, PT ;  /* 0x00000001e300780c */ /* 0x000fda0003f05270 */
[----:B------:R-:W0:Y:S02]  /*14390*/  @P0 LDC.64 R170, c[0x0][0x9e8] ;  /* 0x00027a00ffaa0b82 */ /* 0x000e240000000a00 */
[----:B0-----:R-:W-:-:S05]  /*143a0*/  @P0 IMAD.HI.U32 R170, R221, R170, RZ ;  /* 0x000000aaddaa0227 */ /* 0x001fca00078e00ff */
[----:B------:R-:W-:-:S07]  /*143b0*/  @P0 SHF.R.U32.HI R221, RZ, R171, R170 ;  /* 0x000000abffdd0219 */ /* 0x000fce00000116aa */
.L_x_3021:
[----:B------:R-:W-:Y:S05]  /*143c0*/  BSYNC B0 ;  /* 0x0000000000007941 */ /* 0x000fea0003800000 */
.L_x_3019:
[----:B------:R-:W-:-:S04]  /*143d0*/  IMAD.IADD R170, R195, 0x1, -R207 ;  /* 0x00000001c3aa7824 */ /* 0x000fc800078e0acf */
[----:B------:R-:W-:-:S05]  /*143e0*/  IMAD R170, R221, R227, R170 ;  /* 0x000000e3ddaa7224 */ /* 0x000fca00078e02aa */
[----:B------:R-:W-:Y:S02]  /*143f0*/  VIADDMNMX R199, R170, R227, R199, PT ;  /* 0x000000e3aac77246 */ /* 0x000fe400038001c7 */
[----:B------:R-:W-:-:S07]  /*14400*/  VIMNMX R198, R198, R170, !PT ;  /* 0x000000aac6c67248 */ /* 0x000fce0007fe0100 */
.L_x_3018:
[C---:B------:R-:W-:Y:S01]  /*14410*/  ISETP.GE.AND P0, PT, R195.reuse, 0x1, PT ;  /* 0x00000001c300780c */ /* 0x040fe20003f06270 */
[----:B------:R-:W0:Y:S01]  /*14420*/  LDC R171, c[0x0][0x9e4] ;  /* 0x00027900ffab7b82 */ /* 0x000e220000000800 */
[----:B------:R-:W-:Y:S01]  /*14430*/  LOP3.LUT R16, R16, 0xfffdffff, RZ, 0xc0, !PT ;  /* 0xfffdffff10107812 */ /* 0x000fe200078ec0ff */
[----:B------:R-:W3:Y:S01]  /*14440*/  SHFL.IDX PT, R6, R6, 0x1, 0x1c1f ;  /* 0x003c1f0006067f89 */ /* 0x000ee200000e0000 */
[----:B------:R-:W-:-:S09]  /*14450*/  ISETP.GE.AND P2, PT, R195, 0x9, PT ;  /* 0x00000009c300780c */ /* 0x000fd20003f46270 */
[----:B------:R-:W-:Y:S02]  /*14460*/  @P0 LOP3.LUT R16, R16, 0x20000, RZ, 0xfc, !PT ;  /* 0x0002000010100812 */ /* 0x000fe400078efcff */
[----:B------:R-:W-:Y:S02]  /*14470*/  ISETP.GT.AND P0, PT, R198, RZ, !P0 ;  /* 0x000000ffc600720c */ /* 0x000fe40004704270 */
[----:B------:R-:W-:Y:S02]  /*14480*/  LOP3.LUT R16, R16, 0xfffffffd, RZ, 0xc0, !PT ;  /* 0xfffffffd10107812 */ /* 0x000fe400078ec0ff */
[----:B------:R-:W-:Y:S02]  /*14490*/  ISETP.LT.OR P1, PT, R199, 0x1, P0 ;  /* 0x00000001c700780c */ /* 0x000fe40000721670 */
[----:B------:R-:W-:Y:S02]  /*144a0*/  ISETP.GE.AND P0, PT, R195, 0x2, PT ;  /* 0x00000002c300780c */ /* 0x000fe40003f06270 */
[----:B------:R-:W-:-:S02]  /*144b0*/  FSEL R170, R7, -INF , !P1 ;  /* 0xff80000007aa7808 */ /* 0x000fc40004800000 */
[----:B------:R-:W-:Y:S02]  /*144c0*/  ISETP.GT.AND P1, PT, R198, 0x1, !P0 ;  /* 0x00000001c600780c */ /* 0x000fe40004724270 */
[----:B------:R-:W-:Y:S01]  /*144d0*/  @P2 LOP3.LUT R16, R16, 0x2, RZ, 0xfc, !PT ;  /* 0x0000000210102812 */ /* 0x000fe200078efcff */
[--C-:B---3--:R-:W-:Y:S01]  /*144e0*/  IMAD.IADD R220, R220, 0x1, R6.reuse ;  /* 0x00000001dcdc7824 */ /* 0x108fe200078e0206 */
[----:B------:R-:W-:Y:S01]  /*144f0*/  ISETP.LT.OR P1, PT, R199, 0x2, P1 ;  /* 0x00000002c700780c */ /* 0x000fe20000f21670 */
[----:B------:R-:W-:Y:S01]  /*14500*/  IMAD.IADD R219, R219, 0x1, R6 ;  /* 0x00000001dbdb7824 */ /* 0x000fe200078e0206 */
[----:B------:R-:W-:Y:S02]  /*14510*/  LOP3.LUT R16, R16, 0xfffffffb, RZ, 0xc0, !PT ;  /* 0xfffffffb10107812 */ /* 0x000fe400078ec0ff */
[----:B------:R-:W-:Y:S02]  /*14520*/  FSEL R152, R152, -INF , !P1 ;  /* 0xff80000098987808 */ /* 0x000fe40004800000 */
[----:B------:R-:W-:-:S02]  /*14530*/  ISETP.GT.AND P1, PT, R198, 0x8, !P2 ;  /* 0x00000008c600780c */ /* 0x000fc40005724270 */
[----:B------:R-:W-:Y:S02]  /*14540*/  ISETP.GE.AND P2, PT, R195, 0xa, PT ;  /* 0x0000000ac300780c */ /* 0x000fe40003f46270 */
[----:B------:R-:W-:-:S04]  /*14550*/  ISETP.LT.OR P1, PT, R199, 0x9, P1 ;  /* 0x00000009c700780c */ /* 0x000fc80000f21670 */
        /* <DEDUP_REMOVED lines=115> */
[----:B0-----:R-:W-:-:S13]  /*14c90*/  ISETP.GE.AND P6, PT, R171, 0x1, PT ;  /* 0x00000001ab00780c */ /* 0x001fda0003fc6270 */
[----:B------:R-:W-:Y:S05]  /*14ca0*/  @!P6 BRA `(.L_x_3022) ;  /* 0x000000000058e947 */ /* 0x000fea0003800000 */
        /* <DEDUP_REMOVED lines=12> */
.L_x_3024:
[----:B------:R-:W-:-:S05]  /*14d70*/  IMAD.U32 R198, RZ, RZ, UR38 ;  /* 0x00000026ffc67e24 */ /* 0x000fca000f8e00ff */
[----:B------:R-:W-:-:S13]  /*14d80*/  ISETP.NE.AND P6, PT, R198, 0x1, PT ;  /* 0x00000001c600780c */ /* 0x000fda0003fc5270 */
[----:B------:R-:W0:Y:S02]  /*14d90*/  @P6 LDC.64 R6, c[0x0][0x9e8] ;  /* 0x00027a00ff066b82 */ /* 0x000e240000000a00 */
[----:B0-----:R-:W-:-:S05]  /*14da0*/  @P6 IMAD.HI.U32 R6, R171, R6, RZ ;  /* 0x00000006ab066227 */ /* 0x001fca00078e00ff */
[----:B------:R-:W-:-:S07]  /*14db0*/  @P6 SHF.R.U32.HI R171, RZ, R7, R6 ;  /* 0x00000007ffab6219 */ /* 0x000fce0000011606 */
.L_x_3025:
[----:B------:R-:W-:Y:S05]  /*14dc0*/  BSYNC B0 ;  /* 0x0000000000007941 */ /* 0x000fea0003800000 */
.L_x_3023:
[----:B------:R-:W-:-:S04]  /*14dd0*/  IMAD.IADD R195, R195, 0x1, -R207 ;  /* 0x00000001c3c37824 */ /* 0x000fc800078e0acf */
[----:B------:R-:W-:-:S05]  /*14de0*/  IMAD R195, R171, R198, R195 ;  /* 0x000000c6abc37224 */ /* 0x000fca00078e02c3 */
[----:B------:R-:W-:Y:S02]  /*14df0*/  VIADDMNMX R220, R195, R198, R220, PT ;  /* 0x000000c6c3dc7246 */ /* 0x000fe400038001dc */
[----:B------:R-:W-:-:S07]  /*14e00*/  VIMNMX R219, R219, R195, !PT ;  /* 0x000000c3dbdb7248 */ /* 0x000fce0007fe0100 */
.L_x_3022:
[----:B------:R-:W-:Y:S01]  /*14e10*/  ISETP.GT.AND P0, PT, R219, 0x1, !P0 ;  /* 0x00000001db00780c */ /* 0x000fe20004704270 */
[----:B------:R-:W-:Y:S01]  /*14e20*/  UMOV UR48, UR41 ;  /* 0x0000002900307c82 */ /* 0x000fe20008000000 */
[----:B------:R-:W-:Y:S01]  /*14e30*/  LOP3.LUT P6, RZ, R16, 0x20, RZ, 0xc0, !PT ;  /* 0x0000002010ff7812 */ /* 0x000fe200078cc0ff */
[----:B------:R-:W-:Y:S01]  /*14e40*/  IMAD.U32 R221, RZ, RZ, UR51 ;  /* 0x00000033ffdd7e24 */ /* 0x000fe2000f8e00ff */
        /* <DEDUP_REMOVED lines=34> */
[----:B------:R-:W-:Y:S02]  /*15070*/  ISETP.GT.AND P1, PT, R219, 0x48, !P1 ;  /* 0x00000048db00780c */ /* 0x000fe40004f24270 */
[----:B------:R-:W-:Y:S02]  /*15080*/  FSEL R165, R165, -INF , !P0 ;  /* 0xff800000a5a57808 */ /* 0x000fe40004000000 */
[----:B------:R-:W-:Y:S02]  /*15090*/  LOP3.LUT P0, RZ, R16, 0x10000, RZ, 0xc0, !PT ;  /* 0x0001000010ff7812 */ /* 0x000fe4000780c0ff */
[----:B------:R-:W-:Y:S02]  /*150a0*/  FMNMX.FTZ R6, R180, R6, !PT ;  /* 0x00000006b4067209 */ /* 0x000fe40007810000 */
[----:B------:R-:W-:Y:S02]  /*150b0*/  ISETP.GT.AND P0, PT, R219, 0x19, !P0 ;  /* 0x00000019db00780c */ /* 0x000fe40004704270 */
[----:B------:R-:W-:-:S02]  /*150c0*/  ISETP.LT.OR P1, PT, R220, 0x49, P1 ;  /* 0x00000049dc00780c */ /* 0x000fc40000f21670 */
[----:B------:R-:W-:Y:S02]  /*150d0*/  ISETP.LT.OR P0, PT, R220, 0x1a, P0 ;  /* 0x0000001adc00780c */ /* 0x000fe40000701670 */
[----:B------:R-:W-:Y:S02]  /*150e0*/  FMNMX.FTZ R6, R181, R6, !PT ;  /* 0x00000006b5067209 */ /* 0x000fe40007810000 */
[----:B------:R-:W-:Y:S02]  /*150f0*/  FSEL R166, R166, -INF , !P0 ;  /* 0xff800000a6a67808 */ /* 0x000fe40004000000 */
[----:B------:R-:W-:Y:S02]  /*15100*/  LOP3.LUT P0, RZ, R16, 0x8000, RZ, 0xc0, !PT ;  /* 0x0000800010ff7812 */ /* 0x000fe4000780c0ff */
[----:B------:R-:W-:Y:S02]  /*15110*/  FSEL R188, R188, -INF , !P1 ;  /* 0xff800000bcbc7808 */ /* 0x000fe40004800000 */
[----:B------:R-:W-:-:S02]  /*15120*/  ISETP.GT.AND P0, PT, R219, 0x20, !P0 ;  /* 0x00000020db00780c */ /* 0x000fc40004704270 */
[----:B------:R-:W-:Y:S02]  /*15130*/  FMNMX.FTZ R6, R184, R6, !PT ;  /* 0x00000006b8067209 */ /* 0x000fe40007810000 */
[----:B------:R-:W-:Y:S02]  /*15140*/  ISETP.LT.OR P0, PT, R220, 0x21, P0 ;  /* 0x00000021dc00780c */ /* 0x000fe40000701670 */
[C---:B------:R-:W-:Y:S02]  /*15150*/  LOP3.LUT P1, RZ, R16.reuse, 0x20000, RZ, 0xc0, !PT ;  /* 0x0002000010ff7812 */ /* 0x040fe4000782c0ff */
[----:B------:R-:W-:Y:S02]  /*15160*/  FSEL R169, R169, -INF , !P0 ;  /* 0xff800000a9a97808 */ /* 0x000fe40004000000 */
[----:B------:R-:W-:Y:S02]  /*15170*/  LOP3.LUT P0, RZ, R16, 0x4000, RZ, 0xc0, !PT ;  /* 0x0000400010ff7812 */ /* 0x000fe4000780c0ff */
[----:B------:R-:W-:-:S02]  /*15180*/  FMNMX.FTZ R6, R185, R6, !PT ;  /* 0x00000006b9067209 */ /* 0x000fc40007810000 */
[C---:B------:R-:W-:Y:S02]  /*15190*/  ISETP.GT.AND P0, PT, R219.reuse, 0x21, !P0 ;  /* 0x00000021db00780c */ /* 0x040fe40004704270 */
[----:B------:R-:W-:Y:S02]  /*151a0*/  ISETP.GT.AND P1, PT, R219, RZ, !P1 ;  /* 0x000000ffdb00720c */ /* 0x000fe40004f24270 */
[----:B------:R-:W-:Y:S02]  /*151b0*/  ISETP.LT.OR P0, PT, R220, 0x22, P0 ;  /* 0x00000022dc00780c */ /* 0x000fe40000701670 */
[----:B------:R-:W-:Y:S02]  /*151c0*/  FMNMX.FTZ R6, R216, R6, !PT ;  /* 0x00000006d8067209 */ /* 0x000fe40007810000 */
[----:B------:R-:W-:Y:S02]  /*151d0*/  FSEL R215, R215, -INF , !P0 ;  /* 0xff800000d7d77808 */ /* 0x000fe40004000000 */
[----:B------:R-:W-:-:S02]  /*151e0*/  LOP3.LUT P0, RZ, R16, 0x2000, RZ, 0xc0, !PT ;  /* 0x0000200010ff7812 */ /* 0x000fc4000780c0ff */
[C---:B------:R-:W-:Y:S02]  /*151f0*/  ISETP.LT.OR P1, PT, R220.reuse, 0x1, P1 ;  /* 0x00000001dc00780c */ /* 0x040fe40000f21670 */
[----:B------:R-:W-:Y:S02]  /*15200*/  ISETP.GT.AND P0, PT, R219, 0x28, !P0 ;  /* 0x00000028db00780c */ /* 0x000fe40004704270 */
[----:B------:R-:W-:Y:S02]  /*15210*/  FMNMX.FTZ R6, R217, R6, !PT ;  /* 0x00000006d9067209 */ /* 0x000fe40007810000 */
[----:B------:R-:W-:Y:S02]  /*15220*/  ISETP.LT.OR P0, PT, R220, 0x29, P0 ;  /* 0x00000029dc00780c */ /* 0x000fe40000701670 */
[----:B------:R-:W-:Y:S02]  /*15230*/  FSEL R153, R153, -INF , !P1 ;  /* 0xff80000099997808 */ /* 0x000fe40004800000 */
        /* <DEDUP_REMOVED lines=18> */
[----:B------:R-:W-:Y:S01]  /*15360*/  FMNMX.FTZ R195, R158, R195, !PT ;  /* 0x000000c39ec37209 */ /* 0x000fe20007810000 */
[----:B------:R-:W0:Y:S01]  /*15370*/  SHFL.BFLY PT, R7, R6, 0x2, 0x1f ;  /* 0x0c401f0006077f89 */ /* 0x000e2200000e0000 */
        /* <DEDUP_REMOVED lines=15> */
[----:B0-----:R-:W-:Y:S02]  /*15470*/  FMNMX.FTZ R6, R6, R7, !PT ;  /* 0x0000000706067209 */ /* 0x001fe40007810000 */
[----:B------:R-:W-:Y:S02]  /*15480*/  FMNMX.FTZ R195, R174, R195, !PT ;  /* 0x000000c3aec37209 */ /* 0x000fe40007810000 */
[----:B------:R-:W-:Y:S01]  /*15490*/  FSEL R183, R183, -INF , !P0 ;  /* 0xff800000b7b77808 */ /* 0x000fe20004000000 */
[----:B------:R-:W0:Y:S01]  /*154a0*/  SHFL.BFLY PT, R7, R6, 0x1, 0x1f ;  /* 0x0c201f0006077f89 */ /* 0x000e2200000e0000 */
[----:B------:R-:W-:-:S02]  /*154b0*/  LOP3.LUT P0, RZ, R16, 0x80, RZ, 0xc0, !PT ;  /* 0x0000008010ff7812 */ /* 0x000fc4000780c0ff */
[----:B------:R-:W-:Y:S02]  /*154c0*/  FMNMX.FTZ R195, R175, R195, !PT ;  /* 0x000000c3afc37209 */ /* 0x000fe40007810000 */
[----:B------:R-:W-:Y:S02]  /*154d0*/  ISETP.GT.AND P0, PT, R219, 0x40, !P0 ;  /* 0x00000040db00780c */ /* 0x000fe40004704270 */
[----:B------:R-:W-:Y:S02]  /*154e0*/  FMNMX.FTZ R195, R178, R195, !PT ;  /* 0x000000c3b2c37209 */ /* 0x000fe40007810000 */
[----:B------:R-:W-:Y:S02]  /*154f0*/  ISETP.LT.OR P0, PT, R220, 0x41, P0 ;  /* 0x00000041dc00780c */ /* 0x000fe40000701670 */
[----:B------:R-:W-:Y:S02]  /*15500*/  LOP3.LUT P6, RZ, R16, 0x40, RZ, 0xc0, !PT ;  /* 0x0000004010ff7812 */ /* 0x000fe400078cc0ff */
[----:B------:R-:W-:-:S02]  /*15510*/  FMNMX.FTZ R195, R179, R195, !PT ;  /* 0x000000c3b3c37209 */ /* 0x000fc40007810000 */
[----:B------:R-:W-:Y:S02]  /*15520*/  FSEL R186, R186, -INF , !P0 ;  /* 0xff800000baba7808 */ /* 0x000fe40004000000 */
[----:B------:R-:W-:Y:S02]  /*15530*/  ISETP.GT.AND P0, PT, R219, 0x41, !P6 ;  /* 0x00000041db00780c */ /* 0x000fe40007704270 */
[----:B------:R-:W-:Y:S02]  /*15540*/  FMNMX.FTZ R195, R182, R195, !PT ;  /* 0x000000c3b6c37209 */ /* 0x000fe40007810000 */
[----:B------:R-:W-:Y:S02]  /*15550*/  ISETP.LT.OR P0, PT, R220, 0x42, P0 ;  /* 0x00000042dc00780c */ /* 0x000fe40000701670 */
[----:B------:R-:W-:Y:S02]  /*15560*/  FMNMX.FTZ R195, R183, R195, !PT ;  /* 0x000000c3b7c37209 */ /* 0x000fe40007810000 */
[----:B------:R-:W-:-:S02]  /*15570*/  FSEL R187, R187, -INF , !P0 ;  /* 0xff800000bbbb7808 */ /* 0x000fc40004000000 */
[C---:B------:R-:W-:Y:S02]  /*15580*/  ISETP.GT.AND P2, PT, R219.reuse, 0x49, !P2 ;  /* 0x00000049db00780c */ /* 0x040fe40005744270 */
[----:B------:R-:W-:Y:S02]  /*15590*/  FMNMX.FTZ R195, R186, R195, !PT ;  /* 0x000000c3bac37209 */ /* 0x000fe40007810000 */
[----:B------:R-:W-:Y:S02]  /*155a0*/  ISETP.LT.OR P2, PT, R220, 0x4a, P2 ;  /* 0x0000004adc00780c */ /* 0x000fe40001741670 */
[----:B------:R-:W-:Y:S02]  /*155b0*/  ISETP.GT.AND P3, PT, R219, 0x50, !P3 ;  /* 0x00000050db00780c */ /* 0x000fe40005f64270 */
[----:B------:R-:W-:Y:S02]  /*155c0*/  FMNMX.FTZ R195, R187, R195, !PT ;  /* 0x000000c3bbc37209 */ /* 0x000fe40007810000 */
[----:B0-----:R-:W-:-:S02]  /*155d0*/  FMNMX.FTZ R6, R6, R7, !PT ;  /* 0x0000000706067209 */ /* 0x001fc40007810000 */
[----:B------:R-:W-:Y:S02]  /*155e0*/  FSEL R189, R189, -INF , !P2 ;  /* 0xff800000bdbd7808 */ /* 0x000fe40005000000 */
[----:B------:R-:W-:Y:S01]  /*155f0*/  ISETP.LT.OR P3, PT, R220, 0x51, P3 ;  /* 0x00000051dc00780c */ /* 0x000fe20001f61670 */
[----:B------:R-:W-:Y:S01]  /*15600*/  FMUL.FTZ R171, R6, UR48 ;  /* 0x0000003006ab7c20 */ /* 0x000fe20008410000 */
[----:B------:R-:W-:Y:S02]  /*15610*/  ISETP.GT.AND P4, PT, R219, 0x51, !P4 ;  /* 0x00000051db00780c */ /* 0x000fe40006784270 */
[----:B------:R-:W-:Y:S02]  /*15620*/  FMNMX.FTZ R195, R188, R195, !PT ;  /* 0x000000c3bcc37209 */ /* 0x000fe40007810000 */
[----:B------:R-:W-:Y:S02]  /*15630*/  FSETP.NEU.FTZ.AND P0, PT, R6, -INF , PT ;  /* 0xff8000000600780b */ /* 0x000fe40003f1d000 */
[----:B------:R-:W-:-:S02]  /*15640*/  LOP3.LUT P6, RZ, R16, 0x1, RZ, 0xc0, !PT ;  /* 0x0000000110ff7812 */ /* 0x000fc400078cc0ff */
[----:B------:R-:W-:Y:S02]  /*15650*/  FSEL R191, R191, -INF , !P3 ;  /* 0xff800000bfbf7808 */ /* 0x000fe40005800000 */
[----:B------:R-:W-:Y:S02]  /*15660*/  ISETP.GT.AND P5, PT, R219, 0x58, !P5 ;  /* 0x00000058db00780c */ /* 0x000fe40006fa4270 */
[----:B------:R-:W-:Y:S02]  /*15670*/  ISETP.LT.OR P4, PT, R220, 0x52, P4 ;  /* 0x00000052dc00780c */ /* 0x000fe40002781670 */
[----:B------:R-:W-:Y:S02]  /*15680*/  FMNMX.FTZ R195, R189, R195, !PT ;  /* 0x000000c3bdc37209 */ /* 0x000fe40007810000 */
[----:B------:R-:W-:Y:S02]  /*15690*/  FSEL R7, R6, RZ, P0 ;  /* 0x000000ff06077208 */ /* 0x000fe40000000000 */
[----:B------:R-:W-:-:S02]  /*156a0*/  FSEL R171, R171, RZ, P0 ;  /* 0x000000ffabab7208 */ /* 0x000fc40000000000 */
[----:B------:R-:W-:Y:S01]  /*156b0*/  ISETP.GT.AND P0, PT, R219, 0x59, !P6 ;  /* 0x00000059db00780c */ /* 0x000fe20007704270 */
[----:B------:R-:W-:Y:S01]  /*156c0*/  FADD.FTZ R7, -R7, R214 ;  /* 0x000000d607077221 */ /* 0x000fe20000010100 */
[----:B------:R-:W-:Y:S01]  /*156d0*/  ISETP.LT.OR P5, PT, R220, 0x59, P5 ;  /* 0x00000059dc00780c */ /* 0x000fe20002fa1670 */
[--C-:B------:R-:W-:Y:S01]  /*156e0*/  FFMA.FTZ R170, R170, UR48, -R171.reuse ;  /* 0x00000030aaaa7c23 */ /* 0x100fe200080108ab */
[----:B------:R-:W-:Y:S01]  /*156f0*/  FSEL R190, R190, -INF , !P4 ;  /* 0xff800000bebe7808 */ /* 0x000fe20006000000 */
[--C-:B------:R-:W-:Y:S01]  /*15700*/  FFMA.FTZ R152, R152, UR48, -R171.reuse ;  /* 0x0000003098987c23 */ /* 0x100fe200080108ab */
[----:B------:R-:W-:Y:S01]  /*15710*/  FMNMX.FTZ R195, R191, R195, !PT ;  /* 0x000000c3bfc37209 */ /* 0x000fe20007810000 */
[--C-:B------:R-:W-:Y:S01]  /*15720*/  FFMA.FTZ R155, R155, UR48, -R171.reuse ;  /* 0x000000309b9b7c23 */ /* 0x100fe200080108ab */
[----:B------:R-:W-:Y:S01]  /*15730*/  ISETP.LT.OR P0, PT, R220, 0x5a, P0 ;  /* 0x0000005adc00780c */ /* 0x000fe20000701670 */
[--C-:B------:R-:W-:Y:S01]  /*15740*/  FFMA.FTZ R156, R156, UR48, -R171.reuse ;  /* 0x000000309c9c7c23 */ /* 0x100fe200080108ab */
[----:B-1----:R-:W-:Y:S01]  /*15750*/  FSEL R193, R193, -INF , !P5 ;  /* 0xff800000c1c17808 */ /* 0x002fe20006800000 */
        /* <DEDUP_REMOVED lines=24> */
[----:B------:R-:W-:Y:S01]  /*158e0*/  FMUL.FTZ R7, R7, UR48 ;  /* 0x0000003007077c20 */ /* 0x000fe20008410000 */
[----:B------:R-:W0:Y:S01]  /*158f0*/  SHFL.BFLY PT, R197, R195, 0x2, 0x1f ;  /* 0x0c401f00c3c57f89 */ /* 0x000e2200000e0000 */
[----:B------:R-:W-:Y:S01]  /*15900*/  MUFU.EX2 R220, R170 ;  /* 0x000000aa00dc7308 */ /* 0x000fe20000000800 */
[----:B------:R-:W-:-:S07]  /*15910*/  ISETP.NE.AND P6, PT, R221, 0x3, PT ;  /* 0x00000003dd00780c */ /* 0x000fce0003fc5270 */
[----:B------:R-:W-:Y:S08]  /*15920*/  MUFU.EX2 R170, R180 ;  /* 0x000000b400aa7308 */ /* 0x000ff00000000800 */
[----:B------:R-:W1:Y:S01]  /*15930*/  MUFU.EX2 R180, R7 ;  /* 0x0000000700b47308 */ /* 0x000e620000000800 */
[----:B0-----:R-:W-:-:S07]  /*15940*/  FMNMX.FTZ R197, R195, R197, !PT ;  /* 0x000000c5c3c57209 */ /* 0x001fce0007810000 */
[----:B------:R0:W3:Y:S08]  /*15950*/  MUFU.EX2 R219, R152 ;  /* 0x0000009800db7308 */ /* 0x0000f00000000800 */
[----:B------:R-:W4:Y:S01]  /*15960*/  MUFU.EX2 R155, R155 ;  /* 0x0000009b009b7308 */ /* 0x000f220000000800 */
[----:B0-----:R-:W0:Y:S01]  /*15970*/  SHFL.BFLY PT, R152, R197, 0x1, 0x1f ;  /* 0x0c201f00c5987f89 */ /* 0x001e2200000e0000 */
[----:B-1----:R-:W-:Y:S01]  /*15980*/  FFMA.FTZ R214, R180, R8, R220 ;  /* 0x00000008b4d67223 */ /* 0x002fe200000100dc */
[-C--:B------:R-:W-:Y:S01]  /*15990*/  FMUL.FTZ R24, R24, R180.reuse ;  /* 0x000000b418187220 */ /* 0x080fe20000410000 */
[-C--:B------:R-:W-:Y:S01]  /*159a0*/  FMUL.FTZ R25, R25, R180.reuse ;  /* 0x000000b419197220 */ /* 0x080fe20000410000 */
[-C--:B------:R-:W-:Y:S01]  /*159b0*/  FMUL.FTZ R28, R28, R180.reuse ;  /* 0x000000b41c1c7220 */ /* 0x080fe20000410000 */
[-C--:B------:R-:W-:Y:S01]  /*159c0*/  FMUL.FTZ R29, R29, R180.reuse ;  /* 0x000000b41d1d7220 */ /* 0x080fe20000410000 */
        /* <DEDUP_REMOVED lines=11> */
[-C--:B------:R-:W-:Y:S01]  /*15a80*/  FMUL.FTZ R45, R45, R180.reuse ;  /* 0x000000b42d2d7220 */ /* 0x080fe20000410000 */
[-C--:B------:R-:W-:Y:S01]  /*15a90*/  FMUL.FTZ R48, R48, R180.reuse ;  /* 0x000000b430307220 */ /* 0x080fe20000410000 */
[-C--:B------:R-:W-:Y:S01]  /*15aa0*/  FMUL.FTZ R49, R49, R180.reuse ;  /* 0x000000b431317220 */ /* 0x080fe20000410000 */
[-C--:B------:R-:W-:Y:S01]  /*15ab0*/  FMUL.FTZ R52, R52, R180.reuse ;  /* 0x000000b434347220 */ /* 0x080fe20000410000 */
[-C--:B------:R-:W-:Y:S01]  /*15ac0*/  FMUL.FTZ R53, R53, R180.reuse ;  /* 0x000000b435357220 */ /* 0x080fe20000410000 */
[----:B------:R-:W-:Y:S01]  /*15ad0*/  FMUL.FTZ R56, R56, R180 ;  /* 0x000000b438387220 */ /* 0x000fe20000410000 */
[----:B------:R-:W4:Y:S01]  /*15ae0*/  MUFU.EX2 R160, R160 ;  /* 0x000000a000a07308 */ /* 0x000f220000000800 */
[----:B-1----:R-:W-:Y:S01]  /*15af0*/  FADD.FTZ R214, R156, R214 ;  /* 0x000000d69cd67221 */ /* 0x002fe20000010000 */
[----:B0-----:R-:W-:Y:S01]  /*15b00*/  FMNMX.FTZ R7, R197, R152, !PT ;  /* 0x00000098c5077209 */ /* 0x001fe20007810000 */
[-C--:B------:R-:W-:Y:S01]  /*15b10*/  FMUL.FTZ R57, R57, R180.reuse ;  /* 0x000000b439397220 */ /* 0x080fe20000410000 */
[-C--:B------:R-:W-:Y:S01]  /*15b20*/  FMUL.FTZ R60, R60, R180.reuse ;  /* 0x000000b43c3c7220 */ /* 0x080fe20000410000 */
[-C--:B------:R-:W-:Y:S01]  /*15b30*/  FMUL.FTZ R61, R61, R180.reuse ;  /* 0x000000b43d3d7220 */ /* 0x080fe20000410000 */
[C---:B------:R-:W-:Y:S01]  /*15b40*/  FSETP.NEU.FTZ.AND P0, PT, R7.reuse, -INF , PT ;  /* 0xff8000000700780b */ /* 0x040fe20003f1d000 */
[----:B------:R-:W-:Y:S01]  /*15b50*/  FMUL.FTZ R152, R7, UR48 ;  /* 0x0000003007987c20 */ /* 0x000fe20008410000 */
[----:B------:R-:W0:Y:S01]  /*15b60*/  MUFU.EX2 R163, R163 ;  /* 0x000000a300a37308 */ /* 0x000e220000000800 */
[----:B---3--:R-:W-:Y:S01]  /*15b70*/  FADD.FTZ R214, R159, R214 ;  /* 0x000000d69fd67221 */ /* 0x008fe20000010000 */
[-C--:B------:R-:W-:Y:S01]  /*15b80*/  FMUL.FTZ R64, R64, R180.reuse ;  /* 0x000000b440407220 */ /* 0x080fe20000410000 */
[-C--:B------:R-:W-:Y:S01]  /*15b90*/  FMUL.FTZ R65, R65, R180.reuse ;  /* 0x000000b441417220 */ /* 0x080fe20000410000 */
[----:B------:R-:W-:Y:S01]  /*15ba0*/  FSEL R152, R152, RZ, P0 ;  /* 0x000000ff98987208 */ /* 0x000fe20000000000 */
[-C--:B------:R-:W-:Y:S01]  /*15bb0*/  FMUL.FTZ R68, R68, R180.reuse ;  /* 0x000000b444447220 */ /* 0x080fe20000410000 */
[-C--:B------:R-:W-:Y:S01]  /*15bc0*/  FMUL.FTZ R69, R69, R180.reuse ;  /* 0x000000b445457220 */ /* 0x080fe20000410000 */
[----:B------:R-:W-:Y:S01]  /*15bd0*/  FMUL.FTZ R72, R72, R180 ;  /* 0x000000b448487220 */ /* 0x000fe20000410000 */
[----:B------:R-:W1:Y:S01]  /*15be0*/  MUFU.EX2 R164, R164 ;  /* 0x000000a400a47308 */ /* 0x000e620000000800 */
[----:B----4-:R-:W-:Y:S01]  /*15bf0*/  FADD.FTZ R214, R160, R214 ;  /* 0x000000d6a0d67221 */ /* 0x010fe20000010000 */
[--C-:B------:R-:W-:Y:S01]  /*15c00*/  FFMA.FTZ R199, R153, UR48, -R152.reuse ;  /* 0x0000003099c77c23 */ /* 0x100fe20008010898 */
[--C-:B------:R-:W-:Y:S01]  /*15c10*/  FFMA.FTZ R153, R158, UR48, -R152.reuse ;  /* 0x000000309e997c23 */ /* 0x100fe20008010898 */
[--C-:B------:R-:W-:Y:S01]  /*15c20*/  FFMA.FTZ R8, R154, UR48, -R152.reuse ;  /* 0x000000309a087c23 */ /* 0x100fe20008010898 */
[----:B------:R-:W-:Y:S01]  /*15c30*/  F2FP.F16.F32.PACK_AB R154, R156, R155 ;  /* 0x0000009b9c9a723e */ /* 0x000fe200000000ff */
[----:B------:R-:W-:Y:S01]  /*15c40*/  FFMA.FTZ R198, R157, UR48, -R152 ;  /* 0x000000309dc67c23 */ /* 0x000fe20008010898 */
[----:B------:R-:W-:Y:S01]  /*15c50*/  F2FP.F16.F32.PACK_AB R156, R160, R159 ;  /* 0x0000009fa09c723e */ /* 0x000fe200000000ff */
[----:B------:R-:W3:Y:S01]  /*15c60*/  MUFU.EX2 R167, R167 ;  /* 0x000000a700a77308 */ /* 0x000ee20000000800 */
        /* <DEDUP_REMOVED lines=8> */
[C---:B-1----:R-:W-:Y:S01]  /*15cf0*/  FADD.FTZ R214, R164.reuse, R214 ;  /* 0x000000d6a4d67221 */ /* 0x042fe20000010000 */
[----:B------:R-:W-:Y:S01]  /*15d00*/  F2FP.F16.F32.PACK_AB R158, R164, R163 ;  /* 0x000000a3a49e723e */ /* 0x000fe200000000ff */
[--C-:B------:R-:W-:Y:S01]  /*15d10*/  FFMA.FTZ R165, R174, UR48, -R152.reuse ;  /* 0x00000030aea57c23 */ /* 0x100fe20008010898 */
[--C-:B------:R-:W-:Y:S01]  /*15d20*/  FFMA.FTZ R175, R175, UR48, -R152.reuse ;  /* 0x00000030afaf7c23 */ /* 0x100fe20008010898 */
[--C-:B------:R-:W-:Y:S01]  /*15d30*/  FFMA.FTZ R178, R178, UR48, -R152.reuse ;  /* 0x00000030b2b27c23 */ /* 0x100fe20008010898 */
[--C-:B------:R-:W-:Y:S01]  /*15d40*/  FFMA.FTZ R179, R179, UR48, -R152.reuse ;  /* 0x00000030b3b37c23 */ /* 0x100fe20008010898 */
[----:B------:R-:W-:Y:S01]  /*15d50*/  FFMA.FTZ R182, R182, UR48, -R152 ;  /* 0x00000030b6b67c23 */ /* 0x000fe20008010898 */
[----:B------:R-:W1:Y:S01]  /*15d60*/  MUFU.EX2 R172, R172 ;  /* 0x000000ac00ac7308 */ /* 0x000e620000000800 */
[----:B---3--:R-:W-:Y:S01]  /*15d70*/  FADD.FTZ R214, R167, R214 ;  /* 0x000000d6a7d67221 */ /* 0x008fe20000010000 */
[--C-:B------:R-:W-:Y:S01]  /*15d80*/  FFMA.FTZ R183, R183, UR48, -R152.reuse ;  /* 0x00000030b7b77c23 */ /* 0x100fe20008010898 */
[--C-:B------:R-:W-:Y:S01]  /*15d90*/  FFMA.FTZ R186, R186, UR48, -R152.reuse ;  /* 0x00000030baba7c23 */ /* 0x100fe20008010898 */
[--C-:B------:R-:W-:Y:S01]  /*15da0*/  FFMA.FTZ R187, R187, UR48, -R152.reuse ;  /* 0x00000030bbbb7c23 */ /* 0x100fe20008010898 */
[--C-:B------:R-:W-:Y:S01]  /*15db0*/  FFMA.FTZ R188, R188, UR48, -R152.reuse ;  /* 0x00000030bcbc7c23 */ /* 0x100fe20008010898 */
[--C-:B------:R-:W-:Y:S01]  /*15dc0*/  FFMA.FTZ R189, R189, UR48, -R152.reuse ;  /* 0x00000030bdbd7c23 */ /* 0x100fe20008010898 */
[----:B------:R-:W-:Y:S01]  /*15dd0*/  FFMA.FTZ R191, R191, UR48, -R152 ;  /* 0x00000030bfbf7c23 */ /* 0x000fe20008010898 */
[----:B------:R-:W3:Y:S01]  /*15de0*/  MUFU.EX2 R173, R173 ;  /* 0x000000ad00ad7308 */ /* 0x000ee20000000800 */
[C---:B0-----:R-:W-:Y:S01]  /*15df0*/  FADD.FTZ R214, R168.reuse, R214 ;  /* 0x000000d6a8d67221 */ /* 0x041fe20000010000 */
[----:B------:R-:W-:Y:S01]  /*15e00*/  F2FP.F16.F32.PACK_AB R160, R168, R167 ;  /* 0x000000a7a8a0723e */ /* 0x000fe200000000ff */
[--C-:B------:R-:W-:Y:S01]  /*15e10*/  FFMA.FTZ R190, R190, UR48, -R152.reuse ;  /* 0x00000030bebe7c23 */ /* 0x100fe20008010898 */
[--C-:B------:R-:W-:Y:S01]  /*15e20*/  FFMA.FTZ R193, R193, UR48, -R152.reuse ;  /* 0x00000030c1c17c23 */ /* 0x100fe20008010898 */
[----:B------:R-:W-:Y:S01]  /*15e30*/  FFMA.FTZ R194, R194, UR48, -R152 ;  /* 0x00000030c2c27c23 */ /* 0x000fe20008010898 */
[----:B------:R-:W-:Y:S01]  /*15e40*/  F2FP.F16.F32.PACK_AB R152, R219, R220 ;  /* 0x000000dcdb98723e */ /* 0x000fe200000000ff */
        /* <DEDUP_REMOVED lines=17> */
[----:B------:R3:W-:Y:S01]  /*15f60*/  MUFU.EX2 R159, R153 ;  /* 0x00000099009f7308 */ /* 0x0007e20000000800 */
[----:B0-----:R-:W-:Y:S01]  /*15f70*/  FADD.FTZ R214, R176, R214 ;  /* 0x000000d6b0d67221 */ /* 0x001fe20000010000 */
[-C--:B------:R-:W-:Y:S01]  /*15f80*/  FMUL.FTZ R97, R97, R180.reuse ;  /* 0x000000b461617220 */ /* 0x080fe20000410000 */
[-C--:B------:R-:W-:Y:S01]  /*15f90*/  FMUL.FTZ R100, R100, R180.reuse ;  /* 0x000000b464647220 */ /* 0x080fe20000410000 */
[-C--:B------:R-:W-:Y:S01]  /*15fa0*/  FMUL.FTZ R101, R101, R180.reuse ;  /* 0x000000b465657220 */ /* 0x080fe20000410000 */
[-C--:B------:R-:W-:Y:S01]  /*15fb0*/  FMUL.FTZ R104, R104, R180.reuse ;  /* 0x000000b468687220 */ /* 0x080fe20000410000 */
[-C--:B------:R-:W-:Y:S01]  /*15fc0*/  FMUL.FTZ R105, R105, R180.reuse ;  /* 0x000000b469697220 */ /* 0x080fe20000410000 */
[----:B------:R-:W-:Y:S01]  /*15fd0*/  FMUL.FTZ R108, R108, R180 ;  /* 0x000000b46c6c7220 */ /* 0x000fe20000410000 */
[----:B------:R-:W-:Y:S01]  /*15fe0*/  MUFU.EX2 R199, R199 ;  /* 0x000000c700c77308 */ /* 0x000fe20000000800 */
[----:B---3--:R-:W-:Y:S01]  /*15ff0*/  FSEL R153, R7, RZ, P0 ;  /* 0x000000ff07997208 */ /* 0x008fe20000000000 */
[C---:B-1----:R-:W-:Y:S01]  /*16000*/  FADD.FTZ R214, R177.reuse, R214 ;  /* 0x000000d6b1d67221 */ /* 0x042fe20000010000 */
[----:B------:R-:W-:Y:S01]  /*16010*/  F2FP.F16.F32.PACK_AB R164, R177, R176 ;  /* 0x000000b0b1a4723e */ /* 0x000fe200000000ff */
[-C--:B------:R-:W-:Y:S01]  /*16020*/  FMUL.FTZ R109, R109, R180.reuse ;  /* 0x000000b46d6d7220 */ /* 0x080fe20000410000 */
[-C--:B------:R-:W-:Y:S01]  /*16030*/  FMUL.FTZ R112, R112, R180.reuse ;  /* 0x000000b470707220 */ /* 0x080fe20000410000 */
[----:B------:R-:W-:Y:S01]  /*16040*/  FADD.FTZ R153, -R153, R213 ;  /* 0x000000d599997221 */ /* 0x000fe20000010100 */
[----:B------:R-:W-:Y:S01]  /*16050*/  FADD.FTZ R214, R170, R214 ;  /* 0x000000d6aad67221 */ /* 0x000fe20000010000 */
[----:B------:R-:W0:Y:S01]  /*16060*/  MUFU.EX2 R155, R8 ;  /* 0x00000008009b7308 */ /* 0x000e220000000800 */
[-C--:B------:R-:W-:Y:S01]  /*16070*/  FMUL.FTZ R113, R113, R180.reuse ;  /* 0x000000b471717220 */ /* 0x080fe20000410000 */
[----:B------:R-:W-:Y:S01]  /*16080*/  FMUL.FTZ R153, R153, UR48 ;  /* 0x0000003099997c20 */ /* 0x000fe20008410000 */
[-C--:B------:R-:W-:Y:S01]  /*16090*/  FMUL.FTZ R116, R116, R180.reuse ;  /* 0x000000b474747220 */ /* 0x080fe20000410000 */
[-C--:B------:R-:W-:Y:S01]  /*160a0*/  FMUL.FTZ R117, R117, R180.reuse ;  /* 0x000000b475757220 */ /* 0x080fe20000410000 */
[-C--:B------:R-:W-:Y:S01]  /*160b0*/  FMUL.FTZ R120, R120, R180.reuse ;  /* 0x000000b478787220 */ /* 0x080fe20000410000 */
[-C--:B------:R-:W-:Y:S01]  /*160c0*/  FMUL.FTZ R121, R121, R180.reuse ;  /* 0x000000b479797220 */ /* 0x080fe20000410000 */
[-C--:B------:R-:W-:Y:S01]  /*160d0*/  FMUL.FTZ R124, R124, R180.reuse ;  /* 0x000000b47c7c7220 */ /* 0x080fe20000410000 */
[----:B------:R0:W1:Y:S01]  /*160e0*/  MUFU.EX2 R176, R153 ;  /* 0x0000009900b07308 */ /* 0x0000620000000800 */
        /* <DEDUP_REMOVED lines=20> */
[----:B------:R-:W-:Y:S01]  /*16230*/  FADD.FTZ R3, R155, R3 ;  /* 0x000000039b037221 */ /* 0x000fe20000010000 */
[-C--:B------:R-:W-:Y:S01]  /*16240*/  FMUL.FTZ R31, R31, R176.reuse ;  /* 0x000000b01f1f7220 */ /* 0x080fe20000410000 */
[----:B------:R-:W-:Y:S01]  /*16250*/  FMUL.FTZ R34, R34, R176 ;  /* 0x000000b022227220 */ /* 0x000fe20000410000 */
[----:B------:R-:W1:Y:S01]  /*16260*/  MUFU.EX2 R157, R157 ;  /* 0x0000009d009d7308 */ /* 0x000e620000000800 */
[----:B---3--:R-:W-:Y:S01]  /*16270*/  FADD.FTZ R3, R198, R3 ;  /* 0x00000003c6037221 */ /* 0x008fe20000010000 */
[----:B------:R-:W-:Y:S01]  /*16280*/  F2FP.F16.F32.PACK_AB R155, R159, R198 ;  /* 0x000000c69f9b723e */ /* 0x000fe200000000ff */
        /* <DEDUP_REMOVED lines=52> */
[----:B------:R-:W-:Y:S01]  /*165d0*/  FMUL.FTZ R107, R107, R176 ;  /* 0x000000b06b6b7220 */ /* 0x000fe20000410000 */
        /* <DEDUP_REMOVED lines=31> */
[----:B------:R-:W-:Y:S01]  /*167d0*/  FMUL.FTZ R151, R151, R176 ;  /* 0x000000b097977220 */ /* 0x000fe20000410000 */
[----:B------:R-:W0:Y:S01]  /*167e0*/  MUFU.EX2 R192, R192 ;  /* 0x000000c000c07308 */ /* 0x000e220000000800 */
[C---:B-1----:R-:W-:Y:S01]  /*167f0*/  FADD.FTZ R214, R217.reuse, R214 ;  /* 0x000000d6d9d67221 */ /* 0x042fe20000010000 */
[----:B------:R-:W-:-:S06]  /*16800*/  F2FP.F16.F32.PACK_AB R170, R217, R216 ;  /* 0x000000d8d9aa723e */ /* 0x000fcc00000000ff */
[----:B------:R-:W1:Y:S01]  /*16810*/  MUFU.EX2 R175, R175 ;  /* 0x000000af00af7308 */ /* 0x000e620000000800 */
[----:B---3--:R-:W-:-:S07]  /*16820*/  FADD.FTZ R3, R163, R3 ;  /* 0x00000003a3037221 */ /* 0x008fce0000010000 */
[----:B------:R-:W3:Y:S01]  /*16830*/  MUFU.EX2 R218, R218 ;  /* 0x000000da00da7308 */ /* 0x000ee20000000800 */
[----:B0-----:R-:W-:-:S07]  /*16840*/  FADD.FTZ R214, R192, R214 ;  /* 0x000000d6c0d67221 */ /* 0x001fce0000010000 */
[----:B------:R-:W0:Y:S01]  /*16850*/  MUFU.EX2 R165, R178 ;  /* 0x000000b200a57308 */ /* 0x000e220000000800 */
[C---:B-1----:R-:W-:Y:S01]  /*16860*/  FADD.FTZ R3, R175.reuse, R3 ;  /* 0x00000003af037221 */ /* 0x042fe20000010000 */
[----:B------:R-:W-:-:S06]  /*16870*/  F2FP.F16.F32.PACK_AB R163, R175, R163 ;  /* 0x000000a3afa3723e */ /* 0x000fcc00000000ff */
[----:B------:R-:W1:Y:S01]  /*16880*/  MUFU.EX2 R174, R196 ;  /* 0x000000c400ae7308 */ /* 0x000e620000000800 */
[C---:B---3--:R-:W-:Y:S01]  /*16890*/  FADD.FTZ R214, R218.reuse, R214 ;  /* 0x000000d6dad67221 */ /* 0x048fe20000010000 */
[----:B------:R-:W-:-:S06]  /*168a0*/  F2FP.F16.F32.PACK_AB R172, R218, R192 ;  /* 0x000000c0daac723e */ /* 0x000fcc00000000ff */
[----:B------:R-:W3:Y:S01]  /*168b0*/  MUFU.EX2 R179, R179 ;  /* 0x000000b300b37308 */ /* 0x000ee20000000800 */
[----:B0-----:R-:W-:-:S07]  /*168c0*/  FADD.FTZ R3, R165, R3 ;  /* 0x00000003a5037221 */ /* 0x001fce0000010000 */
[----:B------:R-:W0:Y:S01]  /*168d0*/  MUFU.EX2 R171, R171 ;  /* 0x000000ab00ab7308 */ /* 0x000e220000000800 */
[----:B-1----:R-:W-:-:S07]  /*168e0*/  FADD.FTZ R214, R174, R214 ;  /* 0x000000d6aed67221 */ /* 0x002fce0000010000 */
[----:B------:R-:W1:Y:S01]  /*168f0*/  MUFU.EX2 R167, R182 ;  /* 0x000000b600a77308 */ /* 0x000e620000000800 */
[C---:B---3--:R-:W-:Y:S01]  /*16900*/  FADD.FTZ R3, R179.reuse, R3 ;  /* 0x00000003b3037221 */ /* 0x048fe20000010000 */
[----:B------:R-:W-:-:S06]  /*16910*/  F2FP.F16.F32.PACK_AB R165, R179, R165 ;  /* 0x000000a5b3a5723e */ /* 0x000fcc00000000ff */
[----:B------:R-:W3:Y:S01]  /*16920*/  MUFU.EX2 R183, R183 ;  /* 0x000000b700b77308 */ /* 0x000ee20000000800 */
[C---:B0-----:R-:W-:Y:S01]  /*16930*/  FADD.FTZ R8, R171.reuse, R214 ;  /* 0x000000d6ab087221 */ /* 0x041fe20000010000 */
[----:B------:R-:W-:-:S06]  /*16940*/  F2FP.F16.F32.PACK_AB R174, R171, R174 ;  /* 0x000000aeabae723e */ /* 0x000fcc00000000ff */
[----:B------:R-:W0:Y:S01]  /*16950*/  MUFU.EX2 R186, R186 ;  /* 0x000000ba00ba7308 */ /* 0x000e220000000800 */
[----:B-1----:R-:W-:-:S07]  /*16960*/  FADD.FTZ R3, R167, R3 ;  /* 0x00000003a7037221 */ /* 0x002fce0000010000 */
[----:B------:R-:W1:Y:S01]  /*16970*/  MUFU.EX2 R187, R187 ;  /* 0x000000bb00bb7308 */ /* 0x000e620000000800 */
[C---:B---3--:R-:W-:Y:S01]  /*16980*/  FADD.FTZ R3, R183.reuse, R3 ;  /* 0x00000003b7037221 */ /* 0x048fe20000010000 */
[----:B------:R-:W-:-:S06]  /*16990*/  F2FP.F16.F32.PACK_AB R167, R183, R167 ;  /* 0x000000a7b7a7723e */ /* 0x000fcc00000000ff */
[----:B------:R-:W3:Y:S01]  /*169a0*/  MUFU.EX2 R171, R188 ;  /* 0x000000bc00ab7308 */ /* 0x000ee20000000800 */
[----:B0-----:R-:W-:-:S07]  /*169b0*/  FADD.FTZ R3, R186, R3 ;  /* 0x00000003ba037221 */ /* 0x001fce0000010000 */
[----:B------:R-:W0:Y:S01]  /*169c0*/  MUFU.EX2 R189, R189 ;  /* 0x000000bd00bd7308 */ /* 0x000e220000000800 */
[C---:B-1----:R-:W-:Y:S01]  /*169d0*/  FADD.FTZ R3, R187.reuse, R3 ;  /* 0x00000003bb037221 */ /* 0x042fe20000010000 */
[----:B------:R-:W-:-:S06]  /*169e0*/  F2FP.F16.F32.PACK_AB R169, R187, R186 ;  /* 0x000000babba9723e */ /* 0x000fcc00000000ff */
[----:B------:R-:W1:Y:S01]  /*169f0*/  MUFU.EX2 R173, R191 ;  /* 0x000000bf00ad7308 */ /* 0x000e620000000800 */
[----:B---3--:R-:W-:-:S07]  /*16a00*/  FADD.FTZ R3, R171, R3 ;  /* 0x00000003ab037221 */ /* 0x008fce0000010000 */
[----:B------:R-:W3:Y:S01]  /*16a10*/  MUFU.EX2 R190, R190 ;  /* 0x000000be00be7308 */ /* 0x000ee20000000800 */
[C---:B0-----:R-:W-:Y:S01]  /*16a20*/  FADD.FTZ R3, R189.reuse, R3 ;  /* 0x00000003bd037221 */ /* 0x041fe20000010000 */
[----:B------:R-:W-:-:S06]  /*16a30*/  F2FP.F16.F32.PACK_AB R171, R189, R171 ;  /* 0x000000abbdab723e */ /* 0x000fcc00000000ff */
[----:B------:R-:W0:Y:S01]  /*16a40*/  MUFU.EX2 R193, R193 ;  /* 0x000000c100c17308 */ /* 0x000e220000000800 */
[----:B-1----:R-:W-:-:S07]  /*16a50*/  FADD.FTZ R3, R173, R3 ;  /* 0x00000003ad037221 */ /* 0x002fce0000010000 */
[----:B------:R-:W1:Y:S01]  /*16a60*/  MUFU.EX2 R194, R194 ;  /* 0x000000c200c27308 */ /* 0x000e620000000800 */
[C---:B---3--:R-:W-:Y:S01]  /*16a70*/  FADD.FTZ R3, R190.reuse, R3 ;  /* 0x00000003be037221 */ /* 0x048fe20000010000 */
[----:B------:R-:W-:-:S03]  /*16a80*/  F2FP.F16.F32.PACK_AB R173, R190, R173 ;  /* 0x000000adbead723e */ /* 0x000fc600000000ff */
[----:B0-----:R-:W-:-:S04]  /*16a90*/  FADD.FTZ R3, R193, R3 ;  /* 0x00000003c1037221 */ /* 0x001fc80000010000 */
[C---:B-1----:R-:W-:Y:S01]  /*16aa0*/  FADD.FTZ R3, R194.reuse, R3 ;  /* 0x00000003c2037221 */ /* 0x042fe20000010000 */
[----:B------:R-:W-:Y:S01]  /*16ab0*/  F2FP.F16.F32.PACK_AB R175, R194, R193 ;  /* 0x000000c1c2af723e */ /* 0x000fe200000000ff */
[----:B------:R-:W-:Y:S06]  /*16ac0*/  @!P6 BRA `(.L_x_3026) ;  /* 0x000000000004e947 */ /* 0x000fec0003800000 */
[----:B------:R-:W-:Y:S01]  /*16ad0*/  BPT.TRAP 0x1 ;  /* 0x000000040000795c */ /* 0x000fe20000300000 */
.L_x_3026:
[----:B------:R0:W1:Y:S01]  /*16ae0*/  SYNCS.PHASECHK.TRANS64.TRYWAIT P0, [R9+URZ+0x22850], R20 ;  /* 0x02285014090075a7 */ /* 0x000062000800017f */
[----:B------:R-:W-:Y:S05]  /*16af0*/  @!P6 BRA `(.L_x_3027) ;  /* 0x000000000004e947 */ /* 0x000fea0003800000 */
[----:B------:R-:W-:Y:S01]  /*16b00*/  BPT.TRAP 0x1 ;  /* 0x000000040000795c */ /* 0x000fe20000300000 */
.L_x_3027:
[----:B------:R-:W-:Y:S04]  /*16b10*/  BSSY B0, `(.L_x_3028) ;  /* 0x0000004000007945 */ /* 0x000fe80003800000 */
[----:B-1----:R-:W-:Y:S05]  /*16b20*/  @P0 BRA `(.L_x_3029) ;  /* 0x0000000000080947 */ /* 0x002fea0003800000 */
[----:B------:R-:W1:Y:S02]  /*16b30*/  SYNCS.PHASECHK.TRANS64.TRYWAIT P0, [R9+URZ+0x22850], R20 ;  /* 0x02285014090075a7 */ /* 0x000e64000800017f */
[----:B-1----:R-:W-:Y:S05]  /*16b40*/  @!P0 BRA `(.L_x_3030) ;  /* 0x000000f400f88947 */ /* 0x002fea0003800000 */
.L_x_3029:
[----:B------:R-:W-:Y:S05]  /*16b50*/  BSYNC B0 ;  /* 0x0000000000007941 */ /* 0x000fea0003800000 */
.L_x_3028:
[----:B------:R-:W3:Y:S01]  /*16b60*/  S2R R178, SR_TID.X ;  /* 0x0000000000b27919 */ /* 0x000ee20000002100 */
[----:B------:R-:W-:Y:S05]  /*16b70*/  WARPSYNC.ALL ;  /* 0x0000000000007948 */ /* 0x000fea0003800000 */
[----:B------:R-:W-:Y:S02]  /*16b80*/  IMAD.MOV.U32 R176, RZ, RZ, 0xc00 ;  /* 0x00000c00ffb07424 */ /* 0x000fe400078e00ff */
[----:B------:R-:W-:Y:S02]  /*16b90*/  IMAD.MOV.U32 R177, RZ, RZ, 0x40000040 ;  /* 0x40000040ffb17424 */ /* 0x000fe400078e00ff */
[----:B------:R-:W-:-:S03]  /*16ba0*/  IMAD R176, R2, R176, UR49 ;  /* 0x0000003102b07e24 */ /* 0x000fc6000f8e02b0 */
[----:B------:R-:W-:Y:S01]  /*16bb0*/  R2UR UR7, R177 ;  /* 0x00000000b10772ca */ /* 0x000fe200000e0000 */
[----:B------:R-:W-:Y:S01]  /*16bc0*/  IMAD.MOV.U32 R177, RZ, RZ, 0x40000040 ;  /* 0x40000040ffb17424 */ /* 0x000fe200078e00ff */
[----:B------:R-:W-:Y:S02]  /*16bd0*/  R2UR UR6, R176 ;  /* 0x00000000b00672ca */ /* 0x000fe400000e0000 */
[----:B---3--:R-:W-:-:S05]  /*16be0*/  SHF.R.U32.HI R178, RZ, 0x7, R178 ;  /* 0x00000007ffb27819 */ /* 0x008fca00000116b2 */
[----:B01----:R-:W-:Y:S02]  /*16bf0*/  VIADD R20, R178, 0x8 ;  /* 0x00000008b2147836 */ /* 0x003fe40000000000 */
[----:B------:R-:W-:-:S03]  /*16c00*/  IMAD.U32 R178, RZ, RZ, UR51 ;  /* 0x00000033ffb27e24 */ /* 0x000fc6000f8e00ff */
[----:B------:R0:W-:Y:S02]  /*16c10*/  BAR.SYNC.DEFER_BLOCKING R20, 0x100 ;  /* 0x000400140000751d */ /* 0x0001e40000010000 */
[----:B------:R-:W-:-:S04]  /*16c20*/  ISETP.NE.AND P0, PT, R178, 0x3, PT ;  /* 0x00000003b200780c */ /* 0x000fc80003f05270 */
[----:B------:R-:W-:-:S06]  /*16c30*/  WARPGROUP.ARRIVE ;  /* 0x00000000000079c5 */ /* 0x000fcc0000000000 */
[----:B------:R-:W-:Y:S03]  /*16c40*/  HGMMA.64x256x16.F32 R24, R152, gdesc[UR4].tnspB, R24, gsb0 ;  /* 0x43e0000498187df0 */ /* 0x000fe60008000818 */
[----:B------:R-:W-:Y:S02]  /*16c50*/  WARPGROUP.DEPBAR.LE gsb0, 0x0 ;  /* 0x00008000000079c5 */ /* 0x000fe40000010000 */
[----:B------:R-:W-:Y:S01]  /*16c60*/  VIADD R152, R176, 0x80 ;  /* 0x00000080b0987836 */ /* 0x000fe20000000000 */
[----:B------:R-:W-:Y:S01]  /*16c70*/  WARPGROUP.ARRIVE ;  /* 0x00000000000079c5 */ /* 0x000fe20000000000 */
[----:B------:R-:W-:-:S03]  /*16c80*/  IMAD.MOV.U32 R153, RZ, RZ, 0x40000040 ;  /* 0x40000040ff997424 */ /* 0x000fc600078e00ff */
[----:B------:R-:W-:Y:S02]  /*16c90*/  R2UR UR6, R152 ;  /* 0x00000000980672ca */ /* 0x000fe400000e0000 */
[----:B------:R-:W-:Y:S01]  /*16ca0*/  R2UR UR7, R153 ;  /* 0x00000000990772ca */ /* 0x000fe200000e0000 */
[----:B------:R-:W-:Y:S01]  /*16cb0*/  IMAD.MOV.U32 R153, RZ, RZ, 0x40000040 ;  /* 0x40000040ff997424 */ /* 0x000fe200078e00ff */
[----:B------:R-:W-:-:S14]  /*16cc0*/  IADD3 R152, R176, 0x100, RZ ;  /* 0x00000100b0987810 */ /* 0x000fdc0007ffe0ff */
        /* <DEDUP_REMOVED lines=33> */
.L_x_3031:
[----:B------:R-:W3:Y:S01]  /*16ee0*/  LDL R152, [R1+0x24] ;  /* 0x0000240001987983 */ /* 0x000ee20000100800 */
[----:B------:R-:W-:Y:S02]  /*16ef0*/  VIADD R9, R9, 0x22860 ;  /* 0x0002286009097836 */ /* 0x000fe40000000000 */
[----:B------:R-:W-:Y:S02]  /*16f00*/  IMAD.U32 R20, RZ, RZ, UR47 ;  /* 0x0000002fff147e24 */ /* 0x000fe4000f8e00ff */
[----:B------:R-:W-:Y:S02]  /*16f10*/  IMAD.MOV.U32 R213, RZ, RZ, R7 ;  /* 0x000000ffffd57224 */ /* 0x000fe400078e0007 */
[----:B------:R-:W-:Y:S01]  /*16f20*/  IMAD.MOV.U32 R214, RZ, RZ, R6 ;  /* 0x000000ffffd67224 */ /* 0x000fe200078e0006 */
[----:B------:R-:W-:-:S04]  /*16f30*/  PRMT R9, R20, 0x654, R9 ;  /* 0x0000065414097816 */ /* 0x000fc80000000009 */
[----:B------:R0:W-:Y:S01]  /*16f40*/  SYNCS.ARRIVE.TRANS64.RED.A1T0 RZ, [R9+URZ], RZ ;  /* 0x000000ff09ff79a7 */ /* 0x0001e2000810043f */
[C---:B---3--:R-:W-:Y:S01]  /*16f50*/  ISETP.GT.AND P0, PT, R0.reuse, R152, PT ;  /* 0x000000980000720c */ /* 0x048fe20003f04270 */
[----:B------:R-:W-:-:S12]  /*16f60*/  VIADD R0, R0, 0xffffffff ;  /* 0xffffffff00007836 */ /* 0x000fd80000000000 */
[----:B0-----:R-:W-:Y:S05]  /*16f70*/  @P0 BRA `(.L_x_3032) ;  /* 0xffffffc400f40947 */ /* 0x001fea000383ffff */
.L_x_3012:
[----:B------:R-:W3:Y:S01]  /*16f80*/  LDL.LU R9, [R1+0x3c] ;  /* 0x00003c0001097983 */ /* 0x000ee20000300800 */
[----:B------:R-:W-:Y:S05]  /*16f90*/  WARPSYNC.ALL ;  /* 0x0000000000007948 */ /* 0x000fea0003800000 */
[----:B------:R-:W0:Y:S01]  /*16fa0*/  SHFL.BFLY PT, R0, R8, 0x2, 0x1f ;  /* 0x0c401f0008007f89 */ /* 0x000e2200000e0000 */
[----:B------:R-:W-:Y:S02]  /*16fb0*/  IMAD.MOV.U32 R154, RZ, RZ, -0x800000 ;  /* 0xff800000ff9a7424 */ /* 0x000fe400078e00ff */
[----:B------:R-:W-:Y:S01]  /*16fc0*/  VIADD R2, R2, 0x1 ;  /* 0x0000000102027836 */ /* 0x000fe20000000000 */
[----:B------:R2:W-:Y:S08]  /*16fd0*/  BAR.ARV R21, 0x100 ;  /* 0x000400150000751d */ /* 0x0005f00000002000 */
[----:B------:R-:W-:Y:S06]  /*16fe0*/  BAR.ARV 0x8, 0x180 ;  /* 0x0206000000007b1d */ /* 0x000fec0000002000 */
[----:B------:R-:W-:-:S04]  /*16ff0*/  ISETP.NE.AND P1, PT, R2, 0x2, PT ;  /* 0x000000020200780c */ /* 0x000fc80003f25270 */
[----:B------:R-:W-:Y:S01]  /*17000*/  SEL R2, R2, RZ, P1 ;  /* 0x000000ff02027207 */ /* 0x000fe20000800000 */
[----:B0-----:R-:W-:-:S05]  /*17010*/  FADD.FTZ R0, R0, R8 ;  /* 0x0000000800007221 */ /* 0x001fca0000010000 */
[----:B------:R-:W0:Y:S02]  /*17020*/  SHFL.BFLY PT, R4, R0, 0x1, 0x1f ;  /* 0x0c201f0000047f89 */ /* 0x000e2400000e0000 */
[----:B0-----:R-:W-:Y:S01]  /*17030*/  FADD.FTZ R0, R0, R4 ;  /* 0x0000000400007221 */ /* 0x001fe20000010000 */
[----:B------:R-:W-:-:S04]  /*17040*/  IMAD.MOV.U32 R4, RZ, RZ, RZ ;  /* 0x000000ffff047224 */ /* 0x000fc800078e00ff */
[----:B------:R-:W-:-:S13]  /*17050*/  FSETP.NE.FTZ.AND P0, PT, R0, RZ, PT ;  /* 0x000000ff0000720b */ /* 0x000fda0003f15000 */
[----:B------:R-:W0:Y:S08]  /*17060*/  @P0 MUFU.LG2 R5, R0 ;  /* 0x0000000000050308 */ /* 0x000e300000000c00 */
[----:B------:R1:W4:Y:S02]  /*17070*/  @P0 MUFU.RCP R4, R0 ;  /* 0x0000000000040308 */ /* 0x0003240000001000 */
[----:B-1----:R-:W-:-:S02]  /*17080*/  IMAD.U32 R0, RZ, RZ, UR48 ;  /* 0x00000030ff007e24 */ /* 0x002fc4000f8e00ff */
[----:B0-----:R-:W-:Y:S02]  /*17090*/  @P0 FMUL.FTZ R5, R5, 0.69314718246459960938 ;  /* 0x3f31721805050820 */ /* 0x001fe40000410000 */
[----:B------:R-:W-:-:S04]  /*170a0*/  @P0 FMUL.FTZ R0, R0, 0.69314718246459960938 ;  /* 0x3f31721800000820 */ /* 0x000fc80000410000 */
[----:B------:R-:W-:Y:S01]  /*170b0*/  @P0 FFMA.FTZ R154, R0, R6, R5 ;  /* 0x00000006009a0223 */ /* 0x000fe20000010005 */
[----:B------:R-:W-:Y:S01]  /*170c0*/  IMAD.U32 R5, RZ, RZ, UR48 ;  /* 0x00000030ff057e24 */ /* 0x000fe2000f8e00ff */
[----:B------:R-:W0:Y:S01]  /*170d0*/  SHFL.BFLY PT, R0, R3, 0x2, 0x1f ;  /* 0x0c401f0003007f89 */ /* 0x000e2200000e0000 */
        /* <DEDUP_REMOVED lines=55> */
[-C--:B------:R-:W-:Y:S01]  /*17450*/  FMUL.FTZ R125, R125, R4.reuse ;  /* 0x000000047d7d7220 */ /* 0x080fe20000410000 */
[-C--:B------:R-:W-:Y:S01]  /*17460*/  FMUL.FTZ R128, R128, R4.reuse ;  /* 0x0000000480807220 */ /* 0x080fe20000410000 */
[----:B------:R-:W-:Y:S01]  /*17470*/  FSETP.NE.FTZ.AND P0, PT, R3, RZ, PT ;  /* 0x000000ff0300720b */ /* 0x000fe20003f15000 */
        /* <DEDUP_REMOVED lines=10> */
[----:B------:R-:W-:-:S02]  /*17520*/  FMUL.FTZ R149, R149, R4 ;  /* 0x0000000495957220 */ /* 0x000fc40000410000 */
[----:B------:R-:W0:Y:S01]  /*17530*/  @P0 MUFU.LG2 R6, R3 ;  /* 0x0000000300060308 */ /* 0x000e220000000c00 */
[----:B------:R-:W-:-:S07]  /*17540*/  @P0 FMUL.FTZ R5, R5, 0.69314718246459960938 ;  /* 0x3f31721805050820 */ /* 0x000fce0000410000 */
[----:B------:R1:W2:Y:S01]  /*17550*/  @P0 MUFU.RCP R0, R3 ;  /* 0x0000000300000308 */ /* 0x0002a20000001000 */
[----:B0-----:R-:W-:Y:S01]  /*17560*/  @P0 FMUL.FTZ R6, R6, 0.69314718246459960938 ;  /* 0x3f31721806060820 */ /* 0x001fe20000410000 */
[----:B-1----:R-:W-:-:S03]  /*17570*/  IMAD.MOV.U32 R3, RZ, RZ, -0x800000 ;  /* 0xff800000ff037424 */ /* 0x002fc600078e00ff */
[----:B------:R-:W-:Y:S01]  /*17580*/  @P0 FFMA.FTZ R3, R5, R7, R6 ;  /* 0x0000000705030223 */ /* 0x000fe20000010006 */
[----:B------:R-:W-:Y:S01]  /*17590*/  PLOP3.LUT P0, PT, PT, PT, PT, 0x8, 0x0 ;  /* 0x000000000000781c */ /* 0x000fe20003f0e170 */
        /* <DEDUP_REMOVED lines=64> */
[----:B------:R-:W-:-:S04]  /*179a0*/  SEL R0, RZ, 0x1, P1 ;  /* 0x00000001ff007807 */ /* 0x000fc80000800000 */
[----:B------:R-:W-:Y:S01]  /*179b0*/  LOP3.LUT R202, R202, R0, RZ, 0x3c, !PT ;  /* 0x00000000caca7212 */ /* 0x000fe200078e3cff */
[----:B---3--:R-:W-:-:S05]  /*179c0*/  VIADD R9, R9, 0x1 ;  /* 0x0000000109097836 */ /* 0x008fca0000000000 */
[----:B------:R0:W-:Y:S02]  /*179d0*/  STL [R1+0x3c], R9 ;  /* 0x00003c0901007387 */ /* 0x0001e40000100800 */
.L_x_2916:
[----:B------:R-:W-:Y:S05]  /*179e0*/  WARPSYNC.ALL ;  /* 0x0000000000007948 */ /* 0x000fea0003800000 */
[----:B------:R-:W1:Y:S08]  /*179f0*/  S2UR UR47, SR_CgaCtaId ;  /* 0x00000000002f79c3 */ /* 0x000e700000008800 */
[----:B------:R-:W-:Y:S06]  /*17a00*/  BAR.SYNC.DEFER_BLOCKING 0x5, 0x180 ;  /* 0x0146000000007b1d */ /* 0x000fec0000010000 */
[----:B------:R-:W-:Y:S01]  /*17a10*/  UMOV UR4, 0x400 ;  /* 0x0000040000047882 */ /* 0x000fe20000000000 */
[----:B------:R-:W-:Y:S01]  /*17a20*/  BSSY B0, `(.L_x_3033) ;  /* 0x000054a000007945 */ /* 0x000fe20003800000 */
[----:B-1----:R-:W-:-:S06]  /*17a30*/  ULEA UR4, UR47, UR4, 0x18 ;  /* 0x000000042f047291 */ /* 0x002fcc000f8ec03f */
[----:B------:R-:W-:-:S05]  /*17a40*/  IMAD.U32 R23, RZ, RZ, UR4 ;  /* 0x00000004ff177e24 */ /* 0x000fca000f8e00ff */
[----:B------:R1:W2:Y:S01]  /*17a50*/  LDS.128 R48, [R23+0x228d0] ;  /* 0x0228d00017307984 */ /* 0x0002a20000000c00 */
        /* <DEDUP_REMOVED lines=8> */
[----:B--2---:R-:W2:Y:S01]  /*17ae0*/  LDL R48, [R1+0x38] ;  /* 0x0000380001307983 */ /* 0x004ea20000100800 */
[----:B------:R-:W-:Y:S02]  /*17af0*/  MOV R6, R23 ;  /* 0x0000001700067202 */ /* 0x000fe40000000f00 */
[----:B0-----:R-:W-:Y:S02]  /*17b00*/  MOV R7, R0 ;  /* 0x0000000000077202 */ /* 0x001fe40000000f00 */
[----:B------:R-:W-:-:S02]  /*17b10*/  F2FP.F16.F32.PACK_AB R14, R37, R36 ;  /* 0x00000024250e723e */ /* 0x000fc400000000ff */
        /* <DEDUP_REMOVED lines=18> */
[----:B------:R-:W-:-:S04]  /*17c40*/  LOP3.LUT R9, R8, 0x380, RZ, 0xc0, !PT ;  /* 0x0000038008097812 */ /* 0x000fc800078ec0ff */
[----:B------:R-:W-:-:S04]  /*17c50*/  SHF.R.U64 R9, R9, 0x3, RZ ;  /* 0x0000000309097819 */ /* 0x000fc800000012ff */
[----:B------:R-:W-:Y:S01]  /*17c60*/  LOP3.LUT R8, R9, R8, RZ, 0x3c, !PT ;  /* 0x0000000809087212 */ /* 0x000fe200078e3cff */
[----:B------:R-:W-:Y:S01]  /*17c70*/  IMAD.X R9, RZ, RZ, R25, P0 ;  /* 0x000000ffff097224 */ /* 0x000fe200000e0619 */
[----:B------:R-:W-:-:S04]  /*17c80*/  F2FP.F16.F32.PACK_AB R12, R33, R32 ;  /* 0x00000020210c723e */ /* 0x000fc800000000ff */
[----:B------:R-:W-:-:S05]  /*17c90*/  MOV R8, R8 ;  /* 0x0000000800087202 */ /* 0x000fca0000000f00 */
[----:B------:R0:W-:Y:S02]  /*17ca0*/  STSM.16.M88.4 [R8], R12 ;  /* 0x0000000c08007844 */ /* 0x0001e40000000200 */
[----:B0-----:R-:W-:-:S04]  /*17cb0*/  IADD3 R8, P0, R24, 0x40, RZ ;  /* 0x0000004018087810 */ /* 0x001fc80007f1e0ff */
[----:B------:R-:W-:-:S04]  /*17cc0*/  LOP3.LUT R9, R8, 0x380, RZ, 0xc0, !PT ;  /* 0x0000038008097812 */ /* 0x000fc800078ec0ff */
[----:B------:R-:W-:-:S04]  /*17cd0*/  SHF.R.U64 R9, R9, 0x3, RZ ;  /* 0x0000000309097819 */ /* 0x000fc800000012ff */
[----:B------:R-:W-:Y:S01]  /*17ce0*/  LOP3.LUT R8, R9, R8, RZ, 0x3c, !PT ;  /* 0x0000000809087212 */ /* 0x000fe200078e3cff */
[----:B------:R-:W-:Y:S01]  /*17cf0*/  IMAD.X R9, RZ, RZ, R25, P0 ;  /* 0x000000ffff097224 */ /* 0x000fe200000e0619 */
[----:B------:R-:W-:Y:S02]  /*17d00*/  F2FP.F16.F32.PACK_AB R10, R45, R44 ;  /* 0x0000002c2d0a723e */ /* 0x000fe400000000ff */
[----:B------:R-:W-:Y:S02]  /*17d10*/  F2FP.F16.F32.PACK_AB R11, R47, R46 ;  /* 0x0000002e2f0b723e */ /* 0x000fe400000000ff */
[----:B------:R-:W-:Y:S02]  /*17d20*/  MOV R12, R8 ;  /* 0x00000008000c7202 */ /* 0x000fe40000000f00 */
[----:B------:R-:W-:Y:S02]  /*17d30*/  F2FP.F16.F32.PACK_AB R8, R41, R40 ;  /* 0x000000282908723e */ /* 0x000fe400000000ff */
[----:B------:R-:W-:-:S05]  /*17d40*/  F2FP.F16.F32.PACK_AB R9, R43, R42 ;  /* 0x0000002a2b09723e */ /* 0x000fca00000000ff */
        /* <DEDUP_REMOVED lines=92> */
[----:B------:R-:W-:Y:S02]  /*18310*/  LOP3.LUT R8, R9, R8, RZ, 0x3c, !PT ;  /* 0x0000000809087212 */ /* 0x000fe400078e3cff */
[----:B------:R-:W-:Y:S02]  /*18320*/  IADD3.X R9, RZ, R25, RZ, P0, !PT ;  /* 0x00000019ff097210 */ /* 0x000fe400007fe4ff */
[----:B------:R-:W-:Y:S02]  /*18330*/  F2FP.F16.F32.PACK_AB R12, R113, R112 ;  /* 0x00000070710c723e */ /* 0x000fe400000000ff */
[----:B------:R-:W-:Y:S02]  /*18340*/  MOV R8, R8 ;  /* 0x0000000800087202 */ /* 0x000fe40000000f00 */
[----:B------:R-:W-:Y:S02]  /*18350*/  F2FP.F16.F32.PACK_AB R13, R115, R114 ;  /* 0x00000072730d723e */ /* 0x000fe400000000ff */
[----:B------:R-:W-:-:S02]  /*18360*/  F2FP.F16.F32.PACK_AB R14, R117, R116 ;  /* 0x00000074750e723e */ /* 0x000fc400000000ff */
        /* <DEDUP_REMOVED lines=40> */
[----:B------:R-:W-:Y:S01]  /*185f0*/  F2FP.F16.F32.PACK_AB R12, R145, R144 ;  /* 0x00000090910c723e */ /* 0x000fe200000000ff */
[----:B------:R-:W2:Y:S01]  /*18600*/  LDC.64 R8, c[0x0][0xc00] ;  /* 0x00030000ff087b82 */ /* 0x000ea20000000a00 */
[----:B------:R-:W-:Y:S02]  /*18610*/  MOV R24, R24 ;  /* 0x0000001800187202 */ /* 0x000fe40000000f00 */
[----:B------:R-:W-:Y:S02]  /*18620*/  F2FP.F16.F32.PACK_AB R13, R147, R146 ;  /* 0x00000092930d723e */ /* 0x000fe400000000ff */
[----:B------:R-:W-:Y:S02]  /*18630*/  F2FP.F16.F32.PACK_AB R14, R149, R148 ;  /* 0x00000094950e723e */ /* 0x000fe400000000ff */
[----:B------:R-:W-:-:S05]  /*18640*/  F2FP.F16.F32.PACK_AB R15, R151, R150 ;  /* 0x00000096970f723e */ /* 0x000fca00000000ff */
[----:B------:R0:W-:Y:S01]  /*18650*/  STSM.16.M88.4 [R24], R12 ;  /* 0x0000000c18007844 */ /* 0x0001e20000000200 */
[----:B------:R-:W-:Y:S01]  /*18660*/  BAR.SYNC.DEFER_BLOCKING 0x1, 0x100 ;  /* 0x0044000000007b1d */ /* 0x000fe20000010000 */
[----:B------:R-:W-:-:S04]  /*18670*/  ISETP.NE.U32.AND P1, PT, RZ, UR4, PT ;  /* 0x00000004ff007c0c */ /* 0x000fc8000bf25070 */
[----:B------:R-:W-:Y:S01]  /*18680*/  ISETP.NE.AND.EX P1, PT, RZ, UR5, PT, P1 ;  /* 0x00000005ff007c0c */ /* 0x000fe2000bf25310 */
[----:B------:R-:W-:Y:S02]  /*18690*/  IMAD.MOV.U32 R10, RZ, RZ, RZ ;  /* 0x000000ffff0a7224 */ /* 0x000fe400078e00ff */
[----:B--2---:R-:W-:-:S10]  /*186a0*/  IMAD.WIDE R8, R48, 0x4, R8 ;  /* 0x0000000430087825 */ /* 0x004fd400078e0208 */
[----:B------:R-:W5:Y:S01]  /*186b0*/  @P1 LDG.E R10, desc[UR54][R8.64] ;  /* 0x00000036080a1981 */ /* 0x000f62000c1e1900 */
[----:B------:R-:W-:-:S04]  /*186c0*/  ISETP.NE.U32.AND P0, PT, RZ, UR6, PT ;  /* 0x00000006ff007c0c */ /* 0x000fc8000bf05070 */
[----:B------:R-:W-:-:S13]  /*186d0*/  ISETP.NE.AND.EX P0, PT, RZ, UR7, PT, P0 ;  /* 0x00000007ff007c0c */ /* 0x000fda000bf05300 */
[----:B0-----:R-:W0:Y:S01]  /*186e0*/  @P0 LDC.64 R12, c[0x0][0xc08] ;  /* 0x00030200ff0c0b82 */ /* 0x001e220000000a00 */
[----:B------:R-:W-:Y:S01]  /*186f0*/  ISETP.GT.AND P2, PT, R0, 0x1, PT ;  /* 0x000000010000780c */ /* 0x000fe20003f44270 */
[----:B------:R-:W-:Y:S01]  /*18700*/  ULDC UR6, c[0x0][0xa88] ;  /* 0x0002a20000067ab9 */ /* 0x000fe20000000800 */
[----:B------:R-:W-:Y:S02]  /*18710*/  IMAD.MOV.U32 R0, RZ, RZ, 0x9b8 ;  /* 0x000009b8ff007424 */ /* 0x000fe400078e00ff */
[----:B------:R-:W-:-:S03]  /*18720*/  IMAD.U32 R11, RZ, RZ, UR6 ;  /* 0x00000006ff0b7e24 */ /* 0x000fc6000f8e00ff */
[----:B------:R-:W-:-:S04]  /*18730*/  SEL R0, R0, 0x978, P2 ;  /* 0x0000097800007807 */ /* 0x000fc80001000000 */
[----:B------:R2:W3:Y:S01]  /*18740*/  LDC.64 R14, c[0x0][R0+0x220] ;  /* 0x00008800000e7b82 */ /* 0x0004e20000000a00 */
[----:B0-----:R-:W-:-:S05]  /*18750*/  @P0 IMAD.WIDE R12, R48, 0x4, R12 ;  /* 0x00000004300c0825 */ /* 0x001fca00078e020c */
[----:B------:R0:W5:Y:S02]  /*18760*/  @P0 LDG.E R11, desc[UR54][R12.64] ;  /* 0x000000360c0b0981 */ /* 0x000164000c1e1900 */
[----:B0-----:R2:W0:Y:S01]  /*18770*/  LDC.64 R12, c[0x0][R0+0x218] ;  /* 0x00008600000c7b82 */ /* 0x0014220000000a00 */
[----:B---3--:R-:W-:Y:S05]  /*18780*/  @P0 BRA `(.L_x_3035) ;  /* 0x0000000000100947 */ /* 0x008fea0003800000 */
[----:B------:R-:W-:Y:S05]  /*18790*/  @!P1 BRA `(.L_x_3035) ;  /* 0x00000000000c9947 */ /* 0x000fea0003800000 */
[----:B-----5:R-:W3:Y:S04]  /*187a0*/  LDG.E R11, desc[UR54][R8.64] ;  /* 0x00000036080b7981 */ /* 0x020ee8000c1e1900 */
[----:B------:R-:W3:Y:S02]  /*187b0*/  LDG.E R8, desc[UR54][R8.64+0x4] ;  /* 0x0000043608087981 */ /* 0x000ee4000c1e1900 */
[----:B---3--:R-:W-:-:S07]  /*187c0*/  IMAD.IADD R11, R8, 0x1, -R11 ;  /* 0x00000001080b7824 */ /* 0x008fce00078e0a0b */
.L_x_3035:
[----:B------:R-:W3:Y:S01]  /*187d0*/  LDL R158, [R1+0x40] ;  /* 0x00004000019e7983 */ /* 0x000ee20000100800 */
[----:B------:R-:W4:Y:S03]  /*187e0*/  LDC R157, c[0x0][0xbe8] ;  /* 0x0002fa00ff9d7b82 */ /* 0x000f260000000800 */
[----:B------:R-:W2:Y:S04]  /*187f0*/  LDL R161, [R1+0x4] ;  /* 0x0000040001a17983 */ /* 0x000ea80000100800 */
[----:B------:R-:W2:Y:S04]  /*18800*/  LDL R160, [R1+0x4c] ;  /* 0x00004c0001a07983 */ /* 0x000ea80000100800 */
[----:B------:R-:W2:Y:S01]  /*18810*/  LDL R159, [R1+0x44] ;  /* 0x00004400019f7983 */ /* 0x000ea20000100800 */
[----:B------:R-:W1:Y:S01]  /*18820*/  LDC.64 R24, c[0x0][R0+0x228] ;  /* 0x00008a0000187b82 */ /* 0x000e620000000a00 */
[----:B------:R-:W-:-:S04]  /*18830*/  ISETP.NE.U32.AND P0, PT, RZ, UR4, PT ;  /* 0x00000004ff007c0c */ /* 0x000fc8000bf05070 */
[----:B------:R-:W-:Y:S02]  /*18840*/  ISETP.NE.AND.EX P0, PT, RZ, UR5, PT, P0 ;  /* 0x00000005ff007c0c */ /* 0x000fe4000bf05300 */
[----:B------:R-:W-:Y:S02]  /*18850*/  SHF.R.S32.HI R8, RZ, 0x1f, R48 ;  /* 0x0000001fff087819 */ /* 0x000fe40000011430 */
[----:B------:R-:W-:Y:S02]  /*18860*/  SEL R9, R48, RZ, !P0 ;  /* 0x000000ff30097207 */ /* 0x000fe40004000000 */
[----:B------:R-:W-:Y:S02]  /*18870*/  SEL R8, R8, RZ, !P0 ;  /* 0x000000ff08087207 */ /* 0x000fe40004000000 */
[----:B----4-:R-:W-:Y:S01]  /*18880*/  ISETP.NE.AND P1, PT, R157, 0x1, PT ;  /* 0x000000019d00780c */ /* 0x010fe20003f25270 */
[----:B------:R-:W-:-:S04]  /*18890*/  IMAD R48, R15, R9, RZ ;  /* 0x000000090f307224 */ /* 0x000fc800078e02ff */
[----:B------:R-:W-:Y:S02]  /*188a0*/  IMAD R48, R14, R8, R48 ;  /* 0x000000080e307224 */ /* 0x000fe400078e0230 */
[-C--:B0-----:R-:W-:Y:S02]  /*188b0*/  IMAD R8, R13, R205.reuse, RZ ;  /* 0x000000cd0d087224 */ /* 0x081fe400078e02ff */
[----:B------:R-:W-:-:S04]  /*188c0*/  IMAD.WIDE.U32 R12, R12, R205, RZ ;  /* 0x000000cd0c0c7225 */ /* 0x000fc800078e00ff */
[----:B------:R-:W-:-:S04]  /*188d0*/  IMAD.WIDE.U32 R14, R14, R9, RZ ;  /* 0x000000090e0e7225 */ /* 0x000fc800078e00ff */
[----:B------:R-:W-:Y:S02]  /*188e0*/  IMAD.IADD R156, R13, 0x1, R8 ;  /* 0x000000010d9c7824 */ /* 0x000fe400078e0208 */
[----:B------:R-:W0:Y:S01]  /*188f0*/  @P1 LDC R13, c[0x0][0xbec] ;  /* 0x0002fb00ff0d1b82 */ /* 0x000e220000000800 */
[----:B-----5:R-:W-:-:S07]  /*18900*/  IADD3 R155, P0, P3, R14, R12, R10 ;  /* 0x0000000c0e9b7210 */ /* 0x020fce0007b1e00a */
[----:B------:R-:W4:Y:S01]  /*18910*/  @P1 LDC R12, c[0x0][0xbf0] ;  /* 0x0002fc00ff0c1b82 */ /* 0x000f220000000800 */
[----:B------:R-:W-:Y:S01]  /*18920*/  IMAD.IADD R48, R15, 0x1, R48 ;  /* 0x000000010f307824 */ /* 0x000fe200078e0230 */
[----:B------:R-:W-:Y:S02]  /*18930*/  SHF.R.S32.HI R8, RZ, 0x1f, R10 ;  /* 0x0000001fff087819 */ /* 0x000fe4000001140a */
[----:B---3--:R-:W-:-:S05]  /*18940*/  SEL R14, R158, RZ, P2 ;  /* 0x000000ff9e0e7207 */ /* 0x008fca0001000000 */
[-C--:B-1----:R-:W-:Y:S02]  /*18950*/  IMAD R25, R25, R14.reuse, RZ ;  /* 0x0000000e19197224 */ /* 0x082fe400078e02ff */
[----:B------:R-:W-:Y:S01]  /*18960*/  IMAD.WIDE.U32 R14, R24, R14, RZ ;  /* 0x0000000e180e7225 */ /* 0x000fe200078e00ff */
[----:B------:R-:W-:-:S03]  /*18970*/  IADD3.X R24, R48, R156, R8, P0, P3 ;  /* 0x0000009c30187210 */ /* 0x000fc600007e6408 */
[----:B--2---:R-:W-:-:S04]  /*18980*/  IMAD.IADD R48, R161, 0x1, R228 ;  /* 0x00000001a1307824 */ /* 0x004fc800078e02e4 */
[----:B0-----:R-:W-:-:S04]  /*18990*/  @P1 IMAD.HI.U32 R13, R48, R13, RZ ;  /* 0x0000000d300d1227 */ /* 0x001fc800078e00ff */
[----:B------:R-:W-:Y:S01]  /*189a0*/  IMAD.MOV.U32 R156, RZ, RZ, R48 ;  /* 0x000000ffff9c7224 */ /* 0x000fe200078e0030 */
[----:B----4-:R-:W-:Y:S02]  /*189b0*/  @P1 SHF.R.U32.HI R156, RZ, R12, R13 ;  /* 0x0000000cff9c1219 */ /* 0x010fe4000001160d */
        /* <DEDUP_REMOVED lines=18> */
[----:B------:R-:W-:-:S03]  /*18ae0*/  IMAD.IADD R25, R160, 0x1, R228 ;  /* 0x00000001a0197824 */ /* 0x000fc600078e02e4 */
[----:B------:R-:W0:Y:S04]  /*18af0*/  SHFL.IDX PT, R13, R0, RZ, 0x1c1f ;  /* 0x001c1fff000d7589 */ /* 0x000e2800000e0000 */
[----:B------:R1:W-:Y:S04]  /*18b00*/  SHFL.IDX PT, R14, R24, 0x1, 0x1c1f ;  /* 0x003c1f00180e7f89 */ /* 0x0003e800000e0000 */
[----:B------:R2:W3:Y:S01]  /*18b10*/  SHFL.IDX PT, R15, R0, 0x1, 0x1c1f ;  /* 0x003c1f00000f7f89 */ /* 0x0004e200000e0000 */
[----:B------:R-:W-:Y:S02]  /*18b20*/  LOP3.LUT P0, RZ, R159, 0x3, RZ, 0xc0, !PT ;  /* 0x000000039fff7812 */ /* 0x000fe4000780c0ff */
[----:B-1----:R-:W-:Y:S01]  /*18b30*/  IADD3 R24, R25, 0x8, RZ ;  /* 0x0000000819187810 */ /* 0x002fe20007ffe0ff */
[----:B--2---:R-:W-:-:S05]  /*18b40*/  IMAD R0, R11, R157, RZ ;  /* 0x0000009d0b007224 */ /* 0x004fca00078e02ff */
[-C--:B------:R-:W-:Y:S02]  /*18b50*/  ISETP.GE.OR P3, PT, R25, R0.reuse, P0 ;  /* 0x000000001900720c */ /* 0x080fe40000766670 */
[----:B------:R-:W-:-:S11]  /*18b60*/  ISETP.GE.OR P0, PT, R24, R0, P0 ;  /* 0x000000001800720c */ /* 0x000fd60000706670 */
[----:B0-----:R0:W-:Y:S04]  /*18b70*/  @!P3 ST.E desc[UR54][R12.64], R154 ;  /* 0x0000009a0c00b985 */ /* 0x0011e8000c101936 */
[----:B---3--:R0:W-:Y:S01]  /*18b80*/  @!P0 ST.E desc[UR54][R14.64], R3 ;  /* 0x000000030e008985 */ /* 0x0081e2000c101936 */
        /* <DEDUP_REMOVED lines=24> */
[----:B------:R-:W-:-:S02]  /*18d10*/  SHF.R.U64 R24, R24, 0x3, RZ ;  /* 0x0000000318187819 */ /* 0x000fc400000012ff */
[----:B------:R-:W-:Y:S02]  /*18d20*/  SHF.R.U64 R28, R28, 0x3, RZ ;  /* 0x000000031c1c7819 */ /* 0x000fe400000012ff */
[----:B------:R-:W-:Y:S01]  /*18d30*/  SHF.R.U64 R32, R32, 0x3, RZ ;  /* 0x0000000320207819 */ /* 0x000fe200000012ff */
[----:B------:R-:W5:Y:S01]  /*18d40*/  LD.E.128 R40, desc[UR54][R40.64] ;  /* 0x0000003628287980 */ /* 0x000f62000c101d00 */
[----:B------:R-:W-:Y:S02]  /*18d50*/  SHF.R.U64 R36, R36, 0x3, RZ ;  /* 0x0000000324247819 */ /* 0x000fe400000012ff */
[----:B------:R-:W-:Y:S02]  /*18d60*/  IADD3 R65, P5, R6, 0xa000, RZ ;  /* 0x0000a00006417810 */ /* 0x000fe40007fbe0ff */
        /* <DEDUP_REMOVED lines=8> */
[----:B------:R-:W-:Y:S01]  /*18df0*/  LOP3.LUT R64, R65, 0x380, RZ, 0xc0, !PT ;  /* 0x0000038041407812 */ /* 0x000fe200078ec0ff */
[----:B------:R-:W5:Y:S01]  /*18e00*/  LD.E.128 R24, desc[UR54][R24.64] ;  /* 0x0000003618187980 */ /* 0x000f62000c101d00 */
[----:B------:R-:W-:-:S02]  /*18e10*/  IADD3 R45, P0, R6, 0x6000, RZ ;  /* 0x00006000062d7810 */ /* 0x000fc40007f1e0ff */
[C---:B------:R-:W-:Y:S01]  /*18e20*/  IADD3 R53, P2, R6.reuse, 0x7000, RZ ;  /* 0x0000700006357810 */ /* 0x040fe20007f5e0ff */
[----:B------:R-:W5:Y:S01]  /*18e30*/  LD.E.128 R28, desc[UR54][R28.64] ;  /* 0x000000361c1c7980 */ /* 0x000f62000c101d00 */
[C---:B------:R-:W-:Y:S02]  /*18e40*/  IADD3 R57, P3, R6.reuse, 0x8000, RZ ;  /* 0x0000800006397810 */ /* 0x040fe40007f7e0ff */
[----:B------:R-:W-:Y:S01]  /*18e50*/  IADD3 R61, P4, R6, 0x9000, RZ ;  /* 0x00009000063d7810 */ /* 0x000fe20007f9e0ff */
[----:B------:R-:W5:Y:S01]  /*18e60*/  LD.E.128 R32, desc[UR54][R32.64] ;  /* 0x0000003620207980 */ /* 0x000f62000c101d00 */
[----:B------:R-:W-:Y:S02]  /*18e70*/  SHF.R.U64 R64, R64, 0x3, RZ ;  /* 0x0000000340407819 */ /* 0x000fe400000012ff */
[----:B------:R-:W-:Y:S01]  /*18e80*/  LOP3.LUT R44, R45, 0x380, RZ, 0xc0, !PT ;  /* 0x000003802d2c7812 */ /* 0x000fe200078ec0ff */
[----:B------:R-:W5:Y:S01]  /*18e90*/  LD.E.128 R36, desc[UR54][R36.64] ;  /* 0x0000003624247980 */ /* 0x000f62000c101d00 */
[----:B------:R-:W-:-:S02]  /*18ea0*/  LOP3.LUT R52, R53, 0x380, RZ, 0xc0, !PT ;  /* 0x0000038035347812 */ /* 0x000fc400078ec0ff */
[----:B------:R-:W-:Y:S02]  /*18eb0*/  LOP3.LUT R56, R57, 0x380, RZ, 0xc0, !PT ;  /* 0x0000038039387812 */ /* 0x000fe400078ec0ff */
[----:B------:R-:W-:Y:S02]  /*18ec0*/  LOP3.LUT R60, R61, 0x380, RZ, 0xc0, !PT ;  /* 0x000003803d3c7812 */ /* 0x000fe400078ec0ff */
[----:B------:R-:W-:Y:S01]  /*18ed0*/  LOP3.LUT R64, R64, R65, RZ, 0x3c, !PT ;  /* 0x0000004140407212 */ /* 0x000fe200078e3cff */
[----:B------:R-:W-:Y:S01]  /*18ee0*/  IMAD.X R65, RZ, RZ, R7, P5 ;  /* 0x000000ffff417224 */ /* 0x000fe200028e0607 */
[----:B------:R-:W-:Y:S02]  /*18ef0*/  LOP3.LUT R15, R6, 0x380, RZ, 0xc0, !PT ;  /* 0x00000380060f7812 */ /* 0x000fe400078ec0ff */
[----:B------:R-:W-:Y:S02]  /*18f00*/  SHF.R.U64 R44, R44, 0x3, RZ ;  /* 0x000000032c2c7819 */ /* 0x000fe400000012ff */
[----:B------:R-:W-:Y:S01]  /*18f10*/  SHF.R.U64 R52, R52, 0x3, RZ ;  /* 0x0000000334347819 */ /* 0x000fe200000012ff */
[----:B------:R-:W5:Y:S01]  /*18f20*/  LD.E.128 R64, desc[UR54][R64.64] ;  /* 0x0000003640407980 */ /* 0x000f62000c101d00 */
[----:B------:R-:W-:-:S02]  /*18f30*/  SHF.R.U64 R56, R56, 0x3, RZ ;  /* 0x0000000338387819 */ /* 0x000fc400000012ff */
[----:B------:R-:W-:Y:S02]  /*18f40*/  SHF.R.U64 R60, R60, 0x3, RZ ;  /* 0x000000033c3c7819 */ /* 0x000fe400000012ff */
[----:B------:R-:W-:Y:S02]  /*18f50*/  IADD3 R11, P5, R6, 0xf000, RZ ;  /* 0x0000f000060b7810 */ /* 0x000fe40007fbe0ff */
[----:B------:R-:W-:Y:S02]  /*18f60*/  SHF.R.U64 R15, R15, 0x3, RZ ;  /* 0x000000030f0f7819 */ /* 0x000fe400000012ff */
        /* <DEDUP_REMOVED lines=16> */
[----:B------:R-:W-:Y:S02]  /*19070*/  LOP3.LUT R4, R15, R6, RZ, 0x3c, !PT ;  /* 0x000000060f047212 */ /* 0x000fe400078e3cff */
[----:B------:R-:W-:Y:S01]  /*19080*/  SHF.R.U64 R6, R5, 0x3, RZ ;  /* 0x0000000305067819 */ /* 0x000fe200000012ff */
[----:B------:R-:W-:Y:S01]  /*19090*/  IMAD.MOV.U32 R5, RZ, RZ, R7 ;  /* 0x000000ffff057224 */ /* 0x000fe200078e0007 */
[----:B------:R-:W-:Y:S01]  /*190a0*/  LOP3.LUT R13, R13, 0xfffffff8, RZ, 0xc0, !PT ;  /* 0xfffffff80d0d7812 */ /* 0x000fe200078ec0ff */
[----:B------:R-:W5:Y:S01]  /*190b0*/  LD.E.128 R60, desc[UR54][R60.64] ;  /* 0x000000363c3c7980 */ /* 0x000f62000c101d00 */
[----:B------:R-:W-:-:S02]  /*190c0*/  LOP3.LUT R68, R69, 0x380, RZ, 0xc0, !PT ;  /* 0x0000038045447812 */ /* 0x000fc400078ec0ff */
[----:B------:R-:W-:Y:S02]  /*190d0*/  LOP3.LUT R72, R73, 0x380, RZ, 0xc0, !PT ;  /* 0x0000038049487812 */ /* 0x000fe400078ec0ff */
[----:B------:R-:W-:Y:S02]  /*190e0*/  LOP3.LUT R76, R77, 0x380, RZ, 0xc0, !PT ;  /* 0x000003804d4c7812 */ /* 0x000fe400078ec0ff */
[----:B------:R-:W-:Y:S02]  /*190f0*/  LOP3.LUT R80, R81, 0x380, RZ, 0xc0, !PT ;  /* 0x0000038051507812 */ /* 0x000fe400078ec0ff */
[----:B------:R-:W-:Y:S01]  /*19100*/  LOP3.LUT R84, R6, R11, RZ, 0x3c, !PT ;  /* 0x0000000b06547212 */ /* 0x000fe200078e3cff */
[----:B------:R-:W-:Y:S01]  /*19110*/  IMAD R11, R8, UR4, RZ ;  /* 0x00000004080b7c24 */ /* 0x000fe2000f8e02ff */
[----:B------:R-:W-:Y:S01]  /*19120*/  SHF.R.U64 R68, R68, 0x3, RZ ;  /* 0x0000000344447819 */ /* 0x000fe200000012ff */
[----:B------:R-:W-:Y:S01]  /*19130*/  IMAD.IADD R12, R12, 0x1, -R13 ;  /* 0x000000010c0c7824 */ /* 0x000fe200078e0a0d */
[----:B------:R-:W-:-:S02]  /*19140*/  SHF.R.U64 R72, R72, 0x3, RZ ;  /* 0x0000000348487819 */ /* 0x000fc400000012ff */
[----:B------:R-:W-:Y:S02]  /*19150*/  SHF.R.U64 R76, R76, 0x3, RZ ;  /* 0x000000034c4c7819 */ /* 0x000fe400000012ff */
[----:B------:R-:W-:Y:S01]  /*19160*/  SHF.R.U64 R80, R80, 0x3, RZ ;  /* 0x0000000350507819 */ /* 0x000fe200000012ff */
[----:B------:R-:W-:Y:S01]  /*19170*/  IMAD R15, R10, UR5, R11 ;  /* 0x000000050a0f7c24 */ /* 0x000fe2000f8e020b */
[----:B------:R-:W-:Y:S01]  /*19180*/  LOP3.LUT R68, R68, R69, RZ, 0x3c, !PT ;  /* 0x0000004544447212 */ /* 0x000fe200078e3cff */
[----:B------:R-:W-:Y:S01]  /*19190*/  IMAD.WIDE.U32 R10, R10, UR4, RZ ;  /* 0x000000040a0a7c25 */ /* 0x000fe2000f8e00ff */
[----:B------:R-:W-:Y:S01]  /*191a0*/  LOP3.LUT R72, R72, R73, RZ, 0x3c, !PT ;  /* 0x0000004948487212 */ /* 0x000fe200078e3cff */
[----:B------:R-:W-:Y:S01]  /*191b0*/  ULDC.64 UR4, c[0x0][0xae8] ;  /* 0x0002ba0000047ab9 */ /* 0x000fe20000000a00 */
[----:B------:R-:W-:Y:S01]  /*191c0*/  LOP3.LUT R76, R76, R77, RZ, 0x3c, !PT ;  /* 0x0000004d4c4c7212 */ /* 0x000fe200078e3cff */
[----:B------:R-:W-:Y:S01]  /*191d0*/  IMAD R13, R12, 0x20, R3 ;  /* 0x000000200c0d7824 */ /* 0x000fe200078e0203 */
[----:B------:R-:W-:Y:S01]  /*191e0*/  LOP3.LUT R80, R80, R81, RZ, 0x3c, !PT ;  /* 0x0000005150507212 */ /* 0x000fe200078e3cff */
[--C-:B------:R-:W-:Y:S01]  /*191f0*/  IMAD.X R69, RZ, RZ, R7.reuse, P0 ;  /* 0x000000ffff457224 */ /* 0x100fe200000e0607 */
[----:B------:R-:W-:Y:S01]  /*19200*/  IADD3.X R85, RZ, R7, RZ, P5, !PT ;  /* 0x00000007ff557210 */ /* 0x000fe20002ffe4ff */
[----:B------:R-:W-:-:S02]  /*19210*/  IMAD.X R73, RZ, RZ, R7, P2 ;  /* 0x000000ffff497224 */ /* 0x000fc400010e0607 */
[--C-:B------:R-:W-:Y:S02]  /*19220*/  IMAD.X R77, RZ, RZ, R7.reuse, P3 ;  /* 0x000000ffff4d7224 */ /* 0x100fe400018e0607 */
[----:B------:R-:W-:Y:S01]  /*19230*/  IMAD.X R81, RZ, RZ, R7, P4 ;  /* 0x000000ffff517224 */ /* 0x000fe200020e0607 */
[----:B------:R-:W5:Y:S01]  /*19240*/  LD.E.128 R68, desc[UR54][R68.64] ;  /* 0x0000003644447980 */ /* 0x000f62000c101d00 */
[----:B------:R-:W-:Y:S02]  /*19250*/  IMAD.IADD R11, R11, 0x1, R15 ;  /* 0x000000010b0b7824 */ /* 0x000fe400078e020f */
[----:B------:R-:W-:Y:S01]  /*19260*/  IMAD.IADD R20, R228, 0x1, R13 ;  /* 0x00000001e4147824 */ /* 0x000fe200078e020d */
[----:B------:R-:W5:Y:S01]  /*19270*/  LD.E.128 R4, desc[UR54][R4.64] ;  /* 0x0000003604047980 */ /* 0x000f62000c101d00 */
[----:B------:R-:W-:-:S03]  /*19280*/  IMAD.WIDE.U32 R10, R205, UR4, R10 ;  /* 0x00000004cd0a7c25 */ /* 0x000fc6000f8e000a */
[----:B------:R-:W5:Y:S01]  /*19290*/  LD.E.128 R72, desc[UR54][R72.64] ;  /* 0x0000003648487980 */ /* 0x000f62000c101d00 */
[----:B-1----:R-:W-:-:S03]  /*192a0*/  @P1 IMAD.HI.U32 R8, R20, R21, RZ ;  /* 0x0000001514081227 */ /* 0x002fc600078e00ff */
[----:B------:R-:W5:Y:S01]  /*192b0*/  LD.E.128 R76, desc[UR54][R76.64] ;  /* 0x000000364c4c7980 */ /* 0x000f62000c101d00 */
[----:B------:R-:W-:-:S03]  /*192c0*/  SHF.R.S32.HI R12, RZ, 0x1f, R9 ;  /* 0x0000001fff0c7819 */ /* 0x000fc60000011409 */
        /* <DEDUP_REMOVED lines=11> */
[----:B--2---:R-:W-:Y:S01]  /*19380*/  @P1 SHF.R.U32.HI R13, RZ, R89, R8 ;  /* 0x00000059ff0d1219 */ /* 0x004fe20000011608 */
[----:B------:R-:W-:-:S03]  /*19390*/  IMAD R12, R12, UR4, RZ ;  /* 0x000000040c0c7c24 */ /* 0x000fc6000f8e02ff */
[----:B------:R-:W-:Y:S01]  /*193a0*/  SHF.R.S32.HI R8, RZ, 0x1f, R13 ;  /* 0x0000001fff087819 */ /* 0x000fe2000001140d */
[C---:B------:R-:W-:Y:S02]  /*193b0*/  IMAD R15, R9.reuse, UR5, R12 ;  /* 0x00000005090f7c24 */ /* 0x040fe4000f8e020c */
[----:B------:R-:W-:Y:S01]  /*193c0*/  IMAD.WIDE.U32 R10, R9, UR4, R10 ;  /* 0x00000004090a7c25 */ /* 0x000fe2000f8e000a */
[----:B------:R-:W-:-:S03]  /*193d0*/  ULDC.64 UR4, c[0x0][0xae0] ;  /* 0x0002b80000047ab9 */ /* 0x000fc60000000a00 */
[----:B------:R-:W-:Y:S02]  /*193e0*/  IMAD.MOV R14, RZ, RZ, -R13 ;  /* 0x000000ffff0e7224 */ /* 0x000fe400078e0a0d */
[----:B------:R-:W-:Y:S02]  /*193f0*/  IMAD R12, R8, UR4, RZ ;  /* 0x00000004080c7c24 */ /* 0x000fe4000f8e02ff */
[----:B------:R-:W-:Y:S02]  /*19400*/  IMAD R157, R157, R14, R20 ;  /* 0x0000000e9d9d7224 */ /* 0x000fe400078e0214 */
[----:B------:R-:W-:Y:S02]  /*19410*/  VIADD R8, R23, 0x22820 ;  /* 0x0002282017087836 */ /* 0x000fe40000000000 */
[----:B------:R-:W-:Y:S01]  /*19420*/  IMAD.IADD R11, R11, 0x1, R15 ;  /* 0x000000010b0b7824 */ /* 0x000fe200078e020f */
[----:B------:R-:W-:Y:S02]  /*19430*/  SHF.R.S32.HI R9, RZ, 0x1f, R157 ;  /* 0x0000001fff097819 */ /* 0x000fe4000001149d */
[----:B------:R-:W-:Y:S01]  /*19440*/  PRMT R8, RZ, 0x654, R8 ;  /* 0x00000654ff087816 */ /* 0x000fe20000000008 */
[----:B------:R-:W-:-:S03]  /*19450*/  IMAD.WIDE.U32 R10, R13, UR4, R10 ;  /* 0x000000040d0a7c25 */ /* 0x000fc6000f8e000a */
[----:B0-----:R0:W-:Y:S01]  /*19460*/  SYNCS.ARRIVE.TRANS64.RED.A1T0 RZ, [R8+URZ], RZ ;  /* 0x000000ff08ff79a7 */ /* 0x0011e2000810043f */
[----:B------:R-:W-:Y:S01]  /*19470*/  IMAD R13, R13, UR5, R12 ;  /* 0x000000050d0d7c24 */ /* 0x000fe2000f8e020c */
[----:B------:R-:W-:-:S03]  /*19480*/  ULDC.64 UR4, c[0x0][0xad8] ;  /* 0x0002b60000047ab9 */ /* 0x000fc60000000a00 */
[----:B------:R-:W-:Y:S02]  /*19490*/  IMAD.IADD R11, R11, 0x1, R13 ;  /* 0x000000010b0b7824 */ /* 0x000fe400078e020d */
[----:B0-----:R-:W-:Y:S02]  /*194a0*/  IMAD R8, R9, UR4, RZ ;  /* 0x0000000409087c24 */ /* 0x001fe4000f8e02ff */
        /* <DEDUP_REMOVED lines=10> */
.L_x_3263:
[----:B------:R-:W-:Y:S01]  /*19550*/  IMAD.IADD R89, R3, 0x1, R228 ;  /* 0x0000000103597824 */ /* 0x000fe200078e02e4 */
        /* <DEDUP_REMOVED lines=10> */
[----:B------:R-:W-:Y:S01]  /*19600*/  ISETP.GE.AND P1, PT, R91, UR4, PT ;  /* 0x000000045b007c0c */ /* 0x000fe2000bf26270 */
[C---:B------:R-:W-:Y:S01]  /*19610*/  VIADD R90, R211.reuse, 0xc0 ;  /* 0x000000c0d35a7836 */ /* 0x040fe20000000000 */
[----:B------:R-:W-:Y:S02]  /*19620*/  ISETP.GE.AND P0, PT, R88, UR4, PT ;  /* 0x0000000458007c0c */ /* 0x000fe4000bf06270 */
[----:B------:R-:W-:-:S02]  /*19630*/  IADD3 R93, R211, 0x40, RZ ;  /* 0x00000040d35d7810 */ /* 0x000fc40007ffe0ff */
[----:B------:R-:W-:Y:S02]  /*19640*/  SHF.R.S32.HI R12, RZ, 0x1f, R211 ;  /* 0x0000001fff0c7819 */ /* 0x000fe400000114d3 */
[----:B------:R-:W-:Y:S02]  /*19650*/  SHF.R.S32.HI R93, RZ, 0x1f, R93 ;  /* 0x0000001fff5d7819 */ /* 0x000fe4000001145d */
        /* <DEDUP_REMOVED lines=14> */
.L_x_3039:
[----:B------:R-:W-:Y:S05]  /*19740*/  BSYNC B1 ;  /* 0x0000000000017941 */ /* 0x000fea0003800000 */
.L_x_3038:
[----:B------:R-:W-:-:S03]  /*19750*/  UMOV UR4, 0xffffffff ;  /* 0xffffffff00047882 */ /* 0x000fc60000000000 */
[----:B------:R-:W-:Y:S05]  /*19760*/  BRA.DIV UR4, `(.L_x_3040) ;  /* 0x000000ce04387947 */ /* 0x000fea000b800000 */
[----:B-1----:R1:W4:Y:S04]  /*19770*/  SHFL.IDX PT, R20, R48, 0x1, 0x181f ;  /* 0x00381f0030147f89 */ /* 0x00232800000e0000 */
[----:B--23--:R1:W2:Y:S02]  /*19780*/  SHFL.IDX PT, R14, R21, 0x1, 0x181f ;  /* 0x00381f00150e7f89 */ /* 0x00c2a400000e0000 */
.L_x_3267:
        /* <DEDUP_REMOVED lines=12> */
[C---:B-----5:R-:W-:Y:S01]  /*19850*/  VIADD R36, R211.reuse, 0x80 ;  /* 0x00000080d3247836 */ /* 0x060fe20000000000 */
[----:B------:R-:W-:Y:S01]  /*19860*/  ISETP.GE.AND P0, PT, R12, UR4, PT ;  /* 0x000000040c007c0c */ /* 0x000fe2000bf06270 */
[----:B------:R-:W-:Y:S01]  /*19870*/  VIADD R13, R211, 0xc0 ;  /* 0x000000c0d30d7836 */ /* 0x000fe20000000000 */
[----:B------:R-:W-:-:S02]  /*19880*/  SHF.R.S32.HI R8, RZ, 0x1f, R211 ;  /* 0x0000001fff087819 */ /* 0x000fc400000114d3 */
[----:B------:R-:W-:Y:S02]  /*19890*/  SHF.R.S32.HI R11, RZ, 0x1f, R11 ;  /* 0x0000001fff0b7819 */ /* 0x000fe4000001140b */
[----:B------:R-:W-:Y:S02]  /*198a0*/  SHF.R.S32.HI R36, RZ, 0x1f, R36 ;  /* 0x0000001fff247819 */ /* 0x000fe40000011424 */
[CC--:B--2---:R-:W-:Y:S02]  /*198b0*/  @!P3 LEA R4, P5, R211.reuse, R14.reuse, 0x1 ;  /* 0x0000000ed304b211 */ /* 0x0c4fe400078a08ff */
[----:B------:R-:W-:Y:S02]  /*198c0*/  @!P2 LEA R6, P4, R10, R14, 0x1 ;  /* 0x0000000e0a06a211 */ /* 0x000fe400078808ff */
[----:B----4-:R-:W-:Y:S02]  /*198d0*/  @!P3 LEA.HI.X R5, R211, R20, R8, 0x1, P5 ;  /* 0x00000014d305b211 */ /* 0x010fe400028f0c08 */
        /* <DEDUP_REMOVED lines=10> */
.L_x_3042:
[----:B------:R-:W-:Y:S05]  /*19980*/  BSYNC B1 ;  /* 0x0000000000017941 */ /* 0x000fea0003800000 */
.L_x_3041:
[----:B------:R-:W-:-:S03]  /*19990*/  UMOV UR4, 0xffffffff ;  /* 0xffffffff00047882 */ /* 0x000fc60000000000 */
[----:B------:R-:W-:Y:S05]  /*199a0*/  BRA.DIV UR4, `(.L_x_3043) ;  /* 0x000000ca04f07947 */ /* 0x000fea000b800000 */
[----:B----4-:R4:W0:Y:S04]  /*199b0*/  SHFL.IDX PT, R20, R48, 0x2, 0x181f ;  /* 0x00581f0030147f89 */ /* 0x01082800000e0000 */
[----:B--2---:R4:W2:Y:S02]  /*199c0*/  SHFL.IDX PT, R14, R21, 0x2, 0x181f ;  /* 0x00581f00150e7f89 */ /* 0x0048a400000e0000 */
.L_x_3271:
[----:B------:R-:W-:Y:S01]  /*199d0*/  VIADD R3, R89, 0x40 ;  /* 0x0000004059037836 */ /* 0x000fe20000000000 */
[----:B------:R-:W-:Y:S04]  /*199e0*/  BSSY B1, `(.L_x_3044) ;  /* 0x000001e000017945 */ /* 0x000fe80003800000 */
[----:B------:R-:W-:-:S13]  /*199f0*/  ISETP.GE.AND P0, PT, R3, R0, PT ;  /* 0x000000000300720c */ /* 0x000fda0003f06270 */
        /* <DEDUP_REMOVED lines=17> */
[----:B0-----:R-:W-:Y:S02]  /*19b10*/  @!P3 LEA.HI.X R5, R211, R20, R8, 0x1, P5 ;  /* 0x00000014d305b211 */ /* 0x001fe400028f0c08 */
        /* <DEDUP_REMOVED lines=10> */
.L_x_3045:
[----:B------:R-:W-:Y:S05]  /*19bc0*/  BSYNC B1 ;  /* 0x0000000000017941 */ /* 0x000fea0003800000 */
.L_x_3044:
[----:B------:R-:W-:-:S03]  /*19bd0*/  UMOV UR4, 0xffffffff ;  /* 0xffffffff00047882 */ /* 0x000fc60000000000 */
[----:B------:R-:W-:Y:S05]  /*19be0*/  BRA.DIV UR4, `(.L_x_3046) ;  /* 0x000000ca04a87947 */ /* 0x000fea000b800000 */
[----:B0--3--:R0:W3:Y:S04]  /*19bf0*/  SHFL.IDX PT, R10, R48, 0x3, 0x181f ;  /* 0x00781f00300a7f89 */ /* 0x0090e800000e0000 */
[----:B--2---:R0:W2:Y:S02]  /*19c00*/  SHFL.IDX PT, R14, R21, 0x3, 0x181f ;  /* 0x00781f00150e7f89 */ /* 0x0040a400000e0000 */
.L_x_3275:
[----:B------:R-:W-:-:S05]  /*19c10*/  VIADD R3, R89, 0x60 ;  /* 0x0000006059037836 */ /* 0x000fca0000000000 */
[----:B------:R-:W-:-:S13]  /*19c20*/  ISETP.GE.AND P0, PT, R3, R0, PT ;  /* 0x000000000300720c */ /* 0x000fda0003f06270 */
[----:B------:R-:W-:Y:S05]  /*19c30*/  @P0 BRA `(.L_x_3047) ;  /* 0x0000003000a00947 */ /* 0x000fea0003800000 */
[C---:B------:R-:W-:Y:S01]  /*19c40*/  IADD3 R13, R211.reuse, 0x40, RZ ;  /* 0x00000040d30d7810 */ /* 0x040fe20007ffe0ff */
[C---:B------:R-:W-:Y:S01]  /*19c50*/  VIADD R11, R211.reuse, 0x80 ;  /* 0x00000080d30b7836 */ /* 0x040fe20000000000 */
        /* <DEDUP_REMOVED lines=9> */
[-C--:B--2--5:R-:W-:Y:S02]  /*19cf0*/  @!P3 LEA R4, P0, R211, R14.reuse, 0x1 ;  /* 0x0000000ed304b211 */ /* 0x0a4fe400078008ff */
[-C--:B------:R-:W-:Y:S02]  /*19d00*/  @!P4 LEA R6, P1, R13, R14.reuse, 0x1 ;  /* 0x0000000e0d06c211 */ /* 0x080fe400078208ff */
[----:B------:R-:W-:Y:S02]  /*19d10*/  @!P5 LEA R8, P2, R11, R14, 0x1 ;  /* 0x0000000e0b08d211 */ /* 0x000fe400078408ff */
[-C--:B---3--:R-:W-:Y:S02]  /*19d20*/  @!P3 LEA.HI.X R5, R211, R10.reuse, R20, 0x1, P0 ;  /* 0x0000000ad305b211 */ /* 0x088fe400000f0c14 */
        /* <DEDUP_REMOVED lines=9> */
[----:B------:R-:W-:-:S04]  /*19dc0*/  LEA R14, P0, R11, R14, 0x1 ;  /* 0x0000000e0b0e7211 */ /* 0x000fc800078008ff */
[----:B------:R-:W-:-:S04]  /*19dd0*/  SHF.R.S32.HI R12, RZ, 0x1f, R12 ;  /* 0x0000001fff0c7819 */ /* 0x000fc8000001140c */
[----:B------:R-:W-:-:S05]  /*19de0*/  LEA.HI.X R15, R11, R10, R12, 0x1, P0 ;  /* 0x0000000a0b0f7211 */ /* 0x000fca00000f0c0c */
[----:B------:R3:W-:Y:S01]  /*19df0*/  ST.E.128 desc[UR54][R14.64], R84 ;  /* 0x000000540e007985 */ /* 0x0007e2000c101d36 */
[----:B------:R-:W-:Y:S05]  /*19e00*/  BRA `(.L_x_3047) ;  /* 0x00000030002c7947 */ /* 0x000fea0003800000 */
.L_x_3036:
[----:B------:R-:W1:Y:S01]  /*19e10*/  @P1 LDC R7, c[0x0][0xbec] ;  /* 0x0002fb00ff071b82 */ /* 0x000e620000000800 */
[----:B0-----:R-:W-:Y:S01]  /*19e20*/  IMAD.MOV.U32 R3, RZ, RZ, R48 ;  /* 0x000000ffff037224 */ /* 0x001fe200078e0030 */
[----:B------:R-:W-:-:S06]  /*19e30*/  ULDC.64 UR4, c[0x0][0xb08] ;  /* 0x0002c20000047ab9 */ /* 0x000fcc0000000a00 */
[----:B------:R-:W0:Y:S01]  /*19e40*/  @P1 LDC R6, c[0x0][0xbf0] ;  /* 0x0002fc00ff061b82 */ /* 0x000e220000000800 */
[----:B-1----:R-:W-:-:S05]  /*19e50*/  @P1 IMAD.HI.U32 R7, R48, R7, RZ ;  /* 0x0000000730071227 */ /* 0x002fca00078e00ff */
[----:B0-----:R-:W-:Y:S01]  /*19e60*/  @P1 SHF.R.U32.HI R3, RZ, R6, R7 ;  /* 0x00000006ff031219 */ /* 0x001fe20000011607 */
[----:B------:R-:W-:-:S03]  /*19e70*/  IMAD R6, R8, UR4, RZ ;  /* 0x0000000408067c24 */ /* 0x000fc6000f8e02ff */
[----:B------:R-:W-:Y:S01]  /*19e80*/  SHF.R.S32.HI R7, RZ, 0x1f, R3 ;  /* 0x0000001fff077819 */ /* 0x000fe20000011403 */
        /* <DEDUP_REMOVED lines=11> */
[----:B------:R-:W-:-:S03]  /*19f40*/  ULDC.64 UR4, c[0x0][0xb48] ;  /* 0x0002d20000047ab9 */ /* 0x000fc60000000a00 */
        /* <DEDUP_REMOVED lines=26> */
.L_x_3278:
[----:B------:R-:W-:Y:S01]  /*1a0f0*/  ISETP.GE.AND P0, PT, R25, R0, PT ;  /* 0x000000001900720c */ /* 0x000fe20003f06270 */
[----:B------:R-:W-:-:S12]  /*1a100*/  BSSY B1, `(.L_x_3049) ;  /* 0x00000e1000017945 */ /* 0x000fd80003800000 */
[----:B------:R-:W-:Y:S05]  /*1a110*/  @P0 BRA `(.L_x_3050) ;  /* 0x0000000c007c0947 */ /* 0x000fea0003800000 */
[----:B------:R-:W-:Y:S01]  /*1a120*/  ULDC UR4, c[0x0][0xac8] ;  /* 0x0002b20000047ab9 */ /* 0x000fe20000000800 */
[C---:B------:R-:W-:Y:S01]  /*1a130*/  VIADD R12, R207.reuse, 0x8 ;  /* 0x00000008cf0c7836 */ /* 0x040fe20000000000 */
[C---:B------:R-:W-:Y:S01]  /*1a140*/  ISETP.GE.AND P0, PT, R207.reuse, UR4, PT ;  /* 0x00000004cf007c0c */ /* 0x040fe2000bf06270 */
[C---:B------:R-:W-:Y:S01]  /*1a150*/  VIADD R13, R207.reuse, 0x8 ;  /* 0x00000008cf0d7836 */ /* 0x040fe20000000000 */
[C---:B------:R-:W-:Y:S01]  /*1a160*/  IADD3 R9, R207.reuse, 0x10, RZ ;  /* 0x00000010cf097810 */ /* 0x040fe20007ffe0ff */
[C---:B------:R-:W-:Y:S02]  /*1a170*/  VIADD R8, R207.reuse, 0x18 ;  /* 0x00000018cf087836 */ /* 0x040fe40000000000 */
[C---:B------:R-:W-:Y:S01]  /*1a180*/  VIADD R15, R207.reuse, 0x50 ;  /* 0x00000050cf0f7836 */ /* 0x040fe20000000000 */
[----:B------:R-:W-:Y:S01]  /*1a190*/  SHF.R.S32.HI R13, RZ, 0x1f, R13 ;  /* 0x0000001fff0d7819 */ /* 0x000fe2000001140d */
[C---:B------:R-:W-:Y:S02]  /*1a1a0*/  VIADD R25, R207.reuse, 0x60 ;  /* 0x00000060cf197836 */ /* 0x040fe40000000000 */
[----:B------:R-:W-:Y:S01]  /*1a1b0*/  VIADD R14, R207, 0x58 ;  /* 0x00000058cf0e7836 */ /* 0x000fe20000000000 */
[----:B------:R-:W-:-:S03]  /*1a1c0*/  ISETP.GE.AND P3, PT, R15, UR4, PT ;  /* 0x000000040f007c0c */ /* 0x000fc6000bf66270 */
[----:B--2---:R-:W-:Y:S01]  /*1a1d0*/  @!P0 IMAD.MOV.U32 R6, RZ, RZ, R11 ;  /* 0x000000ffff068224 */ /* 0x004fe200078e000b */
[----:B------:R-:W-:Y:S01]  /*1a1e0*/  SHF.R.S32.HI R14, RZ, 0x1f, R14 ;  /* 0x0000001fff0e7819 */ /* 0x000fe2000001140e */
[----:B-1----:R-:W-:Y:S02]  /*1a1f0*/  @!P0 IMAD.MOV.U32 R7, RZ, RZ, R48 ;  /* 0x000000ffff078224 */ /* 0x002fe400078e0030 */
[----:B------:R-:W-:-:S05]  /*1a200*/  @!P0 IMAD.WIDE R6, R207, 0x4, R6 ;  /* 0x00000004cf068825 */ /* 0x000fca00078e0206 */
[----:B------:R1:W-:Y:S01]  /*1a210*/  @!P0 ST.E.64 desc[UR54][R6.64], R152 ;  /* 0x0000009806008985 */ /* 0x0003e2000c101b36 */
[----:B------:R-:W-:-:S13]  /*1a220*/  ISETP.GE.AND P0, PT, R12, UR4, PT ;  /* 0x000000040c007c0c */ /* 0x000fda000bf06270 */
[----:B-1----:R-:W-:-:S04]  /*1a230*/  @!P0 LEA R6, P1, R12, R11, 0x2 ;  /* 0x0000000b0c068211 */ /* 0x002fc800078210ff */
[----:B------:R-:W-:Y:S01]  /*1a240*/  @!P0 LEA.HI.X R7, R12, R48, R13, 0x2, P1 ;  /* 0x000000300c078211 */ /* 0x000fe200008f140d */
[C---:B------:R-:W-:Y:S01]  /*1a250*/  VIADD R13, R207.reuse, 0x10 ;  /* 0x00000010cf0d7836 */ /* 0x040fe20000000000 */
[----:B------:R-:W-:Y:S01]  /*1a260*/  ISETP.GE.AND P1, PT, R8, UR4, PT ;  /* 0x0000000408007c0c */ /* 0x000fe2000bf26270 */
[----:B------:R-:W-:Y:S02]  /*1a270*/  VIADD R12, R207, 0x20 ;  /* 0x00000020cf0c7836 */ /* 0x000fe40000000000 */
[----:B------:R1:W-:Y:S01]  /*1a280*/  @!P0 ST.E.64 desc[UR54][R6.64], R28 ;  /* 0x0000001c06008985 */ /* 0x0003e2000c101b36 */
[----:B------:R-:W-:Y:S02]  /*1a290*/  ISETP.GE.AND P0, PT, R9, UR4, PT ;  /* 0x0000000409007c0c */ /* 0x000fe4000bf06270 */
[----:B------:R-:W-:-:S11]  /*1a2a0*/  SHF.R.S32.HI R13, RZ, 0x1f, R13 ;  /* 0x0000001fff0d7819 */ /* 0x000fd6000001140d */
[----:B-1----:R-:W-:Y:S01]  /*1a2b0*/  @!P0 LEA R6, P2, R9, R11, 0x2 ;  /* 0x0000000b09068211 */ /* 0x002fe200078410ff */
[----:B------:R-:W-:-:S03]  /*1a2c0*/  VIADD R28, R207, 0x50 ;  /* 0x00000050cf1c7836 */ /* 0x000fc60000000000 */
[----:B------:R-:W-:Y:S01]  /*1a2d0*/  @!P0 LEA.HI.X R7, R9, R48, R13, 0x2, P2 ;  /* 0x0000003009078211 */ /* 0x000fe200010f140d */
[C---:B------:R-:W-:Y:S01]  /*1a2e0*/  VIADD R13, R207.reuse, 0x18 ;  /* 0x00000018cf0d7836 */ /* 0x040fe20000000000 */
[----:B------:R-:W-:Y:S01]  /*1a2f0*/  SHF.R.S32.HI R28, RZ, 0x1f, R28 ;  /* 0x0000001fff1c7819 */ /* 0x000fe2000001141c */
[----:B------:R-:W-:Y:S02]  /*1a300*/  VIADD R9, R207, 0x28 ;  /* 0x00000028cf097836 */ /* 0x000fe40000000000 */
[----:B------:R1:W-:Y:S01]  /*1a310*/  @!P0 ST.E.64 desc[UR54][R6.64], R32 ;  /* 0x0000002006008985 */ /* 0x0003e2000c101b36 */
[----:B------:R-:W-:Y:S02]  /*1a320*/  ISETP.GE.AND P0, PT, R12, UR4, PT ;  /* 0x000000040c007c0c */ /* 0x000fe4000bf06270 */
[----:B------:R-:W-:Y:S02]  /*1a330*/  SHF.R.S32.HI R13, RZ, 0x1f, R13 ;  /* 0x0000001fff0d7819 */ /* 0x000fe4000001140d */
[----:B-1----:R-:W-:-:S04]  /*1a340*/  @!P1 LEA R6, P2, R8, R11, 0x2 ;  /* 0x0000000b08069211 */ /* 0x002fc800078410ff */
[----:B------:R-:W-:Y:S01]  /*1a350*/  @!P1 LEA.HI.X R7, R8, R48, R13, 0x2, P2 ;  /* 0x0000003008079211 */ /* 0x000fe200010f140d */
[C---:B------:R-:W-:Y:S02]  /*1a360*/  VIADD R13, R207.reuse, 0x20 ;  /* 0x00000020cf0d7836 */ /* 0x040fe40000000000 */
        /* <DEDUP_REMOVED lines=25> */
[----:B-1----:R-:W-:Y:S01]  /*1a500*/  @!P1 LEA R6, P2, R12, R11, 0x2 ;  /* 0x0000000b0c069211 */ /* 0x002fe200078410ff */
[----:B------:R-:W-:-:S02]  /*1a510*/  VIADD R20, R207, 0x70 ;  /* 0x00000070cf147836 */ /* 0x000fc40000000000 */
[C---:B------:R-:W-:Y:S01]  /*1a520*/  VIADD R21, R207.reuse, 0x90 ;  /* 0x00000090cf157836 */ /* 0x040fe20000000000 */
[----:B------:R-:W-:Y:S01]  /*1a530*/  @!P1 LEA.HI.X R7, R12, R48, R13, 0x2, P2 ;  /* 0x000000300c079211 */ /* 0x000fe200010f140d */
[C---:B------:R-:W-:Y:S01]  /*1a540*/  VIADD R12, R207.reuse, 0x40 ;  /* 0x00000040cf0c7836 */ /* 0x040fe20000000000 */
[----:B------:R-:W-:Y:S01]  /*1a550*/  SHF.R.S32.HI R20, RZ, 0x1f, R20 ;  /* 0x0000001fff147819 */ /* 0x000fe20000011414 */
[----:B------:R-:W-:Y:S01]  /*1a560*/  VIADD R13, R207, 0x68 ;  /* 0x00000068cf0d7836 */ /* 0x000fe20000000000 */
[----:B------:R-:W-:Y:S01]  /*1a570*/  SHF.R.S32.HI R21, RZ, 0x1f, R21 ;  /* 0x0000001fff157819 */ /* 0x000fe20000011415 */
[----:B------:R1:W-:Y:S01]  /*1a580*/  @!P1 ST.E.64 desc[UR54][R6.64], R52 ;  /* 0x0000003406009985 */ /* 0x0003e2000c101b36 */
[----:B------:R-:W-:Y:S02]  /*1a590*/  ISETP.GE.AND P1, PT, R8, UR4, PT ;  /* 0x0000000408007c0c */ /* 0x000fe4000bf26270 */
[----:B------:R-:W-:Y:S02]  /*1a5a0*/  SHF.R.S32.HI R12, RZ, 0x1f, R12 ;  /* 0x0000001fff0c7819 */ /* 0x000fe4000001140c */
[----:B-1----:R-:W-:-:S04]  /*1a5b0*/  @!P0 LEA R6, P2, R9, R11, 0x2 ;  /* 0x0000000b09068211 */ /* 0x002fc800078410ff */
[----:B------:R-:W-:Y:S01]  /*1a5c0*/  @!P0 LEA.HI.X R7, R9, R48, R12, 0x2, P2 ;  /* 0x0000003009078211 */ /* 0x000fe200010f140c */
[C---:B------:R-:W-:Y:S01]  /*1a5d0*/  VIADD R12, R207.reuse, 0x58 ;  /* 0x00000058cf0c7836 */ /* 0x040fe20000000000 */
[----:B------:R-:W-:-:S03]  /*1a5e0*/  IADD3 R9, R207, 0x48, RZ ;  /* 0x00000048cf097810 */ /* 0x000fc60007ffe0ff */
[----:B------:R1:W-:Y:S01]  /*1a5f0*/  @!P0 ST.E.64 desc[UR54][R6.64], R56 ;  /* 0x0000003806008985 */ /* 0x0003e2000c101b36 */
[----:B------:R-:W-:Y:S02]  /*1a600*/  ISETP.GE.AND P2, PT, R12, UR4, PT ;  /* 0x000000040c007c0c */ /* 0x000fe4000bf46270 */
[----:B------:R-:W-:Y:S02]  /*1a610*/  SHF.R.S32.HI R9, RZ, 0x1f, R9 ;  /* 0x0000001fff097819 */ /* 0x000fe40000011409 */
[----:B-1----:R-:W-:-:S04]  /*1a620*/  @!P1 LEA R6, P0, R8, R11, 0x2 ;  /* 0x0000000b08069211 */ /* 0x002fc800078010ff */
[----:B------:R-:W-:Y:S02]  /*1a630*/  @!P1 LEA.HI.X R7, R8, R48, R9, 0x2, P0 ;  /* 0x0000003008079211 */ /* 0x000fe400000f1409 */
[----:B------:R-:W-:-:S03]  /*1a640*/  ISETP.GE.AND P0, PT, R25, UR4, PT ;  /* 0x0000000419007c0c */ /* 0x000fc6000bf06270 */
[C---:B------:R-:W-:Y:S01]  /*1a650*/  @!P2 LEA R8, P5, R12.reuse, R11, 0x2 ;  /* 0x0000000b0c08a211 */ /* 0x040fe200078a10ff */
[----:B------:R1:W-:Y:S01]  /*1a660*/  @!P1 ST.E.64 desc[UR54][R6.64], R60 ;  /* 0x0000003c06009985 */ /* 0x0003e2000c101b36 */
[----:B------:R-:W-:Y:S02]  /*1a670*/  ISETP.GE.AND P1, PT, R13, UR4, PT ;  /* 0x000000040d007c0c */ /* 0x000fe4000bf26270 */
[----:B------:R-:W-:Y:S01]  /*1a680*/  @!P2 LEA.HI.X R9, R12, R48, R14, 0x2, P5 ;  /* 0x000000300c09a211 */ /* 0x000fe200028f140e */
[C---:B------:R-:W-:Y:S02]  /*1a690*/  VIADD R12, R207.reuse, 0x78 ;  /* 0x00000078cf0c7836 */ /* 0x040fe40000000000 */
[----:B------:R-:W-:-:S05]  /*1a6a0*/  VIADD R14, R207, 0x68 ;  /* 0x00000068cf0e7836 */ /* 0x000fca0000000000 */
[----:B------:R-:W-:Y:S02]  /*1a6b0*/  SHF.R.S32.HI R14, RZ, 0x1f, R14 ;  /* 0x0000001fff0e7819 */ /* 0x000fe4000001140e */
[----:B-1----:R-:W-:-:S04]  /*1a6c0*/  @!P3 LEA R6, P4, R15, R11, 0x2 ;  /* 0x0000000b0f06b211 */ /* 0x002fc800078810ff */
[----:B------:R-:W-:Y:S01]  /*1a6d0*/  @!P3 LEA.HI.X R7, R15, R48, R28, 0x2, P4 ;  /* 0x000000300f07b211 */ /* 0x000fe200020f141c */
[C---:B------:R-:W-:Y:S02]  /*1a6e0*/  VIADD R15, R207.reuse, 0x70 ;  /* 0x00000070cf0f7836 */ /* 0x040fe40000000000 */
[----:B------:R-:W-:Y:S02]  /*1a6f0*/  VIADD R28, R207, 0x60 ;  /* 0x00000060cf1c7836 */ /* 0x000fe40000000000 */
[----:B------:R1:W-:Y:S01]  /*1a700*/  @!P3 ST.E.64 desc[UR54][R6.64], R64 ;  /* 0x000000400600b985 */ /* 0x0003e2000c101b36 */
[----:B------:R-:W-:Y:S02]  /*1a710*/  ISETP.GE.AND P3, PT, R15, UR4, PT ;  /* 0x000000040f007c0c */ /* 0x000fe4000bf66270 */
[----:B------:R-:W-:Y:S01]  /*1a720*/  SHF.R.S32.HI R28, RZ, 0x1f, R28 ;  /* 0x0000001fff1c7819 */ /* 0x000fe2000001141c */
[----:B------:R2:W-:Y:S01]  /*1a730*/  @!P2 ST.E.64 desc[UR54][R8.64], R68 ;  /* 0x000000440800a985 */ /* 0x0005e2000c101b36 */
[----:B------:R-:W-:-:S02]  /*1a740*/  ISETP.GE.AND P2, PT, R12, UR4, PT ;  /* 0x000000040c007c0c */ /* 0x000fc4000bf46270 */
[-C--:B-1----:R-:W-:Y:S02]  /*1a750*/  @!P0 LEA R6, P4, R25, R11.reuse, 0x2 ;  /* 0x0000000b19068211 */ /* 0x082fe400078810ff */
[----:B--2---:R-:W-:Y:S02]  /*1a760*/  @!P1 LEA R8, P5, R13, R11, 0x2 ;  /* 0x0000000b0d089211 */ /* 0x004fe400078a10ff */
[-C--:B------:R-:W-:Y:S01]  /*1a770*/  @!P0 LEA.HI.X R7, R25, R48.reuse, R28, 0x2, P4 ;  /* 0x0000003019078211 */ /* 0x080fe200020f141c */
[----:B------:R-:W-:Y:S01]  /*1a780*/  VIADD R25, R207, 0x80 ;  /* 0x00000080cf197836 */ /* 0x000fe20000000000 */
[----:B------:R-:W-:Y:S01]  /*1a790*/  @!P1 LEA.HI.X R9, R13, R48, R14, 0x2, P5 ;  /* 0x000000300d099211 */ /* 0x000fe200028f140e */
[C---:B------:R-:W-:Y:S02]  /*1a7a0*/  VIADD R13, R207.reuse, 0x88 ;  /* 0x00000088cf0d7836 */ /* 0x040fe40000000000 */
[----:B------:R-:W-:Y:S01]  /*1a7b0*/  VIADD R14, R207, 0x78 ;  /* 0x00000078cf0e7836 */ /* 0x000fe20000000000 */
[----:B------:R1:W-:Y:S01]  /*1a7c0*/  @!P0 ST.E.64 desc[UR54][R6.64], R72 ;  /* 0x0000004806008985 */ /* 0x0003e2000c101b36 */
[----:B------:R-:W-:Y:S01]  /*1a7d0*/  ISETP.GE.AND P0, PT, R25, UR4, PT ;  /* 0x0000000419007c0c */ /* 0x000fe2000bf06270 */
[----:B------:R-:W-:-:S02]  /*1a7e0*/  VIADD R28, R207, 0xd8 ;  /* 0x000000d8cf1c7836 */ /* 0x000fc40000000000 */
[----:B------:R2:W-:Y:S01]  /*1a7f0*/  @!P1 ST.E.64 desc[UR54][R8.64], R76 ;  /* 0x0000004c08009985 */ /* 0x0005e2000c101b36 */
[----:B------:R-:W-:Y:S02]  /*1a800*/  ISETP.GE.AND P1, PT, R13, UR4, PT ;  /* 0x000000040d007c0c */ /* 0x000fe4000bf26270 */
[----:B------:R-:W-:Y:S02]  /*1a810*/  SHF.R.S32.HI R14, RZ, 0x1f, R14 ;  /* 0x0000001fff0e7819 */ /* 0x000fe4000001140e */
[----:B------:R-:W-:Y:S02]  /*1a820*/  SHF.R.S32.HI R28, RZ, 0x1f, R28 ;  /* 0x0000001fff1c7819 */ /* 0x000fe4000001141c */
[CC--:B-1----:R-:W-:Y:S02]  /*1a830*/  @!P3 LEA R6, P4, R15.reuse, R11.reuse, 0x2 ;  /* 0x0000000b0f06b211 */ /* 0x0c2fe400078810ff */
[C---:B--2---:R-:W-:Y:S02]  /*1a840*/  @!P2 LEA R8, P5, R12.reuse, R11, 0x2 ;  /* 0x0000000b0c08a211 */ /* 0x044fe400078a10ff */
[-C--:B------:R-:W-:Y:S01]  /*1a850*/  @!P3 LEA.HI.X R7, R15, R48.reuse, R20, 0x2, P4 ;  /* 0x000000300f07b211 */ /* 0x080fe200020f1414 */
[C---:B------:R-:W-:Y:S01]  /*1a860*/  VIADD R15, R207.reuse, 0x90 ;  /* 0x00000090cf0f7836 */ /* 0x040fe20000000000 */
[----:B------:R-:W-:Y:S01]  /*1a870*/  @!P2 LEA.HI.X R9, R12, R48, R14, 0x2, P5 ;  /* 0x000000300c09a211 */ /* 0x000fe200028f140e */
[----:B------:R-:W-:-:S02]  /*1a880*/  VIADD R12, R207, 0x98 ;  /* 0x00000098cf0c7836 */ /* 0x000fc40000000000 */
[C---:B------:R-:W-:Y:S01]  /*1a890*/  VIADD R20, R207.reuse, 0x80 ;  /* 0x00000080cf147836 */ /* 0x040fe20000000000 */
[----:B------:R1:W-:Y:S01]  /*1a8a0*/  @!P3 ST.E.64 desc[UR54][R6.64], R80 ;  /* 0x000000500600b985 */ /* 0x0003e2000c101b36 */
[----:B------:R-:W-:Y:S01]  /*1a8b0*/  VIADD R14, R207, 0x88 ;  /* 0x00000088cf0e7836 */ /* 0x000fe20000000000 */
[----:B------:R-:W-:Y:S02]  /*1a8c0*/  ISETP.GE.AND P3, PT, R15, UR4, PT ;  /* 0x000000040f007c0c */ /* 0x000fe4000bf66270 */
[----:B------:R2:W-:Y:S01]  /*1a8d0*/  @!P2 ST.E.64 desc[UR54][R8.64], R84 ;  /* 0x000000540800a985 */ /* 0x0005e2000c101b36 */
[----:B------:R-:W-:Y:S02]  /*1a8e0*/  ISETP.GE.AND P2, PT, R12, UR4, PT ;  /* 0x000000040c007c0c */ /* 0x000fe4000bf46270 */
[----:B------:R-:W-:Y:S02]  /*1a8f0*/  SHF.R.S32.HI R20, RZ, 0x1f, R20 ;  /* 0x0000001fff147819 */ /* 0x000fe40000011414 */
[----:B------:R-:W-:-:S02]  /*1a900*/  SHF.R.S32.HI R14, RZ, 0x1f, R14 ;  /* 0x0000001fff0e7819 */ /* 0x000fc4000001140e */
[-C--:B-1----:R-:W-:Y:S02]  /*1a910*/  @!P0 LEA R6, P4, R25, R11.reuse, 0x2 ;  /* 0x0000000b19068211 */ /* 0x082fe400078810ff */
[----:B--2---:R-:W-:Y:S02]  /*1a920*/  @!P1 LEA R8, P5, R13, R11, 0x2 ;  /* 0x0000000b0d089211 */ /* 0x004fe400078a10ff */
[-C--:B------:R-:W-:Y:S01]  /*1a930*/  @!P0 LEA.HI.X R7, R25, R48.reuse, R20, 0x2, P4 ;  /* 0x0000003019078211 */ /* 0x080fe200020f1414 */
[----:B------:R-:W-:Y:S01]  /*1a940*/  VIADD R25, R207, 0xa0 ;  /* 0x000000a0cf197836 */ /* 0x000fe20000000000 */
[----:B------:R-:W-:Y:S01]  /*1a950*/  @!P1 LEA.HI.X R9, R13, R48, R14, 0x2, P5 ;  /* 0x000000300d099211 */ /* 0x000fe200028f140e */
[C---:B------:R-:W-:Y:S01]  /*1a960*/  VIADD R14, R207.reuse, 0xa8 ;  /* 0x000000a8cf0e7836 */ /* 0x040fe20000000000 */
[C---:B------:R-:W-:Y:S01]  /*1a970*/  IADD3 R20, R207.reuse, 0xa0, RZ ;  /* 0x000000a0cf147810 */ /* 0x040fe20007ffe0ff */
[----:B------:R-:W-:Y:S01]  /*1a980*/  VIADD R13, R207, 0x98 ;  /* 0x00000098cf0d7836 */ /* 0x000fe20000000000 */
[----:B------:R1:W-:Y:S01]  /*1a990*/  @!P0 ST.E.64 desc[UR54][R6.64], R88 ;  /* 0x0000005806008985 */ /* 0x0003e2000c101b36 */
[----:B------:R-:W-:-:S02]  /*1a9a0*/  SHF.R.S32.HI R25, RZ, 0x1f, R25 ;  /* 0x0000001fff197819 */ /* 0x000fc40000011419 */
[----:B------:R-:W-:Y:S01]  /*1a9b0*/  ISETP.GE.AND P0, PT, R20, UR4, PT ;  /* 0x0000000414007c0c */ /* 0x000fe2000bf06270 */
[----:B------:R2:W-:Y:S01]  /*1a9c0*/  @!P1 ST.E.64 desc[UR54][R8.64], R92 ;  /* 0x0000005c08009985 */ /* 0x0005e2000c101b36 */
[----:B------:R-:W-:Y:S02]  /*1a9d0*/  ISETP.GE.AND P1, PT, R14, UR4, PT ;  /* 0x000000040e007c0c */ /* 0x000fe4000bf26270 */
[----:B------:R-:W-:Y:S02]  /*1a9e0*/  SHF.R.S32.HI R13, RZ, 0x1f, R13 ;  /* 0x0000001fff0d7819 */ /* 0x000fe4000001140d */
[CC--:B-1----:R-:W-:Y:S02]  /*1a9f0*/  @!P3 LEA R6, P4, R15.reuse, R11.reuse, 0x2 ;  /* 0x0000000b0f06b211 */ /* 0x0c2fe400078810ff */
[C---:B--2---:R-:W-:Y:S02]  /*1aa00*/  @!P2 LEA R8, P5, R12.reuse, R11, 0x2 ;  /* 0x0000000b0c08a211 */ /* 0x044fe400078a10ff */
[-C--:B------:R-:W-:Y:S01]  /*1aa10*/  @!P3 LEA.HI.X R7, R15, R48.reuse, R21, 0x2, P4 ;  /* 0x000000300f07b211 */ /* 0x080fe200020f1415 */
[C---:B------:R-:W-:Y:S01]  /*1aa20*/  VIADD R21, R207.reuse, 0xb0 ;  /* 0x000000b0cf157836 */ /* 0x040fe20000000000 */
[----:B------:R-:W-:Y:S01]  /*1aa30*/  @!P2 LEA.HI.X R9, R12, R48, R13, 0x2, P5 ;  /* 0x000000300c09a211 */ /* 0x000fe200028f140d */
[----:B------:R-:W-:-:S02]  /*1aa40*/  VIADD R13, R207, 0xb8 ;  /* 0x000000b8cf0d7836 */ /* 0x000fc40000000000 */
[----:B------:R1:W-:Y:S01]  /*1aa50*/  @!P3 ST.E.64 desc[UR54][R6.64], R96 ;  /* 0x000000600600b985 */ /* 0x0003e2000c101b36 */
[----:B------:R-:W-:Y:S01]  /*1aa60*/  VIADD R15, R207, 0xa8 ;  /* 0x000000a8cf0f7836 */ /* 0x000fe20000000000 */
[----:B------:R-:W-:Y:S01]  /*1aa70*/  ISETP.GE.AND P3, PT, R21, UR4, PT ;  /* 0x0000000415007c0c */ /* 0x000fe2000bf66270 */
[----:B------:R-:W-:Y:S01]  /*1aa80*/  VIADD R12, R207, 0xc0 ;  /* 0x000000c0cf0c7836 */ /* 0x000fe20000000000 */
[----:B------:R-:W-:Y:S01]  /*1aa90*/  ISETP.GE.AND P4, PT, R13, UR4, PT ;  /* 0x000000040d007c0c */ /* 0x000fe2000bf86270 */
[----:B------:R2:W-:Y:S01]  /*1aaa0*/  @!P2 ST.E.64 desc[UR54][R8.64], R100 ;  /* 0x000000640800a985 */ /* 0x0005e2000c101b36 */
[----:B------:R-:W-:Y:S02]  /*1aab0*/  SHF.R.S32.HI R15, RZ, 0x1f, R15 ;  /* 0x0000001fff0f7819 */ /* 0x000fe4000001140f */
[----:B-1----:R-:W-:-:S04]  /*1aac0*/  @!P0 LEA R6, P5, R20, R11, 0x2 ;  /* 0x0000000b14068211 */ /* 0x002fc800078a10ff */
[-C--:B------:R-:W-:Y:S01]  /*1aad0*/  @!P0 LEA.HI.X R7, R20, R48.reuse, R25, 0x2, P5 ;  /* 0x0000003014078211 */ /* 0x080fe200028f1419 */
[C---:B------:R-:W-:Y:S01]  /*1aae0*/  VIADD R25, R207.reuse, 0xb0 ;  /* 0x000000b0cf197836 */ /* 0x040fe20000000000 */
[C---:B--2---:R-:W-:Y:S01]  /*1aaf0*/  @!P1 LEA R8, P2, R14.reuse, R11, 0x2 ;  /* 0x0000000b0e089211 */ /* 0x044fe200078410ff */
[C---:B------:R-:W-:Y:S02]  /*1ab00*/  VIADD R20, R207.reuse, 0xd0 ;  /* 0x000000d0cf147836 */ /* 0x040fe40000000000 */
[----:B------:R1:W-:Y:S01]  /*1ab10*/  @!P0 ST.E.64 desc[UR54][R6.64], R104 ;  /* 0x0000006806008985 */ /* 0x0003e2000c101b36 */
[----:B------:R-:W-:Y:S01]  /*1ab20*/  @!P1 LEA.HI.X R9, R14, R48, R15, 0x2, P2 ;  /* 0x000000300e099211 */ /* 0x000fe200010f140f */
[C---:B------:R-:W-:Y:S01]  /*1ab30*/  VIADD R15, R207.reuse, 0xb8 ;  /* 0x000000b8cf0f7836 */ /* 0x040fe20000000000 */
[----:B------:R-:W-:Y:S01]  /*1ab40*/  ISETP.GE.AND P2, PT, R12, UR4, PT ;  /* 0x000000040c007c0c */ /* 0x000fe2000bf46270 */
[----:B------:R-:W-:Y:S01]  /*1ab50*/  VIADD R14, R207, 0xc8 ;  /* 0x000000c8cf0e7836 */ /* 0x000fe20000000000 */
[----:B------:R-:W-:Y:S01]  /*1ab60*/  SHF.R.S32.HI R25, RZ, 0x1f, R25 ;  /* 0x0000001fff197819 */ /* 0x000fe20000011419 */
[----:B------:R2:W-:Y:S01]  /*1ab70*/  @!P1 ST.E.64 desc[UR54][R8.64], R108 ;  /* 0x0000006c08009985 */ /* 0x0005e2000c101b36 */
[----:B------:R-:W-:-:S02]  /*1ab80*/  SHF.R.S32.HI R15, RZ, 0x1f, R15 ;  /* 0x0000001fff0f7819 */ /* 0x000fc4000001140f */
[----:B------:R-:W-:Y:S02]  /*1ab90*/  ISETP.GE.AND P1, PT, R14, UR4, PT ;  /* 0x000000040e007c0c */ /* 0x000fe4000bf26270 */
[----:B-1----:R-:W-:-:S04]  /*1aba0*/  @!P3 LEA R6, P0, R21, R11, 0x2 ;  /* 0x0000000b1506b211 */ /* 0x002fc800078010ff */
[-C--:B------:R-:W-:Y:S01]  /*1abb0*/  @!P3 LEA.HI.X R7, R21, R48.reuse, R25, 0x2, P0 ;  /* 0x000000301507b211 */ /* 0x080fe200000f1419 */
[----:B------:R-:W-:Y:S01]  /*1abc0*/  VIADD R21, R207, 0xd8 ;  /* 0x000000d8cf157836 */ /* 0x000fe20000000000 */
[----:B--2---:R-:W-:Y:S01]  /*1abd0*/  @!P4 LEA R8, P5, R13, R11, 0x2 ;  /* 0x0000000b0d08c211 */ /* 0x004fe200078a10ff */
[----:B------:R-:W-:Y:S01]  /*1abe0*/  VIADD R25, R207, 0xc8 ;  /* 0x000000c8cf197836 */ /* 0x000fe20000000000 */
[----:B------:R-:W-:Y:S01]  /*1abf0*/  ISETP.GE.AND P0, PT, R20, UR4, PT ;  /* 0x0000000414007c0c */ /* 0x000fe2000bf06270 */
[----:B------:R1:W-:Y:S01]  /*1ac00*/  @!P3 ST.E.64 desc[UR54][R6.64], R112 ;  /* 0x000000700600b985 */ /* 0x0003e2000c101b36 */
[----:B------:R-:W-:Y:S01]  /*1ac10*/  @!P4 LEA.HI.X R9, R13, R48, R15, 0x2, P5 ;  /* 0x000000300d09c211 */ /* 0x000fe200028f140f */
[C---:B------:R-:W-:Y:S01]  /*1ac20*/  VIADD R13, R207.reuse, 0xc0 ;  /* 0x000000c0cf0d7836 */ /* 0x040fe20000000000 */
[----:B------:R-:W-:Y:S01]  /*1ac30*/  SHF.R.S32.HI R25, RZ, 0x1f, R25 ;  /* 0x0000001fff197819 */ /* 0x000fe20000011419 */
[----:B------:R-:W-:Y:S02]  /*1ac40*/  VIADD R15, R207, 0xe0 ;  /* 0x000000e0cf0f7836 */ /* 0x000fe40000000000 */
[----:B------:R2:W-:Y:S01]  /*1ac50*/  @!P4 ST.E.64 desc[UR54][R8.64], R116 ;  /* 0x000000740800c985 */ /* 0x0005e2000c101b36 */
[----:B------:R-:W-:-:S02]  /*1ac60*/  ISETP.GE.AND P4, PT, R21, UR4, PT ;  /* 0x0000000415007c0c */ /* 0x000fc4000bf86270 */
[----:B------:R-:W-:Y:S02]  /*1ac70*/  SHF.R.S32.HI R13, RZ, 0x1f, R13 ;  /* 0x0000001fff0d7819 */ /* 0x000fe4000001140d */
[----:B-1----:R-:W-:-:S04]  /*1ac80*/  @!P2 LEA R6, P3, R12, R11, 0x2 ;  /* 0x0000000b0c06a211 */ /* 0x002fc800078610ff */
[-C--:B------:R-:W-:Y:S02]  /*1ac90*/  @!P2 LEA.HI.X R7, R12, R48.reuse, R13, 0x2, P3 ;  /* 0x000000300c07a211 */ /* 0x080fe400018f140d */
[-C--:B--2---:R-:W-:Y:S02]  /*1aca0*/  @!P1 LEA R8, P5, R14, R11.reuse, 0x2 ;  /* 0x0000000b0e089211 */ /* 0x084fe400078a10ff */
[----:B------:R-:W-:Y:S01]  /*1acb0*/  @!P0 LEA R12, P3, R20, R11, 0x2 ;  /* 0x0000000b140c8211 */ /* 0x000fe200078610ff */
[----:B------:R1:W-:Y:S01]  /*1acc0*/  @!P2 ST.E.64 desc[UR54][R6.64], R120 ;  /* 0x000000780600a985 */ /* 0x0003e2000c101b36 */
[----:B------:R-:W-:Y:S01]  /*1acd0*/  @!P1 LEA.HI.X R9, R14, R48, R25, 0x2, P5 ;  /* 0x000000300e099211 */ /* 0x000fe200028f1419 */
[C---:B------:R-:W-:Y:S01]  /*1ace0*/  VIADD R14, R207.reuse, 0xe8 ;  /* 0x000000e8cf0e7836 */ /* 0x040fe20000000000 */
[----:B------:R-:W-:Y:S02]  /*1acf0*/  IADD3 R25, R207, 0xd0, RZ ;  /* 0x000000d0cf197810 */ /* 0x000fe40007ffe0ff */
[----:B------:R-:W-:Y:S01]  /*1ad00*/  ISETP.GE.AND P2, PT, R15, UR4, PT ;  /* 0x000000040f007c0c */ /* 0x000fe2000bf46270 */
[----:B------:R2:W-:Y:S01]  /*1ad10*/  @!P1 ST.E.64 desc[UR54][R8.64], R124 ;  /* 0x0000007c08009985 */ /* 0x0005e2000c101b36 */
[----:B------:R-:W-:-:S04]  /*1ad20*/  SHF.R.S32.HI R25, RZ, 0x1f, R25 ;  /* 0x0000001fff197819 */ /* 0x000fc80000011419 */
[-C--:B------:R-:W-:Y:S01]  /*1ad30*/  @!P0 LEA.HI.X R13, R20, R48.reuse, R25, 0x2, P3 ;  /* 0x00000030140d8211 */ /* 0x080fe200018f1419 */
[C---:B------:R-:W-:Y:S01]  /*1ad40*/  VIADD R25, R207.reuse, 0xf0 ;  /* 0x000000f0cf197836 */ /* 0x040fe20000000000 */
[----:B------:R-:W-:Y:S01]  /*1ad50*/  ISETP.GE.AND P3, PT, R14, UR4, PT ;  /* 0x000000040e007c0c */ /* 0x000fe2000bf66270 */
[----:B------:R-:W-:Y:S01]  /*1ad60*/  VIADD R20, R207, 0xf8 ;  /* 0x000000f8cf147836 */ /* 0x000fe20000000000 */
[-C--:B-1----:R-:W-:Y:S01]  /*1ad70*/  @!P4 LEA R6, P5, R21, R11.reuse, 0x2 ;  /* 0x0000000b1506c211 */ /* 0x082fe200078a10ff */
[----:B------:R1:W-:Y:S01]  /*1ad80*/  @!P0 ST.E.64 desc[UR54][R12.64], R128 ;  /* 0x000000800c008985 */ /* 0x0003e2000c101b36 */
[----:B------:R-:W-:Y:S02]  /*1ad90*/  ISETP.GE.AND P1, PT, R25, UR4, PT ;  /* 0x0000000419007c0c */ /* 0x000fe4000bf26270 */
[----:B------:R-:W-:Y:S01]  /*1ada0*/  @!P4 LEA.HI.X R7, R21, R48, R28, 0x2, P5 ;  /* 0x000000301507c211 */ /* 0x000fe200028f141c */
[----:B------:R-:W-:Y:S01]  /*1adb0*/  VIADD R21, R207, 0xe0 ;  /* 0x000000e0cf157836 */ /* 0x000fe20000000000 */
[----:B--2---:R-:W-:Y:S01]  /*1adc0*/  @!P2 LEA R8, P5, R15, R11, 0x2 ;  /* 0x0000000b0f08a211 */ /* 0x004fe200078a10ff */
[----:B------:R-:W-:Y:S01]  /*1add0*/  VIADD R28, R207, 0xf0 ;  /* 0x000000f0cf1c7836 */ /* 0x000fe20000000000 */
[----:B------:R-:W-:Y:S01]  /*1ade0*/  ISETP.GE.AND P0, PT, R20, UR4, PT ;  /* 0x0000000414007c0c */ /* 0x000fe2000bf06270 */
[----:B------:R2:W-:Y:S01]  /*1adf0*/  @!P4 ST.E.64 desc[UR54][R6.64], R132 ;  /* 0x000000840600c985 */ /* 0x0005e2000c101b36 */
[----:B------:R-:W-:-:S02]  /*1ae00*/  SHF.R.S32.HI R21, RZ, 0x1f, R21 ;  /* 0x0000001fff157819 */ /* 0x000fc40000011415 */
[----:B------:R-:W-:Y:S02]  /*1ae10*/  SHF.R.S32.HI R28, RZ, 0x1f, R28 ;  /* 0x0000001fff1c7819 */ /* 0x000fe4000001141c */
[----:B------:R-:W-:Y:S01]  /*1ae20*/  @!P2 LEA.HI.X R9, R15, R48, R21, 0x2, P5 ;  /* 0x000000300f09a211 */ /* 0x000fe200028f1415 */
[C---:B------:R-:W-:Y:S01]  /*1ae30*/  VIADD R15, R207.reuse, 0xe8 ;  /* 0x000000e8cf0f7836 */ /* 0x040fe20000000000 */
[----:B-1----:R-:W-:Y:S01]  /*1ae40*/  @!P3 LEA R12, P4, R14, R11, 0x2 ;  /* 0x0000000b0e0cb211 */ /* 0x002fe200078810ff */
[----:B------:R-:W-:Y:S02]  /*1ae50*/  VIADD R21, R207, 0xf8 ;  /* 0x000000f8cf157836 */ /* 0x000fe40000000000 */
[----:B------:R3:W-:Y:S01]  /*1ae60*/  @!P2 ST.E.64 desc[UR54][R8.64], R136 ;  /* 0x000000880800a985 */ /* 0x0007e2000c101b36 */
[----:B------:R-:W-:Y:S02]  /*1ae70*/  SHF.R.S32.HI R15, RZ, 0x1f, R15 ;  /* 0x0000001fff0f7819 */ /* 0x000fe4000001140f */
[----:B------:R-:W-:-:S02]  /*1ae80*/  SHF.R.S32.HI R21, RZ, 0x1f, R21 ;  /* 0x0000001fff157819 */ /* 0x000fc40000011415 */
[CC--:B--2---:R-:W-:Y:S02]  /*1ae90*/  @!P1 LEA R6, P5, R25.reuse, R11.reuse, 0x2 ;  /* 0x0000000b19069211 */ /* 0x0c4fe400078a10ff */
[-C--:B------:R-:W-:Y:S02]  /*1aea0*/  @!P3 LEA.HI.X R13, R14, R48.reuse, R15, 0x2, P4 ;  /* 0x000000300e0db211 */ /* 0x080fe400020f140f */
[C---:B------:R-:W-:Y:S02]  /*1aeb0*/  @!P0 LEA R14, P4, R20.reuse, R11, 0x2 ;  /* 0x0000000b140e8211 */ /* 0x040fe400078810ff */
[-C--:B------:R-:W-:Y:S01]  /*1aec0*/  @!P1 LEA.HI.X R7, R25, R48.reuse, R28, 0x2, P5 ;  /* 0x0000003019079211 */ /* 0x080fe200028f141c */
[----:B------:R3:W-:Y:S01]  /*1aed0*/  @!P3 ST.E.64 desc[UR54][R12.64], R140 ;  /* 0x0000008c0c00b985 */ /* 0x0007e2000c101b36 */
[----:B------:R-:W-:-:S03]  /*1aee0*/  @!P0 LEA.HI.X R15, R20, R48, R21, 0x2, P4 ;  /* 0x00000030140f8211 */ /* 0x000fc600020f1415 */
[----:B------:R3:W-:Y:S04]  /*1aef0*/  @!P1 ST.E.64 desc[UR54][R6.64], R144 ;  /* 0x0000009006009985 */ /* 0x0007e8000c101b36 */
[----:B------:R3:W-:Y:S02]  /*1af00*/  @!P0 ST.E.64 desc[UR54][R14.64], R148 ;  /* 0x000000940e008985 */ /* 0x0007e4000c101b36 */
.L_x_3050:
[----:B------:R-:W-:Y:S05]  /*1af10*/  BSYNC B1 ;  /* 0x0000000000017941 */ /* 0x000fea0003800000 */
.L_x_3049:
[----:B------:R-:W-:-:S03]  /*1af20*/  UMOV UR4, 0xffffffff ;  /* 0xffffffff00047882 */ /* 0x000fc60000000000 */
[----:B------:R-:W-:Y:S05]  /*1af30*/  BRA.DIV UR4, `(.L_x_3051) ;  /* 0x000000ba04547947 */ /* 0x000fea000b800000 */
[----:B0-----:R-:W0:Y:S04]  /*1af40*/  SHFL.IDX PT, R10, R10, 0x1, 0x1c1f ;  /* 0x003c1f000a0a7f89 */ /* 0x001e2800000e0000 */
[----:B------:R-:W4:Y:S02]  /*1af50*/  SHFL.IDX PT, R3, R3, 0x1, 0x1c1f ;  /* 0x003c1f0003037f89 */ /* 0x000f2400000e0000 */
.L_x_3282:
[----:B------:R-:W-:-:S13]  /*1af60*/  ISETP.GE.AND P0, PT, R24, R0, PT ;  /* 0x000000001800720c */ /* 0x000fda0003f06270 */
[----:B------:R-:W-:Y:S05]  /*1af70*/  @P0 BRA `(.L_x_3047) ;  /* 0x0000001c00d00947 */ /* 0x000fea0003800000 */
[----:B------:R-:W-:Y:S01]  /*1af80*/  ULDC UR4, c[0x0][0xac8] ;  /* 0x0002b20000047ab9 */ /* 0x000fe20000000800 */
[C---:B---3--:R-:W-:Y:S01]  /*1af90*/  VIADD R14, R207.reuse, 0x8 ;  /* 0x00000008cf0e7836 */ /* 0x048fe20000000000 */
[C---:B------:R-:W-:Y:S01]  /*1afa0*/  ISETP.GE.AND P2, PT, R207.reuse, UR4, PT ;  /* 0x00000004cf007c0c */ /* 0x040fe2000bf46270 */
[C---:B------:R-:W-:Y:S02]  /*1afb0*/  VIADD R12, R207.reuse, 0x10 ;  /* 0x00000010cf0c7836 */ /* 0x040fe40000000000 */
[C---:B------:R-:W-:Y:S01]  /*1afc0*/  VIADD R15, R207.reuse, 0x18 ;  /* 0x00000018cf0f7836 */ /* 0x040fe20000000000 */
[----:B------:R-:W-:Y:S01]  /*1afd0*/  ISETP.GE.AND P3, PT, R14, UR4, PT ;  /* 0x000000040e007c0c */ /* 0x000fe2000bf66270 */
[C---:B------:R-:W-:Y:S01]  /*1afe0*/  VIADD R20, R207.reuse, 0x8 ;  /* 0x00000008cf147836 */ /* 0x040fe20000000000 */
[----:B------:R-:W-:Y:S01]  /*1aff0*/  ISETP.GE.AND P1, PT, R12, UR4, PT ;  /* 0x000000040c007c0c */ /* 0x000fe2000bf26270 */
[----:B--2---:R-:W-:Y:S01]  /*1b000*/  VIADD R11, R207, 0x20 ;  /* 0x00000020cf0b7836 */ /* 0x004fe20000000000 */
[----:B------:R-:W-:Y:S01]  /*1b010*/  ISETP.GE.AND P0, PT, R15, UR4, PT ;  /* 0x000000040f007c0c */ /* 0x000fe2000bf06270 */
[C---:B------:R-:W-:Y:S01]  /*1b020*/  VIADD R13, R207.reuse, 0x10 ;  /* 0x00000010cf0d7836 */ /* 0x040fe20000000000 */
[----:B------:R-:W-:Y:S01]  /*1b030*/  SHF.R.S32.HI R20, RZ, 0x1f, R20 ;  /* 0x0000001fff147819 */ /* 0x000fe20000011414 */
[----:B------:R-:W-:-:S02]  /*1b040*/  VIADD R21, R207, 0x98 ;  /* 0x00000098cf157836 */ /* 0x000fc40000000000 */
[----:B----4-:R-:W-:Y:S01]  /*1b050*/  @!P2 IMAD.MOV.U32 R6, RZ, RZ, R3 ;  /* 0x000000ffff06a224 */ /* 0x010fe200078e0003 */
[----:B------:R-:W-:Y:S01]  /*1b060*/  SHF.R.S32.HI R13, RZ, 0x1f, R13 ;  /* 0x0000001fff0d7819 */ /* 0x000fe2000001140d */
[----:B0-----:R-:W-:Y:S01]  /*1b070*/  @!P2 IMAD.MOV.U32 R7, RZ, RZ, R10 ;  /* 0x000000ffff07a224 */ /* 0x001fe200078e000a */
[----:B------:R-:W-:Y:S02]  /*1b080*/  SHF.R.S32.HI R21, RZ, 0x1f, R21 ;  /* 0x0000001fff157819 */ /* 0x000fe40000011415 */
[----:B------:R-:W-:Y:S01]  /*1b090*/  @!P3 LEA R8, P4, R14, R3, 0x2 ;  /* 0x000000030e08b211 */ /* 0x000fe200078810ff */
[----:B------:R-:W-:-:S03]  /*1b0a0*/  @!P2 IMAD.WIDE R6, R207, 0x4, R6 ;  /* 0x00000004cf06a825 */ /* 0x000fc600078e0206 */
[----:B------:R-:W-:Y:S01]  /*1b0b0*/  @!P3 LEA.HI.X R9, R14, R10, R20, 0x2, P4 ;  /* 0x0000000a0e09b211 */ /* 0x000fe200020f1414 */
[----:B------:R-:W-:Y:S01]  /*1b0c0*/  VIADD R20, R207, 0x18 ;  /* 0x00000018cf147836 */ /* 0x000fe20000000000 */
[----:B------:R0:W-:Y:S01]  /*1b0d0*/  @!P2 ST.E.64 desc[UR54][R6.64], R26 ;  /* 0x0000001a0600a985 */ /* 0x0001e2000c101b36 */
[----:B------:R-:W-:Y:S02]  /*1b0e0*/  ISETP.GE.AND P2, PT, R11, UR4, PT ;  /* 0x000000040b007c0c */ /* 0x000fe4000bf46270 */
[----:B------:R-:W-:Y:S01]  /*1b0f0*/  IADD3 R14, R207, 0x28, RZ ;  /* 0x00000028cf0e7810 */ /* 0x000fe20007ffe0ff */
[----:B------:R2:W-:Y:S01]  /*1b100*/  @!P3 ST.E.64 desc[UR54][R8.64], R30 ;  /* 0x0000001e0800b985 */ /* 0x0005e2000c101b36 */
[----:B------:R-:W-:Y:S02]  /*1b110*/  SHF.R.S32.HI R20, RZ, 0x1f, R20 ;  /* 0x0000001fff147819 */ /* 0x000fe40000011414 */
[----:B------:R-:W-:Y:S02]  /*1b120*/  ISETP.GE.AND P3, PT, R14, UR4, PT ;  /* 0x000000040e007c0c */ /* 0x000fe4000bf66270 */
[----:B0-----:R-:W-:-:S04]  /*1b130*/  @!P1 LEA R6, P5, R12, R3, 0x2 ;  /* 0x000000030c069211 */ /* 0x001fc800078a10ff */
[-C--:B------:R-:W-:Y:S01]  /*1b140*/  @!P1 LEA.HI.X R7, R12, R10.reuse, R13, 0x2, P5 ;  /* 0x0000000a0c079211 */ /* 0x080fe200028f140d */
[----:B------:R-:W-:Y:S01]  /*1b150*/  VIADD R12, R207, 0x30 ;  /* 0x00000030cf0c7836 */ /* 0x000fe20000000000 */
[----:B--2---:R-:W-:Y:S01]  /*1b160*/  @!P0 LEA R8, P4, R15, R3, 0x2 ;  /* 0x000000030f088211 */ /* 0x004fe200078810ff */
[----:B------:R-:W-:Y:S02]  /*1b170*/  VIADD R13, R207, 0x20 ;  /* 0x00000020cf0d7836 */ /* 0x000fe40000000000 */
[----:B------:R0:W-:Y:S01]  /*1b180*/  @!P1 ST.E.64 desc[UR54][R6.64], R34 ;  /* 0x0000002206009985 */ /* 0x0001e2000c101b36 */
[----:B------:R-:W-:Y:S02]  /*1b190*/  ISETP.GE.AND P1, PT, R12, UR4, PT ;  /* 0x000000040c007c0c */ /* 0x000fe4000bf26270 */
[----:B------:R-:W-:Y:S02]  /*1b1a0*/  SHF.R.S32.HI R13, RZ, 0x1f, R13 ;  /* 0x0000001fff0d7819 */ /* 0x000fe4000001140d */
[----:B------:R-:W-:Y:S01]  /*1b1b0*/  @!P0 LEA.HI.X R9, R15, R10, R20, 0x2, P4 ;  /* 0x0000000a0f098211 */ /* 0x000fe200020f1414 */
[----:B------:R-:W-:-:S02]  /*1b1c0*/  VIADD R15, R207, 0x38 ;  /* 0x00000038cf0f7836 */ /* 0x000fc40000000000 */
[----:B------:R-:W-:Y:S02]  /*1b1d0*/  VIADD R20, R207, 0x28 ;  /* 0x00000028cf147836 */ /* 0x000fe40000000000 */
[----:B------:R2:W-:Y:S01]  /*1b1e0*/  @!P0 ST.E.64 desc[UR54][R8.64], R38 ;  /* 0x0000002608008985 */ /* 0x0005e2000c101b36 */
[----:B------:R-:W-:Y:S02]  /*1b1f0*/  ISETP.GE.AND P0, PT, R15, UR4, PT ;  /* 0x000000040f007c0c */ /* 0x000fe4000bf06270 */
[----:B------:R-:W-:Y:S02]  /*1b200*/  SHF.R.S32.HI R20, RZ, 0x1f, R20 ;  /* 0x0000001fff147819 */ /* 0x000fe40000011414 */
[----:B0-----:R-:W-:-:S04]  /*1b210*/  @!P2 LEA R6, P5, R11, R3, 0x2 ;  /* 0x000000030b06a211 */ /* 0x001fc800078a10ff */
[-C--:B------:R-:W-:Y:S01]  /*1b220*/  @!P2 LEA.HI.X R7, R11, R10.reuse, R13, 0x2, P5 ;  /* 0x0000000a0b07a211 */ /* 0x080fe200028f140d */
[C---:B------:R-:W-:Y:S02]  /*1b230*/  VIADD R11, R207.reuse, 0x40 ;  /* 0x00000040cf0b7836 */ /* 0x040fe40000000000 */
[----:B------:R-:W-:Y:S01]  /*1b240*/  VIADD R13, R207, 0x30 ;  /* 0x00000030cf0d7836 */ /* 0x000fe20000000000 */
[C---:B--2---:R-:W-:Y:S01]  /*1b250*/  @!P3 LEA R8, P4, R14.reuse, R3, 0x2 ;  /* 0x000000030e08b211 */ /* 0x044fe200078810ff */
        /* <DEDUP_REMOVED lines=20> */
[----:B------:R-:W-:Y:S01]  /*1b3a0*/  @!P0 ST.E.64 desc[UR54][R8.64], R54 ;  /* 0x0000003608008985 */ /* 0x000fe2000c101b36 */
[----:B------:R-:W-:Y:S02]  /*1b3b0*/  ISETP.GE.AND P0, PT, R15, UR4, PT ;  /* 0x000000040f007c0c */ /* 0x000fe4000bf06270 */
[----:B------:R-:W-:Y:S02]  /*1b3c0*/  SHF.R.S32.HI R20, RZ, 0x1f, R20 ;  /* 0x0000001fff147819 */ /* 0x000fe40000011414 */
[CC--:B0-----:R-:W-:Y:S02]  /*1b3d0*/  @!P2 LEA R4, P5, R11.reuse, R3.reuse, 0x2 ;  /* 0x000000030b04a211 */ /* 0x0c1fe400078a10ff */
[C---:B------:R-:W-:Y:S02]  /*1b3e0*/  @!P3 LEA R6, P4, R14.reuse, R3, 0x2 ;  /* 0x000000030e06b211 */ /* 0x040fe400078810ff */
[-C--:B------:R-:W-:Y:S01]  /*1b3f0*/  @!P2 LEA.HI.X R5, R11, R10.reuse, R13, 0x2, P5 ;  /* 0x0000000a0b05a211 */ /* 0x080fe200028f140d */
[C---:B------:R-:W-:Y:S01]  /*1b400*/  VIADD R11, R207.reuse, 0x60 ;  /* 0x00000060cf0b7836 */ /* 0x040fe20000000000 */
[----:B------:R-:W-:Y:S01]  /*1b410*/  @!P3 LEA.HI.X R7, R14, R10, R20, 0x2, P4 ;  /* 0x0000000a0e07b211 */ /* 0x000fe200020f1414 */
[----:B------:R-:W-:-:S02]  /*1b420*/  VIADD R13, R207, 0x50 ;  /* 0x00000050cf0d7836 */ /* 0x000fc40000000000 */
[----:B------:R0:W-:Y:S01]  /*1b430*/  @!P2 ST.E.64 desc[UR54][R4.64], R58 ;  /* 0x0000003a0400a985 */ /* 0x0001e2000c101b36 */
[----:B------:R-:W-:Y:S01]  /*1b440*/  ISETP.GE.AND P2, PT, R11, UR4, PT ;  /* 0x000000040b007c0c */ /* 0x000fe2000bf46270 */
[C---:B------:R-:W-:Y:S01]  /*1b450*/  VIADD R14, R207.reuse, 0x68 ;  /* 0x00000068cf0e7836 */ /* 0x040fe20000000000 */
[----:B------:R-:W-:Y:S01]  /*1b460*/  SHF.R.S32.HI R13, RZ, 0x1f, R13 ;  /* 0x0000001fff0d7819 */ /* 0x000fe2000001140d */
[----:B------:R-:W-:Y:S01]  /*1b470*/  VIADD R20, R207, 0x58 ;  /* 0x00000058cf147836 */ /* 0x000fe20000000000 */
[----:B------:R2:W-:Y:S02]  /*1b480*/  @!P3 ST.E.64 desc[UR54][R6.64], R62 ;  /* 0x0000003e0600b985 */ /* 0x0005e4000c101b36 */
[----:B------:R-:W-:Y:S02]  /*1b490*/  ISETP.GE.AND P3, PT, R14, UR4, PT ;  /* 0x000000040e007c0c */ /* 0x000fe4000bf66270 */
[----:B------:R-:W-:Y:S02]  /*1b4a0*/  SHF.R.S32.HI R20, RZ, 0x1f, R20 ;  /* 0x0000001fff147819 */ /* 0x000fe40000011414 */
[----:B0-----:R-:W-:-:S04]  /*1b4b0*/  @!P1 LEA R4, P5, R12, R3, 0x2 ;  /* 0x000000030c049211 */ /* 0x001fc800078a10ff */
[-C--:B------:R-:W-:Y:S01]  /*1b4c0*/  @!P1 LEA.HI.X R5, R12, R10.reuse, R13, 0x2, P5 ;  /* 0x0000000a0c059211 */ /* 0x080fe200028f140d */
[C---:B------:R-:W-:Y:S01]  /*1b4d0*/  VIADD R13, R207.reuse, 0x60 ;  /* 0x00000060cf0d7836 */ /* 0x040fe20000000000 */
[----:B------:R-:W-:Y:S02]  /*1b4e0*/  IADD3 R12, R207, 0x70, RZ ;  /* 0x00000070cf0c7810 */ /* 0x000fe40007ffe0ff */
        /* <DEDUP_REMOVED lines=51> */
[----:B------:R-:W-:Y:S02]  /*1b820*/  ISETP.GE.AND P3, PT, R14, UR4, PT ;  /* 0x000000040e007c0c */ /* 0x000fe4000bf66270 */
[----:B0-----:R-:W-:-:S04]  /*1b830*/  @!P1 LEA R4, P5, R12, R3, 0x2 ;  /* 0x000000030c049211 */ /* 0x001fc800078a10ff */
[-C--:B------:R-:W-:Y:S01]  /*1b840*/  @!P1 LEA.HI.X R5, R12, R10.reuse, R13, 0x2, P5 ;  /* 0x0000000a0c059211 */ /* 0x080fe200028f140d */
[C---:B------:R-:W-:Y:S01]  /*1b850*/  VIADD R13, R207.reuse, 0xb8 ;  /* 0x000000b8cf0d7836 */ /* 0x040fe20000000000 */
[----:B------:R-:W-:Y:S02]  /*1b860*/  IADD3 R12, R207, 0xa0, RZ ;  /* 0x000000a0cf0c7810 */ /* 0x000fe40007ffe0ff */
[C---:B--2---:R-:W-:Y:S01]  /*1b870*/  @!P0 LEA R6, P5, R15.reuse, R3, 0x2 ;  /* 0x000000030f068211 */ /* 0x044fe200078a10ff */
[----:B------:R0:W-:Y:S01]  /*1b880*/  @!P1 ST.E.64 desc[UR54][R4.64], R98 ;  /* 0x0000006204009985 */ /* 0x0001e2000c101b36 */
[----:B------:R-:W-:Y:S02]  /*1b890*/  SHF.R.S32.HI R12, RZ, 0x1f, R12 ;  /* 0x0000001fff0c7819 */ /* 0x000fe4000001140c */
[----:B------:R-:W-:Y:S01]  /*1b8a0*/  @!P0 LEA.HI.X R7, R15, R10, R21, 0x2, P5 ;  /* 0x0000000a0f078211 */ /* 0x000fe200028f1415 */
[C---:B------:R-:W-:Y:S02]  /*1b8b0*/  VIADD R21, R207.reuse, 0xa8 ;  /* 0x000000a8cf157836 */ /* 0x040fe40000000000 */
[----:B------:R-:W-:-:S02]  /*1b8c0*/  VIADD R15, R207, 0xb0 ;  /* 0x000000b0cf0f7836 */ /* 0x000fc40000000000 */
[----:B------:R2:W-:Y:S01]  /*1b8d0*/  @!P0 ST.E.64 desc[UR54][R6.64], R102 ;  /* 0x0000006606008985 */ /* 0x0005e2000c101b36 */
[----:B------:R-:W-:Y:S02]  /*1b8e0*/  SHF.R.S32.HI R21, RZ, 0x1f, R21 ;  /* 0x0000001fff157819 */ /* 0x000fe40000011415 */
[----:B------:R-:W-:Y:S02]  /*1b8f0*/  SHF.R.S32.HI R15, RZ, 0x1f, R15 ;  /* 0x0000001fff0f7819 */ /* 0x000fe4000001140f */
[----:B0-----:R-:W-:-:S04]  /*1b900*/  @!P2 LEA R4, P1, R11, R3, 0x2 ;  /* 0x000000030b04a211 */ /* 0x001fc800078210ff */
[-C--:B------:R-:W-:Y:S01]  /*1b910*/  @!P2 LEA.HI.X R5, R11, R10.reuse, R12, 0x2, P1 ;  /* 0x0000000a0b05a211 */ /* 0x080fe200008f140c */
[----:B------:R-:W-:Y:S01]  /*1b920*/  VIADD R12, R207, 0xc0 ;  /* 0x000000c0cf0c7836 */ /* 0x000fe20000000000 */
[----:B------:R-:W-:Y:S01]  /*1b930*/  ISETP.GE.AND P1, PT, R13, UR4, PT ;  /* 0x000000040d007c0c */ /* 0x000fe2000bf26270 */
[C---:B------:R-:W-:Y:S01]  /*1b940*/  VIADD R11, R207.reuse, 0xc8 ;  /* 0x000000c8cf0b7836 */ /* 0x040fe20000000000 */
[----:B--2---:R-:W-:Y:S01]  /*1b950*/  @!P4 LEA R6, P0, R20, R3, 0x2 ;  /* 0x000000031406c211 */ /* 0x004fe200078010ff */
[----:B------:R0:W-:Y:S01]  /*1b960*/  @!P2 ST.E.64 desc[UR54][R4.64], R106 ;  /* 0x0000006a0400a985 */ /* 0x0001e2000c101b36 */
[----:B------:R-:W-:Y:S02]  /*1b970*/  ISETP.GE.AND P2, PT, R12, UR4, PT ;  /* 0x000000040c007c0c */ /* 0x000fe4000bf46270 */
[----:B------:R-:W-:Y:S01]  /*1b980*/  @!P4 LEA.HI.X R7, R20, R10, R21, 0x2, P0 ;  /* 0x0000000a1407c211 */ /* 0x000fe200000f1415 */
[----:B------:R-:W-:Y:S01]  /*1b990*/  VIADD R20, R207, 0xb8 ;  /* 0x000000b8cf147836 */ /* 0x000fe20000000000 */
[----:B------:R-:W-:-:S03]  /*1b9a0*/  ISETP.GE.AND P0, PT, R11, UR4, PT ;  /* 0x000000040b007c0c */ /* 0x000fc6000bf06270 */
[----:B------:R2:W-:Y:S01]  /*1b9b0*/  @!P4 ST.E.64 desc[UR54][R6.64], R110 ;  /* 0x0000006e0600c985 */ /* 0x0005e2000c101b36 */
[----:B------:R-:W-:Y:S02]  /*1b9c0*/  SHF.R.S32.HI R20, RZ, 0x1f, R20 ;  /* 0x0000001fff147819 */ /* 0x000fe40000011414 */
[----:B0-----:R-:W-:-:S04]  /*1b9d0*/  @!P3 LEA R4, P5, R14, R3, 0x2 ;  /* 0x000000030e04b211 */ /* 0x001fc800078a10ff */
[-C--:B------:R-:W-:Y:S01]  /*1b9e0*/  @!P3 LEA.HI.X R5, R14, R10.reuse, R15, 0x2, P5 ;  /* 0x0000000a0e05b211 */ /* 0x080fe200028f140f */
[C---:B------:R-:W-:Y:S02]  /*1b9f0*/  VIADD R14, R207.reuse, 0xd0 ;  /* 0x000000d0cf0e7836 */ /* 0x040fe40000000000 */
[----:B------:R-:W-:Y:S01]  /*1ba00*/  VIADD R15, R207, 0xc0 ;  /* 0x000000c0cf0f7836 */ /* 0x000fe20000000000 */
[CC--:B--2---:R-:W-:Y:S01]  /*1ba10*/  @!P1 LEA R6, P4, R13.reuse, R3.reuse, 0x2 ;  /* 0x000000030d069211 */ /* 0x0c4fe200078810ff */
[----:B------:R0:W-:Y:S01]  /*1ba20*/  @!P3 ST.E.64 desc[UR54][R4.64], R114 ;  /* 0x000000720400b985 */ /* 0x0001e2000c101b36 */
[----:B------:R-:W-:Y:S02]  /*1ba30*/  ISETP.GE.AND P3, PT, R14, UR4, PT ;  /* 0x000000040e007c0c */ /* 0x000fe4000bf66270 */
[----:B------:R-:W-:Y:S02]  /*1ba40*/  SHF.R.S32.HI R15, RZ, 0x1f, R15 ;  /* 0x0000001fff0f7819 */ /* 0x000fe4000001140f */
[----:B------:R-:W-:Y:S01]  /*1ba50*/  @!P1 LEA.HI.X R7, R13, R10, R20, 0x2, P4 ;  /* 0x0000000a0d079211 */ /* 0x000fe200020f1414 */
[----:B------:R-:W-:Y:S01]  /*1ba60*/  VIADD R13, R207, 0xd8 ;  /* 0x000000d8cf0d7836 */ /* 0x000fe20000000000 */
[----:B------:R-:W-:Y:S01]  /*1ba70*/  @!P0 LEA R8, P4, R11, R3, 0x2 ;  /* 0x000000030b088211 */ /* 0x000fe200078810ff */
[----:B------:R-:W-:-:S02]  /*1ba80*/  VIADD R20, R207, 0xd0 ;  /* 0x000000d0cf147836 */ /* 0x000fc40000000000 */
[----:B------:R-:W-:Y:S01]  /*1ba90*/  @!P1 ST.E.64 desc[UR54][R6.64], R118 ;  /* 0x0000007606009985 */ /* 0x000fe2000c101b36 */
[----:B------:R-:W-:Y:S02]  /*1baa0*/  ISETP.GE.AND P1, PT, R13, UR4, PT ;  /* 0x000000040d007c0c */ /* 0x000fe4000bf26270 */
[----:B------:R-:W-:Y:S02]  /*1bab0*/  SHF.R.S32.HI R20, RZ, 0x1f, R20 ;  /* 0x0000001fff147819 */ /* 0x000fe40000011414 */
[----:B0-----:R-:W-:-:S04]  /*1bac0*/  @!P2 LEA R4, P5, R12, R3, 0x2 ;  /* 0x000000030c04a211 */ /* 0x001fc800078a10ff */
[----:B------:R-:W-:Y:S01]  /*1bad0*/  @!P2 LEA.HI.X R5, R12, R10, R15, 0x2, P5 ;  /* 0x0000000a0c05a211 */ /* 0x000fe200028f140f */
[C---:B------:R-:W-:Y:S02]  /*1bae0*/  VIADD R15, R207.reuse, 0xc8 ;  /* 0x000000c8cf0f7836 */ /* 0x040fe40000000000 */
[----:B------:R-:W-:Y:S02]  /*1baf0*/  VIADD R12, R207, 0xe0 ;  /* 0x000000e0cf0c7836 */ /* 0x000fe40000000000 */
[----:B------:R0:W-:Y:S01]  /*1bb00*/  @!P2 ST.E.64 desc[UR54][R4.64], R122 ;  /* 0x0000007a0400a985 */ /* 0x0001e2000c101b36 */
[----:B------:R-:W-:-:S04]  /*1bb10*/  SHF.R.S32.HI R15, RZ, 0x1f, R15 ;  /* 0x0000001fff0f7819 */ /* 0x000fc8000001140f */
[----:B------:R-:W-:Y:S01]  /*1bb20*/  @!P0 LEA.HI.X R9, R11, R10, R15, 0x2, P4 ;  /* 0x0000000a0b098211 */ /* 0x000fe200020f140f */
[C---:B------:R-:W-:Y:S01]  /*1bb30*/  VIADD R15, R207.reuse, 0xe8 ;  /* 0x000000e8cf0f7836 */ /* 0x040fe20000000000 */
[----:B------:R-:W-:Y:S01]  /*1bb40*/  ISETP.GE.AND P4, PT, R12, UR4, PT ;  /* 0x000000040c007c0c */ /* 0x000fe2000bf86270 */
[----:B------:R-:W-:Y:S02]  /*1bb50*/  VIADD R11, R207, 0xf0 ;  /* 0x000000f0cf0b7836 */ /* 0x000fe40000000000 */
[----:B------:R2:W-:Y:S01]  /*1bb60*/  @!P0 ST.E.64 desc[UR54][R8.64], R126 ;  /* 0x0000007e08008985 */ /* 0x0005e2000c101b36 */
[----:B------:R-:W-:Y:S02]  /*1bb70*/  ISETP.GE.AND P2, PT, R15, UR4, PT ;  /* 0x000000040f007c0c */ /* 0x000fe4000bf46270 */
[----:B------:R-:W-:Y:S02]  /*1bb80*/  ISETP.GE.AND P0, PT, R11, UR4, PT ;  /* 0x000000040b007c0c */ /* 0x000fe4000bf06270 */
[----:B0-----:R-:W-:-:S04]  /*1bb90*/  @!P3 LEA R4, P5, R14, R3, 0x2 ;  /* 0x000000030e04b211 */ /* 0x001fc800078a10ff */
[-C--:B------:R-:W-:Y:S01]  /*1bba0*/  @!P3 LEA.HI.X R5, R14, R10.reuse, R20, 0x2, P5 ;  /* 0x0000000a0e05b211 */ /* 0x080fe200028f1414 */
[----:B------:R-:W-:Y:S01]  /*1bbb0*/  VIADD R14, R207, 0xd8 ;  /* 0x000000d8cf0e7836 */ /* 0x000fe20000000000 */
[----:B------:R-:W-:Y:S01]  /*1bbc0*/  @!P1 LEA R6, P5, R13, R3, 0x2 ;  /* 0x000000030d069211 */ /* 0x000fe200078a10ff */
[----:B------:R-:W-:Y:S02]  /*1bbd0*/  VIADD R20, R207, 0xe8 ;  /* 0x000000e8cf147836 */ /* 0x000fe40000000000 */
[----:B------:R0:W-:Y:S01]  /*1bbe0*/  @!P3 ST.E.64 desc[UR54][R4.64], R130 ;  /* 0x000000820400b985 */ /* 0x0001e2000c101b36 */
[----:B------:R-:W-:Y:S02]  /*1bbf0*/  SHF.R.S32.HI R14, RZ, 0x1f, R14 ;  /* 0x0000001fff0e7819 */ /* 0x000fe4000001140e */
[----:B------:R-:W-:Y:S02]  /*1bc00*/  SHF.R.S32.HI R20, RZ, 0x1f, R20 ;  /* 0x0000001fff147819 */ /* 0x000fe40000011414 */
[----:B------:R-:W-:Y:S01]  /*1bc10*/  @!P1 LEA.HI.X R7, R13, R10, R14, 0x2, P5 ;  /* 0x0000000a0d079211 */ /* 0x000fe200028f140e */
[C---:B------:R-:W-:Y:S01]  /*1bc20*/  VIADD R13, R207.reuse, 0xe0 ;  /* 0x000000e0cf0d7836 */ /* 0x040fe20000000000 */
[----:B------:R-:W-:-:S02]  /*1bc30*/  IADD3 R14, R207, 0xf0, RZ ;  /* 0x000000f0cf0e7810 */ /* 0x000fc40007ffe0ff */
[CC--:B--2---:R-:W-:Y:S01]  /*1bc40*/  @!P2 LEA R8, P5, R15.reuse, R3.reuse, 0x2 ;  /* 0x000000030f08a211 */ /* 0x0c4fe200078a10ff */
[----:B------:R2:W-:Y:S01]  /*1bc50*/  @!P1 ST.E.64 desc[UR54][R6.64], R134 ;  /* 0x0000008606009985 */ /* 0x0005e2000c101b36 */
[----:B------:R-:W-:Y:S02]  /*1bc60*/  SHF.R.S32.HI R13, RZ, 0x1f, R13 ;  /* 0x0000001fff0d7819 */ /* 0x000fe4000001140d */
[----:B------:R-:W-:Y:S02]  /*1bc70*/  SHF.R.S32.HI R14, RZ, 0x1f, R14 ;  /* 0x0000001fff0e7819 */ /* 0x000fe4000001140e */
[C---:B0-----:R-:W-:Y:S02]  /*1bc80*/  @!P4 LEA R4, P3, R12.reuse, R3, 0x2 ;  /* 0x000000030c04c211 */ /* 0x041fe400078610ff */
[-C--:B------:R-:W-:Y:S02]  /*1bc90*/  @!P2 LEA.HI.X R9, R15, R10.reuse, R20, 0x2, P5 ;  /* 0x0000000a0f09a211 */ /* 0x080fe400028f1414 */
[----:B------:R-:W-:-:S02]  /*1bca0*/  @!P4 LEA.HI.X R5, R12, R10, R13, 0x2, P3 ;  /* 0x0000000a0c05c211 */ /* 0x000fc400018f140d */
[----:B------:R-:W-:-:S03]  /*1bcb0*/  @!P0 LEA R12, P3, R11, R3, 0x2 ;  /* 0x000000030b0c8211 */ /* 0x000fc600078610ff */
[----:B------:R2:W-:Y:S01]  /*1bcc0*/  @!P4 ST.E.64 desc[UR54][R4.64], R138 ;  /* 0x0000008a0400c985 */ /* 0x0005e2000c101b36 */
[----:B------:R-:W-:Y:S01]  /*1bcd0*/  @!P0 LEA.HI.X R13, R11, R10, R14, 0x2, P3 ;  /* 0x0000000a0b0d8211 */ /* 0x000fe200018f140e */
[----:B------:R-:W-:Y:S02]  /*1bce0*/  VIADD R11, R207, 0xf8 ;  /* 0x000000f8cf0b7836 */ /* 0x000fe40000000000 */
[----:B------:R2:W-:Y:S04]  /*1bcf0*/  @!P2 ST.E.64 desc[UR54][R8.64], R142 ;  /* 0x0000008e0800a985 */ /* 0x0005e8000c101b36 */
[----:B------:R2:W-:Y:S01]  /*1bd00*/  @!P0 ST.E.64 desc[UR54][R12.64], R146 ;  /* 0x000000920c008985 */ /* 0x0005e2000c101b36 */
[----:B------:R-:W-:-:S13]  /*1bd10*/  ISETP.GE.AND P0, PT, R11, UR4, PT ;  /* 0x000000040b007c0c */ /* 0x000fda000bf06270 */
[----:B--2---:R-:W-:Y:S05]  /*1bd20*/  @P0 BRA `(.L_x_3047) ;  /* 0x0000001000640947 */ /* 0x004fea0003800000 */
[----:B------:R-:W-:Y:S01]  /*1bd30*/  VIADD R14, R207, 0xf8 ;  /* 0x000000f8cf0e7836 */ /* 0x000fe20000000000 */
[----:B------:R-:W-:-:S04]  /*1bd40*/  LEA R4, P0, R11, R3, 0x2 ;  /* 0x000000030b047211 */ /* 0x000fc800078010ff */
[----:B------:R-:W-:-:S04]  /*1bd50*/  SHF.R.S32.HI R14, RZ, 0x1f, R14 ;  /* 0x0000001fff0e7819 */ /* 0x000fc8000001140e */
[----:B------:R-:W-:-:S05]  /*1bd60*/  LEA.HI.X R5, R11, R10, R14, 0x2, P0 ;  /* 0x0000000a0b057211 */ /* 0x000fca00000f140e */
[----:B------:R0:W-:Y:S01]  /*1bd70*/  ST.E.64 desc[UR54][R4.64], R150 ;  /* 0x0000009604007985 */ /* 0x0001e2000c101b36 */
[----:B------:R-:W-:Y:S05]  /*1bd80*/  BRA `(.L_x_3047) ;  /* 0x00000010004c7947 */ /* 0x000fea0003800000 */
.L_x_3034:
[----:B0-----:R-:W3:Y:S01]  /*1bd90*/  LDL R9, [R1+0x38] ;  /* 0x0000380001097983 */ /* 0x001ee20000100800 */
[----:B------:R-:W-:Y:S01]  /*1bda0*/  ULDC.64 UR4, c[0x0][0xc08] ;  /* 0x0003020000047ab9 */ /* 0x000fe20000000a00 */
[----:B------:R-:W3:Y:S01]  /*1bdb0*/  LDC.64 R6, c[0x0][0xc00] ;  /* 0x00030000ff067b82 */ /* 0x000ee20000000a00 */
[----:B------:R-:W-:Y:S01]  /*1bdc0*/  ISETP.NE.U32.AND P0, PT, RZ, UR4, PT ;  /* 0x00000004ff007c0c */ /* 0x000fe2000bf05070 */
[----:B------:R-:W4:Y:S01]  /*1bdd0*/  LDL R8, [R1+0x34] ;  /* 0x0000340001087983 */ /* 0x000f220000100800 */
[----:B------:R-:W-:Y:S02]  /*1bde0*/  IMAD.MOV.U32 R3, RZ, RZ, RZ ;  /* 0x000000ffff037224 */ /* 0x000fe400078e00ff */
[----:B------:R-:W-:Y:S01]  /*1bdf0*/  ISETP.NE.AND.EX P1, PT, RZ, UR5, PT, P0 ;  /* 0x00000005ff007c0c */ /* 0x000fe2000bf25300 */
[----:B------:R-:W-:Y:S02]  /*1be00*/  ULDC.64 UR4, c[0x0][0xc00] ;  /* 0x0003000000047ab9 */ /* 0x000fe40000000a00 */
[----:B------:R-:W-:-:S04]  /*1be10*/  ISETP.NE.U32.AND P0, PT, RZ, UR4, PT ;  /* 0x00000004ff007c0c */ /* 0x000fc8000bf05070 */
[----:B------:R-:W-:-:S06]  /*1be20*/  ISETP.NE.AND.EX P0, PT, RZ, UR5, PT, P0 ;  /* 0x00000005ff007c0c */ /* 0x000fcc000bf05300 */
[----:B------:R-:W0:Y:S01]  /*1be30*/  @P1 LDC.64 R4, c[0x0][0xc08] ;  /* 0x00030200ff041b82 */ /* 0x000e220000000a00 */
[----:B------:R-:W-:Y:S02]  /*1be40*/  ULDC UR4, c[0x0][0xa88] ;  /* 0x0002a20000047ab9 */ /* 0x000fe40000000800 */
[----:B------:R-:W-:Y:S01]  /*1be50*/  IMAD.U32 R24, RZ, RZ, UR4 ;  /* 0x00000004ff187e24 */ /* 0x000fe2000f8e00ff */
[----:B------:R-:W1:Y:S01]  /*1be60*/  S2R R31, SR_TID.X ;  /* 0x00000000001f7919 */ /* 0x000e620000002100 */
[----:B---3--:R-:W-:-:S04]  /*1be70*/  IMAD.WIDE R6, R9, 0x4, R6 ;  /* 0x0000000409067825 */ /* 0x008fc800078e0206 */
[----:B0-----:R-:W-:Y:S01]  /*1be80*/  @P1 IMAD.WIDE R4, R9, 0x4, R4 ;  /* 0x0000000409041825 */ /* 0x001fe200078e0204 */
[----:B------:R0:W5:Y:S04]  /*1be90*/  @P0 LDG.E R3, desc[UR54][R6.64] ;  /* 0x0000003606030981 */ /* 0x000168000c1e1900 */
[----:B------:R0:W5:Y:S01]  /*1bea0*/  @P1 LDG.E R24, desc[UR54][R4.64] ;  /* 0x0000003604181981 */ /* 0x000162000c1e1900 */
[----:B----4-:R-:W-:Y:S01]  /*1beb0*/  ISETP.NE.AND P2, PT, R8, RZ, PT ;  /* 0x000000ff0800720c */ /* 0x010fe20003f45270 */
[----:B-1----:R-:W-:Y:S01]  /*1bec0*/  VIADD R0, R31, 0xffffff80 ;  /* 0xffffff801f007836 */ /* 0x002fe20000000000 */
[----:B------:R-:W-:-:S04]  /*1bed0*/  SHF.R.S32.HI R28, RZ, 0x1f, R9 ;  /* 0x0000001fff1c7819 */ /* 0x000fc80000011409 */
[----:B------:R-:W-:-:S07]  /*1bee0*/  ISETP.GT.AND P3, PT, R0, 0x7f, PT ;  /* 0x0000007f0000780c */ /* 0x000fce0003f64270 */
[----:B------:R-:W1:Y:S02]  /*1bef0*/  @!P2 LDC R8, c[0x0][0xad4] ;  /* 0x0002b500ff08ab82 */ /* 0x000e640000000800 */
[----:B-1----:R0:W-:Y:S01]  /*1bf00*/  @!P2 STL [R1+0x34], R8 ;  /* 0x000034080100a387 */ /* 0x0021e20000100800 */
[----:B------:R-:W-:Y:S01]  /*1bf10*/  ISETP.GT.AND P2, PT, R8, 0x1, PT ;  /* 0x000000010800780c */ /* 0x000fe20003f44270 */
[----:B------:R-:W-:-:S12]  /*1bf20*/  @P1 BRA `(.L_x_3052) ;  /* 0x0000000000101947 */ /* 0x000fd80003800000 */
[----:B------:R-:W-:Y:S05]  /*1bf30*/  @!P0 BRA `(.L_x_3052) ;  /* 0x00000000000c8947 */ /* 0x000fea0003800000 */
[----:B0-----:R-:W3:Y:S04]  /*1bf40*/  LDG.E R5, desc[UR54][R6.64] ;  /* 0x0000003606057981 */ /* 0x001ee8000c1e1900 */
[----:B-----5:R-:W3:Y:S02]  /*1bf50*/  LDG.E R24, desc[UR54][R6.64+0x4] ;  /* 0x0000043606187981 */ /* 0x020ee4000c1e1900 */
[----:B---3--:R-:W-:-:S07]  /*1bf60*/  IMAD.IADD R24, R24, 0x1, -R5 ;  /* 0x0000000118187824 */ /* 0x008fce00078e0a05 */
.L_x_3052:
[----:B------:R-:W-:Y:S01]  /*1bf70*/  BSSY B1, `(.L_x_3053) ;  /* 0x0000036000017945 */ /* 0x000fe20003800000 */
[----:B------:R-:W-:Y:S02]  /*1bf80*/  SEL R29, R9, RZ, !P0 ;  /* 0x000000ff091d7207 */ /* 0x000fe40004000000 */
[----:B------:R-:W-:Y:S02]  /*1bf90*/  SEL R28, R28, RZ, !P0 ;  /* 0x000000ff1c1c7207 */ /* 0x000fe40004000000 */
[----:B-----5:R-:W-:Y:S01]  /*1bfa0*/  SHF.R.S32.HI R26, RZ, 0x1f, R3 ;  /* 0x0000001fff1a7819 */ /* 0x020fe20000011403 */
[----:B------:R-:W-:Y:S06]  /*1bfb0*/  @P3 BRA `(.L_x_3054) ;  /* 0x0000000000c43947 */ /* 0x000fec0003800000 */
[----:B------:R-:W1:Y:S01]  /*1bfc0*/  LDC R33, c[0x0][0xbe8] ;  /* 0x0002fa00ff217b82 */ /* 0x000e620000000800 */
[----:B------:R-:W-:Y:S01]  /*1bfd0*/  IADD3 R31, R228, -0x80, R31 ;  /* 0xffffff80e41f7810 */ /* 0x000fe20007ffe01f */
[----:B-1----:R-:W-:-:S05]  /*1bfe0*/  IMAD R0, R24, R33, RZ ;  /* 0x0000002118007224 */ /* 0x002fca00078e02ff */
[----:B------:R-:W-:-:S13]  /*1bff0*/  ISETP.GE.AND P0, PT, R31, R0, PT ;  /* 0x000000001f00720c */ /* 0x000fda0003f06270 */
[----:B------:R-:W-:Y:S05]  /*1c000*/  @P0 BRA `(.L_x_3054) ;  /* 0x0000000000b00947 */ /* 0x000fea0003800000 */
[----:B------:R-:W3:Y:S01]  /*1c010*/  LDL.LU R30, [R1+0x40] ;  /* 0x00004000011e7983 */ /* 0x000ee20000300800 */
[----:B------:R-:W-:Y:S01]  /*1c020*/  IMAD.MOV.U32 R20, RZ, RZ, 0x9b8 ;  /* 0x000009b8ff147424 */ /* 0x000fe200078e00ff */
[----:B------:R-:W-:Y:S01]  /*1c030*/  ISETP.GT.AND P0, PT, R8, 0x1, PT ;  /* 0x000000010800780c */ /* 0x000fe20003f04270 */
[----:B------:R-:W1:Y:S01]  /*1c040*/  LDC.64 R10, c[0x0][0xba8] ;  /* 0x0002ea00ff0a7b82 */ /* 0x000e620000000a00 */
[----:B------:R-:W-:Y:S01]  /*1c050*/  ISETP.NE.AND P1, PT, R33, 0x1, PT ;  /* 0x000000012100780c */ /* 0x000fe20003f25270 */
[----:B------:R-:W-:Y:S01]  /*1c060*/  IMAD.MOV.U32 R21, RZ, RZ, R31 ;  /* 0x000000ffff157224 */ /* 0x000fe200078e001f */
[----:B------:R-:W-:-:S05]  /*1c070*/  SEL R20, R20, 0x978, P0 ;  /* 0x0000097814147807 */ /* 0x000fca0000000000 */
[----:B0-----:R-:W0:Y:S08]  /*1c080*/  LDC.64 R4, c[0x0][R20+0x220] ;  /* 0x0000880014047b82 */ /* 0x001e300000000a00 */
[----:B------:R-:W4:Y:S08]  /*1c090*/  LDC.64 R12, c[0x0][R20+0x218] ;  /* 0x00008600140c7b82 */ /* 0x000f300000000a00 */
[----:B------:R-:W5:Y:S08]  /*1c0a0*/  LDC.64 R6, c[0x0][R20+0x228] ;  /* 0x00008a0014067b82 */ /* 0x000f700000000a00 */
[----:B------:R-:W2:Y:S08]  /*1c0b0*/  @P1 LDC R0, c[0x0][0xbec] ;  /* 0x0002fb00ff001b82 */ /* 0x000eb00000000800 */
[----:B------:R-:W5:Y:S08]  /*1c0c0*/  LDC.64 R8, c[0x0][R20+0x210] ;  /* 0x0000840014087b82 */ /* 0x000f700000000a00 */
[----:B------:R-:W5:Y:S01]  /*1c0d0*/  @P1 LDC R27, c[0x0][0xbf0] ;  /* 0x0002fc00ff1b1b82 */ /* 0x000f620000000800 */
[----:B--2---:R-:W-:-:S07]  /*1c0e0*/  @P1 IMAD.HI.U32 R0, R31, R0, RZ ;  /* 0x000000001f001227 */ /* 0x004fce00078e00ff */
[----:B-1----:R-:W1:Y:S01]  /*1c0f0*/  @!P0 LDC R10, c[0x0][0xb50] ;  /* 0x0002d400ff0a8b82 */ /* 0x002e620000000800 */
[-C--:B0-----:R-:W-:Y:S02]  /*1c100*/  IMAD R5, R5, R29.reuse, RZ ;  /* 0x0000001d05057224 */ /* 0x081fe400078e02ff */
[----:B------:R-:W-:-:S05]  /*1c110*/  IMAD.WIDE.U32 R14, R4, R29, RZ ;  /* 0x0000001d040e7225 */ /* 0x000fca00078e00ff */
[----:B------:R-:W0:Y:S01]  /*1c120*/  @!P0 LDC R11, c[0x0][0xb54] ;  /* 0x0002d500ff0b8b82 */ /* 0x000e220000000800 */
        /* <DEDUP_REMOVED lines=8> */
[----:B---3--:R-:W-:-:S05]  /*1c1b0*/  SEL R5, R30, RZ, P0 ;  /* 0x000000ff1e057207 */ /* 0x008fca0000000000 */
        /* <DEDUP_REMOVED lines=12> */
[----:B-1----:R-:W-:Y:S01]  /*1c280*/  LEA R10, P0, R6, R10, 0x2 ;  /* 0x0000000a060a7211 */ /* 0x002fe200078010ff */
[----:B------:R-:W-:Y:S02]  /*1c290*/  IMAD.MOV.U32 R5, RZ, RZ, -0x800000 ;  /* 0xff800000ff057424 */ /* 0x000fe400078e00ff */
[----:B------:R-:W-:-:S05]  /*1c2a0*/  IMAD.IADD R0, R7, 0x1, R13 ;  /* 0x0000000107007824 */ /* 0x000fca00078e020d */
[----:B0-----:R-:W-:-:S05]  /*1c2b0*/  LEA.HI.X R11, R6, R11, R0, 0x2, P0 ;  /* 0x0000000b060b7211 */ /* 0x001fca00000f1400 */
[----:B------:R1:W-:Y:S02]  /*1c2c0*/  STG.E desc[UR54][R10.64], R5 ;  /* 0x000000050a007986 */ /* 0x0003e4000c101936 */
.L_x_3054:
[----:B------:R-:W-:Y:S05]  /*1c2d0*/  BSYNC B1 ;  /* 0x0000000000017941 */ /* 0x000fea0003800000 */
.L_x_3053:
[----:B------:R-:W-:Y:S05]  /*1c2e0*/  @P2 BRA `(.L_x_3047) ;  /* 0x0000000800f42947 */ /* 0x000fea0003800000 */
[----:B------:R-:W0:Y:S01]  /*1c2f0*/  S2R R0, SR_TID.X ;  /* 0x0000000000007919 */ /* 0x000e220000002100 */
[----:B------:R-:W3:Y:S01]  /*1c300*/  LDC R9, c[0x0][0xbe8] ;  /* 0x0002fa00ff097b82 */ /* 0x000ee20000000800 */
[----:B------:R-:W-:Y:S01]  /*1c310*/  ULDC.64 UR4, c[0x0][0xaa0] ;  /* 0x0002a80000047ab9 */ /* 0x000fe20000000a00 */
[----:B---3--:R-:W-:Y:S02]  /*1c320*/  ISETP.NE.AND P0, PT, R9, 0x1, PT ;  /* 0x000000010900780c */ /* 0x008fe40003f05270 */
[----:B0-----:R-:W-:Y:S01]  /*1c330*/  IADD3 R6, R0, -0x80, RZ ;  /* 0xffffff8000067810 */ /* 0x001fe20007ffe0ff */
[----:B------:R-:W-:-:S03]  /*1c340*/  IMAD R0, R26, UR4, RZ ;  /* 0x000000041a007c24 */ /* 0x000fc6000f8e02ff */
[----:B-1----:R-:W-:Y:S01]  /*1c350*/  SHF.R.S32.HI R5, RZ, 0x1f, R6 ;  /* 0x0000001fff057819 */ /* 0x002fe20000011406 */
[----:B------:R-:W-:-:S06]  /*1c360*/  IMAD R7, R3, UR5, R0 ;  /* 0x0000000503077c24 */ /* 0x000fcc000f8e0200 */
[----:B------:R-:W0:Y:S01]  /*1c370*/  @P0 LDC R11, c[0x0][0xbec] ;  /* 0x0002fb00ff0b0b82 */ /* 0x000e220000000800 */
[----:B------:R-:W-:Y:S01]  /*1c380*/  LEA.HI R0, R5, R6, RZ, 0x3 ;  /* 0x0000000605007211 */ /* 0x000fe200078f18ff */
[----:B------:R-:W-:Y:S01]  /*1c390*/  IMAD.WIDE.U32 R4, R3, UR4, RZ ;  /* 0x0000000403047c25 */ /* 0x000fe2000f8e00ff */
[----:B------:R-:W-:Y:S02]  /*1c3a0*/  ULDC.64 UR4, c[0x0][0xae8] ;  /* 0x0002ba0000047ab9 */ /* 0x000fe40000000a00 */
[----:B------:R-:W-:Y:S01]  /*1c3b0*/  LOP3.LUT R3, R0, 0xfffffff8, RZ, 0xc0, !PT ;  /* 0xfffffff800037812 */ /* 0x000fe200078ec0ff */
[----:B------:R-:W-:Y:S02]  /*1c3c0*/  IMAD.IADD R5, R5, 0x1, R7 ;  /* 0x0000000105057824 */ /* 0x000fe400078e0207 */
[----:B------:R-:W1:Y:S01]  /*1c3d0*/  @P0 LDC R13, c[0x0][0xbf0] ;  /* 0x0002fc00ff0d0b82 */ /* 0x000e620000000800 */
[----:B------:R-:W-:Y:S01]  /*1c3e0*/  SHF.R.S32.HI R10, RZ, 0x3, R0 ;  /* 0x00000003ff0a7819 */ /* 0x000fe20000011400 */
[----:B------:R-:W-:-:S02]  /*1c3f0*/  IMAD.IADD R3, R6, 0x1, -R3 ;  /* 0x0000000106037824 */ /* 0x000fc400078e0a03 */
[----:B------:R-:W-:-:S04]  /*1c400*/  IMAD.WIDE.U32 R4, R205, UR4, R4 ;  /* 0x00000004cd047c25 */ /* 0x000fc8000f8e0004 */
[----:B------:R-:W-:Y:S02]  /*1c410*/  IMAD R3, R3, 0x20, R10 ;  /* 0x0000002003037824 */ /* 0x000fe400078e020a */
[----:B------:R-:W-:Y:S01]  /*1c420*/  IMAD R5, R205, UR5, R5 ;  /* 0x00000005cd057c24 */ /* 0x000fe2000f8e0205 */
[----:B------:R-:W-:Y:S01]  /*1c430*/  ULDC.64 UR4, c[0x0][0xaf0] ;  /* 0x0002bc0000047ab9 */ /* 0x000fe20000000a00 */
[----:B------:R-:W-:Y:S02]  /*1c440*/  IMAD.IADD R8, R228, 0x1, R3 ;  /* 0x00000001e4087824 */ /* 0x000fe400078e0203 */
[----:B------:R-:W-:Y:S02]  /*1c450*/  IMAD R6, R28, UR4, RZ ;  /* 0x000000041c067c24 */ /* 0x000fe4000f8e02ff */
[----:B0-----:R-:W-:-:S04]  /*1c460*/  @P0 IMAD.HI.U32 R0, R8, R11, RZ ;  /* 0x0000000b08000227 */ /* 0x001fc800078e00ff */
[----:B------:R-:W-:Y:S02]  /*1c470*/  IMAD.MOV.U32 R3, RZ, RZ, R8 ;  /* 0x000000ffff037224 */ /* 0x000fe400078e0008 */
[C---:B------:R-:W-:Y:S01]  /*1c480*/  IMAD R7, R29.reuse, UR5, R6 ;  /* 0x000000051d077c24 */ /* 0x040fe2000f8e0206 */
[----:B-1----:R-:W-:Y:S01]  /*1c490*/  @P0 SHF.R.U32.HI R3, RZ, R13, R0 ;  /* 0x0000000dff030219 */ /* 0x002fe20000011600 */
[----:B------:R-:W-:Y:S01]  /*1c4a0*/  IMAD.WIDE.U32 R4, R29, UR4, R4 ;  /* 0x000000041d047c25 */ /* 0x000fe2000f8e0004 */
[----:B------:R-:W-:Y:S02]  /*1c4b0*/  ULDC.64 UR4, c[0x0][0xae0] ;  /* 0x0002b80000047ab9 */ /* 0x000fe40000000a00 */
[----:B------:R-:W-:Y:S01]  /*1c4c0*/  SHF.R.S32.HI R0, RZ, 0x1f, R3 ;  /* 0x0000001fff007819 */ /* 0x000fe20000011403 */
[----:B------:R-:W-:Y:S02]  /*1c4d0*/  IMAD.IADD R5, R5, 0x1, R7 ;  /* 0x0000000105057824 */ /* 0x000fe400078e0207 */
[----:B------:R-:W-:-:S02]  /*1c4e0*/  IMAD.MOV R7, RZ, RZ, -R3 ;  /* 0x000000ffff077224 */ /* 0x000fc400078e0a03 */
[----:B------:R-:W-:Y:S02]  /*1c4f0*/  IMAD R0, R0, UR4, RZ ;  /* 0x0000000400007c24 */ /* 0x000fe4000f8e02ff */
[----:B------:R-:W-:Y:S02]  /*1c500*/  IMAD R7, R9, R7, R8 ;  /* 0x0000000709077224 */ /* 0x000fe400078e0208 */
[----:B------:R-:W-:-:S04]  /*1c510*/  IMAD.WIDE.U32 R4, R3, UR4, R4 ;  /* 0x0000000403047c25 */ /* 0x000fc8000f8e0004 */
        /* <DEDUP_REMOVED lines=14> */
[----:B------:R0:W3:Y:S02]  /*1c600*/  SHFL.IDX PT, R14, R3, RZ, 0x181f ;  /* 0x00181fff030e7589 */ /* 0x0000e400000e0000 */
.L_x_3285:
[----:B------:R-:W-:Y:S01]  /*1c610*/  IMAD R21, R24, R9, RZ ;  /* 0x0000000918157224 */ /* 0x000fe200078e02ff */
[----:B------:R-:W-:Y:S01]  /*1c620*/  BSSY B1, `(.L_x_3056) ;  /* 0x000001f000017945 */ /* 0x000fe20003800000 */
[----:B------:R-:W-:-:S05]  /*1c630*/  IMAD.IADD R228, R10, 0x1, R228 ;  /* 0x000000010ae47824 */ /* 0x000fca00078e02e4 */
[----:B------:R-:W-:-:S13]  /*1c640*/  ISETP.GE.AND P0, PT, R228, R21, PT ;  /* 0x00000015e400720c */ /* 0x000fda0003f06270 */
[----:B------:R-:W-:Y:S05]  /*1c650*/  @P0 BRA `(.L_x_3057) ;  /* 0x00000000006c0947 */ /* 0x000fea0003800000 */
[----:B------:R-:W-:Y:S01]  /*1c660*/  ULDC UR4, c[0x0][0xac8] ;  /* 0x0002b20000047ab9 */ /* 0x000fe20000000800 */
[C---:B------:R-:W-:Y:S01]  /*1c670*/  VIADD R4, R211.reuse, 0x40 ;  /* 0x00000040d3047836 */ /* 0x040fe20000000000 */
[C---:B------:R-:W-:Y:S01]  /*1c680*/  ISETP.GE.AND P3, PT, R211.reuse, UR4, PT ;  /* 0x00000004d3007c0c */ /* 0x040fe2000bf66270 */
[C---:B------:R-:W-:Y:S01]  /*1c690*/  VIADD R15, R211.reuse, 0x80 ;  /* 0x00000080d30f7836 */ /* 0x040fe20000000000 */
[----:B------:R-:W-:Y:S01]  /*1c6a0*/  SHF.R.S32.HI R5, RZ, 0x1f, R211 ;  /* 0x0000001fff057819 */ /* 0x000fe200000114d3 */
        /* <DEDUP_REMOVED lines=8> */
[----:B---3--:R-:W-:-:S03]  /*1c730*/  @!P3 LEA R6, P5, R211, R14, 0x1 ;  /* 0x0000000ed306b211 */ /* 0x008fc600078a08ff */
[----:B------:R-:W-:Y:S02]  /*1c740*/  @!P2 LEA R8, P4, R4, R14, 0x1 ;  /* 0x0000000e0408a211 */ /* 0x000fe400078808ff */
[C---:B-1----:R-:W-:Y:S01]  /*1c750*/  @!P3 LEA.HI.X R7, R211.reuse, R0, R5, 0x1, P5 ;  /* 0x00000000d307b211 */ /* 0x042fe200028f0c05 */
[----:B------:R-:W-:Y:S01]  /*1c760*/  VIADD R5, R211, 0x40 ;  /* 0x00000040d3057836 */ /* 0x000fe20000000000 */
[----:B------:R-:W-:-:S03]  /*1c770*/  @!P1 LEA R10, P5, R15, R14, 0x1 ;  /* 0x0000000e0f0a9211 */ /* 0x000fc600078a08ff */
[----:B------:R4:W-:Y:S01]  /*1c780*/  @!P3 ST.E.128 desc[UR54][R6.64], RZ ;  /* 0x000000ff0600b985 */ /* 0x0009e2000c101d36 */
[----:B------:R-:W-:Y:S02]  /*1c790*/  SHF.R.S32.HI R5, RZ, 0x1f, R5 ;  /* 0x0000001fff057819 */ /* 0x000fe40000011405 */
[-C--:B------:R-:W-:Y:S02]  /*1c7a0*/  @!P1 LEA.HI.X R11, R15, R0.reuse, R25, 0x1, P5 ;  /* 0x000000000f0b9211 */ /* 0x080fe400028f0c19 */
[----:B------:R-:W-:Y:S02]  /*1c7b0*/  @!P2 LEA.HI.X R9, R4, R0, R5, 0x1, P4 ;  /* 0x000000000409a211 */ /* 0x000fe400020f0c05 */
[----:B------:R-:W-:-:S03]  /*1c7c0*/  @!P0 LEA R4, P4, R12, R14, 0x1 ;  /* 0x0000000e0c048211 */ /* 0x000fc600078808ff */
[----:B------:R4:W-:Y:S01]  /*1c7d0*/  @!P2 ST.E.128 desc[UR54][R8.64], RZ ;  /* 0x000000ff0800a985 */ /* 0x0009e2000c101d36 */
[----:B------:R-:W-:-:S03]  /*1c7e0*/  @!P0 LEA.HI.X R5, R12, R0, R13, 0x1, P4 ;  /* 0x000000000c058211 */ /* 0x000fc600020f0c0d */
[----:B------:R4:W-:Y:S04]  /*1c7f0*/  @!P1 ST.E.128 desc[UR54][R10.64], RZ ;  /* 0x000000ff0a009985 */ /* 0x0009e8000c101d36 */
[----:B------:R4:W-:Y:S02]  /*1c800*/  @!P0 ST.E.128 desc[UR54][R4.64], RZ ;  /* 0x000000ff04008985 */ /* 0x0009e4000c101d36 */
.L_x_3057:
[----:B------:R-:W-:Y:S05]  /*1c810*/  BSYNC B1 ;  /* 0x0000000000017941 */ /* 0x000fea0003800000 */
.L_x_3056:
[----:B------:R-:W-:-:S03]  /*1c820*/  UMOV UR4, 0xffffffff ;  /* 0xffffffff00047882 */ /* 0x000fc60000000000 */
[----:B------:R-:W-:Y:S05]  /*1c830*/  BRA.DIV UR4, `(.L_x_3058) ;  /* 0x000000a204947947 */ /* 0x000fea000b800000 */
[----:B-1----:R1:W0:Y:S04]  /*1c840*/  SHFL.IDX PT, R0, R20, 0x1, 0x181f ;  /* 0x00381f0014007f89 */ /* 0x00222800000e0000 */
[----:B---3--:R1:W3:Y:S02]  /*1c850*/  SHFL.IDX PT, R14, R3, 0x1, 0x181f ;  /* 0x00381f00030e7f89 */ /* 0x0082e400000e0000 */
.L_x_3289:
[----:B----4-:R-:W-:Y:S01]  /*1c860*/  IADD3 R4, R228, 0x20, RZ ;  /* 0x00000020e4047810 */ /* 0x010fe20007ffe0ff */
[----:B------:R-:W-:Y:S03]  /*1c870*/  BSSY B1, `(.L_x_3059) ;  /* 0x000001e000017945 */ /* 0x000fe60003800000 */
        /* <DEDUP_REMOVED lines=16> */
[-C--:B---3--:R-:W-:Y:S02]  /*1c980*/  @!P3 LEA R6, P5, R211, R14.reuse, 0x1 ;  /* 0x0000000ed306b211 */ /* 0x088fe400078a08ff */
[----:B------:R-:W-:Y:S02]  /*1c990*/  @!P2 LEA R8, P4, R5, R14, 0x1 ;  /* 0x0000000e0508a211 */ /* 0x000fe400078808ff */
[----:B0-----:R-:W-:Y:S02]  /*1c9a0*/  @!P3 LEA.HI.X R7, R211, R0, R10, 0x1, P5 ;  /* 0x00000000d307b211 */ /* 0x001fe400028f0c0a */
        /* <DEDUP_REMOVED lines=10> */
.L_x_3060:
[----:B------:R-:W-:Y:S05]  /*1ca50*/  BSYNC B1 ;  /* 0x0000000000017941 */ /* 0x000fea0003800000 */
.L_x_3059:
[----:B------:R-:W-:-:S03]  /*1ca60*/  UMOV UR4, 0xffffffff ;  /* 0xffffffff00047882 */ /* 0x000fc60000000000 */
[----:B------:R-:W-:Y:S05]  /*1ca70*/  BRA.DIV UR4, `(.L_x_3061) ;  /* 0x000000a2044c7947 */ /* 0x000fea000b800000 */
[----:B0-----:R0:W0:Y:S04]  /*1ca80*/  SHFL.IDX PT, R0, R20, 0x2, 0x181f ;  /* 0x00581f0014007f89 */ /* 0x00102800000e0000 */
[----:B---3--:R3:W0:Y:S02]  /*1ca90*/  SHFL.IDX PT, R14, R3, 0x2, 0x181f ;  /* 0x00581f00030e7f89 */ /* 0x00862400000e0000 */
.L_x_3293:
        /* <DEDUP_REMOVED lines=18> */
[-C--:B0-----:R-:W-:Y:S02]  /*1cbc0*/  @!P3 LEA R6, P5, R211, R14.reuse, 0x1 ;  /* 0x0000000ed306b211 */ /* 0x081fe400078a08ff */
        /* <DEDUP_REMOVED lines=12> */
.L_x_3063:
[----:B------:R-:W-:Y:S05]  /*1cc90*/  BSYNC B1 ;  /* 0x0000000000017941 */ /* 0x000fea0003800000 */
.L_x_3062:
[----:B------:R-:W-:-:S03]  /*1cca0*/  UMOV UR4, 0xffffffff ;  /* 0xffffffff00047882 */ /* 0x000fc60000000000 */
[----:B------:R-:W-:Y:S05]  /*1ccb0*/  BRA.DIV UR4, `(.L_x_3064) ;  /* 0x000000a204047947 */ /* 0x000fea000b800000 */
[----:B0-----:R0:W0:Y:S04]  /*1ccc0*/  SHFL.IDX PT, R0, R20, 0x3, 0x181f ;  /* 0x00781f0014007f89 */ /* 0x00102800000e0000 */
[----:B------:R0:W0:Y:S02]  /*1ccd0*/  SHFL.IDX PT, R14, R3, 0x3, 0x181f ;  /* 0x00781f00030e7f89 */ /* 0x00002400000e0000 */
.L_x_3297:
[----:B01-3--:R-:W-:-:S05]  /*1cce0*/  VIADD R3, R228, 0x60 ;  /* 0x00000060e4037836 */ /* 0x00bfca0000000000 */
[----:B------:R-:W-:-:S13]  /*1ccf0*/  ISETP.GE.AND P0, PT, R3, R21, PT ;  /* 0x000000150300720c */ /* 0x000fda0003f06270 */
[----:B------:R-:W-:Y:S05]  /*1cd00*/  @P0 BRA `(.L_x_3047) ;  /* 0x00000000006c0947 */ /* 0x000fea0003800000 */
[----:B------:R-:W-:Y:S01]  /*1cd10*/  ULDC UR4, c[0x0][0xac8] ;  /* 0x0002b20000047ab9 */ /* 0x000fe20000000800 */
[C---:B----4-:R-:W-:Y:S01]  /*1cd20*/  VIADD R4, R211.reuse, 0x40 ;  /* 0x00000040d3047836 */ /* 0x050fe20000000000 */
[C---:B------:R-:W-:Y:S01]  /*1cd30*/  ISETP.GE.AND P3, PT, R211.reuse, UR4, PT ;  /* 0x00000004d3007c0c */ /* 0x040fe2000bf66270 */
[C---:B------:R-:W-:Y:S01]  /*1cd40*/  VIADD R15, R211.reuse, 0x80 ;  /* 0x00000080d30f7836 */ /* 0x040fe20000000000 */
[C---:B------:R-:W-:Y:S01]  /*1cd50*/  IADD3 R12, R211.reuse, 0xc0, RZ ;  /* 0x000000c0d30c7810 */ /* 0x040fe20007ffe0ff */
[C---:B------:R-:W-:Y:S01]  /*1cd60*/  VIADD R20, R211.reuse, 0x80 ;  /* 0x00000080d3147836 */ /* 0x040fe20000000000 */
[----:B------:R-:W-:Y:S01]  /*1cd70*/  ISETP.GE.AND P2, PT, R4, UR4, PT ;  /* 0x0000000404007c0c */ /* 0x000fe2000bf46270 */
[----:B------:R-:W-:Y:S01]  /*1cd80*/  VIADD R13, R211, 0xc0 ;  /* 0x000000c0d30d7836 */ /* 0x000fe20000000000 */
[----:B------:R-:W-:Y:S02]  /*1cd90*/  SHF.R.S32.HI R5, RZ, 0x1f, R211 ;  /* 0x0000001fff057819 */ /* 0x000fe400000114d3 */
[----:B------:R-:W-:-:S02]  /*1cda0*/  ISETP.GE.AND P1, PT, R15, UR4, PT ;  /* 0x000000040f007c0c */ /* 0x000fc4000bf26270 */
[----:B------:R-:W-:Y:S02]  /*1cdb0*/  ISETP.GE.AND P0, PT, R12, UR4, PT ;  /* 0x000000040c007c0c */ /* 0x000fe4000bf06270 */
[----:B------:R-:W-:Y:S02]  /*1cdc0*/  SHF.R.S32.HI R20, RZ, 0x1f, R20 ;  /* 0x0000001fff147819 */ /* 0x000fe40000011414 */
[C---:B------:R-:W-:Y:S02]  /*1cdd0*/  @!P3 LEA R6, P5, R211.reuse, R14, 0x1 ;  /* 0x0000000ed306b211 */ /* 0x040fe400078a08ff */
[----:B------:R-:W-:Y:S02]  /*1cde0*/  SHF.R.S32.HI R13, RZ, 0x1f, R13 ;  /* 0x0000001fff0d7819 */ /* 0x000fe4000001140d */
[C---:B------:R-:W-:Y:S01]  /*1cdf0*/  @!P3 LEA.HI.X R7, R211.reuse, R0, R5, 0x1, P5 ;  /* 0x00000000d307b211 */ /* 0x040fe200028f0c05 */
[----:B------:R-:W-:Y:S01]  /*1ce00*/  VIADD R5, R211, 0x40 ;  /* 0x00000040d3057836 */ /* 0x000fe20000000000 */
[----:B------:R-:W-:-:S02]  /*1ce10*/  @!P2 LEA R8, P4, R4, R14, 0x1 ;  /* 0x0000000e0408a211 */ /* 0x000fc400078808ff */
[C---:B------:R-:W-:Y:S01]  /*1ce20*/  @!P1 LEA R10, P5, R15.reuse, R14, 0x1 ;  /* 0x0000000e0f0a9211 */ /* 0x040fe200078a08ff */
        /* <DEDUP_REMOVED lines=9> */
.L_x_3047:
[----:B------:R-:W-:Y:S05]  /*1cec0*/  BSYNC B0 ;  /* 0x0000000000007941 */ /* 0x000fea0003800000 */
.L_x_3033:
[----:B------:R-:W-:Y:S02]  /*1ced0*/  ULDC UR4, c[0x0][0xc3c] ;  /* 0x00030f0000047ab9 */ /* 0x000fe40000000800 */
[----:B--2---:R-:W-:-:S13]  /*1cee0*/  ISETP.GE.AND P0, PT, R51, UR4, PT ;  /* 0x0000000433007c0c */ /* 0x004fda000bf06270 */
[----:B------:R-:W-:Y:S05]  /*1cef0*/  @!P0 BRA `(.L_x_3065) ;  /* 0xfffffe4400808947 */ /* 0x000fea000383ffff */
[----:B------:R-:W-:Y:S05]  /*1cf00*/  BRA `(.L_x_2832) ;  /* 0x0000007c00c47947 */ /* 0x000fea0003800000 */
.L_x_2830:
        /* <DEDUP_REMOVED lines=16> */
.L_x_3066:
        /* <DEDUP_REMOVED lines=43> */
.L_x_3070:
        /* <DEDUP_REMOVED lines=37> */
.L_x_3068:
        /* <DEDUP_REMOVED lines=13> */
.L_x_3071:
        /* <DEDUP_REMOVED lines=30> */
[----:B------:R-:W-:Y:S01]  /*1d7c0*/  @P0 IADD3 R2, R2, 0x1, RZ ;  /* 0x0000000102020810 */ /* 0x000fe20007ffe0ff */
[----:B0-----:R-:W-:-:S04]  /*1d7d0*/  IMAD.MOV R13, RZ, RZ, -R3 ;  /* 0x000000ffff0d7224 */ /* 0x001fc800078e0a03 */
[----:B------:R-:W-:Y:S01]  /*1d7e0*/  IMAD.MOV.U32 R10, RZ, RZ, R2 ;  /* 0x000000ffff0a7224 */ /* 0x000fe200078e0002 */
[----:B------:R-:W-:Y:S01]  /*1d7f0*/  IABS R2, R9 ;  /* 0x0000000900027213 */ /* 0x000fe20000000000 */
[----:B------:R-:W-:Y:S02]  /*1d800*/  IMAD R11, R13, R4, RZ ;  /* 0x000000040d0b7224 */ /* 0x000fe400078e02ff */
[----:B------:R-:W-:Y:S01]  /*1d810*/  @!P2 IMAD.MOV R10, RZ, RZ, -R10 ;  /* 0x000000ffff0aa224 */ /* 0x000fe200078e0a0a */
[----:B------:R-:W-:Y:S01]  /*1d820*/  @!P1 LOP3.LUT R10, RZ, R6, RZ, 0x33, !PT ;  /* 0x00000006ff0a9212 */ /* 0x000fe200078e33ff */
[----:B------:R-:W-:Y:S02]  /*1d830*/  IMAD.MOV R12, RZ, RZ, -R2 ;  /* 0x000000ffff0c7224 */ /* 0x000fe400078e0a02 */
[----:B------:R-:W-:Y:S01]  /*1d840*/  IMAD.MOV.U32 R2, RZ, RZ, RZ ;  /* 0x000000ffff027224 */ /* 0x000fe200078e00ff */
[----:B------:R-:W-:-:S03]  /*1d850*/  IABS R8, R10 ;  /* 0x0000000a00087213 */ /* 0x000fc60000000000 */
        /* <DEDUP_REMOVED lines=22> */
.L_x_3072:
        /* <DEDUP_REMOVED lines=12> */
[----:B0-----:R-:W-:-:S05]  /*1da80*/  IADD3 R11, RZ, -R3, RZ ;  /* 0x80000003ff0b7210 */ /* 0x001fca0007ffe0ff */
        /* <DEDUP_REMOVED lines=45> */
[----:B------:R-:W-:Y:S02]  /*1dd60*/  @!P2 IADD3 R2, -R2, RZ, RZ ;  /* 0x000000ff0202a210 */ /* 0x000fe40007ffe1ff */
[----:B------:R-:W-:-:S05]  /*1dd70*/  @!P1 LOP3.LUT R2, RZ, R13, RZ, 0x33, !PT ;  /* 0x0000000dff029212 */ /* 0x000fca00078e33ff */
[----:B------:R-:W-:-:S07]  /*1dd80*/  IMAD R26, R2, R26, R3 ;  /* 0x0000001a021a7224 */ /* 0x000fce00078e0203 */
.L_x_3073:
[----:B------:R-:W-:-:S05]  /*1dd90*/  LOP3.LUT R25, RZ, R2, RZ, 0x33, !PT ;  /* 0x00000002ff197212 */ /* 0x000fca00078e33ff */
[----:B------:R-:W-:Y:S01]  /*1dda0*/  IMAD.IADD R25, R6, 0x1, R25 ;  /* 0x0000000106197824 */ /* 0x000fe200078e0219 */
[----:B------:R-:W-:Y:S06]  /*1ddb0*/  BRA `(.L_x_3074) ;  /* 0x00000000000c7947 */ /* 0x000fec0003800000 */
.L_x_3069:
[----:B------:R-:W-:Y:S02]  /*1ddc0*/  IMAD.MOV.U32 R25, RZ, RZ, RZ ;  /* 0x000000ffff197224 */ /* 0x000fe400078e00ff */
[----:B------:R-:W-:Y:S02]  /*1ddd0*/  IMAD.U32 R24, RZ, RZ, UR6 ;  /* 0x00000006ff187e24 */ /* 0x000fe4000f8e00ff */
[----:B------:R-:W-:-:S07]  /*1dde0*/  IMAD.MOV.U32 R26, RZ, RZ, RZ ;  /* 0x000000ffff1a7224 */ /* 0x000fce00078e00ff */
.L_x_3074:
[----:B------:R-:W-:-:S13]  /*1ddf0*/  ISETP.NE.AND P0, PT, R7, RZ, PT ;  /* 0x000000ff0700720c */ /* 0x000fda0003f05270 */
[----:B------:R-:W0:Y:S01]  /*1de00*/  @!P0 S2R R3, SR_CgaCtaId ;  /* 0x0000000000038919 */ /* 0x000e220000008800 */
[----:B------:R-:W-:-:S04]  /*1de10*/  @!P0 MOV R2, 0x400 ;  /* 0x0000040000028802 */ /* 0x000fc80000000f00 */
[----:B0-----:R-:W-:-:S05]  /*1de20*/  @!P0 LEA R2, R3, R2, 0x18 ;  /* 0x0000000203028211 */ /* 0x001fca00078ec0ff */
[----:B------:R1:W-:Y:S01]  /*1de30*/  @!P0 STS.128 [R2+0x228d0], R24 ;  /* 0x0228d01802008388 */ /* 0x0003e20000000c00 */
[----:B------:R-:W-:Y:S06]  /*1de40*/  BAR.ARV 0x5, 0x180 ;  /* 0x0146000000007b1d */ /* 0x000fec0000002000 */
.L_x_3067:
[----:B------:R2:W-:Y:S01]  /*1de50*/  STL [R1+0x20], RZ ;  /* 0x000020ff01007387 */ /* 0x0005e20000100800 */
[----:B------:R-:W-:Y:S01]  /*1de60*/  ULDC UR4, c[0x0][0xc3c] ;  /* 0x00030f0000047ab9 */ /* 0x000fe20000000800 */
[----:B------:R-:W-:Y:S01]  /*1de70*/  IMAD.MOV.U32 R23, RZ, RZ, 0x1 ;  /* 0x00000001ff177424 */ /* 0x000fe200078e00ff */
[----:B0-----:R-:W-:Y:S01]  /*1de80*/  ISETP.GE.AND P0, PT, R27, UR4, PT ;  /* 0x000000041b007c0c */ /* 0x001fe2000bf06270 */
[----:B------:R-:W-:-:S12]  /*1de90*/  IMAD.MOV.U32 R19, RZ, RZ, RZ ;  /* 0x000000ffff137224 */ /* 0x000fd800078e00ff */
[----:B--2---:R-:W-:Y:S05]  /*1dea0*/  @P0 BRA `(.L_x_3075) ;  /* 0x0000006c00000947 */ /* 0x004fea0003800000 */
[----:B------:R-:W0:Y:S01]  /*1deb0*/  S2UR UR5, SR_CgaCtaId ;  /* 0x00000000000579c3 */ /* 0x000e220000008800 */
[C---:B-1----:R-:W-:Y:S01]  /*1dec0*/  IMAD.SHL.U32 R2, R0.reuse, 0x8, RZ ;  /* 0x0000000800027824 */ /* 0x042fe200078e00ff */
[----:B------:R-:W-:Y:S01]  /*1ded0*/  LOP3.LUT R5, R0, 0x7f, RZ, 0xc0, !PT ;  /* 0x0000007f00057812 */ /* 0x000fe200078ec0ff */
[----:B------:R-:W-:Y:S01]  /*1dee0*/  UMOV UR4, 0x400 ;  /* 0x0000040000047882 */ /* 0x000fe20000000000 */
[----:B------:R1:W-:Y:S01]  /*1def0*/  STL [R1+0x20], RZ ;  /* 0x000020ff01007387 */ /* 0x0003e20000100800 */
[----:B------:R-:W-:Y:S01]  /*1df00*/  BSSY B8, `(.L_x_3075) ;  /* 0x00006ba000087945 */ /* 0x000fe20003800000 */
[C---:B------:R-:W-:Y:S01]  /*1df10*/  LOP3.LUT R3, R2.reuse, 0x1f8, RZ, 0xc0, !PT ;  /* 0x000001f802037812 */ /* 0x040fe200078ec0ff */
[----:B------:R-:W-:Y:S01]  /*1df20*/  IMAD.SHL.U32 R29, R5, 0x8, RZ ;  /* 0x00000008051d7824 */ /* 0x000fe200078e00ff */
[----:B------:R-:W-:Y:S01]  /*1df30*/  LOP3.LUT R2, R2, 0x38, RZ, 0xc0, !PT ;  /* 0x0000003802027812 */ /* 0x000fe200078ec0ff */
[----:B------:R-:W-:Y:S01]  /*1df40*/  IMAD.MOV.U32 R28, RZ, RZ, 0x1 ;  /* 0x00000001ff1c7424 */ /* 0x000fe200078e00ff */
[----:B------:R-:W-:Y:S01]  /*1df50*/  LOP3.LUT R4, R3, 0x38, R0, 0x78, !PT ;  /* 0x0000003803047812 */ /* 0x000fe200078e7800 */
[----:B------:R-:W-:Y:S01]  /*1df60*/  IMAD.SHL.U32 R0, R0, 0x10, RZ ;  /* 0x0000001000007824 */ /* 0x000fe200078e00ff */
[----:B------:R-:W-:-:S02]  /*1df70*/  SHF.R.U32.HI R3, RZ, 0x3, R5 ;  /* 0x00000003ff037819 */ /* 0x000fc40000011605 */
[----:B------:R-:W-:Y:S02]  /*1df80*/  CS2R R18, SRZ ;  /* 0x0000000000127805 */ /* 0x000fe4000001ff00 */
[----:B------:R-:W-:Y:S01]  /*1df90*/  LOP3.LUT R29, R4, 0x200, R29, 0xf8, !PT ;  /* 0x00000200041d7812 */ /* 0x000fe200078ef81d */
[----:B------:R-:W-:Y:S01]  /*1dfa0*/  IMAD.MOV.U32 R23, RZ, RZ, 0x1 ;  /* 0x00000001ff177424 */ /* 0x000fe200078e00ff */
[----:B------:R-:W-:Y:S01]  /*1dfb0*/  LOP3.LUT R3, R3, 0x70, R0, 0xf8, !PT ;  /* 0x0000007003037812 */ /* 0x000fe200078ef800 */
[----:B------:R-:W-:Y:S01]  /*1dfc0*/  ULDC.64 UR40, c[0x0][0x198] ;  /* 0x0000660000287ab9 */ /* 0x000fe20000000a00 */
[C---:B------:R-:W-:Y:S01]  /*1dfd0*/  LOP3.LUT R0, R2.reuse, 0x40, RZ, 0xfc, !PT ;  /* 0x0000004002007812 */ /* 0x040fe200078efcff */
[----:B------:R-:W-:Y:S01]  /*1dfe0*/  ULOP3.LUT UR38, UR36, 0x2, URZ, 0xfc, !UPT ;  /* 0x0000000224267892 */ /* 0x000fe2000f8efc3f */
[C---:B------:R-:W-:Y:S01]  /*1dff0*/  LOP3.LUT R3, R2.reuse, 0x80, RZ, 0xfc, !PT ;  /* 0x0000008002037812 */ /* 0x040fe200078efcff */
[----:B------:R-:W-:Y:S01]  /*1e000*/  ULDC UR37, c[0x0][0xc] ;  /* 0x0000030000257ab9 */ /* 0x000fe20000000800 */
[----:B------:R-:W-:Y:S01]  /*1e010*/  LOP3.LUT R2, R2, 0xc0, RZ, 0xfc, !PT ;  /* 0x000000c002027812 */ /* 0x000fe200078efcff */
[----:B0-----:R-:W-:-:S06]  /*1e020*/  ULEA UR4, UR5, UR4, 0x18 ;  /* 0x0000000405047291 */ /* 0x001fcc000f8ec03f */
[----:B------:R-:W-:-:S04]  /*1e030*/  IMAD.U32 R17, RZ, RZ, UR4 ;  /* 0x00000004ff117e24 */ /* 0x000fc8000f8e00ff */
[----:B------:R-:W-:-:S05]  /*1e040*/  IMAD R0, R29, 0x2, R17 ;  /* 0x000000021d007824 */ /* 0x000fca00078e0211 */
[----:B------:R1:W-:Y:S02]  /*1e050*/  STL [R1+0x4], R0 ;  /* 0x0000040001007387 */ /* 0x0003e40000100800 */
.L_x_3194:
[----:B------:R-:W-:Y:S05]  /*1e060*/  YIELD ;  /* 0x0000000000007946 */ /* 0x000fea0003800000 */
[----:B------:R-:W-:Y:S01]  /*1e070*/  ULDC.64 UR4, c[0x0][0xa28] ;  /* 0x00028a0000047ab9 */ /* 0x000fe20000000a00 */
[----:B------:R-:W-:Y:S01]  /*1e080*/  IMAD.MOV.U32 R31, RZ, RZ, RZ ;  /* 0x000000ffff1f7224 */ /* 0x000fe200078e00ff */
[----:B------:R-:W-:Y:S01]  /*1e090*/  ISETP.NE.U32.AND P0, PT, RZ, UR4, PT ;  /* 0x00000004ff007c0c */ /* 0x000fe2000bf05070 */
[----:B------:R-:W0:Y:S01]  /*1e0a0*/  LDC.64 R4, c[0x0][0xa00] ;  /* 0x00028000ff047b82 */ /* 0x000e220000000a00 */
[----:B------:R-:W-:Y:S01]  /*1e0b0*/  IMAD.MOV.U32 R8, RZ, RZ, RZ ;  /* 0x000000ffff087224 */ /* 0x000fe200078e00ff */
[----:B------:R-:W-:Y:S01]  /*1e0c0*/  ULDC.64 UR6, c[0x0][0xa10] ;  /* 0x0002840000067ab9 */ /* 0x000fe20000000a00 */
[----:B------:R-:W-:Y:S01]  /*1e0d0*/  ISETP.NE.AND.EX P0, PT, RZ, UR5, PT, P0 ;  /* 0x00000005ff007c0c */ /* 0x000fe2000bf05300 */
[----:B------:R-:W-:-:S12]  /*1e0e0*/  ULDC.64 UR4, c[0x0][0xa18] ;  /* 0x0002860000047ab9 */ /* 0x000fd80000000a00 */
[----:B--2---:R-:W2:Y:S02]  /*1e0f0*/  @P0 LDC.64 R2, c[0x0][0xa28] ;  /* 0x00028a00ff020b82 */ /* 0x004ea40000000a00 */
[----:B--2---:R-:W-:-:S05]  /*1e100*/  @P0 IMAD.WIDE R2, R27, 0x4, R2 ;  /* 0x000000041b020825 */ /* 0x004fca00078e0202 */
[----:B------:R2:W5:Y:S01]  /*1e110*/  @P0 LDG.E R31, desc[UR54][R2.64] ;  /* 0x00000036021f0981 */ /* 0x000562000c1e1900 */
[----:B------:R-:W-:Y:S01]  /*1e120*/  ISETP.NE.U32.AND P0, PT, RZ, UR4, PT ;  /* 0x00000004ff007c0c */ /* 0x000fe2000bf05070 */
[----:B0-----:R-:W-:Y:S01]  /*1e130*/  IMAD.WIDE R4, R27, 0x4, R4 ;  /* 0x000000041b047825 */ /* 0x001fe200078e0204 */
[----:B------:R-:W-:Y:S02]  /*1e140*/  ISETP.NE.U32.AND P1, PT, RZ, UR6, PT ;  /* 0x00000006ff007c0c */ /* 0x000fe4000bf25070 */
[----:B------:R-:W-:Y:S01]  /*1e150*/  ISETP.NE.AND.EX P2, PT, RZ, UR5, PT, P0 ;  /* 0x00000005ff007c0c */ /* 0x000fe2000bf45300 */
[----:B------:R-:W-:Y:S01]  /*1e160*/  ULDC.64 UR4, c[0x0][0xa00] ;  /* 0x0002800000047ab9 */ /* 0x000fe20000000a00 */
[----:B------:R-:W-:Y:S02]  /*1e170*/  ISETP.NE.AND.EX P1, PT, RZ, UR7, PT, P1 ;  /* 0x00000007ff007c0c */ /* 0x000fe4000bf25310 */
[----:B------:R-:W-:Y:S01]  /*1e180*/  ISETP.NE.U32.AND P0, PT, RZ, UR4, PT ;  /* 0x00000004ff007c0c */ /* 0x000fe2000bf05070 */
[----:B--2---:R-:W0:Y:S01]  /*1e190*/  LDC.64 R2, c[0x0][0xa10] ;  /* 0x00028400ff027b82 */ /* 0x004e220000000a00 */
[----:B-1----:R-:W-:-:S02]  /*1e1a0*/  MOV R0, RZ ;  /* 0x000000ff00007202 */ /* 0x002fc40000000f00 */
[----:B------:R-:W-:-:S05]  /*1e1b0*/  ISETP.NE.AND.EX P0, PT, RZ, UR5, PT, P0 ;  /* 0x00000005ff007c0c */ /* 0x000fca000bf05300 */
[----:B---3--:R-:W1:Y:S08]  /*1e1c0*/  @P2 LDC.64 R6, c[0x0][0xa18] ;  /* 0x00028600ff062b82 */ /* 0x008e700000000a00 */
[----:B------:R-:W2:Y:S01]  /*1e1d0*/  @P0 LDG.E R8, desc[UR54][R4.64] ;  /* 0x0000003604080981 */ /* 0x000ea2000c1e1900 */
[----:B------:R-:W-:Y:S01]  /*1e1e0*/  ULDC UR4, c[0x0][0x288] ;  /* 0x0000a20000047ab9 */ /* 0x000fe20000000800 */
[----:B0-----:R-:W-:-:S05]  /*1e1f0*/  IMAD.WIDE R2, R27, 0x4, R2 ;  /* 0x000000041b027825 */ /* 0x001fca00078e0202 */
[----:B------:R-:W5:Y:S01]  /*1e200*/  @P1 LDG.E R0, desc[UR54][R2.64] ;  /* 0x0000003602001981 */ /* 0x000f62000c1e1900 */
[----:B-1----:R-:W-:-:S03]  /*1e210*/  @P2 IMAD.WIDE R6, R27, 0x4, R6 ;  /* 0x000000041b062825 */ /* 0x002fc600078e0206 */
[----:B--2---:R0:W-:Y:S02]  /*1e220*/  STL [R1+0x8], R8 ;  /* 0x0000080801007387 */ /* 0x0041e40000100800 */
[----:B0-----:R-:W-:Y:S01]  /*1e230*/  IMAD.U32 R8, RZ, RZ, UR4 ;  /* 0x00000004ff087e24 */ /* 0x001fe2000f8e00ff */
[----:B------:R-:W-:-:S05]  /*1e240*/  ULDC.64 UR4, c[0x0][0x418] ;  /* 0x0001060000047ab9 */ /* 0x000fca0000000a00 */
        /* <DEDUP_REMOVED lines=8> */
[----:B0-----:R-:W-:Y:S02]  /*1e2d0*/  IMAD.U32 R7, RZ, RZ, UR5 ;  /* 0x00000005ff077e24 */ /* 0x001fe4000f8e00ff */
[----:B------:R-:W-:Y:S01]  /*1e2e0*/  IMAD.U32 R10, RZ, RZ, UR4 ;  /* 0x00000004ff0a7e24 */ /* 0x000fe2000f8e00ff */
[----:B--2---:R0:W-:Y:S01]  /*1e2f0*/  STL [R1], R8 ;  /* 0x0000000801007387 */ /* 0x0041e20000100800 */
[----:B------:R-:W-:Y:S01]  /*1e300*/  IMAD.MOV.U32 R12, RZ, RZ, R8 ;  /* 0x000000ffff0c7224 */ /* 0x000fe200078e0008 */
[----:B----4-:R-:W-:Y:S06]  /*1e310*/  @P2 BRA `(.L_x_3076) ;  /* 0x0000000000142947 */ /* 0x010fec0003800000 */
[----:B------:R-:W-:Y:S05]  /*1e320*/  @!P0 BRA `(.L_x_3076) ;  /* 0x0000000000108947 */ /* 0x000fea0003800000 */
[----:B------:R-:W2:Y:S04]  /*1e330*/  LDG.E R9, desc[UR54][R4.64] ;  /* 0x0000003604097981 */ /* 0x000ea8000c1e1900 */
[----:B------:R-:W2:Y:S02]  /*1e340*/  LDG.E R6, desc[UR54][R4.64+0x4] ;  /* 0x0000043604067981 */ /* 0x000ea4000c1e1900 */
[----:B--2---:R-:W-:-:S05]  /*1e350*/  IMAD.IADD R12, R6, 0x1, -R9 ;  /* 0x00000001060c7824 */ /* 0x004fca00078e0a09 */
[----:B------:R1:W-:Y:S02]  /*1e360*/  STL [R1], R12 ;  /* 0x0000000c01007387 */ /* 0x0003e40000100800 */
.L_x_3076:
[----:B------:R-:W-:Y:S01]  /*1e370*/  ULDC.64 UR4, c[0x0][0xa20] ;  /* 0x0002880000047ab9 */ /* 0x000fe20000000a00 */
[C---:B------:R-:W-:Y:S02]  /*1e380*/  LOP3.LUT R4, R26.reuse, 0xff000000, RZ, 0xc0, !PT ;  /* 0xff0000001a047812 */ /* 0x040fe400078ec0ff */
[----:B------:R-:W-:Y:S02]  /*1e390*/  ISETP.NE.U32.AND P0, PT, RZ, UR4, PT ;  /* 0x00000004ff007c0c */ /* 0x000fe4000bf05070 */
[----:B------:R-:W-:Y:S02]  /*1e3a0*/  SHF.R.U32.HI R5, RZ, 0x8, R4 ;  /* 0x00000008ff057819 */ /* 0x000fe40000011604 */
[----:B------:R-:W-:Y:S02]  /*1e3b0*/  ISETP.NE.AND.EX P0, PT, RZ, UR5, PT, P0 ;  /* 0x00000005ff007c0c */ /* 0x000fe4000bf05300 */
[C---:B------:R-:W-:Y:S02]  /*1e3c0*/  LOP3.LUT R6, R26.reuse, 0xff0000, RZ, 0xc0, !PT ;  /* 0x00ff00001a067812 */ /* 0x040fe400078ec0ff */
[----:B------:R-:W-:-:S02]  /*1e3d0*/  LOP3.LUT R26, R26, 0xffff, RZ, 0xc0, !PT ;  /* 0x0000ffff1a1a7812 */ /* 0x000fc400078ec0ff */
[----:B------:R-:W-:-:S07]  /*1e3e0*/  LEA.HI R6, R6, R5, RZ, 0x10 ;  /* 0x0000000506067211 */ /* 0x000fce00078f80ff */
[----:B------:R-:W-:Y:S05]  /*1e3f0*/  @!P0 BRA `(.L_x_3077) ;  /* 0x0000000000108947 */ /* 0x000fea0003800000 */
[----:B------:R-:W2:Y:S02]  /*1e400*/  LDC.64 R4, c[0x0][0xa20] ;  /* 0x00028800ff047b82 */ /* 0x000ea40000000a00 */
[----:B--2---:R-:W-:-:S05]  /*1e410*/  IMAD.WIDE R4, R27, 0x4, R4 ;  /* 0x000000041b047825 */ /* 0x004fca00078e0204 */
[----:B------:R2:W5:Y:S01]  /*1e420*/  LDG.E R10, desc[UR54][R4.64] ;  /* 0x00000036040a7981 */ /* 0x000562000c1e1900 */
[----:B------:R-:W-:Y:S05]  /*1e430*/  BRA `(.L_x_3078) ;  /* 0x0000000000247947 */ /* 0x000fea0003800000 */
.L_x_3077:
[----:B------:R-:W-:Y:S02]  /*1e440*/  ULDC.64 UR4, c[0x0][0xa08] ;  /* 0x0002820000047ab9 */ /* 0x000fe40000000a00 */
[----:B------:R-:W-:-:S04]  /*1e450*/  ISETP.NE.U32.AND P0, PT, RZ, UR4, PT ;  /* 0x00000004ff007c0c */ /* 0x000fc8000bf05070 */
[----:B------:R-:W-:-:S13]  /*1e460*/  ISETP.NE.AND.EX P0, PT, RZ, UR5, PT, P0 ;  /* 0x00000005ff007c0c */ /* 0x000fda000bf05300 */
[----:B------:R-:W-:Y:S05]  /*1e470*/  @!P0 BRA `(.L_x_3078) ;  /* 0x0000000000148947 */ /* 0x000fea0003800000 */
[----:B------:R-:W2:Y:S02]  /*1e480*/  LDC.64 R4, c[0x0][0xa08] ;  /* 0x00028200ff047b82 */ /* 0x000ea40000000a00 */
[----:B--2---:R-:W-:-:S05]  /*1e490*/  IMAD.WIDE R4, R27, 0x4, R4 ;  /* 0x000000041b047825 */ /* 0x004fca00078e0204 */
[----:B------:R-:W2:Y:S04]  /*1e4a0*/  LDG.E R10, desc[UR54][R4.64] ;  /* 0x00000036040a7981 */ /* 0x000ea8000c1e1900 */
[----:B------:R-:W2:Y:S02]  /*1e4b0*/  LDG.E R9, desc[UR54][R4.64+0x4] ;  /* 0x0000043604097981 */ /* 0x000ea4000c1e1900 */
[----:B--2---:R-:W-:-:S07]  /*1e4c0*/  IMAD.IADD R10, R9, 0x1, -R10 ;  /* 0x00000001090a7824 */ /* 0x004fce00078e0a0a */
.L_x_3078:
[----:B--2---:R-:W2:Y:S01]  /*1e4d0*/  @P1 LDG.E R5, desc[UR54][R2.64] ;  /* 0x0000003602051981 */ /* 0x004ea2000c1e1900 */
[----:B0-----:R-:W0:Y:S03]  /*1e4e0*/  LDC R8, c[0x0][0x448] ;  /* 0x00011200ff087b82 */ /* 0x001e260000000800 */
[----:B------:R3:W2:Y:S01]  /*1e4f0*/  @P1 LDG.E R4, desc[UR54][R2.64+0x4] ;  /* 0x0000043602041981 */ /* 0x0006a2000c1e1900 */
[----:B------:R-:W-:Y:S02]  /*1e500*/  IMAD.SHL.U32 R35, R25, 0x80, RZ ;  /* 0x0000008019237824 */ /* 0x000fe400078e00ff */
[----:B-----5:R-:W-:Y:S02]  /*1e510*/  IMAD.IADD R10, R10, 0x1, -R31 ;  /* 0x000000010a0a7824 */ /* 0x020fe400078e0a1f */
[----:B---3--:R-:W3:Y:S01]  /*1e520*/  LDC.64 R2, c[0x0][0x9e0] ;  /* 0x00027800ff027b82 */ /* 0x008ee20000000a00 */
[----:B0-----:R-:W-:Y:S01]  /*1e530*/  ISETP.NE.AND P2, PT, R8, 0x1, PT ;  /* 0x000000010800780c */ /* 0x001fe20003f45270 */
[----:B------:R-:W-:-:S12]  /*1e540*/  VIADD R8, R35, 0x7f ;  /* 0x0000007f23087836 */ /* 0x000fd80000000000 */
[----:B------:R-:W0:Y:S01]  /*1e550*/  @P2 LDC R9, c[0x0][0x44c] ;  /* 0x00011300ff092b82 */ /* 0x000e220000000800 */
[----:B---3--:R-:W-:-:S07]  /*1e560*/  ISETP.GE.AND P3, PT, R3, 0x1, PT ;  /* 0x000000010300780c */ /* 0x008fce0003f66270 */
[----:B------:R-:W3:Y:S01]  /*1e570*/  @P2 LDC R11, c[0x0][0x450] ;  /* 0x00011400ff0b2b82 */ /* 0x000ee20000000800 */
[----:B--2---:R-:W-:Y:S02]  /*1e580*/  @P1 IMAD.IADD R7, R4, 0x1, -R5 ;  /* 0x0000000104071824 */ /* 0x004fe400078e0a05 */
[----:B0-----:R-:W-:-:S04]  /*1e590*/  @P2 IMAD.HI.U32 R4, R8, R9, RZ ;  /* 0x0000000908042227 */ /* 0x001fc800078e00ff */
[----:B------:R-:W-:Y:S01]  /*1e5a0*/  IMAD.IADD R22, R10, 0x1, R7 ;  /* 0x000000010a167824 */ /* 0x000fe200078e0207 */
[----:B---3--:R-:W-:-:S03]  /*1e5b0*/  @P2 SHF.R.U32.HI R8, RZ, R11, R4 ;  /* 0x0000000bff082219 */ /* 0x008fc60000011604 */
[C---:B------:R-:W-:Y:S01]  /*1e5c0*/  VIADD R4, R22.reuse, 0x5f ;  /* 0x0000005f16047836 */ /* 0x040fe20000000000 */
[----:B------:R-:W-:-:S03]  /*1e5d0*/  IADD3 R9, R22, 0x1, -R12 ;  /* 0x0000000116097810 */ /* 0x000fc60007ffe80c */
        /* <DEDUP_REMOVED lines=17> */
.L_x_3081:
[----:B------:R-:W-:-:S13]  /*1e6f0*/  ISETP.NE.AND P0, PT, R3, 0x1, PT ;  /* 0x000000010300780c */ /* 0x000fda0003f05270 */
[----:B------:R-:W0:Y:S02]  /*1e700*/  @P0 LDC.64 R4, c[0x0][0x9e8] ;  /* 0x00027a00ff040b82 */ /* 0x000e240000000a00 */
[----:B0-----:R-:W-:-:S05]  /*1e710*/  @P0 IMAD.HI.U32 R4, R11, R4, RZ ;  /* 0x000000040b040227 */ /* 0x001fca00078e00ff */
[----:B------:R-:W-:-:S07]  /*1e720*/  @P0 SHF.R.U32.HI R11, RZ, R5, R4 ;  /* 0x00000005ff0b0219 */ /* 0x000fce0000011604 */
.L_x_3082:
[----:B------:R-:W-:Y:S05]  /*1e730*/  BSYNC B0 ;  /* 0x0000000000007941 */ /* 0x000fea0003800000 */
.L_x_3080:
[----:B------:R-:W-:-:S05]  /*1e740*/  IMAD R11, R11, R3, R3 ;  /* 0x000000030b0b7224 */ /* 0x000fca00078e0203 */
[----:B------:R-:W-:-:S07]  /*1e750*/  VIMNMX R2, R2, R11, PT ;  /* 0x0000000b02027248 */ /* 0x000fce0003fe0100 */
.L_x_3079:
[----:B------:R-:W0:Y:S01]  /*1e760*/  @P2 LDC R8, c[0x0][0x44c] ;  /* 0x00011300ff082b82 */ /* 0x000e220000000800 */
[----:B------:R-:W-:Y:S01]  /*1e770*/  VIADD R2, R2, 0x5f ;  /* 0x0000005f02027836 */ /* 0x000fe20000000000 */
[----:B------:R-:W-:Y:S01]  /*1e780*/  MOV R5, R35 ;  /* 0x0000002300057202 */ /* 0x000fe20000000f00 */
[----:B------:R-:W-:Y:S02]  /*1e790*/  ULDC UR4, c[0x0][0x9dc] ;  /* 0x0002770000047ab9 */ /* 0x000fe40000000800 */
[----:B------:R-:W-:-:S03]  /*1e7a0*/  IMAD.HI R2, R2, 0x2aaaaaab, RZ ;  /* 0x2aaaaaab02027827 */ /* 0x000fc600078e02ff */
[----:B------:R-:W2:Y:S01]  /*1e7b0*/  @P2 LDC R4, c[0x0][0x450] ;  /* 0x00011400ff042b82 */ /* 0x000ea20000000800 */
[----:B0-----:R-:W-:-:S04]  /*1e7c0*/  @P2 IMAD.HI.U32 R11, R35, R8, RZ ;  /* 0x00000008230b2227 */ /* 0x001fc800078e00ff */
[----:B------:R-:W-:Y:S01]  /*1e7d0*/  IMAD.IADD R8, R22, 0x1, -R12 ;  /* 0x0000000116087824 */ /* 0x000fe200078e0a0c */
[----:B--2---:R-:W-:Y:S02]  /*1e7e0*/  @P2 SHF.R.U32.HI R5, RZ, R4, R11 ;  /* 0x00000004ff052219 */ /* 0x004fe4000001160b */
[----:B------:R-:W-:-:S03]  /*1e7f0*/  SHF.R.U32.HI R11, RZ, 0x1f, R2 ;  /* 0x0000001fff0b7819 */ /* 0x000fc60000011602 */
[----:B-1----:R-:W-:Y:S01]  /*1e800*/  IMAD.IADD R12, R8, 0x1, R5 ;  /* 0x00000001080c7824 */ /* 0x002fe200078e0205 */
[----:B------:R-:W-:-:S03]  /*1e810*/  LEA.HI.SX32 R11, R2, R11, 0x1c ;  /* 0x0000000b020b7211 */ /* 0x000fc600078fe2ff */
[----:B------:R-:W-:Y:S01]  /*1e820*/  VIADD R2, R12, -UR4 ;  /* 0x800000040c027c36 */ /* 0x000fe20008000000 */
[----:B------:R-:W-:Y:S01]  /*1e830*/  VIMNMX R11, R20, R11, PT ;  /* 0x0000000b140b7248 */ /* 0x000fe20003fe0100 */
        /* <DEDUP_REMOVED lines=11> */
.L_x_3085:
[----:B------:R-:W-:-:S13]  /*1e8f0*/  ISETP.NE.AND P0, PT, R3, 0x1, PT ;  /* 0x000000010300780c */ /* 0x000fda0003f05270 */
[----:B------:R-:W0:Y:S02]  /*1e900*/  @P0 LDC.64 R4, c[0x0][0x9e8] ;  /* 0x00027a00ff040b82 */ /* 0x000e240000000a00 */
[----:B0-----:R-:W-:-:S05]  /*1e910*/  @P0 IMAD.HI.U32 R4, R12, R4, RZ ;  /* 0x000000040c040227 */ /* 0x001fca00078e00ff */
[----:B------:R-:W-:-:S07]  /*1e920*/  @P0 SHF.R.U32.HI R12, RZ, R5, R4 ;  /* 0x00000005ff0c0219 */ /* 0x000fce0000011604 */
.L_x_3086:
[----:B------:R-:W-:Y:S05]  /*1e930*/  BSYNC B0 ;  /* 0x0000000000007941 */ /* 0x000fea0003800000 */
.L_x_3084:
[----:B------:R-:W-:-:S05]  /*1e940*/  IMAD R3, R12, R3, RZ ;  /* 0x000000030c037224 */ /* 0x000fca00078e02ff */
[----:B------:R-:W-:-:S07]  /*1e950*/  VIMNMX R2, R2, R3, !PT ;  /* 0x0000000302027248 */ /* 0x000fce0007fe0100 */
.L_x_3083:
[----:B------:R-:W-:Y:S01]  /*1e960*/  IMAD.HI R2, R2, 0x2aaaaaab, RZ ;  /* 0x2aaaaaab02027827 */ /* 0x000fe200078e02ff */
[----:B------:R-:W-:Y:S01]  /*1e970*/  BSSY B0, `(.L_x_3087) ;  /* 0x0000026000007945 */ /* 0x000fe20003800000 */
[----:B------:R-:W-:Y:S02]  /*1e980*/  LOP3.LUT R30, R6, 0xff, RZ, 0xc0, !PT ;  /* 0x000000ff061e7812 */ /* 0x000fe400078ec0ff */
[----:B------:R-:W-:Y:S01]  /*1e990*/  SHF.R.U32.HI R6, RZ, 0x10, R6 ;  /* 0x00000010ff067819 */ /* 0x000fe20000011606 */
[----:B------:R-:W-:Y:S01]  /*1e9a0*/  IMAD.MOV.U32 R14, RZ, RZ, RZ ;  /* 0x000000ffff0e7224 */ /* 0x000fe200078e00ff */
[----:B------:R-:W-:-:S04]  /*1e9b0*/  SHF.R.U32.HI R3, RZ, 0x1f, R2 ;  /* 0x0000001fff037819 */ /* 0x000fc80000011602 */
[----:B------:R-:W-:-:S04]  /*1e9c0*/  LEA.HI.SX32 R3, R2, R3, 0x1c ;  /* 0x0000000302037211 */ /* 0x000fc800078fe2ff */
[----:B------:R-:W-:-:S04]  /*1e9d0*/  VIMNMX R4, RZ, R3, !PT ;  /* 0x00000003ff047248 */ /* 0x000fc80007fe0100 */
[----:B------:R-:W-:-:S13]  /*1e9e0*/  ISETP.GT.AND P0, PT, R11, R4, PT ;  /* 0x000000040b00720c */ /* 0x000fda0003f04270 */
[----:B------:R-:W-:Y:S05]  /*1e9f0*/  @!P0 BRA `(.L_x_3088) ;  /* 0x0000000000748947 */ /* 0x000fea0003800000 */
[----:B------:R-:W-:Y:S01]  /*1ea00*/  ISETP.NE.AND P0, PT, R6, RZ, PT ;  /* 0x000000ff0600720c */ /* 0x000fe20003f05270 */
[----:B------:R-:W-:-:S03]  /*1ea10*/  ULDC UR4, c[0x0][0x9f0] ;  /* 0x00027c0000047ab9 */ /* 0x000fc60000000800 */
[----:B------:R-:W-:-:S04]  /*1ea20*/  SEL R5, R6, UR4, P0 ;  /* 0x0000000406057c07 */ /* 0x000fc80008000000 */
[----:B------:R-:W-:Y:S02]  /*1ea30*/  IABS R13, R5 ;  /* 0x00000005000d7213 */ /* 0x000fe40000000000 */
[----:B------:R-:W-:Y:S02]  /*1ea40*/  IADD3 R12, R5, -0x1, R11 ;  /* 0xffffffff050c7810 */ /* 0x000fe40007ffe00b */
[----:B------:R-:W0:Y:S03]  /*1ea50*/  I2F.RP R2, R13 ;  /* 0x0000000d00027306 */ /* 0x000e260000209400 */
[----:B------:R-:W-:-:S05]  /*1ea60*/  IMAD.IADD R12, R12, 0x1, -R4 ;  /* 0x000000010c0c7824 */ /* 0x000fca00078e0a04 */
[----:B0-----:R-:W0:Y:S02]  /*1ea70*/  MUFU.RCP R2, R2 ;  /* 0x0000000200027308 */ /* 0x001e240000001000 */
[----:B0-----:R-:W-:-:S06]  /*1ea80*/  VIADD R2, R2, 0xffffffe ;  /* 0x0ffffffe02027836 */ /* 0x001fcc0000000000 */
[----:B------:R0:W1:Y:S02]  /*1ea90*/  F2I.FTZ.U32.TRUNC.NTZ R3, R2 ;  /* 0x0000000200037305 */ /* 0x000064000021f000 */
[----:B0-----:R-:W-:-:S04]  /*1eaa0*/  LOP3.LUT R2, R12, R5, RZ, 0x3c, !PT ;  /* 0x000000050c027212 */ /* 0x001fc800078e3cff */
[----:B------:R-:W-:Y:S01]  /*1eab0*/  ISETP.GE.AND P3, PT, R2, RZ, PT ;  /* 0x000000ff0200720c */ /* 0x000fe20003f66270 */
[----:B-1----:R-:W-:-:S04]  /*1eac0*/  IMAD.MOV R2, RZ, RZ, -R3 ;  /* 0x000000ffff027224 */ /* 0x002fc800078e0a03 */
        /* <DEDUP_REMOVED lines=16> */
.L_x_3088:
[----:B------:R-:W-:Y:S05]  /*1ebd0*/  BSYNC B0 ;  /* 0x0000000000007941 */ /* 0x000fea0003800000 */
.L_x_3087:
[-C--:B------:R-:W-:Y:S01]  /*1ebe0*/  IMAD R3, R30, R14.reuse, R4 ;  /* 0x0000000e1e037224 */ /* 0x080fe200078e0204 */
[----:B------:R-:W-:Y:S04]  /*1ebf0*/  BSSY B0, `(.L_x_3089) ;  /* 0x0000131000007945 */ /* 0x000fe80003800000 */
[C---:B------:R-:W-:Y:S01]  /*1ec00*/  VIADDMNMX R11, R3.reuse, R14, R11, PT ;  /* 0x0000000e030b7246 */ /* 0x040fe2000380010b */
[----:B------:R-:W-:-:S04]  /*1ec10*/  IMAD R3, R3, 0x60, -R10 ;  /* 0x0000006003037824 */ /* 0x000fc800078e0a0a */
[----:B------:R-:W-:Y:S01]  /*1ec20*/  IMAD R10, R11, 0x60, -R10 ;  /* 0x000000600b0a7824 */ /* 0x000fe200078e0a0a */
[----:B------:R-:W-:-:S04]  /*1ec30*/  VIMNMX R3, RZ, R3, !PT ;  /* 0x00000003ff037248 */ /* 0x000fc80007fe0100 */
[----:B------:R-:W-:-:S04]  /*1ec40*/  VIMNMX R10, R10, R7, PT ;  /* 0x000000070a0a7248 */ /* 0x000fc80003fe0100 */
[----:B------:R-:W-:Y:S01]  /*1ec50*/  ISETP.GT.AND P0, PT, R10, R3, PT ;  /* 0x000000030a00720c */ /* 0x000fe20003f04270 */
[----:B------:R-:W-:-:S05]  /*1ec60*/  IMAD.WIDE.U32 R2, R3, -0x55555555, RZ ;  /* 0xaaaaaaab03027825 */ /* 0x000fca00078e00ff */
[----:B------:R-:W-:-:S05]  /*1ec70*/  SHF.R.U32.HI R4, RZ, 0x6, R3 ;  /* 0x00000006ff047819 */ /* 0x000fca0000011603 */
[----:B------:R-:W-:Y:S02]  /*1ec80*/  IMAD.MOV.U32 R2, RZ, RZ, R4 ;  /* 0x000000ffff027224 */ /* 0x000fe400078e0004 */
[----:B------:R-:W-:-:S04]  /*1ec90*/  @P0 VIADD R5, R10, 0x5f ;  /* 0x0000005f0a050836 */ /* 0x000fc80000000000 */
[----:B------:R-:W-:-:S05]  /*1eca0*/  @P0 IMAD.HI R5, R5, 0x2aaaaaab, RZ ;  /* 0x2aaaaaab05050827 */ /* 0x000fca00078e02ff */
[----:B------:R-:W-:-:S04]  /*1ecb0*/  @P0 SHF.R.U32.HI R10, RZ, 0x1f, R5 ;  /* 0x0000001fff0a0819 */ /* 0x000fc80000011605 */
        /* <DEDUP_REMOVED lines=11> */
.L_x_3300:
[----:B-1----:R-:W-:Y:S02]  /*1ed70*/  ISETP.NE.AND P0, PT, R14, RZ, PT ;  /* 0x000000ff0e00720c */ /* 0x002fe40003f05270 */
[----:B------:R-:W-:-:S11]  /*1ed80*/  PLOP3.LUT P6, PT, PT, PT, PT, 0x8, 0x0 ;  /* 0x000000000000781c */ /* 0x000fd60003fce170 */
[----:B------:R-:W-:Y:S05]  /*1ed90*/  @P0 BRA `(.L_x_3092) ;  /* 0x00000000000c0947 */ /* 0x000fea0003800000 */
[----:B------:R-:W-:-:S03]  /*1eda0*/  UMOV UR4, 0xffffffff ;  /* 0xffffffff00047882 */ /* 0x000fc60000000000 */
[----:B------:R-:W-:Y:S05]  /*1edb0*/  BRA.DIV UR4, `(.L_x_3093) ;  /* 0x0000008204407947 */ /* 0x000fea000b800000 */
[----:B------:R-:W-:-:S13]  /*1edc0*/  ELECT P6, URZ, PT ;  /* 0x00000000003f782f */ /* 0x000fda00038c0000 */
.L_x_3092:
        /* <DEDUP_REMOVED lines=9> */
.L_x_3303:
[----:B------:R-:W-:Y:S05]  /*1ee60*/  BSYNC B1 ;  /* 0x0000000000017941 */ /* 0x000fea0003800000 */
.L_x_3094:
[----:B------:R-:W-:Y:S04]  /*1ee70*/  BSSY B1, `(.L_x_3096) ;  /* 0x000007b000017945 */ /* 0x000fe80003800000 */
[----:B------:R-:W-:Y:S05]  /*1ee80*/  @!P6 BRA `(.L_x_3097) ;  /* 0x0000000400e4e947 */ /* 0x000fea0003800000 */
[----:B------:R-:W-:Y:S01]  /*1ee90*/  IMAD R12, R18, 0x8, R17 ;  /* 0x00000008120c7824 */ /* 0x000fe200078e0211 */
[----:B0-----:R-:W-:Y:S01]  /*1eea0*/  SHF.L.U32 R10, R28, 0x1f, RZ ;  /* 0x0000001f1c0a7819 */ /* 0x001fe200000006ff */
[----:B------:R-:W0:Y:S01]  /*1eeb0*/  S2R R3, SR_TID.X ;  /* 0x0000000000037919 */ /* 0x000e220000002100 */
[----:B------:R-:W-:Y:S02]  /*1eec0*/  BSSY B2, `(.L_x_3098) ;  /* 0x0000005000027945 */ /* 0x000fe40003800000 */
[----:B------:R-:W1:Y:S01]  /*1eed0*/  SYNCS.PHASECHK.TRANS64.TRYWAIT P0, [R12+URZ+0x228a0], R10 ;  /* 0x0228a00a0c0075a7 */ /* 0x000e62000800017f */
[----:B0-----:R-:W-:-:S04]  /*1eee0*/  LOP3.LUT R3, R3, 0x7f, RZ, 0xc0, !PT ;  /* 0x0000007f03037812 */ /* 0x001fc800078ec0ff */
[----:B------:R-:W-:Y:S01]  /*1eef0*/  ISETP.NE.AND P1, PT, R3, RZ, PT ;  /* 0x000000ff0300720c */ /* 0x000fe20003f25270 */
[----:B-1----:R-:W-:-:S12]  /*1ef00*/  @!P0 BRA `(.L_x_3099) ;  /* 0x0000008000208947 */ /* 0x002fd80003800000 */
.L_x_3304:
[----:B------:R-:W-:Y:S05]  /*1ef10*/  BSYNC B2 ;  /* 0x0000000000027941 */ /* 0x000fea0003800000 */
.L_x_3098:
        /* <DEDUP_REMOVED lines=9> */
.L_x_3101:
[----:B------:R-:W-:Y:S05]  /*1efb0*/  BSYNC B2 ;  /* 0x0000000000027941 */ /* 0x000fea0003800000 */
.L_x_3100:
        /* <DEDUP_REMOVED lines=12> */
.L_x_3102:
        /* <DEDUP_REMOVED lines=13> */
.L_x_3305:
[----:B------:R-:W-:Y:S05]  /*1f150*/  BSYNC B2 ;  /* 0x0000000000027941 */ /* 0x000fea0003800000 */
.L_x_3103:
        /* <DEDUP_REMOVED lines=11> */
.L_x_3106:
[----:B------:R-:W-:Y:S05]  /*1f210*/  BSYNC B2 ;  /* 0x0000000000027941 */ /* 0x000fea0003800000 */
.L_x_3105:
[----:B------:R-:W-:Y:S01]  /*1f220*/  R2UR UR6, R10 ;  /* 0x000000000a0672ca */ /* 0x000fe200000e0000 */
[----:B------:R-:W-:Y:S01]  /*1f230*/  UIADD3 UR4, UP0, UR40, 0x670, URZ ;  /* 0x0000067028047890 */ /* 0x000fe2000ff1e03f */
[----:B------:R-:W-:Y:S01]  /*1f240*/  R2UR UR7, R11 ;  /* 0x000000000b0772ca */ /* 0x000fe200000e0000 */
[----:B------:R-:W-:Y:S01]  /*1f250*/  VIADD R12, R12, 0x228b0 ;  /* 0x000228b00c0c7836 */ /* 0x000fe20000000000 */
[----:B------:R-:W-:Y:S01]  /*1f260*/  R2UR UR10, R7 ;  /* 0x00000000070a72ca */ /* 0x000fe200000e0000 */
[----:B------:R-:W-:Y:S01]  /*1f270*/  IMAD R7, R18, 0xc000, R17 ;  /* 0x0000c00012077824 */ /* 0x000fe200078e0211 */
[----:B------:R-:W-:Y:S01]  /*1f280*/  PLOP3.LUT P0, PT, PT, PT, PT, 0x80, 0x0 ;  /* 0x000000000000781c */ /* 0x000fe20003f0f070 */
[----:B------:R-:W-:Y:S02]  /*1f290*/  UIADD3.X UR5, URZ, UR41, URZ, UP0, !UPT ;  /* 0x000000293f057290 */ /* 0x000fe400087fe43f */
[----:B------:R-:W-:-:S10]  /*1f2a0*/  VIADD R13, R7, 0x400 ;  /* 0x00000400070d7836 */ /* 0x000fd40000000000 */
.L_x_3107:
        /* <DEDUP_REMOVED lines=15> */
.L_x_3108:
        /* <DEDUP_REMOVED lines=15> */
.L_x_3109:
        /* <DEDUP_REMOVED lines=15> */
.L_x_3110:
        /* <DEDUP_REMOVED lines=10> */
.L_x_3097:
[----:B------:R-:W-:Y:S05]  /*1f620*/  BSYNC B1 ;  /* 0x0000000000017941 */ /* 0x000fea0003800000 */
.L_x_3096:
[----:B------:R-:W-:Y:S01]  /*1f630*/  IADD3 R11, R2, -0x2, RZ ;  /* 0xfffffffe020b7810 */ /* 0x000fe20007ffe0ff */
[----:B------:R-:W-:Y:S01]  /*1f640*/  VIADD R18, R18, 0x1 ;  /* 0x0000000112127836 */ /* 0x000fe20000000000 */
[----:B------:R-:W-:Y:S02]  /*1f650*/  PLOP3.LUT P0, PT, PT, PT, PT, 0x8, 0x0 ;  /* 0x000000000000781c */ /* 0x000fe40003f0e170 */
[----:B------:R-:W-:Y:S02]  /*1f660*/  ISETP.GE.AND P2, PT, R11, R4, PT ;  /* 0x000000040b00720c */ /* 0x000fe40003f46270 */
[----:B------:R-:W-:-:S04]  /*1f670*/  ISETP.NE.AND P1, PT, R18, 0x2, PT ;  /* 0x000000021200780c */ /* 0x000fc80003f25270 */
[----:B------:R-:W-:Y:S02]  /*1f680*/  SEL R3, RZ, 0x1, P1 ;  /* 0x00000001ff037807 */ /* 0x000fe40000800000 */
[----:B------:R-:W-:Y:S02]  /*1f690*/  SEL R18, R18, RZ, P1 ;  /* 0x000000ff12127207 */ /* 0x000fe40000800000 */
[----:B------:R-:W-:-:S03]  /*1f6a0*/  LOP3.LUT R28, R28, R3, RZ, 0x3c, !PT ;  /* 0x000000031c1c7212 */ /* 0x000fc600078e3cff */
[----:B------:R-:W-:Y:S05]  /*1f6b0*/  @!P2 BRA `(.L_x_3090) ;  /* 0x000000080010a947 */ /* 0x000fea0003800000 */
.L_x_3126:
[----:B------:R-:W-:Y:S05]  /*1f6c0*/  YIELD ;  /* 0x0000000000007946 */ /* 0x000fea0003800000 */
        /* <DEDUP_REMOVED lines=10> */
.L_x_3306:
[----:B------:R-:W-:Y:S05]  /*1f770*/  BSYNC B2 ;  /* 0x0000000000027941 */ /* 0x000fea0003800000 */
.L_x_3113:
        /* <DEDUP_REMOVED lines=9> */
.L_x_3116:
[----:B------:R-:W-:Y:S05]  /*1f810*/  BSYNC B2 ;  /* 0x0000000000027941 */ /* 0x000fea0003800000 */
.L_x_3115:
        /* <DEDUP_REMOVED lines=11> */
.L_x_3117:
        /* <DEDUP_REMOVED lines=13> */
.L_x_3307:
[----:B------:R-:W-:Y:S05]  /*1f9a0*/  BSYNC B2 ;  /* 0x0000000000027941 */ /* 0x000fea0003800000 */
.L_x_3118:
        /* <DEDUP_REMOVED lines=11> */
.L_x_3121:
[----:B------:R-:W-:Y:S05]  /*1fa60*/  BSYNC B2 ;  /* 0x0000000000027941 */ /* 0x000fea0003800000 */
.L_x_3120:
        /* <DEDUP_REMOVED lines=9> */
.L_x_3122:
        /* <DEDUP_REMOVED lines=15> */
.L_x_3123:
        /* <DEDUP_REMOVED lines=15> */
.L_x_3124:
        /* <DEDUP_REMOVED lines=15> */
.L_x_3125:
        /* <DEDUP_REMOVED lines=10> */
.L_x_3112:
[----:B------:R-:W-:Y:S05]  /*1fe70*/  BSYNC B1 ;  /* 0x0000000000017941 */ /* 0x000fea0003800000 */
.L_x_3111:
[C---:B------:R-:W-:Y:S01]  /*1fe80*/  ISETP.GT.AND P2, PT, R11.reuse, R4, PT ;  /* 0x000000040b00720c */ /* 0x040fe20003f44270 */
[----:B------:R-:W-:Y:S02]  /*1fe90*/  VIADD R18, R18, 0x1 ;  /* 0x0000000112127836 */ /* 0x000fe40000000000 */
[----:B------:R-:W-:-:S03]  /*1fea0*/  VIADD R11, R11, 0xffffffff ;  /* 0xffffffff0b0b7836 */ /* 0x000fc60000000000 */
[----:B------:R-:W-:-:S04]  /*1feb0*/  ISETP.NE.AND P1, PT, R18, 0x2, PT ;  /* 0x000000021200780c */ /* 0x000fc80003f25270 */
[----:B------:R-:W-:Y:S02]  /*1fec0*/  SEL R3, RZ, 0x1, P1 ;  /* 0x00000001ff037807 */ /* 0x000fe40000800000 */
[----:B------:R-:W-:Y:S02]  /*1fed0*/  SEL R18, R18, RZ, P1 ;  /* 0x000000ff12127207 */ /* 0x000fe40000800000 */
[----:B------:R-:W-:Y:S01]  /*1fee0*/  LOP3.LUT R28, R28, R3, RZ, 0x3c, !PT ;  /* 0x000000031c1c7212 */ /* 0x000fe200078e3cff */
[----:B------:R-:W-:Y:S06]  /*1fef0*/  @P2 BRA `(.L_x_3126) ;  /* 0xfffffff400f02947 */ /* 0x000fec000383ffff */
.L_x_3090:
[----:B------:R-:W-:Y:S05]  /*1ff00*/  BSYNC B0 ;  /* 0x0000000000007941 */ /* 0x000fea0003800000 */
.L_x_3089:
[----:B------:R-:W1:Y:S01]  /*1ff10*/  LDC R0, c[0x0][0x448] ;  /* 0x00011200ff007b82 */ /* 0x000e620000000800 */
[----:B------:R-:W-:Y:S07]  /*1ff20*/  @!P0 WARPSYNC.ALL ;  /* 0x0000000000008948 */ /* 0x000fee0003800000 */
[----:B------:R-:W-:Y:S01]  /*1ff30*/  @!P0 BAR.SYNC.DEFER_BLOCKING 0xc, 0x180 ;  /* 0x0306000000008b1d */ /* 0x000fe20000010000 */
[----:B-1----:R-:W-:Y:S02]  /*1ff40*/  ISETP.NE.AND P1, PT, R0, 0x1, PT ;  /* 0x000000010000780c */ /* 0x002fe40003f25270 */
[----:B------:R-:W-:-:S11]  /*1ff50*/  IADD3 R0, R35, 0x7f, RZ ;  /* 0x0000007f23007810 */ /* 0x000fd60007ffe0ff */
[----:B------:R-:W1:Y:S08]  /*1ff60*/  @P1 LDC R3, c[0x0][0x44c] ;  /* 0x00011300ff031b82 */ /* 0x000e700000000800 */
[----:B------:R-:W2:Y:S01]  /*1ff70*/  @P1 LDC R2, c[0x0][0x450] ;  /* 0x00011400ff021b82 */ /* 0x000ea20000000800 */
[----:B-1----:R-:W-:-:S05]  /*1ff80*/  @P1 IMAD.HI.U32 R3, R0, R3, RZ ;  /* 0x0000000300031227 */ /* 0x002fca00078e00ff */
[----:B--2---:R-:W-:Y:S02]  /*1ff90*/  @P1 SHF.R.U32.HI R0, RZ, R2, R3 ;  /* 0x00000002ff001219 */ /* 0x004fe40000011603 */
[----:B------:R-:W1:Y:S03]  /*1ffa0*/  LDC.64 R2, c[0x0][0x9e0] ;  /* 0x00027800ff027b82 */ /* 0x000e660000000a00 */
[----:B------:R-:W-:Y:S01]  /*1ffb0*/  IMAD.IADD R7, R9, 0x1, R0 ;  /* 0x0000000109077824 */ /* 0x000fe200078e0200 */
[----:B-1----:R-:W-:-:S03]  /*1ffc0*/  ISETP.GE.AND P2, PT, R3, 0x1, PT ;  /* 0x000000010300780c */ /* 0x002fc60003f46270 */
[----:B------:R-:W-:-:S10]  /*1ffd0*/  IMAD.IADD R2, R7, 0x1, R2 ;  /* 0x0000000107027824 */ /* 0x000fd400078e0202 */
[----:B------:R-:W-:Y:S05]  /*1ffe0*/  @!P2 BRA `(.L_x_3127) ;  /* 0x000000000048a947 */ /* 0x000fea0003800000 */
[C---:B------:R-:W-:Y:S01]  /*1fff0*/  ISETP.GT.AND P0, PT, R7.reuse, RZ, PT ;  /* 0x000000ff0700720c */ /* 0x040fe20003f04270 */
[----:B------:R-:W-:Y:S01]  /*20000*/  BSSY B0, `(.L_x_3128) ;  /* 0x000000e000007945 */ /* 0x000fe20003800000 */
[----:B------:R-:W-:-:S11]  /*20010*/  VIADD R0, R7, 0xffffffff ;  /* 0xffffffff07007836 */ /* 0x000fd60000000000 */
[----:B------:R-:W-:Y:S05]  /*20020*/  @P0 BRA `(.L_x_3129) ;  /* 0x00000000001c0947 */ /* 0x000fea0003800000 */
[----:B------:R-:W-:Y:S01]  /*20030*/  ISETP.NE.AND P0, PT, R3, 0x1, PT ;  /* 0x000000010300780c */ /* 0x000fe20003f05270 */
[----:B------:R-:W-:-:S12]  /*20040*/  IMAD.MOV R7, RZ, RZ, -R7 ;  /* 0x000000ffff077224 */ /* 0x000fd800078e0a07 */
[----:B------:R-:W1:Y:S02]  /*20050*/  @P0 LDC.64 R4, c[0x0][0x9e8] ;  /* 0x00027a00ff040b82 */ /* 0x000e640000000a00 */
[----:B-1----:R-:W-:-:S05]  /*20060*/  @P0 IMAD.HI.U32 R4, R7, R4, RZ ;  /* 0x0000000407040227 */ /* 0x002fca00078e00ff */
[----:B------:R-:W-:-:S04]  /*20070*/  @P0 SHF.R.U32.HI R7, RZ, R5, R4 ;  /* 0x00000005ff070219 */ /* 0x000fc80000011604 */
[----:B------:R-:W-:Y:S01]  /*20080*/  LOP3.LUT R0, RZ, R7, RZ, 0x33, !PT ;  /* 0x00000007ff007212 */ /* 0x000fe200078e33ff */
[----:B------:R-:W-:Y:S06]  /*20090*/  BRA `(.L_x_3130) ;  /* 0x0000000000107947 */ /* 0x000fec0003800000 */
.L_x_3129:
[----:B------:R-:W-:-:S13]  /*200a0*/  ISETP.NE.AND P0, PT, R3, 0x1, PT ;  /* 0x000000010300780c */ /* 0x000fda0003f05270 */
[----:B------:R-:W1:Y:S02]  /*200b0*/  @P0 LDC.64 R4, c[0x0][0x9e8] ;  /* 0x00027a00ff040b82 */ /* 0x000e640000000a00 */
[----:B-1----:R-:W-:-:S05]  /*200c0*/  @P0 IMAD.HI.U32 R4, R0, R4, RZ ;  /* 0x0000000400040227 */ /* 0x002fca00078e00ff */
[----:B------:R-:W-:-:S07]  /*200d0*/  @P0 SHF.R.U32.HI R0, RZ, R5, R4 ;  /* 0x00000005ff000219 */ /* 0x000fce0000011604 */
.L_x_3130:
[----:B------:R-:W-:Y:S05]  /*200e0*/  BSYNC B0 ;  /* 0x0000000000007941 */ /* 0x000fea0003800000 */
.L_x_3128:
[----:B------:R-:W-:-:S05]  /*200f0*/  IMAD R5, R0, R3, R3 ;  /* 0x0000000300057224 */ /* 0x000fca00078e0203 */
[----:B------:R-:W-:-:S07]  /*20100*/  VIMNMX R2, R2, R5, PT ;  /* 0x0000000502027248 */ /* 0x000fce0003fe0100 */
.L_x_3127:
[----:B------:R-:W1:Y:S01]  /*20110*/  @P1 LDC R4, c[0x0][0x44c] ;  /* 0x00011300ff041b82 */ /* 0x000e620000000800 */
[----:B------:R-:W-:Y:S01]  /*20120*/  VIADD R2, R2, 0x5f ;  /* 0x0000005f02027836 */ /* 0x000fe20000000000 */
[----:B------:R-:W-:Y:S01]  /*20130*/  ULDC UR4, c[0x0][0x9dc] ;  /* 0x0002770000047ab9 */ /* 0x000fe20000000800 */
[----:B------:R-:W-:Y:S02]  /*20140*/  IMAD.MOV.U32 R7, RZ, RZ, R35 ;  /* 0x000000ffff077224 */ /* 0x000fe400078e0023 */
[----:B------:R-:W-:-:S03]  /*20150*/  IMAD.HI R2, R2, 0x2aaaaaab, RZ ;  /* 0x2aaaaaab02027827 */ /* 0x000fc600078e02ff */
[----:B------:R-:W2:Y:S02]  /*20160*/  @P1 LDC R0, c[0x0][0x450] ;  /* 0x00011400ff001b82 */ /* 0x000ea40000000800 */
[----:B------:R-:W-:-:S04]  /*20170*/  SHF.R.U32.HI R5, RZ, 0x1f, R2 ;  /* 0x0000001fff057819 */ /* 0x000fc80000011602 */
[----:B------:R-:W-:Y:S01]  /*20180*/  LEA.HI.SX32 R5, R2, R5, 0x1c ;  /* 0x0000000502057211 */ /* 0x000fe200078fe2ff */
[----:B-1----:R-:W-:-:S05]  /*20190*/  @P1 IMAD.HI.U32 R9, R35, R4, RZ ;  /* 0x0000000423091227 */ /* 0x002fca00078e00ff */
[----:B--2---:R-:W-:-:S05]  /*201a0*/  @P1 SHF.R.U32.HI R7, RZ, R0, R9 ;  /* 0x00000000ff071219 */ /* 0x004fca0000011609 */
[----:B------:R-:W-:Y:S01]  /*201b0*/  IMAD.IADD R8, R8, 0x1, R7 ;  /* 0x0000000108087824 */ /* 0x000fe200078e0207 */
[----:B------:R-:W-:-:S03]  /*201c0*/  VIMNMX R7, R20, R5, PT ;  /* 0x0000000514077248 */ /* 0x000fc60003fe0100 */
[----:B------:R-:W-:Y:S01]  /*201d0*/  VIADD R0, R8, -UR4 ;  /* 0x8000000408007c36 */ /* 0x000fe20008000000 */
[----:B------:R-:W-:Y:S06]  /*201e0*/  @!P2 BRA `(.L_x_3131) ;  /* 0x000000000044a947 */ /* 0x000fec0003800000 */
[----:B------:R-:W-:Y:S01]  /*201f0*/  ISETP.GT.AND P0, PT, R8, -0x1, PT ;  /* 0xffffffff0800780c */ /* 0x000fe20003f04270 */
[----:B------:R-:W-:-:S12]  /*20200*/  BSSY B0, `(.L_x_3132) ;  /* 0x000000d000007945 */ /* 0x000fd80003800000 */
[----:B------:R-:W-:Y:S05]  /*20210*/  @P0 BRA `(.L_x_3133) ;  /* 0x00000000001c0947 */ /* 0x000fea0003800000 */
[----:B------:R-:W-:Y:S02]  /*20220*/  ISETP.NE.AND P0, PT, R3, 0x1, PT ;  /* 0x000000010300780c */ /* 0x000fe40003f05270 */
[----:B------:R-:W-:-:S11]  /*20230*/  LOP3.LUT R9, RZ, R8, RZ, 0x33, !PT ;  /* 0x00000008ff097212 */ /* 0x000fd600078e33ff */
[----:B------:R-:W1:Y:S02]  /*20240*/  @P0 LDC.64 R4, c[0x0][0x9e8] ;  /* 0x00027a00ff040b82 */ /* 0x000e640000000a00 */
[----:B-1----:R-:W-:-:S05]  /*20250*/  @P0 IMAD.HI.U32 R4, R9, R4, RZ ;  /* 0x0000000409040227 */ /* 0x002fca00078e00ff */
[----:B------:R-:W-:-:S04]  /*20260*/  @P0 SHF.R.U32.HI R9, RZ, R5, R4 ;  /* 0x00000005ff090219 */ /* 0x000fc80000011604 */
[----:B------:R-:W-:Y:S01]  /*20270*/  LOP3.LUT R8, RZ, R9, RZ, 0x33, !PT ;  /* 0x00000009ff087212 */ /* 0x000fe200078e33ff */
[----:B------:R-:W-:Y:S06]  /*20280*/  BRA `(.L_x_3134) ;  /* 0x0000000000107947 */ /* 0x000fec0003800000 */
.L_x_3133:
[----:B------:R-:W-:-:S13]  /*20290*/  ISETP.NE.AND P0, PT, R3, 0x1, PT ;  /* 0x000000010300780c */ /* 0x000fda0003f05270 */
[----:B------:R-:W1:Y:S02]  /*202a0*/  @P0 LDC.64 R4, c[0x0][0x9e8] ;  /* 0x00027a00ff040b82 */ /* 0x000e640000000a00 */
[----:B-1----:R-:W-:-:S05]  /*202b0*/  @P0 IMAD.HI.U32 R4, R8, R4, RZ ;  /* 0x0000000408040227 */ /* 0x002fca00078e00ff */
[----:B------:R-:W-:-:S07]  /*202c0*/  @P0 SHF.R.U32.HI R8, RZ, R5, R4 ;  /* 0x00000005ff080219 */ /* 0x000fce0000011604 */
.L_x_3134:
[----:B------:R-:W-:Y:S05]  /*202d0*/  BSYNC B0 ;  /* 0x0000000000007941 */ /* 0x000fea0003800000 */
.L_x_3132:
[----:B------:R-:W-:-:S05]  /*202e0*/  IMAD R3, R8, R3, RZ ;  /* 0x0000000308037224 */ /* 0x000fca00078e02ff */
[----:B------:R-:W-:-:S07]  /*202f0*/  VIMNMX R0, R0, R3, !PT ;  /* 0x0000000300007248 */ /* 0x000fce0007fe0100 */
.L_x_3131:
[----:B------:R-:W-:Y:S01]  /*20300*/  ISETP.NE.AND P1, PT, R6, RZ, PT ;  /* 0x000000ff0600720c */ /* 0x000fe20003f25270 */
[----:B------:R-:W-:Y:S01]  /*20310*/  IMAD.HI R0, R0, 0x2aaaaaab, RZ ;  /* 0x2aaaaaab00007827 */ /* 0x000fe200078e02ff */
[----:B------:R-:W-:Y:S04]  /*20320*/  BSSY B0, `(.L_x_3135) ;  /* 0x0000023000007945 */ /* 0x000fe80003800000 */
[----:B------:R-:W-:-:S04]  /*20330*/  SHF.R.U32.HI R3, RZ, 0x1f, R0 ;  /* 0x0000001fff037819 */ /* 0x000fc80000011600 */
[----:B------:R-:W-:Y:S01]  /*20340*/  LEA.HI.SX32 R0, R0, R3, 0x1c ;  /* 0x0000000300007211 */ /* 0x000fe200078fe2ff */
[----:B------:R-:W-:Y:S02]  /*20350*/  IMAD.MOV.U32 R3, RZ, RZ, RZ ;  /* 0x000000ffff037224 */ /* 0x000fe400078e00ff */
[----:B------:R-:W1:Y:S01]  /*20360*/  @!P1 LDC R6, c[0x0][0x9f0] ;  /* 0x00027c00ff069b82 */ /* 0x000e620000000800 */
[----:B------:R-:W-:-:S04]  /*20370*/  VIMNMX R0, RZ, R0, !PT ;  /* 0x00000000ff007248 */ /* 0x000fc80007fe0100 */
[----:B------:R-:W-:-:S13]  /*20380*/  ISETP.GT.AND P0, PT, R7, R0, PT ;  /* 0x000000000700720c */ /* 0x000fda0003f04270 */
[----:B------:R-:W-:Y:S05]  /*20390*/  @!P0 BRA `(.L_x_3136) ;  /* 0x00000000006c8947 */ /* 0x000fea0003800000 */
[----:B-1----:R-:W-:Y:S01]  /*203a0*/  IABS R4, R6 ;  /* 0x0000000600047213 */ /* 0x002fe20000000000 */
[----:B------:R-:W-:-:S03]  /*203b0*/  IMAD.MOV.U32 R2, RZ, RZ, RZ ;  /* 0x000000ffff027224 */ /* 0x000fc600078e00ff */
[----:B------:R-:W1:Y:S08]  /*203c0*/  I2F.RP R5, R4 ;  /* 0x0000000400057306 */ /* 0x000e700000209400 */
[----:B-1----:R-:W1:Y:S02]  /*203d0*/  MUFU.RCP R5, R5 ;  /* 0x0000000500057308 */ /* 0x002e640000001000 */
[----:B-1----:R-:W-:-:S06]  /*203e0*/  VIADD R8, R5, 0xffffffe ;  /* 0x0ffffffe05087836 */ /* 0x002fcc0000000000 */
[----:B------:R-:W1:Y:S02]  /*203f0*/  F2I.FTZ.U32.TRUNC.NTZ R3, R8 ;  /* 0x0000000800037305 */ /* 0x000e64000021f000 */
[----:B-1----:R-:W-:-:S04]  /*20400*/  IMAD.MOV R9, RZ, RZ, -R3 ;  /* 0x000000ffff097224 */ /* 0x002fc800078e0a03 */
[----:B------:R-:W-:-:S04]  /*20410*/  IMAD R9, R9, R4, RZ ;  /* 0x0000000409097224 */ /* 0x000fc800078e02ff */
[----:B------:R-:W-:Y:S01]  /*20420*/  IMAD.HI.U32 R2, R3, R9, R2 ;  /* 0x0000000903027227 */ /* 0x000fe200078e0002 */
[----:B------:R-:W-:Y:S02]  /*20430*/  IADD3 R3, R6, -0x1, R7 ;  /* 0xffffffff06037810 */ /* 0x000fe40007ffe007 */
[----:B------:R-:W-:-:S03]  /*20440*/  IABS R9, R6 ;  /* 0x0000000600097213 */ /* 0x000fc60000000000 */
[----:B------:R-:W-:Y:S02]  /*20450*/  IMAD.IADD R3, R3, 0x1, -R0 ;  /* 0x0000000103037824 */ /* 0x000fe400078e0a00 */
[----:B------:R-:W-:-:S03]  /*20460*/  IMAD.MOV R8, RZ, RZ, -R9 ;  /* 0x000000ffff087224 */ /* 0x000fc600078e0a09 */
[----:B------:R-:W-:Y:S02]  /*20470*/  IABS R5, R3 ;  /* 0x0000000300057213 */ /* 0x000fe40000000000 */
[----:B------:R-:W-:-:S03]  /*20480*/  LOP3.LUT R3, R3, R6, RZ, 0x3c, !PT ;  /* 0x0000000603037212 */ /* 0x000fc600078e3cff */
[----:B------:R-:W-:Y:S01]  /*20490*/  IMAD.HI.U32 R2, R2, R5, RZ ;  /* 0x0000000502027227 */ /* 0x000fe200078e00ff */
[----:B------:R-:W-:-:S03]  /*204a0*/  ISETP.GE.AND P2, PT, R3, RZ, PT ;  /* 0x000000ff0300720c */ /* 0x000fc60003f46270 */
[----:B------:R-:W-:-:S05]  /*204b0*/  IMAD R5, R2, R8, R5 ;  /* 0x0000000802057224 */ /* 0x000fca00078e0205 */
[----:B------:R-:W-:-:S13]  /*204c0*/  ISETP.GT.U32.AND P1, PT, R4, R5, PT ;  /* 0x000000050400720c */ /* 0x000fda0003f24070 */
[----:B------:R-:W-:Y:S01]  /*204d0*/  @!P1 IMAD.IADD R5, R5, 0x1, -R4 ;  /* 0x0000000105059824 */ /* 0x000fe200078e0a04 */
[----:B------:R-:W-:Y:S02]  /*204e0*/  @!P1 IADD3 R2, R2, 0x1, RZ ;  /* 0x0000000102029810 */ /* 0x000fe40007ffe0ff */
[----:B------:R-:W-:Y:S02]  /*204f0*/  ISETP.NE.AND P1, PT, R6, RZ, PT ;  /* 0x000000ff0600720c */ /* 0x000fe40003f25270 */
[----:B------:R-:W-:-:S13]  /*20500*/  ISETP.GE.U32.AND P0, PT, R5, R4, PT ;  /* 0x000000040500720c */ /* 0x000fda0003f06070 */
[----:B------:R-:W-:-:S04]  /*20510*/  @P0 VIADD R2, R2, 0x1 ;  /* 0x0000000102020836 */ /* 0x000fc80000000000 */
[----:B------:R-:W-:Y:S01]  /*20520*/  @!P2 IMAD.MOV R2, RZ, RZ, -R2 ;  /* 0x000000ffff02a224 */ /* 0x000fe200078e0a02 */
[----:B------:R-:W-:-:S05]  /*20530*/  @!P1 LOP3.LUT R2, RZ, R6, RZ, 0x33, !PT ;  /* 0x00000006ff029212 */ /* 0x000fca00078e33ff */
[----:B------:R-:W-:-:S07]  /*20540*/  IMAD.MOV.U32 R3, RZ, RZ, R2 ;  /* 0x000000ffff037224 */ /* 0x000fce00078e0002 */
.L_x_3136:
[----:B------:R-:W-:Y:S05]  /*20550*/  BSYNC B0 ;  /* 0x0000000000007941 */ /* 0x000fea0003800000 */
.L_x_3135:
[-C--:B------:R-:W-:Y:S01]  /*20560*/  IMAD R30, R30, R3.reuse, R0 ;  /* 0x000000031e1e7224 */ /* 0x080fe200078e0200 */
        /* <DEDUP_REMOVED lines=20> */
[----:B---3--:R-:W-:Y:S01]  /*206b0*/  IADD3 R24, R0, UR37, R7 ;  /* 0x0000002500187c10 */ /* 0x008fe2000fffe007 */
[----:B------:R-:W-:Y:S06]  /*206c0*/  BRA `(.L_x_3139) ;  /* 0x0000003000e47947 */ /* 0x000fec0003800000 */
.L_x_3138:
        /* <DEDUP_REMOVED lines=9> */
[----:B------:R-:W2:Y:S01]  /*20760*/  LDC.64 R2, c[0x4][R2] ;  /* 0x0100000002027b82 */ /* 0x000ea20000000a00 */
[----:B------:R-:W-:Y:S02]  /*20770*/  IMAD.U32 R5, RZ, RZ, UR7 ;  /* 0x00000007ff057e24 */ /* 0x000fe4000f8e00ff */
[----:B-1----:R-:W-:Y:S02]  /*20780*/  IMAD.U32 R6, RZ, RZ, UR8 ;  /* 0x00000008ff067e24 */ /* 0x002fe4000f8e00ff */
[----:B------:R-:W-:-:S02]  /*20790*/  IMAD.U32 R7, RZ, RZ, UR9 ;  /* 0x00000009ff077e24 */ /* 0x000fc4000f8e00ff */
[----:B0-----:R-:W-:Y:S02]  /*207a0*/  IMAD.U32 R10, RZ, RZ, UR4 ;  /* 0x00000004ff0a7e24 */ /* 0x001fe4000f8e00ff */
[----:B------:R-:W-:Y:S02]  /*207b0*/  IMAD.U32 R11, RZ, RZ, UR5 ;  /* 0x00000005ff0b7e24 */ /* 0x000fe4000f8e00ff */
[----:B------:R-:W-:Y:S02]  /*207c0*/  IMAD.MOV.U32 R8, RZ, RZ, 0x70 ;  /* 0x00000070ff087424 */ /* 0x000fe400078e00ff */
[----:B------:R-:W-:Y:S02]  /*207d0*/  IMAD.MOV.U32 R12, RZ, RZ, 0x1 ;  /* 0x00000001ff0c7424 */ /* 0x000fe400078e00ff */
[----:B------:R-:W-:-:S07]  /*207e0*/  IMAD.MOV.U32 R13, RZ, RZ, RZ ;  /* 0x000000ffff0d7224 */ /* 0x000fce00078e00ff */
[----:B------:R-:W-:-:S07]  /*207f0*/  LEPC R20, `(.L_x_3141) ;  /* 0x000000001014794e */ /* 0x000fce0000000000 */
[----:B--2---:R-:W-:Y:S05]  /*20800*/  CALL.ABS.NOINC R2 ;  /* 0x0000000002007343 */ /* 0x004fea0003c00000 */
.L_x_3141:
[----:B------:R-:W-:Y:S05]  /*20810*/  BSYNC B6 ;  /* 0x0000000000067941 */ /* 0x000fea0003800000 */
.L_x_3140:
        /* <DEDUP_REMOVED lines=11> */
[----:B-1----:R-:W-:Y:S02]  /*208d0*/  IMAD.U32 R6, RZ, RZ, UR8 ;  /* 0x00000008ff067e24 */ /* 0x002fe4000f8e00ff */
[----:B------:R-:W-:Y:S02]  /*208e0*/  IMAD.U32 R7, RZ, RZ, UR9 ;  /* 0x00000009ff077e24 */ /* 0x000fe4000f8e00ff */
[----:B0-----:R-:W-:-:S02]  /*208f0*/  IMAD.U32 R10, RZ, RZ, UR4 ;  /* 0x00000004ff0a7e24 */ /* 0x001fc4000f8e00ff */
[----:B------:R-:W-:Y:S02]  /*20900*/  IMAD.U32 R11, RZ, RZ, UR5 ;  /* 0x00000005ff0b7e24 */ /* 0x000fe4000f8e00ff */
[----:B------:R-:W-:Y:S02]  /*20910*/  IMAD.MOV.U32 R8, RZ, RZ, 0x70 ;  /* 0x00000070ff087424 */ /* 0x000fe400078e00ff */
[----:B------:R-:W-:Y:S02]  /*20920*/  IMAD.MOV.U32 R12, RZ, RZ, 0x1 ;  /* 0x00000001ff0c7424 */ /* 0x000fe400078e00ff */
[----:B--2---:R-:W-:-:S07]  /*20930*/  IMAD.MOV.U32 R13, RZ, RZ, RZ ;  /* 0x000000ffff0d7224 */ /* 0x004fce00078e00ff */
[----:B------:R-:W-:-:S07]  /*20940*/  LEPC R20, `(.L_x_3144) ;  /* 0x000000001014794e */ /* 0x000fce0000000000 */
[----:B---3--:R-:W-:Y:S05]  /*20950*/  CALL.ABS.NOINC R2 ;  /* 0x0000000002007343 */ /* 0x008fea0003c00000 */
.L_x_3144:
[----:B------:R0:W1:Y:S01]  /*20960*/  LDC.64 R2, c[0x4][R25] ;  /* 0x0100000019027b82 */ /* 0x0000620000000a00 */
[----:B------:R-:W-:Y:S01]  /*20970*/  ULDC.64 UR4, c[0x4][0x98] ;  /* 0x0100260000047ab9 */ /* 0x000fe20000000a00 */
[----:B------:R-:W-:Y:S01]  /*20980*/  ULDC.64 UR6, c[0x4][0xa0] ;  /* 0x0100280000067ab9 */ /* 0x000fe20000000a00 */
[----:B------:R-:W-:Y:S01]  /*20990*/  ULDC.64 UR8, c[0x4][0x18] ;  /* 0x0100060000087ab9 */ /* 0x000fe20000000a00 */
[----:B------:R-:W-:Y:S01]  /*209a0*/  IMAD.U32 R4, RZ, RZ, UR4 ;  /* 0x00000004ff047e24 */ /* 0x000fe2000f8e00ff */
[----:B------:R-:W-:Y:S01]  /*209b0*/  MOV R13, RZ ;  /* 0x000000ff000d7202 */ /* 0x000fe20000000f00 */
[----:B------:R-:W-:Y:S02]  /*209c0*/  IMAD.U32 R5, RZ, RZ, UR5 ;  /* 0x00000005ff057e24 */ /* 0x000fe4000f8e00ff */
[----:B------:R-:W-:Y:S02]  /*209d0*/  IMAD.U32 R6, RZ, RZ, UR6 ;  /* 0x00000006ff067e24 */ /* 0x000fe4000f8e00ff */
[----:B------:R-:W-:-:S02]  /*209e0*/  IMAD.U32 R7, RZ, RZ, UR7 ;  /* 0x00000007ff077e24 */ /* 0x000fc4000f8e00ff */
[----:B------:R-:W-:Y:S02]  /*209f0*/  IMAD.U32 R10, RZ, RZ, UR8 ;  /* 0x00000008ff0a7e24 */ /* 0x000fe4000f8e00ff */
[----:B------:R-:W-:Y:S02]  /*20a00*/  IMAD.U32 R11, RZ, RZ, UR9 ;  /* 0x00000009ff0b7e24 */ /* 0x000fe4000f8e00ff */
[----:B------:R-:W-:Y:S02]  /*20a10*/  IMAD.MOV.U32 R8, RZ, RZ, 0x70 ;  /* 0x00000070ff087424 */ /* 0x000fe400078e00ff */
[----:B0-----:R-:W-:-:S07]  /*20a20*/  IMAD.MOV.U32 R12, RZ, RZ, 0x1 ;  /* 0x00000001ff0c7424 */ /* 0x001fce00078e00ff */
[----:B------:R-:W-:-:S07]  /*20a30*/  LEPC R20, `(.L_x_3143) ;  /* 0x000000001014794e */ /* 0x000fce0000000000 */
[----:B-1----:R-:W-:Y:S05]  /*20a40*/  CALL.ABS.NOINC R2 ;  /* 0x0000000002007343 */ /* 0x002fea0003c00000 */
.L_x_3143:
[----:B------:R-:W-:Y:S05]  /*20a50*/  BSYNC B6 ;  /* 0x0000000000067941 */ /* 0x000fea0003800000 */
.L_x_3142:
[----:B------:R-:W-:Y:S01]  /*20a60*/  ULDC.64 UR4, c[0x0][0x9f8] ;  /* 0x00027e0000047ab9 */ /* 0x000fe20000000a00 */
[----:B------:R-:W-:Y:S01]  /*20a70*/  IMAD.MOV.U32 R25, RZ, RZ, R27 ;  /* 0x000000ffff197224 */ /* 0x000fe200078e001b */
[----:B------:R-:W-:Y:S01]  /*20a80*/  ISETP.NE.U32.AND P0, PT, RZ, UR4, PT ;  /* 0x00000004ff007c0c */ /* 0x000fe2000bf05070 */
[----:B------:R-:W2:Y:S01]  /*20a90*/  S2R R20, SR_TID.X ;  /* 0x0000000000147919 */ /* 0x000ea20000002100 */
[----:B------:R-:W3:Y:S01]  /*20aa0*/  LDC R8, c[0x0][0x430] ;  /* 0x00010c00ff087b82 */ /* 0x000ee20000000800 */
[----:B------:R-:W-:Y:S01]  /*20ab0*/  VIADD R0, R32, 0xffffffff ;  /* 0xffffffff20007836 */ /* 0x000fe20000000000 */
[----:B------:R-:W-:Y:S01]  /*20ac0*/  ISETP.NE.AND.EX P0, PT, RZ, UR5, PT, P0 ;  /* 0x00000005ff007c0c */ /* 0x000fe2000bf05300 */
[----:B------:R-:W-:Y:S02]  /*20ad0*/  IMAD.MOV.U32 R36, RZ, RZ, RZ ;  /* 0x000000ffff247224 */ /* 0x000fe400078e00ff */
[----:B------:R-:W-:Y:S01]  /*20ae0*/  IMAD.U32 R9, RZ, RZ, UR38 ;  /* 0x00000026ff097e24 */ /* 0x000fe2000f8e00ff */
[----:B------:R-:W-:Y:S01]  /*20af0*/  LOP3.LUT R16, R16, 0xffffffdf, RZ, 0xc0, !PT ;  /* 0xffffffdf10107812 */ /* 0x000fe200078ec0ff */
[----:B------:R-:W-:-:S08]  /*20b00*/  ULDC UR4, c[0x0][0x320] ;  /* 0x0000c80000047ab9 */ /* 0x000fd00000000800 */
[----:B------:R-:W4:Y:S01]  /*20b10*/  @P0 LDC.64 R2, c[0x0][0x9f8] ;  /* 0x00027e00ff020b82 */ /* 0x000f220000000a00 */
[----:B--2---:R-:W-:-:S04]  /*20b20*/  LOP3.LUT R20, R20, 0x7f, RZ, 0xc0, !PT ;  /* 0x0000007f14147812 */ /* 0x004fc800078ec0ff */
[----:B------:R-:W-:Y:S01]  /*20b30*/  SHF.R.U32.HI R21, RZ, 0x3, R20 ;  /* 0x00000003ff157819 */ /* 0x000fe20000011614 */
[----:B----4-:R-:W-:-:S05]  /*20b40*/  @P0 IMAD.WIDE R2, R27, 0x4, R2 ;  /* 0x000000041b020825 */ /* 0x010fca00078e0202 */
[----:B------:R2:W4:Y:S01]  /*20b50*/  @P0 LDG.E R25, desc[UR54][R2.64] ;  /* 0x0000003602190981 */ /* 0x000522000c1e1900 */
[----:B---3--:R-:W-:Y:S01]  /*20b60*/  ISETP.NE.AND P1, PT, R8, 0x1, PT ;  /* 0x000000010800780c */ /* 0x008fe20003f25270 */
[----:B------:R-:W3:-:S12]  /*20b70*/  S2R R20, SR_TID.X ;  /* 0x0000000000147919 */ /* 0x000ed80000002100 */
[----:B-1----:R-:W1:Y:S08]  /*20b80*/  @P1 LDC R6, c[0x0][0x434] ;  /* 0x00010d00ff061b82 */ /* 0x002e700000000800 */
[----:B------:R-:W0:Y:S01]  /*20b90*/  @P1 LDC R4, c[0x0][0x438] ;  /* 0x00010e00ff041b82 */ /* 0x000e220000000800 */
[----:B---3--:R-:W-:-:S05]  /*20ba0*/  IMAD.SHL.U32 R20, R20, 0x10, RZ ;  /* 0x0000001014147824 */ /* 0x008fca00078e00ff */
[----:B------:R-:W-:-:S05]  /*20bb0*/  LOP3.LUT R20, R21, 0x70, R20, 0xf8, !PT ;  /* 0x0000007015147812 */ /* 0x000fca00078ef814 */
[----:B------:R-:W-:-:S05]  /*20bc0*/  IMAD R37, R0, 0x60, R20 ;  /* 0x0000006000257824 */ /* 0x000fca00078e0214 */
[C---:B------:R-:W-:Y:S01]  /*20bd0*/  ISETP.GE.AND P0, PT, R37.reuse, R22, PT ;  /* 0x000000162500720c */ /* 0x040fe20003f06270 */
[----:B------:R-:W-:-:S03]  /*20be0*/  IMAD.IADD R37, R37, 0x1, R31 ;  /* 0x0000000125257824 */ /* 0x000fc600078e021f */
[----:B------:R-:W-:Y:S01]  /*20bf0*/  ISETP.GT.U32.OR P0, PT, R20, 0x5f, P0 ;  /* 0x0000005f1400780c */ /* 0x000fe20000704470 */
[----:B-1----:R-:W-:-:S04]  /*20c00*/  @P1 IMAD.HI.U32 R5, R37, R6, RZ ;  /* 0x0000000625051227 */ /* 0x002fc800078e00ff */
[----:B------:R-:W-:Y:S01]  /*20c10*/  IMAD.MOV.U32 R6, RZ, RZ, R37 ;  /* 0x000000ffff067224 */ /* 0x000fe200078e0025 */
[----:B0-----:R-:W-:-:S07]  /*20c20*/  @P1 SHF.R.U32.HI R6, RZ, R4, R5 ;  /* 0x00000004ff061219 */ /* 0x001fce0000011605 */
[----:B--2---:R-:W0:Y:S01]  /*20c30*/  @!P0 LDC.64 R2, c[0x0][0x428] ;  /* 0x00010a00ff028b82 */ /* 0x004e220000000a00 */
[--C-:B------:R-:W-:Y:S01]  /*20c40*/  @!P0 SHF.R.S32.HI R5, RZ, 0x1f, R6.reuse ;  /* 0x0000001fff058819 */ /* 0x100fe20000011406 */
[----:B------:R-:W-:Y:S01]  /*20c50*/  @!P0 IMAD.MOV.U32 R4, RZ, RZ, R6 ;  /* 0x000000ffff048224 */ /* 0x000fe200078e0006 */
[----:B------:R-:W-:Y:S01]  /*20c60*/  ISETP.NE.AND P2, PT, R9, 0x3, PT ;  /* 0x000000030900780c */ /* 0x000fe20003f45270 */
[----:B------:R-:W-:Y:S01]  /*20c70*/  UMOV UR5, 0xffffffff ;  /* 0xffffffff00057882 */ /* 0x000fe20000000000 */
[----:B----4-:R-:W-:Y:S01]  /*20c80*/  SHF.R.S32.HI R32, RZ, 0x1f, R25 ;  /* 0x0000001fff207819 */ /* 0x010fe20000011419 */
[----:B0-----:R-:W-:-:S04]  /*20c90*/  @!P0 IMAD.WIDE.U32 R4, R25, R2, R4 ;  /* 0x0000000219048225 */ /* 0x001fc800078e0004 */
[----:B------:R-:W-:-:S04]  /*20ca0*/  @!P0 IMAD R7, R32, R2, RZ ;  /* 0x0000000220078224 */ /* 0x000fc800078e02ff */
[----:B------:R-:W-:Y:S02]  /*20cb0*/  @!P0 IMAD R7, R25, R3, R7 ;  /* 0x0000000319078224 */ /* 0x000fe400078e0207 */
[----:B------:R-:W0:Y:S02]  /*20cc0*/  @!P0 LDC.64 R2, c[0x0][0x418] ;  /* 0x00010600ff028b82 */ /* 0x000e240000000a00 */
[----:B------:R-:W-:Y:S01]  /*20cd0*/  @!P0 IMAD.IADD R7, R5, 0x1, R7 ;  /* 0x0000000105078824 */ /* 0x000fe200078e0207 */
[----:B0-----:R-:W-:-:S04]  /*20ce0*/  @!P0 LEA R2, P1, R4, R2, 0x2 ;  /* 0x0000000204028211 */ /* 0x001fc800078210ff */
[----:B------:R-:W-:-:S05]  /*20cf0*/  @!P0 LEA.HI.X R3, R4, R3, R7, 0x2, P1 ;  /* 0x0000000304038211 */ /* 0x000fca00008f1407 */
[----:B------:R0:W5:Y:S01]  /*20d00*/  @!P0 LDG.E R36, desc[UR54][R2.64] ;  /* 0x0000003602248981 */ /* 0x000162000c1e1900 */
[----:B------:R-:W-:Y:S01]  /*20d10*/  ISETP.GT.U32.AND P0, PT, R20, 0x5f, PT ;  /* 0x0000005f1400780c */ /* 0x000fe20003f04070 */
[----:B------:R-:W-:Y:S01]  /*20d20*/  IMAD.MOV R4, RZ, RZ, -R6 ;  /* 0x000000ffff047224 */ /* 0x000fe200078e0a06 */
[----:B------:R-:W1:Y:S03]  /*20d30*/  S2R R20, SR_TID.X ;  /* 0x0000000000147919 */ /* 0x000e660000002100 */
[----:B------:R-:W-:-:S08]  /*20d40*/  IMAD R37, R8, R4, R37 ;  /* 0x0000000408257224 */ /* 0x000fd000078e0225 */
[----:B------:R-:W-:-:S04]  /*20d50*/  @P0 LOP3.LUT R16, R16, 0x20, RZ, 0xfc, !PT ;  /* 0x0000002010100812 */ /* 0x000fc800078efcff */
[----:B------:R-:W-:-:S04]  /*20d60*/  LOP3.LUT R16, R16, 0xffffffbf, RZ, 0xc0, !PT ;  /* 0xffffffbf10107812 */ /* 0x000fc800078ec0ff */
[----:B------:R-:W-:-:S04]  /*20d70*/  @P2 LOP3.LUT R16, R16, 0x40, RZ, 0xfc, !PT ;  /* 0x0000004010102812 */ /* 0x000fc800078efcff */
[----:B------:R-:W-:Y:S01]  /*20d80*/  LOP3.LUT R16, R16, 0xfffffff7, RZ, 0xc0, !PT ;  /* 0xfffffff710107812 */ /* 0x000fe200078ec0ff */
[----:B-1----:R-:W-:-:S05]  /*20d90*/  IMAD.SHL.U32 R20, R20, 0x8, RZ ;  /* 0x0000000814147824 */ /* 0x002fca00078e00ff */
[----:B------:R-:W-:-:S04]  /*20da0*/  LOP3.LUT R20, R20, 0x38, RZ, 0xc0, !PT ;  /* 0x0000003814147812 */ /* 0x000fc800078ec0ff */
[C---:B------:R-:W-:Y:S02]  /*20db0*/  LOP3.LUT R11, R20.reuse, 0x40, RZ, 0xfc, !PT ;  /* 0x00000040140b7812 */ /* 0x040fe400078efcff */
[----:B------:R-:W-:Y:S02]  /*20dc0*/  LOP3.LUT R10, R20, 0x80, RZ, 0xfc, !PT ;  /* 0x00000080140a7812 */ /* 0x000fe400078efcff */
[----:B------:R-:W-:Y:S02]  /*20dd0*/  ISETP.GE.AND P4, PT, R11, UR4, PT ;  /* 0x000000040b007c0c */ /* 0x000fe4000bf86270 */
[----:B------:R-:W-:Y:S02]  /*20de0*/  ISETP.GE.AND P3, PT, R10, UR4, PT ;  /* 0x000000040a007c0c */ /* 0x000fe4000bf66270 */
        /* <DEDUP_REMOVED lines=11> */
.L_x_3310:
[----:B------:R-:W-:Y:S01]  /*20ea0*/  SEL R6, RZ, 0x1, P0 ;  /* 0x00000001ff067807 */ /* 0x000fe20000000000 */
[----:B------:R-:W-:Y:S06]  /*20eb0*/  @!P2 BRA `(.L_x_3146) ;  /* 0x000000000004a947 */ /* 0x000fec0003800000 */
[----:B------:R-:W-:Y:S01]  /*20ec0*/  BPT.TRAP 0x1 ;  /* 0x000000040000795c */ /* 0x000fe20000300000 */
.L_x_3146:
[----:B------:R-:W-:Y:S01]  /*20ed0*/  IMAD R22, R0, -0x60, R22 ;  /* 0xffffffa000167824 */ /* 0x000fe200078e0216 */
[----:B------:R-:W-:Y:S01]  /*20ee0*/  SHF.L.U32 R0, R23, 0x1f, RZ ;  /* 0x0000001f17007819 */ /* 0x000fe200000006ff */
[----:B------:R-:W-:Y:S01]  /*20ef0*/  IMAD R33, R19, 0x8, R17 ;  /* 0x0000000813217824 */ /* 0x000fe200078e0211 */
[----:B------:R-:W-:Y:S03]  /*20f00*/  BSSY B0, `(.L_x_3147) ;  /* 0x0000003000007945 */ /* 0x000fe60003800000 */
[----:B------:R-:W0:Y:S02]  /*20f10*/  SYNCS.PHASECHK.TRANS64.TRYWAIT P0, [R33+URZ+0x22840], R0 ;  /* 0x02284000210075a7 */ /* 0x000e24000800017f */
[----:B0-----:R-:W-:Y:S05]  /*20f20*/  @!P0 BRA `(.L_x_3148) ;  /* 0x00000060009c8947 */ /* 0x001fea0003800000 */
.L_x_3311:
[----:B------:R-:W-:Y:S05]  /*20f30*/  BSYNC B0 ;  /* 0x0000000000007941 */ /* 0x000fea0003800000 */
.L_x_3147:
        /* <DEDUP_REMOVED lines=17> */
[----:B0-----:R-:W-:Y:S01]  /*21050*/  SHF.L.U32 R8, R8, 0x3, RZ ;  /* 0x0000000308087819 */ /* 0x001fe200000006ff */
[----:B------:R-:W-:Y:S02]  /*21060*/  ULDC.64 UR4, c[0x0][0x308] ;  /* 0x0000c20000047ab9 */ /* 0x000fe40000000a00 */
[----:B------:R-:W-:Y:S01]  /*21070*/  IMAD.IADD R3, R3, 0x1, R0 ;  /* 0x0000000103037824 */ /* 0x000fe200078e0200 */
        /* <DEDUP_REMOVED lines=67> */
.L_x_3325:
        /* <DEDUP_REMOVED lines=10> */
.L_x_3150:
        /* <DEDUP_REMOVED lines=11> */
.L_x_3151:
[----:B0-----:R0:W5:Y:S01]  /*21600*/  LDL.LU R3, [R1+0x8] ;  /* 0x0000080001037983 */ /* 0x0011620000300800 */
        /* <DEDUP_REMOVED lines=9> */
[----:B------:R-:W-:Y:S01]  /*216a0*/  SEL R34, RZ, 0x8, P0 ;  /* 0x00000008ff227807 */ /* 0x000fe20000000000 */
[----:B------:R-:W-:Y:S01]  /*216b0*/  BSSY B6, `(.L_x_3152) ;  /* 0x0000025000067945 */ /* 0x000fe20003800000 */
[----:B------:R-:W-:-:S02]  /*216c0*/  IADD3 R0, R2, R0, R6 ;  /* 0x0000000002007210 */ /* 0x000fc40007ffe006 */
[----:B------:R-:W-:-:S03]  /*216d0*/  ISETP.NE.U32.AND P0, PT, RZ, UR4, PT ;  /* 0x00000004ff007c0c */ /* 0x000fc6000bf05070 */
[----:B------:R-:W-:Y:S01]  /*216e0*/  IMAD.IADD R34, R0, 0x1, R34 ;  /* 0x0000000100227824 */ /* 0x000fe200078e0222 */
[----:B------:R-:W-:Y:S01]  /*216f0*/  ISETP.NE.AND.EX P0, PT, RZ, UR5, PT, P0 ;  /* 0x00000005ff007c0c */ /* 0x000fe2000bf05300 */
[----:B------:R-:W-:Y:S01]  /*21700*/  VIADD R0, R17, 0x18400 ;  /* 0x0001840011007836 */ /* 0x000fe20000000000 */
[----:B------:R-:W-:Y:S02]  /*21710*/  ULDC.64 UR4, c[0x0][0x298] ;  /* 0x0000a60000047ab9 */ /* 0x000fe40000000a00 */
[----:B------:R-:W-:Y:S02]  /*21720*/  SEL R2, R27, RZ, !P0 ;  /* 0x000000ff1b027207 */ /* 0x000fe40004000000 */
[----:B------:R-:W-:Y:S02]  /*21730*/  LOP3.LUT P1, RZ, R0, 0x3ff, RZ, 0xc0, !PT ;  /* 0x000003ff00ff7812 */ /* 0x000fe4000782c0ff */
[----:B------:R-:W-:-:S04]  /*21740*/  SHF.R.S32.HI R0, RZ, 0x1f, R27 ;  /* 0x0000001fff007819 */ /* 0x000fc8000001141b */
[----:B------:R-:W-:-:S05]  /*21750*/  SEL R0, R0, RZ, !P0 ;  /* 0x000000ff00007207 */ /* 0x000fca0004000000 */
[----:B------:R1:W-:Y:S04]  /*21760*/  STL [R1+0x30], R0 ;  /* 0x0000300001007387 */ /* 0x0003e80000100800 */
[----:B------:R2:W-:Y:S01]  /*21770*/  STL [R1+0x18], R2 ;  /* 0x0000180201007387 */ /* 0x0005e20000100800 */
[----:B-1---5:R-:W-:-:S05]  /*21780*/  SHF.R.S32.HI R0, RZ, 0x1f, R3 ;  /* 0x0000001fff007819 */ /* 0x022fca0000011403 */
[----:B------:R-:W-:-:S04]  /*21790*/  IMAD R0, R0, UR4, RZ ;  /* 0x0000000400007c24 */ /* 0x000fc8000f8e02ff */
[C---:B------:R-:W-:Y:S02]  /*217a0*/  IMAD R0, R3.reuse, UR5, R0 ;  /* 0x0000000503007c24 */ /* 0x040fe4000f8e0200 */
[----:B--2---:R-:W-:-:S05]  /*217b0*/  IMAD.WIDE.U32 R2, R3, UR4, RZ ;  /* 0x0000000403027c25 */ /* 0x004fca000f8e00ff */
[----:B------:R-:W-:Y:S01]  /*217c0*/  IADD3 R0, R3, R0, RZ ;  /* 0x0000000003007210 */ /* 0x000fe20007ffe0ff */
[----:B------:R1:W-:Y:S04]  /*217d0*/  STL.64 [R1+0x10], R2 ;  /* 0x0000100201007387 */ /* 0x0003e80000100a00 */
[----:B------:R1:W-:Y:S01]  /*217e0*/  STL [R1+0x8], R0 ;  /* 0x0000080001007387 */ /* 0x0003e20000100800 */
[----:B------:R-:W-:Y:S05]  /*217f0*/  @!P1 BRA `(.L_x_3153) ;  /* 0x0000000000409947 */ /* 0x000fea0003800000 */
[----:B-1----:R-:W-:Y:S01]  /*21800*/  MOV R2, 0x0 ;  /* 0x0000000000027802 */ /* 0x002fe20000000f00 */
        /* <DEDUP_REMOVED lines=15> */
.L_x_3153:
[----:B------:R-:W-:Y:S05]  /*21900*/  BSYNC B6 ;  /* 0x0000000000067941 */ /* 0x000fea0003800000 */
.L_x_3152:
[----:B-1----:R-:W2:Y:S01]  /*21910*/  LDL.LU R0, [R1+0x8] ;  /* 0x0000080001007983 */ /* 0x002ea20000300800 */
[----:B------:R-:W-:Y:S01]  /*21920*/  ULDC.64 UR4, c[0x0][0x2d8] ;  /* 0x0000b60000047ab9 */ /* 0x000fe20000000a00 */
[----:B------:R-:W1:Y:S02]  /*21930*/  LDC R7, c[0x0][0x448] ;  /* 0x00011200ff077b82 */ /* 0x000e640000000800 */
[----:B------:R-:W2:Y:S04]  /*21940*/  LDL.LU.64 R2, [R1+0x10] ;  /* 0x0000100001027983 */ /* 0x000ea80000300a00 */
[----:B------:R-:W3:Y:S04]  /*21950*/  LDL.LU R20, [R1+0x30] ;  /* 0x0000300001147983 */ /* 0x000ee80000300800 */
[----:B------:R-:W4:Y:S04]  /*21960*/  LDL.LU R21, [R1+0x18] ;  /* 0x0000180001157983 */ /* 0x000f280000300800 */
[----:B------:R0:W5:Y:S01]  /*21970*/  LDL R8, [R1+0x4] ;  /* 0x0000040001087983 */ /* 0x0001620000100800 */
[----:B-1----:R-:W-:-:S13]  /*21980*/  ISETP.NE.AND P0, PT, R7, 0x1, PT ;  /* 0x000000010700780c */ /* 0x002fda0003f05270 */
[----:B------:R-:W1:Y:S01]  /*21990*/  @P0 LDC R6, c[0x0][0x44c] ;  /* 0x00011300ff060b82 */ /* 0x000e620000000800 */
[----:B--2---:R-:W-:Y:S02]  /*219a0*/  IMAD.MOV.U32 R3, RZ, RZ, R0 ;  /* 0x000000ffff037224 */ /* 0x004fe400078e0000 */
[----:B------:R-:W-:-:S04]  /*219b0*/  IMAD.WIDE.U32 R2, R26, UR4, R2 ;  /* 0x000000041a027c25 */ /* 0x000fc8000f8e0002 */
[----:B------:R-:W-:Y:S01]  /*219c0*/  IMAD R3, R26, UR5, R3 ;  /* 0x000000051a037c24 */ /* 0x000fe2000f8e0203 */
[----:B------:R-:W-:Y:S02]  /*219d0*/  ULDC.64 UR4, c[0x0][0x2e0] ;  /* 0x0000b80000047ab9 */ /* 0x000fe40000000a00 */
[----:B---3--:R-:W-:Y:S02]  /*219e0*/  IMAD R0, R20, UR4, RZ ;  /* 0x0000000414007c24 */ /* 0x008fe4000f8e02ff */
[----:B------:R-:W2:Y:S01]  /*219f0*/  S2R R20, SR_TID.X ;  /* 0x0000000000147919 */ /* 0x000ea20000002100 */
[----:B----4-:R-:W-:-:S04]  /*21a00*/  IMAD.WIDE.U32 R2, R21, UR4, R2 ;  /* 0x0000000415027c25 */ /* 0x010fc8000f8e0002 */
[----:B------:R-:W-:Y:S01]  /*21a10*/  IMAD R0, R21, UR5, R0 ;  /* 0x0000000515007c24 */ /* 0x000fe2000f8e0200 */
[----:B------:R-:W3:Y:S01]  /*21a20*/  S2R R9, SR_TID.X ;  /* 0x0000000000097919 */ /* 0x000ee20000002100 */
[----:B------:R-:W-:Y:S02]  /*21a30*/  ULDC.64 UR4, c[0x0][0x2d0] ;  /* 0x0000b40000047ab9 */ /* 0x000fe40000000a00 */
[----:B------:R-:W-:Y:S02]  /*21a40*/  IMAD.IADD R3, R3, 0x1, R0 ;  /* 0x0000000103037824 */ /* 0x000fe400078e0200 */
[----:B------:R-:W4:Y:S01]  /*21a50*/  @P0 LDC R0, c[0x0][0x450] ;  /* 0x00011400ff000b82 */ /* 0x000f220000000800 */
[----:B--2---:R-:W-:-:S04]  /*21a60*/  LOP3.LUT R20, R20, 0x7f, RZ, 0xc0, !PT ;  /* 0x0000007f14147812 */ /* 0x004fc800078ec0ff */
[----:B------:R-:W-:Y:S02]  /*21a70*/  SHF.R.U32.HI R21, RZ, 0x3, R20 ;  /* 0x00000003ff157819 */ /* 0x000fe40000011614 */
[----:B------:R-:W2:Y:S02]  /*21a80*/  S2R R20, SR_TID.X ;  /* 0x0000000000147919 */ /* 0x000ea40000002100 */
[----:B--2---:R-:W-:-:S05]  /*21a90*/  IMAD.SHL.U32 R20, R20, 0x10, RZ ;  /* 0x0000001014147824 */ /* 0x004fca00078e00ff */
[----:B------:R-:W-:-:S05]  /*21aa0*/  LOP3.LUT R20, R21, 0x70, R20, 0xf8, !PT ;  /* 0x0000007015147812 */ /* 0x000fca00078ef814 */
[----:B------:R-:W-:Y:S02]  /*21ab0*/  IMAD.IADD R5, R20, 0x1, R35 ;  /* 0x0000000114057824 */ /* 0x000fe400078e0223 */
[----:B------:R0:W5:Y:S02]  /*21ac0*/  LDL R20, [R1] ;  /* 0x0000000001147983 */ /* 0x0001640000100800 */
[----:B-1----:R-:W-:-:S04]  /*21ad0*/  @P0 IMAD.HI.U32 R6, R5, R6, RZ ;  /* 0x0000000605060227 */ /* 0x002fc800078e00ff */
[----:B------:R-:W-:Y:S01]  /*21ae0*/  IMAD.MOV.U32 R4, RZ, RZ, R5 ;  /* 0x000000ffff047224 */ /* 0x000fe200078e0005 */
[----:B----4-:R-:W-:Y:S01]  /*21af0*/  @P0 SHF.R.U32.HI R4, RZ, R0, R6 ;  /* 0x00000000ff040219 */ /* 0x010fe20000011606 */
[----:B------:R-:W1:Y:S04]  /*21b00*/  S2R R21, SR_TID.X ;  /* 0x0000000000157919 */ /* 0x000e680000002100 */
        /* <DEDUP_REMOVED lines=13> */
[----:B---3--:R-:W-:Y:S01]  /*21be0*/  IMAD.SHL.U32 R9, R9, 0x8, RZ ;  /* 0x0000000809097824 */ /* 0x008fe200078e00ff */
[C---:B------:R-:W-:Y:S01]  /*21bf0*/  LEA R0, P0, R2.reuse, UR4, 0x1 ;  /* 0x0000000402007c11 */ /* 0x040fe2000f8008ff */
[----:B------:R-:W-:Y:S01]  /*21c00*/  IMAD.IADD R4, R3, 0x1, R4 ;  /* 0x0000000103047824 */ /* 0x000fe200078e0204 */
[----:B------:R-:W-:Y:S02]  /*21c10*/  ULDC UR4, c[0x0][0x2b8] ;  /* 0x0000ae0000047ab9 */ /* 0x000fe40000000800 */
[----:B------:R-:W-:Y:S02]  /*21c20*/  LOP3.LUT R9, R9, 0x38, RZ, 0xc0, !PT ;  /* 0x0000003809097812 */ /* 0x000fe400078ec0ff */
[----:B------:R-:W-:Y:S01]  /*21c30*/  LEA.HI.X R4, R2, UR5, R4, 0x1, P0 ;  /* 0x0000000502047c11 */ /* 0x000fe200080f0c04 */
[----:B------:R-:W-:Y:S01]  /*21c40*/  UMOV UR5, 0xffffffff ;  /* 0xffffffff00057882 */ /* 0x000fe20000000000 */
[----:B-1----:R-:W-:-:S02]  /*21c50*/  LOP3.LUT R21, R21, 0x7f, RZ, 0xc0, !PT ;  /* 0x0000007f15157812 */ /* 0x002fc400078ec0ff */
[----:B------:R-:W-:Y:S02]  /*21c60*/  ISETP.GE.AND P1, PT, R9, UR4, PT ;  /* 0x0000000409007c0c */ /* 0x000fe4000bf26270 */
[----:B------:R-:W-:Y:S01]  /*21c70*/  SHF.R.U32.HI R10, RZ, 0x3, R21 ;  /* 0x00000003ff0a7819 */ /* 0x000fe20000011615 */
[----:B0-----:R-:W-:Y:S10]  /*21c80*/  BRA.DIV UR5, `(.L_x_3154) ;  /* 0x0000005e05587947 */ /* 0x001ff4000b800000 */
        /* <DEDUP_REMOVED lines=68> */
[----:B0-----:R-:W-:-:S04]  /*220d0*/  @!P0 LEA R3, P2, R9, R3, 0x1 ;  /* 0x0000000309038211 */ /* 0x001fc800078408ff */
[----:B-1----:R-:W-:-:S04]  /*220e0*/  @!P0 IADD3.X R2, RZ, R2, RZ, P2, !PT ;  /* 0x00000002ff028210 */ /* 0x002fc800017fe4ff */
[----:B------:R-:W-:-:S04]  /*220f0*/  @!P0 LOP3.LUT R3, R3, R2, RZ, 0x3c, !PT ;  /* 0x0000000203038212 */ /* 0x000fc800078e3cff */
[----:B------:R-:W-:-:S04]  /*22100*/  @!P0 LOP3.LUT R2, R3, R2, RZ, 0x3c, !PT ;  /* 0x0000000203028212 */ /* 0x000fc800078e3cff */
[----:B------:R-:W-:-:S05]  /*22110*/  @!P0 LOP3.LUT R3, R3, R2, RZ, 0x3c, !PT ;  /* 0x0000000203038212 */ /* 0x000fca00078e3cff */
[----:B--23--:R0:W-:Y:S02]  /*22120*/  @!P0 LDGSTS.E.BYPASS.LTC128B.128 [R8+0x1b400], desc[UR54][R2.64], !P1 ;  /* 0x1b40000002088fae */ /* 0x00c1e4000c901d76 */
.L_x_3342:
        /* <DEDUP_REMOVED lines=10> */
.L_x_3155:
        /* <DEDUP_REMOVED lines=18> */
.L_x_3343:
[----:B------:R-:W-:Y:S05]  /*222f0*/  BSYNC B0 ;  /* 0x0000000000007941 */ /* 0x000fea0003800000 */
.L_x_3156:
[----:B------:R-:W-:-:S05]  /*22300*/  IMAD.U32 R2, RZ, RZ, UR38 ;  /* 0x00000026ff027e24 */ /* 0x000fca000f8e00ff */
[----:B------:R-:W-:-:S13]  /*22310*/  ISETP.NE.AND P0, PT, R2, 0x3, PT ;  /* 0x000000030200780c */ /* 0x000fda0003f05270 */
[----:B------:R-:W-:Y:S05]  /*22320*/  @!P0 BRA `(.L_x_3158) ;  /* 0x0000000000048947 */ /* 0x000fea0003800000 */
[----:B------:R-:W-:Y:S01]  /*22330*/  BPT.TRAP 0x1 ;  /* 0x000000040000795c */ /* 0x000fe20000300000 */
.L_x_3158:
[----:B0-----:R-:W-:Y:S01]  /*22340*/  SHF.L.U32 R0, R23, 0x1f, RZ ;  /* 0x0000001f17007819 */ /* 0x001fe200000006ff */
[----:B------:R-:W-:Y:S03]  /*22350*/  BSSY B0, `(.L_x_3159) ;  /* 0x0000003000007945 */ /* 0x000fe60003800000 */
[----:B------:R-:W0:Y:S02]  /*22360*/  SYNCS.PHASECHK.TRANS64.TRYWAIT P0, [R33+URZ+0x22860], R0 ;  /* 0x02286000210075a7 */ /* 0x000e24000800017f */
[----:B0-----:R-:W-:Y:S05]  /*22370*/  @!P0 BRA `(.L_x_3160) ;  /* 0x0000006000548947 */ /* 0x001fea0003800000 */
.L_x_3344:
[----:B------:R-:W-:Y:S05]  /*22380*/  BSYNC B0 ;  /* 0x0000000000007941 */ /* 0x000fea0003800000 */
.L_x_3159:
[----:B------:R-:W0:Y:S01]  /*22390*/  LDL.LU R2, [R1+0x24] ;  /* 0x0000240001027983 */ /* 0x000e220000300800 */
[----:B------:R-:W-:Y:S01]  /*223a0*/  ULDC.64 UR4, c[0x0][0x328] ;  /* 0x0000ca0000047ab9 */ /* 0x000fe20000000a00 */
[----:B------:R-:W-:Y:S02]  /*223b0*/  ULDC.64 UR6, c[0x0][0x318] ;  /* 0x0000c60000067ab9 */ /* 0x000fe40000000a00 */
[----:B------:R-:W2:Y:S01]  /*223c0*/  LDL.LU R4, [R1+0x28] ;  /* 0x0000280001047983 */ /* 0x000ea20000300800 */
[----:B0-----:R-:W-:Y:S02]  /*223d0*/  IMAD R0, R2, UR4, RZ ;  /* 0x0000000402007c24 */ /* 0x001fe4000f8e02ff */
[----:B------:R-:W-:-:S04]  /*223e0*/  IMAD.WIDE.U32 R2, R37, UR4, RZ ;  /* 0x0000000425027c25 */ /* 0x000fc8000f8e00ff */
        /* <DEDUP_REMOVED lines=87> */
.L_x_3358:
[C---:B------:R-:W-:Y:S02]  /*22960*/  ISETP.LT.OR P3, PT, R22.reuse, 0x51, P3 ;  /* 0x000000511600780c */ /* 0x040fe40001f61670 */
[C---:B------:R-:W-:Y:S02]  /*22970*/  ISETP.LT.OR P2, PT, R22.reuse, 0x51, !P2 ;  /* 0x000000511600780c */ /* 0x040fe40005741670 */
[C---:B------:R-:W-:Y:S02]  /*22980*/  ISETP.LT.OR P1, PT, R22.reuse, 0x51, !P1 ;  /* 0x000000511600780c */ /* 0x040fe40004f21670 */
[----:B------:R-:W-:Y:S02]  /*22990*/  ISETP.LT.OR P0, PT, R22, 0x51, !P0 ;  /* 0x000000511600780c */ /* 0x000fe40004701670 */
[----:B0-2---:R-:W-:-:S04]  /*229a0*/  IADD3 R2, P4, R14, R0, RZ ;  /* 0x000000000e027210 */ /* 0x005fc80007f9e0ff */
[----:B------:R-:W-:-:S05]  /*229b0*/  IADD3.X R3, RZ, R6, RZ, P4, !PT ;  /* 0x00000006ff037210 */ /* 0x000fca00027fe4ff */
        /* <DEDUP_REMOVED lines=9> */
.L_x_3162:
        /* <DEDUP_REMOVED lines=11> */
.L_x_3163:
[----:B------:R-:W2:Y:S01]  /*22b00*/  LDL.LU R2, [R1+0x1c] ;  /* 0x00001c0001027983 */ /* 0x000ea20000300800 */
[----:B------:R0:W-:Y:S01]  /*22b10*/  SYNCS.ARRIVE.TRANS64.A1T0 RZ, [R33+URZ+0x22850], RZ ;  /* 0x022850ff21ff79a7 */ /* 0x0001e2000810003f */
[----:B------:R-:W-:Y:S01]  /*22b20*/  BSSY B0, `(.L_x_3164) ;  /* 0x00000dc000007945 */ /* 0x000fe20003800000 */
[----:B--2---:R-:W-:-:S05]  /*22b30*/  VIADD R10, R2, 0xfffffffe ;  /* 0xfffffffe020a7836 */ /* 0x004fca0000000000 */
[----:B------:R-:W-:-:S13]  /*22b40*/  ISETP.GE.AND P0, PT, R10, R30, PT ;  /* 0x0000001e0a00720c */ /* 0x000fda0003f06270 */
[----:B0-----:R-:W-:Y:S05]  /*22b50*/  @!P0 BRA `(.L_x_3165) ;  /* 0x0000000c00608947 */ /* 0x001fea0003800000 */
.L_x_3178:
[----:B0-----:R-:W0:Y:S01]  /*22b60*/  S2R R2, SR_TID.X ;  /* 0x0000000000027919 */ /* 0x001e220000002100 */
[----:B------:R-:W1:Y:S01]  /*22b70*/  LDC R8, c[0x0][0x430] ;  /* 0x00010c00ff087b82 */ /* 0x000e620000000800 */
[----:B------:R-:W-:Y:S01]  /*22b80*/  IMAD R9, R10, 0x60, R31 ;  /* 0x000000600a097824 */ /* 0x000fe200078e021f */
[----:B--2---:R-:W2:Y:S01]  /*22b90*/  S2R R4, SR_TID.X ;  /* 0x0000000000047919 */ /* 0x004ea20000002100 */
        /* <DEDUP_REMOVED lines=12> */
[----:B---3--:R-:W3:Y:S01]  /*22c60*/  @!P1 LDC.64 R6, c[0x0][0x418] ;  /* 0x00010600ff069b82 */ /* 0x008ee20000000a00 */
[----:B-1----:R-:W-:-:S05]  /*22c70*/  @P0 IMAD.HI.U32 R2, R9, R2, RZ ;  /* 0x0000000209020227 */ /* 0x002fca00078e00ff */
[----:B0-----:R-:W-:-:S04]  /*22c80*/  @P0 SHF.R.U32.HI R11, RZ, R3, R2 ;  /* 0x00000003ff0b0219 */ /* 0x001fc80000011602 */
[----:B------:R-:W-:Y:S01]  /*22c90*/  @!P1 SHF.R.S32.HI R3, RZ, 0x1f, R11 ;  /* 0x0000001fff039819 */ /* 0x000fe2000001140b */
[----:B--2---:R-:W-:-:S04]  /*22ca0*/  @!P1 IMAD R2, R32, R4, RZ ;  /* 0x0000000420029224 */ /* 0x004fc800078e02ff */
[----:B------:R-:W-:Y:S02]  /*22cb0*/  @!P1 IMAD R5, R25, R5, R2 ;  /* 0x0000000519059224 */ /* 0x000fe400078e0202 */
[----:B------:R-:W-:-:S04]  /*22cc0*/  @!P1 IMAD.MOV.U32 R2, RZ, RZ, R11 ;  /* 0x000000ffff029224 */ /* 0x000fc800078e000b */
[----:B------:R-:W-:-:S04]  /*22cd0*/  @!P1 IMAD.WIDE.U32 R2, R25, R4, R2 ;  /* 0x0000000419029225 */ /* 0x000fc800078e0002 */
[----:B------:R-:W-:Y:S01]  /*22ce0*/  @!P1 IMAD.IADD R5, R5, 0x1, R3 ;  /* 0x0000000105059824 */ /* 0x000fe200078e0203 */
[C---:B---3--:R-:W-:Y:S01]  /*22cf0*/  @!P1 LEA R6, P0, R2.reuse, R6, 0x2 ;  /* 0x0000000602069211 */ /* 0x048fe200078010ff */
[----:B------:R-:W-:Y:S02]  /*22d00*/  IMAD.MOV.U32 R4, RZ, RZ, RZ ;  /* 0x000000ffff047224 */ /* 0x000fe400078e00ff */
[----:B------:R-:W-:Y:S01]  /*22d10*/  IMAD.U32 R12, RZ, RZ, UR38 ;  /* 0x00000026ff0c7e24 */ /* 0x000fe2000f8e00ff */
[----:B------:R-:W-:Y:S02]  /*22d20*/  @!P1 LEA.HI.X R7, R2, R7, R5, 0x2, P0 ;  /* 0x0000000702079211 */ /* 0x000fe400000f1405 */
[----:B------:R-:W-:-:S03]  /*22d30*/  ISETP.NE.AND P0, PT, R19, 0x2, PT ;  /* 0x000000021300780c */ /* 0x000fc60003f05270 */
[----:B------:R0:W5:Y:S01]  /*22d40*/  @!P1 LDG.E R4, desc[UR54][R6.64] ;  /* 0x0000003606049981 */ /* 0x000162000c1e1900 */
[----:B------:R-:W-:Y:S01]  /*22d50*/  ISETP.NE.AND P1, PT, R12, 0x3, PT ;  /* 0x000000030c00780c */ /* 0x000fe20003f25270 */
[----:B------:R-:W-:Y:S01]  /*22d60*/  IMAD.MOV.U32 R3, RZ, RZ, R10 ;  /* 0x000000ffff037224 */ /* 0x000fe200078e000a */
[----:B------:R-:W-:Y:S01]  /*22d70*/  SEL R2, RZ, 0x1, P0 ;  /* 0x00000001ff027807 */ /* 0x000fe20000000000 */
[----:B------:R-:W-:Y:S01]  /*22d80*/  IMAD.MOV R5, RZ, RZ, -R11 ;  /* 0x000000ffff057224 */ /* 0x000fe200078e0a0b */
[----:B------:R-:W-:Y:S05]  /*22d90*/  YIELD ;  /* 0x0000000000007946 */ /* 0x000fea0003800000 */
[----:B------:R-:W-:Y:S01]  /*22da0*/  SEL R19, R19, RZ, P0 ;  /* 0x000000ff13137207 */ /* 0x000fe20000000000 */
[----:B------:R-:W-:Y:S01]  /*22db0*/  IMAD R5, R8, R5, R9 ;  /* 0x0000000508057224 */ /* 0x000fe200078e0209 */
[----:B------:R-:W-:Y:S01]  /*22dc0*/  LOP3.LUT R23, R23, R2, RZ, 0x3c, !PT ;  /* 0x0000000217177212 */ /* 0x000fe200078e3cff */
[----:B------:R-:W-:Y:S01]  /*22dd0*/  VIADD R10, R10, 0xffffffff ;  /* 0xffffffff0a0a7836 */ /* 0x000fe20000000000 */
[----:B------:R-:W-:Y:S01]  /*22de0*/  ISETP.GT.AND P2, PT, R3, R30, PT ;  /* 0x0000001e0300720c */ /* 0x000fe20003f44270 */
[----:B0-----:R-:W-:-:S12]  /*22df0*/  @!P1 BRA `(.L_x_3166) ;  /* 0x0000000000049947 */ /* 0x001fd80003800000 */
[----:B------:R-:W-:Y:S01]  /*22e00*/  BPT.TRAP 0x1 ;  /* 0x000000040000795c */ /* 0x000fe20000300000 */
.L_x_3166:
[----:B------:R-:W-:Y:S01]  /*22e10*/  IMAD R6, R19, 0x8, R17 ;  /* 0x0000000813067824 */ /* 0x000fe200078e0211 */
[----:B------:R-:W-:Y:S01]  /*22e20*/  SHF.L.U32 R22, R23, 0x1f, RZ ;  /* 0x0000001f17167819 */ /* 0x000fe200000006ff */
[----:B------:R-:W-:Y:S01]  /*22e30*/  BSSY B1, `(.L_x_3167) ;  /* 0x0000004000017945 */ /* 0x000fe20003800000 */
[----:B------:R-:W-:Y:S02]  /*22e40*/  SHF.R.S32.HI R20, RZ, 0x1f, R5 ;  /* 0x0000001fff147819 */ /* 0x000fe40000011405 */
[----:B------:R-:W0:Y:S02]  /*22e50*/  SYNCS.PHASECHK.TRANS64.TRYWAIT P0, [R6+URZ+0x22840], R22 ;  /* 0x02284016060075a7 */ /* 0x000e24000800017f */
[----:B0-----:R-:W-:Y:S05]  /*22e60*/  @!P0 BRA `(.L_x_3168) ;  /* 0x0000005c00f48947 */ /* 0x001fea0003800000 */
.L_x_3359:
[----:B------:R-:W-:Y:S05]  /*22e70*/  BSYNC B1 ;  /* 0x0000000000017941 */ /* 0x000fea0003800000 */
.L_x_3167:
        /* <DEDUP_REMOVED lines=50> */
.L_x_3373:
        /* <DEDUP_REMOVED lines=8> */
.L_x_3170:
[----:B------:R-:W-:Y:S02]  /*23220*/  PLOP3.LUT P1, PT, P1, P0, PT, 0xa2, 0x0 ;  /* 0x000000000000781c */ /* 0x000fe40000f21472 */
[----:B------:R-:W-:-:S08]  /*23230*/  @P0 R2UR P1, UR4, R6 ;  /* 0x00000000060402ca */ /* 0x000fd00000020000 */
[----:B------:R-:W-:-:S05]  /*23240*/  @P0 PLOP3.LUT P0, PT, P1, PT, PT, 0x80, 0x0 ;  /* 0x000000000000081c */ /* 0x000fca0000f0f070 */
[----:B------:R-:W-:Y:S01]  /*23250*/  @!P1 SYNCS.ARRIVE.TRANS64.RED.A0T1 RZ, [UR4+0x22830], RZ ;  /* 0x022830ffffff99a7 */ /* 0x000fe20008200404 */
[----:B------:R-:W-:Y:S07]  /*23260*/  @!P1 ARRIVES.LDGSTSBAR.64.TRANSCNT [UR4+0x22830] ;  /* 0x02283000ff0099b0 */ /* 0x000fee0008000a84 */
[----:B------:R-:W-:Y:S05]  /*23270*/  @P0 BRA.U.ANY `(.L_x_3170) ;  /* 0xfffffffd00e80947 */ /* 0x000fea000393ffff */
[----:B------:R-:W-:Y:S01]  /*23280*/  NOP ;  /* 0x0000000000007918 */ /* 0x000fe20000000000 */
[----:B--2---:R-:W-:-:S05]  /*23290*/  IMAD.U32 R2, RZ, RZ, UR38 ;  /* 0x00000026ff027e24 */ /* 0x004fca000f8e00ff */
[----:B------:R-:W-:-:S13]  /*232a0*/  ISETP.NE.AND P3, PT, R2, 0x3, PT ;  /* 0x000000030200780c */ /* 0x000fda0003f65270 */
[----:B------:R-:W-:Y:S05]  /*232b0*/  @!P3 BRA `(.L_x_3171) ;  /* 0x000000000004b947 */ /* 0x000fea0003800000 */
[----:B------:R-:W-:Y:S01]  /*232c0*/  BPT.TRAP 0x1 ;  /* 0x000000040000795c */ /* 0x000fe20000300000 */
.L_x_3171:
[----:B------:R2:W-:Y:S01]  /*232d0*/  SYNCS.ARRIVE.TRANS64.A1T0 RZ, [R6+URZ+0x22830], RZ ;  /* 0x022830ff06ff79a7 */ /* 0x0005e2000810003f */
[----:B------:R-:W-:Y:S05]  /*232e0*/  @!P3 BRA `(.L_x_3172) ;  /* 0x000000000004b947 */ /* 0x000fea0003800000 */
[----:B------:R-:W-:Y:S01]  /*232f0*/  BPT.TRAP 0x1 ;  /* 0x000000040000795c */ /* 0x000fe20000300000 */
.L_x_3172:
[----:B------:R-:W3:Y:S01]  /*23300*/  SYNCS.PHASECHK.TRANS64.TRYWAIT P0, [R6+URZ+0x22860], R22 ;  /* 0x02286016060075a7 */ /* 0x000ee2000800017f */
[----:B------:R-:W-:Y:S04]  /*23310*/  BSSY B1, `(.L_x_3173) ;  /* 0x0000002000017945 */ /* 0x000fe80003800000 */
[----:B---3--:R-:W-:Y:S05]  /*23320*/  @!P0 BRA `(.L_x_3174) ;  /* 0x00000060007c8947 */ /* 0x008fea0003800000 */
.L_x_3374:
[----:B------:R-:W-:Y:S05]  /*23330*/  BSYNC B1 ;  /* 0x0000000000017941 */ /* 0x000fea0003800000 */
.L_x_3173:
[----:B------:R-:W-:Y:S01]  /*23340*/  ULDC.64 UR4, c[0x0][0x328] ;  /* 0x0000ca0000047ab9 */ /* 0x000fe20000000a00 */
[----:B------:R-:W-:Y:S01]  /*23350*/  ULDC.64 UR6, c[0x0][0x318] ;  /* 0x0000c60000067ab9 */ /* 0x000fe20000000a00 */
[----:B------:R-:W-:Y:S01]  /*23360*/  IMAD R20, R20, UR4, RZ ;  /* 0x0000000414147c24 */ /* 0x000fe2000f8e02ff */
[C---:B------:R-:W-:Y:S01]  /*23370*/  LOP3.LUT P5, RZ, R16.reuse, 0x10, RZ, 0xc0, !PT ;  /* 0x0000001010ff7812 */ /* 0x040fe200078ac0ff */
[C---:B------:R-:W-:Y:S01]  /*23380*/  IMAD.WIDE.U32 R2, R5.reuse, UR4, RZ ;  /* 0x0000000405027c25 */ /* 0x040fe2000f8e00ff */
[C---:B------:R-:W-:Y:S02]  /*23390*/  LOP3.LUT P4, RZ, R16.reuse, 0x8, RZ, 0xc0, !PT ;  /* 0x0000000810ff7812 */ /* 0x040fe4000788c0ff */
[C---:B------:R-:W-:Y:S01]  /*233a0*/  LOP3.LUT P3, RZ, R16.reuse, 0x4, RZ, 0xc0, !PT ;  /* 0x0000000410ff7812 */ /* 0x040fe2000786c0ff */
[----:B------:R-:W-:Y:S01]  /*233b0*/  IMAD R7, R5, UR5, R20 ;  /* 0x0000000505077c24 */ /* 0x000fe2000f8e0214 */
[----:B------:R-:W-:Y:S01]  /*233c0*/  ULDC.64 UR4, c[0x0][0x338] ;  /* 0x0000ce0000047ab9 */ /* 0x000fe20000000a00 */
[----:B------:R-:W-:Y:S01]  /*233d0*/  LOP3.LUT P1, RZ, R16, 0x2, RZ, 0xc0, !PT ;  /* 0x0000000210ff7812 */ /* 0x000fe2000782c0ff */
[----:B------:R-:W-:-:S02]  /*233e0*/  IMAD R21, R21, UR4, RZ ;  /* 0x0000000415157c24 */ /* 0x000fc4000f8e02ff */
[----:B------:R-:W-:Y:S02]  /*233f0*/  IMAD.IADD R3, R3, 0x1, R7 ;  /* 0x0000000103037824 */ /* 0x000fe400078e0207 */
[C---:B------:R-:W-:Y:S02]  /*23400*/  IMAD R21, R4.reuse, UR5, R21 ;  /* 0x0000000504157c24 */ /* 0x040fe4000f8e0215 */
[----:B------:R-:W-:Y:S01]  /*23410*/  IMAD.WIDE.U32 R2, R4, UR4, R2 ;  /* 0x0000000404027c25 */ /* 0x000fe2000f8e0002 */
[----:B------:R-:W-:-:S03]  /*23420*/  ULDC.64 UR4, c[0x0][0x330] ;  /* 0x0000cc0000047ab9 */ /* 0x000fc60000000a00 */
[----:B------:R-:W-:Y:S02]  /*23430*/  IMAD.IADD R3, R3, 0x1, R21 ;  /* 0x0000000103037824 */ /* 0x000fe400078e0215 */
[----:B------:R-:W-:Y:S02]  /*23440*/  IMAD R7, R19, 0x6000, R29 ;  /* 0x0000600013077824 */ /* 0x000fe400078e021d */
[----:B------:R-:W-:Y:S01]  /*23450*/  IMAD.WIDE.U32 R2, R26, UR4, R2 ;  /* 0x000000041a027c25 */ /* 0x000fe2000f8e0002 */
[----:B------:R-:W-:-:S03]  /*23460*/  UMOV UR4, 0xffffffff ;  /* 0xffffffff00047882 */ /* 0x000fc60000000000 */
[----:B------:R-:W-:Y:S01]  /*23470*/  IMAD R9, R26, UR5, R3 ;  /* 0x000000051a097c24 */ /* 0x000fe2000f8e0203 */
[----:B-1----:R-:W-:-:S04]  /*23480*/  LEA R8, P0, R2, UR6, 0x1 ;  /* 0x0000000602087c11 */ /* 0x002fc8000f8008ff */
[----:B------:R-:W-:Y:S01]  /*23490*/  LEA.HI.X R9, R2, UR7, R9, 0x1, P0 ;  /* 0x0000000702097c11 */ /* 0x000fe200080f0c09 */
[----:B------:R-:W-:Y:S08]  /*234a0*/  BRA.DIV UR4, `(.L_x_3175) ;  /* 0x0000006204307947 */ /* 0x000ff0000b800000 */
[----:B------:R-:W1:Y:S01]  /*234b0*/  SHFL.IDX PT, R14, R8, RZ, 0x181f ;  /* 0x00181fff080e7589 */ /* 0x000e6200000e0000 */
[----:B------:R-:W-:-:S03]  /*234c0*/  IMAD R7, R7, 0x2, R17 ;  /* 0x0000000207077824 */ /* 0x000fc600078e0211 */
[----:B------:R-:W4:Y:S04]  /*234d0*/  SHFL.IDX PT, R3, R9, RZ, 0x181f ;  /* 0x00181fff09037589 */ /* 0x000f2800000e0000 */
[----:B------:R-:W-:Y:S04]  /*234e0*/  SHFL.IDX PT, R5, R9, 0x1, 0x181f ;  /* 0x00381f0009057f89 */ /* 0x000fe800000e0000 */
[----:B------:R-:W-:Y:S01]  /*234f0*/  SHFL.IDX PT, R20, R9, 0x2, 0x181f ;  /* 0x00581f0009147f89 */ /* 0x000fe200000e0000 */
[----:B-1----:R-:W-:-:S03]  /*23500*/  IADD3 R2, P0, R14, R0, RZ ;  /* 0x000000000e027210 */ /* 0x002fc60007f1e0ff */
[----:B------:R-:W1:Y:S02]  /*23510*/  SHFL.IDX PT, R14, R8, 0x1, 0x181f ;  /* 0x00381f00080e7f89 */ /* 0x000e6400000e0000 */
[----:B----4-:R-:W-:-:S05]  /*23520*/  IMAD.X R3, RZ, RZ, R3, P0 ;  /* 0x000000ffff037224 */ /* 0x010fca00000e0603 */
[----:B------:R-:W-:Y:S04]  /*23530*/  LDGSTS.E.BYPASS.LTC128B.128 [R7+0x400], desc[UR54][R2.64], !P5 ;  /* 0x0040000002077fae */ /* 0x000fe8000e901d76 */
[----:B------:R-:W-:Y:S04]  /*23540*/  LDGSTS.E.BYPASS.LTC128B.128 [R7+0x3400], desc[UR54][R2.64+0x80], !P4 ;  /* 0x0340008002077fae */ /* 0x000fe8000e101d76 */
[----:B------:R-:W-:Y:S04]  /*23550*/  LDGSTS.E.BYPASS.LTC128B.128 [R7+0x6400], desc[UR54][R2.64+0x100], !P3 ;  /* 0x0640010002077fae */ /* 0x000fe8000d901d76 */
[----:B------:R4:W-:Y:S01]  /*23560*/  LDGSTS.E.BYPASS.LTC128B.128 [R7+0x9400], desc[UR54][R2.64+0x180], !P1 ;  /* 0x0940018002077fae */ /* 0x0009e2000c901d76 */
[----:B-1----:R-:W-:-:S03]  /*23570*/  IADD3 R4, P0, R14, R0, RZ ;  /* 0x000000000e047210 */ /* 0x002fc60007f1e0ff */
[----:B------:R-:W4:Y:S02]  /*23580*/  SHFL.IDX PT, R14, R8, 0x2, 0x181f ;  /* 0x00581f00080e7f89 */ /* 0x000f2400000e0000 */
[----:B------:R-:W-:-:S05]  /*23590*/  IMAD.X R5, RZ, RZ, R5, P0 ;  /* 0x000000ffff057224 */ /* 0x000fca00000e0605 */
[----:B------:R-:W-:Y:S04]  /*235a0*/  LDGSTS.E.BYPASS.LTC128B.128 [R7+0xc00], desc[UR54][R4.64], !P5 ;  /* 0x00c0000004077fae */ /* 0x000fe8000e901d76 */
[----:B------:R-:W-:Y:S04]  /*235b0*/  LDGSTS.E.BYPASS.LTC128B.128 [R7+0x3c00], desc[UR54][R4.64+0x80], !P4 ;  /* 0x03c0008004077fae */ /* 0x000fe8000e101d76 */
[----:B------:R-:W-:Y:S04]  /*235c0*/  LDGSTS.E.BYPASS.LTC128B.128 [R7+0x6c00], desc[UR54][R4.64+0x100], !P3 ;  /* 0x06c0010004077fae */ /* 0x000fe8000d901d76 */
[----:B------:R1:W-:Y:S01]  /*235d0*/  LDGSTS.E.BYPASS.LTC128B.128 [R7+0x9c00], desc[UR54][R4.64+0x180], !P1 ;  /* 0x09c0018004077fae */ /* 0x0003e2000c901d76 */
[----:B----4-:R-:W-:-:S03]  /*235e0*/  IADD3 R2, P0, R14, R0, RZ ;  /* 0x000000000e027210 */ /* 0x010fc60007f1e0ff */
[----:B------:R-:W4:Y:S02]  /*235f0*/  SHFL.IDX PT, R14, R8, 0x3, 0x181f ;  /* 0x00781f00080e7f89 */ /* 0x000f2400000e0000 */
[----:B------:R-:W-:Y:S02]  /*23600*/  IMAD.X R3, RZ, RZ, R20, P0 ;  /* 0x000000ffff037224 */ /* 0x000fe400000e0614 */
[----:B------:R-:W-:Y:S04]  /*23610*/  SHFL.IDX PT, R20, R9, 0x4, 0x181f ;  /* 0x00981f0009147f89 */ /* 0x000fe800000e0000 */
[----:B-1----:R-:W1:Y:S04]  /*23620*/  SHFL.IDX PT, R5, R9, 0x3, 0x181f ;  /* 0x00781f0009057f89 */ /* 0x002e6800000e0000 */
[----:B------:R-:W-:Y:S04]  /*23630*/  LDGSTS.E.BYPASS.LTC128B.128 [R7+0x1400], desc[UR54][R2.64], !P5 ;  /* 0x0140000002077fae */ /* 0x000fe8000e901d76 */
[----:B------:R-:W-:Y:S04]  /*23640*/  LDGSTS.E.BYPASS.LTC128B.128 [R7+0x4400], desc[UR54][R2.64+0x80], !P4 ;  /* 0x0440008002077fae */ /* 0x000fe8000e101d76 */
[----:B------:R-:W-:Y:S01]  /*23650*/  LDGSTS.E.BYPASS.LTC128B.128 [R7+0x7400], desc[UR54][R2.64+0x100], !P3 ;  /* 0x0740010002077fae */ /* 0x000fe2000d901d76 */
[----:B----4-:R-:W-:-:S03]  /*23660*/  IADD3 R4, P0, R14, R0, RZ ;  /* 0x000000000e047210 */ /* 0x010fc60007f1e0ff */
[----:B------:R4:W-:Y:S04]  /*23670*/  LDGSTS.E.BYPASS.LTC128B.128 [R7+0xa400], desc[UR54][R2.64+0x180], !P1 ;  /* 0x0a40018002077fae */ /* 0x0009e8000c901d76 */
[----:B------:R-:W4:Y:S01]  /*23680*/  SHFL.IDX PT, R14, R8, 0x4, 0x181f ;  /* 0x00981f00080e7f89 */ /* 0x000f2200000e0000 */
[----:B-1----:R-:W-:-:S03]  /*23690*/  IMAD.X R5, RZ, RZ, R5, P0 ;  /* 0x000000ffff057224 */ /* 0x002fc600000e0605 */
[----:B------:R-:W1:Y:S04]  /*236a0*/  SHFL.IDX PT, R9, R9, 0x5, 0x181f ;  /* 0x00b81f0009097f89 */ /* 0x000e6800000e0000 */
[----:B------:R0:W-:Y:S04]  /*236b0*/  LDGSTS.E.BYPASS.LTC128B.128 [R7+0x1c00], desc[UR54][R4.64], !P5 ;  /* 0x01c0000004077fae */ /* 0x0001e8000e901d76 */
[----:B------:R0:W-:Y:S04]  /*236c0*/  LDGSTS.E.BYPASS.LTC128B.128 [R7+0x4c00], desc[UR54][R4.64+0x80], !P4 ;  /* 0x04c0008004077fae */ /* 0x0001e8000e101d76 */
[----:B------:R0:W-:Y:S04]  /*236d0*/  LDGSTS.E.BYPASS.LTC128B.128 [R7+0x7c00], desc[UR54][R4.64+0x100], !P3 ;  /* 0x07c0010004077fae */ /* 0x0001e8000d901d76 */
[----:B------:R0:W-:Y:S01]  /*236e0*/  LDGSTS.E.BYPASS.LTC128B.128 [R7+0xac00], desc[UR54][R4.64+0x180], !P1 ;  /* 0x0ac0018004077fae */ /* 0x0001e2000c901d76 */
[----:B----4-:R-:W-:-:S03]  /*236f0*/  IADD3 R2, P0, R14, R0, RZ ;  /* 0x000000000e027210 */ /* 0x010fc60007f1e0ff */
[----:B------:R0:W4:Y:S01]  /*23700*/  SHFL.IDX PT, R14, R8, 0x5, 0x181f ;  /* 0x00b81f00080e7f89 */ /* 0x00012200000e0000 */
[----:B------:R-:W-:-:S05]  /*23710*/  IADD3.X R3, RZ, R20, RZ, P0, !PT ;  /* 0x00000014ff037210 */ /* 0x000fca00007fe4ff */
[----:B------:R0:W-:Y:S04]  /*23720*/  LDGSTS.E.BYPASS.LTC128B.128 [R7+0x2400], desc[UR54][R2.64], !P5 ;  /* 0x0240000002077fae */ /* 0x0001e8000e901d76 */
[----:B------:R0:W-:Y:S04]  /*23730*/  LDGSTS.E.BYPASS.LTC128B.128 [R7+0x5400], desc[UR54][R2.64+0x80], !P4 ;  /* 0x0540008002077fae */ /* 0x0001e8000e101d76 */
[----:B------:R0:W-:Y:S04]  /*23740*/  LDGSTS.E.BYPASS.LTC128B.128 [R7+0x8400], desc[UR54][R2.64+0x100], !P3 ;  /* 0x0840010002077fae */ /* 0x0001e8000d901d76 */
[----:B-1----:R0:W-:Y:S02]  /*23750*/  LDGSTS.E.BYPASS.LTC128B.128 [R7+0xb400], desc[UR54][R2.64+0x180], !P1 ;  /* 0x0b40018002077fae */ /* 0x0021e4000c901d76 */
.L_x_3388:
        /* <DEDUP_REMOVED lines=11> */
.L_x_3176:
        /* <DEDUP_REMOVED lines=11> */
.L_x_3177:
[----:B------:R0:W-:Y:S01]  /*238c0*/  SYNCS.ARRIVE.TRANS64.A1T0 RZ, [R6+URZ+0x22850], RZ ;  /* 0x022850ff06ff79a7 */ /* 0x0001e2000810003f */
[----:B------:R-:W-:Y:S05]  /*238d0*/  @P2 BRA `(.L_x_3178) ;  /* 0xfffffff000a02947 */ /* 0x000fea000383ffff */
.L_x_3165:
[----:B------:R-:W-:Y:S05]  /*238e0*/  BSYNC B0 ;  /* 0x0000000000007941 */ /* 0x000fea0003800000 */
.L_x_3164:
[----:B------:R-:W1:Y:S01]  /*238f0*/  S2R R2, SR_TID.X ;  /* 0x0000000000027919 */ /* 0x000e620000002100 */
[----:B------:R-:W-:Y:S01]  /*23900*/  VIADD R19, R19, 0x1 ;  /* 0x0000000113137836 */ /* 0x000fe20000000000 */
[----:B------:R-:W-:Y:S04]  /*23910*/  BSSY B0, `(.L_x_3179) ;  /* 0x0000012000007945 */ /* 0x000fe80003800000 */
[----:B------:R-:W-:-:S04]  /*23920*/  ISETP.NE.AND P0, PT, R19, 0x2, PT ;  /* 0x000000021300780c */ /* 0x000fc80003f05270 */
[----:B------:R-:W-:Y:S02]  /*23930*/  SEL R0, RZ, 0x1, P0 ;  /* 0x00000001ff007807 */ /* 0x000fe40000000000 */
        /* <DEDUP_REMOVED lines=15> */
.L_x_3180:
[----:B------:R-:W-:Y:S05]  /*23a30*/  BSYNC B0 ;  /* 0x0000000000007941 */ /* 0x000fea0003800000 */
.L_x_3179:
[----:B------:R-:W-:Y:S02]  /*23a40*/  LOP3.LUT R23, R23, R0, RZ, 0x3c, !PT ;  /* 0x0000000017177212 */ /* 0x000fe400078e3cff */
[----:B------:R-:W-:-:S07]  /*23a50*/  SEL R19, R19, RZ, P0 ;  /* 0x000000ff13137207 */ /* 0x000fce0000000000 */
.L_x_3139:
[----:B------:R-:W-:Y:S05]  /*23a60*/  BSYNC B7 ;  /* 0x0000000000077941 */ /* 0x000fea0003800000 */
.L_x_3137:
[----:B------:R-:W-:-:S13]  /*23a70*/  LOP3.LUT P0, RZ, R16, 0x80, RZ, 0xc0, !PT ;  /* 0x0000008010ff7812 */ /* 0x000fda000780c0ff */
[----:B------:R-:W-:Y:S05]  /*23a80*/  @!P0 BRA `(.L_x_3181) ;  /* 0x0000000000248947 */ /* 0x000fea0003800000 */
[----:B------:R-:W-:Y:S05]  /*23a90*/  WARPSYNC.ALL ;  /* 0x0000000000007948 */ /* 0x000fea0003800000 */
[----:B------:R-:W4:Y:S08]  /*23aa0*/  S2UR UR5, SR_CgaCtaId ;  /* 0x00000000000579c3 */ /* 0x000f300000008800 */
[----:B------:R-:W-:Y:S06]  /*23ab0*/  BAR.SYNC.DEFER_BLOCKING 0x5, 0x180 ;  /* 0x0146000000007b1d */ /* 0x000fec0000010000 */
[----:B------:R-:W-:-:S02]  /*23ac0*/  UMOV UR4, 0x400 ;  /* 0x0000040000047882 */ /* 0x000fc40000000000 */
[----:B----4-:R-:W-:-:S06]  /*23ad0*/  ULEA UR4, UR5, UR4, 0x18 ;  /* 0x0000000405047291 */ /* 0x010fcc000f8ec03f */
[----:B0-----:R-:W-:-:S05]  /*23ae0*/  IMAD.U32 R17, RZ, RZ, UR4 ;  /* 0x00000004ff117e24 */ /* 0x001fca000f8e00ff */
[----:B------:R4:W0:Y:S01]  /*23af0*/  LDS.128 R24, [R17+0x228d0] ;  /* 0x0228d00011187984 */ /* 0x0008220000000c00 */
[----:B------:R-:W-:Y:S06]  /*23b00*/  BAR.ARV 0x4, 0x180 ;  /* 0x0106000000007b1d */ /* 0x000fec0000002000 */
[----:B------:R-:W-:Y:S05]  /*23b10*/  BRA `(.L_x_3182) ;  /* 0x0000000c00d47947 */ /* 0x000fea0003800000 */
.L_x_3181:
[----:B------:R-:W4:Y:S01]  /*23b20*/  S2R R8, SR_TID.X ;  /* 0x0000000000087919 */ /* 0x000f220000002100 */
[----:B------:R-:W-:Y:S01]  /*23b30*/  UMOV UR4, 0xffffffff ;  /* 0xffffffff00047882 */ /* 0x000fe20000000000 */
[----:B----4-:R-:W-:-:S04]  /*23b40*/  LOP3.LUT R8, R8, 0x1f, RZ, 0xc0, !PT ;  /* 0x0000001f08087812 */ /* 0x010fc800078ec0ff */
[----:B------:R-:W-:Y:S01]  /*23b50*/  ISETP.NE.AND P0, PT, R8, 0x1f, PT ;  /* 0x0000001f0800780c */ /* 0x000fe20003f05270 */
[----:B------:R-:W-:-:S12]  /*23b60*/  BRA.DIV UR4, `(.L_x_3183) ;  /* 0x0000006204487947 */ /* 0x000fd8000b800000 */
[----:B------:R-:W-:Y:S01]  /*23b70*/  IMAD.IADD R7, R27, 0x1, R8 ;  /* 0x000000011b077824 */ /* 0x000fe200078e0208 */
[----:B------:R-:W-:-:S04]  /*23b80*/  ULDC UR4, c[0x0][0xc3c] ;  /* 0x00030f0000047ab9 */ /* 0x000fc80000000800 */
[----:B------:R-:W-:-:S13]  /*23b90*/  ISETP.GE.OR P1, PT, R7, UR4, !P0 ;  /* 0x0000000407007c0c */ /* 0x000fda000c726670 */
[----:B------:R-:W4:Y:S08]  /*23ba0*/  @!P1 LDC.64 R2, c[0x0][0xc80] ;  /* 0x00032000ff029b82 */ /* 0x000f300000000a00 */
[----:B------:R-:W5:Y:S01]  /*23bb0*/  @!P1 LDC.64 R4, c[0x0][0xc78] ;  /* 0x00031e00ff049b82 */ /* 0x000f620000000a00 */
[----:B----4-:R-:W-:-:S05]  /*23bc0*/  @!P1 IMAD.WIDE R2, R7, 0x4, R2 ;  /* 0x0000000407029825 */ /* 0x010fca00078e0202 */
[----:B0123--:R5:W2:Y:S02]  /*23bd0*/  @!P1 LDG.E R6, desc[UR54][R2.64] ;  /* 0x0000003602069981 */ /* 0x00faa4000c1e1900 */
[----:B-----5:R-:W-:-:S05]  /*23be0*/  @!P1 IMAD.WIDE R2, R7, 0x4, R4 ;  /* 0x0000000407029825 */ /* 0x020fca00078e0204 */
        /* <DEDUP_REMOVED lines=30> */
.L_x_3398:
[----:B------:R-:W-:Y:S02]  /*23dd0*/  ULDC UR4, c[0x0][0xc38] ;  /* 0x00030e0000047ab9 */ /* 0x000fe40000000800 */
[----:B------:R-:W-:-:S05]  /*23de0*/  MOV R5, UR4 ;  /* 0x0000000400057c02 */ /* 0x000fca0008000f00 */
[----:B-1----:R-:W-:-:S04]  /*23df0*/  IMAD R14, R14, R5, RZ ;  /* 0x000000050e0e7224 */ /* 0x002fc800078e02ff */
[----:B------:R-:W-:-:S05]  /*23e00*/  IMAD.IADD R7, R7, 0x1, R14 ;  /* 0x0000000107077824 */ /* 0x000fca00078e020e */
[----:B------:R-:W-:-:S13]  /*23e10*/  ISETP.GT.AND P6, PT, R7, R0, PT ;  /* 0x000000000700720c */ /* 0x000fda0003fc4270 */
[----:B------:R-:W-:Y:S05]  /*23e20*/  @P6 BRA `(.L_x_3184) ;  /* 0x0000000000a46947 */ /* 0x000fea0003800000 */
.L_x_3187:
        /* <DEDUP_REMOVED lines=35> */
.L_x_3406:
[----:B------:R-:W-:Y:S02]  /*24060*/  ULDC UR4, c[0x0][0xc38] ;  /* 0x00030e0000047ab9 */ /* 0x000fe40000000800 */
[----:B------:R-:W-:-:S04]  /*24070*/  IMAD.U32 R5, RZ, RZ, UR4 ;  /* 0x00000004ff057e24 */ /* 0x000fc8000f8e00ff */
[----:B-1----:R-:W-:-:S04]  /*24080*/  IMAD R14, R14, R5, RZ ;  /* 0x000000050e0e7224 */ /* 0x002fc800078e02ff */
[----:B------:R-:W-:-:S05]  /*24090*/  IMAD.IADD R7, R14, 0x1, R7 ;  /* 0x000000010e077824 */ /* 0x000fca00078e0207 */
[----:B------:R-:W-:-:S13]  /*240a0*/  ISETP.GT.AND P6, PT, R7, R0, PT ;  /* 0x000000000700720c */ /* 0x000fda0003fc4270 */
[----:B------:R-:W-:Y:S05]  /*240b0*/  @!P6 BRA `(.L_x_3187) ;  /* 0xfffffffc005ce947 */ /* 0x000fea000383ffff */
.L_x_3184:
[----:B------:R-:W-:Y:S01]  /*240c0*/  IMAD.IADD R7, R7, 0x1, -R14 ;  /* 0x0000000107077824 */ /* 0x000fe200078e0a0e */
[----:B------:R-:W-:-:S03]  /*240d0*/  UMOV UR4, 0xffffffff ;  /* 0xffffffff00047882 */ /* 0x000fc60000000000 */
[----:B------:R-:W-:-:S05]  /*240e0*/  IMAD R3, R2, R5, R7 ;  /* 0x0000000502037224 */ /* 0x000fca00078e0207 */
[----:B------:R-:W-:Y:S01]  /*240f0*/  ISETP.GT.AND P6, PT, R3, R0, PT ;  /* 0x000000000300720c */ /* 0x000fe20003fc4270 */
[----:B------:R-:W-:-:S12]  /*24100*/  BRA.DIV UR4, `(.L_x_3188) ;  /* 0x0000006204d47947 */ /* 0x000fd8000b800000 */
[----:B------:R-:W-:-:S04]  /*24110*/  VOTE.ANY R3, PT, !P6 ;  /* 0x0000000000037806 */ /* 0x000fc800070e0100 */
[----:B------:R-:W1:Y:S02]  /*24120*/  POPC R12, R3 ;  /* 0x00000003000c7309 */ /* 0x000e640000000000 */
[----:B-1----:R1:W2:Y:S01]  /*24130*/  SHFL.IDX PT, R25, R25, R12, 0x1f ;  /* 0x00001f0c19197589 */ /* 0x0022a200000e0000 */
[----:B------:R-:W-:-:S03]  /*24140*/  IMAD.IADD R27, R12, 0x1, R27 ;  /* 0x000000010c1b7824 */ /* 0x000fc600078e021b */
[----:B------:R1:W3:Y:S04]  /*24150*/  SHFL.IDX PT, R4, R4, R12, 0x1f ;  /* 0x00001f0c04047589 */ /* 0x0002e800000e0000 */
.L_x_3411:
[----:B------:R-:W-:-:S13]  /*24160*/  ISETP.NE.AND P0, PT, R3, RZ, PT ;  /* 0x000000ff0300720c */ /* 0x000fda0003f05270 */
[----:B------:R-:W-:Y:S05]  /*24170*/  @!P0 BRA `(.L_x_3189) ;  /* 0x0000000000108947 */ /* 0x000fea0003800000 */
[----:B------:R-:W-:Y:S01]  /*24180*/  UMOV UR4, 0xffffffff ;  /* 0xffffffff00047882 */ /* 0x000fe20000000000 */
[----:B-1----:R-:W-:Y:S02]  /*24190*/  VIADD R12, R12, 0xffffffff ;  /* 0xffffffff0c0c7836 */ /* 0x002fe40000000000 */
[----:B------:R-:W-:Y:S05]  /*241a0*/  BRA.DIV UR4, `(.L_x_3190) ;  /* 0x0000006604087947 */ /* 0x000fea000b800000 */
[----:B------:R4:W1:Y:S02]  /*241b0*/  SHFL.IDX PT, R6, R2, R12, 0x1f ;  /* 0x00001f0c02067589 */ /* 0x00086400000e0000 */
.L_x_3189:
[----:B---3--:R-:W-:Y:S01]  /*241c0*/  ISETP.NE.AND P0, PT, R4, 0x1, PT ;  /* 0x000000010400780c */ /* 0x008fe20003f05270 */
[----:B-1----:R-:W-:-:S05]  /*241d0*/  IMAD R24, R6, R5, R7 ;  /* 0x0000000506187224 */ /* 0x002fca00078e0207 */
[----:B------:R-:W-:-:S07]  /*241e0*/  IADD3 R0, R0, -R24, RZ ;  /* 0x8000001800007210 */ /* 0x000fce0007ffe0ff */
[----:B------:R-:W-:Y:S05]  /*241f0*/  @!P0 BRA `(.L_x_3191) ;  /* 0x0000000000dc8947 */ /* 0x000fea0003800000 */
[-C--:B--2---:R-:W-:Y:S02]  /*24200*/  IABS R5, R25.reuse ;  /* 0x0000001900057213 */ /* 0x084fe40000000000 */
[----:B------:R-:W-:Y:S02]  /*24210*/  IABS R6, R4 ;  /* 0x0000000400067213 */ /* 0x000fe40000000000 */
[----:B------:R-:W1:Y:S08]  /*24220*/  I2F.RP R7, R5 ;  /* 0x0000000500077306 */ /* 0x000e700000209400 */
[----:B------:R-:W2:Y:S08]  /*24230*/  I2F.RP R8, R6 ;  /* 0x0000000600087306 */ /* 0x000eb00000209400 */
[----:B-1----:R-:W0:Y:S08]  /*24240*/  MUFU.RCP R7, R7 ;  /* 0x0000000700077308 */ /* 0x002e300000001000 */
[----:B--2---:R-:W-:Y:S01]  /*24250*/  MUFU.RCP R8, R8 ;  /* 0x0000000800087308 */ /* 0x004fe20000001000 */
[----:B0---4-:R-:W-:Y:S01]  /*24260*/  VIADD R2, R7, 0xffffffe ;  /* 0x0ffffffe07027836 */ /* 0x011fe20000000000 */
[----:B------:R-:W-:-:S06]  /*24270*/  IABS R7, R25 ;  /* 0x0000001900077213 */ /* 0x000fcc0000000000 */
[----:B------:R0:W1:Y:S02]  /*24280*/  F2I.FTZ.U32.TRUNC.NTZ R3, R2 ;  /* 0x0000000200037305 */ /* 0x000064000021f000 */
[----:B0-----:R-:W-:Y:S02]  /*24290*/  IMAD.MOV.U32 R2, RZ, RZ, RZ ;  /* 0x000000ffff027224 */ /* 0x001fe400078e00ff */
[----:B-1----:R-:W-:-:S04]  /*242a0*/  IMAD.MOV R10, RZ, RZ, -R3 ;  /* 0x000000ffff0a7224 */ /* 0x002fc800078e0a03 */
[----:B------:R-:W-:-:S04]  /*242b0*/  IMAD R9, R10, R5, RZ ;  /* 0x000000050a097224 */ /* 0x000fc800078e02ff */
[----:B------:R-:W-:Y:S01]  /*242c0*/  IMAD.HI.U32 R3, R3, R9, R2 ;  /* 0x0000000903037227 */ /* 0x000fe200078e0002 */
[----:B------:R-:W-:-:S03]  /*242d0*/  IABS R2, R0 ;  /* 0x0000000000027213 */ /* 0x000fc60000000000 */
[----:B------:R-:W-:Y:S02]  /*242e0*/  IMAD.MOV R9, RZ, RZ, -R7 ;  /* 0x000000ffff097224 */ /* 0x000fe400078e0a07 */
[----:B------:R-:W-:-:S04]  /*242f0*/  IMAD.HI.U32 R7, R3, R2, RZ ;  /* 0x0000000203077227 */ /* 0x000fc800078e00ff */
[----:B------:R-:W-:Y:S02]  /*24300*/  IMAD R2, R7, R9, R2 ;  /* 0x0000000907027224 */ /* 0x000fe400078e0202 */
[----:B------:R-:W-:-:S03]  /*24310*/  VIADD R3, R8, 0xffffffe ;  /* 0x0ffffffe08037836 */ /* 0x000fc60000000000 */
[----:B------:R-:W-:-:S03]  /*24320*/  ISETP.GT.U32.AND P1, PT, R5, R2, PT ;  /* 0x000000020500720c */ /* 0x000fc60003f24070 */
[----:B------:R-:W0:Y:S10]  /*24330*/  F2I.FTZ.U32.TRUNC.NTZ R3, R3 ;  /* 0x0000000300037305 */ /* 0x000e34000021f000 */
[----:B------:R-:W-:-:S02]  /*24340*/  @!P1 IMAD.IADD R2, R2, 0x1, -R5 ;  /* 0x0000000102029824 */ /* 0x000fc400078e0a05 */
[----:B------:R-:W-:Y:S01]  /*24350*/  @!P1 VIADD R7, R7, 0x1 ;  /* 0x0000000107079836 */ /* 0x000fe20000000000 */
[----:B------:R-:W-:Y:S02]  /*24360*/  ISETP.NE.AND P1, PT, R25, RZ, PT ;  /* 0x000000ff1900720c */ /* 0x000fe40003f25270 */
[----:B------:R-:W-:Y:S01]  /*24370*/  ISETP.GE.U32.AND P0, PT, R2, R5, PT ;  /* 0x000000050200720c */ /* 0x000fe20003f06070 */
[----:B0-----:R-:W-:Y:S02]  /*24380*/  IMAD.MOV R5, RZ, RZ, -R3 ;  /* 0x000000ffff057224 */ /* 0x001fe400078e0a03 */
[----:B------:R-:W-:Y:S02]  /*24390*/  IMAD.MOV.U32 R2, RZ, RZ, RZ ;  /* 0x000000ffff027224 */ /* 0x000fe400078e00ff */
[----:B------:R-:W-:-:S04]  /*243a0*/  IMAD R5, R5, R6, RZ ;  /* 0x0000000605057224 */ /* 0x000fc800078e02ff */
[----:B------:R-:W-:Y:S01]  /*243b0*/  IMAD.HI.U32 R5, R3, R5, R2 ;  /* 0x0000000503057227 */ /* 0x000fe200078e0002 */
[----:B------:R-:W-:Y:S02]  /*243c0*/  LOP3.LUT R2, R0, R25, RZ, 0x3c, !PT ;  /* 0x0000001900027212 */ /* 0x000fe400078e3cff */
[----:B------:R-:W-:Y:S01]  /*243d0*/  IABS R3, R4 ;  /* 0x0000000400037213 */ /* 0x000fe20000000000 */
[----:B------:R-:W-:Y:S01]  /*243e0*/  @P0 VIADD R7, R7, 0x1 ;  /* 0x0000000107070836 */ /* 0x000fe20000000000 */
[----:B------:R-:W-:-:S03]  /*243f0*/  ISETP.GE.AND P2, PT, R2, RZ, PT ;  /* 0x000000ff0200720c */ /* 0x000fc60003f46270 */
[----:B------:R-:W-:-:S10]  /*24400*/  IMAD.MOV R3, RZ, RZ, -R3 ;  /* 0x000000ffff037224 */ /* 0x000fd400078e0a03 */
[----:B------:R-:W-:Y:S01]  /*24410*/  @!P2 IMAD.MOV R7, RZ, RZ, -R7 ;  /* 0x000000ffff07a224 */ /* 0x000fe200078e0a07 */
[----:B------:R-:W-:-:S04]  /*24420*/  @!P1 LOP3.LUT R7, RZ, R25, RZ, 0x33, !PT ;  /* 0x00000019ff079212 */ /* 0x000fc800078e33ff */
[----:B------:R-:W-:-:S05]  /*24430*/  IABS R2, R7 ;  /* 0x0000000700027213 */ /* 0x000fca0000000000 */
        /* <DEDUP_REMOVED lines=9> */
[----:B------:R-:W-:-:S05]  /*244d0*/  @P0 VIADD R5, R5, 0x1 ;  /* 0x0000000105050836 */ /* 0x000fca0000000000 */
[----:B------:R-:W-:Y:S02]  /*244e0*/  @!P2 IADD3 R5, -R5, RZ, RZ ;  /* 0x000000ff0505a210 */ /* 0x000fe40007ffe1ff */
[----:B------:R-:W-:-:S05]  /*244f0*/  @!P1 LOP3.LUT R5, RZ, R4, RZ, 0x33, !PT ;  /* 0x00000004ff059212 */ /* 0x000fca00078e33ff */
[--C-:B------:R-:W-:Y:S02]  /*24500*/  IMAD.MOV R2, RZ, RZ, -R5.reuse ;  /* 0x000000ffff027224 */ /* 0x100fe400078e0a05 */
[C---:B------:R-:W-:Y:S02]  /*24510*/  IMAD R5, R4.reuse, 0x1000000, R5 ;  /* 0x0100000004057824 */ /* 0x040fe400078e0205 */
[--C-:B------:R-:W-:Y:S02]  /*24520*/  IMAD R4, R4, R2, R7.reuse ;  /* 0x0000000204047224 */ /* 0x100fe400078e0207 */
[----:B------:R-:W-:Y:S02]  /*24530*/  IMAD.MOV R2, RZ, RZ, -R7 ;  /* 0x000000ffff027224 */ /* 0x000fe400078e0a07 */
[----:B------:R-:W-:Y:S02]  /*24540*/  IMAD R26, R4, 0x10000, R5 ;  /* 0x00010000041a7824 */ /* 0x000fe400078e0205 */
[----:B------:R-:W-:Y:S01]  /*24550*/  IMAD R2, R25, R2, R0 ;  /* 0x0000000219027224 */ /* 0x000fe200078e0200 */
[----:B------:R-:W-:Y:S06]  /*24560*/  BRA `(.L_x_3192) ;  /* 0x0000000000f07947 */ /* 0x000fec0003800000 */
.L_x_3191:
[----:B0---4-:R-:W0:Y:S02]  /*24570*/  LDC.64 R2, c[0x0][0xc90] ;  /* 0x00032400ff027b82 */ /* 0x011e240000000a00 */
[----:B0-----:R-:W-:-:S05]  /*24580*/  IMAD.WIDE R2, R27, 0x4, R2 ;  /* 0x000000041b027825 */ /* 0x001fca00078e0202 */
[----:B------:R0:W2:Y:S02]  /*24590*/  LDG.E R6, desc[UR54][R2.64] ;  /* 0x0000003602067981 */ /* 0x0000a4000c1e1900 */
[----:B0-----:R-:W-:Y:S02]  /*245a0*/  IMAD.MOV.U32 R2, RZ, RZ, RZ ;  /* 0x000000ffff027224 */ /* 0x001fe400078e00ff */
[----:B--2---:R-:W-:-:S05]  /*245b0*/  IMAD R7, R25, R6, RZ ;  /* 0x0000000619077224 */ /* 0x004fca00078e02ff */
        /* <DEDUP_REMOVED lines=35> */
[----:B0-----:R-:W-:-:S05]  /*247f0*/  IADD3 R7, RZ, -R3, RZ ;  /* 0x80000003ff077210 */ /* 0x001fca0007ffe0ff */
        /* <DEDUP_REMOVED lines=19> */
.L_x_3192:
[----:B------:R-:W-:-:S05]  /*24930*/  LOP3.LUT R2, RZ, R2, RZ, 0x33, !PT ;  /* 0x00000002ff027212 */ /* 0x000fca00078e33ff */
[----:B------:R-:W-:Y:S01]  /*24940*/  IMAD.IADD R25, R25, 0x1, R2 ;  /* 0x0000000119197824 */ /* 0x000fe200078e0202 */
[----:B------:R-:W-:Y:S06]  /*24950*/  BRA `(.L_x_3193) ;  /* 0x00000000001c7947 */ /* 0x000fec0003800000 */
.L_x_3185:
[----:B------:R-:W-:Y:S01]  /*24960*/  UMOV UR4, URZ ;  /* 0x0000003f00047c82 */ /* 0x000fe20008000000 */
[----:B------:R-:W-:Y:S01]  /*24970*/  UMOV UR5, URZ ;  /* 0x0000003f00057c82 */ /* 0x000fe20008000000 */
[----:B------:R-:W-:Y:S01]  /*24980*/  ULDC UR6, c[0x0][0xc3c] ;  /* 0x00030f0000067ab9 */ /* 0x000fe20000000800 */
[----:B------:R-:W-:Y:S02]  /*24990*/  IMAD.MOV.U32 R24, RZ, RZ, R0 ;  /* 0x000000ffff187224 */ /* 0x000fe400078e0000 */
[----:B------:R-:W-:Y:S02]  /*249a0*/  IMAD.U32 R25, RZ, RZ, UR4 ;  /* 0x00000004ff197e24 */ /* 0x000fe4000f8e00ff */
[----:B------:R-:W-:Y:S02]  /*249b0*/  IMAD.U32 R26, RZ, RZ, UR5 ;  /* 0x00000005ff1a7e24 */ /* 0x000fe4000f8e00ff */
[----:B------:R-:W-:-:S07]  /*249c0*/  IMAD.U32 R27, RZ, RZ, UR6 ;  /* 0x00000006ff1b7e24 */ /* 0x000fce000f8e00ff */
.L_x_3193:
        /* <DEDUP_REMOVED lines=10> */
.L_x_3182:
[----:B------:R-:W-:Y:S02]  /*24a70*/  ULDC UR4, c[0x0][0xc3c] ;  /* 0x00030f0000047ab9 */ /* 0x000fe40000000800 */
[----:B0-----:R-:W-:-:S13]  /*24a80*/  ISETP.GE.AND P0, PT, R27, UR4, PT ;  /* 0x000000041b007c0c */ /* 0x001fda000bf06270 */
[----:B------:R-:W-:Y:S05]  /*24a90*/  @!P0 BRA `(.L_x_3194) ;  /* 0xffffff9400708947 */ /* 0x000fea000383ffff */
[----:B------:R-:W-:Y:S05]  /*24aa0*/  BSYNC B8 ;  /* 0x0000000000087941 */ /* 0x000fea0003800000 */
.L_x_3075:
[----:B------:R-:W5:Y:S01]  /*24ab0*/  LDL.LU R0, [R1+0x20] ;  /* 0x0000200001007983 */ /* 0x000f620000300800 */
[----:B------:R-:W-:Y:S01]  /*24ac0*/  BSSY B0, `(.L_x_3195) ;  /* 0x000000b000007945 */ /* 0x000fe20003800000 */
[----:B------:R-:W0:Y:S01]  /*24ad0*/  S2R R5, SR_CgaCtaId ;  /* 0x0000000000057919 */ /* 0x000e220000008800 */
[----:B-----5:R-:W-:-:S05]  /*24ae0*/  VIADD R0, R0, 0x1 ;  /* 0x0000000100007836 */ /* 0x020fca0000000000 */
[----:B-1----:R-:W-:-:S04]  /*24af0*/  LEA.HI R2, R0, R0, RZ, 0x1 ;  /* 0x0000000000027211 */ /* 0x002fc800078f08ff */
[----:B------:R-:W-:Y:S02]  /*24b00*/  LOP3.LUT R3, R2, 0xfffffffe, RZ, 0xc0, !PT ;  /* 0xfffffffe02037812 */ /* 0x000fe400078ec0ff */
[----:B------:R-:W-:-:S03]  /*24b10*/  MOV R2, 0x400 ;  /* 0x0000040000027802 */ /* 0x000fc60000000f00 */
[----:B------:R-:W-:Y:S01]  /*24b20*/  IMAD.IADD R0, R0, 0x1, -R3 ;  /* 0x0000000100007824 */ /* 0x000fe200078e0a03 */
[----:B0-----:R-:W-:-:S04]  /*24b30*/  LEA R5, R5, R2, 0x18 ;  /* 0x0000000205057211 */ /* 0x001fc800078ec0ff */
[----:B------:R-:W-:-:S04]  /*24b40*/  SHF.L.U32 R0, R0, 0x1f, RZ ;  /* 0x0000001f00007819 */ /* 0x000fc800000006ff */
[----:B------:R-:W0:Y:S02]  /*24b50*/  SYNCS.PHASECHK.TRANS64.TRYWAIT P0, [R5+URZ+0x22820], R0 ;  /* 0x02282000050075a7 */ /* 0x000e24000800017f */
[----:B0-----:R-:W-:Y:S05]  /*24b60*/  @!P0 BRA `(.L_x_3196) ;  /* 0x0000005800c08947 */ /* 0x001fea0003800000 */
.L_x_3414:
[----:B------:R-:W-:Y:S05]  /*24b70*/  BSYNC B0 ;  /* 0x0000000000007941 */ /* 0x000fea0003800000 */
.L_x_3195:
[----:B------:R-:W-:-:S03]  /*24b80*/  UMOV UR4, 0xffffffff ;  /* 0xffffffff00047882 */ /* 0x000fc60000000000 */
[----:B------:R-:W-:Y:S05]  /*24b90*/  BRA.DIV UR4, `(.L_x_3197) ;  /* 0x0000005a04c87947 */ /* 0x000fea000b800000 */
[----:B0-----:R-:W0:Y:S02]  /*24ba0*/  S2R R0, SR_TID.X ;  /* 0x0000000000007919 */ /* 0x001e240000002100 */
[----:B0-----:R-:W-:-:S04]  /*24bb0*/  SHF.R.U32.HI R0, RZ, 0x5, R0 ;  /* 0x00000005ff007819 */ /* 0x001fc80000011600 */
[----:B------:R-:W-:-:S05]  /*24bc0*/  LOP3.LUT R0, R0, 0x3, RZ, 0xc0, !PT ;  /* 0x0000000300007812 */ /* 0x000fca00078ec0ff */
[----:B------:R0:W1:Y:S02]  /*24bd0*/  SHFL.IDX PT, R14, R0, RZ, 0x1f ;  /* 0x00001fff000e7589 */ /* 0x00006400000e0000 */
.L_x_3417:
[----:B-1----:R-:W-:-:S13]  /*24be0*/  ISETP.NE.AND P0, PT, R14, RZ, PT ;  /* 0x000000ff0e00720c */ /* 0x002fda0003f05270 */
[----:B------:R-:W-:Y:S05]  /*24bf0*/  @P0 BRA `(.L_x_2832) ;  /* 0x0000000000880947 */ /* 0x000fea0003800000 */
[----:B------:R-:W-:-:S03]  /*24c00*/  UMOV UR4, 0xffffffff ;  /* 0xffffffff00047882 */ /* 0x000fc60000000000 */
[----:B------:R-:W-:Y:S05]  /*24c10*/  BRA.DIV UR4, `(.L_x_3198) ;  /* 0x0000005a04dc7947 */ /* 0x000fea000b800000 */
[----:B------:R-:W-:-:S13]  /*24c20*/  ELECT P6, URZ, PT ;  /* 0x00000000003f782f */ /* 0x000fda00038c0000 */
.L_x_3420:
[----:B------:R-:W-:Y:S05]  /*24c30*/  @!P6 BRA `(.L_x_2832) ;  /* 0x000000000078e947 */ /* 0x000fea0003800000 */
[----:B------:R-:W-:-:S06]  /*24c40*/  ULOP3.LUT UR4, UR36, 0x2, URZ, 0xfc, !UPT ;  /* 0x0000000224047892 */ /* 0x000fcc000f8efc3f */
[----:B0-----:R-:W-:-:S05]  /*24c50*/  IMAD.U32 R0, RZ, RZ, UR4 ;  /* 0x00000004ff007e24 */ /* 0x001fca000f8e00ff */
[----:B------:R-:W-:-:S13]  /*24c60*/  ISETP.NE.AND P0, PT, R0, 0x3, PT ;  /* 0x000000030000780c */ /* 0x000fda0003f05270 */
[----:B------:R-:W-:Y:S05]  /*24c70*/  @!P0 BRA `(.L_x_3199) ;  /* 0x0000000000048947 */ /* 0x000fea0003800000 */
[----:B------:R-:W-:Y:S01]  /*24c80*/  BPT.TRAP 0x1 ;  /* 0x000000040000795c */ /* 0x000fe20000300000 */
.L_x_3199:
[C---:B------:R-:W-:Y:S01]  /*24c90*/  LEA R3, R19.reuse, R5, 0x3 ;  /* 0x0000000513037211 */ /* 0x040fe200078e18ff */
[----:B------:R-:W-:Y:S01]  /*24ca0*/  VIADD R19, R19, 0x1 ;  /* 0x0000000113137836 */ /* 0x000fe20000000000 */
[----:B------:R-:W-:-:S04]  /*24cb0*/  SHF.L.U32 R2, R23, 0x1f, RZ ;  /* 0x0000001f17027819 */ /* 0x000fc800000006ff */
[----:B------:R-:W0:Y:S01]  /*24cc0*/  SYNCS.PHASECHK.TRANS64.TRYWAIT P1, [R3+URZ+0x22840], R2 ;  /* 0x02284002030075a7 */ /* 0x000e22000802017f */
[----:B------:R-:W-:-:S04]  /*24cd0*/  ISETP.NE.AND P2, PT, R19, 0x2, PT ;  /* 0x000000021300780c */ /* 0x000fc80003f45270 */
[----:B------:R-:W-:Y:S01]  /*24ce0*/  SEL R0, RZ, 0x1, P2 ;  /* 0x00000001ff007807 */ /* 0x000fe20001000000 */
[----:B0-----:R-:W-:Y:S08]  /*24cf0*/  @!P1 BRA `(.L_x_3200) ;  /* 0x0000005800c49947 */ /* 0x001ff00003800000 */
.L_x_3421:
[----:B------:R-:W-:Y:S02]  /*24d00*/  SEL R19, R19, RZ, P2 ;  /* 0x000000ff13137207 */ /* 0x000fe40001000000 */
[----:B------:R-:W-:Y:S01]  /*24d10*/  LOP3.LUT R0, R23, R0, RZ, 0x3c, !PT ;  /* 0x0000000017007212 */ /* 0x000fe200078e3cff */
[----:B------:R-:W-:Y:S06]  /*24d20*/  @!P0 BRA `(.L_x_3201) ;  /* 0x0000000000048947 */ /* 0x000fec0003800000 */
[----:B------:R-:W-:Y:S01]  /*24d30*/  BPT.TRAP 0x1 ;  /* 0x000000040000795c */ /* 0x000fe20000300000 */
.L_x_3201:
[----:B------:R-:W-:Y:S01]  /*24d40*/  IMAD R19, R19, 0x8, R5 ;  /* 0x0000000813137824 */ /* 0x000fe200078e0205 */
[----:B------:R-:W-:-:S04]  /*24d50*/  SHF.L.U32 R0, R0, 0x1f, RZ ;  /* 0x0000001f00007819 */ /* 0x000fc800000006ff */
[----:B------:R-:W1:Y:S02]  /*24d60*/  SYNCS.PHASECHK.TRANS64.TRYWAIT P1, [R19+URZ+0x22840], R0 ;  /* 0x02284000130075a7 */ /* 0x000e64000802017f */
[----:B-1----:R-:W-:Y:S05]  /*24d70*/  @!P1 BRA `(.L_x_3202) ;  /* 0x0000005800b89947 */ /* 0x002fea0003800000 */
.L_x_3422:
[----:B------:R-:W-:Y:S05]  /*24d80*/  @!P0 BRA `(.L_x_3203) ;  /* 0x0000000000048947 */ /* 0x000fea0003800000 */
[----:B------:R-:W-:Y:S01]  /*24d90*/  BPT.TRAP 0x1 ;  /* 0x000000040000795c */ /* 0x000fe20000300000 */
.L_x_3203:
[----:B------:R-:W5:Y:S02]  /*24da0*/  SYNCS.PHASECHK.TRANS64.TRYWAIT P1, [R3+URZ+0x22860], R2 ;  /* 0x02286002030075a7 */ /* 0x000f64000802017f */
[----:B-----5:R-:W-:Y:S05]  /*24db0*/  @!P1 BRA `(.L_x_3204) ;  /* 0x0000005800bc9947 */ /* 0x020fea0003800000 */
.L_x_3423:
[----:B------:R-:W-:Y:S05]  /*24dc0*/  @!P0 BRA `(.L_x_3205) ;  /* 0x0000000000048947 */ /* 0x000fea0003800000 */
[----:B------:R-:W-:Y:S01]  /*24dd0*/  BPT.TRAP 0x1 ;  /* 0x000000040000795c */ /* 0x000fe20000300000 */
.L_x_3205:
[----:B------:R0:W0:Y:S02]  /*24de0*/  SYNCS.PHASECHK.TRANS64.TRYWAIT P0, [R19+URZ+0x22860], R0 ;  /* 0x02286000130075a7 */ /* 0x000024000800017f */
[----:B0-----:R-:W-:Y:S05]  /*24df0*/  @!P0 NANOSLEEP.SYNCS 0x989680 ;  /* 0x009896800000895d */ /* 0x001fea0003900000 */
[----:B------:R-:W0:Y:S02]  /*24e00*/  @!P0 SYNCS.PHASECHK.TRANS64 P0, [R19+URZ+0x22860], R0 ;  /* 0x02286000130085a7 */ /* 0x000e24000800007f */
[----:B0-----:R-:W-:Y:S05]  /*24e10*/  @!P0 BRA `(.L_x_3205) ;  /* 0xfffffffc00f08947 */ /* 0x001fea000383ffff */
.L_x_2832:
[----:B------:R-:W-:Y:S05]  /*24e20*/  BSYNC B9 ;  /* 0x0000000000097941 */ /* 0x000fea0003800000 */
.L_x_2829:
[----:B------:R-:W-:Y:S05]  /*24e30*/  EXIT ;  /* 0x000000000000794d */ /* 0x000fea0003800000 */
.L_x_2860:
[----:B0-----:R0:W1:Y:S02]  /*24e40*/  SYNCS.PHASECHK.TRANS64.TRYWAIT P5, [R87+URZ+0x22890], R95 ;  /* 0x0228905f570075a7 */ /* 0x00106400080a017f */
[----:B-1----:R-:W-:Y:S05]  /*24e50*/  @!P5 NANOSLEEP.SYNCS 0x989680 ;  /* 0x009896800000d95d */ /* 0x002fea0003900000 */
[----:B------:R-:W1:Y:S02]  /*24e60*/  @!P5 SYNCS.PHASECHK.TRANS64 P5, [R87+URZ+0x22890], R95 ;  /* 0x0228905f5700d5a7 */ /* 0x000e6400080a007f */
[----:B-1----:R-:W-:Y:S05]  /*24e70*/  @!P5 BRA `(.L_x_2860) ;  /* 0xfffffffc00f0d947 */ /* 0x002fea000383ffff */
[----:B------:R-:W-:Y:S05]  /*24e80*/  BRA `(.L_x_3206) ;  /* 0xfffffde8002c7947 */ /* 0x000fea000383ffff */
.L_x_2861:
        /* <DEDUP_REMOVED lines=8> */
.L_x_3208:
[----:B------:R-:W-:Y:S05]  /*24f10*/  BSYNC B1 ;  /* 0x0000000000017941 */ /* 0x000fea0003800000 */
.L_x_3207:
        /* <DEDUP_REMOVED lines=8> */
.L_x_3209:
[----:B------:R-:W-:Y:S05]  /*24fa0*/  BRA `(.L_x_3210) ;  /* 0xfffffde400f87947 */ /* 0x000fea000383ffff */
.L_x_2870:
[----:B------:R-:W-:Y:S01]  /*24fb0*/  BSSY B1, `(.L_x_3211) ;  /* 0x0000008000017945 */ /* 0x000fe20003800000 */
[----:B0---4-:R-:W-:Y:S02]  /*24fc0*/  IMAD.MOV.U32 R13, RZ, RZ, R97 ;  /* 0x000000ffff0d7224 */ /* 0x011fe400078e0061 */
[----:B------:R-:W-:Y:S02]  /*24fd0*/  IMAD.MOV.U32 R12, RZ, RZ, 0x1 ;  /* 0x00000001ff0c7424 */ /* 0x000fe400078e00ff */
[----:B------:R-:W-:Y:S02]  /*24fe0*/  IMAD.MOV.U32 R11, RZ, RZ, 0x1c1f ;  /* 0x00001c1fff0b7424 */ /* 0x000fe400078e00ff */
[----:B------:R-:W-:-:S07]  /*24ff0*/  IMAD.MOV.U32 R15, RZ, RZ, -0x1 ;  /* 0xffffffffff0f7424 */ /* 0x000fce00078e00ff */
[----:B-123--:R-:W-:Y:S05]  /*25000*/  WARPSYNC.COLLECTIVE R15, `(.L_x_3212) ;  /* 0x000000000f087348 */ /* 0x00efea0003c00000 */
[----:B---3--:R0:W3:Y:S02]  /*25010*/  SHFL.IDX P6, R14, R13, R12, R11 ;  /* 0x0000000c0d0e7389 */ /* 0x0080e400000c000b */
[----:B0123--:R-:W-:Y:S01]  /*25020*/  ENDCOLLECTIVE ;  /* 0x000000000000791b */ /* 0x00ffe20003800000 */
.L_x_3212:
[----:B------:R-:W-:Y:S05]  /*25030*/  BSYNC B1 ;  /* 0x0000000000017941 */ /* 0x000fea0003800000 */
.L_x_3211:
        /* <DEDUP_REMOVED lines=8> */
.L_x_3213:
[----:B------:R-:W-:Y:S05]  /*250c0*/  BRA `(.L_x_3214) ;  /* 0xfffffdec00747947 */ /* 0x000fea000383ffff */
.L_x_2880:
[----:B-1----:R1:W2:Y:S02]  /*250d0*/  SYNCS.PHASECHK.TRANS64.TRYWAIT P4, [R87+URZ+0x22890], R95 ;  /* 0x0228905f570075a7 */ /* 0x0022a4000808017f */
[----:B--2---:R-:W-:Y:S05]  /*250e0*/  @!P4 NANOSLEEP.SYNCS 0x989680 ;  /* 0x009896800000c95d */ /* 0x004fea0003900000 */
[----:B------:R-:W2:Y:S02]  /*250f0*/  @!P4 SYNCS.PHASECHK.TRANS64 P4, [R87+URZ+0x22890], R95 ;  /* 0x0228905f5700c5a7 */ /* 0x000ea4000808007f */
[----:B--2---:R-:W-:Y:S05]  /*25100*/  @!P4 BRA `(.L_x_2880) ;  /* 0xfffffffc00f0c947 */ /* 0x004fea000383ffff */
[----:B------:R-:W-:Y:S05]  /*25110*/  BRA `(.L_x_3215) ;  /* 0xfffffdf800407947 */ /* 0x000fea000383ffff */
.L_x_2881:
        /* <DEDUP_REMOVED lines=8> */
.L_x_3217:
[----:B------:R-:W-:Y:S05]  /*251a0*/  BSYNC B1 ;  /* 0x0000000000017941 */ /* 0x000fea0003800000 */
.L_x_3216:
        /* <DEDUP_REMOVED lines=8> */
.L_x_3218:
[----:B------:R-:W-:Y:S01]  /*25230*/  IMAD.MOV.U32 R99, RZ, RZ, R14 ;  /* 0x000000ffff637224 */ /* 0x000fe200078e000e */
[----:B------:R-:W-:Y:S06]  /*25240*/  BRA `(.L_x_3219) ;  /* 0xfffffdf8000c7947 */ /* 0x000fec000383ffff */
.L_x_2886:
        /* <DEDUP_REMOVED lines=8> */
.L_x_3221:
[----:B------:R-:W-:Y:S05]  /*252d0*/  BSYNC B1 ;  /* 0x0000000000017941 */ /* 0x000fea0003800000 */
.L_x_3220:
        /* <DEDUP_REMOVED lines=8> */
.L_x_3222:
[----:B------:R-:W-:Y:S01]  /*25360*/  IMAD.MOV.U32 R96, RZ, RZ, R14 ;  /* 0x000000ffff607224 */ /* 0x000fe200078e000e */
[----:B------:R-:W-:Y:S06]  /*25370*/  BRA `(.L_x_3223) ;  /* 0xfffffdfc00a07947 */ /* 0x000fec000383ffff */
.L_x_2891:
[----:B0-----:R0:W1:Y:S02]  /*25380*/  SYNCS.PHASECHK.TRANS64.TRYWAIT P2, [R87+URZ+0x22890], R95 ;  /* 0x0228905f570075a7 */ /* 0x001064000804017f */
[----:B-1----:R-:W-:Y:S05]  /*25390*/  @!P2 NANOSLEEP.SYNCS 0x989680 ;  /* 0x009896800000a95d */ /* 0x002fea0003900000 */
[----:B------:R-:W1:Y:S02]  /*253a0*/  @!P2 SYNCS.PHASECHK.TRANS64 P2, [R87+URZ+0x22890], R95 ;  /* 0x0228905f5700a5a7 */ /* 0x000e64000804007f */
[----:B-1----:R-:W-:Y:S05]  /*253b0*/  @!P2 BRA `(.L_x_2891) ;  /* 0xfffffffc00f0a947 */ /* 0x002fea000383ffff */
[----:B------:R-:W-:Y:S05]  /*253c0*/  BRA `(.L_x_3224) ;  /* 0xfffffe04009c7947 */ /* 0x000fea000383ffff */
.L_x_2892:
        /* <DEDUP_REMOVED lines=8> */
.L_x_3226:
[----:B------:R-:W-:Y:S05]  /*25450*/  BSYNC B1 ;  /* 0x0000000000017941 */ /* 0x000fea0003800000 */
.L_x_3225:
        /* <DEDUP_REMOVED lines=8> */
.L_x_3227:
[----:B------:R-:W-:Y:S01]  /*254e0*/  IMAD.MOV.U32 R4, RZ, RZ, R14 ;  /* 0x000000ffff047224 */ /* 0x000fe200078e000e */
[----:B------:R-:W-:Y:S06]  /*254f0*/  BRA `(.L_x_3228) ;  /* 0xfffffe0400b87947 */ /* 0x000fec000383ffff */
.L_x_2895:
        /* <DEDUP_REMOVED lines=8> */
.L_x_3230:
[----:B------:R-:W-:Y:S05]  /*25580*/  BSYNC B1 ;  /* 0x0000000000017941 */ /* 0x000fea0003800000 */
.L_x_3229:
        /* <DEDUP_REMOVED lines=8> */
.L_x_3231:
[----:B------:R-:W-:Y:S01]  /*25610*/  IMAD.MOV.U32 R4, RZ, RZ, R14 ;  /* 0x000000ffff047224 */ /* 0x000fe200078e000e */
[----:B------:R-:W-:Y:S06]  /*25620*/  BRA `(.L_x_3232) ;  /* 0xfffffe0400b47947 */ /* 0x000fec000383ffff */
.L_x_2899:
[----:B---3--:R3:W4:Y:S02]  /*25630*/  SYNCS.PHASECHK.TRANS64.TRYWAIT P3, [R87+URZ+0x228b0], R95 ;  /* 0x0228b05f570075a7 */ /* 0x008724000806017f */
[----:B----4-:R-:W-:Y:S05]  /*25640*/  @!P3 NANOSLEEP.SYNCS 0x989680 ;  /* 0x009896800000b95d */ /* 0x010fea0003900000 */
[----:B------:R-:W4:Y:S02]  /*25650*/  @!P3 SYNCS.PHASECHK.TRANS64 P3, [R87+URZ+0x228b0], R95 ;  /* 0x0228b05f5700b5a7 */ /* 0x000f24000806007f */
[----:B----4-:R-:W-:Y:S05]  /*25660*/  @!P3 BRA `(.L_x_2899) ;  /* 0xfffffffc00f0b947 */ /* 0x010fea000383ffff */
[----:B------:R-:W-:Y:S05]  /*25670*/  BRA `(.L_x_3233) ;  /* 0xfffffe08002c7947 */ /* 0x000fea000383ffff */
.L_x_2917:
[----:B------:R-:W-:Y:S01]  /*25680*/  BSSY B0, `(.L_x_3234) ;  /* 0x0000007000007945 */ /* 0x000fe20003800000 */
[----:B------:R-:W-:Y:S02]  /*25690*/  IMAD.MOV.U32 R12, RZ, RZ, RZ ;  /* 0x000000ffff0c7224 */ /* 0x000fe400078e00ff */
[----:B------:R-:W-:Y:S02]  /*256a0*/  IMAD.MOV.U32 R11, RZ, RZ, 0x1f ;  /* 0x0000001fff0b7424 */ /* 0x000fe400078e00ff */
[----:B------:R-:W-:-:S07]  /*256b0*/  IMAD.MOV.U32 R15, RZ, RZ, -0x1 ;  /* 0xffffffffff0f7424 */ /* 0x000fce00078e00ff */
[----:B------:R-:W-:Y:S05]  /*256c0*/  WARPSYNC.COLLECTIVE R15, `(.L_x_3235) ;  /* 0x000000000f087348 */ /* 0x000fea0003c00000 */
[----:B------:R0:W1:Y:S02]  /*256d0*/  SHFL.IDX P6, R14, R13, R12, R11 ;  /* 0x0000000c0d0e7389 */ /* 0x00006400000c000b */
[----:B01----:R-:W-:Y:S01]  /*256e0*/  ENDCOLLECTIVE ;  /* 0x000000000000791b */ /* 0x003fe20003800000 */
.L_x_3235:
[----:B------:R-:W-:Y:S05]  /*256f0*/  BSYNC B0 ;  /* 0x0000000000007941 */ /* 0x000fea0003800000 */
.L_x_3234:
[----:B------:R-:W-:Y:S05]  /*25700*/  BRA `(.L_x_3236) ;  /* 0xfffffe1c003c7947 */ /* 0x000fea000383ffff */
.L_x_2929:
[----:B------:R-:W-:Y:S01]  /*25710*/  BSSY B1, `(.L_x_3237) ;  /* 0x0000008000017945 */ /* 0x000fe20003800000 */
[----:B0-----:R-:W-:Y:S01]  /*25720*/  MOV R13, R31 ;  /* 0x0000001f000d7202 */ /* 0x001fe20000000f00 */
[----:B------:R-:W-:Y:S02]  /*25730*/  IMAD.MOV.U32 R12, RZ, RZ, RZ ;  /* 0x000000ffff0c7224 */ /* 0x000fe400078e00ff */
[----:B------:R-:W-:Y:S02]  /*25740*/  IMAD.MOV.U32 R11, RZ, RZ, 0x1c1f ;  /* 0x00001c1fff0b7424 */ /* 0x000fe400078e00ff */
[----:B------:R-:W-:-:S07]  /*25750*/  IMAD.MOV.U32 R15, RZ, RZ, -0x1 ;  /* 0xffffffffff0f7424 */ /* 0x000fce00078e00ff */
[----:B------:R-:W-:Y:S05]  /*25760*/  WARPSYNC.COLLECTIVE R15, `(.L_x_3238) ;  /* 0x000000000f087348 */ /* 0x000fea0003c00000 */
[----:B------:R0:W1:Y:S02]  /*25770*/  SHFL.IDX P6, R14, R13, R12, R11 ;  /* 0x0000000c0d0e7389 */ /* 0x00006400000c000b */
[----:B01----:R-:W-:Y:S01]  /*25780*/  ENDCOLLECTIVE ;  /* 0x000000000000791b */ /* 0x003fe20003800000 */
.L_x_3238:
[----:B------:R-:W-:Y:S05]  /*25790*/  BSYNC B1 ;  /* 0x0000000000017941 */ /* 0x000fea0003800000 */
.L_x_3237:
        /* <DEDUP_REMOVED lines=8> */
.L_x_3239:
[----:B------:R-:W-:Y:S02]  /*25820*/  IMAD.MOV.U32 R13, RZ, RZ, R34 ;  /* 0x000000ffff0d7224 */ /* 0x000fe400078e0022 */
[----:B------:R-:W-:-:S07]  /*25830*/  IMAD.MOV.U32 R3, RZ, RZ, R14 ;  /* 0x000000ffff037224 */ /* 0x000fce00078e000e */
[----:B------:R-:W-:Y:S05]  /*25840*/  WARPSYNC.COLLECTIVE R15, `(.L_x_3240) ;  /* 0x000000000f087348 */ /* 0x000fea0003c00000 */
[----:B------:R0:W1:Y:S02]  /*25850*/  SHFL.IDX P6, R14, R13, R12, R11 ;  /* 0x0000000c0d0e7389 */ /* 0x00006400000c000b */
[----:B01----:R-:W-:Y:S01]  /*25860*/  ENDCOLLECTIVE ;  /* 0x000000000000791b */ /* 0x003fe20003800000 */
.L_x_3240:
[----:B------:R-:W-:Y:S02]  /*25870*/  IMAD.MOV.U32 R13, RZ, RZ, R30 ;  /* 0x000000ffff0d7224 */ /* 0x000fe400078e001e */
[----:B------:R-:W-:-:S07]  /*25880*/  IMAD.MOV.U32 R7, RZ, RZ, R14 ;  /* 0x000000ffff077224 */ /* 0x000fce00078e000e */
[----:B------:R-:W-:Y:S05]  /*25890*/  WARPSYNC.COLLECTIVE R15, `(.L_x_3241) ;  /* 0x000000000f087348 */ /* 0x000fea0003c00000 */
[----:B------:R0:W1:Y:S02]  /*258a0*/  SHFL.IDX P6, R14, R13, R12, R11 ;  /* 0x0000000c0d0e7389 */ /* 0x00006400000c000b */
[----:B01----:R-:W-:Y:S01]  /*258b0*/  ENDCOLLECTIVE ;  /* 0x000000000000791b */ /* 0x003fe20003800000 */
.L_x_3241:
[----:B------:R-:W-:Y:S01]  /*258c0*/  IMAD.MOV.U32 R8, RZ, RZ, R14 ;  /* 0x000000ffff087224 */ /* 0x000fe200078e000e */
[----:B------:R-:W-:Y:S06]  /*258d0*/  BRA `(.L_x_3242) ;  /* 0xfffffe2000b07947 */ /* 0x000fec000383ffff */
.L_x_2932:
[----:B------:R-:W-:Y:S01]  /*258e0*/  BSSY B1, `(.L_x_3243) ;  /* 0x0000008000017945 */ /* 0x000fe20003800000 */
[----:B------:R-:W-:Y:S01]  /*258f0*/  IMAD.MOV.U32 R13, RZ, RZ, R31 ;  /* 0x000000ffff0d7224 */ /* 0x000fe200078e001f */
[----:B------:R-:W-:Y:S01]  /*25900*/  MOV R11, 0x1c1f ;  /* 0x00001c1f000b7802 */ /* 0x000fe20000000f00 */
[----:B------:R-:W-:Y:S02]  /*25910*/  IMAD.MOV.U32 R12, RZ, RZ, 0x1 ;  /* 0x00000001ff0c7424 */ /* 0x000fe400078e00ff */
[----:B------:R-:W-:-:S07]  /*25920*/  IMAD.MOV.U32 R15, RZ, RZ, -0x1 ;  /* 0xffffffffff0f7424 */ /* 0x000fce00078e00ff */
[----:B-1--4-:R-:W-:Y:S05]  /*25930*/  WARPSYNC.COLLECTIVE R15, `(.L_x_3244) ;  /* 0x000000000f087348 */ /* 0x012fea0003c00000 */
[----:B------:R0:W2:Y:S02]  /*25940*/  SHFL.IDX P6, R14, R13, R12, R11 ;  /* 0x0000000c0d0e7389 */ /* 0x0000a400000c000b */
[----:B012-4-:R-:W-:Y:S01]  /*25950*/  ENDCOLLECTIVE ;  /* 0x000000000000791b */ /* 0x017fe20003800000 */
.L_x_3244:
[----:B------:R-:W-:Y:S05]  /*25960*/  BSYNC B1 ;  /* 0x0000000000017941 */ /* 0x000fea0003800000 */
.L_x_3243:
        /* <DEDUP_REMOVED lines=8> */
.L_x_3245:
[----:B------:R-:W-:Y:S02]  /*259f0*/  IMAD.MOV.U32 R13, RZ, RZ, R34 ;  /* 0x000000ffff0d7224 */ /* 0x000fe400078e0022 */
[----:B------:R-:W-:-:S07]  /*25a00*/  IMAD.MOV.U32 R3, RZ, RZ, R14 ;  /* 0x000000ffff037224 */ /* 0x000fce00078e000e */
[----:B------:R-:W-:Y:S05]  /*25a10*/  WARPSYNC.COLLECTIVE R15, `(.L_x_3246) ;  /* 0x000000000f087348 */ /* 0x000fea0003c00000 */
[----:B------:R0:W1:Y:S02]  /*25a20*/  SHFL.IDX P6, R14, R13, R12, R11 ;  /* 0x0000000c0d0e7389 */ /* 0x00006400000c000b */
[----:B01----:R-:W-:Y:S01]  /*25a30*/  ENDCOLLECTIVE ;  /* 0x000000000000791b */ /* 0x003fe20003800000 */
.L_x_3246:
[----:B------:R-:W-:Y:S02]  /*25a40*/  IMAD.MOV.U32 R13, RZ, RZ, R30 ;  /* 0x000000ffff0d7224 */ /* 0x000fe400078e001e */
[----:B------:R-:W-:-:S07]  /*25a50*/  IMAD.MOV.U32 R7, RZ, RZ, R14 ;  /* 0x000000ffff077224 */ /* 0x000fce00078e000e */
[----:B------:R-:W-:Y:S05]  /*25a60*/  WARPSYNC.COLLECTIVE R15, `(.L_x_3247) ;  /* 0x000000000f087348 */ /* 0x000fea0003c00000 */
[----:B------:R0:W1:Y:S02]  /*25a70*/  SHFL.IDX P6, R14, R13, R12, R11 ;  /* 0x0000000c0d0e7389 */ /* 0x00006400000c000b */
[----:B01----:R-:W-:Y:S01]  /*25a80*/  ENDCOLLECTIVE ;  /* 0x000000000000791b */ /* 0x003fe20003800000 */
.L_x_3247:
[----:B------:R-:W-:Y:S01]  /*25a90*/  IMAD.MOV.U32 R30, RZ, RZ, R14 ;  /* 0x000000ffff1e7224 */ /* 0x000fe200078e000e */
[----:B------:R-:W-:Y:S06]  /*25aa0*/  BRA `(.L_x_3248) ;  /* 0xfffffe24000c7947 */ /* 0x000fec000383ffff */
.L_x_2936:
[----:B0-----:R0:W2:Y:S02]  /*25ab0*/  SYNCS.PHASECHK.TRANS64.TRYWAIT P0, [R23+URZ+0x22800], R34 ;  /* 0x02280022170075a7 */ /* 0x0010a4000800017f */
[----:B--2---:R-:W-:Y:S05]  /*25ac0*/  @!P0 NANOSLEEP.SYNCS 0x989680 ;  /* 0x009896800000895d */ /* 0x004fea0003900000 */
[----:B------:R-:W2:Y:S02]  /*25ad0*/  @!P0 SYNCS.PHASECHK.TRANS64 P0, [R23+URZ+0x22800], R34 ;  /* 0x02280022170085a7 */ /* 0x000ea4000800007f */
[----:B--2---:R-:W-:Y:S05]  /*25ae0*/  @!P0 BRA `(.L_x_2936) ;  /* 0xfffffffc00f08947 */ /* 0x004fea000383ffff */
[----:B------:R-:W-:Y:S05]  /*25af0*/  BRA `(.L_x_3249) ;  /* 0xfffffe2800007947 */ /* 0x000fea000383ffff */
.L_x_2944:
[----:B------:R-:W1:Y:S01]  /*25b00*/  LDC R27, c[0x0][0x3f4] ;  /* 0x0000fd00ff1b7b82 */ /* 0x000e620000000800 */
[----:B------:R-:W-:Y:S01]  /*25b10*/  BSSY B1, `(.L_x_3250) ;  /* 0x0000008000017945 */ /* 0x000fe20003800000 */
[----:B0-----:R-:W-:Y:S02]  /*25b20*/  IMAD.MOV.U32 R13, RZ, RZ, R26 ;  /* 0x000000ffff0d7224 */ /* 0x001fe400078e001a */
[----:B------:R-:W-:Y:S02]  /*25b30*/  IMAD.MOV.U32 R12, RZ, RZ, RZ ;  /* 0x000000ffff0c7224 */ /* 0x000fe400078e00ff */
[----:B------:R-:W-:Y:S02]  /*25b40*/  IMAD.MOV.U32 R11, RZ, RZ, 0x1c1f ;  /* 0x00001c1fff0b7424 */ /* 0x000fe400078e00ff */
[----:B------:R-:W-:-:S07]  /*25b50*/  IMAD.MOV.U32 R15, RZ, RZ, -0x1 ;  /* 0xffffffffff0f7424 */ /* 0x000fce00078e00ff */
[----:B-1----:R-:W-:Y:S05]  /*25b60*/  WARPSYNC.COLLECTIVE R15, `(.L_x_3251) ;  /* 0x000000000f087348 */ /* 0x002fea0003c00000 */
[----:B------:R0:W2:Y:S02]  /*25b70*/  SHFL.IDX P6, R14, R13, R12, R11 ;  /* 0x0000000c0d0e7389 */ /* 0x0000a400000c000b */
[----:B012---:R-:W-:Y:S01]  /*25b80*/  ENDCOLLECTIVE ;  /* 0x000000000000791b */ /* 0x007fe20003800000 */
.L_x_3251:
[----:B------:R-:W-:Y:S05]  /*25b90*/  BSYNC B1 ;  /* 0x0000000000017941 */ /* 0x000fea0003800000 */
.L_x_3250:
[----:B------:R-:W-:Y:S01]  /*25ba0*/  IMAD.MOV.U32 R13, RZ, RZ, R36 ;  /* 0x000000ffff0d7224 */ /* 0x000fe200078e0024 */
[----:B------:R-:W-:Y:S01]  /*25bb0*/  MOV R0, R14 ;  /* 0x0000000e00007202 */ /* 0x000fe20000000f00 */
[----:B------:R-:W-:Y:S01]  /*25bc0*/  IMAD.MOV.U32 R12, RZ, RZ, RZ ;  /* 0x000000ffff0c7224 */ /* 0x000fe200078e00ff */
[----:B------:R-:W-:Y:S01]  /*25bd0*/  ISETP.GE.AND P0, PT, R18, R27, PT ;  /* 0x0000001b1200720c */ /* 0x000fe20003f06270 */
[----:B------:R-:W-:Y:S02]  /*25be0*/  IMAD.MOV.U32 R11, RZ, RZ, 0x1c1f ;  /* 0x00001c1fff0b7424 */ /* 0x000fe400078e00ff */
[----:B------:R-:W-:Y:S02]  /*25bf0*/  IMAD.MOV.U32 R15, RZ, RZ, -0x1 ;  /* 0xffffffffff0f7424 */ /* 0x000fe400078e00ff */
[----:B------:R-:W-:-:S08]  /*25c00*/  IMAD R25, R203, R6, RZ ;  /* 0x00000006cb197224 */ /* 0x000fd000078e02ff */
[----:B------:R-:W-:Y:S05]  /*25c10*/  WARPSYNC.COLLECTIVE R15, `(.L_x_3252) ;  /* 0x000000000f087348 */ /* 0x000fea0003c00000 */
[----:B------:R0:W1:Y:S02]  /*25c20*/  SHFL.IDX P6, R14, R13, R12, R11 ;  /* 0x0000000c0d0e7389 */ /* 0x00006400000c000b */
[----:B01----:R-:W-:Y:S01]  /*25c30*/  ENDCOLLECTIVE ;  /* 0x000000000000791b */ /* 0x003fe20003800000 */
.L_x_3252:
[----:B------:R-:W-:Y:S01]  /*25c40*/  ISETP.GE.OR P1, PT, R40, R25, P0 ;  /* 0x000000192800720c */ /* 0x000fe20000726670 */
[----:B------:R-:W-:-:S12]  /*25c50*/  IMAD.MOV.U32 R13, RZ, RZ, R24 ;  /* 0x000000ffff0d7224 */ /* 0x000fd800078e0018 */
[C---:B------:R-:W-:Y:S01]  /*25c60*/  @!P1 SHF.L.U64.HI R7, R18.reuse, 0x1, R19 ;  /* 0x0000000112079819 */ /* 0x040fe20000010213 */
[----:B------:R-:W-:Y:S02]  /*25c70*/  @!P1 IMAD.SHL.U32 R5, R18, 0x2, RZ ;  /* 0x0000000212059824 */ /* 0x000fe400078e00ff */
[----:B------:R-:W-:-:S07]  /*25c80*/  IMAD.MOV.U32 R3, RZ, RZ, R14 ;  /* 0x000000ffff037224 */ /* 0x000fce00078e000e */
[----:B------:R-:W-:Y:S05]  /*25c90*/  WARPSYNC.COLLECTIVE R15, `(.L_x_3253) ;  /* 0x000000000f087348 */ /* 0x000fea0003c00000 */
[----:B------:R0:W1:Y:S02]  /*25ca0*/  SHFL.IDX P6, R14, R13, R12, R11 ;  /* 0x0000000c0d0e7389 */ /* 0x00006400000c000b */
[----:B01----:R-:W-:Y:S01]  /*25cb0*/  ENDCOLLECTIVE ;  /* 0x000000000000791b */ /* 0x003fe20003800000 */
.L_x_3253:
[----:B------:R-:W-:-:S05]  /*25cc0*/  @!P1 IADD3 R8, P2, R3, R5, RZ ;  /* 0x0000000503089210 */ /* 0x000fca0007f5e0ff */
[----:B------:R-:W-:Y:S02]  /*25cd0*/  @!P1 IMAD.X R9, R0, 0x1, R7, P2 ;  /* 0x0000000100099824 */ /* 0x000fe400010e0607 */
[----:B------:R-:W-:Y:S02]  /*25ce0*/  IMAD.MOV.U32 R13, RZ, RZ, R37 ;  /* 0x000000ffff0d7224 */ /* 0x000fe400078e0025 */
[----:B------:R-:W-:-:S07]  /*25cf0*/  IMAD.MOV.U32 R4, RZ, RZ, R14 ;  /* 0x000000ffff047224 */ /* 0x000fce00078e000e */
[----:B------:R-:W-:Y:S05]  /*25d00*/  WARPSYNC.COLLECTIVE R15, `(.L_x_3254) ;  /* 0x000000000f087348 */ /* 0x000fea0003c00000 */
[----:B------:R0:W1:Y:S02]  /*25d10*/  SHFL.IDX P6, R14, R13, R12, R11 ;  /* 0x0000000c0d0e7389 */ /* 0x00006400000c000b */
[----:B01----:R-:W-:Y:S01]  /*25d20*/  ENDCOLLECTIVE ;  /* 0x000000000000791b */ /* 0x003fe20003800000 */
.L_x_3254:
[----:B------:R-:W2:Y:S01]  /*25d30*/  @!P1 LD.E.128 R8, desc[UR54][R8.64] ;  /* 0x0000003608089980 */ /* 0x000ea2000c101d00 */
[----:B------:R-:W-:-:S05]  /*25d40*/  @!P1 IADD3 R14, P2, R14, R5, RZ ;  /* 0x000000050e0e9210 */ /* 0x000fca0007f5e0ff */
[----:B------:R-:W-:Y:S02]  /*25d50*/  @!P1 IMAD.X R5, R4, 0x1, R7, P2 ;  /* 0x0000000104059824 */ /* 0x000fe400010e0607 */
[----:B------:R-:W-:-:S06]  /*25d60*/  @!P1 IMAD.MOV.U32 R4, RZ, RZ, R14 ;  /* 0x000000ffff049224 */ /* 0x000fcc00078e000e */
[----:B------:R-:W5:Y:S01]  /*25d70*/  @!P1 LD.E.128 R4, desc[UR54][R4.64] ;  /* 0x0000003604049980 */ /* 0x000f62000c101d00 */
[----:B------:R-:W-:Y:S01]  /*25d80*/  CS2R R28, SRZ ;  /* 0x00000000001c7805 */ /* 0x000fe2000001ff00 */
[----:B------:R-:W-:Y:S01]  /*25d90*/  IMAD.MOV.U32 R13, RZ, RZ, R26 ;  /* 0x000000ffff0d7224 */ /* 0x000fe200078e001a */
[----:B------:R-:W-:Y:S01]  /*25da0*/  CS2R R20, SRZ ;  /* 0x0000000000147805 */ /* 0x000fe2000001ff00 */
[----:B------:R-:W-:Y:S01]  /*25db0*/  IMAD.MOV.U32 R12, RZ, RZ, 0x1 ;  /* 0x00000001ff0c7424 */ /* 0x000fe200078e00ff */
[----:B------:R-:W-:Y:S02]  /*25dc0*/  CS2R R30, SRZ ;  /* 0x00000000001e7805 */ /* 0x000fe4000001ff00 */
[----:B------:R-:W-:Y:S01]  /*25dd0*/  CS2R R34, SRZ ;  /* 0x0000000000227805 */ /* 0x000fe2000001ff00 */
[----:B--2---:R-:W-:Y:S02]  /*25de0*/  @!P1 IMAD.MOV.U32 R29, RZ, RZ, R11 ;  /* 0x000000ffff1d9224 */ /* 0x004fe400078e000b */
[----:B------:R-:W-:-:S02]  /*25df0*/  IMAD.MOV.U32 R11, RZ, RZ, 0x1c1f ;  /* 0x00001c1fff0b7424 */ /* 0x000fc400078e00ff */
[----:B------:R-:W-:Y:S02]  /*25e00*/  @!P1 IMAD.MOV.U32 R20, RZ, RZ, R8 ;  /* 0x000000ffff149224 */ /* 0x000fe400078e0008 */
[----:B------:R-:W-:-:S07]  /*25e10*/  @!P1 IMAD.MOV.U32 R21, RZ, RZ, R9 ;  /* 0x000000ffff159224 */ /* 0x000fce00078e0009 */
[----:B-----5:R-:W-:Y:S05]  /*25e20*/  WARPSYNC.COLLECTIVE R15, `(.L_x_3255) ;  /* 0x000000000f087348 */ /* 0x020fea0003c00000 */
[----:B------:R0:W1:Y:S02]  /*25e30*/  SHFL.IDX P6, R14, R13, R12, R11 ;  /* 0x0000000c0d0e7389 */ /* 0x00006400000c000b */
[----:B01---5:R-:W-:Y:S01]  /*25e40*/  ENDCOLLECTIVE ;  /* 0x000000000000791b */ /* 0x023fe20003800000 */
.L_x_3255:
[----:B------:R-:W-:Y:S02]  /*25e50*/  IMAD.MOV.U32 R0, RZ, RZ, R20 ;  /* 0x000000ffff007224 */ /* 0x000fe400078e0014 */
[----:B------:R-:W-:Y:S01]  /*25e60*/  @!P1 IMAD.MOV.U32 R28, RZ, RZ, R10 ;  /* 0x000000ffff1c9224 */ /* 0x000fe200078e000a */
[----:B------:R-:W-:Y:S01]  /*25e70*/  MOV R3, R21 ;  /* 0x0000001500037202 */ /* 0x000fe20000000f00 */
[----:B------:R-:W-:Y:S01]  /*25e80*/  IMAD.MOV.U32 R9, RZ, RZ, R29 ;  /* 0x000000ffff097224 */ /* 0x000fe200078e001d */
[----:B------:R-:W-:Y:S01]  /*25e90*/  PRMT R53, R53, 0x5410, R0 ;  /* 0x0000541035357816 */ /* 0x000fe20000000000 */
[----:B------:R-:W-:Y:S01]  /*25ea0*/  IMAD.MOV.U32 R8, RZ, RZ, R28 ;  /* 0x000000ffff087224 */ /* 0x000fe200078e001c */
[----:B------:R-:W-:-:S04]  /*25eb0*/  PRMT R41, R3, 0x7610, R41 ;  /* 0x0000761003297816 */ /* 0x000fc80000000029 */
[----:B------:R-:W-:Y:S01]  /*25ec0*/  PRMT R38, R8, 0x7610, R38 ;  /* 0x0000761008267816 */ /* 0x000fe20000000026 */
[--C-:B------:R-:W-:Y:S01]  /*25ed0*/  IMAD.MOV.U32 R13, RZ, RZ, R36.reuse ;  /* 0x000000ffff0d7224 */ /* 0x100fe200078e0024 */
[----:B------:R-:W-:Y:S01]  /*25ee0*/  PRMT R36, R9, 0x7610, R36 ;  /* 0x0000761009247816 */ /* 0x000fe20000000024 */
[----:B------:R-:W-:Y:S01]  /*25ef0*/  @!P1 IMAD.MOV.U32 R30, RZ, RZ, R4 ;  /* 0x000000ffff1e9224 */ /* 0x000fe200078e0004 */
[----:B------:R-:W-:Y:S01]  /*25f00*/  @!P1 MOV R34, R6 ;  /* 0x0000000600229202 */ /* 0x000fe20000000f00 */
[----:B------:R-:W-:Y:S02]  /*25f10*/  @!P1 IMAD.MOV.U32 R31, RZ, RZ, R5 ;  /* 0x000000ffff1f9224 */ /* 0x000fe400078e0005 */
[----:B------:R-:W-:Y:S02]  /*25f20*/  @!P1 IMAD.MOV.U32 R35, RZ, RZ, R7 ;  /* 0x000000ffff239224 */ /* 0x000fe400078e0007 */
[----:B------:R-:W-:Y:S02]  /*25f30*/  IMAD.MOV.U32 R4, RZ, RZ, R30 ;  /* 0x000000ffff047224 */ /* 0x000fe400078e001e */
[----:B------:R-:W-:-:S07]  /*25f40*/  IMAD.MOV.U32 R0, RZ, RZ, R14 ;  /* 0x000000ffff007224 */ /* 0x000fce00078e000e */
[----:B------:R-:W-:Y:S05]  /*25f50*/  WARPSYNC.COLLECTIVE R15, `(.L_x_3256) ;  /* 0x000000000f087348 */ /* 0x000fea0003c00000 */
[----:B------:R0:W1:Y:S02]  /*25f60*/  SHFL.IDX P6, R14, R13, R12, R11 ;  /* 0x0000000c0d0e7389 */ /* 0x00006400000c000b */
[----:B01----:R-:W-:Y:S01]  /*25f70*/  ENDCOLLECTIVE ;  /* 0x000000000000791b */ /* 0x003fe20003800000 */
.L_x_3256:
[----:B------:R-:W-:Y:S01]  /*25f80*/  IMAD.MOV.U32 R5, RZ, RZ, R31 ;  /* 0x000000ffff057224 */ /* 0x000fe200078e001f */
[----:B------:R-:W-:Y:S01]  /*25f90*/  PRMT R38, R38, 0x5410, R4 ;  /* 0x0000541026267816 */ /* 0x000fe20000000004 */
[----:B------:R-:W-:Y:S02]  /*25fa0*/  IMAD.MOV.U32 R6, RZ, RZ, R34 ;  /* 0x000000ffff067224 */ /* 0x000fe400078e0022 */
[----:B------:R-:W-:Y:S01]  /*25fb0*/  IMAD.MOV.U32 R7, RZ, RZ, R35 ;  /* 0x000000ffff077224 */ /* 0x000fe200078e0023 */
[----:B------:R-:W-:Y:S02]  /*25fc0*/  PRMT R43, R5, 0x7610, R43 ;  /* 0x00007610052b7816 */ /* 0x000fe4000000002b */
[----:B------:R-:W-:Y:S02]  /*25fd0*/  CS2R R4, SRZ ;  /* 0x0000000000047805 */ /* 0x000fe4000001ff00 */
[----:B------:R-:W-:Y:S02]  /*25fe0*/  PRMT R53, R6, 0x7610, R53 ;  /* 0x0000761006357816 */ /* 0x000fe40000000035 */
[----:B------:R-:W-:Y:S01]  /*25ff0*/  PRMT R36, R36, 0x5410, R7 ;  /* 0x0000541024247816 */ /* 0x000fe20000000007 */
[----:B------:R-:W-:-:S02]  /*26000*/  IMAD.MOV.U32 R13, RZ, RZ, R24 ;  /* 0x000000ffff0d7224 */ /* 0x000fc400078e0018 */
[----:B------:R-:W-:-:S07]  /*26010*/  IMAD.MOV.U32 R3, RZ, RZ, R14 ;  /* 0x000000ffff037224 */ /* 0x000fce00078e000e */
[----:B------:R-:W-:Y:S05]  /*26020*/  WARPSYNC.COLLECTIVE R15, `(.L_x_3257) ;  /* 0x000000000f087348 */ /* 0x000fea0003c00000 */
[----:B------:R0:W1:Y:S02]  /*26030*/  SHFL.IDX P6, R14, R13, R12, R11 ;  /* 0x0000000c0d0e7389 */ /* 0x00006400000c000b */
[----:B01----:R-:W-:Y:S01]  /*26040*/  ENDCOLLECTIVE ;  /* 0x000000000000791b */ /* 0x003fe20003800000 */
.L_x_3257:
[----:B------:R-:W-:Y:S02]  /*26050*/  IMAD.MOV.U32 R13, RZ, RZ, R37 ;  /* 0x000000ffff0d7224 */ /* 0x000fe400078e0025 */
[----:B------:R-:W-:-:S07]  /*26060*/  IMAD.MOV.U32 R24, RZ, RZ, R14 ;  /* 0x000000ffff187224 */ /* 0x000fce00078e000e */
[----:B------:R-:W-:Y:S05]  /*26070*/  WARPSYNC.COLLECTIVE R15, `(.L_x_3258) ;  /* 0x000000000f087348 */ /* 0x000fea0003c00000 */
[----:B------:R0:W1:Y:S02]  /*26080*/  SHFL.IDX P6, R14, R13, R12, R11 ;  /* 0x0000000c0d0e7389 */ /* 0x00006400000c000b */
[----:B01----:R-:W-:Y:S01]  /*26090*/  ENDCOLLECTIVE ;  /* 0x000000000000791b */ /* 0x003fe20003800000 */
.L_x_3258:
[----:B------:R-:W-:Y:S05]  /*260a0*/  BRA `(.L_x_3259) ;  /* 0xfffffe3000cc7947 */ /* 0x000fea000383ffff */
.L_x_2948:
[----:B0-----:R0:W1:Y:S02]  /*260b0*/  SYNCS.PHASECHK.TRANS64.TRYWAIT P1, [R23+URZ+0x22800], R12 ;  /* 0x0228000c170075a7 */ /* 0x001064000802017f */
[----:B-1----:R-:W-:Y:S05]  /*260c0*/  @!P1 NANOSLEEP.SYNCS 0x989680 ;  /* 0x009896800000995d */ /* 0x002fea0003900000 */
[----:B------:R-:W1:Y:S02]  /*260d0*/  @!P1 SYNCS.PHASECHK.TRANS64 P1, [R23+URZ+0x22800], R12 ;  /* 0x0228000c170095a7 */ /* 0x000e64000802007f */
[----:B-1----:R-:W-:Y:S05]  /*260e0*/  @!P1 BRA `(.L_x_2948) ;  /* 0xfffffffc00f09947 */ /* 0x002fea000383ffff */
[----:B------:R-:W-:Y:S05]  /*260f0*/  BRA `(.L_x_3260) ;  /* 0xfffffe3400607947 */ /* 0x000fea000383ffff */
.L_x_2954:
[----:B--2---:R2:W3:Y:S02]  /*26100*/  SYNCS.PHASECHK.TRANS64.TRYWAIT P0, [R0+URZ+0x22830], R73 ;  /* 0x02283049000075a7 */ /* 0x0044e4000800017f */
[----:B---3--:R-:W-:Y:S05]  /*26110*/  @!P0 NANOSLEEP.SYNCS 0x989680 ;  /* 0x009896800000895d */ /* 0x008fea0003900000 */
[----:B------:R-:W3:Y:S02]  /*26120*/  @!P0 SYNCS.PHASECHK.TRANS64 P0, [R0+URZ+0x22830], R73 ;  /* 0x02283049000085a7 */ /* 0x000ee4000800007f */
[----:B---3--:R-:W-:Y:S05]  /*26130*/  @!P0 BRA `(.L_x_2954) ;  /* 0xfffffffc00f08947 */ /* 0x008fea000383ffff */
[----:B------:R-:W-:Y:S05]  /*26140*/  BRA `(.L_x_2953) ;  /* 0xfffffe4000f47947 */ /* 0x000fea000383ffff */
.L_x_2968:
[----:B-1----:R1:W2:Y:S02]  /*26150*/  SYNCS.PHASECHK.TRANS64.TRYWAIT P0, [R0+URZ+0x22850], R73 ;  /* 0x02285049000075a7 */ /* 0x0022a4000800017f */
[----:B--2---:R-:W-:Y:S05]  /*26160*/  @!P0 NANOSLEEP.SYNCS 0x989680 ;  /* 0x009896800000895d */ /* 0x004fea0003900000 */
[----:B------:R-:W2:Y:S02]  /*26170*/  @!P0 SYNCS.PHASECHK.TRANS64 P0, [R0+URZ+0x22850], R73 ;  /* 0x02285049000085a7 */ /* 0x000ea4000800007f */
[----:B--2---:R-:W-:Y:S05]  /*26180*/  @!P0 BRA `(.L_x_2968) ;  /* 0xfffffffc00f08947 */ /* 0x004fea000383ffff */
[----:B------:R-:W-:Y:S05]  /*26190*/  BRA `(.L_x_2967) ;  /* 0xfffffe6c00607947 */ /* 0x000fea000383ffff */
.L_x_2978:
[----:B-1----:R1:W2:Y:S02]  /*261a0*/  SYNCS.PHASECHK.TRANS64.TRYWAIT P0, [R9+URZ+0x22830], R20 ;  /* 0x02283014090075a7 */ /* 0x0022a4000800017f */
[----:B--2---:R-:W-:Y:S05]  /*261b0*/  @!P0 NANOSLEEP.SYNCS 0x989680 ;  /* 0x009896800000895d */ /* 0x004fea0003900000 */
[----:B------:R-:W2:Y:S02]  /*261c0*/  @!P0 SYNCS.PHASECHK.TRANS64 P0, [R9+URZ+0x22830], R20 ;  /* 0x02283014090085a7 */ /* 0x000ea4000800007f */
[----:B--2---:R-:W-:Y:S05]  /*261d0*/  @!P0 BRA `(.L_x_2978) ;  /* 0xfffffffc00f08947 */ /* 0x004fea000383ffff */
[----:B------:R-:W-:Y:S05]  /*261e0*/  BRA `(.L_x_2977) ;  /* 0xfffffe7400647947 */ /* 0x000fea000383ffff */
.L_x_2992:
[----:B---3--:R3:W4:Y:S02]  /*261f0*/  SYNCS.PHASECHK.TRANS64.TRYWAIT P0, [R9+URZ+0x22850], R20 ;  /* 0x02285014090075a7 */ /* 0x008724000800017f */
[----:B----4-:R-:W-:Y:S05]  /*26200*/  @!P0 NANOSLEEP.SYNCS 0x989680 ;  /* 0x009896800000895d */ /* 0x010fea0003900000 */
[----:B------:R-:W4:Y:S02]  /*26210*/  @!P0 SYNCS.PHASECHK.TRANS64 P0, [R9+URZ+0x22850], R20 ;  /* 0x02285014090085a7 */ /* 0x000f24000800007f */
[----:B----4-:R-:W-:Y:S05]  /*26220*/  @!P0 BRA `(.L_x_2992) ;  /* 0xfffffffc00f08947 */ /* 0x010fea000383ffff */
[----:B------:R-:W-:Y:S05]  /*26230*/  BRA `(.L_x_2991) ;  /* 0xfffffea800007947 */ /* 0x000fea000383ffff */
.L_x_3003:
[----:B-1----:R1:W3:Y:S02]  /*26240*/  SYNCS.PHASECHK.TRANS64.TRYWAIT P1, [R0+URZ+0x22830], R9 ;  /* 0x02283009000075a7 */ /* 0x0022e4000802017f */
[----:B---3--:R-:W-:Y:S05]  /*26250*/  @!P1 NANOSLEEP.SYNCS 0x989680 ;  /* 0x009896800000995d */ /* 0x008fea0003900000 */
[----:B------:R-:W3:Y:S02]  /*26260*/  @!P1 SYNCS.PHASECHK.TRANS64 P1, [R0+URZ+0x22830], R9 ;  /* 0x02283009000095a7 */ /* 0x000ee4000802007f */
[----:B---3--:R-:W-:Y:S05]  /*26270*/  @!P1 BRA `(.L_x_3003) ;  /* 0xfffffffc00f09947 */ /* 0x008fea000383ffff */
[----:B------:R-:W-:Y:S05]  /*26280*/  BRA `(.L_x_3002) ;  /* 0xfffffeb000147947 */ /* 0x000fea000383ffff */
.L_x_3009:
[----:B-1----:R1:W2:Y:S02]  /*26290*/  SYNCS.PHASECHK.TRANS64.TRYWAIT P1, [R0+URZ+0x22850], R9 ;  /* 0x02285009000075a7 */ /* 0x0022a4000802017f */
[----:B--2---:R-:W-:Y:S05]  /*262a0*/  @!P1 NANOSLEEP.SYNCS 0x989680 ;  /* 0x009896800000995d */ /* 0x004fea0003900000 */
[----:B------:R-:W2:Y:S02]  /*262b0*/  @!P1 SYNCS.PHASECHK.TRANS64 P1, [R0+URZ+0x22850], R9 ;  /* 0x02285009000095a7 */ /* 0x000ea4000802007f */
[----:B--2---:R-:W-:Y:S05]  /*262c0*/  @!P1 BRA `(.L_x_3009) ;  /* 0xfffffffc00f09947 */ /* 0x004fea000383ffff */
[----:B------:R-:W-:Y:S05]  /*262d0*/  BRA `(.L_x_3008) ;  /* 0xfffffed000047947 */ /* 0x000fea000383ffff */
.L_x_3016:
[----:B-1----:R1:W3:Y:S02]  /*262e0*/  SYNCS.PHASECHK.TRANS64.TRYWAIT P0, [R9+URZ+0x22830], R20 ;  /* 0x02283014090075a7 */ /* 0x0022e4000800017f */
[----:B---3--:R-:W-:Y:S05]  /*262f0*/  @!P0 NANOSLEEP.SYNCS 0x989680 ;  /* 0x009896800000895d */ /* 0x008fea0003900000 */
[----:B------:R-:W3:Y:S02]  /*26300*/  @!P0 SYNCS.PHASECHK.TRANS64 P0, [R9+URZ+0x22830], R20 ;  /* 0x02283014090085a7 */ /* 0x000ee4000800007f */
[----:B---3--:R-:W-:Y:S05]  /*26310*/  @!P0 BRA `(.L_x_3016) ;  /* 0xfffffffc00f08947 */ /* 0x008fea000383ffff */
[----:B------:R-:W-:Y:S05]  /*26320*/  BRA `(.L_x_3015) ;  /* 0xfffffed400587947 */ /* 0x000fea000383ffff */
.L_x_3030:
[----:B-1----:R1:W3:Y:S02]  /*26330*/  SYNCS.PHASECHK.TRANS64.TRYWAIT P0, [R9+URZ+0x22850], R20 ;  /* 0x02285014090075a7 */ /* 0x0022e4000800017f */
[----:B---3--:R-:W-:Y:S05]  /*26340*/  @!P0 NANOSLEEP.SYNCS 0x989680 ;  /* 0x009896800000895d */ /* 0x008fea0003900000 */
[----:B------:R-:W3:Y:S02]  /*26350*/  @!P0 SYNCS.PHASECHK.TRANS64 P0, [R9+URZ+0x22850], R20 ;  /* 0x02285014090085a7 */ /* 0x000ee4000800007f */
[----:B---3--:R-:W-:Y:S05]  /*26360*/  @!P0 BRA `(.L_x_3030) ;  /* 0xfffffffc00f08947 */ /* 0x008fea000383ffff */
[----:B------:R-:W-:Y:S05]  /*26370*/  BRA `(.L_x_3029) ;  /* 0xffffff0400f47947 */ /* 0x000fea000383ffff */
.L_x_3037:
[----:B------:R-:W-:Y:S02]  /*26380*/  IMAD.MOV.U32 R13, RZ, RZ, R48 ;  /* 0x000000ffff0d7224 */ /* 0x000fe400078e0030 */
[----:B------:R-:W-:Y:S02]  /*26390*/  IMAD.MOV.U32 R12, RZ, RZ, RZ ;  /* 0x000000ffff0c7224 */ /* 0x000fe400078e00ff */
[----:B------:R-:W-:Y:S02]  /*263a0*/  IMAD.MOV.U32 R11, RZ, RZ, 0x181f ;  /* 0x0000181fff0b7424 */ /* 0x000fe400078e00ff */
[----:B------:R-:W-:-:S07]  /*263b0*/  IMAD.MOV.U32 R15, RZ, RZ, -0x1 ;  /* 0xffffffffff0f7424 */ /* 0x000fce00078e00ff */
[----:B-----5:R-:W-:Y:S05]  /*263c0*/  WARPSYNC.COLLECTIVE R15, `(.L_x_3261) ;  /* 0x000000000f087348 */ /* 0x020fea0003c00000 */
[----:B------:R0:W1:Y:S02]  /*263d0*/  SHFL.IDX P6, R14, R13, R12, R11 ;  /* 0x0000000c0d0e7389 */ /* 0x00006400000c000b */
[----:B01---5:R-:W-:Y:S01]  /*263e0*/  ENDCOLLECTIVE ;  /* 0x000000000000791b */ /* 0x023fe20003800000 */
.L_x_3261:
[----:B------:R-:W-:Y:S02]  /*263f0*/  IMAD.MOV.U32 R13, RZ, RZ, R21 ;  /* 0x000000ffff0d7224 */ /* 0x000fe400078e0015 */
[----:B------:R-:W-:-:S07]  /*26400*/  IMAD.MOV.U32 R20, RZ, RZ, R14 ;  /* 0x000000ffff147224 */ /* 0x000fce00078e000e */
[----:B------:R-:W-:Y:S05]  /*26410*/  WARPSYNC.COLLECTIVE R15, `(.L_x_3262) ;  /* 0x000000000f087348 */ /* 0x000fea0003c00000 */
[----:B------:R0:W1:Y:S02]  /*26420*/  SHFL.IDX P6, R14, R13, R12, R11 ;  /* 0x0000000c0d0e7389 */ /* 0x00006400000c000b */
[----:B01----:R-:W-:Y:S01]  /*26430*/  ENDCOLLECTIVE ;  /* 0x000000000000791b */ /* 0x003fe20003800000 */
.L_x_3262:
[----:B------:R-:W-:Y:S05]  /*26440*/  BRA `(.L_x_3263) ;  /* 0xffffff3000407947 */ /* 0x000fea000383ffff */
.L_x_3040:
[----:B------:R-:W-:Y:S01]  /*26450*/  BSSY B1, `(.L_x_3264) ;  /* 0x0000008000017945 */ /* 0x000fe20003800000 */
[----:B---3--:R-:W-:Y:S02]  /*26460*/  IMAD.MOV.U32 R13, RZ, RZ, R48 ;  /* 0x000000ffff0d7224 */ /* 0x008fe400078e0030 */
[----:B------:R-:W-:Y:S02]  /*26470*/  IMAD.MOV.U32 R12, RZ, RZ, 0x1 ;  /* 0x00000001ff0c7424 */ /* 0x000fe400078e00ff */
[----:B------:R-:W-:Y:S02]  /*26480*/  IMAD.MOV.U32 R11, RZ, RZ, 0x181f ;  /* 0x0000181fff0b7424 */ /* 0x000fe400078e00ff */
[----:B------:R-:W-:-:S07]  /*26490*/  IMAD.MOV.U32 R15, RZ, RZ, -0x1 ;  /* 0xffffffffff0f7424 */ /* 0x000fce00078e00ff */
[----:B012--5:R-:W-:Y:S05]  /*264a0*/  WARPSYNC.COLLECTIVE R15, `(.L_x_3265) ;  /* 0x000000000f087348 */ /* 0x027fea0003c00000 */
[----:B--2---:R2:W3:Y:S02]  /*264b0*/  SHFL.IDX P6, R14, R13, R12, R11 ;  /* 0x0000000c0d0e7389 */ /* 0x0044e400000c000b */
[----:B0123-5:R-:W-:Y:S01]  /*264c0*/  ENDCOLLECTIVE ;  /* 0x000000000000791b */ /* 0x02ffe20003800000 */
.L_x_3265:
[----:B------:R-:W-:Y:S05]  /*264d0*/  BSYNC B1 ;  /* 0x0000000000017941 */ /* 0x000fea0003800000 */
.L_x_3264:
        /* <DEDUP_REMOVED lines=8> */
.L_x_3266:
[----:B------:R-:W-:Y:S05]  /*26560*/  BRA `(.L_x_3267) ;  /* 0xffffff3000887947 */ /* 0x000fea000383ffff */
.L_x_3043:
[----:B------:R-:W-:Y:S01]  /*26570*/  BSSY B1, `(.L_x_3268) ;  /* 0x0000008000017945 */ /* 0x000fe20003800000 */
[----:B------:R-:W-:Y:S02]  /*26580*/  IMAD.MOV.U32 R13, RZ, RZ, R48 ;  /* 0x000000ffff0d7224 */ /* 0x000fe400078e0030 */
[----:B------:R-:W-:Y:S02]  /*26590*/  IMAD.MOV.U32 R12, RZ, RZ, 0x2 ;  /* 0x00000002ff0c7424 */ /* 0x000fe400078e00ff */
[----:B---3--:R-:W-:Y:S02]  /*265a0*/  IMAD.MOV.U32 R11, RZ, RZ, 0x181f ;  /* 0x0000181fff0b7424 */ /* 0x008fe400078e00ff */
[----:B------:R-:W-:-:S07]  /*265b0*/  IMAD.MOV.U32 R15, RZ, RZ, -0x1 ;  /* 0xffffffffff0f7424 */ /* 0x000fce00078e00ff */
[----:B012-45:R-:W-:Y:S05]  /*265c0*/  WARPSYNC.COLLECTIVE R15, `(.L_x_3269) ;  /* 0x000000000f087348 */ /* 0x037fea0003c00000 */
[----:B--2---:R2:W3:Y:S02]  /*265d0*/  SHFL.IDX P6, R14, R13, R12, R11 ;  /* 0x0000000c0d0e7389 */ /* 0x0044e400000c000b */
[----:B012345:R-:W-:Y:S01]  /*265e0*/  ENDCOLLECTIVE ;  /* 0x000000000000791b */ /* 0x03ffe20003800000 */
.L_x_3269:
[----:B------:R-:W-:Y:S05]  /*265f0*/  BSYNC B1 ;  /* 0x0000000000017941 */ /* 0x000fea0003800000 */
.L_x_3268:
        /* <DEDUP_REMOVED lines=8> */
.L_x_3270:
[----:B------:R-:W-:Y:S05]  /*26680*/  BRA `(.L_x_3271) ;  /* 0xffffff3000d07947 */ /* 0x000fea000383ffff */
.L_x_3046:
[----:B------:R-:W-:Y:S01]  /*26690*/  BSSY B1, `(.L_x_3272) ;  /* 0x0000008000017945 */ /* 0x000fe20003800000 */
[----:B------:R-:W-:Y:S01]  /*266a0*/  IMAD.MOV.U32 R13, RZ, RZ, R48 ;  /* 0x000000ffff0d7224 */ /* 0x000fe200078e0030 */
[----:B0--3--:R-:W-:Y:S01]  /*266b0*/  MOV R11, 0x181f ;  /* 0x0000181f000b7802 */ /* 0x009fe20000000f00 */
[----:B------:R-:W-:Y:S02]  /*266c0*/  IMAD.MOV.U32 R12, RZ, RZ, 0x3 ;  /* 0x00000003ff0c7424 */ /* 0x000fe400078e00ff */
[----:B------:R-:W-:-:S07]  /*266d0*/  IMAD.MOV.U32 R15, RZ, RZ, -0x1 ;  /* 0xffffffffff0f7424 */ /* 0x000fce00078e00ff */
[----:B-12-45:R-:W-:Y:S05]  /*266e0*/  WARPSYNC.COLLECTIVE R15, `(.L_x_3273) ;  /* 0x000000000f087348 */ /* 0x036fea0003c00000 */
[----:B--2---:R0:W2:Y:S02]  /*266f0*/  SHFL.IDX P6, R14, R13, R12, R11 ;  /* 0x0000000c0d0e7389 */ /* 0x0040a400000c000b */
[----:B012-45:R-:W-:Y:S01]  /*26700*/  ENDCOLLECTIVE ;  /* 0x000000000000791b */ /* 0x037fe20003800000 */
.L_x_3273:
[----:B------:R-:W-:Y:S05]  /*26710*/  BSYNC B1 ;  /* 0x0000000000017941 */ /* 0x000fea0003800000 */
.L_x_3272:
        /* <DEDUP_REMOVED lines=8> */
.L_x_3274:
[----:B------:R-:W-:Y:S05]  /*267a0*/  BRA `(.L_x_3275) ;  /* 0xffffff3400187947 */ /* 0x000fea000383ffff */
.L_x_3048:
[----:B------:R-:W-:Y:S02]  /*267b0*/  IMAD.MOV.U32 R13, RZ, RZ, R10 ;  /* 0x000000ffff0d7224 */ /* 0x000fe400078e000a */
[----:B------:R-:W-:Y:S02]  /*267c0*/  IMAD.MOV.U32 R12, RZ, RZ, RZ ;  /* 0x000000ffff0c7224 */ /* 0x000fe400078e00ff */
[----:B------:R-:W-:Y:S02]  /*267d0*/  IMAD.MOV.U32 R11, RZ, RZ, 0x1c1f ;  /* 0x00001c1fff0b7424 */ /* 0x000fe400078e00ff */
[----:B------:R-:W-:-:S07]  /*267e0*/  IMAD.MOV.U32 R15, RZ, RZ, -0x1 ;  /* 0xffffffffff0f7424 */ /* 0x000fce00078e00ff */
[----:B------:R-:W-:Y:S05]  /*267f0*/  WARPSYNC.COLLECTIVE R15, `(.L_x_3276) ;  /* 0x000000000f087348 */ /* 0x000fea0003c00000 */
[----:B------:R0:W1:Y:S02]  /*26800*/  SHFL.IDX P6, R14, R13, R12, R11 ;  /* 0x0000000c0d0e7389 */ /* 0x00006400000c000b */
[----:B01----:R-:W-:Y:S01]  /*26810*/  ENDCOLLECTIVE ;  /* 0x000000000000791b */ /* 0x003fe20003800000 */
.L_x_3276:
[----:B------:R-:W-:Y:S02]  /*26820*/  IMAD.MOV.U32 R13, RZ, RZ, R3 ;  /* 0x000000ffff0d7224 */ /* 0x000fe400078e0003 */
[----:B------:R-:W-:-:S07]  /*26830*/  IMAD.MOV.U32 R48, RZ, RZ, R14 ;  /* 0x000000ffff307224 */ /* 0x000fce00078e000e */
[----:B------:R-:W-:Y:S05]  /*26840*/  WARPSYNC.COLLECTIVE R15, `(.L_x_3277) ;  /* 0x000000000f087348 */ /* 0x000fea0003c00000 */
[----:B------:R0:W1:Y:S02]  /*26850*/  SHFL.IDX P6, R14, R13, R12, R11 ;  /* 0x0000000c0d0e7389 */ /* 0x00006400000c000b */
[----:B01----:R-:W-:Y:S01]  /*26860*/  ENDCOLLECTIVE ;  /* 0x000000000000791b */ /* 0x003fe20003800000 */
.L_x_3277:
[----:B------:R-:W-:Y:S01]  /*26870*/  IMAD.MOV.U32 R11, RZ, RZ, R14 ;  /* 0x000000ffff0b7224 */ /* 0x000fe200078e000e */
[----:B------:R-:W-:Y:S06]  /*26880*/  BRA `(.L_x_3278) ;  /* 0xffffff3800187947 */ /* 0x000fec000383ffff */
.L_x_3051:
[----:B------:R-:W-:Y:S01]  /*26890*/  BSSY B1, `(.L_x_3279) ;  /* 0x0000008000017945 */ /* 0x000fe20003800000 */
[----:B---3--:R-:W-:Y:S01]  /*268a0*/  IMAD.MOV.U32 R13, RZ, RZ, R10 ;  /* 0x000000ffff0d7224 */ /* 0x008fe200078e000a */
[----:B--2---:R-:W-:Y:S01]  /*268b0*/  MOV R11, 0x1c1f ;  /* 0x00001c1f000b7802 */ /* 0x004fe20000000f00 */
[----:B------:R-:W-:Y:S02]  /*268c0*/  IMAD.MOV.U32 R12, RZ, RZ, 0x1 ;  /* 0x00000001ff0c7424 */ /* 0x000fe400078e00ff */
[----:B------:R-:W-:-:S07]  /*268d0*/  IMAD.MOV.U32 R15, RZ, RZ, -0x1 ;  /* 0xffffffffff0f7424 */ /* 0x000fce00078e00ff */
[----:B01----:R-:W-:Y:S05]  /*268e0*/  WARPSYNC.COLLECTIVE R15, `(.L_x_3280) ;  /* 0x000000000f087348 */ /* 0x003fea0003c00000 */
[----:B------:R2:W3:Y:S02]  /*268f0*/  SHFL.IDX P6, R14, R13, R12, R11 ;  /* 0x0000000c0d0e7389 */ /* 0x0004e400000c000b */
[----:B0123--:R-:W-:Y:S01]  /*26900*/  ENDCOLLECTIVE ;  /* 0x000000000000791b */ /* 0x00ffe20003800000 */
.L_x_3280:
[----:B------:R-:W-:Y:S05]  /*26910*/  BSYNC B1 ;  /* 0x0000000000017941 */ /* 0x000fea0003800000 */
.L_x_3279:
        /* <DEDUP_REMOVED lines=8> */
.L_x_3281:
[----:B------:R-:W-:Y:S01]  /*269a0*/  IMAD.MOV.U32 R3, RZ, RZ, R14 ;  /* 0x000000ffff037224 */ /* 0x000fe200078e000e */
[----:B------:R-:W-:Y:S06]  /*269b0*/  BRA `(.L_x_3282) ;  /* 0xffffff4400687947 */ /* 0x000fec000383ffff */
.L_x_3055:
[----:B------:R-:W-:Y:S02]  /*269c0*/  IMAD.MOV.U32 R13, RZ, RZ, R20 ;  /* 0x000000ffff0d7224 */ /* 0x000fe400078e0014 */
[----:B------:R-:W-:Y:S02]  /*269d0*/  IMAD.MOV.U32 R12, RZ, RZ, RZ ;  /* 0x000000ffff0c7224 */ /* 0x000fe400078e00ff */
[----:B------:R-:W-:Y:S02]  /*269e0*/  IMAD.MOV.U32 R11, RZ, RZ, 0x181f ;  /* 0x0000181fff0b7424 */ /* 0x000fe400078e00ff */
[----:B------:R-:W-:-:S07]  /*269f0*/  IMAD.MOV.U32 R15, RZ, RZ, -0x1 ;  /* 0xffffffffff0f7424 */ /* 0x000fce00078e00ff */
[----:B--2---:R-:W-:Y:S05]  /*26a00*/  WARPSYNC.COLLECTIVE R15, `(.L_x_3283) ;  /* 0x000000000f087348 */ /* 0x004fea0003c00000 */
[----:B------:R0:W1:Y:S02]  /*26a10*/  SHFL.IDX P6, R14, R13, R12, R11 ;  /* 0x0000000c0d0e7389 */ /* 0x00006400000c000b */
[----:B012---:R-:W-:Y:S01]  /*26a20*/  ENDCOLLECTIVE ;  /* 0x000000000000791b */ /* 0x007fe20003800000 */
.L_x_3283:
[----:B------:R-:W-:Y:S02]  /*26a30*/  IMAD.MOV.U32 R13, RZ, RZ, R3 ;  /* 0x000000ffff0d7224 */ /* 0x000fe400078e0003 */
[----:B------:R-:W-:-:S07]  /*26a40*/  IMAD.MOV.U32 R0, RZ, RZ, R14 ;  /* 0x000000ffff007224 */ /* 0x000fce00078e000e */
[----:B------:R-:W-:Y:S05]  /*26a50*/  WARPSYNC.COLLECTIVE R15, `(.L_x_3284) ;  /* 0x000000000f087348 */ /* 0x000fea0003c00000 */
[----:B------:R0:W1:Y:S02]  /*26a60*/  SHFL.IDX P6, R14, R13, R12, R11 ;  /* 0x0000000c0d0e7389 */ /* 0x00006400000c000b */
[----:B01----:R-:W-:Y:S01]  /*26a70*/  ENDCOLLECTIVE ;  /* 0x000000000000791b */ /* 0x003fe20003800000 */
.L_x_3284:
[----:B------:R-:W-:Y:S05]  /*26a80*/  BRA `(.L_x_3285) ;  /* 0xffffff5800e07947 */ /* 0x000fea000383ffff */
.L_x_3058:
[----:B------:R-:W-:Y:S01]  /*26a90*/  BSSY B1, `(.L_x_3286) ;  /* 0x0000008000017945 */ /* 0x000fe20003800000 */
[----:B------:R-:W-:Y:S01]  /*26aa0*/  IMAD.MOV.U32 R13, RZ, RZ, R20 ;  /* 0x000000ffff0d7224 */ /* 0x000fe200078e0014 */
[----:B----4-:R-:W-:Y:S01]  /*26ab0*/  MOV R11, 0x181f ;  /* 0x0000181f000b7802 */ /* 0x010fe20000000f00 */
[----:B------:R-:W-:Y:S02]  /*26ac0*/  IMAD.MOV.U32 R12, RZ, RZ, 0x1 ;  /* 0x00000001ff0c7424 */ /* 0x000fe400078e00ff */
[----:B------:R-:W-:-:S07]  /*26ad0*/  IMAD.MOV.U32 R15, RZ, RZ, -0x1 ;  /* 0xffffffffff0f7424 */ /* 0x000fce00078e00ff */
[----:B0123--:R-:W-:Y:S05]  /*26ae0*/  WARPSYNC.COLLECTIVE R15, `(.L_x_3287) ;  /* 0x000000000f087348 */ /* 0x00ffea0003c00000 */
[----:B---3--:R3:W4:Y:S02]  /*26af0*/  SHFL.IDX P6, R14, R13, R12, R11 ;  /* 0x0000000c0d0e7389 */ /* 0x00872400000c000b */
[----:B01234-:R-:W-:Y:S01]  /*26b00*/  ENDCOLLECTIVE ;  /* 0x000000000000791b */ /* 0x01ffe20003800000 */
.L_x_3287:
[----:B------:R-:W-:Y:S05]  /*26b10*/  BSYNC B1 ;  /* 0x0000000000017941 */ /* 0x000fea0003800000 */
.L_x_3286:
        /* <DEDUP_REMOVED lines=8> */
.L_x_3288:
[----:B------:R-:W-:Y:S05]  /*26ba0*/  BRA `(.L_x_3289) ;  /* 0xffffff5c002c7947 */ /* 0x000fea000383ffff */
.L_x_3061:
        /* <DEDUP_REMOVED lines=8> */
.L_x_3291:
[----:B------:R-:W-:Y:S05]  /*26c30*/  BSYNC B1 ;  /* 0x0000000000017941 */ /* 0x000fea0003800000 */
.L_x_3290:
        /* <DEDUP_REMOVED lines=8> */
.L_x_3292:
[----:B------:R-:W-:Y:S05]  /*26cc0*/  BRA `(.L_x_3293) ;  /* 0xffffff5c00747947 */ /* 0x000fea000383ffff */
.L_x_3064:
[----:B------:R-:W-:Y:S01]  /*26cd0*/  BSSY B1, `(.L_x_3294) ;  /* 0x0000008000017945 */ /* 0x000fe20003800000 */
[----:B------:R-:W-:Y:S01]  /*26ce0*/  MOV R13, R20 ;  /* 0x00000014000d7202 */ /* 0x000fe20000000f00 */
[----:B------:R-:W-:Y:S02]  /*26cf0*/  IMAD.MOV.U32 R12, RZ, RZ, 0x3 ;  /* 0x00000003ff0c7424 */ /* 0x000fe400078e00ff */
[----:B----4-:R-:W-:Y:S02]  /*26d00*/  IMAD.MOV.U32 R11, RZ, RZ, 0x181f ;  /* 0x0000181fff0b7424 */ /* 0x010fe400078e00ff */
[----:B------:R-:W-:-:S07]  /*26d10*/  IMAD.MOV.U32 R15, RZ, RZ, -0x1 ;  /* 0xffffffffff0f7424 */ /* 0x000fce00078e00ff */
[----:B0123--:R-:W-:Y:S05]  /*26d20*/  WARPSYNC.COLLECTIVE R15, `(.L_x_3295) ;  /* 0x000000000f087348 */ /* 0x00ffea0003c00000 */
[----:B0-----:R0:W4:Y:S02]  /*26d30*/  SHFL.IDX P6, R14, R13, R12, R11 ;  /* 0x0000000c0d0e7389 */ /* 0x00112400000c000b */
[----:B01234-:R-:W-:Y:S01]  /*26d40*/  ENDCOLLECTIVE ;  /* 0x000000000000791b */ /* 0x01ffe20003800000 */
.L_x_3295:
[----:B------:R-:W-:Y:S05]  /*26d50*/  BSYNC B1 ;  /* 0x0000000000017941 */ /* 0x000fea0003800000 */
.L_x_3294:
        /* <DEDUP_REMOVED lines=8> */
.L_x_3296:
[----:B------:R-:W-:Y:S05]  /*26de0*/  BRA `(.L_x_3297) ;  /* 0xffffff5c00bc7947 */ /* 0x000fea000383ffff */
.L_x_3091:
[----:B------:R-:W0:Y:S01]  /*26df0*/  S2R R12, SR_TID.X ;  /* 0x00000000000c7919 */ /* 0x000e220000002100 */
[----:B------:R-:W-:Y:S01]  /*26e00*/  BSSY B1, `(.L_x_3298) ;  /* 0x000000a000017945 */ /* 0x000fe20003800000 */
[----:B------:R-:W-:Y:S02]  /*26e10*/  IMAD.MOV.U32 R11, RZ, RZ, 0x1f ;  /* 0x0000001fff0b7424 */ /* 0x000fe400078e00ff */
[----:B------:R-:W-:Y:S01]  /*26e20*/  IMAD.MOV.U32 R15, RZ, RZ, -0x1 ;  /* 0xffffffffff0f7424 */ /* 0x000fe200078e00ff */
[----:B0-----:R-:W-:-:S04]  /*26e30*/  SHF.R.U32.HI R12, RZ, 0x5, R12 ;  /* 0x00000005ff0c7819 */ /* 0x001fc8000001160c */
[----:B------:R-:W-:-:S05]  /*26e40*/  LOP3.LUT R12, R12, 0x3, RZ, 0xc0, !PT ;  /* 0x000000030c0c7812 */ /* 0x000fca00078ec0ff */
[----:B------:R-:W-:Y:S02]  /*26e50*/  IMAD.MOV.U32 R13, RZ, RZ, R12 ;  /* 0x000000ffff0d7224 */ /* 0x000fe400078e000c */
[----:B------:R-:W-:-:S07]  /*26e60*/  IMAD.MOV.U32 R12, RZ, RZ, RZ ;  /* 0x000000ffff0c7224 */ /* 0x000fce00078e00ff */
[----:B------:R-:W-:Y:S05]  /*26e70*/  WARPSYNC.COLLECTIVE R15, `(.L_x_3299) ;  /* 0x000000000f087348 */ /* 0x000fea0003c00000 */
[----:B------:R0:W1:Y:S02]  /*26e80*/  SHFL.IDX P6, R14, R13, R12, R11 ;  /* 0x0000000c0d0e7389 */ /* 0x00006400000c000b */
[----:B01----:R-:W-:Y:S01]  /*26e90*/  ENDCOLLECTIVE ;  /* 0x000000000000791b */ /* 0x003fe20003800000 */
.L_x_3299:
[----:B------:R-:W-:Y:S05]  /*26ea0*/  BSYNC B1 ;  /* 0x0000000000017941 */ /* 0x000fea0003800000 */
.L_x_3298:
[----:B------:R-:W-:Y:S05]  /*26eb0*/  BRA `(.L_x_3300) ;  /* 0xffffff7c00ac7947 */ /* 0x000fea000383ffff */
.L_x_3093:
[----:B------:R-:W-:Y:S01]  /*26ec0*/  BSSY B1, `(.L_x_3301) ;  /* 0x0000006000017945 */ /* 0x000fe20003800000 */
[----:B------:R-:W-:-:S07]  /*26ed0*/  IMAD.MOV.U32 R15, RZ, RZ, -0x1 ;  /* 0xffffffffff0f7424 */ /* 0x000fce00078e00ff */
[----:B0-----:R-:W-:Y:S05]  /*26ee0*/  WARPSYNC.COLLECTIVE R15, `(.L_x_3302) ;  /* 0x000000000f0c7348 */ /* 0x001fea0003c00000 */
[----:B------:R-:W-:Y:S02]  /*26ef0*/  ELECT P6, UR62, PT ;  /* 0x00000000003e782f */ /* 0x000fe400038c0000 */
[----:B------:R-:W-:Y:S01]  /*26f00*/  MOV R14, UR62 ;  /* 0x0000003e000e7c02 */ /* 0x000fe20008000f00 */
[----:B0-----:R-:W-:Y:S10]  /*26f10*/  ENDCOLLECTIVE ;  /* 0x000000000000791b */ /* 0x001ff40003800000 */
.L_x_3302:
[----:B------:R-:W-:Y:S05]  /*26f20*/  BSYNC B1 ;  /* 0x0000000000017941 */ /* 0x000fea0003800000 */
.L_x_3301:
[----:B------:R-:W-:Y:S05]  /*26f30*/  BRA `(.L_x_3092) ;  /* 0xffffff7c00a47947 */ /* 0x000fea000383ffff */
.L_x_3095:
[----:B0-----:R0:W1:Y:S02]  /*26f40*/  SYNCS.PHASECHK.TRANS64.TRYWAIT P0, [R17+URZ+0x22820], R10 ;  /* 0x0228200a110075a7 */ /* 0x001064000800017f */
[----:B-1----:R-:W-:Y:S05]  /*26f50*/  @!P0 NANOSLEEP.SYNCS 0x989680 ;  /* 0x009896800000895d */ /* 0x002fea0003900000 */
[----:B------:R-:W1:Y:S02]  /*26f60*/  @!P0 SYNCS.PHASECHK.TRANS64 P0, [R17+URZ+0x22820], R10 ;  /* 0x0228200a110085a7 */ /* 0x000e64000800007f */
[----:B-1----:R-:W-:Y:S05]  /*26f70*/  @!P0 BRA `(.L_x_3095) ;  /* 0xfffffffc00f08947 */ /* 0x002fea000383ffff */
[----:B------:R-:W-:Y:S05]  /*26f80*/  BRA `(.L_x_3303) ;  /* 0xffffff7c00b47947 */ /* 0x000fea000383ffff */
.L_x_3099:
[----:B0-----:R0:W1:Y:S02]  /*26f90*/  SYNCS.PHASECHK.TRANS64.TRYWAIT P0, [R12+URZ+0x228a0], R10 ;  /* 0x0228a00a0c0075a7 */ /* 0x001064000800017f */
[----:B-1----:R-:W-:Y:S05]  /*26fa0*/  @!P0 NANOSLEEP.SYNCS 0x989680 ;  /* 0x009896800000895d */ /* 0x002fea0003900000 */
[----:B------:R-:W1:Y:S02]  /*26fb0*/  @!P0 SYNCS.PHASECHK.TRANS64 P0, [R12+URZ+0x228a0], R10 ;  /* 0x0228a00a0c0085a7 */ /* 0x000e64000800007f */
[----:B-1----:R-:W-:Y:S05]  /*26fc0*/  @!P0 BRA `(.L_x_3099) ;  /* 0xfffffffc00f08947 */ /* 0x002fea000383ffff */
[----:B------:R-:W-:Y:S05]  /*26fd0*/  BRA `(.L_x_3304) ;  /* 0xffffff7c00cc7947 */ /* 0x000fea000383ffff */
.L_x_3104:
[----:B-1----:R1:W2:Y:S02]  /*26fe0*/  SYNCS.PHASECHK.TRANS64.TRYWAIT P0, [R12+URZ+0x228c0], R10 ;  /* 0x0228c00a0c0075a7 */ /* 0x0022a4000800017f */
[----:B--2---:R-:W-:Y:S05]  /*26ff0*/  @!P0 NANOSLEEP.SYNCS 0x989680 ;  /* 0x009896800000895d */ /* 0x004fea0003900000 */
[----:B------:R-:W2:Y:S02]  /*27000*/  @!P0 SYNCS.PHASECHK.TRANS64 P0, [R12+URZ+0x228c0], R10 ;  /* 0x0228c00a0c0085a7 */ /* 0x000ea4000800007f */
[----:B--2---:R-:W-:Y:S05]  /*27010*/  @!P0 BRA `(.L_x_3104) ;  /* 0xfffffffc00f08947 */ /* 0x004fea000383ffff */
[----:B------:R-:W-:Y:S05]  /*27020*/  BRA `(.L_x_3305) ;  /* 0xffffff8000487947 */ /* 0x000fea000383ffff */
.L_x_3114:
[----:B0-----:R0:W1:Y:S02]  /*27030*/  SYNCS.PHASECHK.TRANS64.TRYWAIT P1, [R10+URZ+0x228a0], R2 ;  /* 0x0228a0020a0075a7 */ /* 0x001064000802017f */
[----:B-1----:R-:W-:Y:S05]  /*27040*/  @!P1 NANOSLEEP.SYNCS 0x989680 ;  /* 0x009896800000995d */ /* 0x002fea0003900000 */
[----:B------:R-:W1:Y:S02]  /*27050*/  @!P1 SYNCS.PHASECHK.TRANS64 P1, [R10+URZ+0x228a0], R2 ;  /* 0x0228a0020a0095a7 */ /* 0x000e64000802007f */
[----:B-1----:R-:W-:Y:S05]  /*27060*/  @!P1 BRA `(.L_x_3114) ;  /* 0xfffffffc00f09947 */ /* 0x002fea000383ffff */
[----:B------:R-:W-:Y:S05]  /*27070*/  BRA `(.L_x_3306) ;  /* 0xffffff8400bc7947 */ /* 0x000fea000383ffff */
.L_x_3119:
[----:B-1----:R1:W2:Y:S02]  /*27080*/  SYNCS.PHASECHK.TRANS64.TRYWAIT P1, [R10+URZ+0x228c0], R2 ;  /* 0x0228c0020a0075a7 */ /* 0x0022a4000802017f */
[----:B--2---:R-:W-:Y:S05]  /*27090*/  @!P1 NANOSLEEP.SYNCS 0x989680 ;  /* 0x009896800000995d */ /* 0x004fea0003900000 */
[----:B------:R-:W2:Y:S02]  /*270a0*/  @!P1 SYNCS.PHASECHK.TRANS64 P1, [R10+URZ+0x228c0], R2 ;  /* 0x0228c0020a0095a7 */ /* 0x000ea4000802007f */
[----:B--2---:R-:W-:Y:S05]  /*270b0*/  @!P1 BRA `(.L_x_3119) ;  /* 0xfffffffc00f09947 */ /* 0x004fea000383ffff */
[----:B------:R-:W-:Y:S05]  /*270c0*/  BRA `(.L_x_3307) ;  /* 0xffffff8800347947 */ /* 0x000fea000383ffff */
.L_x_3145:
[----:B------:R-:W0:Y:S01]  /*270d0*/  S2R R9, SR_TID.X ;  /* 0x0000000000097919 */ /* 0x000e220000002100 */
[----:B------:R-:W-:Y:S01]  /*270e0*/  BSSY B0, `(.L_x_3308) ;  /* 0x000000a000007945 */ /* 0x000fe20003800000 */
[----:B------:R-:W-:Y:S01]  /*270f0*/  IMAD.MOV.U32 R12, RZ, RZ, RZ ;  /* 0x000000ffff0c7224 */ /* 0x000fe200078e00ff */
[----:B------:R-:W-:Y:S01]  /*27100*/  MOV R11, 0x1f ;  /* 0x0000001f000b7802 */ /* 0x000fe20000000f00 */
[----:B------:R-:W-:Y:S01]  /*27110*/  IMAD.MOV.U32 R15, RZ, RZ, -0x1 ;  /* 0xffffffffff0f7424 */ /* 0x000fe200078e00ff */
[----:B0-----:R-:W-:-:S04]  /*27120*/  SHF.R.U32.HI R9, RZ, 0x5, R9 ;  /* 0x00000005ff097819 */ /* 0x001fc80000011609 */
[----:B------:R-:W-:-:S05]  /*27130*/  LOP3.LUT R9, R9, 0x3, RZ, 0xc0, !PT ;  /* 0x0000000309097812 */ /* 0x000fca00078ec0ff */
[----:B------:R-:W-:-:S07]  /*27140*/  IMAD.MOV.U32 R13, RZ, RZ, R9 ;  /* 0x000000ffff0d7224 */ /* 0x000fce00078e0009 */
[----:B-----5:R-:W-:Y:S05]  /*27150*/  WARPSYNC.COLLECTIVE R15, `(.L_x_3309) ;  /* 0x000000000f087348 */ /* 0x020fea0003c00000 */
[----:B------:R0:W1:Y:S02]  /*27160*/  SHFL.IDX P6, R14, R13, R12, R11 ;  /* 0x0000000c0d0e7389 */ /* 0x00006400000c000b */
[----:B01---5:R-:W-:Y:S01]  /*27170*/  ENDCOLLECTIVE ;  /* 0x000000000000791b */ /* 0x023fe20003800000 */
.L_x_3309:
[----:B------:R-:W-:Y:S05]  /*27180*/  BSYNC B0 ;  /* 0x0000000000007941 */ /* 0x000fea0003800000 */
.L_x_3308:
[----:B------:R-:W-:Y:S05]  /*27190*/  BRA `(.L_x_3310) ;  /* 0xffffff9c00407947 */ /* 0x000fea000383ffff */
.L_x_3148:
[----:B0-----:R0:W1:Y:S02]  /*271a0*/  SYNCS.PHASECHK.TRANS64.TRYWAIT P0, [R33+URZ+0x22840], R0 ;  /* 0x02284000210075a7 */ /* 0x001064000800017f */
[----:B-1----:R-:W-:Y:S05]  /*271b0*/  @!P0 NANOSLEEP.SYNCS 0x989680 ;  /* 0x009896800000895d */ /* 0x002fea0003900000 */
[----:B------:R-:W1:Y:S02]  /*271c0*/  @!P0 SYNCS.PHASECHK.TRANS64 P0, [R33+URZ+0x22840], R0 ;  /* 0x02284000210085a7 */ /* 0x000e64000800007f */
[----:B-1----:R-:W-:Y:S05]  /*271d0*/  @!P0 BRA `(.L_x_3148) ;  /* 0xfffffffc00f08947 */ /* 0x002fea000383ffff */
[----:B------:R-:W-:Y:S05]  /*271e0*/  BRA `(.L_x_3311) ;  /* 0xffffff9c00507947 */ /* 0x000fea000383ffff */
.L_x_3149:
        /* <DEDUP_REMOVED lines=8> */
.L_x_3313:
[----:B------:R-:W-:Y:S05]  /*27270*/  BSYNC B0 ;  /* 0x0000000000007941 */ /* 0x000fea0003800000 */
.L_x_3312:
        /* <DEDUP_REMOVED lines=9> */
.L_x_3314:
[----:B------:R-:W-:Y:S02]  /*27310*/  IMAD.MOV.U32 R13, RZ, RZ, R4 ;  /* 0x000000ffff0d7224 */ /* 0x000fe400078e0004 */
[----:B------:R-:W-:Y:S02]  /*27320*/  IMAD.MOV.U32 R12, RZ, RZ, 0x1 ;  /* 0x00000001ff0c7424 */ /* 0x000fe400078e00ff */
[----:B------:R-:W-:-:S07]  /*27330*/  IMAD.MOV.U32 R3, RZ, RZ, R14 ;  /* 0x000000ffff037224 */ /* 0x000fce00078e000e */
[----:B------:R-:W-:Y:S05]  /*27340*/  WARPSYNC.COLLECTIVE R15, `(.L_x_3315) ;  /* 0x000000000f087348 */ /* 0x000fea0003c00000 */
[----:B------:R0:W1:Y:S02]  /*27350*/  SHFL.IDX P6, R14, R13, R12, R11 ;  /* 0x0000000c0d0e7389 */ /* 0x00006400000c000b */
[----:B01----:R-:W-:Y:S01]  /*27360*/  ENDCOLLECTIVE ;  /* 0x000000000000791b */ /* 0x003fe20003800000 */
.L_x_3315:
        /* <DEDUP_REMOVED lines=15> */
.L_x_3316:
[----:B------:R-:W-:Y:S02]  /*27460*/  @P0 IMAD R7, R5, 0x2, R17 ;  /* 0x0000000205070824 */ /* 0x000fe400078e0211 */
[----:B------:R-:W-:Y:S02]  /*27470*/  IMAD.MOV.U32 R13, RZ, RZ, R4 ;  /* 0x000000ffff0d7224 */ /* 0x000fe400078e0004 */
[----:B------:R-:W-:Y:S02]  /*27480*/  IMAD.MOV.U32 R12, RZ, RZ, 0x2 ;  /* 0x00000002ff0c7424 */ /* 0x000fe400078e00ff */
[----:B------:R-:W-:-:S07]  /*27490*/  IMAD.MOV.U32 R3, RZ, RZ, R14 ;  /* 0x000000ffff037224 */ /* 0x000fce00078e000e */
[----:B------:R-:W-:Y:S05]  /*274a0*/  WARPSYNC.COLLECTIVE R15, `(.L_x_3317) ;  /* 0x000000000f087348 */ /* 0x000fea0003c00000 */
[----:B------:R0:W1:Y:S02]  /*274b0*/  SHFL.IDX P6, R14, R13, R12, R11 ;  /* 0x0000000c0d0e7389 */ /* 0x00006400000c000b */
[----:B01----:R-:W-:Y:S01]  /*274c0*/  ENDCOLLECTIVE ;  /* 0x000000000000791b */ /* 0x003fe20003800000 */
.L_x_3317:
        /* <DEDUP_REMOVED lines=15> */
.L_x_3318:
[----:B------:R-:W-:Y:S02]  /*275c0*/  @P0 IMAD R7, R5, 0x2, R17 ;  /* 0x0000000205070824 */ /* 0x000fe400078e0211 */
[----:B------:R-:W-:Y:S02]  /*275d0*/  IMAD.MOV.U32 R13, RZ, RZ, R4 ;  /* 0x000000ffff0d7224 */ /* 0x000fe400078e0004 */
[----:B------:R-:W-:Y:S02]  /*275e0*/  IMAD.MOV.U32 R12, RZ, RZ, 0x3 ;  /* 0x00000003ff0c7424 */ /* 0x000fe400078e00ff */
[----:B------:R-:W-:-:S07]  /*275f0*/  IMAD.MOV.U32 R3, RZ, RZ, R14 ;  /* 0x000000ffff037224 */ /* 0x000fce00078e000e */
[----:B------:R-:W-:Y:S05]  /*27600*/  WARPSYNC.COLLECTIVE R15, `(.L_x_3319) ;  /* 0x000000000f087348 */ /* 0x000fea0003c00000 */
[----:B------:R0:W1:Y:S02]  /*27610*/  SHFL.IDX P6, R14, R13, R12, R11 ;  /* 0x0000000c0d0e7389 */ /* 0x00006400000c000b */
[----:B01----:R-:W-:Y:S01]  /*27620*/  ENDCOLLECTIVE ;  /* 0x000000000000791b */ /* 0x003fe20003800000 */
.L_x_3319:
        /* <DEDUP_REMOVED lines=15> */
.L_x_3320:
[----:B------:R-:W-:Y:S02]  /*27720*/  @P0 IMAD R7, R5, 0x2, R17 ;  /* 0x0000000205070824 */ /* 0x000fe400078e0211 */
[----:B------:R-:W-:Y:S02]  /*27730*/  IMAD.MOV.U32 R13, RZ, RZ, R4 ;  /* 0x000000ffff0d7224 */ /* 0x000fe400078e0004 */
[----:B------:R-:W-:Y:S01]  /*27740*/  IMAD.MOV.U32 R12, RZ, RZ, 0x4 ;  /* 0x00000004ff0c7424 */ /* 0x000fe200078e00ff */
[----:B------:R-:W-:-:S07]  /*27750*/  MOV R3, R14 ;  /* 0x0000000e00037202 */ /* 0x000fce0000000f00 */
[----:B------:R-:W-:Y:S05]  /*27760*/  WARPSYNC.COLLECTIVE R15, `(.L_x_3321) ;  /* 0x000000000f087348 */ /* 0x000fea0003c00000 */
[----:B------:R0:W1:Y:S02]  /*27770*/  SHFL.IDX P6, R14, R13, R12, R11 ;  /* 0x0000000c0d0e7389 */ /* 0x00006400000c000b */
[----:B01----:R-:W-:Y:S01]  /*27780*/  ENDCOLLECTIVE ;  /* 0x000000000000791b */ /* 0x003fe20003800000 */
.L_x_3321:
        /* <DEDUP_REMOVED lines=15> */
.L_x_3322:
[----:B------:R-:W-:Y:S02]  /*27880*/  @P0 IMAD R7, R5, 0x2, R17 ;  /* 0x0000000205070824 */ /* 0x000fe400078e0211 */
[----:B------:R-:W-:Y:S02]  /*27890*/  IMAD.MOV.U32 R13, RZ, RZ, R4 ;  /* 0x000000ffff0d7224 */ /* 0x000fe400078e0004 */
[----:B------:R-:W-:Y:S02]  /*278a0*/  IMAD.MOV.U32 R12, RZ, RZ, 0x5 ;  /* 0x00000005ff0c7424 */ /* 0x000fe400078e00ff */
[----:B------:R-:W-:-:S07]  /*278b0*/  IMAD.MOV.U32 R3, RZ, RZ, R14 ;  /* 0x000000ffff037224 */ /* 0x000fce00078e000e */
[----:B------:R-:W-:Y:S05]  /*278c0*/  WARPSYNC.COLLECTIVE R15, `(.L_x_3323) ;  /* 0x000000000f087348 */ /* 0x000fea0003c00000 */
[----:B------:R0:W1:Y:S02]  /*278d0*/  SHFL.IDX P6, R14, R13, R12, R11 ;  /* 0x0000000c0d0e7389 */ /* 0x00006400000c000b */
[----:B01----:R-:W-:Y:S01]  /*278e0*/  ENDCOLLECTIVE ;  /* 0x000000000000791b */ /* 0x003fe20003800000 */
.L_x_3323:
        /* <DEDUP_REMOVED lines=10> */
.L_x_3324:
[----:B------:R-:W-:Y:S01]  /*27990*/  @!PT LDS RZ, [RZ] ;  /* 0x00000000fffff984 */ /* 0x000fe20000000800 */
[----:B------:R-:W-:Y:S01]  /*279a0*/  @!PT LDS RZ, [RZ] ;  /* 0x00000000fffff984 */ /* 0x000fe20000000800 */
[----:B------:R-:W-:Y:S01]  /*279b0*/  @!PT LDS RZ, [RZ] ;  /* 0x00000000fffff984 */ /* 0x000fe20000000800 */
[----:B------:R1:W-:Y:S01]  /*279c0*/  @P0 LDGSTS.E.BYPASS.LTC128B.128 [R7+0x1e400], desc[UR54][R2.64], !P2 ;  /* 0x1e40000002070fae */ /* 0x0003e2000d101d76 */
[----:B------:R-:W-:Y:S01]  /*279d0*/  IMAD.MOV.U32 R0, RZ, RZ, R14 ;  /* 0x000000ffff007224 */ /* 0x000fe200078e000e */
[----:B------:R-:W-:Y:S06]  /*279e0*/  BRA `(.L_x_3325) ;  /* 0xffffff9800b07947 */ /* 0x000fec000383ffff */
.L_x_3154:
[----:B------:R-:W-:Y:S01]  /*279f0*/  IMAD.MOV.U32 R13, RZ, RZ, R4 ;  /* 0x000000ffff0d7224 */ /* 0x000fe200078e0004 */
[----:B------:R-:W-:Y:S01]  /*27a00*/  MOV R12, RZ ;  /* 0x000000ff000c7202 */ /* 0x000fe20000000f00 */
[----:B------:R-:W-:Y:S02]  /*27a10*/  IMAD.MOV.U32 R11, RZ, RZ, 0x181f ;  /* 0x0000181fff0b7424 */ /* 0x000fe400078e00ff */
[----:B------:R-:W-:Y:S02]  /*27a20*/  IMAD.MOV.U32 R15, RZ, RZ, -0x1 ;  /* 0xffffffffff0f7424 */ /* 0x000fe400078e00ff */
[----:B-----5:R-:W-:Y:S02]  /*27a30*/  IMAD R5, R20, R7, RZ ;  /* 0x0000000714057224 */ /* 0x020fe400078e02ff */
[----:B------:R-:W-:-:S07]  /*27a40*/  IMAD.IADD R35, R10, 0x1, R35 ;  /* 0x000000010a237824 */ /* 0x000fce00078e0223 */
[----:B------:R-:W-:Y:S05]  /*27a50*/  WARPSYNC.COLLECTIVE R15, `(.L_x_3326) ;  /* 0x000000000f087348 */ /* 0x000fea0003c00000 */
[----:B------:R0:W1:Y:S02]  /*27a60*/  SHFL.IDX P6, R14, R13, R12, R11 ;  /* 0x0000000c0d0e7389 */ /* 0x00006400000c000b */
[----:B01----:R-:W-:Y:S01]  /*27a70*/  ENDCOLLECTIVE ;  /* 0x000000000000791b */ /* 0x003fe20003800000 */
.L_x_3326:
[C---:B------:R-:W-:Y:S01]  /*27a80*/  VIADD R6, R35.reuse, 0x10 ;  /* 0x0000001023067836 */ /* 0x040fe20000000000 */
[----:B------:R-:W-:Y:S01]  /*27a90*/  ISETP.GE.AND P0, PT, R35, R5, PT ;  /* 0x000000052300720c */ /* 0x000fe20003f06270 */
[----:B------:R-:W-:Y:S02]  /*27aa0*/  IMAD.MOV.U32 R13, RZ, RZ, R0 ;  /* 0x000000ffff0d7224 */ /* 0x000fe400078e0000 */
[----:B------:R-:W-:-:S10]  /*27ab0*/  IMAD.MOV.U32 R2, RZ, RZ, R14 ;  /* 0x000000ffff027224 */ /* 0x000fd400078e000e */
[----:B------:R-:W-:Y:S05]  /*27ac0*/  WARPSYNC.COLLECTIVE R15, `(.L_x_3327) ;  /* 0x000000000f087348 */ /* 0x000fea0003c00000 */
[----:B------:R0:W1:Y:S02]  /*27ad0*/  SHFL.IDX P6, R14, R13, R12, R11 ;  /* 0x0000000c0d0e7389 */ /* 0x00006400000c000b */
[----:B01----:R-:W-:Y:S01]  /*27ae0*/  ENDCOLLECTIVE ;  /* 0x000000000000791b */ /* 0x003fe20003800000 */
.L_x_3327:
[----:B------:R-:W-:Y:S02]  /*27af0*/  IMAD.MOV.U32 R13, RZ, RZ, R4 ;  /* 0x000000ffff0d7224 */ /* 0x000fe400078e0004 */
[----:B------:R-:W-:Y:S02]  /*27b00*/  IMAD.MOV.U32 R12, RZ, RZ, 0x1 ;  /* 0x00000001ff0c7424 */ /* 0x000fe400078e00ff */
[----:B------:R-:W-:-:S07]  /*27b10*/  IMAD.MOV.U32 R3, RZ, RZ, R14 ;  /* 0x000000ffff037224 */ /* 0x000fce00078e000e */
[----:B------:R-:W-:Y:S05]  /*27b20*/  WARPSYNC.COLLECTIVE R15, `(.L_x_3328) ;  /* 0x000000000f087348 */ /* 0x000fea0003c00000 */
[----:B------:R0:W1:Y:S02]  /*27b30*/  SHFL.IDX P6, R14, R13, R12, R11 ;  /* 0x0000000c0d0e7389 */ /* 0x00006400000c000b */
[----:B01----:R-:W-:Y:S01]  /*27b40*/  ENDCOLLECTIVE ;  /* 0x000000000000791b */ /* 0x003fe20003800000 */
.L_x_3328:
        /* <DEDUP_REMOVED lines=15> */
.L_x_3329:
[----:B------:R-:W-:Y:S01]  /*27c40*/  MOV R13, R4 ;  /* 0x00000004000d7202 */ /* 0x000fe20000000f00 */
[----:B------:R-:W-:Y:S02]  /*27c50*/  IMAD.MOV.U32 R12, RZ, RZ, 0x2 ;  /* 0x00000002ff0c7424 */ /* 0x000fe400078e00ff */
[----:B------:R-:W-:-:S07]  /*27c60*/  IMAD.MOV.U32 R3, RZ, RZ, R14 ;  /* 0x000000ffff037224 */ /* 0x000fce00078e000e */
[----:B------:R-:W-:Y:S05]  /*27c70*/  WARPSYNC.COLLECTIVE R15, `(.L_x_3330) ;  /* 0x000000000f087348 */ /* 0x000fea0003c00000 */
[----:B------:R0:W1:Y:S02]  /*27c80*/  SHFL.IDX P6, R14, R13, R12, R11 ;  /* 0x0000000c0d0e7389 */ /* 0x00006400000c000b */
[----:B01----:R-:W-:Y:S01]  /*27c90*/  ENDCOLLECTIVE ;  /* 0x000000000000791b */ /* 0x003fe20003800000 */
.L_x_3330:
        /* <DEDUP_REMOVED lines=16> */
.L_x_3331:
[----:B------:R-:W-:Y:S02]  /*27da0*/  IMAD.MOV.U32 R13, RZ, RZ, R4 ;  /* 0x000000ffff0d7224 */ /* 0x000fe400078e0004 */
[----:B------:R-:W-:Y:S02]  /*27db0*/  IMAD.MOV.U32 R12, RZ, RZ, 0x3 ;  /* 0x00000003ff0c7424 */ /* 0x000fe400078e00ff */
[----:B------:R-:W-:-:S07]  /*27dc0*/  IMAD.MOV.U32 R3, RZ, RZ, R14 ;  /* 0x000000ffff037224 */ /* 0x000fce00078e000e */
[----:B------:R-:W-:Y:S05]  /*27dd0*/  WARPSYNC.COLLECTIVE R15, `(.L_x_3332) ;  /* 0x000000000f087348 */ /* 0x000fea0003c00000 */
[----:B------:R0:W1:Y:S02]  /*27de0*/  SHFL.IDX P6, R14, R13, R12, R11 ;  /* 0x0000000c0d0e7389 */ /* 0x00006400000c000b */
[----:B01----:R-:W-:Y:S01]  /*27df0*/  ENDCOLLECTIVE ;  /* 0x000000000000791b */ /* 0x003fe20003800000 */
.L_x_3332:
        /* <DEDUP_REMOVED lines=16> */
.L_x_3333:
[----:B------:R-:W-:Y:S02]  /*27f00*/  IMAD.MOV.U32 R13, RZ, RZ, R4 ;  /* 0x000000ffff0d7224 */ /* 0x000fe400078e0004 */
[----:B------:R-:W-:Y:S02]  /*27f10*/  IMAD.MOV.U32 R12, RZ, RZ, 0x4 ;  /* 0x00000004ff0c7424 */ /* 0x000fe400078e00ff */
[----:B------:R-:W-:-:S07]  /*27f20*/  IMAD.MOV.U32 R3, RZ, RZ, R14 ;  /* 0x000000ffff037224 */ /* 0x000fce00078e000e */
[----:B------:R-:W-:Y:S05]  /*27f30*/  WARPSYNC.COLLECTIVE R15, `(.L_x_3334) ;  /* 0x000000000f087348 */ /* 0x000fea0003c00000 */
[----:B------:R0:W1:Y:S02]  /*27f40*/  SHFL.IDX P6, R14, R13, R12, R11 ;  /* 0x0000000c0d0e7389 */ /* 0x00006400000c000b */
[----:B01----:R-:W-:Y:S01]  /*27f50*/  ENDCOLLECTIVE ;  /* 0x000000000000791b */ /* 0x003fe20003800000 */
.L_x_3334:
        /* <DEDUP_REMOVED lines=11> */
[----:B------:R-:W-:Y:S02]  /*28010*/  ISETP.GE.AND P0, PT, R2, R5, PT ;  /* 0x000000050200720c */ /* 0x000fe40003f06270 */
[----:B------:R-:W-:-:S11]  /*28020*/  MOV R2, R14 ;  /* 0x0000000e00027202 */ /* 0x000fd60000000f00 */
[----:B------:R-:W-:Y:S05]  /*28030*/  WARPSYNC.COLLECTIVE R15, `(.L_x_3335) ;  /* 0x000000000f087348 */ /* 0x000fea0003c00000 */
[----:B------:R0:W1:Y:S02]  /*28040*/  SHFL.IDX P6, R14, R13, R12, R11 ;  /* 0x0000000c0d0e7389 */ /* 0x00006400000c000b */
[----:B01----:R-:W-:Y:S01]  /*28050*/  ENDCOLLECTIVE ;  /* 0x000000000000791b */ /* 0x003fe20003800000 */
.L_x_3335:
[----:B------:R-:W-:Y:S02]  /*28060*/  IMAD.MOV.U32 R13, RZ, RZ, R4 ;  /* 0x000000ffff0d7224 */ /* 0x000fe400078e0004 */
[----:B------:R-:W-:Y:S02]  /*28070*/  IMAD.MOV.U32 R12, RZ, RZ, 0x5 ;  /* 0x00000005ff0c7424 */ /* 0x000fe400078e00ff */
[----:B------:R-:W-:-:S07]  /*28080*/  IMAD.MOV.U32 R3, RZ, RZ, R14 ;  /* 0x000000ffff037224 */ /* 0x000fce00078e000e */
[----:B------:R-:W-:Y:S05]  /*28090*/  WARPSYNC.COLLECTIVE R15, `(.L_x_3336) ;  /* 0x000000000f087348 */ /* 0x000fea0003c00000 */
[----:B------:R0:W1:Y:S02]  /*280a0*/  SHFL.IDX P6, R14, R13, R12, R11 ;  /* 0x0000000c0d0e7389 */ /* 0x00006400000c000b */
[----:B01----:R-:W-:Y:S01]  /*280b0*/  ENDCOLLECTIVE ;  /* 0x000000000000791b */ /* 0x003fe20003800000 */
.L_x_3336:
        /* <DEDUP_REMOVED lines=16> */
.L_x_3337:
[----:B------:R-:W-:Y:S02]  /*281c0*/  IMAD.MOV.U32 R13, RZ, RZ, R4 ;  /* 0x000000ffff0d7224 */ /* 0x000fe400078e0004 */
[----:B------:R-:W-:Y:S02]  /*281d0*/  IMAD.MOV.U32 R12, RZ, RZ, 0x6 ;  /* 0x00000006ff0c7424 */ /* 0x000fe400078e00ff */
[----:B------:R-:W-:-:S07]  /*281e0*/  IMAD.MOV.U32 R3, RZ, RZ, R14 ;  /* 0x000000ffff037224 */ /* 0x000fce00078e000e */
[----:B------:R-:W-:Y:S05]  /*281f0*/  WARPSYNC.COLLECTIVE R15, `(.L_x_3338) ;  /* 0x000000000f087348 */ /* 0x000fea0003c00000 */
[----:B------:R0:W1:Y:S02]  /*28200*/  SHFL.IDX P6, R14, R13, R12, R11 ;  /* 0x0000000c0d0e7389 */ /* 0x00006400000c000b */
[----:B01----:R-:W-:Y:S01]  /*28210*/  ENDCOLLECTIVE ;  /* 0x000000000000791b */ /* 0x003fe20003800000 */
.L_x_3338:
        /* <DEDUP_REMOVED lines=16> */
.L_x_3339:
[----:B------:R-:W-:Y:S02]  /*28320*/  IMAD.MOV.U32 R13, RZ, RZ, R4 ;  /* 0x000000ffff0d7224 */ /* 0x000fe400078e0004 */
[----:B------:R-:W-:Y:S01]  /*28330*/  IMAD.MOV.U32 R12, RZ, RZ, 0x7 ;  /* 0x00000007ff0c7424 */ /* 0x000fe200078e00ff */
[----:B------:R-:W-:-:S07]  /*28340*/  MOV R3, R14 ;  /* 0x0000000e00037202 */ /* 0x000fce0000000f00 */
[----:B------:R-:W-:Y:S05]  /*28350*/  WARPSYNC.COLLECTIVE R15, `(.L_x_3340) ;  /* 0x000000000f087348 */ /* 0x000fea0003c00000 */
[----:B------:R0:W1:Y:S02]  /*28360*/  SHFL.IDX P6, R14, R13, R12, R11 ;  /* 0x0000000c0d0e7389 */ /* 0x00006400000c000b */
[----:B01----:R-:W-:Y:S01]  /*28370*/  ENDCOLLECTIVE ;  /* 0x000000000000791b */ /* 0x003fe20003800000 */
.L_x_3340:
        /* <DEDUP_REMOVED lines=14> */
.L_x_3341:
[----:B------:R-:W-:Y:S01]  /*28460*/  IMAD.MOV.U32 R0, RZ, RZ, R14 ;  /* 0x000000ffff007224 */ /* 0x000fe200078e000e */
[----:B------:R-:W-:Y:S06]  /*28470*/  BRA `(.L_x_3342) ;  /* 0xffffff9c002c7947 */ /* 0x000fec000383ffff */
.L_x_3157:
[----:B0-----:R0:W1:Y:S02]  /*28480*/  SYNCS.PHASECHK.TRANS64.TRYWAIT P0, [R17+URZ+0x22820], R0 ;  /* 0x02282000110075a7 */ /* 0x001064000800017f */
[----:B-1----:R-:W-:Y:S05]  /*28490*/  @!P0 NANOSLEEP.SYNCS 0x989680 ;  /* 0x009896800000895d */ /* 0x002fea0003900000 */
[----:B------:R-:W1:Y:S02]  /*284a0*/  @!P0 SYNCS.PHASECHK.TRANS64 P0, [R17+URZ+0x22820], R0 ;  /* 0x02282000110085a7 */ /* 0x000e64000800007f */
[----:B-1----:R-:W-:Y:S05]  /*284b0*/  @!P0 BRA `(.L_x_3157) ;  /* 0xfffffffc00f08947 */ /* 0x002fea000383ffff */
[----:B------:R-:W-:Y:S05]  /*284c0*/  BRA `(.L_x_3343) ;  /* 0xffffff9c00887947 */ /* 0x000fea000383ffff */
.L_x_3160:
[----:B0-----:R0:W1:Y:S02]  /*284d0*/  SYNCS.PHASECHK.TRANS64.TRYWAIT P0, [R33+URZ+0x22860], R0 ;  /* 0x02286000210075a7 */ /* 0x001064000800017f */
[----:B-1----:R-:W-:Y:S05]  /*284e0*/  @!P0 NANOSLEEP.SYNCS 0x989680 ;  /* 0x009896800000895d */ /* 0x002fea0003900000 */
[----:B------:R-:W1:Y:S02]  /*284f0*/  @!P0 SYNCS.PHASECHK.TRANS64 P0, [R33+URZ+0x22860], R0 ;  /* 0x02286000210085a7 */ /* 0x000e64000800007f */
[----:B-1----:R-:W-:Y:S05]  /*28500*/  @!P0 BRA `(.L_x_3160) ;  /* 0xfffffffc00f08947 */ /* 0x002fea000383ffff */
[----:B------:R-:W-:Y:S05]  /*28510*/  BRA `(.L_x_3344) ;  /* 0xffffff9c00987947 */ /* 0x000fea000383ffff */
.L_x_3161:
        /* <DEDUP_REMOVED lines=8> */
.L_x_3346:
[----:B------:R-:W-:Y:S05]  /*285a0*/  BSYNC B0 ;  /* 0x0000000000007941 */ /* 0x000fea0003800000 */
.L_x_3345:
[----:B------:R-:W0:Y:S01]  /*285b0*/  S2R R7, SR_TID.X ;  /* 0x0000000000077919 */ /* 0x000e220000002100 */
[----:B------:R-:W-:Y:S01]  /*285c0*/  IMAD.MOV.U32 R13, RZ, RZ, R5 ;  /* 0x000000ffff0d7224 */ /* 0x000fe200078e0005 */
[----:B------:R-:W-:Y:S01]  /*285d0*/  MOV R15, 0xffffffff ;  /* 0xffffffff000f7802 */ /* 0x000fe20000000f00 */
[----:B------:R-:W-:Y:S01]  /*285e0*/  IMAD.MOV.U32 R12, RZ, RZ, RZ ;  /* 0x000000ffff0c7224 */ /* 0x000fe200078e00ff */
[C---:B------:R-:W-:Y:S01]  /*285f0*/  LOP3.LUT P2, RZ, R34.reuse, 0x2, RZ, 0xc0, !PT ;  /* 0x0000000222ff7812 */ /* 0x040fe2000784c0ff */
[----:B------:R-:W-:Y:S01]  /*28600*/  IMAD.MOV.U32 R11, RZ, RZ, 0x181f ;  /* 0x0000181fff0b7424 */ /* 0x000fe200078e00ff */
[----:B------:R-:W-:Y:S01]  /*28610*/  LOP3.LUT P1, RZ, R34, 0x4, RZ, 0xc0, !PT ;  /* 0x0000000422ff7812 */ /* 0x000fe2000782c0ff */
[----:B------:R-:W-:Y:S02]  /*28620*/  IMAD.MOV.U32 R3, RZ, RZ, R14 ;  /* 0x000000ffff037224 */ /* 0x000fe400078e000e */
[----:B------:R-:W-:-:S10]  /*28630*/  IMAD R4, R4, 0x2, R17 ;  /* 0x0000000204047824 */ /* 0x000fd400078e0211 */
[----:B0-----:R-:W-:Y:S05]  /*28640*/  WARPSYNC.COLLECTIVE R15, `(.L_x_3347) ;  /* 0x000000000f087348 */ /* 0x001fea0003c00000 */
[----:B------:R1:W2:Y:S02]  /*28650*/  SHFL.IDX P6, R14, R13, R12, R11 ;  /* 0x0000000c0d0e7389 */ /* 0x0002a400000c000b */
[----:B012---:R-:W-:Y:S01]  /*28660*/  ENDCOLLECTIVE ;  /* 0x000000000000791b */ /* 0x007fe20003800000 */
.L_x_3347:
[----:B------:R-:W-:Y:S01]  /*28670*/  ISETP.LT.OR P4, PT, R22, 0x1, !P1 ;  /* 0x000000011600780c */ /* 0x000fe20004f81670 */
        /* <DEDUP_REMOVED lines=11> */
.L_x_3348:
        /* <DEDUP_REMOVED lines=17> */
.L_x_3349:
[----:B------:R-:W-:Y:S02]  /*28840*/  IMAD.MOV.U32 R13, RZ, RZ, R6 ;  /* 0x000000ffff0d7224 */ /* 0x000fe400078e0006 */
[----:B------:R-:W-:Y:S01]  /*28850*/  IMAD.MOV.U32 R12, RZ, RZ, 0x2 ;  /* 0x00000002ff0c7424 */ /* 0x000fe200078e00ff */
[----:B------:R-:W-:-:S13]  /*28860*/  IADD3 R2, P4, R14, R0, RZ ;  /* 0x000000000e027210 */ /* 0x000fda0007f9e0ff */
[----:B------:R-:W-:Y:S05]  /*28870*/  WARPSYNC.COLLECTIVE R15, `(.L_x_3350) ;  /* 0x000000000f087348 */ /* 0x000fea0003c00000 */
[----:B------:R0:W1:Y:S02]  /*28880*/  SHFL.IDX P6, R14, R13, R12, R11 ;  /* 0x0000000c0d0e7389 */ /* 0x00006400000c000b */
[----:B01----:R-:W-:Y:S01]  /*28890*/  ENDCOLLECTIVE ;  /* 0x000000000000791b */ /* 0x003fe20003800000 */
.L_x_3350:
        /* <DEDUP_REMOVED lines=17> */
.L_x_3351:
[----:B------:R-:W-:Y:S02]  /*289b0*/  IMAD.MOV.U32 R13, RZ, RZ, R6 ;  /* 0x000000ffff0d7224 */ /* 0x000fe400078e0006 */
[----:B------:R-:W-:Y:S01]  /*289c0*/  IMAD.MOV.U32 R12, RZ, RZ, 0x3 ;  /* 0x00000003ff0c7424 */ /* 0x000fe200078e00ff */
[----:B------:R-:W-:-:S13]  /*289d0*/  IADD3 R2, P4, R14, R0, RZ ;  /* 0x000000000e027210 */ /* 0x000fda0007f9e0ff */
[----:B------:R-:W-:Y:S05]  /*289e0*/  WARPSYNC.COLLECTIVE R15, `(.L_x_3352) ;  /* 0x000000000f087348 */ /* 0x000fea0003c00000 */
[----:B------:R0:W1:Y:S02]  /*289f0*/  SHFL.IDX P6, R14, R13, R12, R11 ;  /* 0x0000000c0d0e7389 */ /* 0x00006400000c000b */
[----:B01----:R-:W-:Y:S01]  /*28a00*/  ENDCOLLECTIVE ;  /* 0x000000000000791b */ /* 0x003fe20003800000 */
.L_x_3352:
        /* <DEDUP_REMOVED lines=17> */
.L_x_3353:
[----:B------:R-:W-:Y:S02]  /*28b20*/  IMAD.MOV.U32 R13, RZ, RZ, R6 ;  /* 0x000000ffff0d7224 */ /* 0x000fe400078e0006 */
[----:B------:R-:W-:Y:S01]  /*28b30*/  IMAD.MOV.U32 R12, RZ, RZ, 0x4 ;  /* 0x00000004ff0c7424 */ /* 0x000fe200078e00ff */
[----:B------:R-:W-:-:S13]  /*28b40*/  IADD3 R2, P4, R14, R0, RZ ;  /* 0x000000000e027210 */ /* 0x000fda0007f9e0ff */
[----:B------:R-:W-:Y:S05]  /*28b50*/  WARPSYNC.COLLECTIVE R15, `(.L_x_3354) ;  /* 0x000000000f087348 */ /* 0x000fea0003c00000 */
[----:B------:R0:W1:Y:S02]  /*28b60*/  SHFL.IDX P6, R14, R13, R12, R11 ;  /* 0x0000000c0d0e7389 */ /* 0x00006400000c000b */
[----:B01----:R-:W-:Y:S01]  /*28b70*/  ENDCOLLECTIVE ;  /* 0x000000000000791b */ /* 0x003fe20003800000 */
.L_x_3354:
        /* <DEDUP_REMOVED lines=17> */
.L_x_3355:
[----:B------:R-:W-:Y:S02]  /*28c90*/  IMAD.MOV.U32 R13, RZ, RZ, R6 ;  /* 0x000000ffff0d7224 */ /* 0x000fe400078e0006 */
[----:B------:R-:W-:Y:S01]  /*28ca0*/  IMAD.MOV.U32 R12, RZ, RZ, 0x5 ;  /* 0x00000005ff0c7424 */ /* 0x000fe200078e00ff */
[----:B------:R-:W-:-:S13]  /*28cb0*/  IADD3 R2, P4, R14, R0, RZ ;  /* 0x000000000e027210 */ /* 0x000fda0007f9e0ff */
[----:B------:R-:W-:Y:S05]  /*28cc0*/  WARPSYNC.COLLECTIVE R15, `(.L_x_3356) ;  /* 0x000000000f087348 */ /* 0x000fea0003c00000 */
[----:B------:R0:W1:Y:S02]  /*28cd0*/  SHFL.IDX P6, R14, R13, R12, R11 ;  /* 0x0000000c0d0e7389 */ /* 0x00006400000c000b */
[----:B01----:R-:W-:Y:S01]  /*28ce0*/  ENDCOLLECTIVE ;  /* 0x000000000000791b */ /* 0x003fe20003800000 */
.L_x_3356:
        /* <DEDUP_REMOVED lines=12> */
.L_x_3357:
        /* <DEDUP_REMOVED lines=9> */
.L_x_3168:
[----:B0-----:R0:W1:Y:S02]  /*28e40*/  SYNCS.PHASECHK.TRANS64.TRYWAIT P0, [R6+URZ+0x22840], R22 ;  /* 0x02284016060075a7 */ /* 0x001064000800017f */
[----:B-1----:R-:W-:Y:S05]  /*28e50*/  @!P0 NANOSLEEP.SYNCS 0x989680 ;  /* 0x009896800000895d */ /* 0x002fea0003900000 */
[----:B------:R-:W1:Y:S02]  /*28e60*/  @!P0 SYNCS.PHASECHK.TRANS64 P0, [R6+URZ+0x22840], R22 ;  /* 0x02284016060085a7 */ /* 0x000e64000800007f */
[----:B-1----:R-:W-:Y:S05]  /*28e70*/  @!P0 BRA `(.L_x_3168) ;  /* 0xfffffffc00f08947 */ /* 0x002fea000383ffff */
[----:B------:R-:W-:Y:S05]  /*28e80*/  BRA `(.L_x_3359) ;  /* 0xffffff9c00f87947 */ /* 0x000fea000383ffff */
.L_x_3169:
        /* <DEDUP_REMOVED lines=8> */
.L_x_3361:
[----:B------:R-:W-:Y:S05]  /*28f10*/  BSYNC B1 ;  /* 0x0000000000017941 */ /* 0x000fea0003800000 */
.L_x_3360:
        /* <DEDUP_REMOVED lines=9> */
.L_x_3362:
[----:B------:R-:W-:Y:S02]  /*28fb0*/  IMAD.MOV.U32 R13, RZ, RZ, R9 ;  /* 0x000000ffff0d7224 */ /* 0x000fe400078e0009 */
[----:B------:R-:W-:Y:S02]  /*28fc0*/  IMAD.MOV.U32 R12, RZ, RZ, 0x1 ;  /* 0x00000001ff0c7424 */ /* 0x000fe400078e00ff */
[----:B------:R-:W-:-:S07]  /*28fd0*/  IMAD.MOV.U32 R2, RZ, RZ, R14 ;  /* 0x000000ffff027224 */ /* 0x000fce00078e000e */
[----:B------:R-:W-:Y:S05]  /*28fe0*/  WARPSYNC.COLLECTIVE R15, `(.L_x_3363) ;  /* 0x000000000f087348 */ /* 0x000fea0003c00000 */
[----:B------:R0:W1:Y:S02]  /*28ff0*/  SHFL.IDX P6, R14, R13, R12, R11 ;  /* 0x0000000c0d0e7389 */ /* 0x00006400000c000b */
[----:B01----:R-:W-:Y:S01]  /*29000*/  ENDCOLLECTIVE ;  /* 0x000000000000791b */ /* 0x003fe20003800000 */
.L_x_3363:
        /* <DEDUP_REMOVED lines=11> */
.L_x_3364:
[----:B------:R-:W-:Y:S02]  /*290c0*/  IMAD.MOV.U32 R13, RZ, RZ, R9 ;  /* 0x000000ffff0d7224 */ /* 0x000fe400078e0009 */
[----:B------:R-:W-:Y:S02]  /*290d0*/  IMAD.MOV.U32 R12, RZ, RZ, 0x2 ;  /* 0x00000002ff0c7424 */ /* 0x000fe400078e00ff */
[----:B------:R-:W-:-:S07]  /*290e0*/  IMAD.MOV.U32 R2, RZ, RZ, R14 ;  /* 0x000000ffff027224 */ /* 0x000fce00078e000e */
[----:B------:R-:W-:Y:S05]  /*290f0*/  WARPSYNC.COLLECTIVE R15, `(.L_x_3365) ;  /* 0x000000000f087348 */ /* 0x000fea0003c00000 */
[----:B------:R0:W1:Y:S02]  /*29100*/  SHFL.IDX P6, R14, R13, R12, R11 ;  /* 0x0000000c0d0e7389 */ /* 0x00006400000c000b */
[----:B01----:R-:W-:Y:S01]  /*29110*/  ENDCOLLECTIVE ;  /* 0x000000000000791b */ /* 0x003fe20003800000 */
.L_x_3365:
        /* <DEDUP_REMOVED lines=11> */
.L_x_3366:
[----:B------:R-:W-:Y:S02]  /*291d0*/  IMAD.MOV.U32 R13, RZ, RZ, R9 ;  /* 0x000000ffff0d7224 */ /* 0x000fe400078e0009 */
[----:B------:R-:W-:Y:S02]  /*291e0*/  IMAD.MOV.U32 R12, RZ, RZ, 0x3 ;  /* 0x00000003ff0c7424 */ /* 0x000fe400078e00ff */
[----:B------:R-:W-:-:S07]  /*291f0*/  IMAD.MOV.U32 R2, RZ, RZ, R14 ;  /* 0x000000ffff027224 */ /* 0x000fce00078e000e */
[----:B------:R-:W-:Y:S05]  /*29200*/  WARPSYNC.COLLECTIVE R15, `(.L_x_3367) ;  /* 0x000000000f087348 */ /* 0x000fea0003c00000 */
[----:B------:R0:W1:Y:S02]  /*29210*/  SHFL.IDX P6, R14, R13, R12, R11 ;  /* 0x0000000c0d0e7389 */ /* 0x00006400000c000b */
[----:B01----:R-:W-:Y:S01]  /*29220*/  ENDCOLLECTIVE ;  /* 0x000000000000791b */ /* 0x003fe20003800000 */
.L_x_3367:
        /* <DEDUP_REMOVED lines=11> */
.L_x_3368:
[----:B------:R-:W-:Y:S02]  /*292e0*/  IMAD.MOV.U32 R13, RZ, RZ, R9 ;  /* 0x000000ffff0d7224 */ /* 0x000fe400078e0009 */
[----:B------:R-:W-:Y:S02]  /*292f0*/  IMAD.MOV.U32 R12, RZ, RZ, 0x4 ;  /* 0x00000004ff0c7424 */ /* 0x000fe400078e00ff */
[----:B------:R-:W-:-:S07]  /*29300*/  IMAD.MOV.U32 R2, RZ, RZ, R14 ;  /* 0x000000ffff027224 */ /* 0x000fce00078e000e */
[----:B------:R-:W-:Y:S05]  /*29310*/  WARPSYNC.COLLECTIVE R15, `(.L_x_3369) ;  /* 0x000000000f087348 */ /* 0x000fea0003c00000 */
[----:B------:R0:W1:Y:S02]  /*29320*/  SHFL.IDX P6, R14, R13, R12, R11 ;  /* 0x0000000c0d0e7389 */ /* 0x00006400000c000b */
[----:B01----:R-:W-:Y:S01]  /*29330*/  ENDCOLLECTIVE ;  /* 0x000000000000791b */ /* 0x003fe20003800000 */
.L_x_3369:
        /* <DEDUP_REMOVED lines=11> */
.L_x_3370:
[----:B------:R-:W-:Y:S01]  /*293f0*/  MOV R13, R9 ;  /* 0x00000009000d7202 */ /* 0x000fe20000000f00 */
[----:B------:R-:W-:Y:S02]  /*29400*/  IMAD.MOV.U32 R12, RZ, RZ, 0x5 ;  /* 0x00000005ff0c7424 */ /* 0x000fe400078e00ff */
[----:B------:R-:W-:-:S07]  /*29410*/  IMAD.MOV.U32 R2, RZ, RZ, R14 ;  /* 0x000000ffff027224 */ /* 0x000fce00078e000e */
[----:B------:R-:W-:Y:S05]  /*29420*/  WARPSYNC.COLLECTIVE R15, `(.L_x_3371) ;  /* 0x000000000f087348 */ /* 0x000fea0003c00000 */
[----:B------:R0:W1:Y:S02]  /*29430*/  SHFL.IDX P6, R14, R13, R12, R11 ;  /* 0x0000000c0d0e7389 */ /* 0x00006400000c000b */
[----:B01----:R-:W-:Y:S01]  /*29440*/  ENDCOLLECTIVE ;  /* 0x000000000000791b */ /* 0x003fe20003800000 */
.L_x_3371:
        /* <DEDUP_REMOVED lines=11> */
.L_x_3372:
[----:B------:R-:W-:Y:S01]  /*29500*/  IMAD.MOV.U32 R2, RZ, RZ, R14 ;  /* 0x000000ffff027224 */ /* 0x000fe200078e000e */
[----:B------:R-:W-:Y:S06]  /*29510*/  BRA `(.L_x_3373) ;  /* 0xffffff9c00207947 */ /* 0x000fec000383ffff */
.L_x_3174:
[----:B---3--:R3:W4:Y:S02]  /*29520*/  SYNCS.PHASECHK.TRANS64.TRYWAIT P0, [R6+URZ+0x22860], R22 ;  /* 0x02286016060075a7 */ /* 0x008724000800017f */
[----:B----4-:R-:W-:Y:S05]  /*29530*/  @!P0 NANOSLEEP.SYNCS 0x989680 ;  /* 0x009896800000895d */ /* 0x010fea0003900000 */
[----:B------:R-:W4:Y:S02]  /*29540*/  @!P0 SYNCS.PHASECHK.TRANS64 P0, [R6+URZ+0x22860], R22 ;  /* 0x02286016060085a7 */ /* 0x000f24000800007f */
[----:B----4-:R-:W-:Y:S05]  /*29550*/  @!P0 BRA `(.L_x_3174) ;  /* 0xfffffffc00f08947 */ /* 0x010fea000383ffff */
[----:B------:R-:W-:Y:S05]  /*29560*/  BRA `(.L_x_3374) ;  /* 0xffffff9c00707947 */ /* 0x000fea000383ffff */
.L_x_3175:
[----:B------:R-:W-:Y:S01]  /*29570*/  BSSY B1, `(.L_x_3375) ;  /* 0x0000008000017945 */ /* 0x000fe20003800000 */
[----:B------:R-:W-:Y:S02]  /*29580*/  IMAD.MOV.U32 R13, RZ, RZ, R9 ;  /* 0x000000ffff0d7224 */ /* 0x000fe400078e0009 */
[----:B------:R-:W-:Y:S02]  /*29590*/  IMAD.MOV.U32 R12, RZ, RZ, RZ ;  /* 0x000000ffff0c7224 */ /* 0x000fe400078e00ff */
[----:B------:R-:W-:Y:S02]  /*295a0*/  IMAD.MOV.U32 R11, RZ, RZ, 0x181f ;  /* 0x0000181fff0b7424 */ /* 0x000fe400078e00ff */
[----:B------:R-:W-:-:S07]  /*295b0*/  IMAD.MOV.U32 R15, RZ, RZ, -0x1 ;  /* 0xffffffffff0f7424 */ /* 0x000fce00078e00ff */
[----:B0-23--:R-:W-:Y:S05]  /*295c0*/  WARPSYNC.COLLECTIVE R15, `(.L_x_3376) ;  /* 0x000000000f087348 */ /* 0x00dfea0003c00000 */
[----:B------:R1:W4:Y:S02]  /*295d0*/  SHFL.IDX P6, R14, R13, R12, R11 ;  /* 0x0000000c0d0e7389 */ /* 0x00032400000c000b */
[----:B01234-:R-:W-:Y:S01]  /*295e0*/  ENDCOLLECTIVE ;  /* 0x000000000000791b */ /* 0x01ffe20003800000 */
.L_x_3376:
[----:B------:R-:W-:Y:S05]  /*295f0*/  BSYNC B1 ;  /* 0x0000000000017941 */ /* 0x000fea0003800000 */
.L_x_3375:
        /* <DEDUP_REMOVED lines=9> */
.L_x_3377:
[----:B------:R-:W-:Y:S01]  /*29690*/  MOV R13, R9 ;  /* 0x00000009000d7202 */ /* 0x000fe20000000f00 */
[----:B------:R-:W-:Y:S01]  /*296a0*/  IMAD.MOV.U32 R12, RZ, RZ, 0x1 ;  /* 0x00000001ff0c7424 */ /* 0x000fe200078e00ff */
[----:B------:R-:W-:-:S13]  /*296b0*/  IADD3 R2, P0, R14, R0, RZ ;  /* 0x000000000e027210 */ /* 0x000fda0007f1e0ff */
[----:B------:R-:W-:Y:S05]  /*296c0*/  WARPSYNC.COLLECTIVE R15, `(.L_x_3378) ;  /* 0x000000000f087348 */ /* 0x000fea0003c00000 */
[----:B------:R0:W1:Y:S02]  /*296d0*/  SHFL.IDX P6, R14, R13, R12, R11 ;  /* 0x0000000c0d0e7389 */ /* 0x00006400000c000b */
[----:B01----:R-:W-:Y:S01]  /*296e0*/  ENDCOLLECTIVE ;  /* 0x000000000000791b */ /* 0x003fe20003800000 */
.L_x_3378:
        /* <DEDUP_REMOVED lines=13> */
.L_x_3379:
[----:B------:R-:W-:Y:S02]  /*297c0*/  IMAD.MOV.U32 R13, RZ, RZ, R9 ;  /* 0x000000ffff0d7224 */ /* 0x000fe400078e0009 */
[----:B------:R-:W-:Y:S01]  /*297d0*/  IMAD.MOV.U32 R12, RZ, RZ, 0x2 ;  /* 0x00000002ff0c7424 */ /* 0x000fe200078e00ff */
[----:B------:R-:W-:-:S13]  /*297e0*/  IADD3 R2, P0, R14, R0, RZ ;  /* 0x000000000e027210 */ /* 0x000fda0007f1e0ff */
[----:B------:R-:W-:Y:S05]  /*297f0*/  WARPSYNC.COLLECTIVE R15, `(.L_x_3380) ;  /* 0x000000000f087348 */ /* 0x000fea0003c00000 */
[----:B------:R0:W1:Y:S02]  /*29800*/  SHFL.IDX P6, R14, R13, R12, R11 ;  /* 0x0000000c0d0e7389 */ /* 0x00006400000c000b */
[----:B01----:R-:W-:Y:S01]  /*29810*/  ENDCOLLECTIVE ;  /* 0x000000000000791b */ /* 0x003fe20003800000 */
.L_x_3380:
        /* <DEDUP_REMOVED lines=13> */
.L_x_3381:
[----:B------:R-:W-:Y:S02]  /*298f0*/  IMAD.MOV.U32 R13, RZ, RZ, R9 ;  /* 0x000000ffff0d7224 */ /* 0x000fe400078e0009 */
[----:B------:R-:W-:Y:S01]  /*29900*/  IMAD.MOV.U32 R12, RZ, RZ, 0x3 ;  /* 0x00000003ff0c7424 */ /* 0x000fe200078e00ff */
[----:B------:R-:W-:-:S13]  /*29910*/  IADD3 R2, P0, R14, R0, RZ ;  /* 0x000000000e027210 */ /* 0x000fda0007f1e0ff */
[----:B------:R-:W-:Y:S05]  /*29920*/  WARPSYNC.COLLECTIVE R15, `(.L_x_3382) ;  /* 0x000000000f087348 */ /* 0x000fea0003c00000 */
[----:B------:R0:W1:Y:S02]  /*29930*/  SHFL.IDX P6, R14, R13, R12, R11 ;  /* 0x0000000c0d0e7389 */ /* 0x00006400000c000b */
[----:B01----:R-:W-:Y:S01]  /*29940*/  ENDCOLLECTIVE ;  /* 0x000000000000791b */ /* 0x003fe20003800000 */
.L_x_3382:
        /* <DEDUP_REMOVED lines=13> */
.L_x_3383:
[----:B------:R-:W-:Y:S01]  /*29a20*/  IMAD.MOV.U32 R13, RZ, RZ, R9 ;  /* 0x000000ffff0d7224 */ /* 0x000fe200078e0009 */
[----:B------:R-:W-:Y:S02]  /*29a30*/  MOV R12, 0x4 ;  /* 0x00000004000c7802 */ /* 0x000fe40000000f00 */
[----:B------:R-:W-:-:S13]  /*29a40*/  IADD3 R2, P0, R14, R0, RZ ;  /* 0x000000000e027210 */ /* 0x000fda0007f1e0ff */
[----:B------:R-:W-:Y:S05]  /*29a50*/  WARPSYNC.COLLECTIVE R15, `(.L_x_3384) ;  /* 0x000000000f087348 */ /* 0x000fea0003c00000 */
[----:B------:R0:W1:Y:S02]  /*29a60*/  SHFL.IDX P6, R14, R13, R12, R11 ;  /* 0x0000000c0d0e7389 */ /* 0x00006400000c000b */
[----:B01----:R-:W-:Y:S01]  /*29a70*/  ENDCOLLECTIVE ;  /* 0x000000000000791b */ /* 0x003fe20003800000 */
.L_x_3384:
        /* <DEDUP_REMOVED lines=13> */
.L_x_3385:
[----:B------:R-:W-:Y:S02]  /*29b50*/  IMAD.MOV.U32 R13, RZ, RZ, R9 ;  /* 0x000000ffff0d7224 */ /* 0x000fe400078e0009 */
[----:B------:R-:W-:Y:S01]  /*29b60*/  IMAD.MOV.U32 R12, RZ, RZ, 0x5 ;  /* 0x00000005ff0c7424 */ /* 0x000fe200078e00ff */
[----:B------:R-:W-:-:S13]  /*29b70*/  IADD3 R2, P0, R14, R0, RZ ;  /* 0x000000000e027210 */ /* 0x000fda0007f1e0ff */
[----:B------:R-:W-:Y:S05]  /*29b80*/  WARPSYNC.COLLECTIVE R15, `(.L_x_3386) ;  /* 0x000000000f087348 */ /* 0x000fea0003c00000 */
[----:B------:R0:W1:Y:S02]  /*29b90*/  SHFL.IDX P6, R14, R13, R12, R11 ;  /* 0x0000000c0d0e7389 */ /* 0x00006400000c000b */
[----:B01----:R-:W-:Y:S01]  /*29ba0*/  ENDCOLLECTIVE ;  /* 0x000000000000791b */ /* 0x003fe20003800000 */
.L_x_3386:
        /* <DEDUP_REMOVED lines=13> */
.L_x_3387:
[----:B------:R-:W-:Y:S05]  /*29c80*/  BRA `(.L_x_3388) ;  /* 0xffffff9800b47947 */ /* 0x000fea000383ffff */
.L_x_3183:
        /* <DEDUP_REMOVED lines=8> */
.L_x_3390:
[----:B------:R-:W-:Y:S05]  /*29d10*/  BSYNC B0 ;  /* 0x0000000000007941 */ /* 0x000fea0003800000 */
.L_x_3389:
        /* <DEDUP_REMOVED lines=9> */
.L_x_3391:
        /* <DEDUP_REMOVED lines=24> */
.L_x_3392:
[----:B------:R-:W-:Y:S01]  /*29f30*/  IMAD.MOV.U32 R12, RZ, RZ, 0x2 ;  /* 0x00000002ff0c7424 */ /* 0x000fe200078e00ff */
[----:B------:R-:W-:-:S05]  /*29f40*/  SEL R14, R14, RZ, P1 ;  /* 0x000000ff0e0e7207 */ /* 0x000fca0000800000 */
[----:B------:R-:W-:-:S04]  /*29f50*/  IMAD.IADD R5, R13, 0x1, R14 ;  /* 0x000000010d057824 */ /* 0x000fc800078e020e */
[----:B------:R-:W-:-:S07]  /*29f60*/  IMAD.MOV.U32 R13, RZ, RZ, R5 ;  /* 0x000000ffff0d7224 */ /* 0x000fce00078e0005 */
[----:B------:R-:W-:Y:S05]  /*29f70*/  WARPSYNC.COLLECTIVE R15, `(.L_x_3393) ;  /* 0x000000000f087348 */ /* 0x000fea0003c00000 */
[----:B------:R0:W1:Y:S02]  /*29f80*/  SHFL.UP P6, R14, R13, R12, R11 ;  /* 0x0400000c0d0e7389 */ /* 0x00006400000c000b */
[----:B01----:R-:W-:Y:S01]  /*29f90*/  ENDCOLLECTIVE ;  /* 0x000000000000791b */ /* 0x003fe20003800000 */
.L_x_3393:
[----:B------:R-:W-:Y:S01]  /*29fa0*/  IMAD.MOV.U32 R12, RZ, RZ, 0x4 ;  /* 0x00000004ff0c7424 */ /* 0x000fe200078e00ff */
[----:B------:R-:W-:-:S05]  /*29fb0*/  SEL R2, R14, RZ, P2 ;  /* 0x000000ff0e027207 */ /* 0x000fca0001000000 */
[----:B------:R-:W-:-:S04]  /*29fc0*/  IMAD.IADD R2, R5, 0x1, R2 ;  /* 0x0000000105027824 */ /* 0x000fc800078e0202 */
[----:B------:R-:W-:-:S07]  /*29fd0*/  IMAD.MOV.U32 R13, RZ, RZ, R2 ;  /* 0x000000ffff0d7224 */ /* 0x000fce00078e0002 */
[----:B------:R-:W-:Y:S05]  /*29fe0*/  WARPSYNC.COLLECTIVE R15, `(.L_x_3394) ;  /* 0x000000000f087348 */ /* 0x000fea0003c00000 */
[----:B------:R0:W1:Y:S02]  /*29ff0*/  SHFL.UP P6, R14, R13, R12, R11 ;  /* 0x0400000c0d0e7389 */ /* 0x00006400000c000b */
[----:B01----:R-:W-:Y:S01]  /*2a000*/  ENDCOLLECTIVE ;  /* 0x000000000000791b */ /* 0x003fe20003800000 */
.L_x_3394:
[----:B------:R-:W-:Y:S02]  /*2a010*/  MOV R12, 0x8 ;  /* 0x00000008000c7802 */ /* 0x000fe40000000f00 */
[----:B------:R-:W-:-:S05]  /*2a020*/  SEL R3, R14, RZ, P3 ;  /* 0x000000ff0e037207 */ /* 0x000fca0001800000 */
[----:B------:R-:W-:-:S04]  /*2a030*/  IMAD.IADD R3, R2, 0x1, R3 ;  /* 0x0000000102037824 */ /* 0x000fc800078e0203 */
[----:B------:R-:W-:-:S07]  /*2a040*/  IMAD.MOV.U32 R13, RZ, RZ, R3 ;  /* 0x000000ffff0d7224 */ /* 0x000fce00078e0003 */
[----:B------:R-:W-:Y:S05]  /*2a050*/  WARPSYNC.COLLECTIVE R15, `(.L_x_3395) ;  /* 0x000000000f087348 */ /* 0x000fea0003c00000 */
[----:B------:R0:W1:Y:S02]  /*2a060*/  SHFL.UP P6, R14, R13, R12, R11 ;  /* 0x0400000c0d0e7389 */ /* 0x00006400000c000b */
[----:B01----:R-:W-:Y:S01]  /*2a070*/  ENDCOLLECTIVE ;  /* 0x000000000000791b */ /* 0x003fe20003800000 */
.L_x_3395:
[----:B------:R-:W-:Y:S01]  /*2a080*/  IMAD.MOV.U32 R12, RZ, RZ, 0x10 ;  /* 0x00000010ff0c7424 */ /* 0x000fe200078e00ff */
[----:B------:R-:W-:-:S05]  /*2a090*/  SEL R14, R14, RZ, P4 ;  /* 0x000000ff0e0e7207 */ /* 0x000fca0002000000 */
[----:B------:R-:W-:-:S04]  /*2a0a0*/  IMAD.IADD R5, R3, 0x1, R14 ;  /* 0x0000000103057824 */ /* 0x000fc800078e020e */
[----:B------:R-:W-:-:S07]  /*2a0b0*/  IMAD.MOV.U32 R13, RZ, RZ, R5 ;  /* 0x000000ffff0d7224 */ /* 0x000fce00078e0005 */
[----:B------:R-:W-:Y:S05]  /*2a0c0*/  WARPSYNC.COLLECTIVE R15, `(.L_x_3396) ;  /* 0x000000000f087348 */ /* 0x000fea0003c00000 */
[----:B------:R0:W1:Y:S02]  /*2a0d0*/  SHFL.UP P6, R14, R13, R12, R11 ;  /* 0x0400000c0d0e7389 */ /* 0x00006400000c000b */
[----:B01----:R-:W-:Y:S01]  /*2a0e0*/  ENDCOLLECTIVE ;  /* 0x000000000000791b */ /* 0x003fe20003800000 */
.L_x_3396:
        /* <DEDUP_REMOVED lines=8> */
.L_x_3397:
[----:B------:R-:W-:Y:S05]  /*2a170*/  BRA `(.L_x_3398) ;  /* 0xffffff9c00147947 */ /* 0x000fea000383ffff */
.L_x_3186:
[----:B------:R-:W-:Y:S01]  /*2a180*/  BSSY B0, `(.L_x_3399) ;  /* 0x0000007000007945 */ /* 0x000fe20003800000 */
[----:B------:R-:W-:Y:S02]  /*2a190*/  IMAD.MOV.U32 R12, RZ, RZ, 0x1 ;  /* 0x00000001ff0c7424 */ /* 0x000fe400078e00ff */
[----:B------:R-:W-:Y:S02]  /*2a1a0*/  IMAD.MOV.U32 R11, RZ, RZ, RZ ;  /* 0x000000ffff0b7224 */ /* 0x000fe400078e00ff */
[----:B------:R-:W-:-:S07]  /*2a1b0*/  IMAD.MOV.U32 R15, RZ, RZ, -0x1 ;  /* 0xffffffffff0f7424 */ /* 0x000fce00078e00ff */
[----:B------:R-:W-:Y:S05]  /*2a1c0*/  WARPSYNC.COLLECTIVE R15, `(.L_x_3400) ;  /* 0x000000000f087348 */ /* 0x000fea0003c00000 */
[----:B------:R0:W1:Y:S02]  /*2a1d0*/  SHFL.UP P6, R14, R13, R12, R11 ;  /* 0x0400000c0d0e7389 */ /* 0x00006400000c000b */
[----:B01----:R-:W-:Y:S01]  /*2a1e0*/  ENDCOLLECTIVE ;  /* 0x000000000000791b */ /* 0x003fe20003800000 */
.L_x_3400:
[----:B------:R-:W-:Y:S05]  /*2a1f0*/  BSYNC B0 ;  /* 0x0000000000007941 */ /* 0x000fea0003800000 */
.L_x_3399:
        /* <DEDUP_REMOVED lines=8> */
.L_x_3401:
[----:B------:R-:W-:Y:S01]  /*2a280*/  IMAD.MOV.U32 R12, RZ, RZ, 0x4 ;  /* 0x00000004ff0c7424 */ /* 0x000fe200078e00ff */
[----:B------:R-:W-:-:S04]  /*2a290*/  SEL R2, R14, RZ, P2 ;  /* 0x000000ff0e027207 */ /* 0x000fc80001000000 */
[----:B------:R-:W-:-:S05]  /*2a2a0*/  IADD3 R2, R13, R2, RZ ;  /* 0x000000020d027210 */ /* 0x000fca0007ffe0ff */
[----:B------:R-:W-:-:S07]  /*2a2b0*/  IMAD.MOV.U32 R13, RZ, RZ, R2 ;  /* 0x000000ffff0d7224 */ /* 0x000fce00078e0002 */
[----:B------:R-:W-:Y:S05]  /*2a2c0*/  WARPSYNC.COLLECTIVE R15, `(.L_x_3402) ;  /* 0x000000000f087348 */ /* 0x000fea0003c00000 */
[----:B------:R0:W1:Y:S02]  /*2a2d0*/  SHFL.UP P6, R14, R13, R12, R11 ;  /* 0x0400000c0d0e7389 */ /* 0x00006400000c000b */
[----:B01----:R-:W-:Y:S01]  /*2a2e0*/  ENDCOLLECTIVE ;  /* 0x000000000000791b */ /* 0x003fe20003800000 */
.L_x_3402:
[----:B------:R-:W-:Y:S01]  /*2a2f0*/  IMAD.MOV.U32 R12, RZ, RZ, 0x8 ;  /* 0x00000008ff0c7424 */ /* 0x000fe200078e00ff */
[----:B------:R-:W-:-:S05]  /*2a300*/  SEL R3, R14, RZ, P3 ;  /* 0x000000ff0e037207 */ /* 0x000fca0001800000 */
[----:B------:R-:W-:-:S04]  /*2a310*/  IMAD.IADD R3, R2, 0x1, R3 ;  /* 0x0000000102037824 */ /* 0x000fc800078e0203 */
[----:B------:R-:W-:-:S07]  /*2a320*/  IMAD.MOV.U32 R13, RZ, RZ, R3 ;  /* 0x000000ffff0d7224 */ /* 0x000fce00078e0003 */
[----:B------:R-:W-:Y:S05]  /*2a330*/  WARPSYNC.COLLECTIVE R15, `(.L_x_3403) ;  /* 0x000000000f087348 */ /* 0x000fea0003c00000 */
[----:B------:R0:W1:Y:S02]  /*2a340*/  SHFL.UP P6, R14, R13, R12, R11 ;  /* 0x0400000c0d0e7389 */ /* 0x00006400000c000b */
[----:B01----:R-:W-:Y:S01]  /*2a350*/  ENDCOLLECTIVE ;  /* 0x000000000000791b */ /* 0x003fe20003800000 */
.L_x_3403:
[----:B------:R-:W-:Y:S01]  /*2a360*/  IMAD.MOV.U32 R12, RZ, RZ, 0x10 ;  /* 0x00000010ff0c7424 */ /* 0x000fe200078e00ff */
[----:B------:R-:W-:-:S05]  /*2a370*/  SEL R14, R14, RZ, P4 ;  /* 0x000000ff0e0e7207 */ /* 0x000fca0002000000 */
[----:B------:R-:W-:-:S04]  /*2a380*/  IMAD.IADD R5, R3, 0x1, R14 ;  /* 0x0000000103057824 */ /* 0x000fc800078e020e */
[----:B------:R-:W-:-:S07]  /*2a390*/  IMAD.MOV.U32 R13, RZ, RZ, R5 ;  /* 0x000000ffff0d7224 */ /* 0x000fce00078e0005 */
[----:B------:R-:W-:Y:S05]  /*2a3a0*/  WARPSYNC.COLLECTIVE R15, `(.L_x_3404) ;  /* 0x000000000f087348 */ /* 0x000fea0003c00000 */
[----:B------:R0:W1:Y:S02]  /*2a3b0*/  SHFL.UP P6, R14, R13, R12, R11 ;  /* 0x0400000c0d0e7389 */ /* 0x00006400000c000b */
[----:B01----:R-:W-:Y:S01]  /*2a3c0*/  ENDCOLLECTIVE ;  /* 0x000000000000791b */ /* 0x003fe20003800000 */
.L_x_3404:
        /* <DEDUP_REMOVED lines=8> */
.L_x_3405:
[----:B------:R-:W-:Y:S05]  /*2a450*/  BRA `(.L_x_3406) ;  /* 0xffffff9c00007947 */ /* 0x000fea000383ffff */
.L_x_3188:
[----:B------:R-:W-:Y:S01]  /*2a460*/  BSSY B0, `(.L_x_3407) ;  /* 0x0000006000007945 */ /* 0x000fe20003800000 */
[----:B------:R-:W-:Y:S01]  /*2a470*/  PLOP3.LUT P6, PT, P6, PT, PT, 0x8, 0x0 ;  /* 0x000000000000781c */ /* 0x000fe200037ce170 */
[----:B------:R-:W-:-:S12]  /*2a480*/  IMAD.MOV.U32 R15, RZ, RZ, -0x1 ;  /* 0xffffffffff0f7424 */ /* 0x000fd800078e00ff */
[----:B0-----:R-:W-:Y:S05]  /*2a490*/  WARPSYNC.COLLECTIVE R15, `(.L_x_3408) ;  /* 0x000000000f087348 */ /* 0x001fea0003c00000 */
[----:B------:R-:W-:Y:S01]  /*2a4a0*/  VOTE.ANY R14, PT, P6 ;  /* 0x00000000000e7806 */ /* 0x000fe200030e0100 */
[----:B0-----:R-:W-:Y:S06]  /*2a4b0*/  ENDCOLLECTIVE ;  /* 0x000000000000791b */ /* 0x001fec0003800000 */
.L_x_3408:
[----:B------:R-:W-:Y:S05]  /*2a4c0*/  BSYNC B0 ;  /* 0x0000000000007941 */ /* 0x000fea0003800000 */
.L_x_3407:
[----:B------:R-:W-:Y:S01]  /*2a4d0*/  IMAD.MOV.U32 R3, RZ, RZ, R14 ;  /* 0x000000ffff037224 */ /* 0x000fe200078e000e */
[----:B------:R-:W-:Y:S01]  /*2a4e0*/  MOV R11, 0x1f ;  /* 0x0000001f000b7802 */ /* 0x000fe20000000f00 */
[----:B------:R-:W-:Y:S02]  /*2a4f0*/  IMAD.MOV.U32 R13, RZ, RZ, R25 ;  /* 0x000000ffff0d7224 */ /* 0x000fe400078e0019 */
[----:B------:R0:W1:Y:S01]  /*2a500*/  POPC R12, R3 ;  /* 0x00000003000c7309 */ /* 0x0000620000000000 */
[----:B------:R-:W-:-:S07]  /*2a510*/  IMAD.MOV.U32 R15, RZ, RZ, -0x1 ;  /* 0xffffffffff0f7424 */ /* 0x000fce00078e00ff */
[----:B01----:R-:W-:Y:S05]  /*2a520*/  WARPSYNC.COLLECTIVE R15, `(.L_x_3409) ;  /* 0x000000000f087348 */ /* 0x003fea0003c00000 */
[----:B-1----:R1:W2:Y:S02]  /*2a530*/  SHFL.IDX P6, R14, R13, R12, R11 ;  /* 0x0000000c0d0e7389 */ /* 0x0022a400000c000b */
[----:B012---:R-:W-:Y:S01]  /*2a540*/  ENDCOLLECTIVE ;  /* 0x000000000000791b */ /* 0x007fe20003800000 */
.L_x_3409:
[----:B------:R-:W-:Y:S02]  /*2a550*/  IMAD.IADD R27, R12, 0x1, R27 ;  /* 0x000000010c1b7824 */ /* 0x000fe400078e021b */
[----:B------:R-:W-:Y:S02]  /*2a560*/  IMAD.MOV.U32 R13, RZ, RZ, R4 ;  /* 0x000000ffff0d7224 */ /* 0x000fe400078e0004 */
[----:B------:R-:W-:-:S07]  /*2a570*/  IMAD.MOV.U32 R25, RZ, RZ, R14 ;  /* 0x000000ffff197224 */ /* 0x000fce00078e000e */
[----:B------:R-:W-:Y:S05]  /*2a580*/  WARPSYNC.COLLECTIVE R15, `(.L_x_3410) ;  /* 0x000000000f087348 */ /* 0x000fea0003c00000 */
[----:B------:R0:W1:Y:S02]  /*2a590*/  SHFL.IDX P6, R14, R13, R12, R11 ;  /* 0x0000000c0d0e7389 */ /* 0x00006400000c000b */
[----:B01----:R-:W-:Y:S01]  /*2a5a0*/  ENDCOLLECTIVE ;  /* 0x000000000000791b */ /* 0x003fe20003800000 */
.L_x_3410:
[----:B------:R-:W-:Y:S01]  /*2a5b0*/  IMAD.MOV.U32 R4, RZ, RZ, R14 ;  /* 0x000000ffff047224 */ /* 0x000fe200078e000e */
[----:B------:R-:W-:Y:S06]  /*2a5c0*/  BRA `(.L_x_3411) ;  /* 0xffffff9800e47947 */ /* 0x000fec000383ffff */
.L_x_3190:
[----:B------:R-:W-:Y:S01]  /*2a5d0*/  BSSY B0, `(.L_x_3412) ;  /* 0x0000007000007945 */ /* 0x000fe20003800000 */
[----:B------:R-:W-:Y:S02]  /*2a5e0*/  IMAD.MOV.U32 R13, RZ, RZ, R2 ;  /* 0x000000ffff0d7224 */ /* 0x000fe400078e0002 */
[----:B------:R-:W-:Y:S02]  /*2a5f0*/  IMAD.MOV.U32 R11, RZ, RZ, 0x1f ;  /* 0x0000001fff0b7424 */ /* 0x000fe400078e00ff */
[----:B------:R-:W-:-:S07]  /*2a600*/  IMAD.MOV.U32 R15, RZ, RZ, -0x1 ;  /* 0xffffffffff0f7424 */ /* 0x000fce00078e00ff */
[----:B0-23--:R-:W-:Y:S05]  /*2a610*/  WARPSYNC.COLLECTIVE R15, `(.L_x_3413) ;  /* 0x000000000f087348 */ /* 0x00dfea0003c00000 */
[----:B------:R1:W4:Y:S02]  /*2a620*/  SHFL.IDX P6, R14, R13, R12, R11 ;  /* 0x0000000c0d0e7389 */ /* 0x00032400000c000b */
[----:B01234-:R-:W-:Y:S01]  /*2a630*/  ENDCOLLECTIVE ;  /* 0x000000000000791b */ /* 0x01ffe20003800000 */
.L_x_3413:
[----:B------:R-:W-:Y:S05]  /*2a640*/  BSYNC B0 ;  /* 0x0000000000007941 */ /* 0x000fea0003800000 */
.L_x_3412:
[----:B------:R-:W-:Y:S01]  /*2a650*/  IMAD.MOV.U32 R6, RZ, RZ, R14 ;  /* 0x000000ffff067224 */ /* 0x000fe200078e000e */
[----:B------:R-:W-:Y:S06]  /*2a660*/  BRA `(.L_x_3189) ;  /* 0xffffff9800d47947 */ /* 0x000fec000383ffff */
.L_x_3196:
[----:B0-----:R0:W1:Y:S02]  /*2a670*/  SYNCS.PHASECHK.TRANS64.TRYWAIT P0, [R5+URZ+0x22820], R0 ;  /* 0x02282000050075a7 */ /* 0x001064000800017f */
[----:B-1----:R-:W-:Y:S05]  /*2a680*/  @!P0 NANOSLEEP.SYNCS 0x989680 ;  /* 0x009896800000895d */ /* 0x002fea0003900000 */
[----:B------:R-:W1:Y:S02]  /*2a690*/  @!P0 SYNCS.PHASECHK.TRANS64 P0, [R5+URZ+0x22820], R0 ;  /* 0x02282000050085a7 */ /* 0x000e64000800007f */
[----:B-1----:R-:W-:Y:S05]  /*2a6a0*/  @!P0 BRA `(.L_x_3196) ;  /* 0xfffffffc00f08947 */ /* 0x002fea000383ffff */
[----:B------:R-:W-:Y:S05]  /*2a6b0*/  BRA `(.L_x_3414) ;  /* 0xffffffa4002c7947 */ /* 0x000fea000383ffff */
.L_x_3197:
        /* <DEDUP_REMOVED lines=8> */
[----:B0-234-:R-:W-:Y:S05]  /*2a740*/  WARPSYNC.COLLECTIVE R15, `(.L_x_3416) ;  /* 0x000000000f087348 */ /* 0x01dfea0003c00000 */
[----:B------:R1:W0:Y:S02]  /*2a750*/  SHFL.IDX P6, R14, R13, R12, R11 ;  /* 0x0000000c0d0e7389 */ /* 0x00022400000c000b */
[----:B01234-:R-:W-:Y:S01]  /*2a760*/  ENDCOLLECTIVE ;  /* 0x000000000000791b */ /* 0x01ffe20003800000 */
.L_x_3416:
[----:B------:R-:W-:Y:S05]  /*2a770*/  BSYNC B0 ;  /* 0x0000000000007941 */ /* 0x000fea0003800000 */
.L_x_3415:
[----:B------:R-:W-:Y:S05]  /*2a780*/  BRA `(.L_x_3417) ;  /* 0xffffffa400147947 */ /* 0x000fea000383ffff */
.L_x_3198:
[----:B------:R-:W-:Y:S01]  /*2a790*/  BSSY B0, `(.L_x_3418) ;  /* 0x0000006000007945 */ /* 0x000fe20003800000 */
[----:B------:R-:W-:-:S07]  /*2a7a0*/  IMAD.MOV.U32 R15, RZ, RZ, -0x1 ;  /* 0xffffffffff0f7424 */ /* 0x000fce00078e00ff */
[----:B0-234-:R-:W-:Y:S05]  /*2a7b0*/  WARPSYNC.COLLECTIVE R15, `(.L_x_3419) ;  /* 0x000000000f0c7348 */ /* 0x01dfea0003c00000 */
[----:B------:R-:W-:Y:S02]  /*2a7c0*/  ELECT P6, UR62, PT ;  /* 0x00000000003e782f */ /* 0x000fe400038c0000 */
[----:B------:R-:W-:Y:S01]  /*2a7d0*/  MOV R14, UR62 ;  /* 0x0000003e000e7c02 */ /* 0x000fe20008000f00 */
[----:B0-234-:R-:W-:Y:S10]  /*2a7e0*/  ENDCOLLECTIVE ;  /* 0x000000000000791b */ /* 0x01dff40003800000 */
.L_x_3419:
[----:B------:R-:W-:Y:S05]  /*2a7f0*/  BSYNC B0 ;  /* 0x0000000000007941 */ /* 0x000fea0003800000 */
.L_x_3418:
[----:B------:R-:W-:Y:S05]  /*2a800*/  BRA `(.L_x_3420) ;  /* 0xffffffa400087947 */ /* 0x000fea000383ffff */
.L_x_3200:
[----:B0-----:R0:W1:Y:S02]  /*2a810*/  SYNCS.PHASECHK.TRANS64.TRYWAIT P1, [R3+URZ+0x22840], R2 ;  /* 0x02284002030075a7 */ /* 0x001064000802017f */
[----:B-1----:R-:W-:Y:S05]  /*2a820*/  @!P1 NANOSLEEP.SYNCS 0x989680 ;  /* 0x009896800000995d */ /* 0x002fea0003900000 */
[----:B------:R-:W1:Y:S02]  /*2a830*/  @!P1 SYNCS.PHASECHK.TRANS64 P1, [R3+URZ+0x22840], R2 ;  /* 0x02284002030095a7 */ /* 0x000e64000802007f */
[----:B-1----:R-:W-:Y:S05]  /*2a840*/  @!P1 BRA `(.L_x_3200) ;  /* 0xfffffffc00f09947 */ /* 0x002fea000383ffff */
[----:B------:R-:W-:Y:S05]  /*2a850*/  BRA `(.L_x_3421) ;  /* 0xffffffa400287947 */ /* 0x000fea000383ffff */
.L_x_3202:
[----:B-1----:R1:W0:Y:S02]  /*2a860*/  SYNCS.PHASECHK.TRANS64.TRYWAIT P1, [R19+URZ+0x22840], R0 ;  /* 0x02284000130075a7 */ /* 0x002224000802017f */
[----:B0-----:R-:W-:Y:S05]  /*2a870*/  @!P1 NANOSLEEP.SYNCS 0x989680 ;  /* 0x009896800000995d */ /* 0x001fea0003900000 */
[----:B------:R-:W0:Y:S02]  /*2a880*/  @!P1 SYNCS.PHASECHK.TRANS64 P1, [R19+URZ+0x22840], R0 ;  /* 0x02284000130095a7 */ /* 0x000e24000802007f */
[----:B0-----:R-:W-:Y:S05]  /*2a890*/  @!P1 BRA `(.L_x_3202) ;  /* 0xfffffffc00f09947 */ /* 0x001fea000383ffff */
[----:B------:R-:W-:Y:S05]  /*2a8a0*/  BRA `(.L_x_3422) ;  /* 0xffffffa400347947 */ /* 0x000fea000383ffff */
.L_x_3204:
[----:B------:R0:W0:Y:S02]  /*2a8b0*/  SYNCS.PHASECHK.TRANS64.TRYWAIT P1, [R3+URZ+0x22860], R2 ;  /* 0x02286002030075a7 */ /* 0x000024000802017f */
[----:B0-----:R-:W-:Y:S05]  /*2a8c0*/  @!P1 NANOSLEEP.SYNCS 0x989680 ;  /* 0x009896800000995d */ /* 0x001fea0003900000 */
[----:B------:R-:W0:Y:S02]  /*2a8d0*/  @!P1 SYNCS.PHASECHK.TRANS64 P1, [R3+URZ+0x22860], R2 ;  /* 0x02286002030095a7 */ /* 0x000e24000802007f */
[----:B0-----:R-:W-:Y:S05]  /*2a8e0*/  @!P1 BRA `(.L_x_3204) ;  /* 0xfffffffc00f09947 */ /* 0x001fea000383ffff */
[----:B------:R-:W-:Y:S05]  /*2a8f0*/  BRA `(.L_x_3423) ;  /* 0xffffffa400307947 */ /* 0x000fea000383ffff */
.L_x_3424:
        /* <DEDUP_REMOVED lines=16> */
.L_x_6566:


//--------------------- .text._ZN7cutlass13device_kernelIN5flash11enable_sm90INS1_16FlashAttnFwdSm90INS1_25CollectiveMainloopFwdSm90ILi2EN4cute5tupleIJNS5_1CILi1EEES8_S8_EEENS6_IJNS7_ILi128EEENS7_ILi96EEENS7_ILi64EEEEEELi256ENS_6half_tEfNS_4arch4Sm90ELb0ELb1ELb1ELb1ELb1ELb0ELb1ELb1ELb0ELb1ELb1ELb0EEENS1_21CollectiveEpilogueFwdINS6_IJSA_NS7_ILi256EEESB_EEES9_SE_SG_Li256ELb1ELb1ELb1ELb0EEENS1_36VarlenDynamicPersistentTileSchedulerILi128ELi96ELi256ELi128ELb1ELb1ELb1ELb1ELb0ELb1EEEEEEEEEvNT_6ParamsE --------------------------
	.section	.text._ZN7cutlass13device_kernelIN5flash11enable_sm90INS1_16FlashAttnFwdSm90INS1_25CollectiveMainloopFwdSm90ILi2EN4cute5tupleIJNS5_1CILi1EEES8_S8_EEENS6_IJNS7_ILi128EEENS7_ILi96EEENS7_ILi64EEEEEELi256ENS_6half_tEfNS_4arch4Sm90ELb0ELb1ELb1ELb1ELb1ELb0ELb1ELb1ELb0ELb1ELb1ELb0EEENS1_21CollectiveEpilogueFwdINS6_IJSA_NS7_ILi256EEESB_EEES9_SE_SG_Li256ELb1ELb1ELb1ELb0EEENS1_36VarlenDynamicPersistentTileSchedulerILi128ELi96ELi256ELi128ELb1ELb1ELb1ELb1ELb0ELb1EEEEEEEEEvNT_6ParamsE,"ax",@progbits
	.align	128
.text._ZN7cutlass13device_kernelIN5flash11enable_sm90INS1_16FlashAttnFwdSm90INS1_25CollectiveMainloopFwdSm90ILi2EN4cute5tupleIJNS5_1CILi1EEES8_S8_EEENS6_IJNS7_ILi128EEENS7_ILi96EEENS7_ILi64EEEEEELi256ENS_6half_tEfNS_4arch4Sm90ELb0ELb1ELb1ELb1ELb1ELb0ELb1ELb1ELb0ELb1ELb1ELb0EEENS1_21CollectiveEpilogueFwdINS6_IJSA_NS7_ILi256EEESB_EEES9_SE_SG_Li256ELb1ELb1ELb1ELb0EEENS1_36VarlenDynamicPersistentTileSchedulerILi128ELi96ELi256ELi128ELb1ELb1ELb1ELb1ELb0ELb1EEEEEEEEEvNT_6ParamsE:
        .type           _ZN7cutlass13device_kernelIN5flash11enable_sm90INS1_16FlashAttnFwdSm90INS1_25CollectiveMainloopFwdSm90ILi2EN4cute5tupleIJNS5_1CILi1EEES8_S8_EEENS6_IJNS7_ILi128EEENS7_ILi96EEENS7_ILi64EEEEEELi256ENS_6half_tEfNS_4arch4Sm90ELb0ELb1ELb1ELb1ELb1ELb0ELb1ELb1ELb0ELb1ELb1ELb0EEENS1_21CollectiveEpilogueFwdINS6_IJSA_NS7_ILi256EEESB_EEES9_SE_SG_Li256ELb1ELb1ELb1ELb0EEENS1_36VarlenDynamicPersistentTileSchedulerILi128ELi96ELi256ELi128ELb1ELb1ELb1ELb1ELb0ELb1EEEEEEEEEvNT_6ParamsE,@function
        .size           _ZN7cutlass13device_kernelIN5flash11enable_sm90INS1_16FlashAttnFwdSm90INS1_25CollectiveMainloopFwdSm90ILi2EN4cute5tupleIJNS5_1CILi1EEES8_S8_EEENS6_IJNS7_ILi128EEENS7_ILi96EEENS7_ILi64EEEEEELi256ENS_6half_tEfNS_4arch4Sm90ELb0ELb1ELb1ELb1ELb1ELb0ELb1ELb1ELb0ELb1ELb1ELb0EEENS1_21CollectiveEpilogueFwdINS6_IJSA_NS7_ILi256EEESB_EEES9_SE_SG_Li256ELb1ELb1ELb1ELb0EEENS1_36VarlenDynamicPersistentTileSchedulerILi128ELi96ELi256ELi128ELb1ELb1ELb1ELb1ELb0ELb1EEEEEEEEEvNT_6ParamsE,(.L_x_6567 - _ZN7cutlass13device_kernelIN5flash11enable_sm90INS1_16FlashAttnFwdSm90INS1_25CollectiveMainloopFwdSm90ILi2EN4cute5tupleIJNS5_1CILi1EEES8_S8_EEENS6_IJNS7_ILi128EEENS7_ILi96EEENS7_ILi64EEEEEELi256ENS_6half_tEfNS_4arch4Sm90ELb0ELb1ELb1ELb1ELb1ELb0ELb1ELb1ELb0ELb1ELb1ELb0EEENS1_21CollectiveEpilogueFwdINS6_IJSA_NS7_ILi256EEESB_EEES9_SE_SG_Li256ELb1ELb1ELb1ELb0EEENS1_36VarlenDynamicPersistentTileSchedulerILi128ELi96ELi256ELi128ELb1ELb1ELb1ELb1ELb0ELb1EEEEEEEEEvNT_6ParamsE)
        .other          _ZN7cutlass13device_kernelIN5flash11enable_sm90INS1_16FlashAttnFwdSm90INS1_25CollectiveMainloopFwdSm90ILi2EN4cute5tupleIJNS5_1CILi1EEES8_S8_EEENS6_IJNS7_ILi128EEENS7_ILi96EEENS7_ILi64EEEEEELi256ENS_6half_tEfNS_4arch4Sm90ELb0ELb1ELb1ELb1ELb1ELb0ELb1ELb1ELb0ELb1ELb1ELb0EEENS1_21CollectiveEpilogueFwdINS6_IJSA_NS7_ILi256EEESB_EEES9_SE_SG_Li256ELb1ELb1ELb1ELb0EEENS1_36VarlenDynamicPersistentTileSchedulerILi128ELi96ELi256ELi128ELb1ELb1ELb1ELb1ELb0ELb1EEEEEEEEEvNT_6ParamsE,@"STO_CUDA_ENTRY STV_DEFAULT"
_ZN7cutlass13device_kernelIN5flash11enable_sm90INS1_16FlashAttnFwdSm90INS1_25CollectiveMainloopFwdSm90ILi2EN4cute5tupleIJNS5_1CILi1EEES8_S8_EEENS6_IJNS7_ILi128EEENS7_ILi96EEENS7_ILi64EEEEEELi256ENS_6half_tEfNS_4arch4Sm90ELb0ELb1ELb1ELb1ELb1ELb0ELb1ELb1ELb0ELb1ELb1ELb0EEENS1_21CollectiveEpilogueFwdINS6_IJSA_NS7_ILi256EEESB_EEES9_SE_SG_Li256ELb1ELb1ELb1ELb0EEENS1_36VarlenDynamicPersistentTileSchedulerILi128ELi96ELi256ELi128ELb1ELb1ELb1ELb1ELb0ELb1EEEEEEEEEvNT_6ParamsE:
        /* <DEDUP_REMOVED lines=47> */
.L_x_3425:
        /* <DEDUP_REMOVED lines=22> */
.L_x_3426:
        /* <DEDUP_REMOVED lines=18> */
.L_x_3427:
        /* <DEDUP_REMOVED lines=22> */
.L_x_3428:
        /* <DEDUP_REMOVED lines=23> */
.L_x_3429:
[----:B------:R-:W-:Y:S01]  /*0840*/  UISETP.NE.AND UP0, UPT, UR9, URZ, UPT ;  /* 0x0000003f0900728c */ /* 0x000fe2000bf05270 */
[----:B------:R-:W-:Y:S01]  /*0850*/  NOP ;  /* 0x0000000000007918 */ /* 0x000fe20000000000 */
[----:B0-----:R-:W-:Y:S01]  /*0860*/  UMOV UR4, 0x1 ;  /* 0x0000000100047882 */ /* 0x001fe20000000000 */
[----:B------:R-:W-:Y:S01]  /*0870*/  ULDC UR5, c[0x0][0x20] ;  /* 0x0000080000057ab9 */ /* 0x000fe20000000800 */
[----:B------:R-:W-:Y:S01]  /*0880*/  USEL UR4, UR4, 0x2, !UP0 ;  /* 0x0000000204047887 */ /* 0x000fe2000c000000 */
[----:B-1234-:R-:W-:Y:S01]  /*0890*/  BAR.SYNC.DEFER_BLOCKING 0x0 ;  /* 0x0000000000007b1d */ /* 0x01efe20000010000 */
[----:B------:R-:W-:Y:S02]  /*08a0*/  PLOP3.LUT P1, PT, PT, PT, UP0, 0x80, 0x0 ;  /* 0x000000000000781c */ /* 0x000fe40003f2f008 */
[----:B------:R-:W-:Y:S02]  /*08b0*/  IADD3 R16, P0, R1, UR5, RZ ;  /* 0x0000000501107c10 */ /* 0x000fe4000ff1e0ff */
[----:B------:R-:W-:Y:S01]  /*08c0*/  IMAD.U32 R2, RZ, RZ, UR4 ;  /* 0x00000004ff027e24 */ /* 0x000fe2000f8e00ff */
[----:B------:R-:W-:Y:S01]  /*08d0*/  ULDC UR6, c[0x0][0x24] ;  /* 0x0000090000067ab9 */ /* 0x000fe20000000800 */
[----:B------:R-:W-:Y:S01]  /*08e0*/  ULDC.64 UR36, c[0x0][0x208] ;  /* 0x0000820000247ab9 */ /* 0x000fe20000000a00 */
[----:B------:R-:W-:-:S02]  /*08f0*/  IMAD.X R17, RZ, RZ, UR6, P0 ;  /* 0x00000006ff117e24 */ /* 0x000fc400080e06ff */
[----:B------:R0:W-:Y:S04]  /*0900*/  STL [R1+0x4c8], R2 ;  /* 0x0004c80201007387 */ /* 0x0001e80000100800 */
[----:B------:R-:W-:Y:S05]  /*0910*/  @!P1 BRA `(.L_x_3430) ;  /* 0x0000024800849947 */ /* 0x000fea0003800000 */
.L_x_3431:
[----:B------:R-:W-:-:S08]  /*0920*/  NOP ;  /* 0x0000000000007918 */ /* 0x000fd00000000000 */
[----:B------:R-:W1:Y:S02]  /*0930*/  USETMAXREG.TRY_ALLOC.CTAPOOL UP0, 0xe8 ;  /* 0x000000e8000079c8 */ /* 0x000e640008000600 */
[----:B-1----:R-:W-:-:S13]  /*0940*/  PLOP3.LUT P0, PT, PT, PT, UP0, 0x80, 0x0 ;  /* 0x000000000000781c */ /* 0x002fda0003f0f008 */
[----:B------:R-:W-:Y:S05]  /*0950*/  @!P0 BRA `(.L_x_3431) ;  /* 0xfffffffc00f08947 */ /* 0x000fea000383ffff */
[----:B------:R-:W1:Y:S01]  /*0960*/  S2R R0, SR_TID.X ;  /* 0x0000000000007919 */ /* 0x000e620000002100 */
[----:B------:R-:W-:Y:S06]  /*0970*/  BAR.ARV 0x8, 0x180 ;  /* 0x0206000000007b1d */ /* 0x000fec0000002000 */
[----:B0-----:R-:W-:Y:S01]  /*0980*/  IADD3 R2, P1, R16, 0x1f8, RZ ;  /* 0x000001f810027810 */ /* 0x001fe20007f3e0ff */
[----:B------:R-:W-:Y:S01]  /*0990*/  ULDC UR4, c[0x0][0xd3c] ;  /* 0x00034f0000047ab9 */ /* 0x000fe20000000800 */
[----:B------:R-:W0:Y:S03]  /*09a0*/  S2R R7, SR_CgaCtaId ;  /* 0x0000000000077919 */ /* 0x000e260000008800 */
[----:B------:R-:W-:Y:S01]  /*09b0*/  IMAD.X R3, RZ, RZ, R17, P1 ;  /* 0x000000ffff037224 */ /* 0x000fe200008e0611 */
[----:B------:R-:W-:Y:S04]  /*09c0*/  STL.64 [R1+0x1f8], RZ ;  /* 0x0001f8ff01007387 */ /* 0x000fe80000100a00 */
[----:B------:R-:W-:Y:S04]  /*09d0*/  STL.64 [R1+0x4b0], R2 ;  /* 0x0004b00201007387 */ /* 0x000fe80000100a00 */
[----:B------:R-:W-:Y:S04]  /*09e0*/  STL [R1+0x200], RZ ;  /* 0x000200ff01007387 */ /* 0x000fe80000100800 */
[----:B------:R-:W-:Y:S01]  /*09f0*/  STL [R1+0x204], RZ ;  /* 0x000204ff01007387 */ /* 0x000fe20000100800 */
[----:B-1----:R-:W-:-:S04]  /*0a00*/  SHF.R.U32.HI R0, RZ, 0x7, R0 ;  /* 0x00000007ff007819 */ /* 0x002fc80000011600 */
[----:B------:R-:W-:Y:S02]  /*0a10*/  ISETP.NE.AND P0, PT, R0, 0x1, PT ;  /* 0x000000010000780c */ /* 0x000fe40003f05270 */
[----:B------:R-:W-:-:S04]  /*0a20*/  MOV R0, 0x400 ;  /* 0x0000040000007802 */ /* 0x000fc80000000f00 */
[----:B0-----:R-:W-:-:S07]  /*0a30*/  LEA R0, R7, R0, 0x18 ;  /* 0x0000000007007211 */ /* 0x001fce00078ec0ff */
[----:B------:R-:W-:Y:S08]  /*0a40*/  @!P0 BAR.ARV 0x9, 0x100 ;  /* 0x0244000000008b1d */ /* 0x000ff00000002000 */
[----:B------:R-:W-:Y:S06]  /*0a50*/  BAR.SYNC.DEFER_BLOCKING 0x5, 0x180 ;  /* 0x0146000000007b1d */ /* 0x000fec0000010000 */
[----:B------:R0:W1:Y:S02]  /*0a60*/  LDS.128 R12, [R0+0x324d0] ;  /* 0x0324d000000c7984 */ /* 0x0000640000000c00 */
[----:B------:R-:W-:Y:S06]  /*0a70*/  BAR.ARV 0x4, 0x180 ;  /* 0x0106000000007b1d */ /* 0x000fec0000002000 */
[----:B0-----:R-:W-:-:S05]  /*0a80*/  IADD3 R0, P2, R16, 0x204, RZ ;  /* 0x0000020410007810 */ /* 0x001fca0007f5e0ff */
[----:B------:R0:W-:Y:S02]  /*0a90*/  STL [R1+0x4c0], R0 ;  /* 0x0004c00001007387 */ /* 0x0001e40000100800 */
[----:B0-----:R-:W-:-:S05]  /*0aa0*/  IMAD.X R0, RZ, RZ, R17, P2 ;  /* 0x000000ffff007224 */ /* 0x001fca00010e0611 */
[----:B------:R0:W-:Y:S01]  /*0ab0*/  STL [R1+0x4bc], R0 ;  /* 0x0004bc0001007387 */ /* 0x0001e20000100800 */
[----:B-1----:R-:W-:-:S13]  /*0ac0*/  ISETP.GE.AND P0, PT, R15, UR4, PT ;  /* 0x000000040f007c0c */ /* 0x002fda000bf06270 */
[----:B0-----:R-:W-:Y:S05]  /*0ad0*/  @P0 EXIT ;  /* 0x000000000000094d */ /* 0x001fea0003800000 */
[----:B------:R-:W0:Y:S01]  /*0ae0*/  S2R R2, SR_TID.X ;  /* 0x0000000000027919 */ /* 0x000e220000002100 */
[----:B------:R-:W-:Y:S02]  /*0af0*/  R2UR UR5, R13 ;  /* 0x000000000d0572ca */ /* 0x000fe400000e0000 */
[----:B------:R-:W-:Y:S02]  /*0b00*/  R2UR UR6, R14 ;  /* 0x000000000e0672ca */ /* 0x000fe400000e0000 */
[----:B------:R-:W-:Y:S01]  /*0b10*/  R2UR UR7, R15 ;  /* 0x000000000f0772ca */ /* 0x000fe200000e0000 */
[----:B0-----:R-:W-:-:S05]  /*0b20*/  VIADD R217, R2, 0xffffff80 ;  /* 0xffffff8002d97836 */ /* 0x001fca0000000000 */
[----:B------:R-:W-:-:S04]  /*0b30*/  SHF.R.S32.HI R0, RZ, 0x1f, R217 ;  /* 0x0000001fff007819 */ /* 0x000fc800000114d9 */
[CC--:B------:R-:W-:Y:S02]  /*0b40*/  LEA.HI R2, R0.reuse, R217.reuse, RZ, 0x7 ;  /* 0x000000d900027211 */ /* 0x0c0fe400078f38ff */
[-C--:B------:R-:W-:Y:S02]  /*0b50*/  LEA.HI R5, R0, R217.reuse, RZ, 0x4 ;  /* 0x000000d900057211 */ /* 0x080fe400078f20ff */
[----:B------:R-:W-:Y:S02]  /*0b60*/  LOP3.LUT R4, R2, 0xffffff80, RZ, 0xc0, !PT ;  /* 0xffffff8002047812 */ /* 0x000fe400078ec0ff */
[----:B------:R-:W-:Y:S02]  /*0b70*/  SHF.R.S32.HI R10, RZ, 0x4, R5 ;  /* 0x00000004ff0a7819 */ /* 0x000fe40000011405 */
[----:B------:R-:W-:Y:S01]  /*0b80*/  LOP3.LUT R8, R5, 0x3fffff0, RZ, 0xc0, !PT ;  /* 0x03fffff005087812 */ /* 0x000fe200078ec0ff */
[----:B------:R-:W-:Y:S01]  /*0b90*/  IMAD.IADD R12, R217, 0x1, -R4 ;  /* 0x00000001d90c7824 */ /* 0x000fe200078e0a04 */
[----:B------:R-:W-:-:S02]  /*0ba0*/  LEA.HI R4, R0, R217, RZ, 0x5 ;  /* 0x000000d900047211 */ /* 0x000fc400078f28ff */
[----:B------:R-:W-:Y:S01]  /*0bb0*/  LEA.HI R9, R5, R10, RZ, 0x1 ;  /* 0x0000000a05097211 */ /* 0x000fe200078f08ff */
[----:B------:R-:W-:Y:S01]  /*0bc0*/  IMAD.IADD R8, R217, 0x1, -R8 ;  /* 0x00000001d9087824 */ /* 0x000fe200078e0a08 */
[----:B------:R-:W-:Y:S01]  /*0bd0*/  SHF.R.S32.HI R3, RZ, 0x1f, R12 ;  /* 0x0000001fff037819 */ /* 0x000fe2000001140c */
[----:B------:R-:W-:Y:S01]  /*0be0*/  IMAD.SHL.U32 R6, R4, 0x20, RZ ;  /* 0x0000002004067824 */ /* 0x000fe200078e00ff */
[----:B------:R-:W-:Y:S01]  /*0bf0*/  LOP3.LUT R9, R9, 0x1ffffffe, RZ, 0xc0, !PT ;  /* 0x1ffffffe09097812 */ /* 0x000fe200078ec0ff */
[----:B------:R-:W-:Y:S01]  /*0c00*/  STL [R1+0x4b8], R12 ;  /* 0x0004b80c01007387 */ /* 0x000fe20000100800 */
[----:B------:R-:W-:Y:S02]  /*0c10*/  LEA.HI R4, R3, R12, RZ, 0x2 ;  /* 0x0000000c03047211 */ /* 0x000fe400078f10ff */
[----:B------:R-:W-:Y:S01]  /*0c20*/  LOP3.LUT R11, R6, 0xfffffc00, RZ, 0xc0, !PT ;  /* 0xfffffc00060b7812 */ /* 0x000fe200078ec0ff */
[----:B------:R-:W-:Y:S01]  /*0c30*/  IMAD.IADD R9, R10, 0x1, -R9 ;  /* 0x000000010a097824 */ /* 0x000fe200078e0a09 */
[----:B------:R-:W-:-:S02]  /*0c40*/  SHF.R.S32.HI R5, RZ, 0x2, R4 ;  /* 0x00000002ff057819 */ /* 0x000fc40000011404 */
[----:B------:R-:W-:Y:S01]  /*0c50*/  SHF.R.S32.HI R6, RZ, 0x1f, R4 ;  /* 0x0000001fff067819 */ /* 0x000fe20000011404 */
[----:B------:R-:W-:Y:S01]  /*0c60*/  IMAD R8, R8, 0x40, R11 ;  /* 0x0000004008087824 */ /* 0x000fe200078e020b */
[----:B------:R-:W-:Y:S02]  /*0c70*/  LOP3.LUT R4, R4, 0x7ffffffc, RZ, 0xc0, !PT ;  /* 0x7ffffffc04047812 */ /* 0x000fe400078ec0ff */
[----:B------:R-:W-:Y:S01]  /*0c80*/  LEA.HI R11, R0, R217, RZ, 0x2 ;  /* 0x000000d9000b7211 */ /* 0x000fe200078f10ff */
[----:B------:R-:W-:Y:S01]  /*0c90*/  IMAD R8, R9, 0x8, R8 ;  /* 0x0000000809087824 */ /* 0x000fe200078e0208 */
[----:B------:R-:W-:Y:S01]  /*0ca0*/  LEA.HI R6, R6, R5, RZ, 0x3 ;  /* 0x0000000506067211 */ /* 0x000fe200078f18ff */
[----:B------:R-:W-:Y:S01]  /*0cb0*/  IMAD.IADD R4, R12, 0x1, -R4 ;  /* 0x000000010c047824 */ /* 0x000fe200078e0a04 */
[----:B------:R-:W-:Y:S02]  /*0cc0*/  LOP3.LUT R10, R11, 0xfffffffc, RZ, 0xc0, !PT ;  /* 0xfffffffc0b0a7812 */ /* 0x000fe400078ec0ff */
[----:B------:R-:W-:Y:S01]  /*0cd0*/  SHF.R.S32.HI R11, RZ, 0x7, R2 ;  /* 0x00000007ff0b7819 */ /* 0x000fe20000011402 */
[----:B------:R-:W-:Y:S01]  /*0ce0*/  IMAD.SHL.U32 R179, R4, 0x2, RZ ;  /* 0x0000000204b37824 */ /* 0x000fe200078e00ff */
[----:B------:R-:W-:Y:S01]  /*0cf0*/  LOP3.LUT R6, R6, 0xfffffff8, RZ, 0xc0, !PT ;  /* 0xfffffff806067812 */ /* 0x000fe200078ec0ff */
[----:B------:R0:W-:Y:S01]  /*0d00*/  STL [R1+0x4d0], R8 ;  /* 0x0004d00801007387 */ /* 0x0001e20000100800 */
[----:B------:R-:W-:Y:S01]  /*0d10*/  LEA.HI R3, R3, R12, RZ, 0x5 ;  /* 0x0000000c03037211 */ /* 0x000fe200078f28ff */
[----:B------:R-:W-:Y:S01]  /*0d20*/  VIADD R210, R179, 0x18 ;  /* 0x00000018b3d27836 */ /* 0x000fe20000000000 */
[----:B------:R-:W-:Y:S01]  /*0d30*/  LEA.HI R2, R2, R11, RZ, 0x1 ;  /* 0x0000000b02027211 */ /* 0x000fe200078f08ff */
[----:B------:R-:W-:Y:S01]  /*0d40*/  IMAD.IADD R6, R5, 0x1, -R6 ;  /* 0x0000000105067824 */ /* 0x000fe200078e0a06 */
[----:B------:R-:W-:Y:S01]  /*0d50*/  LEA.HI R0, R0, R217, RZ, 0x3 ;  /* 0x000000d900007211 */ /* 0x000fe200078f18ff */
[C---:B------:R-:W-:Y:S01]  /*0d60*/  VIADD R212, R179.reuse, 0x8 ;  /* 0x00000008b3d47836 */ /* 0x040fe20000000000 */
[----:B------:R-:W-:Y:S01]  /*0d70*/  SHF.R.S32.HI R3, RZ, 0x5, R3 ;  /* 0x00000005ff037819 */ /* 0x000fe20000011403 */
[C---:B------:R-:W-:Y:S01]  /*0d80*/  VIADD R211, R179.reuse, 0x10 ;  /* 0x00000010b3d37836 */ /* 0x040fe20000000000 */
[----:B------:R-:W-:Y:S01]  /*0d90*/  LOP3.LUT R2, R2, 0x3fffffe, RZ, 0xc0, !PT ;  /* 0x03fffffe02027812 */ /* 0x000fe200078ec0ff */
[----:B------:R-:W-:Y:S01]  /*0da0*/  VIADD R207, R179, 0x30 ;  /* 0x00000030b3cf7836 */ /* 0x000fe20000000000 */
[----:B0-----:R-:W-:Y:S01]  /*0db0*/  LOP3.LUT R8, R0, 0xfffffff8, RZ, 0xc0, !PT ;  /* 0xfffffff800087812 */ /* 0x001fe200078ec0ff */
[----:B------:R-:W-:Y:S01]  /*0dc0*/  IMAD R3, R3, 0x10, R6 ;  /* 0x0000001003037824 */ /* 0x000fe200078e0206 */
[----:B------:R-:W-:Y:S01]  /*0dd0*/  SHF.R.S32.HI R215, RZ, 0x3, R0 ;  /* 0x00000003ffd77819 */ /* 0x000fe20000011400 */
[----:B------:R-:W-:Y:S01]  /*0de0*/  IMAD.IADD R2, R11, 0x1, -R2 ;  /* 0x000000010b027824 */ /* 0x000fe200078e0a02 */
[----:B------:R-:W-:Y:S01]  /*0df0*/  SHF.R.S32.HI R0, RZ, 0x1f, R210 ;  /* 0x0000001fff007819 */ /* 0x000fe200000114d2 */
[C---:B------:R-:W-:Y:S01]  /*0e00*/  VIADD R209, R179.reuse, 0x20 ;  /* 0x00000020b3d17836 */ /* 0x040fe20000000000 */
[----:B------:R-:W-:Y:S01]  /*0e10*/  STL [R1+0x4c4], R11 ;  /* 0x0004c40b01007387 */ /* 0x000fe20000100800 */
[----:B------:R-:W-:Y:S01]  /*0e20*/  IMAD R178, R2, 0x40, R3 ;  /* 0x0000004002b27824 */ /* 0x000fe200078e0203 */
[----:B------:R-:W-:Y:S01]  /*0e30*/  SHF.R.S32.HI R3, RZ, 0x1f, R212 ;  /* 0x0000001fff037819 */ /* 0x000fe200000114d4 */
[C---:B------:R-:W-:Y:S01]  /*0e40*/  VIADD R208, R179.reuse, 0x28 ;  /* 0x00000028b3d07836 */ /* 0x040fe20000000000 */
[----:B------:R0:W-:Y:S01]  /*0e50*/  STL [R1+0x4a4], R0 ;  /* 0x0004a40001007387 */ /* 0x0001e20000100800 */
[----:B------:R-:W-:Y:S01]  /*0e60*/  SHF.R.S32.HI R2, RZ, 0x1f, R211 ;  /* 0x0000001fff027819 */ /* 0x000fe200000114d3 */
[----:B------:R-:W-:-:S02]  /*0e70*/  VIADD R204, R179, 0x48 ;  /* 0x00000048b3cc7836 */ /* 0x000fc40000000000 */
[----:B------:R1:W-:Y:S01]  /*0e80*/  STL [R1+0x4ac], R3 ;  /* 0x0004ac0301007387 */ /* 0x0003e20000100800 */
[C---:B------:R-:W-:Y:S02]  /*0e90*/  VIADD R206, R179.reuse, 0x38 ;  /* 0x00000038b3ce7836 */ /* 0x040fe40000000000 */
[C---:B------:R-:W-:Y:S01]  /*0ea0*/  VIADD R205, R179.reuse, 0x40 ;  /* 0x00000040b3cd7836 */ /* 0x040fe20000000000 */
[----:B------:R2:W-:Y:S01]  /*0eb0*/  STL [R1+0x4a8], R2 ;  /* 0x0004a80201007387 */ /* 0x0005e20000100800 */
[C---:B------:R-:W-:Y:S01]  /*0ec0*/  VIADD R201, R179.reuse, 0x60 ;  /* 0x00000060b3c97836 */ /* 0x040fe20000000000 */
[----:B0-----:R-:W-:Y:S01]  /*0ed0*/  SHF.R.S32.HI R0, RZ, 0x1f, R207 ;  /* 0x0000001fff007819 */ /* 0x001fe200000114cf */
[C---:B------:R-:W-:Y:S02]  /*0ee0*/  VIADD R203, R179.reuse, 0x50 ;  /* 0x00000050b3cb7836 */ /* 0x040fe40000000000 */
[C---:B------:R-:W-:Y:S01]  /*0ef0*/  VIADD R202, R179.reuse, 0x58 ;  /* 0x00000058b3ca7836 */ /* 0x040fe20000000000 */
[----:B-1----:R-:W-:Y:S01]  /*0f00*/  SHF.R.S32.HI R3, RZ, 0x1f, R209 ;  /* 0x0000001fff037819 */ /* 0x002fe200000114d1 */
[----:B------:R0:W-:Y:S01]  /*0f10*/  STL [R1+0x498], R0 ;  /* 0x0004980001007387 */ /* 0x0001e20000100800 */
[----:B------:R-:W-:Y:S01]  /*0f20*/  VIADD R198, R179, 0x78 ;  /* 0x00000078b3c67836 */ /* 0x000fe20000000000 */
[----:B--2---:R-:W-:-:S02]  /*0f30*/  SHF.R.S32.HI R2, RZ, 0x1f, R208 ;  /* 0x0000001fff027819 */ /* 0x004fc400000114d0 */
        /* <DEDUP_REMOVED lines=13> */
[----:B------:R-:W-:Y:S02]  /*1010*/  IMAD.IADD R10, R217, 0x1, -R10 ;  /* 0x00000001d90a7824 */ /* 0x000fe400078e0a0a */
[C---:B------:R-:W-:Y:S01]  /*1020*/  VIADD R194, R179.reuse, 0x98 ;  /* 0x00000098b3c27836 */ /* 0x040fe20000000000 */
[----:B------:R2:W-:Y:S01]  /*1030*/  STL [R1+0x490], R2 ;  /* 0x0004900201007387 */ /* 0x0005e20000100800 */
[C---:B------:R-:W-:Y:S01]  /*1040*/  VIADD R193, R179.reuse, 0xa0 ;  /* 0x000000a0b3c17836 */ /* 0x040fe20000000000 */
[----:B0-----:R-:W-:Y:S01]  /*1050*/  SHF.R.S32.HI R0, RZ, 0x1f, R201 ;  /* 0x0000001fff007819 */ /* 0x001fe200000114c9 */
[C---:B------:R-:W-:Y:S01]  /*1060*/  VIADD R189, R179.reuse, 0xc0 ;  /* 0x000000c0b3bd7836 */ /* 0x040fe20000000000 */
[----:B------:R-:W-:Y:S01]  /*1070*/  LEA.HI R5, R10, R10, RZ, 0x1 ;  /* 0x0000000a0a057211 */ /* 0x000fe200078f08ff */
[C---:B------:R-:W-:Y:S01]  /*1080*/  VIADD R191, R179.reuse, 0xb0 ;  /* 0x000000b0b3bf7836 */ /* 0x040fe20000000000 */
[----:B-1----:R-:W-:Y:S01]  /*1090*/  SHF.R.S32.HI R3, RZ, 0x1f, R203 ;  /* 0x0000001fff037819 */ /* 0x002fe200000114cb */
[----:B------:R0:W-:Y:S01]  /*10a0*/  STL [R1+0x480], R0 ;  /* 0x0004800001007387 */ /* 0x0001e20000100800 */
[----:B------:R-:W-:Y:S01]  /*10b0*/  VIADD R190, R179, 0xb8 ;  /* 0x000000b8b3be7836 */ /* 0x000fe20000000000 */
[----:B------:R-:W-:Y:S01]  /*10c0*/  LOP3.LUT R5, R5, 0x1ffffffe, RZ, 0xc0, !PT ;  /* 0x1ffffffe05057812 */ /* 0x000fe200078ec0ff */
[C---:B------:R-:W-:Y:S01]  /*10d0*/  VIADD R186, R179.reuse, 0xd8 ;  /* 0x000000d8b3ba7836 */ /* 0x040fe20000000000 */
[----:B--2---:R-:W-:Y:S01]  /*10e0*/  SHF.R.S32.HI R2, RZ, 0x1f, R202 ;  /* 0x0000001fff027819 */ /* 0x004fe200000114ca */
[----:B------:R1:W-:Y:S01]  /*10f0*/  STL [R1+0x488], R3 ;  /* 0x0004880301007387 */ /* 0x0003e20000100800 */
[----:B------:R-:W-:-:S02]  /*1100*/  VIADD R188, R179, 0xc8 ;  /* 0x000000c8b3bc7836 */ /* 0x000fc40000000000 */
[----:B------:R-:W-:Y:S01]  /*1110*/  VIADD R187, R179, 0xd0 ;  /* 0x000000d0b3bb7836 */ /* 0x000fe20000000000 */
[----:B------:R2:W-:Y:S01]  /*1120*/  STL [R1+0x484], R2 ;  /* 0x0004840201007387 */ /* 0x0005e20000100800 */
[----:B0-----:R-:W-:Y:S01]  /*1130*/  SHF.R.S32.HI R0, RZ, 0x1f, R198 ;  /* 0x0000001fff007819 */ /* 0x001fe200000114c6 */
[----:B------:R-:W-:Y:S02]  /*1140*/  IMAD.IADD R5, R10, 0x1, -R5 ;  /* 0x000000010a057824 */ /* 0x000fe400078e0a05 */
[----:B------:R-:W-:Y:S02]  /*1150*/  IMAD.IADD R225, R217, 0x1, -R8 ;  /* 0x00000001d9e17824 */ /* 0x000fe400078e0a08 */
[----:B------:R0:W-:Y:S01]  /*1160*/  STL [R1+0x474], R0 ;  /* 0x0004740001007387 */ /* 0x0001e20000100800 */
[----:B-1----:R-:W-:Y:S01]  /*1170*/  SHF.R.S32.HI R3, RZ, 0x1f, R200 ;  /* 0x0000001fff037819 */ /* 0x002fe200000114c8 */
[----:B------:R-:W-:Y:S01]  /*1180*/  IMAD.SHL.U32 R22, R225, 0x8, RZ ;  /* 0x00000008e1167824 */ /* 0x000fe200078e00ff */
[----:B--2---:R-:W-:Y:S01]  /*1190*/  SHF.R.S32.HI R2, RZ, 0x1f, R199 ;  /* 0x0000001fff027819 */ /* 0x004fe200000114c7 */
[----:B------:R-:W-:-:S02]  /*11a0*/  VIADD R185, R179, 0xe0 ;  /* 0x000000e0b3b97836 */ /* 0x000fc40000000000 */
[----:B------:R1:W-:Y:S01]  /*11b0*/  STL [R1+0x47c], R3 ;  /* 0x00047c0301007387 */ /* 0x0003e20000100800 */
[C---:B------:R-:W-:Y:S01]  /*11c0*/  VIADD R176, R22.reuse, 0x40 ;  /* 0x0000004016b07836 */ /* 0x040fe20000000000 */
[----:B------:R-:W-:Y:S01]  /*11d0*/  SHF.R.S32.HI R183, RZ, 0x1f, R22 ;  /* 0x0000001fffb77819 */ /* 0x000fe20000011416 */
[C---:B------:R-:W-:Y:S01]  /*11e0*/  VIADD R23, R22.reuse, 0x80 ;  /* 0x0000008016177836 */ /* 0x040fe20000000000 */
[----:B0-----:R-:W-:Y:S01]  /*11f0*/  SHF.R.S32.HI R0, RZ, 0x1f, R195 ;  /* 0x0000001fff007819 */ /* 0x001fe200000114c3 */
[----:B------:R0:W-:Y:S01]  /*1200*/  STL [R1+0x478], R2 ;  /* 0x0004780201007387 */ /* 0x0001e20000100800 */
[----:B------:R-:W-:Y:S01]  /*1210*/  VIADD R177, R22, 0xc0 ;  /* 0x000000c016b17836 */ /* 0x000fe20000000000 */
[----:B------:R-:W-:Y:S01]  /*1220*/  SHF.R.S32.HI R182, RZ, 0x1f, R176 ;  /* 0x0000001fffb67819 */ /* 0x000fe200000114b0 */
[C---:B------:R-:W-:Y:S01]  /*1230*/  VIADD R184, R179.reuse, 0xe8 ;  /* 0x000000e8b3b87836 */ /* 0x040fe20000000000 */
[----:B------:R2:W-:Y:S01]  /*1240*/  STL [R1+0x468], R0 ;  /* 0x0004680001007387 */ /* 0x0005e20000100800 */
[----:B-1----:R-:W-:Y:S01]  /*1250*/  SHF.R.S32.HI R3, RZ, 0x1f, R197 ;  /* 0x0000001fff037819 */ /* 0x002fe200000114c5 */
[C---:B------:R-:W-:Y:S01]  /*1260*/  VIADD R214, R179.reuse, 0xf0 ;  /* 0x000000f0b3d67836 */ /* 0x040fe20000000000 */
[----:B------:R-:W-:Y:S01]  /*1270*/  SHF.R.S32.HI R181, RZ, 0x1f, R23 ;  /* 0x0000001fffb57819 */ /* 0x000fe20000011417 */
[----:B------:R-:W-:Y:S01]  /*1280*/  VIADD R213, R179, 0xf8 ;  /* 0x000000f8b3d57836 */ /* 0x000fe20000000000 */
[----:B------:R-:W-:Y:S01]  /*1290*/  SHF.R.S32.HI R180, RZ, 0x1f, R177 ;  /* 0x0000001fffb47819 */ /* 0x000fe200000114b1 */
[----:B------:R1:W-:Y:S01]  /*12a0*/  STL [R1+0x470], R3 ;  /* 0x0004700301007387 */ /* 0x0003e20000100800 */
[----:B0-----:R-:W-:-:S02]  /*12b0*/  SHF.R.S32.HI R2, RZ, 0x1f, R196 ;  /* 0x0000001fff027819 */ /* 0x001fc400000114c4 */
[----:B------:R-:W-:Y:S02]  /*12c0*/  SHF.R.S32.HI R229, RZ, 0x1f, R185 ;  /* 0x0000001fffe57819 */ /* 0x000fe400000114b9 */
[----:B--2---:R-:W-:Y:S01]  /*12d0*/  SHF.R.S32.HI R0, RZ, 0x1f, R192 ;  /* 0x0000001fff007819 */ /* 0x004fe200000114c0 */
[----:B------:R0:W-:Y:S01]  /*12e0*/  STL [R1+0x46c], R2 ;  /* 0x00046c0201007387 */ /* 0x0001e20000100800 */
[----:B------:R-:W-:Y:S02]  /*12f0*/  SHF.R.S32.HI R228, RZ, 0x1f, R184 ;  /* 0x0000001fffe47819 */ /* 0x000fe400000114b8 */
[----:B------:R-:W-:Y:S01]  /*1300*/  SHF.R.S32.HI R227, RZ, 0x1f, R214 ;  /* 0x0000001fffe37819 */ /* 0x000fe200000114d6 */
[----:B------:R2:W-:Y:S01]  /*1310*/  STL [R1+0x45c], R0 ;  /* 0x00045c0001007387 */ /* 0x0005e20000100800 */
[----:B-1----:R-:W-:Y:S02]  /*1320*/  SHF.R.S32.HI R3, RZ, 0x1f, R194 ;  /* 0x0000001fff037819 */ /* 0x002fe400000114c2 */
[----:B------:R-:W-:-:S02]  /*1330*/  SHF.R.S32.HI R226, RZ, 0x1f, R213 ;  /* 0x0000001fffe27819 */ /* 0x000fc400000114d5 */
[----:B0-----:R-:W-:Y:S01]  /*1340*/  SHF.R.S32.HI R2, RZ, 0x1f, R193 ;  /* 0x0000001fff027819 */ /* 0x001fe200000114c1 */
[----:B------:R0:W-:Y:S01]  /*1350*/  STL [R1+0x464], R3 ;  /* 0x0004640301007387 */ /* 0x0001e20000100800 */
[----:B--2---:R-:W-:-:S03]  /*1360*/  SHF.R.S32.HI R0, RZ, 0x1f, R189 ;  /* 0x0000001fff007819 */ /* 0x004fc600000114bd */
[----:B------:R1:W-:Y:S04]  /*1370*/  STL [R1+0x460], R2 ;  /* 0x0004600201007387 */ /* 0x0003e80000100800 */
[----:B------:R2:W-:Y:S01]  /*1380*/  STL [R1+0x450], R0 ;  /* 0x0004500001007387 */ /* 0x0005e20000100800 */
[----:B0-----:R-:W-:Y:S02]  /*1390*/  SHF.R.S32.HI R3, RZ, 0x1f, R191 ;  /* 0x0000001fff037819 */ /* 0x001fe400000114bf */
[----:B-1----:R-:W-:-:S03]  /*13a0*/  SHF.R.S32.HI R2, RZ, 0x1f, R190 ;  /* 0x0000001fff027819 */ /* 0x002fc600000114be */
[----:B------:R0:W-:Y:S01]  /*13b0*/  STL [R1+0x458], R3 ;  /* 0x0004580301007387 */ /* 0x0001e20000100800 */
[----:B--2---:R-:W-:-:S03]  /*13c0*/  SHF.R.S32.HI R0, RZ, 0x1f, R186 ;  /* 0x0000001fff007819 */ /* 0x004fc600000114ba */
[----:B------:R1:W-:Y:S04]  /*13d0*/  STL [R1+0x454], R2 ;  /* 0x0004540201007387 */ /* 0x0003e80000100800 */
[----:B------:R2:W-:Y:S01]  /*13e0*/  STL [R1+0x444], R0 ;  /* 0x0004440001007387 */ /* 0x0005e20000100800 */
[----:B0-----:R-:W-:Y:S02]  /*13f0*/  SHF.R.S32.HI R3, RZ, 0x1f, R188 ;  /* 0x0000001fff037819 */ /* 0x001fe400000114bc */
[----:B-1----:R-:W-:-:S03]  /*1400*/  SHF.R.S32.HI R2, RZ, 0x1f, R187 ;  /* 0x0000001fff027819 */ /* 0x002fc600000114bb */
[----:B------:R0:W-:Y:S01]  /*1410*/  STL [R1+0x44c], R3 ;  /* 0x00044c0301007387 */ /* 0x0001e20000100800 */
[----:B--2---:R-:W-:-:S03]  /*1420*/  IMAD R0, R5, 0x8, R178 ;  /* 0x0000000805007824 */ /* 0x004fc600078e02b2 */
[----:B------:R0:W-:Y:S04]  /*1430*/  STL [R1+0x448], R2 ;  /* 0x0004480201007387 */ /* 0x0001e80000100800 */
[----:B------:R0:W-:Y:S02]  /*1440*/  STL [R1+0x4cc], R0 ;  /* 0x0004cc0001007387 */ /* 0x0001e40000100800 */
.L_x_3562:
[----:B------:R-:W-:Y:S01]  /*1450*/  ULDC.64 UR8, c[0x0][0xb20] ;  /* 0x0002c80000087ab9 */ /* 0x000fe20000000a00 */
[----:B------:R-:W-:Y:S01]  /*1460*/  ULDC.64 UR10, c[0x0][0xb18] ;  /* 0x0002c600000a7ab9 */ /* 0x000fe20000000a00 */
[----:B------:R-:W-:Y:S01]  /*1470*/  UISETP.NE.U32.AND UP0, UPT, UR8, URZ, UPT ;  /* 0x0000003f0800728c */ /* 0x000fe2000bf05070 */
[----:B------:R-:W-:-:S03]  /*1480*/  ULDC UR45, c[0x0][0x2f0] ;  /* 0x0000bc00002d7ab9 */ /* 0x000fc60000000800 */
[----:B------:R-:W-:-:S03]  /*1490*/  UISETP.NE.AND.EX UP0, UPT, UR9, URZ, UPT, UP0 ;  /* 0x0000003f0900728c */ /* 0x000fc6000bf05300 */
[----:B------:R-:W-:Y:S02]  /*14a0*/  ULDC.64 UR8, c[0x0][0xb10] ;  /* 0x0002c40000087ab9 */ /* 0x000fe40000000a00 */
[----:B------:R-:W-:Y:S01]  /*14b0*/  UISETP.NE.U32.AND UP1, UPT, UR8, URZ, UPT ;  /* 0x0000003f0800728c */ /* 0x000fe2000bf25070 */
[----:B------:R-:W-:-:S03]  /*14c0*/  PLOP3.LUT P0, PT, PT, PT, UP0, 0x80, 0x0 ;  /* 0x000000000000781c */ /* 0x000fc60003f0f008 */
[----:B------:R-:W-:-:S03]  /*14d0*/  UISETP.NE.AND.EX UP1, UPT, UR9, URZ, UPT, UP1 ;  /* 0x0000003f0900728c */ /* 0x000fc6000bf25310 */
[----:B------:R-:W-:Y:S02]  /*14e0*/  @UP0 ULDC.64 UR8, c[0x0][0xb20] ;  /* 0x0002c80000080ab9 */ /* 0x000fe40000000a00 */
[----:B------:R-:W-:Y:S01]  /*14f0*/  @UP0 UIMAD.WIDE UR8, UR7, 0x4, UR8 ;  /* 0x00000004070808a5 */ /* 0x000fe2000f8e0208 */
[----:B------:R-:W-:-:S05]  /*1500*/  PLOP3.LUT P2, PT, PT, PT, UP1, 0x80, 0x0 ;  /* 0x000000000000781c */ /* 0x000fca0003f4f018 */
[----:B01-3--:R-:W-:Y:S02]  /*1510*/  IMAD.U32 R2, RZ, RZ, UR8 ;  /* 0x00000008ff027e24 */ /* 0x00bfe4000f8e00ff */
[----:B------:R-:W-:Y:S01]  /*1520*/  IMAD.U32 R3, RZ, RZ, UR9 ;  /* 0x00000009ff037e24 */ /* 0x000fe2000f8e00ff */
[----:B------:R-:W-:Y:S02]  /*1530*/  @UP1 ULDC.64 UR8, c[0x0][0xb10] ;  /* 0x0002c40000081ab9 */ /* 0x000fe40000000a00 */
[----:B------:R-:W-:Y:S02]  /*1540*/  @UP1 UIMAD.WIDE UR8, UR7, 0x4, UR8 ;  /* 0x00000004070818a5 */ /* 0x000fe4000f8e0208 */
[----:B--2---:R-:W2:Y:S04]  /*1550*/  @P0 LDG.E R2, desc[UR36][R2.64] ;  /* 0x0000002402020981 */ /* 0x004ea8000c1e1900 */
[----:B------:R-:W-:-:S02]  /*1560*/  IMAD.U32 R4, RZ, RZ, UR8 ;  /* 0x00000008ff047e24 */ /* 0x000fc4000f8e00ff */
[----:B------:R-:W-:Y:S01]  /*1570*/  IMAD.U32 R5, RZ, RZ, UR9 ;  /* 0x00000009ff057e24 */ /* 0x000fe2000f8e00ff */
[----:B------:R-:W-:-:S04]  /*1580*/  ULDC.64 UR8, c[0x0][0x418] ;  /* 0x0001060000087ab9 */ /* 0x000fc80000000a00 */
[----:B------:R-:W3:Y:S01]  /*1590*/  @P2 LDG.E R4, desc[UR36][R4.64] ;  /* 0x0000002404042981 */ /* 0x000ee2000c1e1900 */
[----:B------:R-:W-:Y:S01]  /*15a0*/  UISETP.NE.U32.AND UP0, UPT, UR8, URZ, UPT ;  /* 0x0000003f0800728c */ /* 0x000fe2000bf05070 */
[----:B------:R-:W-:Y:S01]  /*15b0*/  ISETP.NE.U32.AND P1, PT, RZ, UR10, PT ;  /* 0x0000000aff007c0c */ /* 0x000fe2000bf25070 */
[----:B------:R-:W-:Y:S01]  /*15c0*/  UMOV UR4, URZ ;  /* 0x0000003f00047c82 */ /* 0x000fe20008000000 */
[----:B------:R-:W-:Y:S01]  /*15d0*/  ULDC UR8, c[0x0][0x424] ;  /* 0x0001090000087ab9 */ /* 0x000fe20000000800 */
[----:B------:R-:W-:Y:S01]  /*15e0*/  UISETP.NE.AND.EX UP0, UPT, UR9, URZ, UPT, UP0 ;  /* 0x0000003f0900728c */ /* 0x000fe2000bf05300 */
[----:B------:R-:W-:Y:S01]  /*15f0*/  ISETP.NE.AND.EX P1, PT, RZ, UR11, PT, P1 ;  /* 0x0000000bff007c0c */ /* 0x000fe2000bf25310 */
[----:B------:R-:W-:Y:S01]  /*1600*/  ULDC UR44, c[0x0][0x288] ;  /* 0x0000a200002c7ab9 */ /* 0x000fe20000000800 */
[----:B------:R-:W-:Y:S02]  /*1610*/  ULOP3.LUT UR60, UR6, 0xffff, URZ, 0xc0, !UPT ;  /* 0x0000ffff063c7892 */ /* 0x000fe4000f8ec03f */
[----:B------:R-:W-:-:S04]  /*1620*/  USEL UR8, UR8, 0x1, UP0 ;  /* 0x0000000108087887 */ /* 0x000fc80008000000 */
[----:B------:R-:W-:Y:S01]  /*1630*/  UIMAD UR45, UR8, UR45, URZ ;  /* 0x0000002d082d72a4 */ /* 0x000fe2000f8e023f */
[----:B--2---:R-:W-:Y:S02]  /*1640*/  @P0 R2UR UR4, R2 ;  /* 0x00000000020402ca */ /* 0x004fe400000e0000 */
        /* <DEDUP_REMOVED lines=15> */
.L_x_3432:
[----:B------:R-:W-:Y:S01]  /*1740*/  IMAD.U32 R216, RZ, RZ, UR7 ;  /* 0x00000007ffd87e24 */ /* 0x000fe2000f8e00ff */
[----:B------:R-:W-:Y:S06]  /*1750*/  @!P1 BRA `(.L_x_3433) ;  /* 0x00000000001c9947 */ /* 0x000fec0003800000 */
[----:B------:R-:W-:Y:S02]  /*1760*/  ULDC.64 UR8, c[0x0][0xb18] ;  /* 0x0002c60000087ab9 */ /* 0x000fe40000000a00 */
[----:B------:R-:W-:-:S06]  /*1770*/  UIMAD.WIDE UR8, UR7, 0x4, UR8 ;  /* 0x00000004070878a5 */ /* 0x000fcc000f8e0208 */
[----:B------:R-:W-:Y:S02]  /*1780*/  IMAD.U32 R2, RZ, RZ, UR8 ;  /* 0x00000008ff027e24 */ /* 0x000fe4000f8e00ff */
[----:B------:R-:W-:-:S05]  /*1790*/  IMAD.U32 R3, RZ, RZ, UR9 ;  /* 0x00000009ff037e24 */ /* 0x000fca000f8e00ff */
[----:B------:R-:W2:Y:S02]  /*17a0*/  LDG.E R2, desc[UR36][R2.64] ;  /* 0x0000002402027981 */ /* 0x000ea4000c1e1900 */
[----:B--2---:R-:W-:Y:S01]  /*17b0*/  R2UR UR45, R2 ;  /* 0x00000000022d72ca */ /* 0x004fe200000e0000 */
[----:B------:R-:W-:-:S14]  /*17c0*/  BRA `(.L_x_3434) ;  /* 0x0000000000347947 */ /* 0x000fdc0003800000 */
.L_x_3433:
        /* <DEDUP_REMOVED lines=13> */
.L_x_3434:
[----:B------:R-:W2:Y:S01]  /*18a0*/  LDL R0, [R1+0x4c8] ;  /* 0x0004c80001007983 */ /* 0x000ea20000100800 */
[----:B------:R-:W-:Y:S01]  /*18b0*/  MOV R72, 0x400 ;  /* 0x0000040000487802 */ /* 0x000fe20000000f00 */
[----:B------:R-:W0:Y:S01]  /*18c0*/  LDC R8, c[0x0][0xa80] ;  /* 0x0002a000ff087b82 */ /* 0x000e220000000800 */
[----:B------:R-:W-:Y:S01]  /*18d0*/  IMAD.MOV.U32 R5, RZ, RZ, 0x80 ;  /* 0x00000080ff057424 */ /* 0x000fe200078e00ff */
[----:B------:R-:W1:Y:S01]  /*18e0*/  S2R R21, SR_CgaCtaId ;  /* 0x0000000000157919 */ /* 0x000e620000008800 */
[----:B------:R-:W-:Y:S01]  /*18f0*/  IMAD.MOV.U32 R6, RZ, RZ, 0x100 ;  /* 0x00000100ff067424 */ /* 0x000fe200078e00ff */
[----:B------:R-:W-:Y:S01]  /*1900*/  UIADD3 UR45, -UR4, UR45, URZ ;  /* 0x0000002d042d7290 */ /* 0x000fe2000fffe13f */
[----:B------:R-:W-:Y:S01]  /*1910*/  IMAD.MOV.U32 R19, RZ, RZ, 0x80 ;  /* 0x00000080ff137424 */ /* 0x000fe200078e00ff */
[----:B------:R-:W3:Y:S01]  /*1920*/  S2R R3, SR_SWINHI ;  /* 0x0000000000037919 */ /* 0x000ee20000002f00 */
[----:B------:R-:W-:Y:S01]  /*1930*/  ULDC UR4, c[0x0][0x448] ;  /* 0x0001120000047ab9 */ /* 0x000fe20000000800 */
[----:B------:R-:W-:Y:S01]  /*1940*/  IMAD.MOV.U32 R20, RZ, RZ, 0x100 ;  /* 0x00000100ff147424 */ /* 0x000fe200078e00ff */
[----:B------:R-:W-:Y:S01]  /*1950*/  UISETP.NE.AND UP1, UPT, UR4, 0x1, UPT ;  /* 0x000000010400788c */ /* 0x000fe2000bf25270 */
[----:B------:R-:W-:Y:S01]  /*1960*/  IMAD.U32 R14, RZ, RZ, UR5 ;  /* 0x00000005ff0e7e24 */ /* 0x000fe2000f8e00ff */
[----:B------:R-:W-:Y:S01]  /*1970*/  USHF.L.U32 UR58, UR5, 0x7, URZ ;  /* 0x00000007053a7899 */ /* 0x000fe2000800063f */
[----:B------:R-:W-:Y:S01]  /*1980*/  STL.128 [R1+0x210], RZ ;  /* 0x000210ff01007387 */ /* 0x000fe20000100c00 */
[----:B------:R-:W-:Y:S01]  /*1990*/  ULOP3.LUT UR8, UR6, 0xff000000, URZ, 0xc0, !UPT ;  /* 0xff00000006087892 */ /* 0x000fe2000f8ec03f */
[----:B------:R-:W-:-:S02]  /*19a0*/  ULDC.64 UR4, c[0x0][0xad8] ;  /* 0x0002b60000047ab9 */ /* 0x000fc40000000a00 */
[----:B------:R-:W-:Y:S01]  /*19b0*/  STL [R1+0x50], R14 ;  /* 0x0000500e01007387 */ /* 0x000fe20000100800 */
[----:B------:R-:W-:Y:S02]  /*19c0*/  UISETP.GE.AND UP0, UPT, UR5, 0x1, UPT ;  /* 0x000000010500788c */ /* 0x000fe4000bf06270 */
[----:B------:R-:W-:Y:S01]  /*19d0*/  UIADD3 UR9, UR58, 0x7f, URZ ;  /* 0x0000007f3a097890 */ /* 0x000fe2000fffe03f */
[----:B------:R-:W-:Y:S01]  /*19e0*/  STL.128 [R1+0x220], RZ ;  /* 0x000220ff01007387 */ /* 0x000fe20000100c00 */
[----:B------:R-:W-:Y:S01]  /*19f0*/  ULOP3.LUT UR59, UR6, 0xff0000, URZ, 0xc0, !UPT ;  /* 0x00ff0000063b7892 */ /* 0x000fe2000f8ec03f */
[----:B------:R-:W-:Y:S02]  /*1a00*/  @UP1 ULDC UR10, c[0x0][0x450] ;  /* 0x00011400000a1ab9 */ /* 0x000fe40000000800 */
[----:B0-----:R-:W-:Y:S01]  /*1a10*/  STL [R1+0x230], R8 ;  /* 0x0002300801007387 */ /* 0x001fe20000100800 */
[----:B------:R-:W-:Y:S01]  /*1a20*/  @UP1 ULDC UR6, c[0x0][0x44c] ;  /* 0x0001130000061ab9 */ /* 0x000fe20000000800 */
[----:B------:R-:W-:-:S02]  /*1a30*/  UIADD3 UR38, UR45, 0x1, -UR44 ;  /* 0x000000012d267890 */ /* 0x000fc4000fffe82c */
[----:B------:R-:W-:Y:S01]  /*1a40*/  STL.128 [R1+0x240], RZ ;  /* 0x000240ff01007387 */ /* 0x000fe20000100c00 */
[----:B------:R-:W-:Y:S02]  /*1a50*/  USHF.R.U32.HI UR8, URZ, 0x8, UR8 ;  /* 0x000000083f087899 */ /* 0x000fe40008011608 */
[----:B------:R-:W-:Y:S01]  /*1a60*/  UP2UR UR39, UPR, URZ, 0x2 ;  /* 0x000000023f277883 */ /* 0x000fe20008000000 */
[----:B------:R-:W-:Y:S01]  /*1a70*/  STL.128 [R1+0x250], RZ ;  /* 0x000250ff01007387 */ /* 0x000fe20000100c00 */
[----:B------:R-:W-:Y:S01]  /*1a80*/  UP2UR UR41, UPR, URZ, 0x1 ;  /* 0x000000013f297883 */ /* 0x000fe20008000000 */
[----:B-1----:R-:W-:Y:S01]  /*1a90*/  LEA R72, R21, R72, 0x18 ;  /* 0x0000004815487211 */ /* 0x002fe200078ec0ff */
[----:B------:R-:W-:Y:S01]  /*1aa0*/  ULEA.HI UR59, UR59, UR8, URZ, 0x10 ;  /* 0x000000083b3b7291 */ /* 0x000fe2000f8f803f */
[----:B------:R-:W-:Y:S02]  /*1ab0*/  STL.64 [R1+0x30], R20 ;  /* 0x0000301401007387 */ /* 0x000fe40000100a00 */
[----:B------:R-:W-:-:S02]  /*1ac0*/  MOV R26, R72 ;  /* 0x00000048001a7202 */ /* 0x000fc40000000f00 */
[----:B---3--:R-:W-:Y:S01]  /*1ad0*/  MOV R27, R3 ;  /* 0x00000003001b7202 */ /* 0x008fe20000000f00 */
[----:B------:R-:W-:Y:S01]  /*1ae0*/  STL.128 [R1+0x260], RZ ;  /* 0x000260ff01007387 */ /* 0x000fe20000100c00 */
[C---:B------:R-:W-:Y:S02]  /*1af0*/  IADD3 R2, P2, R26.reuse, 0x32450, RZ ;  /* 0x000324501a027810 */ /* 0x040fe40007f5e0ff */
[C---:B------:R-:W-:Y:S01]  /*1b00*/  IADD3 R10, P0, R26.reuse, 0x32430, RZ ;  /* 0x000324301a0a7810 */ /* 0x040fe20007f1e0ff */
[----:B------:R-:W-:Y:S01]  /*1b10*/  STL.128 [R1+0x270], RZ ;  /* 0x000270ff01007387 */ /* 0x000fe20000100c00 */
[----:B------:R-:W-:Y:S01]  /*1b20*/  IADD3 R12, P1, R26, 0x32440, RZ ;  /* 0x000324401a0c7810 */ /* 0x000fe20007f3e0ff */
[--C-:B------:R-:W-:Y:S01]  /*1b30*/  IMAD.X R9, RZ, RZ, R27.reuse, P2 ;  /* 0x000000ffff097224 */ /* 0x100fe200010e061b */
[C---:B------:R-:W-:Y:S01]  /*1b40*/  IADD3 R36, P2, R16.reuse, 0x28, RZ ;  /* 0x0000002810247810 */ /* 0x040fe20007f5e0ff */
[--C-:B------:R-:W-:Y:S01]  /*1b50*/  IMAD.X R11, RZ, RZ, R27.reuse, P0 ;  /* 0x000000ffff0b7224 */ /* 0x100fe200000e061b */
[----:B------:R-:W-:Y:S01]  /*1b60*/  STL.128 [R1+0x280], RZ ;  /* 0x000280ff01007387 */ /* 0x000fe20000100c00 */
[----:B------:R-:W-:Y:S01]  /*1b70*/  IMAD.X R13, RZ, RZ, R27, P1 ;  /* 0x000000ffff0d7224 */ /* 0x000fe200008e061b */
[C---:B------:R-:W-:Y:S01]  /*1b80*/  IADD3 R35, P0, R16.reuse, 0x210, RZ ;  /* 0x0000021010237810 */ /* 0x040fe20007f1e0ff */
[----:B------:R-:W-:Y:S01]  /*1b90*/  IMAD.X R47, RZ, RZ, R17, P2 ;  /* 0x000000ffff2f7224 */ /* 0x000fe200010e0611 */
[----:B------:R-:W-:Y:S01]  /*1ba0*/  STL.64 [R1+0x18], R10 ;  /* 0x0000180a01007387 */ /* 0x000fe20000100a00 */
[----:B------:R-:W-:-:S02]  /*1bb0*/  IADD3 R34, P1, R16, 0x240, RZ ;  /* 0x0000024010227810 */ /* 0x000fc40007f3e0ff */
[--C-:B------:R-:W-:Y:S01]  /*1bc0*/  IMAD.X R44, RZ, RZ, R17.reuse, P0 ;  /* 0x000000ffff2c7224 */ /* 0x100fe200000e0611 */
[----:B------:R-:W-:Y:S02]  /*1bd0*/  STL.64 [R1+0x20], R12 ;  /* 0x0000200c01007387 */ /* 0x000fe40000100a00 */
[----:B------:R-:W-:Y:S02]  /*1be0*/  IMAD.X R45, RZ, RZ, R17, P1 ;  /* 0x000000ffff2d7224 */ /* 0x000fe400008e0611 */
[----:B------:R-:W-:Y:S04]  /*1bf0*/  STL.128 [R1+0x290], RZ ;  /* 0x000290ff01007387 */ /* 0x000fe80000100c00 */
        /* <DEDUP_REMOVED lines=26> */
[----:B------:R-:W-:Y:S04]  /*1da0*/  STL [R1+0x10], RZ ;  /* 0x000010ff01007387 */ /* 0x000fe80000100800 */
[----:B------:R-:W-:Y:S01]  /*1db0*/  STL [R1+0x38], RZ ;  /* 0x000038ff01007387 */ /* 0x000fe20000100800 */
[----:B--2---:R-:W-:-:S02]  /*1dc0*/  R2UR UR7, R0 ;  /* 0x00000000000772ca */ /* 0x004fc400000e0000 */
[----:B------:R-:W-:-:S05]  /*1dd0*/  IADD3 R0, P3, R26, 0x32460, RZ ;  /* 0x000324601a007810 */ /* 0x000fca0007f7e0ff */
[----:B------:R-:W-:Y:S01]  /*1de0*/  IMAD.X R3, RZ, RZ, R27, P3 ;  /* 0x000000ffff037224 */ /* 0x000fe200018e061b */
[----:B------:R-:W-:-:S05]  /*1df0*/  PLOP3.LUT P3, PT, PT, PT, UP0, 0x40, 0x0 ;  /* 0x000000000000781c */ /* 0x000fca0003f6e808 */
[----:B------:R-:W-:Y:S02]  /*1e00*/  IMAD.U32 R4, RZ, RZ, UR7 ;  /* 0x00000007ff047e24 */ /* 0x000fe4000f8e00ff */
[----:B------:R-:W-:Y:S01]  /*1e10*/  IMAD.U32 R18, RZ, RZ, UR7 ;  /* 0x00000007ff127e24 */ /* 0x000fe2000f8e00ff */
[----:B------:R-:W-:Y:S02]  /*1e20*/  UIMAD.WIDE.U32 UR6, UR9, UR6, URZ ;  /* 0x00000006090672a5 */ /* 0x000fe4000f8e003f */
[----:B------:R0:W-:Y:S02]  /*1e30*/  STL.128 [R1], R4 ;  /* 0x0000000401007387 */ /* 0x0001e40000100c00 */
[----:B------:R-:W-:Y:S02]  /*1e40*/  @UP1 USHF.R.U32.HI UR9, URZ, UR10, UR7 ;  /* 0x0000000a3f091299 */ /* 0x000fe40008011607 */
[----:B------:R1:W-:Y:S02]  /*1e50*/  STL.64 [R1+0x28], R18 ;  /* 0x0000281201007387 */ /* 0x0003e40000100a00 */
[----:B------:R-:W-:-:S04]  /*1e60*/  UIADD3 UR9, UR38, UR9, URZ ;  /* 0x0000000926097290 */ /* 0x000fc8000fffe03f */
[----:B------:R-:W-:Y:S01]  /*1e70*/  UIADD3 UR4, UR9, UR4, URZ ;  /* 0x0000000409047290 */ /* 0x000fe2000fffe03f */
[----:B0-----:R-:W-:Y:S02]  /*1e80*/  IMAD.MOV.U32 R4, RZ, RZ, R2 ;  /* 0x000000ffff047224 */ /* 0x001fe400078e0002 */
[----:B------:R-:W-:Y:S02]  /*1e90*/  IMAD.MOV.U32 R5, RZ, RZ, R9 ;  /* 0x000000ffff057224 */ /* 0x000fe400078e0009 */
[----:B------:R-:W-:Y:S02]  /*1ea0*/  IMAD.MOV.U32 R6, RZ, RZ, R0 ;  /* 0x000000ffff067224 */ /* 0x000fe400078e0000 */
[----:B------:R-:W-:-:S05]  /*1eb0*/  IMAD.MOV.U32 R7, RZ, RZ, R3 ;  /* 0x000000ffff077224 */ /* 0x000fca00078e0003 */
[----:B------:R1:W-:Y:S01]  /*1ec0*/  STL.128 [R1+0x40], R4 ;  /* 0x0000400401007387 */ /* 0x0003e20000100c00 */
        /* <DEDUP_REMOVED lines=11> */
.L_x_3436:
[----:B------:R-:W-:-:S11]  /*1f80*/  UISETP.NE.AND UP0, UPT, UR5, 0x1, UPT ;  /* 0x000000010500788c */ /* 0x000fd6000bf05270 */
[----:B------:R-:W-:Y:S02]  /*1f90*/  @UP0 ULDC.64 UR10, c[0x0][0xae0] ;  /* 0x0002b800000a0ab9 */ /* 0x000fe40000000a00 */
[----:B------:R-:W-:-:S04]  /*1fa0*/  UIMAD.WIDE.U32 UR6, UR8, UR10, URZ ;  /* 0x0000000a080672a5 */ /* 0x000fc8000f8e003f */
[----:B------:R-:W-:-:S12]  /*1fb0*/  @UP0 USHF.R.U32.HI UR8, URZ, UR11, UR7 ;  /* 0x0000000b3f080299 */ /* 0x000fd80008011607 */
.L_x_3437:
[----:B------:R-:W-:-:S04]  /*1fc0*/  UIMAD UR8, UR8, UR5, UR5 ;  /* 0x00000005080872a4 */ /* 0x000fc8000f8e0205 */
[----:B------:R-:W-:-:S04]  /*1fd0*/  UISETP.LT.AND UP0, UPT, UR4, UR8, UPT ;  /* 0x000000080400728c */ /* 0x000fc8000bf01270 */
[----:B------:R-:W-:-:S12]  /*1fe0*/  USEL UR4, UR4, UR8, UP0 ;  /* 0x0000000804047287 */ /* 0x000fd80008000000 */
.L_x_3435:
        /* <DEDUP_REMOVED lines=12> */
[----:B------:R-:W-:Y:S01]  /*20b0*/  UMOV UR12, UR58 ;  /* 0x0000003a000c7c82 */ /* 0x000fe20008000000 */
        /* <DEDUP_REMOVED lines=20> */
.L_x_3439:
[----:B------:R-:W-:-:S11]  /*2200*/  UISETP.NE.AND UP0, UPT, UR5, 0x1, UPT ;  /* 0x000000010500788c */ /* 0x000fd6000bf05270 */
[----:B------:R-:W-:Y:S02]  /*2210*/  @UP0 ULDC.64 UR12, c[0x0][0xae0] ;  /* 0x0002b800000c0ab9 */ /* 0x000fe40000000a00 */
[----:B------:R-:W-:-:S04]  /*2220*/  UIMAD.WIDE.U32 UR8, UR7, UR12, URZ ;  /* 0x0000000c070872a5 */ /* 0x000fc8000f8e003f */
[----:B------:R-:W-:-:S12]  /*2230*/  @UP0 USHF.R.U32.HI UR7, URZ, UR13, UR9 ;  /* 0x0000000d3f070299 */ /* 0x000fd80008011609 */
.L_x_3440:
[----:B------:R-:W-:-:S04]  /*2240*/  UIMAD UR5, UR7, UR5, URZ ;  /* 0x00000005070572a4 */ /* 0x000fc8000f8e023f */
[----:B------:R-:W-:-:S04]  /*2250*/  UISETP.LT.AND UP0, UPT, UR10, UR5, UPT ;  /* 0x000000050a00728c */ /* 0x000fc8000bf01270 */
[----:B------:R-:W-:-:S12]  /*2260*/  USEL UR10, UR10, UR5, !UP0 ;  /* 0x000000050a0a7287 */ /* 0x000fd8000c000000 */
.L_x_3438:
[----:B------:R-:W-:Y:S02]  /*2270*/  UIMAD.WIDE UR4, UR10, 0x2aaaaaab, URZ ;  /* 0x2aaaaaab0a0478a5 */ /* 0x000fe4000f8e023f */
[----:B------:R-:W-:Y:S02]  /*2280*/  ULOP3.LUT UR61, UR59, 0xff, URZ, 0xc0, !UPT ;  /* 0x000000ff3b3d7892 */ /* 0x000fe4000f8ec03f */
[----:B------:R-:W-:Y:S02]  /*2290*/  USHF.R.U32.HI UR4, URZ, 0x1f, UR5 ;  /* 0x0000001f3f047899 */ /* 0x000fe40008011605 */
[----:B------:R-:W-:Y:S02]  /*22a0*/  USHF.R.U32.HI UR59, URZ, 0x10, UR59 ;  /* 0x000000103f3b7899 */ /* 0x000fe4000801163b */
[----:B------:R-:W-:-:S04]  /*22b0*/  ULEA.HI.SX32 UR4, UR5, UR4, 0x1c ;  /* 0x0000000405047291 */ /* 0x000fc8000f8fe23f */
[----:B------:R-:W-:-:S04]  /*22c0*/  UISETP.LT.AND UP0, UPT, URZ, UR4, UPT ;  /* 0x000000043f00728c */ /* 0x000fc8000bf01270 */
[----:B------:R-:W-:-:S03]  /*22d0*/  USEL UR40, URZ, UR4, !UP0 ;  /* 0x000000043f287287 */ /* 0x000fc6000c000000 */
[----:B------:R-:W-:Y:S01]  /*22e0*/  UMOV UR4, URZ ;  /* 0x0000003f00047c82 */ /* 0x000fe20008000000 */
[----:B------:R-:W-:-:S06]  /*22f0*/  UISETP.GT.AND UP0, UPT, UR6, UR40, UPT ;  /* 0x000000280600728c */ /* 0x000fcc000bf04270 */
[----:B------:R-:W-:-:S13]  /*2300*/  PLOP3.LUT P0, PT, PT, PT, UP0, 0x80, 0x0 ;  /* 0x000000000000781c */ /* 0x000fda0003f0f008 */
[----:B------:R-:W-:Y:S05]  /*2310*/  @!P0 BRA `(.L_x_3441) ;  /* 0x0000000000948947 */ /* 0x000fea0003800000 */
[----:B------:R-:W-:Y:S01]  /*2320*/  UISETP.NE.AND UP0, UPT, UR59, URZ, UPT ;  /* 0x0000003f3b00728c */ /* 0x000fe2000bf05270 */
[----:B------:R-:W-:-:S03]  /*2330*/  ULDC UR4, c[0x0][0xae8] ;  /* 0x0002ba0000047ab9 */ /* 0x000fc60000000800 */
[----:B------:R-:W-:-:S04]  /*2340*/  USEL UR10, UR59, UR4, UP0 ;  /* 0x000000043b0a7287 */ /* 0x000fc80008000000 */
[----:B------:R-:W-:Y:S02]  /*2350*/  UIADD3 UR4, UR10, -0x1, UR6 ;  /* 0xffffffff0a047890 */ /* 0x000fe4000fffe006 */
[----:B------:R-:W-:Y:S02]  /*2360*/  IMAD.U32 R3, RZ, RZ, UR10 ;  /* 0x0000000aff037e24 */ /* 0x000fe4000f8e00ff */
[----:B------:R-:W-:-:S03]  /*2370*/  UIADD3 UR7, -UR40, UR4, URZ ;  /* 0x0000000428077290 */ /* 0x000fc6000fffe13f */
[-C--:B------:R-:W-:Y:S01]  /*2380*/  IABS R0, R3.reuse ;  /* 0x0000000300007213 */ /* 0x080fe20000000000 */
[----:B------:R-:W-:Y:S01]  /*2390*/  UMOV UR4, URZ ;  /* 0x0000003f00047c82 */ /* 0x000fe20008000000 */
[----:B-1----:R-:W-:Y:S01]  /*23a0*/  IABS R5, R3 ;  /* 0x0000000300057213 */ /* 0x002fe20000000000 */
[----:B------:R-:W-:Y:S01]  /*23b0*/  IMAD.U32 R4, RZ, RZ, UR7 ;  /* 0x00000007ff047e24 */ /* 0x000fe2000f8e00ff */
[----:B------:R-:W-:Y:S01]  /*23c0*/  R2UR UR11, R0 ;  /* 0x00000000000b72ca */ /* 0x000fe200000e0000 */
[----:B------:R-:W-:-:S03]  /*23d0*/  ULOP3.LUT UR7, UR7, UR10, URZ, 0x3c, !UPT ;  /* 0x0000000a07077292 */ /* 0x000fc6000f8e3c3f */
[----:B------:R-:W-:-:S05]  /*23e0*/  IABS R4, R4 ;  /* 0x0000000400047213 */ /* 0x000fca0000000000 */
[----:B------:R-:W-:-:S04]  /*23f0*/  IMAD.MOV.U32 R3, RZ, RZ, R4 ;  /* 0x000000ffff037224 */ /* 0x000fc800078e0004 */
[----:B------:R-:W0:Y:S01]  /*2400*/  I2F.RP R0, UR11 ;  /* 0x0000000b00007d06 */ /* 0x000e220008209400 */
[----:B------:R-:W-:-:S07]  /*2410*/  R2UR UR9, R3 ;  /* 0x00000000030972ca */ /* 0x000fce00000e0000 */
        /* <DEDUP_REMOVED lines=21> */
.L_x_3441:
        /* <DEDUP_REMOVED lines=9> */
[----:B------:R-:W2:Y:S01]  /*2600*/  LDL R2, [R1+0x4c4] ;  /* 0x0004c40001027983 */ /* 0x000ea20000100800 */
[----:B------:R-:W-:Y:S01]  /*2610*/  VIADD R8, R72, 0x400 ;  /* 0x0000040048087836 */ /* 0x000fe20000000000 */
[----:B-1----:R-:W-:Y:S01]  /*2620*/  IADD3 R18, P5, R16, 0x58, RZ ;  /* 0x0000005810127810 */ /* 0x002fe20007fbe0ff */
[----:B------:R-:W-:Y:S01]  /*2630*/  IMAD.MOV.U32 R4, RZ, RZ, 0x1 ;  /* 0x00000001ff047424 */ /* 0x000fe200078e00ff */
[----:B------:R-:W-:Y:S01]  /*2640*/  STL.64 [R1+0x58], RZ ;  /* 0x000058ff01007387 */ /* 0x000fe20000100a00 */
[----:B------:R-:W-:Y:S01]  /*2650*/  IMAD.MOV.U32 R5, RZ, RZ, RZ ;  /* 0x000000ffff057224 */ /* 0x000fe200078e00ff */
[----:B------:R-:W-:Y:S01]  /*2660*/  SHF.R.U32.HI R8, RZ, 0x4, R8 ;  /* 0x00000004ff087819 */ /* 0x000fe20000011608 */
[----:B------:R-:W-:Y:S01]  /*2670*/  IMAD.MOV.U32 R6, RZ, RZ, 0x1 ;  /* 0x00000001ff067424 */ /* 0x000fe200078e00ff */
[----:B------:R-:W-:Y:S01]  /*2680*/  STL.128 [R1+0x90], RZ ;  /* 0x000090ff01007387 */ /* 0x000fe20000100c00 */
[----:B------:R-:W-:Y:S01]  /*2690*/  IMAD.MOV.U32 R7, RZ, RZ, RZ ;  /* 0x000000ffff077224 */ /* 0x000fe200078e00ff */
[----:B------:R-:W-:Y:S01]  /*26a0*/  LOP3.LUT R8, R8, 0x3fff, RZ, 0xc0, !PT ;  /* 0x00003fff08087812 */ /* 0x000fe200078ec0ff */
[----:B------:R-:W-:Y:S01]  /*26b0*/  IMAD.MOV.U32 R10, RZ, RZ, 0x1 ;  /* 0x00000001ff0a7424 */ /* 0x000fe200078e00ff */
[----:B------:R-:W-:Y:S01]  /*26c0*/  STL.128 [R1+0xa0], RZ ;  /* 0x0000a0ff01007387 */ /* 0x000fe20000100c00 */
[----:B------:R-:W-:Y:S01]  /*26d0*/  IMAD.MOV.U32 R11, RZ, RZ, RZ ;  /* 0x000000ffff0b7224 */ /* 0x000fe200078e00ff */
[C---:B------:R-:W-:Y:S01]  /*26e0*/  IADD3 R42, P6, R16.reuse, 0x60, RZ ;  /* 0x00000060102a7810 */ /* 0x040fe20007fde0ff */
[----:B------:R-:W-:Y:S01]  /*26f0*/  IMAD.X R19, RZ, RZ, R17, P5 ;  /* 0x000000ffff137224 */ /* 0x000fe200028e0611 */
[----:B------:R0:W-:Y:S01]  /*2700*/  STL.128 [R1+0x60], R4 ;  /* 0x0000600401007387 */ /* 0x0001e20000100c00 */
[----:B------:R-:W-:-:S02]  /*2710*/  IADD3 R41, P1, R16, 0x68, RZ ;  /* 0x0000006810297810 */ /* 0x000fc40007f3e0ff */
[C---:B------:R-:W-:Y:S01]  /*2720*/  IADD3 R40, P2, R16.reuse, 0x70, RZ ;  /* 0x0000007010287810 */ /* 0x040fe20007f5e0ff */
[----:B------:R-:W-:Y:S01]  /*2730*/  STL.64 [R1+0x70], R10 ;  /* 0x0000700a01007387 */ /* 0x000fe20000100a00 */
[--C-:B------:R-:W-:Y:S01]  /*2740*/  IMAD.X R43, RZ, RZ, R17.reuse, P6 ;  /* 0x000000ffff2b7224 */ /* 0x100fe200030e0611 */
[C---:B------:R-:W-:Y:S01]  /*2750*/  IADD3 R39, P3, R16.reuse, 0x78, RZ ;  /* 0x0000007810277810 */ /* 0x040fe20007f7e0ff */
[--C-:B------:R-:W-:Y:S01]  /*2760*/  IMAD.X R56, RZ, RZ, R17.reuse, P1 ;  /* 0x000000ffff387224 */ /* 0x100fe200008e0611 */
[----:B------:R-:W-:Y:S01]  /*2770*/  STL.128 [R1+0xb0], RZ ;  /* 0x0000b0ff01007387 */ /* 0x000fe20000100c00 */
[--C-:B------:R-:W-:Y:S01]  /*2780*/  IMAD.X R55, RZ, RZ, R17.reuse, P2 ;  /* 0x000000ffff377224 */ /* 0x100fe200010e0611 */
[C---:B------:R-:W-:Y:S01]  /*2790*/  IADD3 R38, P4, R16.reuse, 0x80, RZ ;  /* 0x0000008010267810 */ /* 0x040fe20007f9e0ff */
[----:B------:R-:W-:Y:S01]  /*27a0*/  IMAD.X R54, RZ, RZ, R17, P3 ;  /* 0x000000ffff367224 */ /* 0x000fe200018e0611 */
[----:B------:R-:W-:Y:S01]  /*27b0*/  STL.128 [R1+0xc0], RZ ;  /* 0x0000c0ff01007387 */ /* 0x000fe20000100c00 */
[----:B------:R-:W-:-:S02]  /*27c0*/  IADD3 R32, P5, R16, 0x88, RZ ;  /* 0x0000008810207810 */ /* 0x000fc40007fbe0ff */
[----:B------:R-:W-:Y:S01]  /*27d0*/  IADD3 R37, P6, R16, 0x90, RZ ;  /* 0x0000009010257810 */ /* 0x000fe20007fde0ff */
[----:B0-----:R-:W-:Y:S01]  /*27e0*/  IMAD.MOV.U32 R5, RZ, RZ, 0x40000040 ;  /* 0x40000040ff057424 */ /* 0x001fe200078e00ff */
[C---:B------:R-:W-:Y:S01]  /*27f0*/  LOP3.LUT R6, R8.reuse, 0x3000000, RZ, 0xfc, !PT ;  /* 0x0300000008067812 */ /* 0x040fe200078efcff */
[----:B------:R-:W-:Y:S01]  /*2800*/  IMAD.MOV.U32 R7, RZ, RZ, 0x40000040 ;  /* 0x40000040ff077424 */ /* 0x000fe200078e00ff */
[----:B------:R-:W-:Y:S01]  /*2810*/  LOP3.LUT R8, R8, 0x10000, RZ, 0xfc, !PT ;  /* 0x0001000008087812 */ /* 0x000fe200078efcff */
[----:B------:R-:W-:Y:S01]  /*2820*/  STL.128 [R1+0xd0], RZ ;  /* 0x0000d0ff01007387 */ /* 0x000fe20000100c00 */
[C---:B------:R-:W-:Y:S01]  /*2830*/  IADD3 R50, P1, R16.reuse, 0xf0, RZ ;  /* 0x000000f010327810 */ /* 0x040fe20007f3e0ff */
[--C-:B------:R-:W-:Y:S01]  /*2840*/  IMAD.X R53, RZ, RZ, R17.reuse, P4 ;  /* 0x000000ffff357224 */ /* 0x100fe200020e0611 */
[----:B------:R-:W-:Y:S01]  /*2850*/  IADD3 R48, P2, R16, 0xf8, RZ ;  /* 0x000000f810307810 */ /* 0x000fe20007f5e0ff */
[----:B------:R-:W-:Y:S01]  /*2860*/  STL.128 [R1+0xe0], RZ ;  /* 0x0000e0ff01007387 */ /* 0x000fe20000100c00 */
[----:B------:R-:W-:-:S02]  /*2870*/  IMAD.X R33, RZ, RZ, R17, P5 ;  /* 0x000000ffff217224 */ /* 0x000fc400028e0611 */
[--C-:B------:R-:W-:Y:S02]  /*2880*/  IMAD.X R52, RZ, RZ, R17.reuse, P6 ;  /* 0x000000ffff347224 */ /* 0x100fe400030e0611 */
[--C-:B------:R-:W-:Y:S02]  /*2890*/  IMAD.X R51, RZ, RZ, R17.reuse, P1 ;  /* 0x000000ffff337224 */ /* 0x100fe400008e0611 */
[----:B------:R-:W-:Y:S01]  /*28a0*/  IMAD.X R49, RZ, RZ, R17, P2 ;  /* 0x000000ffff317224 */ /* 0x000fe200010e0611 */
[----:B--2---:R-:W0:Y:S02]  /*28b0*/  SHFL.IDX PT, R0, R2, RZ, 0x1f ;  /* 0x00001fff02007589 */ /* 0x004e2400000e0000 */
[----:B0-----:R-:W-:-:S04]  /*28c0*/  LEA.HI R2, R0, R0, RZ, 0x1 ;  /* 0x0000000000027211 */ /* 0x001fc800078f08ff */
[----:B------:R-:W-:Y:S01]  /*28d0*/  LOP3.LUT R3, R2, 0x7fffe, RZ, 0xc0, !PT ;  /* 0x0007fffe02037812 */ /* 0x000fe200078ec0ff */
[----:B------:R-:W-:-:S04]  /*28e0*/  VIADD R2, R72, 0x1c400 ;  /* 0x0001c40048027836 */ /* 0x000fc80000000000 */
[----:B------:R-:W-:Y:S01]  /*28f0*/  IMAD.IADD R0, R0, 0x1, -R3 ;  /* 0x0000000100007824 */ /* 0x000fe200078e0a03 */
[----:B------:R-:W-:Y:S01]  /*2900*/  SHF.R.U32.HI R2, RZ, 0x4, R2 ;  /* 0x00000004ff027819 */ /* 0x000fe20000011602 */
[----:B------:R-:W-:-:S03]  /*2910*/  VIADD R3, R72, 0x18400 ;  /* 0x0001840048037836 */ /* 0x000fc60000000000 */
[----:B------:R-:W-:Y:S01]  /*2920*/  LOP3.LUT R2, R2, 0x3fff, RZ, 0xc0, !PT ;  /* 0x00003fff02027812 */ /* 0x000fe200078ec0ff */
[----:B------:R-:W-:Y:S01]  /*2930*/  IMAD R0, R0, 0x2000, R3 ;  /* 0x0000200000007824 */ /* 0x000fe200078e0203 */
[----:B------:R-:W-:Y:S02]  /*2940*/  LOP3.LUT P0, RZ, R3, 0x1bf, RZ, 0xc0, !PT ;  /* 0x000001bf03ff7812 */ /* 0x000fe4000780c0ff */
[----:B------:R-:W-:Y:S01]  /*2950*/  LOP3.LUT R4, R2, 0x10000, RZ, 0xfc, !PT ;  /* 0x0001000002047812 */ /* 0x000fe200078efcff */
[----:B------:R-:W-:Y:S01]  /*2960*/  VIADD R3, R0, 0xa000 ;  /* 0x0000a00000037836 */ /* 0x000fe20000000000 */
[----:B------:R-:W-:-:S03]  /*2970*/  SHF.R.U32.HI R0, RZ, 0x4, R0 ;  /* 0x00000004ff007819 */ /* 0x000fc60000011600 */
[----:B------:R0:W-:Y:S01]  /*2980*/  STL.128 [R1+0x80], R4 ;  /* 0x0000800401007387 */ /* 0x0001e20000100c00 */
[----:B------:R-:W-:Y:S02]  /*2990*/  SHF.R.U32.HI R3, RZ, 0x4, R3 ;  /* 0x00000004ff037819 */ /* 0x000fe40000011603 */
[----:B------:R-:W-:Y:S02]  /*29a0*/  LOP3.LUT R0, R0, 0x3fff, RZ, 0xc0, !PT ;  /* 0x00003fff00007812 */ /* 0x000fe400078ec0ff */
[----:B------:R-:W-:Y:S02]  /*29b0*/  LOP3.LUT R3, R3, 0x3fff, RZ, 0xc0, !PT ;  /* 0x00003fff03037812 */ /* 0x000fe400078ec0ff */
[----:B------:R-:W-:Y:S02]  /*29c0*/  LOP3.LUT R2, R0, 0x10000, RZ, 0xfc, !PT ;  /* 0x0001000000027812 */ /* 0x000fe400078efcff */
[----:B------:R-:W-:Y:S01]  /*29d0*/  LOP3.LUT R0, R3, 0x10000, RZ, 0xfc, !PT ;  /* 0x0001000003007812 */ /* 0x000fe200078efcff */
[----:B------:R-:W-:-:S05]  /*29e0*/  IMAD.MOV.U32 R3, RZ, RZ, 0x40000040 ;  /* 0x40000040ff037424 */ /* 0x000fca00078e00ff */
[----:B------:R1:W-:Y:S01]  /*29f0*/  STL.64 [R1+0x78], R2 ;  /* 0x0000780201007387 */ /* 0x0003e20000100a00 */
[----:B0-----:R-:W-:Y:S02]  /*2a00*/  IMAD.MOV.U32 R6, RZ, RZ, R8 ;  /* 0x000000ffff067224 */ /* 0x001fe400078e0008 */
[----:B------:R-:W-:-:S05]  /*2a10*/  IMAD.MOV.U32 R4, RZ, RZ, R0 ;  /* 0x000000ffff047224 */ /* 0x000fca00078e0000 */
[----:B------:R1:W-:Y:S01]  /*2a20*/  STL.128 [R1+0xf0], R4 ;  /* 0x0000f00401007387 */ /* 0x0003e20000100c00 */
[----:B------:R-:W-:Y:S05]  /*2a30*/  @!P0 BRA `(.L_x_3443) ;  /* 0x0000000000408947 */ /* 0x000fea0003800000 */
[----:B-1----:R-:W-:Y:S01]  /*2a40*/  MOV R2, 0x0 ;  /* 0x0000000000027802 */ /* 0x002fe20000000f00 */
        /* <DEDUP_REMOVED lines=15> */
.L_x_3443:
[----:B------:R-:W2:Y:S01]  /*2b40*/  LDL R46, [R1+0x204] ;  /* 0x00020400012e7983 */ /* 0x000ea20000100800 */
[----:B------:R-:W0:Y:S01]  /*2b50*/  LDC.64 R10, c[0x0][0xad0] ;  /* 0x0002b400ff0a7b82 */ /* 0x000e220000000a00 */
[C---:B------:R-:W-:Y:S01]  /*2b60*/  IADD3 R24, P0, R16.reuse, 0x100, RZ ;  /* 0x0000010010187810 */ /* 0x040fe20007f1e0ff */
[----:B------:R-:W-:Y:S01]  /*2b70*/  IMAD.U32 R13, RZ, RZ, UR45 ;  /* 0x0000002dff0d7e24 */ /* 0x000fe2000f8e00ff */
[----:B------:R-:W3:Y:S01]  /*2b80*/  S2R R57, SR_TID.X ;  /* 0x0000000000397919 */ /* 0x000ee20000002100 */
[----:B------:R-:W-:Y:S01]  /*2b90*/  IMAD.U32 R12, RZ, RZ, UR44 ;  /* 0x0000002cff0c7e24 */ /* 0x000fe2000f8e00ff */
[----:B------:R-:W-:Y:S01]  /*2ba0*/  BSSY B0, `(.L_x_3444) ;  /* 0x000001f000007945 */ /* 0x000fe20003800000 */
[--C-:B------:R-:W-:Y:S01]  /*2bb0*/  IMAD.X R25, RZ, RZ, R17.reuse, P0 ;  /* 0x000000ffff197224 */ /* 0x100fe200000e0611 */
[----:B------:R-:W-:Y:S01]  /*2bc0*/  IADD3 R20, P0, R16, 0x14c, RZ ;  /* 0x0000014c10147810 */ /* 0x000fe20007f1e0ff */
[----:B-1----:R-:W1:Y:S01]  /*2bd0*/  LDC.64 R2, c[0x0][0xad8] ;  /* 0x0002b600ff027b82 */ /* 0x002e620000000a00 */
[----:B------:R-:W-:Y:S01]  /*2be0*/  IMAD.MOV.U32 R28, RZ, RZ, RZ ;  /* 0x000000ffff1c7224 */ /* 0x000fe200078e00ff */
[----:B------:R4:W-:Y:S02]  /*2bf0*/  STL.64 [R1+0x110], R18 ;  /* 0x0001101201007387 */ /* 0x0009e40000100a00 */
[----:B------:R-:W-:-:S02]  /*2c00*/  IMAD.X R21, RZ, RZ, R17, P0 ;  /* 0x000000ffff157224 */ /* 0x000fc400000e0611 */
[----:B------:R4:W-:Y:S02]  /*2c10*/  STL.64 [R1+0x108], R24 ;  /* 0x0001081801007387 */ /* 0x0009e40000100a00 */
[----:B------:R-:W5:Y:S02]  /*2c20*/  LDC.64 R8, c[0x0][0xae0] ;  /* 0x0002b800ff087b82 */ /* 0x000f640000000a00 */
[----:B------:R4:W-:Y:S04]  /*2c30*/  STL.64 [R1+0x150], R20 ;  /* 0x0001501401007387 */ /* 0x0009e80000100a00 */
[----:B------:R4:W-:Y:S02]  /*2c40*/  STL.64 [R1+0x100], R178 ;  /* 0x000100b201007387 */ /* 0x0009e40000100a00 */
[----:B------:R-:W4:Y:S01]  /*2c50*/  LDC R6, c[0x0][0x450] ;  /* 0x00011400ff067b82 */ /* 0x000f220000000800 */
[----:B0-----:R-:W-:Y:S01]  /*2c60*/  IMAD.MOV.U32 R14, RZ, RZ, R11 ;  /* 0x000000ffff0e7224 */ /* 0x001fe200078e000b */
[----:B------:R0:W-:Y:S01]  /*2c70*/  STL.U8 [R1+0x118], RZ ;  /* 0x000118ff01007387 */ /* 0x0001e20000100000 */
[----:B------:R-:W-:-:S05]  /*2c80*/  IMAD.MOV.U32 R7, RZ, RZ, R10 ;  /* 0x000000ffff077224 */ /* 0x000fca00078e000a */
[----:B------:R-:W4:Y:S01]  /*2c90*/  LDC.64 R4, c[0x0][0x448] ;  /* 0x00011200ff047b82 */ /* 0x000f220000000a00 */
[----:B-1----:R-:W-:Y:S02]  /*2ca0*/  IMAD.MOV.U32 R15, RZ, RZ, R2 ;  /* 0x000000ffff0f7224 */ /* 0x002fe400078e0002 */
[----:B------:R-:W-:Y:S02]  /*2cb0*/  IMAD.MOV.U32 R29, RZ, RZ, R3 ;  /* 0x000000ffff1d7224 */ /* 0x000fe400078e0003 */
[----:B---3--:R-:W-:Y:S01]  /*2cc0*/  VIADD R217, R57, 0xffffff80 ;  /* 0xffffff8039d97836 */ /* 0x008fe20000000000 */
[----:B------:R0:W-:Y:S01]  /*2cd0*/  STL.128 [R1+0x120], R12 ;  /* 0x0001200c01007387 */ /* 0x0001e20000100c00 */
[----:B-----5:R-:W-:Y:S02]  /*2ce0*/  IMAD.MOV.U32 R30, RZ, RZ, R8 ;  /* 0x000000ffff1e7224 */ /* 0x020fe400078e0008 */
[----:B------:R-:W-:Y:S01]  /*2cf0*/  IMAD.MOV.U32 R31, RZ, RZ, R9 ;  /* 0x000000ffff1f7224 */ /* 0x000fe200078e0009 */
[----:B------:R0:W-:Y:S04]  /*2d00*/  STL [R1+0x11c], R217 ;  /* 0x00011cd901007387 */ /* 0x0001e80000100800 */
[----:B------:R0:W-:Y:S04]  /*2d10*/  STL.128 [R1+0x130], R28 ;  /* 0x0001301c01007387 */ /* 0x0001e80000100c00 */
[----:B----4-:R0:W-:Y:S01]  /*2d20*/  STL.128 [R1+0x140], R4 ;  /* 0x0001400401007387 */ /* 0x0101e20000100c00 */
[----:B--2---:R-:W-:-:S04]  /*2d30*/  LEA.HI R0, R46, R46, RZ, 0x1 ;  /* 0x0000002e2e007211 */ /* 0x004fc800078f08ff */
[----:B------:R-:W-:-:S05]  /*2d40*/  LOP3.LUT R11, R0, 0xfffffffe, RZ, 0xc0, !PT ;  /* 0xfffffffe000b7812 */ /* 0x000fca00078ec0ff */
[----:B------:R-:W-:-:S05]  /*2d50*/  IMAD.IADD R0, R46, 0x1, -R11 ;  /* 0x000000012e007824 */ /* 0x000fca00078e0a0b */
[----:B------:R-:W-:-:S04]  /*2d60*/  SHF.L.U32 R11, R0, 0x1f, RZ ;  /* 0x0000001f000b7819 */ /* 0x000fc800000006ff */
[----:B------:R-:W1:Y:S02]  /*2d70*/  SYNCS.PHASECHK.TRANS64.TRYWAIT P0, [R72+URZ+0x32400], R11 ;  /* 0x0324000b480075a7 */ /* 0x000e64000800017f */
[----:B01----:R-:W-:Y:S05]  /*2d80*/  @!P0 BRA `(.L_x_3445) ;  /* 0x00000294009c8947 */ /* 0x003fea0003800000 */
.L_x_3663:
[----:B------:R-:W-:Y:S05]  /*2d90*/  BSYNC B0 ;  /* 0x0000000000007941 */ /* 0x000fea0003800000 */
.L_x_3444:
[----:B------:R-:W2:Y:S04]  /*2da0*/  LDL R4, [R1+0x4bc] ;  /* 0x0004bc0001047983 */ /* 0x000ea80000100800 */
[----:B------:R-:W3:Y:S04]  /*2db0*/  LDL R0, [R1+0x4c0] ;  /* 0x0004c00001007983 */ /* 0x000ee80000100800 */
[----:B------:R-:W4:Y:S04]  /*2dc0*/  LDL.64 R28, [R1+0x4b0] ;  /* 0x0004b000011c7983 */ /* 0x000f280000100a00 */
[----:B------:R-:W4:Y:S04]  /*2dd0*/  LDL R20, [R1] ;  /* 0x0000000001147983 */ /* 0x000f280000100800 */
[----:B0-----:R0:W5:Y:S01]  /*2de0*/  LDL.64 R10, [R1+0x1f8] ;  /* 0x0001f800010a7983 */ /* 0x0011620000100a00 */
[C---:B------:R-:W-:Y:S01]  /*2df0*/  IADD3 R14, P0, R16.reuse, 0x118, RZ ;  /* 0x00000118100e7810 */ /* 0x040fe20007f1e0ff */
[----:B------:R-:W-:Y:S01]  /*2e00*/  IMAD.MOV.U32 R12, RZ, RZ, R42 ;  /* 0x000000ffff0c7224 */ /* 0x000fe200078e002a */
[----:B------:R-:W-:Y:S05]  /*2e10*/  WARPSYNC.ALL ;  /* 0x0000000000007948 */ /* 0x000fea0003800000 */
[----:B------:R-:W-:Y:S01]  /*2e20*/  IMAD.X R15, RZ, RZ, R17, P0 ;  /* 0x000000ffff0f7224 */ /* 0x000fe200000e0611 */
[----:B------:R-:W-:Y:S01]  /*2e30*/  IADD3 R18, P0, R16, 0x150, RZ ;  /* 0x0000015010127810 */ /* 0x000fe20007f1e0ff */
[----:B------:R-:W-:Y:S01]  /*2e40*/  IMAD.MOV.U32 R13, RZ, RZ, R43 ;  /* 0x000000ffff0d7224 */ /* 0x000fe200078e002b */
[----:B------:R-:W1:Y:S01]  /*2e50*/  S2R R21, SR_TID.X ;  /* 0x0000000000157919 */ /* 0x000e620000002100 */
[----:B------:R-:W-:Y:S01]  /*2e60*/  IMAD.MOV.U32 R24, RZ, RZ, R38 ;  /* 0x000000ffff187224 */ /* 0x000fe200078e0026 */
[----:B------:R-:W-:Y:S01]  /*2e70*/  BSSY B0, `(.L_x_3446) ;  /* 0x0000033000007945 */ /* 0x000fe20003800000 */
[----:B------:R-:W-:Y:S01]  /*2e80*/  IMAD.X R19, RZ, RZ, R17, P0 ;  /* 0x000000ffff137224 */ /* 0x000fe200000e0611 */
[----:B------:R0:W-:Y:S01]  /*2e90*/  STL.128 [R1+0x160], R12 ;  /* 0x0001600c01007387 */ /* 0x0001e20000100c00 */
[----:B------:R-:W-:-:S03]  /*2ea0*/  IMAD.MOV.U32 R25, RZ, RZ, R53 ;  /* 0x000000ffff197224 */ /* 0x000fc600078e0035 */
[----:B------:R-:W-:Y:S04]  /*2eb0*/  STL.64 [R1+0x1f0], R32 ;  /* 0x0001f02001007387 */ /* 0x000fe80000100a00 */
[----:B------:R-:W-:Y:S01]  /*2ec0*/  STL.128 [R1+0x180], R24 ;  /* 0x0001801801007387 */ /* 0x000fe20000100c00 */
[----:B0-----:R-:W-:Y:S02]  /*2ed0*/  IMAD.MOV.U32 R14, RZ, RZ, R36 ;  /* 0x000000ffff0e7224 */ /* 0x001fe400078e0024 */
[----:B------:R-:W-:Y:S01]  /*2ee0*/  IMAD.MOV.U32 R15, RZ, RZ, R47 ;  /* 0x000000ffff0f7224 */ /* 0x000fe200078e002f */
[----:B-1----:R-:W-:Y:S01]  /*2ef0*/  SHF.R.U32.HI R21, RZ, 0x7, R21 ;  /* 0x00000007ff157819 */ /* 0x002fe20000011615 */
[----:B--2---:R-:W-:Y:S02]  /*2f00*/  IMAD.MOV.U32 R13, RZ, RZ, R4 ;  /* 0x000000ffff0d7224 */ /* 0x004fe400078e0004 */
[----:B---3--:R-:W-:Y:S01]  /*2f10*/  IMAD.MOV.U32 R12, RZ, RZ, R0 ;  /* 0x000000ffff0c7224 */ /* 0x008fe200078e0000 */
[C---:B------:R-:W-:Y:S01]  /*2f20*/  IADD3 R0, P1, R16.reuse, 0x208, RZ ;  /* 0x0000020810007810 */ /* 0x040fe20007f3e0ff */
[----:B----4-:R-:W-:Y:S04]  /*2f30*/  STL.64 [R1+0x158], R28 ;  /* 0x0001581c01007387 */ /* 0x010fe80000100a00 */
[----:B------:R-:W-:Y:S01]  /*2f40*/  IMAD.X R7, RZ, RZ, R17, P1 ;  /* 0x000000ffff077224 */ /* 0x000fe200008e0611 */
[----:B------:R-:W-:Y:S01]  /*2f50*/  IADD3 R4, P1, R16, 0x108, RZ ;  /* 0x0000010810047810 */ /* 0x000fe20007f3e0ff */
[----:B------:R0:W-:Y:S02]  /*2f60*/  STL.128 [R1+0x190], R12 ;  /* 0x0001900c01007387 */ /* 0x0001e40000100c00 */
[----:B0-----:R-:W-:-:S02]  /*2f70*/  IMAD.MOV.U32 R12, RZ, RZ, R40 ;  /* 0x000000ffff0c7224 */ /* 0x001fc400078e0028 */
[----:B------:R-:W-:Y:S02]  /*2f80*/  IMAD.MOV.U32 R13, RZ, RZ, R55 ;  /* 0x000000ffff0d7224 */ /* 0x000fe400078e0037 */
[----:B------:R-:W-:Y:S02]  /*2f90*/  IMAD.MOV.U32 R14, RZ, RZ, R50 ;  /* 0x000000ffff0e7224 */ /* 0x000fe400078e0032 */
[----:B------:R-:W-:-:S05]  /*2fa0*/  IMAD.MOV.U32 R15, RZ, RZ, R51 ;  /* 0x000000ffff0f7224 */ /* 0x000fca00078e0033 */
[----:B------:R0:W-:Y:S02]  /*2fb0*/  STL.128 [R1+0x1a0], R12 ;  /* 0x0001a00c01007387 */ /* 0x0001e40000100c00 */
[----:B0-----:R-:W-:Y:S02]  /*2fc0*/  IMAD.MOV.U32 R12, RZ, RZ, R48 ;  /* 0x000000ffff0c7224 */ /* 0x001fe400078e0030 */
[----:B------:R-:W-:Y:S02]  /*2fd0*/  IMAD.MOV.U32 R13, RZ, RZ, R49 ;  /* 0x000000ffff0d7224 */ /* 0x000fe400078e0031 */
[----:B------:R-:W-:Y:S01]  /*2fe0*/  IMAD.MOV.U32 R14, RZ, RZ, R0 ;  /* 0x000000ffff0e7224 */ /* 0x000fe200078e0000 */
[----:B------:R-:W-:Y:S01]  /*2ff0*/  LOP3.LUT R0, R20, 0x1, RZ, 0xfc, !PT ;  /* 0x0000000114007812 */ /* 0x000fe200078efcff */
[----:B------:R-:W-:Y:S02]  /*3000*/  IMAD.MOV.U32 R15, RZ, RZ, R7 ;  /* 0x000000ffff0f7224 */ /* 0x000fe400078e0007 */
[----:B------:R-:W-:Y:S01]  /*3010*/  IMAD.X R7, RZ, RZ, R17, P1 ;  /* 0x000000ffff077224 */ /* 0x000fe200008e0611 */
[----:B------:R-:W-:-:S02]  /*3020*/  ISETP.NE.AND P1, PT, R0, 0x3, PT ;  /* 0x000000030000780c */ /* 0x000fc40003f25270 */
[----:B------:R0:W-:Y:S02]  /*3030*/  STL.128 [R1+0x1b0], R12 ;  /* 0x0001b00c01007387 */ /* 0x0001e40000100c00 */
[----:B0-----:R-:W-:Y:S02]  /*3040*/  IMAD.MOV.U32 R14, RZ, RZ, R35 ;  /* 0x000000ffff0e7224 */ /* 0x001fe400078e0023 */
[----:B------:R-:W-:Y:S02]  /*3050*/  IMAD.MOV.U32 R15, RZ, RZ, R44 ;  /* 0x000000ffff0f7224 */ /* 0x000fe400078e002c */
[----:B------:R-:W-:Y:S02]  /*3060*/  IMAD.MOV.U32 R12, RZ, RZ, R18 ;  /* 0x000000ffff0c7224 */ /* 0x000fe400078e0012 */
[----:B------:R-:W-:Y:S02]  /*3070*/  IMAD.MOV.U32 R13, RZ, RZ, R19 ;  /* 0x000000ffff0d7224 */ /* 0x000fe400078e0013 */
[----:B------:R-:W-:-:S02]  /*3080*/  IMAD.MOV.U32 R18, RZ, RZ, R39 ;  /* 0x000000ffff127224 */ /* 0x000fc400078e0027 */
[----:B------:R-:W-:Y:S01]  /*3090*/  IMAD.MOV.U32 R19, RZ, RZ, R54 ;  /* 0x000000ffff137224 */ /* 0x000fe200078e0036 */
[----:B------:R0:W-:Y:S04]  /*30a0*/  STL.128 [R1+0x1c0], R12 ;  /* 0x0001c00c01007387 */ /* 0x0001e80000100c00 */
[----:B------:R-:W-:Y:S01]  /*30b0*/  STL.128 [R1+0x170], R16 ;  /* 0x0001701001007387 */ /* 0x000fe20000100c00 */
[----:B0-----:R-:W-:Y:S02]  /*30c0*/  IMAD.MOV.U32 R14, RZ, RZ, R34 ;  /* 0x000000ffff0e7224 */ /* 0x001fe400078e0022 */
[----:B------:R-:W-:Y:S02]  /*30d0*/  IMAD.MOV.U32 R15, RZ, RZ, R45 ;  /* 0x000000ffff0f7224 */ /* 0x000fe400078e002d */
[----:B------:R-:W-:-:S02]  /*30e0*/  IMAD.MOV.U32 R12, RZ, RZ, R4 ;  /* 0x000000ffff0c7224 */ /* 0x000fc400078e0004 */
[----:B------:R-:W-:Y:S02]  /*30f0*/  IMAD.MOV.U32 R13, RZ, RZ, R7 ;  /* 0x000000ffff0d7224 */ /* 0x000fe400078e0007 */
[----:B------:R-:W-:-:S03]  /*3100*/  VIADD R4, R21, 0x8 ;  /* 0x0000000815047836 */ /* 0x000fc60000000000 */
[----:B------:R0:W-:Y:S02]  /*3110*/  STL.128 [R1+0x1d0], R12 ;  /* 0x0001d00c01007387 */ /* 0x0001e40000100c00 */
[----:B0-----:R-:W-:Y:S02]  /*3120*/  IMAD.MOV.U32 R12, RZ, RZ, R41 ;  /* 0x000000ffff0c7224 */ /* 0x001fe400078e0029 */
[----:B------:R-:W-:Y:S02]  /*3130*/  IMAD.MOV.U32 R13, RZ, RZ, R56 ;  /* 0x000000ffff0d7224 */ /* 0x000fe400078e0038 */
[----:B------:R-:W-:Y:S02]  /*3140*/  IMAD.MOV.U32 R14, RZ, RZ, R37 ;  /* 0x000000ffff0e7224 */ /* 0x000fe400078e0025 */
[----:B------:R-:W-:-:S05]  /*3150*/  IMAD.MOV.U32 R15, RZ, RZ, R52 ;  /* 0x000000ffff0f7224 */ /* 0x000fca00078e0034 */
[----:B------:R0:W-:Y:S01]  /*3160*/  STL.128 [R1+0x1e0], R12 ;  /* 0x0001e00c01007387 */ /* 0x0001e20000100c00 */
[----:B------:R0:W-:Y:S06]  /*3170*/  BAR.SYNC.DEFER_BLOCKING R4, 0x100 ;  /* 0x000400040000751d */ /* 0x0001ec0000010000 */
[----:B------:R-:W-:Y:S05]  /*3180*/  @!P1 BRA `(.L_x_3447) ;  /* 0x0000000000049947 */ /* 0x000fea0003800000 */
[----:B------:R-:W-:Y:S01]  /*3190*/  BPT.TRAP 0x1 ;  /* 0x000000040000795c */ /* 0x000fe20000300000 */
.L_x_3447:
[----:B------:R-:W-:Y:S05]  /*31a0*/  BSYNC B0 ;  /* 0x0000000000007941 */ /* 0x000fea0003800000 */
.L_x_3446:
[----:B0-----:R-:W2:Y:S01]  /*31b0*/  LDL.64 R12, [R1+0x18] ;  /* 0x00001800010c7983 */ /* 0x001ea20000100a00 */
[----:B-----5:R-:W-:Y:S01]  /*31c0*/  SHF.L.U32 R11, R11, 0x1f, RZ ;  /* 0x0000001f0b0b7819 */ /* 0x020fe200000006ff */
[----:B------:R-:W-:Y:S01]  /*31d0*/  BSSY B0, `(.L_x_3448) ;  /* 0x0000006000007945 */ /* 0x000fe20003800000 */
[----:B--2---:R-:W-:-:S05]  /*31e0*/  MOV R7, R12 ;  /* 0x0000000c00077202 */ /* 0x004fca0000000f00 */
[----:B------:R-:W-:-:S04]  /*31f0*/  IMAD R10, R10, 0x8, R7 ;  /* 0x000000080a0a7824 */ /* 0x000fc800078e0207 */
[----:B------:R0:W1:Y:S01]  /*3200*/  SYNCS.PHASECHK.TRANS64.TRYWAIT P0, [R10+URZ], R11 ;  /* 0x0000000b0a0075a7 */ /* 0x000062000800017f */
[----:B------:R-:W-:Y:S05]  /*3210*/  @!P1 BRA `(.L_x_3449) ;  /* 0x0000000000049947 */ /* 0x000fea0003800000 */
[----:B------:R-:W-:Y:S01]  /*3220*/  BPT.TRAP 0x1 ;  /* 0x000000040000795c */ /* 0x000fe20000300000 */
.L_x_3449:
[----:B------:R-:W-:Y:S05]  /*3230*/  BSYNC B0 ;  /* 0x0000000000007941 */ /* 0x000fea0003800000 */
.L_x_3448:
[----:B------:R-:W-:Y:S04]  /*3240*/  BSSY B0, `(.L_x_3450) ;  /* 0x0000004000007945 */ /* 0x000fe80003800000 */
[----:B-1----:R-:W-:Y:S05]  /*3250*/  @P0 BRA `(.L_x_3451) ;  /* 0x0000000000080947 */ /* 0x002fea0003800000 */
[----:B------:R-:W1:Y:S02]  /*3260*/  SYNCS.PHASECHK.TRANS64.TRYWAIT P0, [R10+URZ], R11 ;  /* 0x0000000b0a0075a7 */ /* 0x000e64000800017f */
[----:B-1----:R-:W-:Y:S05]  /*3270*/  @!P0 BRA `(.L_x_3452) ;  /* 0x0000029000748947 */ /* 0x002fea0003800000 */
.L_x_3451:
[----:B------:R-:W-:Y:S05]  /*3280*/  BSYNC B0 ;  /* 0x0000000000007941 */ /* 0x000fea0003800000 */
.L_x_3450:
[----:B------:R-:W2:Y:S04]  /*3290*/  LDL R21, [R1+0x1f8] ;  /* 0x0001f80001157983 */ /* 0x000ea80000100800 */
[----:B01----:R-:W2:Y:S01]  /*32a0*/  LDL.64 R10, [R1+0x80] ;  /* 0x00008000010a7983 */ /* 0x003ea20000100a00 */
[----:B------:R-:W-:Y:S05]  /*32b0*/  WARPSYNC.ALL ;  /* 0x0000000000007948 */ /* 0x000fea0003800000 */
[----:B------:R-:W3:Y:S04]  /*32c0*/  LDL.64 R24, [R1+0x78] ;  /* 0x0000780001187983 */ /* 0x000ee80000100a00 */
[----:B------:R-:W4:Y:S04]  /*32d0*/  LDL.64 R12, [R1+0x78] ;  /* 0x00007800010c7983 */ /* 0x000f280000100a00 */
[----:B------:R-:W5:Y:S01]  /*32e0*/  LDL.64 R14, [R1+0x78] ;  /* 0x00007800010e7983 */ /* 0x000f620000100a00 */
[----:B--2---:R-:W-:-:S03]  /*32f0*/  IMAD R10, R21, 0x300, R10 ;  /* 0x00000300150a7824 */ /* 0x004fc600078e020a */
[----:B------:R-:W2:Y:S01]  /*3300*/  LDL.64 R18, [R1+0x78] ;  /* 0x0000780001127983 */ /* 0x000ea20000100a00 */
[----:B------:R-:W-:Y:S02]  /*3310*/  R2UR UR7, R11 ;  /* 0x000000000b0772ca */ /* 0x000fe400000e0000 */
[C---:B------:R-:W-:Y:S01]  /*3320*/  R2UR UR6, R10.reuse ;  /* 0x000000000a0672ca */ /* 0x040fe200000e0000 */
[----:B------:R-:W2:Y:S01]  /*3330*/  LDL R7, [R1+0x204] ;  /* 0x0002040001077983 */ /* 0x000ea20000100800 */
[----:B------:R-:W-:Y:S01]  /*3340*/  VIADD R20, R10, 0x2 ;  /* 0x000000020a147836 */ /* 0x000fe20000000000 */
[----:B------:R-:W-:Y:S01]  /*3350*/  BSSY B0, `(.L_x_3453) ;  /* 0x000002e000007945 */ /* 0x000fe20003800000 */
[----:B------:R-:W-:Y:S01]  /*3360*/  IMAD.MOV.U32 R21, RZ, RZ, R11 ;  /* 0x000000ffff157224 */ /* 0x000fe200078e000b */
[----:B------:R0:W-:Y:S01]  /*3370*/  STL [R1+0x60], RZ ;  /* 0x000060ff01007387 */ /* 0x0001e20000100800 */
[----:B---3--:R-:W-:Y:S02]  /*3380*/  R2UR UR4, R24 ;  /* 0x00000000180472ca */ /* 0x008fe400000e0000 */
[----:B------:R-:W-:-:S02]  /*3390*/  R2UR UR5, R25 ;  /* 0x00000000190572ca */ /* 0x000fc400000e0000 */
[----:B------:R-:W-:Y:S01]  /*33a0*/  WARPGROUP.ARRIVE ;  /* 0x00000000000079c5 */ /* 0x000fe20000000000 */
[----:B----4-:R-:W-:Y:S02]  /*33b0*/  VIADD R12, R12, 0x2 ;  /* 0x000000020c0c7836 */ /* 0x010fe40000000000 */
[----:B-----5:R-:W-:Y:S02]  /*33c0*/  VIADD R14, R14, 0x4 ;  /* 0x000000040e0e7836 */ /* 0x020fe40000000000 */
[----:B--2---:R-:W-:-:S06]  /*33d0*/  VIADD R18, R18, 0x6 ;  /* 0x0000000612127836 */ /* 0x004fcc0000000000 */
[----:B------:R-:W-:Y:S01]  /*33e0*/  HGMMA.64x96x16.F32 R24, gdesc[UR4], RZ, !UPT, gsb0 ;  /* 0x01600000041879f0 */ /* 0x000fe2000c0008ff */
[----:B------:R-:W-:Y:S02]  /*33f0*/  R2UR UR6, R20 ;  /* 0x00000000140672ca */ /* 0x000fe400000e0000 */
[----:B------:R-:W-:Y:S02]  /*3400*/  R2UR UR7, R21 ;  /* 0x00000000150772ca */ /* 0x000fe400000e0000 */
[----:B------:R-:W-:Y:S01]  /*3410*/  R2UR UR4, R12 ;  /* 0x000000000c0472ca */ /* 0x000fe200000e0000 */
[C---:B------:R-:W-:Y:S01]  /*3420*/  VIADD R12, R10.reuse, 0x4 ;  /* 0x000000040a0c7836 */ /* 0x040fe20000000000 */
[----:B------:R-:W-:Y:S01]  /*3430*/  R2UR UR5, R13 ;  /* 0x000000000d0572ca */ /* 0x000fe200000e0000 */
[----:B------:R-:W-:Y:S01]  /*3440*/  IMAD.MOV.U32 R13, RZ, RZ, R11 ;  /* 0x000000ffff0d7224 */ /* 0x000fe200078e000b */
[----:B------:R-:W-:Y:S01]  /*3450*/  LEA.HI R0, R7, R7, RZ, 0x1 ;  /* 0x0000000707007211 */ /* 0x000fe200078f08ff */
        /* <DEDUP_REMOVED lines=15> */
[----:B------:R-:W-:Y:S01]  /*3550*/  LOP3.LUT R10, R0, 0xfffffffe, RZ, 0xc0, !PT ;  /* 0xfffffffe000a7812 */ /* 0x000fe200078ec0ff */
[----:B------:R-:W-:-:S04]  /*3560*/  IMAD.MOV.U32 R0, RZ, RZ, 0x1 ;  /* 0x00000001ff007424 */ /* 0x000fc800078e00ff */
[----:B------:R-:W-:Y:S01]  /*3570*/  IMAD.IADD R7, R7, 0x1, -R10 ;  /* 0x0000000107077824 */ /* 0x000fe200078e0a0a */
[----:B------:R0:W-:Y:S04]  /*3580*/  STL [R1+0x60], R0 ;  /* 0x0000600001007387 */ /* 0x0001e80000100800 */
[----:B------:R-:W-:Y:S01]  /*3590*/  SHF.L.U32 R7, R7, 0x1f, RZ ;  /* 0x0000001f07077819 */ /* 0x000fe200000006ff */
[----:B------:R0:W-:Y:S04]  /*35a0*/  STL [R1+0x60], R0 ;  /* 0x0000600001007387 */ /* 0x0001e80000100800 */
[----:B------:R0:W-:Y:S04]  /*35b0*/  STL [R1+0x60], R0 ;  /* 0x0000600001007387 */ /* 0x0001e80000100800 */
[----:B------:R0:W-:Y:S01]  /*35c0*/  STL [R1+0x60], R0 ;  /* 0x0000600001007387 */ /* 0x0001e20000100800 */
[----:B------:R-:W-:-:S02]  /*35d0*/  WARPGROUP.DEPBAR.LE gsb0, 0x0 ;  /* 0x00008000000079c5 */ /* 0x000fc40000010000 */
[----:B------:R-:W-:-:S06]  /*35e0*/  WARPGROUP.ARRIVE ;  /* 0x00000000000079c5 */ /* 0x000fcc0000000000 */
[----:B------:R-:W-:Y:S03]  /*35f0*/  HGMMA.64x96x16.F32 R24, gdesc[UR4], R24, gsb0 ;  /* 0x01600000041879f0 */ /* 0x000fe60008000818 */
[----:B------:R-:W-:Y:S02]  /*3600*/  WARPGROUP.DEPBAR.LE gsb0, 0x0 ;  /* 0x00008000000079c5 */ /* 0x000fe40000010000 */
[----:B------:R-:W1:Y:S02]  /*3610*/  SYNCS.PHASECHK.TRANS64.TRYWAIT P0, [R72+URZ+0x32410], R7 ;  /* 0x03241007480075a7 */ /* 0x000e64000800017f */
[----:B01----:R-:W-:Y:S05]  /*3620*/  @!P0 BRA `(.L_x_3454) ;  /* 0x0000028c009c8947 */ /* 0x003fea0003800000 */
.L_x_3664:
[----:B------:R-:W-:Y:S05]  /*3630*/  BSYNC B0 ;  /* 0x0000000000007941 */ /* 0x000fea0003800000 */
.L_x_3453:
[----:B0-----:R-:W2:Y:S04]  /*3640*/  LDL R7, [R1+0x28] ;  /* 0x0000280001077983 */ /* 0x001ea80000100800 */
[----:B------:R0:W5:Y:S01]  /*3650*/  LDL.64 R10, [R1+0x1f8] ;  /* 0x0001f800010a7983 */ /* 0x0001620000100a00 */
[----:B------:R-:W-:Y:S01]  /*3660*/  BSSY B0, `(.L_x_3455) ;  /* 0x0000005000007945 */ /* 0x000fe20003800000 */
[----:B--2---:R-:W-:-:S04]  /*3670*/  LOP3.LUT R7, R7, 0x1, RZ, 0xfc, !PT ;  /* 0x0000000107077812 */ /* 0x004fc800078efcff */
[----:B------:R-:W-:-:S13]  /*3680*/  ISETP.NE.AND P1, PT, R7, 0x3, PT ;  /* 0x000000030700780c */ /* 0x000fda0003f25270 */
[----:B0-----:R-:W-:Y:S05]  /*3690*/  @!P1 BRA `(.L_x_3456) ;  /* 0x0000000000049947 */ /* 0x001fea0003800000 */
[----:B------:R-:W-:Y:S01]  /*36a0*/  BPT.TRAP 0x1 ;  /* 0x000000040000795c */ /* 0x000fe20000300000 */
.L_x_3456:
[----:B------:R-:W-:Y:S05]  /*36b0*/  BSYNC B0 ;  /* 0x0000000000007941 */ /* 0x000fea0003800000 */
.L_x_3455:
[----:B------:R-:W2:Y:S01]  /*36c0*/  LDL.64 R12, [R1+0x40] ;  /* 0x00004000010c7983 */ /* 0x000ea20000100a00 */
[----:B-----5:R-:W-:Y:S01]  /*36d0*/  SHF.L.U32 R11, R11, 0x1f, RZ ;  /* 0x0000001f0b0b7819 */ /* 0x020fe200000006ff */
[----:B------:R-:W-:Y:S01]  /*36e0*/  BSSY B0, `(.L_x_3457) ;  /* 0x0000006000007945 */ /* 0x000fe20003800000 */
[----:B--2---:R-:W-:-:S05]  /*36f0*/  MOV R13, R12 ;  /* 0x0000000c000d7202 */ /* 0x004fca0000000f00 */
[----:B------:R-:W-:-:S04]  /*3700*/  IMAD R10, R10, 0x8, R13 ;  /* 0x000000080a0a7824 */ /* 0x000fc800078e020d */
[----:B------:R0:W1:Y:S01]  /*3710*/  SYNCS.PHASECHK.TRANS64.TRYWAIT P0, [R10+URZ], R11 ;  /* 0x0000000b0a0075a7 */ /* 0x000062000800017f */
[----:B------:R-:W-:Y:S05]  /*3720*/  @!P1 BRA `(.L_x_3458) ;  /* 0x0000000000049947 */ /* 0x000fea0003800000 */
[----:B------:R-:W-:Y:S01]  /*3730*/  BPT.TRAP 0x1 ;  /* 0x000000040000795c */ /* 0x000fe20000300000 */
.L_x_3458:
[----:B------:R-:W-:Y:S05]  /*3740*/  BSYNC B0 ;  /* 0x0000000000007941 */ /* 0x000fea0003800000 */
.L_x_3457:
[----:B------:R-:W-:Y:S04]  /*3750*/  BSSY B0, `(.L_x_3459) ;  /* 0x0000004000007945 */ /* 0x000fe80003800000 */
[----:B-1----:R-:W-:Y:S05]  /*3760*/  @P0 BRA `(.L_x_3460) ;  /* 0x0000000000080947 */ /* 0x002fea0003800000 */
[----:B------:R-:W1:Y:S02]  /*3770*/  SYNCS.PHASECHK.TRANS64.TRYWAIT P0, [R10+URZ], R11 ;  /* 0x0000000b0a0075a7 */ /* 0x000e64000800017f */
[----:B-1----:R-:W-:Y:S05]  /*3780*/  @!P0 BRA `(.L_x_3461) ;  /* 0x0000028c00588947 */ /* 0x002fea0003800000 */
.L_x_3460:
[----:B------:R-:W-:Y:S05]  /*3790*/  BSYNC B0 ;  /* 0x0000000000007941 */ /* 0x000fea0003800000 */
.L_x_3459:
[----:B------:R-:W2:Y:S04]  /*37a0*/  LDL R73, [R1+0x1f8] ;  /* 0x0001f80001497983 */ /* 0x000ea80000100800 */
[----:B01----:R-:W2:Y:S04]  /*37b0*/  LDL.64 R10, [R1+0xf8] ;  /* 0x0000f800010a7983 */ /* 0x003ea80000100a00 */
[----:B------:R-:W3:Y:S04]  /*37c0*/  LDL R7, [R1+0x70] ;  /* 0x0000700001077983 */ /* 0x000ee80000100800 */
[----:B------:R-:W4:Y:S04]  /*37d0*/  LDL.64 R12, [R1+0xf0] ;  /* 0x0000f000010c7983 */ /* 0x000f280000100a00 */
[----:B------:R-:W4:Y:S04]  /*37e0*/  LDL.64 R20, [R1+0xf0] ;  /* 0x0000f00001147983 */ /* 0x000f280000100a00 */
[----:B------:R-:W4:Y:S04]  /*37f0*/  LDL.64 R18, [R1+0xf0] ;  /* 0x0000f00001127983 */ /* 0x000f280000100a00 */
[----:B------:R-:W4:Y:S01]  /*3800*/  LDL.64 R14, [R1+0xf0] ;  /* 0x0000f000010e7983 */ /* 0x000f220000100a00 */
[----:B------:R-:W-:Y:S05]  /*3810*/  WARPSYNC.ALL ;  /* 0x0000000000007948 */ /* 0x000fea0003800000 */
[----:B------:R-:W-:Y:S01]  /*3820*/  WARPGROUP.ARRIVE ;  /* 0x00000000000079c5 */ /* 0x000fe20000000000 */
[----:B------:R0:W5:Y:S01]  /*3830*/  LDL R74, [R1+0xc] ;  /* 0x00000c00014a7983 */ /* 0x0001620000100800 */
[----:B--2---:R-:W-:Y:S01]  /*3840*/  IMAD R10, R73, 0xc00, R10 ;  /* 0x00000c00490a7824 */ /* 0x004fe200078e020a */
[----:B------:R-:W-:-:S02]  /*3850*/  R2UR UR7, R11 ;  /* 0x000000000b0772ca */ /* 0x000fc400000e0000 */
[----:B---3--:R-:W-:Y:S02]  /*3860*/  ISETP.NE.U32.AND P0, PT, R7, RZ, PT ;  /* 0x000000ff0700720c */ /* 0x008fe40003f05070 */
[----:B------:R-:W-:Y:S02]  /*3870*/  R2UR UR6, R10 ;  /* 0x000000000a0672ca */ /* 0x000fe400000e0000 */
[----:B----4-:R-:W-:Y:S02]  /*3880*/  R2UR UR4, R12 ;  /* 0x000000000c0472ca */ /* 0x010fe400000e0000 */
[----:B------:R-:W-:Y:S01]  /*3890*/  R2UR UR5, R13 ;  /* 0x000000000d0572ca */ /* 0x000fe200000e0000 */
[----:B------:R-:W-:Y:S01]  /*38a0*/  VIADD R72, R10, 0x2 ;  /* 0x000000020a487836 */ /* 0x000fe20000000000 */
[----:B------:R-:W2:Y:S01]  /*38b0*/  LDL.64 R12, [R1+0xf0] ;  /* 0x0000f000010c7983 */ /* 0x000ea20000100a00 */
[----:B------:R-:W-:Y:S02]  /*38c0*/  VIADD R20, R20, 0x2 ;  /* 0x0000000214147836 */ /* 0x000fe40000000000 */
[----:B------:R-:W-:Y:S01]  /*38d0*/  IMAD.MOV.U32 R73, RZ, RZ, R11 ;  /* 0x000000ffff497224 */ /* 0x000fe200078e000b */
[----:B------:R0:W5:Y:S01]  /*38e0*/  LDL R7, [R1+0x1f8] ;  /* 0x0001f80001077983 */ /* 0x0001620000100800 */
[----:B------:R-:W-:-:S06]  /*38f0*/  VOTEU.ANY UP0, P0 ;  /* 0x00000000003f7886 */ /* 0x000fcc0000000100 */
[----:B------:R-:W-:Y:S01]  /*3900*/  HGMMA.64x96x16.F32 R24, gdesc[UR4], R24, UP0, gsb0 ;  /* 0x01600000041879f0 */ /* 0x000fe2000b800818 */
[----:B------:R-:W-:Y:S02]  /*3910*/  R2UR UR6, R72 ;  /* 0x00000000480672ca */ /* 0x000fe400000e0000 */
[----:B------:R-:W-:Y:S02]  /*3920*/  R2UR UR7, R73 ;  /* 0x00000000490772ca */ /* 0x000fe400000e0000 */
[----:B------:R-:W-:Y:S02]  /*3930*/  R2UR UR4, R20 ;  /* 0x00000000140472ca */ /* 0x000fe400000e0000 */
[----:B------:R-:W-:Y:S02]  /*3940*/  R2UR UR5, R21 ;  /* 0x00000000150572ca */ /* 0x000fe400000e0000 */
[----:B------:R-:W3:Y:S01]  /*3950*/  LDL.64 R20, [R1+0xf0] ;  /* 0x0000f00001147983 */ /* 0x000ee20000100a00 */
[----:B------:R-:W-:-:S02]  /*3960*/  VIADD R18, R18, 0x4 ;  /* 0x0000000412127836 */ /* 0x000fc40000000000 */
[----:B------:R-:W-:Y:S02]  /*3970*/  VIADD R72, R10, 0x4 ;  /* 0x000000040a487836 */ /* 0x000fe40000000000 */
[----:B------:R-:W-:Y:S01]  /*3980*/  IMAD.MOV.U32 R73, RZ, RZ, R11 ;  /* 0x000000ffff497224 */ /* 0x000fe200078e000b */
[----:B------:R-:W-:Y:S02]  /*3990*/  WARPGROUP.DEPBAR.LE gsb0, 0x0 ;  /* 0x00008000000079c5 */ /* 0x000fe40000010000 */
[----:B------:R-:W-:-:S06]  /*39a0*/  WARPGROUP.ARRIVE ;  /* 0x00000000000079c5 */ /* 0x000fcc0000000000 */
[----:B------:R-:W-:Y:S01]  /*39b0*/  HGMMA.64x96x16.F32 R24, gdesc[UR4], R24, gsb0 ;  /* 0x01600000041879f0 */ /* 0x000fe20008000818 */
[----:B------:R-:W-:Y:S02]  /*39c0*/  R2UR UR6, R72 ;  /* 0x00000000480672ca */ /* 0x000fe400000e0000 */
[----:B------:R-:W-:Y:S02]  /*39d0*/  R2UR UR7, R73 ;  /* 0x00000000490772ca */ /* 0x000fe400000e0000 */
[----:B------:R-:W-:Y:S02]  /*39e0*/  R2UR UR4, R18 ;  /* 0x00000000120472ca */ /* 0x000fe400000e0000 */
[----:B------:R-:W-:Y:S02]  /*39f0*/  R2UR UR5, R19 ;  /* 0x00000000130572ca */ /* 0x000fe400000e0000 */
[----:B------:R-:W4:Y:S01]  /*3a00*/  LDL.64 R18, [R1+0xf0] ;  /* 0x0000f00001127983 */ /* 0x000f220000100a00 */
        /* <DEDUP_REMOVED lines=12> */
[----:B------:R-:W-:Y:S01]  /*3ad0*/  IMAD.MOV.U32 R73, RZ, RZ, R11 ;  /* 0x000000ffff497224 */ /* 0x000fe200078e000b */
[----:B------:R-:W-:Y:S02]  /*3ae0*/  WARPGROUP.DEPBAR.LE gsb0, 0x0 ;  /* 0x00008000000079c5 */ /* 0x000fe40000010000 */
[----:B------:R-:W-:-:S06]  /*3af0*/  WARPGROUP.ARRIVE ;  /* 0x00000000000079c5 */ /* 0x000fcc0000000000 */
[----:B------:R-:W-:Y:S01]  /*3b00*/  HGMMA.64x96x16.F32 R24, gdesc[UR4], R24, gsb0 ;  /* 0x01600000041879f0 */ /* 0x000fe20008000818 */
[----:B--2---:R-:W-:Y:S01]  /*3b10*/  VIADD R12, R12, 0x400 ;  /* 0x000004000c0c7836 */ /* 0x004fe20000000000 */
[----:B------:R-:W-:Y:S02]  /*3b20*/  R2UR UR6, R72 ;  /* 0x00000000480672ca */ /* 0x000fe400000e0000 */
[----:B------:R-:W-:Y:S02]  /*3b30*/  R2UR UR7, R73 ;  /* 0x00000000490772ca */ /* 0x000fe400000e0000 */
[----:B------:R-:W-:Y:S02]  /*3b40*/  R2UR UR4, R12 ;  /* 0x000000000c0472ca */ /* 0x000fe400000e0000 */
[----:B------:R-:W-:Y:S02]  /*3b50*/  R2UR UR5, R13 ;  /* 0x000000000d0572ca */ /* 0x000fe400000e0000 */
[----:B------:R-:W2:Y:S01]  /*3b60*/  LDL.64 R12, [R1+0xf0] ;  /* 0x0000f000010c7983 */ /* 0x000ea20000100a00 */
[----:B---3--:R-:W-:-:S02]  /*3b70*/  VIADD R20, R20, 0x402 ;  /* 0x0000040214147836 */ /* 0x008fc40000000000 */
[----:B------:R-:W-:Y:S01]  /*3b80*/  VIADD R72, R10, 0x302 ;  /* 0x000003020a487836 */ /* 0x000fe20000000000 */
[----:B------:R-:W-:Y:S02]  /*3b90*/  WARPGROUP.DEPBAR.LE gsb0, 0x0 ;  /* 0x00008000000079c5 */ /* 0x000fe40000010000 */
[----:B------:R-:W-:-:S06]  /*3ba0*/  WARPGROUP.ARRIVE ;  /* 0x00000000000079c5 */ /* 0x000fcc0000000000 */
[----:B------:R-:W-:Y:S01]  /*3bb0*/  HGMMA.64x96x16.F32 R24, gdesc[UR4], R24, gsb0 ;  /* 0x01600000041879f0 */ /* 0x000fe20008000818 */
[----:B------:R-:W-:Y:S01]  /*3bc0*/  IMAD.MOV.U32 R73, RZ, RZ, R11 ;  /* 0x000000ffff497224 */ /* 0x000fe200078e000b */
[----:B------:R-:W-:Y:S02]  /*3bd0*/  R2UR UR6, R72 ;  /* 0x00000000480672ca */ /* 0x000fe400000e0000 */
[----:B------:R-:W-:Y:S02]  /*3be0*/  R2UR UR4, R20 ;  /* 0x00000000140472ca */ /* 0x000fe400000e0000 */
[----:B------:R-:W-:Y:S02]  /*3bf0*/  R2UR UR7, R73 ;  /* 0x00000000490772ca */ /* 0x000fe400000e0000 */
[----:B------:R-:W-:Y:S02]  /*3c00*/  R2UR UR5, R21 ;  /* 0x00000000150572ca */ /* 0x000fe400000e0000 */
[----:B------:R-:W3:Y:S01]  /*3c10*/  LDL.64 R20, [R1+0xf0] ;  /* 0x0000f00001147983 */ /* 0x000ee20000100a00 */
[----:B----4-:R-:W-:-:S02]  /*3c20*/  VIADD R18, R18, 0x404 ;  /* 0x0000040412127836 */ /* 0x010fc40000000000 */
        /* <DEDUP_REMOVED lines=9> */
[----:B------:R-:W4:Y:S01]  /*3cc0*/  LDL.64 R18, [R1+0xf0] ;  /* 0x0000f00001127983 */ /* 0x000f220000100a00 */
[----:B------:R-:W-:-:S02]  /*3cd0*/  VIADD R14, R14, 0x406 ;  /* 0x000004060e0e7836 */ /* 0x000fc40000000000 */
        /* <DEDUP_REMOVED lines=10> */
[----:B--2---:R-:W-:-:S02]  /*3d80*/  VIADD R12, R12, 0x800 ;  /* 0x000008000c0c7836 */ /* 0x004fc40000000000 */
        /* <DEDUP_REMOVED lines=50> */
[----:B------:R-:W-:Y:S01]  /*40b0*/  R2UR UR4, R12 ;  /* 0x000000000c0472ca */ /* 0x000fe200000e0000 */
[----:B------:R-:W2:Y:S01]  /*40c0*/  LDL R72, [R1] ;  /* 0x0000000001487983 */ /* 0x000ea20000100800 */
[----:B------:R-:W-:Y:S02]  /*40d0*/  R2UR UR7, R73 ;  /* 0x00000000490772ca */ /* 0x000fe400000e0000 */
[----:B------:R-:W-:Y:S01]  /*40e0*/  R2UR UR5, R13 ;  /* 0x000000000d0572ca */ /* 0x000fe200000e0000 */
[----:B---3--:R-:W-:Y:S02]  /*40f0*/  VIADD R20, R20, 0xc02 ;  /* 0x00000c0214147836 */ /* 0x008fe40000000000 */
        /* <DEDUP_REMOVED lines=9> */
[----:B----4-:R-:W-:Y:S02]  /*4190*/  VIADD R18, R18, 0xc04 ;  /* 0x00000c0412127836 */ /* 0x010fe40000000000 */
        /* <DEDUP_REMOVED lines=18> */
[----:B------:R-:W1:Y:S01]  /*42c0*/  S2R R75, SR_TID.X ;  /* 0x00000000004b7919 */ /* 0x000e620000002100 */
        /* <DEDUP_REMOVED lines=20> */
[----:B------:R-:W-:Y:S02]  /*4410*/  ISETP.NE.AND P0, PT, R72, 0x3, PT ;  /* 0x000000034800780c */ /* 0x000fe40003f05270 */
[----:B-1----:R-:W-:-:S04]  /*4420*/  SHF.R.U32.HI R75, RZ, 0x7, R75 ;  /* 0x00000007ff4b7819 */ /* 0x002fc8000001164b */
[----:B------:R-:W-:Y:S01]  /*4430*/  IADD3 R10, -R75, 0xb, RZ ;  /* 0x0000000b4b0a7810 */ /* 0x000fe20007ffe1ff */
[----:B------:R-:W-:Y:S01]  /*4440*/  BSSY B0, `(.L_x_3462) ;  /* 0x0000005000007945 */ /* 0x000fe20003800000 */
[----:B------:R-:W-:-:S03]  /*4450*/  WARPGROUP.DEPBAR.LE gsb0, 0x0 ;  /* 0x00008000000079c5 */ /* 0x000fc60000010000 */
[----:B------:R0:W-:Y:S06]  /*4460*/  BAR.ARV R10, 0x100 ;  /* 0x0004000a0000751d */ /* 0x0001ec0000002000 */
[----:B------:R-:W-:Y:S05]  /*4470*/  @!P0 BRA `(.L_x_3463) ;  /* 0x0000000000048947 */ /* 0x000fea0003800000 */
[----:B------:R-:W-:Y:S01]  /*4480*/  BPT.TRAP 0x1 ;  /* 0x000000040000795c */ /* 0x000fe20000300000 */
.L_x_3463:
[----:B------:R-:W-:Y:S05]  /*4490*/  BSYNC B0 ;  /* 0x0000000000007941 */ /* 0x000fea0003800000 */
.L_x_3462:
[----:B0-----:R-:W2:Y:S02]  /*44a0*/  LDL.64 R10, [R1+0x20] ;  /* 0x00002000010a7983 */ /* 0x001ea40000100a00 */
[----:B--2---:R-:W-:-:S05]  /*44b0*/  MOV R10, R10 ;  /* 0x0000000a000a7202 */ /* 0x004fca0000000f00 */
[----:B-----5:R-:W-:-:S05]  /*44c0*/  IMAD R7, R7, 0x8, R10 ;  /* 0x0000000807077824 */ /* 0x020fca00078e020a */
[----:B------:R-:W-:-:S04]  /*44d0*/  PRMT R7, R74, 0x654, R7 ;  /* 0x000006544a077816 */ /* 0x000fc80000000007 */
[----:B------:R0:W-:Y:S01]  /*44e0*/  SYNCS.ARRIVE.TRANS64.RED.A1T0 RZ, [R7+URZ], RZ ;  /* 0x000000ff07ff79a7 */ /* 0x0001e2000810043f */
[----:B------:R-:W2:Y:S04]  /*44f0*/  LDL.64 R10, [R1+0x150] ;  /* 0x00015000010a7983 */ /* 0x000ea80000100a00 */
[----:B------:R-:W3:Y:S04]  /*4500*/  LDL R77, [R1+0x11c] ;  /* 0x00011c00014d7983 */ /* 0x000ee80000100800 */
[----:B------:R-:W4:Y:S04]  /*4510*/  LDL R76, [R1+0x50] ;  /* 0x00005000014c7983 */ /* 0x000f280000100800 */
[----:B------:R-:W4:Y:S04]  /*4520*/  LDL R21, [R1+0x148] ;  /* 0x0001480001157983 */ /* 0x000f280000100800 */
[----:B------:R-:W4:Y:S04]  /*4530*/  LDL.128 R12, [R1+0x120] ;  /* 0x00012000010c7983 */ /* 0x000f280000100c00 */
[----:B------:R-:W3:Y:S04]  /*4540*/  LDL.128 R72, [R1+0x130] ;  /* 0x0001300001487983 */ /* 0x000ee80000100c00 */
[----:B--2---:R-:W2:Y:S04]  /*4550*/  LD.E R20, desc[UR36][R10.64] ;  /* 0x000000240a147980 */ /* 0x004ea8000c101900 */
[----:B------:R-:W4:Y:S01]  /*4560*/  LDL.64 R10, [R1+0x140] ;  /* 0x00014000010a7983 */ /* 0x000f220000100a00 */
[----:B------:R-:W-:-:S02]  /*4570*/  UMOV UR4, 0xffffffa0 ;  /* 0xffffffa000047882 */ /* 0x000fc40000000000 */
[----:B------:R-:W-:Y:S01]  /*4580*/  UIMAD UR4, UR43, UR4, 0x60 ;  /* 0x000000602b0474a4 */ /* 0x000fe2000f8e0204 */
[----:B---3--:R-:W-:-:S05]  /*4590*/  ISETP.GE.AND P1, PT, R73, 0x1, PT ;  /* 0x000000014900780c */ /* 0x008fca0003f26270 */
[----:B------:R-:W-:Y:S01]  /*45a0*/  VIADD R72, R72, UR4 ;  /* 0x0000000448487c36 */ /* 0x000fe20008000000 */
[----:B------:R-:W-:Y:S01]  /*45b0*/  BSSY B0, `(.L_x_3464) ;  /* 0x00000a2000007945 */ /* 0x000fe20003800000 */
[-C--:B--2---:R-:W-:Y:S01]  /*45c0*/  FMUL.FTZ R80, R34, R20.reuse ;  /* 0x0000001422507220 */ /* 0x084fe20000410000 */
[----:B------:R-:W-:Y:S01]  /*45d0*/  SHF.R.S32.HI R34, RZ, 0x1f, R77 ;  /* 0x0000001fff227819 */ /* 0x000fe2000001144d */
[-C--:B0-----:R-:W-:Y:S01]  /*45e0*/  FMUL.FTZ R7, R26, R20.reuse ;  /* 0x000000141a077220 */ /* 0x081fe20000410000 */
[-C--:B------:R-:W-:Y:S02]  /*45f0*/  FMUL.FTZ R26, R33, R20.reuse ;  /* 0x00000014211a7220 */ /* 0x080fe40000410000 */
[----:B------:R-:W-:Y:S01]  /*4600*/  LEA.HI R33, R34, R77, RZ, 0x7 ;  /* 0x0000004d22217211 */ /* 0x000fe200078f38ff */
[----:B------:R-:W-:-:S03]  /*4610*/  FMUL.FTZ R149, R36, R20 ;  /* 0x0000001424957220 */ /* 0x000fc60000410000 */
[----:B------:R-:W-:Y:S01]  /*4620*/  LOP3.LUT R36, R33, 0xffffff80, RZ, 0xc0, !PT ;  /* 0xffffff8021247812 */ /* 0x000fe200078ec0ff */
[----:B------:R-:W-:-:S04]  /*4630*/  FMUL.FTZ R138, R35, R20 ;  /* 0x00000014238a7220 */ /* 0x000fc80000410000 */
[----:B------:R-:W-:Y:S02]  /*4640*/  IMAD.IADD R36, R77, 0x1, -R36 ;  /* 0x000000014d247824 */ /* 0x000fe400078e0a24 */
[----:B------:R-:W-:-:S03]  /*4650*/  FMUL.FTZ R82, R38, R20 ;  /* 0x0000001426527220 */ /* 0x000fc60000410000 */
[----:B------:R-:W-:Y:S01]  /*4660*/  SHF.R.S32.HI R35, RZ, 0x1f, R36 ;  /* 0x0000001fff237819 */ /* 0x000fe20000011424 */
[----:B------:R-:W-:-:S03]  /*4670*/  FMUL.FTZ R19, R27, R20 ;  /* 0x000000141b137220 */ /* 0x000fc60000410000 */
[----:B------:R-:W-:Y:S01]  /*4680*/  LEA.HI R38, R35, R36, RZ, 0x2 ;  /* 0x0000002423267211 */ /* 0x000fe200078f10ff */
[-C--:B------:R-:W-:Y:S01]  /*4690*/  FMUL.FTZ R27, R37, R20.reuse ;  /* 0x00000014251b7220 */ /* 0x080fe20000410000 */
[-C--:B------:R-:W-:Y:S01]  /*46a0*/  FMUL.FTZ R147, R40, R20.reuse ;  /* 0x0000001428937220 */ /* 0x080fe20000410000 */
[----:B------:R-:W-:Y:S02]  /*46b0*/  LEA.HI R34, R34, R77, RZ, 0x2 ;  /* 0x0000004d22227211 */ /* 0x000fe400078f10ff */
[--C-:B------:R-:W-:Y:S02]  /*46c0*/  SHF.R.S32.HI R40, RZ, 0x2, R38.reuse ;  /* 0x00000002ff287819 */ /* 0x100fe40000011426 */
[----:B------:R-:W-:Y:S01]  /*46d0*/  SHF.R.S32.HI R37, RZ, 0x1f, R38 ;  /* 0x0000001fff257819 */ /* 0x000fe20000011426 */
[-C--:B------:R-:W-:Y:S01]  /*46e0*/  FMUL.FTZ R18, R24, R20.reuse ;  /* 0x0000001418127220 */ /* 0x080fe20000410000 */
[----:B------:R-:W-:Y:S01]  /*46f0*/  LOP3.LUT R34, R34, 0xfffffffc, RZ, 0xc0, !PT ;  /* 0xfffffffc22227812 */ /* 0x000fe200078ec0ff */
[----:B------:R-:W-:Y:S01]  /*4700*/  FMUL.FTZ R24, R25, R20 ;  /* 0x0000001419187220 */ /* 0x000fe20000410000 */
[----:B------:R-:W-:Y:S01]  /*4710*/  LEA.HI R37, R37, R40, RZ, 0x3 ;  /* 0x0000002825257211 */ /* 0x000fe200078f18ff */
[-C--:B------:R-:W-:Y:S01]  /*4720*/  FMUL.FTZ R25, R28, R20.reuse ;  /* 0x000000141c197220 */ /* 0x080fe20000410000 */
[----:B------:R-:W-:Y:S01]  /*4730*/  FMUL.FTZ R28, R41, R20 ;  /* 0x00000014291c7220 */ /* 0x000fe20000410000 */
[----:B------:R-:W-:Y:S01]  /*4740*/  IMAD.IADD R77, R77, 0x1, -R34 ;  /* 0x000000014d4d7824 */ /* 0x000fe200078e0a22 */
[----:B------:R-:W-:-:S02]  /*4750*/  LOP3.LUT R41, R37, 0xfffffff8, RZ, 0xc0, !PT ;  /* 0xfffffff825297812 */ /* 0x000fc400078ec0ff */
[----:B------:R-:W-:Y:S02]  /*4760*/  SHF.R.S32.HI R34, RZ, 0x7, R33 ;  /* 0x00000007ff227819 */ /* 0x000fe40000011421 */
[----:B------:R-:W-:Y:S01]  /*4770*/  LEA.HI R35, R35, R36, RZ, 0x5 ;  /* 0x0000002423237211 */ /* 0x000fe200078f28ff */
[----:B------:R-:W-:Y:S01]  /*4780*/  IMAD.IADD R40, R40, 0x1, -R41 ;  /* 0x0000000128287824 */ /* 0x000fe200078e0a29 */
[----:B------:R-:W-:Y:S02]  /*4790*/  LEA.HI R33, R33, R34, RZ, 0x1 ;  /* 0x0000002221217211 */ /* 0x000fe400078f08ff */
[----:B------:R-:W-:Y:S01]  /*47a0*/  SHF.R.S32.HI R41, RZ, 0x5, R35 ;  /* 0x00000005ff297819 */ /* 0x000fe20000011423 */
[----:B------:R-:W-:Y:S01]  /*47b0*/  FMUL.FTZ R136, R42, R20 ;  /* 0x000000142a887220 */ /* 0x000fe20000410000 */
[----:B------:R-:W-:Y:S02]  /*47c0*/  LOP3.LUT R33, R33, 0x3fffffe, RZ, 0xc0, !PT ;  /* 0x03fffffe21217812 */ /* 0x000fe400078ec0ff */
[----:B------:R-:W-:Y:S01]  /*47d0*/  LEA.HI R42, R77, R77, RZ, 0x1 ;  /* 0x0000004d4d2a7211 */ /* 0x000fe200078f08ff */
[----:B----4-:R-:W-:Y:S01]  /*47e0*/  IMAD R41, R76, 0x8, R41 ;  /* 0x000000084c297824 */ /* 0x010fe200078e0229 */
[----:B------:R-:W-:Y:S01]  /*47f0*/  ISETP.NE.AND P0, PT, R10, 0x1, PT ;  /* 0x000000010a00780c */ /* 0x000fe20003f05270 */
        /* <DEDUP_REMOVED lines=10> */
[----:B------:R-:W0:Y:S01]  /*48a0*/  SHFL.IDX PT, R41, R10, RZ, 0x1c1f ;  /* 0x001c1fff0a297589 */ /* 0x000e2200000e0000 */
[----:B------:R-:W-:Y:S02]  /*48b0*/  IMAD R21, R40, -0x60, R13 ;  /* 0xffffffa028157824 */ /* 0x000fe400078e020d */
[-C--:B------:R-:W-:Y:S01]  /*48c0*/  FMUL.FTZ R135, R29, R20.reuse ;  /* 0x000000141d877220 */ /* 0x080fe20000410000 */
[-C--:B------:R-:W-:Y:S01]  /*48d0*/  FMUL.FTZ R78, R30, R20.reuse ;  /* 0x000000141e4e7220 */ /* 0x080fe20000410000 */
[-C--:B------:R-:W-:Y:S01]  /*48e0*/  FMUL.FTZ R140, R31, R20.reuse ;  /* 0x000000141f8c7220 */ /* 0x080fe20000410000 */
[-C--:B------:R-:W-:Y:S01]  /*48f0*/  FMUL.FTZ R151, R32, R20.reuse ;  /* 0x0000001420977220 */ /* 0x080fe20000410000 */
[-C--:B------:R-:W-:Y:S01]  /*4900*/  FMUL.FTZ R132, R39, R20.reuse ;  /* 0x0000001427847220 */ /* 0x080fe20000410000 */
[-C--:B------:R-:W-:Y:S01]  /*4910*/  FMUL.FTZ R145, R44, R20.reuse ;  /* 0x000000142c917220 */ /* 0x080fe20000410000 */
[----:B------:R-:W-:Y:S02]  /*4920*/  IMAD.IADD R36, R36, 0x1, -R11 ;  /* 0x0000000124247824 */ /* 0x000fe400078e0a0b */
        /* <DEDUP_REMOVED lines=27> */
[----:B------:R-:W-:-:S02]  /*4ae0*/  VIADD R33, R21, 0x61 ;  /* 0x0000006115217836 */ /* 0x000fc40000000000 */
[----:B------:R-:W-:Y:S01]  /*4af0*/  FMUL.FTZ R44, R71, R20 ;  /* 0x00000014472c7220 */ /* 0x000fe20000410000 */
[----:B------:R-:W1:Y:S01]  /*4b00*/  MUFU.TANH R18, R18 ;  /* 0x0000001200127308 */ /* 0x000e620000002400 */
[----:B------:R-:W-:Y:S02]  /*4b10*/  IMAD R33, R36, -0x2, R33 ;  /* 0xfffffffe24217824 */ /* 0x000fe400078e0221 */
[----:B------:R-:W-:Y:S02]  /*4b20*/  VIADD R21, R21, 0x60 ;  /* 0x0000006015157836 */ /* 0x000fe40000000000 */
[----:B------:R-:W-:-:S03]  /*4b30*/  IMAD.IADD R20, R33, 0x1, -R12 ;  /* 0x0000000121147824 */ /* 0x000fc600078e0a0c */
[----:B------:R-:W2:Y:S01]  /*4b40*/  MUFU.TANH R24, R24 ;  /* 0x0000001800187308 */ /* 0x000ea20000002400 */
[----:B------:R-:W-:-:S07]  /*4b50*/  LOP3.LUT R33, RZ, R14, RZ, 0x33, !PT ;  /* 0x0000000eff217212 */ /* 0x000fce00078e33ff */
[----:B------:R-:W3:Y:S01]  /*4b60*/  MUFU.TANH R7, R7 ;  /* 0x0000000700077308 */ /* 0x000ee20000002400 */
[----:B------:R-:W-:-:S07]  /*4b70*/  IMAD R38, R36, -0x2, R21 ;  /* 0xfffffffe24267824 */ /* 0x000fce00078e0215 */
[----:B------:R-:W4:Y:S01]  /*4b80*/  MUFU.TANH R19, R19 ;  /* 0x0000001300137308 */ /* 0x000f220000002400 */
        /* <DEDUP_REMOVED lines=45> */
[----:B------:R-:W-:-:S02]  /*4e60*/  IMAD.U32 R43, RZ, RZ, UR4 ;  /* 0x00000004ff2b7e24 */ /* 0x000fc4000f8e00ff */
[----:B------:R-:W-:Y:S01]  /*4e70*/  IMAD.IADD R40, R20, 0x1, R33 ;  /* 0x0000000114287824 */ /* 0x000fe200078e0221 */
[----:B0-----:R-:W-:Y:S01]  /*4e80*/  VIADDMNMX R14, R41, R45, R38, PT ;  /* 0x0000002d290e7246 */ /* 0x001fe20003800126 */
[----:B------:R-:W-:Y:S02]  /*4e90*/  IMAD R42, R36, -0x2, R43 ;  /* 0xfffffffe242a7824 */ /* 0x000fe400078e022b */
        /* <DEDUP_REMOVED lines=12> */
.L_x_3467:
[----:B------:R-:W-:-:S13]  /*4f60*/  ISETP.NE.AND P0, PT, R73, 0x1, PT ;  /* 0x000000014900780c */ /* 0x000fda0003f05270 */
[----:B------:R-:W-:-:S05]  /*4f70*/  @P0 IMAD.HI.U32 R36, R15, R74, RZ ;  /* 0x0000004a0f240227 */ /* 0x000fca00078e00ff */
[----:B------:R-:W-:-:S07]  /*4f80*/  @P0 SHF.R.U32.HI R15, RZ, R75, R36 ;  /* 0x0000004bff0f0219 */ /* 0x000fce0000011624 */
.L_x_3468:
[----:B------:R-:W-:Y:S05]  /*4f90*/  BSYNC B1 ;  /* 0x0000000000017941 */ /* 0x000fea0003800000 */
.L_x_3466:
[----:B------:R-:W-:-:S05]  /*4fa0*/  IMAD R15, R15, R73, R42 ;  /* 0x000000490f0f7224 */ /* 0x000fca00078e022a */
[----:B------:R-:W-:Y:S02]  /*4fb0*/  VIMNMX R20, R20, R15, !PT ;  /* 0x0000000f14147248 */ /* 0x000fe40007fe0100 */
[----:B------:R-:W-:-:S07]  /*4fc0*/  VIADDMNMX R14, R15, R73, R14, PT ;  /* 0x000000490f0e7246 */ /* 0x000fce000380010e */
.L_x_3465:
[----:B------:R-:W-:Y:S05]  /*4fd0*/  BSYNC B0 ;  /* 0x0000000000007941 */ /* 0x000fea0003800000 */
.L_x_3464:
[C---:B------:R-:W-:Y:S01]  /*4fe0*/  ISETP.GE.AND P1, PT, R72.reuse, 0x9, PT ;  /* 0x000000094800780c */ /* 0x040fe20003f26270 */
[----:B------:R-:W-:Y:S01]  /*4ff0*/  BSSY B0, `(.L_x_3469) ;  /* 0x0000088000007945 */ /* 0x000fe20003800000 */
[----:B------:R-:W-:Y:S02]  /*5000*/  ISETP.GE.AND P0, PT, R72, 0x2, PT ;  /* 0x000000024800780c */ /* 0x000fe40003f06270 */
[C---:B------:R-:W-:Y:S02]  /*5010*/  ISETP.GT.AND P2, PT, R20.reuse, 0x8, !P1 ;  /* 0x000000081400780c */ /* 0x040fe40004f44270 */
[----:B------:R-:W-:Y:S02]  /*5020*/  ISETP.GT.AND P3, PT, R20, 0x1, !P0 ;  /* 0x000000011400780c */ /* 0x000fe40004764270 */
[----:B------:R-:W-:Y:S02]  /*5030*/  ISETP.LT.OR P2, PT, R14, 0x9, P2 ;  /* 0x000000090e00780c */ /* 0x000fe40001741670 */
[----:B------:R-:W-:-:S02]  /*5040*/  ISETP.GE.AND P4, PT, R72, 0x11, PT ;  /* 0x000000114800780c */ /* 0x000fc40003f86270 */
[----:B------:R-:W-:Y:S02]  /*5050*/  FSEL R153, R25, -INF , !P2 ;  /* 0xff80000019997808 */ /* 0x000fe40005000000 */
[----:B------:R-:W-:Y:S01]  /*5060*/  ISETP.LT.OR P3, PT, R14, 0x2, P3 ;  /* 0x000000020e00780c */ /* 0x000fe20001f61670 */
[----:B------:R-:W0:Y:S01]  /*5070*/  SHFL.IDX PT, R25, R10, 0x1, 0x1c1f ;  /* 0x003c1f000a197f89 */ /* 0x000e2200000e0000 */
[----:B------:R-:W-:Y:S02]  /*5080*/  ISETP.GT.AND P2, PT, R20, 0x10, !P4 ;  /* 0x000000101400780c */ /* 0x000fe40006744270 */
[----:B------:R-:W-:Y:S02]  /*5090*/  ISETP.GE.AND P5, PT, R72, 0xa, PT ;  /* 0x0000000a4800780c */ /* 0x000fe40003fa6270 */
[----:B------:R-:W-:Y:S02]  /*50a0*/  FSEL R41, R24, -INF , !P3 ;  /* 0xff80000018297808 */ /* 0x000fe40005800000 */
[----:B------:R-:W-:-:S02]  /*50b0*/  P2R R46, PR, RZ, 0x10 ;  /* 0x00000010ff2e7803 */ /* 0x000fc40000000000 */
[----:B------:R-:W-:Y:S02]  /*50c0*/  ISETP.LT.OR P2, PT, R14, 0x11, P2 ;  /* 0x000000110e00780c */ /* 0x000fe40001741670 */
        /* <DEDUP_REMOVED lines=95> */
[----:B-1----:R-:W-:Y:S01]  /*56c0*/  FSEL R59, R18, -INF , !P6 ;  /* 0xff800000123b7808 */ /* 0x002fe20007000000 */
[----:B0-----:R-:W-:Y:S01]  /*56d0*/  IMAD.IADD R18, R40, 0x1, R25 ;  /* 0x0000000128127824 */ /* 0x001fe200078e0219 */
        /* <DEDUP_REMOVED lines=18> */
.L_x_3472:
[----:B------:R-:W-:-:S13]  /*5800*/  ISETP.NE.AND P6, PT, R73, 0x1, PT ;  /* 0x000000014900780c */ /* 0x000fda0003fc5270 */
[----:B------:R-:W-:-:S05]  /*5810*/  @P6 IMAD.HI.U32 R74, R12, R74, RZ ;  /* 0x0000004a0c4a6227 */ /* 0x000fca00078e00ff */
[----:B------:R-:W-:-:S07]  /*5820*/  @P6 SHF.R.U32.HI R12, RZ, R75, R74 ;  /* 0x0000004bff0c6219 */ /* 0x000fce000001164a */
.L_x_3473:
[----:B------:R-:W-:Y:S05]  /*5830*/  BSYNC B1 ;  /* 0x0000000000017941 */ /* 0x000fea0003800000 */
.L_x_3471:
[----:B------:R-:W-:-:S05]  /*5840*/  IMAD R13, R12, R73, R42 ;  /* 0x000000490c0d7224 */ /* 0x000fca00078e022a */
[----:B------:R-:W-:Y:S02]  /*5850*/  VIADDMNMX R14, R13, R73, R14, PT ;  /* 0x000000490d0e7246 */ /* 0x000fe4000380010e */
[----:B------:R-:W-:-:S07]  /*5860*/  VIMNMX R18, R18, R13, !PT ;  /* 0x0000000d12127248 */ /* 0x000fce0007fe0100 */
.L_x_3470:
[----:B------:R-:W-:Y:S05]  /*5870*/  BSYNC B0 ;  /* 0x0000000000007941 */ /* 0x000fea0003800000 */
.L_x_3469:
        /* <DEDUP_REMOVED lines=22> */
[----:B------:R-:W4:Y:S01]  /*59e0*/  LDL R68, [R1+0x264] ;  /* 0x0002640001447983 */ /* 0x000f220000100800 */
[----:B------:R-:W-:Y:S02]  /*59f0*/  FMNMX.FTZ R10, R153, R10, !PT ;  /* 0x0000000a990a7209 */ /* 0x000fe40007810000 */
[----:B------:R-:W-:Y:S01]  /*5a00*/  ISETP.LT.OR P0, PT, R14, 0x11, P0 ;  /* 0x000000110e00780c */ /* 0x000fe20000701670 */
[----:B------:R-:W4:Y:S01]  /*5a10*/  LDL R70, [R1+0x268] ;  /* 0x0002680001467983 */ /* 0x000f220000100800 */
[----:B------:R-:W-:-:S02]  /*5a20*/  FMNMX.FTZ R10, R135, R10, !PT ;  /* 0x0000000a870a7209 */ /* 0x000fc40007810000 */
[----:B------:R-:W-:Y:S01]  /*5a30*/  FSEL R80, R80, -INF , !P0 ;  /* 0xff80000050507808 */ /* 0x000fe20004000000 */
[----:B------:R-:W4:Y:S01]  /*5a40*/  LDL R38, [R1+0x274] ;  /* 0x0002740001267983 */ /* 0x000f220000100800 */
[----:B------:R-:W-:Y:S02]  /*5a50*/  ISETP.GT.AND P0, PT, R18, 0x11, !P1 ;  /* 0x000000111200780c */ /* 0x000fe40004f04270 */
[----:B------:R-:W-:Y:S01]  /*5a60*/  ISETP.NE.AND P1, PT, R58, RZ, PT ;  /* 0x000000ff3a00720c */ /* 0x000fe20003f25270 */
[----:B------:R-:W4:Y:S01]  /*5a70*/  LDL R48, [R1+0x280] ;  /* 0x0002800001307983 */ /* 0x000f220000100800 */
[----:B------:R-:W-:Y:S02]  /*5a80*/  ISETP.LT.OR P0, PT, R14, 0x12, P0 ;  /* 0x000000120e00780c */ /* 0x000fe40000701670 */
[----:B------:R-:W-:Y:S01]  /*5a90*/  FMNMX.FTZ R10, R151, R10, !PT ;  /* 0x0000000a970a7209 */ /* 0x000fe20007810000 */
[----:B------:R-:W4:Y:S01]  /*5aa0*/  LDL R58, [R1+0x250] ;  /* 0x00025000013a7983 */ /* 0x000f220000100800 */
[----:B------:R-:W-:-:S02]  /*5ab0*/  FSEL R138, R138, -INF , !P0 ;  /* 0xff8000008a8a7808 */ /* 0x000fc40004000000 */
[----:B------:R-:W-:Y:S01]  /*5ac0*/  ISETP.GT.AND P0, PT, R18, 0x18, !P6 ;  /* 0x000000181200780c */ /* 0x000fe20007704270 */
[----:B------:R-:W4:Y:S01]  /*5ad0*/  LDL R46, [R1+0x28c] ;  /* 0x00028c00012e7983 */ /* 0x000f220000100800 */
[----:B------:R-:W-:Y:S02]  /*5ae0*/  ISETP.NE.AND P6, PT, R24, RZ, PT ;  /* 0x000000ff1800720c */ /* 0x000fe40003fc5270 */
[----:B------:R-:W-:Y:S01]  /*5af0*/  ISETP.LT.OR P0, PT, R14, 0x19, P0 ;  /* 0x000000190e00780c */ /* 0x000fe20000701670 */
[----:B------:R-:W4:Y:S01]  /*5b00*/  LDL.64 R24, [R1+0x88] ;  /* 0x0000880001187983 */ /* 0x000f220000100a00 */
[----:B------:R-:W-:Y:S02]  /*5b10*/  FMNMX.FTZ R10, R43, R10, !PT ;  /* 0x0000000a2b0a7209 */ /* 0x000fe40007810000 */
[----:B------:R-:W-:Y:S01]  /*5b20*/  FSEL R82, R82, -INF , !P0 ;  /* 0xff80000052527808 */ /* 0x000fe20004000000 */
[----:B------:R-:W4:Y:S01]  /*5b30*/  LDL R42, [R1+0x290] ;  /* 0x00029000012a7983 */ /* 0x000f220000100800 */
[----:B------:R-:W-:-:S02]  /*5b40*/  ISETP.NE.AND P0, PT, R50, RZ, PT ;  /* 0x000000ff3200720c */ /* 0x000fc40003f05270 */
[----:B------:R-:W-:Y:S01]  /*5b50*/  FMNMX.FTZ R10, R149, R10, !PT ;  /* 0x0000000a950a7209 */ /* 0x000fe20007810000 */
[----:B------:R-:W4:Y:S01]  /*5b60*/  LDL R50, [R1+0x27c] ;  /* 0x00027c0001327983 */ /* 0x000f220000100800 */
[----:B------:R-:W-:Y:S02]  /*5b70*/  ISETP.GT.AND P0, PT, R18, 0x19, !P0 ;  /* 0x000000191200780c */ /* 0x000fe40004704270 */
[----:B------:R-:W-:Y:S01]  /*5b80*/  FMNMX.FTZ R10, R47, R10, !PT ;  /* 0x0000000a2f0a7209 */ /* 0x000fe20007810000 */
[----:B------:R-:W4:Y:S01]  /*5b90*/  LDL R129, [R1+0x2a4] ;  /* 0x0002a40001817983 */ /* 0x000f220000100800 */
[----:B------:R-:W-:Y:S02]  /*5ba0*/  ISETP.LT.OR P0, PT, R14, 0x1a, P0 ;  /* 0x0000001a0e00780c */ /* 0x000fe40000701670 */
[----:B------:R-:W-:Y:S01]  /*5bb0*/  FMNMX.FTZ R10, R147, R10, !PT ;  /* 0x0000000a930a7209 */ /* 0x000fe20007810000 */
        /* <DEDUP_REMOVED lines=20> */
[----:B------:R-:W-:Y:S01]  /*5d00*/  FMNMX.FTZ R10, R55, R10, !PT ;  /* 0x0000000a370a7209 */ /* 0x000fe20007810000 */
[----:B------:R-:W4:Y:S01]  /*5d10*/  LDL R123, [R1+0x2c0] ;  /* 0x0002c000017b7983 */ /* 0x000f220000100800 */
[----:B------:R-:W-:Y:S02]  /*5d20*/  FSEL R84, R84, -INF , !P0 ;  /* 0xff80000054547808 */ /* 0x000fe40004000000 */
[----:B------:R-:W-:Y:S01]  /*5d30*/  ISETP.NE.AND P0, PT, R28, RZ, PT ;  /* 0x000000ff1c00720c */ /* 0x000fe20003f05270 */
[----:B------:R-:W4:Y:S01]  /*5d40*/  LDL R122, [R1+0x2c4] ;  /* 0x0002c400017a7983 */ /* 0x000f220000100800 */
[----:B------:R-:W-:Y:S02]  /*5d50*/  FMNMX.FTZ R10, R173, R10, !PT ;  /* 0x0000000aad0a7209 */ /* 0x000fe40007810000 */
[----:B------:R-:W-:Y:S01]  /*5d60*/  ISETP.GT.AND P0, PT, R18, 0x28, !P0 ;  /* 0x000000281200780c */ /* 0x000fe20004704270 */
[----:B------:R-:W4:Y:S01]  /*5d70*/  LDL R28, [R1+0x288] ;  /* 0x00028800011c7983 */ /* 0x000f220000100800 */
[----:B------:R-:W-:-:S02]  /*5d80*/  FMNMX.FTZ R10, R165, R10, !PT ;  /* 0x0000000aa50a7209 */ /* 0x000fc40007810000 */
[----:B------:R-:W-:Y:S01]  /*5d90*/  ISETP.LT.OR P0, PT, R14, 0x29, P0 ;  /* 0x000000290e00780c */ /* 0x000fe20000701670 */
[----:B------:R-:W4:Y:S01]  /*5da0*/  LDL R121, [R1+0x2c8] ;  /* 0x0002c80001797983 */ /* 0x000f220000100800 */
[----:B------:R-:W-:Y:S02]  /*5db0*/  FMNMX.FTZ R10, R57, R10, !PT ;  /* 0x0000000a390a7209 */ /* 0x000fe40007810000 */
[----:B------:R-:W-:Y:S01]  /*5dc0*/  FSEL R134, R134, -INF , !P0 ;  /* 0xff80000086867808 */ /* 0x000fe20004000000 */
[----:B------:R-:W4:Y:S01]  /*5dd0*/  LDL R120, [R1+0x2d0] ;  /* 0x0002d00001787983 */ /* 0x000f220000100800 */
[----:B------:R-:W-:Y:S02]  /*5de0*/  ISETP.NE.AND P0, PT, R54, RZ, PT ;  /* 0x000000ff3600720c */ /* 0x000fe40003f05270 */
[C---:B------:R-:W-:Y:S01]  /*5df0*/  ISETP.GT.AND P2, PT, R18.reuse, 0x49, !P2 ;  /* 0x000000491200780c */ /* 0x040fe20005744270 */
[----:B------:R-:W4:Y:S01]  /*5e00*/  LDL R54, [R1+0x26c] ;  /* 0x00026c0001367983 */ /* 0x000f220000100800 */
[----:B------:R-:W-:-:S02]  /*5e10*/  ISETP.GT.AND P0, PT, R18, 0x29, !P0 ;  /* 0x000000291200780c */ /* 0x000fc40004704270 */
[----:B------:R-:W-:Y:S01]  /*5e20*/  FMNMX.FTZ R10, R39, R10, !PT ;  /* 0x0000000a270a7209 */ /* 0x000fe20007810000 */
[----:B------:R-:W4:Y:S01]  /*5e30*/  LDL R119, [R1+0x2d4] ;  /* 0x0002d40001777983 */ /* 0x000f220000100800 */
[----:B------:R-:W-:Y:S02]  /*5e40*/  ISETP.LT.OR P0, PT, R14, 0x2a, P0 ;  /* 0x0000002a0e00780c */ /* 0x000fe40000701670 */
[----:B------:R-:W-:Y:S01]  /*5e50*/  ISETP.GT.AND P3, PT, R18, 0x50, !P3 ;  /* 0x000000501200780c */ /* 0x000fe20005f64270 */
[----:B------:R-:W4:Y:S01]  /*5e60*/  LDL R118, [R1+0x2d8] ;  /* 0x0002d80001767983 */ /* 0x000f220000100800 */
[----:B------:R-:W-:Y:S02]  /*5e70*/  FSEL R86, R86, -INF , !P0 ;  /* 0xff80000056567808 */ /* 0x000fe40004000000 */
[----:B------:R-:W-:Y:S01]  /*5e80*/  ISETP.NE.AND P0, PT, R29, RZ, PT ;  /* 0x000000ff1d00720c */ /* 0x000fe20003f05270 */
[----:B------:R-:W4:Y:S01]  /*5e90*/  LDL R117, [R1+0x2dc] ;  /* 0x0002dc0001757983 */ /* 0x000f220000100800 */
[----:B------:R-:W-:-:S02]  /*5ea0*/  ISETP.LT.OR P2, PT, R14, 0x4a, P2 ;  /* 0x0000004a0e00780c */ /* 0x000fc40001741670 */
[----:B------:R-:W-:Y:S01]  /*5eb0*/  ISETP.GT.AND P0, PT, R18, 0x30, !P0 ;  /* 0x000000301200780c */ /* 0x000fe20004704270 */
[----:B------:R-:W4:Y:S01]  /*5ec0*/  LDL R29, [R1+0x230] ;  /* 0x00023000011d7983 */ /* 0x000f220000100800 */
[----:B------:R-:W-:Y:S02]  /*5ed0*/  FMNMX.FTZ R10, R21, R10, !PT ;  /* 0x0000000a150a7209 */ /* 0x000fe40007810000 */
[----:B------:R-:W-:Y:S01]  /*5ee0*/  ISETP.LT.OR P0, PT, R14, 0x31, P0 ;  /* 0x000000310e00780c */ /* 0x000fe20000701670 */
[----:B------:R-:W4:Y:S01]  /*5ef0*/  LDL R116, [R1+0x2e0] ;  /* 0x0002e00001747983 */ /* 0x000f220000100800 */
[----:B------:R-:W-:Y:S02]  /*5f00*/  ISETP.GT.AND P4, PT, R18, 0x51, !P4 ;  /* 0x000000511200780c */ /* 0x000fe40006784270 */
[----:B------:R-:W-:Y:S01]  /*5f10*/  FSEL R174, R174, -INF , !P0 ;  /* 0xff800000aeae7808 */ /* 0x000fe20004000000 */
[----:B------:R-:W4:Y:S01]  /*5f20*/  LDL R115, [R1+0x2e8] ;  /* 0x0002e80001737983 */ /* 0x000f220000100800 */
[----:B------:R-:W-:-:S02]  /*5f30*/  ISETP.NE.AND P0, PT, R30, RZ, PT ;  /* 0x000000ff1e00720c */ /* 0x000fc40003f05270 */
[----:B------:R-:W-:Y:S01]  /*5f40*/  ISETP.LT.OR P3, PT, R14, 0x51, P3 ;  /* 0x000000510e00780c */ /* 0x000fe20001f61670 */
[----:B------:R-:W4:Y:S01]  /*5f50*/  LDL R30, [R1+0x278] ;  /* 0x00027800011e7983 */ /* 0x000f220000100800 */
[----:B------:R-:W-:Y:S02]  /*5f60*/  ISETP.GT.AND P0, PT, R18, 0x31, !P0 ;  /* 0x000000311200780c */ /* 0x000fe40004704270 */
[----:B------:R-:W-:Y:S01]  /*5f70*/  FSEL R94, R94, -INF , !P2 ;  /* 0xff8000005e5e7808 */ /* 0x000fe20005000000 */
[----:B------:R-:W4:Y:S01]  /*5f80*/  LDL R114, [R1+0x2ec] ;  /* 0x0002ec0001727983 */ /* 0x000f220000100800 */
[----:B------:R-:W-:Y:S02]  /*5f90*/  ISETP.LT.OR P0, PT, R14, 0x32, P0 ;  /* 0x000000320e00780c */ /* 0x000fe40000701670 */
[----:B------:R-:W-:Y:S01]  /*5fa0*/  FMNMX.FTZ R10, R37, R10, !PT ;  /* 0x0000000a250a7209 */ /* 0x000fe20007810000 */
[----:B------:R-:W4:Y:S01]  /*5fb0*/  LDL R113, [R1+0x2f0] ;  /* 0x0002f00001717983 */ /* 0x000f220000100800 */
[----:B------:R-:W-:-:S02]  /*5fc0*/  FSEL R88, R88, -INF , !P0 ;  /* 0xff80000058587808 */ /* 0x000fc40004000000 */
[----:B------:R-:W-:Y:S01]  /*5fd0*/  ISETP.NE.AND P0, PT, R56, RZ, PT ;  /* 0x000000ff3800720c */ /* 0x000fe20003f05270 */
[----:B------:R-:W4:Y:S01]  /*5fe0*/  LDL R112, [R1+0x2f4] ;  /* 0x0002f40001707983 */ /* 0x000f220000100800 */
[C---:B------:R-:W-:Y:S02]  /*5ff0*/  ISETP.GT.AND P5, PT, R18.reuse, 0x58, !P5 ;  /* 0x000000581200780c */ /* 0x040fe40006fa4270 */
[----:B------:R-:W-:Y:S01]  /*6000*/  ISETP.GT.AND P0, PT, R18, 0x38, !P0 ;  /* 0x000000381200780c */ /* 0x000fe20004704270 */
[----:B------:R-:W4:Y:S01]  /*6010*/  LDL R56, [R1+0x24c] ;  /* 0x00024c0001387983 */ /* 0x000f220000100800 */
[C---:B------:R-:W-:Y:S02]  /*6020*/  ISETP.LT.OR P4, PT, R14.reuse, 0x52, P4 ;  /* 0x000000520e00780c */ /* 0x040fe40002781670 */
[----:B------:R-:W-:Y:S01]  /*6030*/  ISETP.LT.OR P0, PT, R14, 0x39, P0 ;  /* 0x000000390e00780c */ /* 0x000fe20000701670 */
[----:B------:R-:W4:Y:S01]  /*6040*/  LDL R111, [R1+0x2f8] ;  /* 0x0002f800016f7983 */ /* 0x000f220000100800 */
[----:B------:R-:W-:-:S02]  /*6050*/  FSEL R76, R76, -INF , !P3 ;  /* 0xff8000004c4c7808 */ /* 0x000fc40005800000 */
[----:B------:R-:W-:Y:S01]  /*6060*/  FSEL R218, R218, -INF , !P0 ;  /* 0xff800000dada7808 */ /* 0x000fe20004000000 */
[----:B------:R-:W4:Y:S01]  /*6070*/  LDL R110, [R1+0x2fc] ;  /* 0x0002fc00016e7983 */ /* 0x000f220000100800 */
[----:B------:R-:W-:Y:S02]  /*6080*/  ISETP.NE.AND P0, PT, R31, RZ, PT ;  /* 0x000000ff1f00720c */ /* 0x000fe40003f05270 */
[----:B------:R-:W-:Y:S01]  /*6090*/  FMNMX.FTZ R10, R35, R10, !PT ;  /* 0x0000000a230a7209 */ /* 0x000fe20007810000 */
[----:B------:R-:W4:Y:S01]  /*60a0*/  LDL R31, [R1+0x298] ;  /* 0x00029800011f7983 */ /* 0x000f220000100800 */
[----:B------:R-:W-:Y:S02]  /*60b0*/  ISETP.GT.AND P0, PT, R18, 0x39, !P0 ;  /* 0x000000391200780c */ /* 0x000fe40004704270 */
[C---:B------:R-:W-:Y:S01]  /*60c0*/  ISETP.LT.OR P5, PT, R14.reuse, 0x59, P5 ;  /* 0x000000590e00780c */ /* 0x040fe20002fa1670 */
[----:B------:R-:W4:Y:S01]  /*60d0*/  LDL R109, [R1+0x304] ;  /* 0x00030400016d7983 */ /* 0x000f220000100800 */
[----:B------:R-:W-:-:S02]  /*60e0*/  ISETP.LT.OR P0, PT, R14, 0x3a, P0 ;  /* 0x0000003a0e00780c */ /* 0x000fc40000701670 */
[----:B------:R-:W-:Y:S01]  /*60f0*/  FSEL R74, R34, -INF , !P4 ;  /* 0xff800000224a7808 */ /* 0x000fe20006000000 */
        /* <DEDUP_REMOVED lines=10> */
[----:B------:R-:W-:Y:S02]  /*61a0*/  ISETP.GT.AND P0, PT, R18, RZ, !P6 ;  /* 0x000000ff1200720c */ /* 0x000fe40007704270 */
[C---:B------:R-:W-:Y:S01]  /*61b0*/  ISETP.LT.OR P1, PT, R14.reuse, 0x49, P1 ;  /* 0x000000490e00780c */ /* 0x040fe20000f21670 */
[----:B------:R-:W4:Y:S01]  /*61c0*/  LDL R105, [R1+0x314] ;  /* 0x0003140001697983 */ /* 0x000f220000100800 */
[----:B------:R-:W-:Y:S02]  /*61d0*/  ISETP.LT.OR P0, PT, R14, 0x1, P0 ;  /* 0x000000010e00780c */ /* 0x000fe40000701670 */
[----:B------:R-:W-:Y:S01]  /*61e0*/  FSEL R168, R168, -INF , !P1 ;  /* 0xff800000a8a87808 */ /* 0x000fe20004800000 */
        /* <DEDUP_REMOVED lines=14> */
[----:B------:R-:W-:Y:S01]  /*62d0*/  ISETP.NE.AND P6, PT, R32, RZ, PT ;  /* 0x000000ff2000720c */ /* 0x000fe20003fc5270 */
[----:B------:R-:W4:Y:S01]  /*62e0*/  LDL R100, [R1+0x32c] ;  /* 0x00032c0001647983 */ /* 0x000f220000100800 */
[----:B------:R-:W-:Y:S02]  /*62f0*/  FMNMX.FTZ R7, R138, R7, !PT ;  /* 0x000000078a077209 */ /* 0x000fe40007810000 */
[----:B------:R-:W-:Y:S01]  /*6300*/  ISETP.GT.AND P6, PT, R18, 0x59, !P6 ;  /* 0x000000591200780c */ /* 0x000fe200077c4270 */
[----:B------:R-:W4:Y:S01]  /*6310*/  LDL R32, [R1+0x244] ;  /* 0x0002440001207983 */ /* 0x000f220000100800 */
[----:B------:R-:W-:-:S02]  /*6320*/  FMNMX.FTZ R7, R82, R7, !PT ;  /* 0x0000000752077209 */ /* 0x000fc40007810000 */
[----:B------:R-:W-:Y:S01]  /*6330*/  FMNMX.FTZ R10, R15, R10, !PT ;  /* 0x0000000a0f0a7209 */ /* 0x000fe20007810000 */
[----:B------:R-:W4:Y:S01]  /*6340*/  LDL R99, [R1+0x330] ;  /* 0x0003300001637983 */ /* 0x000f220000100800 */
[----:B------:R-:W-:Y:S02]  /*6350*/  FMNMX.FTZ R7, R132, R7, !PT ;  /* 0x0000000784077209 */ /* 0x000fe40007810000 */
[----:B------:R-:W-:Y:S01]  /*6360*/  ISETP.LT.OR P6, PT, R14, 0x5a, P6 ;  /* 0x0000005a0e00780c */ /* 0x000fe200037c1670 */
[----:B------:R-:W4:Y:S01]  /*6370*/  LDL R98, [R1+0x334] ;  /* 0x0003340001627983 */ /* 0x000f220000100800 */
[----:B------:R-:W-:Y:S02]  /*6380*/  FMNMX.FTZ R7, R136, R7, !PT ;  /* 0x0000000788077209 */ /* 0x000fe40007810000 */
[----:B------:R-:W-:Y:S01]  /*6390*/  FSEL R72, R11, -INF , !P5 ;  /* 0xff8000000b487808 */ /* 0x000fe20006800000 */
[----:B------:R-:W4:Y:S01]  /*63a0*/  LDL R97, [R1+0x33c] ;  /* 0x00033c0001617983 */ /* 0x000f220000100800 */
[----:B------:R-:W-:-:S02]  /*63b0*/  FMNMX.FTZ R7, R84, R7, !PT ;  /* 0x0000000754077209 */ /* 0x000fc40007810000 */
[----:B------:R-:W-:Y:S01]  /*63c0*/  FMNMX.FTZ R10, R33, R10, !PT ;  /* 0x0000000a210a7209 */ /* 0x000fe20007810000 */
[----:B------:R-:W4:Y:S01]  /*63d0*/  LDL R96, [R1+0x340] ;  /* 0x0003400001607983 */ /* 0x000f220000100800 */
[----:B------:R-:W-:Y:S02]  /*63e0*/  FMNMX.FTZ R7, R134, R7, !PT ;  /* 0x0000000786077209 */ /* 0x000fe40007810000 */
[----:B------:R-:W-:Y:S01]  /*63f0*/  FSEL R44, R44, -INF , !P6 ;  /* 0xff8000002c2c7808 */ /* 0x000fe20007000000 */
[----:B------:R-:W0:Y:S01]  /*6400*/  SHFL.BFLY PT, R13, R10, 0x2, 0x1f ;  /* 0x0c401f000a0d7f89 */ /* 0x000e2200000e0000 */
[----:B------:R-:W-:-:S03]  /*6410*/  FMNMX.FTZ R7, R86, R7, !PT ;  /* 0x0000000756077209 */ /* 0x000fc60007810000 */
[----:B------:R-:W4:Y:S01]  /*6420*/  LDL R95, [R1+0x344] ;  /* 0x00034400015f7983 */ /* 0x000f220000100800 */
        /* <DEDUP_REMOVED lines=23> */
[----:B------:R-:W4:Y:S04]  /*65a0*/  LDL R71, [R1+0x3b4] ;  /* 0x0003b40001477983 */ /* 0x000f280000100800 */
[----:B------:R-:W-:Y:S04]  /*65b0*/  STL.64 [R1+0x210], R10 ;  /* 0x0002100a01007387 */ /* 0x000fe80000100a00 */
[----:B------:R-:W4:Y:S01]  /*65c0*/  LDL R14, [R1+0x214] ;  /* 0x00021400010e7983 */ /* 0x000f220000100800 */
[----:B0-----:R-:W-:-:S03]  /*65d0*/  FMNMX.FTZ R7, R10, R13, !PT ;  /* 0x0000000d0a077209 */ /* 0x001fc60007810000 */
[----:B---3--:R-:W-:Y:S04]  /*65e0*/  STL [R1+0x248], R40 ;  /* 0x0002482801007387 */ /* 0x008fe80000100800 */
[----:B------:R-:W0:Y:S04]  /*65f0*/  SHFL.BFLY PT, R12, R7, 0x1, 0x1f ;  /* 0x0c201f00070c7f89 */ /* 0x000e2800000e0000 */
[----:B--2---:R1:W-:Y:S04]  /*6600*/  STL [R1+0x284], R36 ;  /* 0x0002842401007387 */ /* 0x0043e80000100800 */
[----:B----4-:R-:W-:Y:S04]  /*6610*/  STL [R1+0x258], R62 ;  /* 0x0002583e01007387 */ /* 0x010fe80000100800 */
[----:B------:R2:W-:Y:S04]  /*6620*/  STL [R1+0x240], R26 ;  /* 0x0002401a01007387 */ /* 0x0005e80000100800 */
[----:B-1----:R-:W3:Y:S04]  /*6630*/  LDL R36, [R1+0x38c] ;  /* 0x00038c0001247983 */ /* 0x002ee80000100800 */
[----:B------:R-:W-:Y:S01]  /*6640*/  STL [R1+0x25c], R64 ;  /* 0x00025c4001007387 */ /* 0x000fe20000100800 */
[----:B0-----:R-:W-:-:S03]  /*6650*/  FMNMX.FTZ R12, R7, R12, !PT ;  /* 0x0000000c070c7209 */ /* 0x001fc60007810000 */
[----:B--2---:R-:W2:Y:S04]  /*6660*/  LDL R26, [R1+0x2a0] ;  /* 0x0002a000011a7983 */ /* 0x004ea80000100800 */
[----:B------:R-:W-:Y:S04]  /*6670*/  STL [R1+0x210], R12 ;  /* 0x0002100c01007387 */ /* 0x000fe80000100800 */
[----:B------:R-:W4:Y:S04]  /*6680*/  LDL R18, [R1+0x210] ;  /* 0x0002100001127983 */ /* 0x000f280000100800 */
        /* <DEDUP_REMOVED lines=10> */
[----:B0-----:R-:W2:Y:S04]  /*6730*/  LDL R27, [R1+0x418] ;  /* 0x00041800011b7983 */ /* 0x001ea80000100800 */
[----:B------:R-:W-:Y:S04]  /*6740*/  STL [R1+0x270], R52 ;  /* 0x0002703401007387 */ /* 0x000fe80000100800 */
[----:B------:R-:W2:Y:S04]  /*6750*/  LDL R40, [R1+0x2b4] ;  /* 0x0002b40001287983 */ /* 0x000ea80000100800 */
[----:B------:R-:W2:Y:S04]  /*6760*/  LDL R38, [R1+0x31c] ;  /* 0x00031c0001267983 */ /* 0x000ea80000100800 */
[----:B------:R0:W-:Y:S04]  /*6770*/  STL [R1+0x288], R28 ;  /* 0x0002881c01007387 */ /* 0x0001e80000100800 */
[----:B------:R-:W2:Y:S04]  /*6780*/  LDL R70, [R1+0x3b8] ;  /* 0x0003b80001467983 */ /* 0x000ea80000100800 */
[----:B------:R-:W2:Y:S04]  /*6790*/  LDL R69, [R1+0x3bc] ;  /* 0x0003bc0001457983 */ /* 0x000ea80000100800 */
[----:B0-----:R-:W2:Y:S04]  /*67a0*/  LDL R28, [R1+0x3a8] ;  /* 0x0003a800011c7983 */ /* 0x001ea80000100800 */
[----:B------:R-:W-:Y:S04]  /*67b0*/  STL [R1+0x26c], R54 ;  /* 0x00026c3601007387 */ /* 0x000fe80000100800 */
[----:B------:R-:W2:Y:S04]  /*67c0*/  LDL R68, [R1+0x3c0] ;  /* 0x0003c00001447983 */ /* 0x000ea80000100800 */
[----:B------:R-:W2:Y:S04]  /*67d0*/  LDL R67, [R1+0x3c8] ;  /* 0x0003c80001437983 */ /* 0x000ea80000100800 */
[----:B------:R-:W2:Y:S04]  /*67e0*/  LDL R66, [R1+0x3cc] ;  /* 0x0003cc0001427983 */ /* 0x000ea80000100800 */
[----:B------:R-:W2:Y:S04]  /*67f0*/  LDL R65, [R1+0x3d0] ;  /* 0x0003d00001417983 */ /* 0x000ea80000100800 */
[----:B------:R-:W2:Y:S04]  /*6800*/  LDL R64, [R1+0x3d4] ;  /* 0x0003d40001407983 */ /* 0x000ea80000100800 */
[----:B------:R0:W-:Y:S04]  /*6810*/  STL [R1+0x278], R30 ;  /* 0x0002781e01007387 */ /* 0x0001e80000100800 */
[----:B------:R-:W2:Y:S04]  /*6820*/  LDL R63, [R1+0x3d8] ;  /* 0x0003d800013f7983 */ /* 0x000ea80000100800 */
[----:B------:R-:W2:Y:S04]  /*6830*/  LDL R62, [R1+0x3dc] ;  /* 0x0003dc00013e7983 */ /* 0x000ea80000100800 */
[----:B0-----:R-:W2:Y:S04]  /*6840*/  LDL R30, [R1+0x338] ;  /* 0x00033800011e7983 */ /* 0x001ea80000100800 */
[----:B------:R0:W-:Y:S04]  /*6850*/  STL [R1+0x24c], R56 ;  /* 0x00024c3801007387 */ /* 0x0001e80000100800 */
[----:B------:R-:W2:Y:S04]  /*6860*/  LDL R61, [R1+0x3e4] ;  /* 0x0003e400013d7983 */ /* 0x000ea80000100800 */
[----:B------:R-:W2:Y:S04]  /*6870*/  LDL R58, [R1+0x3f0] ;  /* 0x0003f000013a7983 */ /* 0x000ea80000100800 */
[----:B------:R1:W-:Y:S04]  /*6880*/  STL [R1+0x298], R31 ;  /* 0x0002981f01007387 */ /* 0x0003e80000100800 */
[----:B0-----:R-:W2:Y:S04]  /*6890*/  LDL R56, [R1+0x3f8] ;  /* 0x0003f80001387983 */ /* 0x001ea80000100800 */
[----:B------:R-:W2:Y:S04]  /*68a0*/  LDL R54, [R1+0x404] ;  /* 0x0004040001367983 */ /* 0x000ea80000100800 */
[----:B------:R0:W-:Y:S04]  /*68b0*/  STL [R1+0x294], R34 ;  /* 0x0002942201007387 */ /* 0x0001e80000100800 */
[----:B-1----:R-:W2:Y:S04]  /*68c0*/  LDL R31, [R1+0x3e0] ;  /* 0x0003e000011f7983 */ /* 0x002ea80000100800 */
[----:B------:R-:W2:Y:S04]  /*68d0*/  LDL R52, [R1+0x40c] ;  /* 0x00040c0001347983 */ /* 0x000ea80000100800 */
[----:B0-----:R-:W3:Y:S04]  /*68e0*/  LDL R34, [R1+0x3fc] ;  /* 0x0003fc0001227983 */ /* 0x001ee80000100800 */
[----:B------:R-:W2:Y:S04]  /*68f0*/  LDL R50, [R1+0x414] ;  /* 0x0004140001327983 */ /* 0x000ea80000100800 */
[----:B------:R-:W2:Y:S04]  /*6900*/  LDL R48, [R1+0x420] ;  /* 0x0004200001307983 */ /* 0x000ea80000100800 */
[----:B------:R0:W-:Y:S04]  /*6910*/  STL [R1+0x254], R60 ;  /* 0x0002543c01007387 */ /* 0x0001e80000100800 */
[----:B------:R-:W2:Y:S04]  /*6920*/  LDL R46, [R1+0x428] ;  /* 0x00042800012e7983 */ /* 0x000ea80000100800 */
[----:B------:R-:W2:Y:S04]  /*6930*/  LDL R42, [R1+0x438] ;  /* 0x00043800012a7983 */ /* 0x000ea80000100800 */
[----:B0-----:R-:W2:Y:S04]  /*6940*/  LDL R60, [R1+0x3e8] ;  /* 0x0003e800013c7983 */ /* 0x001ea80000100800 */
[----:B------:R-:W0:Y:S02]  /*6950*/  SHFL.BFLY PT, R7, R14, 0x2, 0x1f ;  /* 0x0c401f000e077f89 */ /* 0x000e2400000e0000 */
[----:B0-----:R-:W-:-:S05]  /*6960*/  FMNMX.FTZ R7, R7, R14, !PT ;  /* 0x0000000e07077209 */ /* 0x001fca0007810000 */
[----:B------:R-:W0:Y:S01]  /*6970*/  SHFL.BFLY PT, R10, R7, 0x1, 0x1f ;  /* 0x0c201f00070a7f89 */ /* 0x000e2200000e0000 */
[----:B------:R0:W-:Y:S01]  /*6980*/  BAR.SYNC.DEFER_BLOCKING R4, 0x100 ;  /* 0x000400040000751d */ /* 0x0001e20000010000 */
[----:B----4-:R-:W-:Y:S01]  /*6990*/  FMUL.FTZ R11, R29, R18 ;  /* 0x000000121d0b7220 */ /* 0x010fe20000410000 */
[----:B------:R-:W-:-:S04]  /*69a0*/  FSETP.NEU.FTZ.AND P0, PT, R18, -INF , PT ;  /* 0xff8000001200780b */ /* 0x000fc80003f1d000 */
[----:B------:R-:W-:Y:S02]  /*69b0*/  FSEL R12, R11, RZ, P0 ;  /* 0x000000ff0b0c7208 */ /* 0x000fe40000000000 */
[----:B0-----:R-:W-:-:S03]  /*69c0*/  FMNMX.FTZ R4, R7, R10, !PT ;  /* 0x0000000a07047209 */ /* 0x001fc60007810000 */
[-CC-:B------:R-:W-:Y:S01]  /*69d0*/  FFMA.FTZ R20, R39, R29.reuse, -R12.reuse ;  /* 0x0000001d27147223 */ /* 0x180fe2000001080c */
[C---:B------:R-:W-:Y:S01]  /*69e0*/  FSETP.NEU.FTZ.AND P0, PT, R4.reuse, -INF , PT ;  /* 0xff8000000400780b */ /* 0x040fe20003f1d000 */
[-C--:B------:R-:W-:Y:S01]  /*69f0*/  FMUL.FTZ R7, R4, R29.reuse ;  /* 0x0000001d04077220 */ /* 0x080fe20000410000 */
[-CC-:B------:R-:W-:Y:S02]  /*6a00*/  FFMA.FTZ R10, R35, R29.reuse, -R12.reuse ;  /* 0x0000001d230a7223 */ /* 0x180fe4000001080c */
[----:B------:R-:W4:Y:S02]  /*6a10*/  LDL R35, [R1+0x3c4] ;  /* 0x0003c40001237983 */ /* 0x000f240000100800 */
[----:B------:R-:W-:Y:S01]  /*6a20*/  FSEL R39, R7, RZ, P0 ;  /* 0x000000ff07277208 */ /* 0x000fe20000000000 */
[-C--:B------:R-:W-:Y:S02]  /*6a30*/  FFMA.FTZ R7, R37, R29.reuse, -R12 ;  /* 0x0000001d25077223 */ /* 0x080fe4000001080c */
[----:B------:R-:W4:Y:S02]  /*6a40*/  LDL R37, [R1+0x354] ;  /* 0x0003540001257983 */ /* 0x000f240000100800 */
[----:B------:R-:W-:Y:S01]  /*6a50*/  FFMA.FTZ R18, R44, R29, -R39 ;  /* 0x0000001d2c127223 */ /* 0x000fe20000010827 */
[----:B------:R-:W-:-:S02]  /*6a60*/  IMAD R44, R45, 0xc00, R24 ;  /* 0x00000c002d2c7824 */ /* 0x000fc400078e0218 */
        /* <DEDUP_REMOVED lines=20> */
[----:B------:R-:W4:Y:S01]  /*6bb0*/  LDL R24, [R1+0x300] ;  /* 0x0003000001187983 */ /* 0x000f220000100800 */
[-C--:B------:R-:W-:Y:S01]  /*6bc0*/  FFMA.FTZ R12, R33, R29.reuse, -R12 ;  /* 0x0000001d210c7223 */ /* 0x080fe2000001080c */
        /* <DEDUP_REMOVED lines=23> */
[----:B------:R-:W4:Y:S04]  /*6d40*/  LDL R45, [R1+0x42c] ;  /* 0x00042c00012d7983 */ /* 0x000f280000100800 */
[----:B------:R-:W4:Y:S04]  /*6d50*/  LDL R29, [R1+0x370] ;  /* 0x00037000011d7983 */ /* 0x000f280000100800 */
        /* <DEDUP_REMOVED lines=25> */
[----:B------:R-:W-:Y:S08]  /*6ef0*/  MUFU.EX2 R152, R152 ;  /* 0x0000009800987308 */ /* 0x000ff00000000800 */
[----:B------:R-:W0:Y:S08]  /*6f00*/  MUFU.EX2 R130, R130 ;  /* 0x0000008200827308 */ /* 0x000e300000000800 */
[----:B------:R-:W1:Y:S08]  /*6f10*/  MUFU.EX2 R153, R153 ;  /* 0x0000009900997308 */ /* 0x000e700000000800 */
[----:B------:R-:W2:Y:S01]  /*6f20*/  MUFU.EX2 R135, R135 ;  /* 0x0000008700877308 */ /* 0x000ea20000000800 */
[----:B---3--:R0:W-:Y:S07]  /*6f30*/  STL [R1+0x3fc], R34 ;  /* 0x0003fc2201007387 */ /* 0x0081ee0000100800 */
[----:B------:R-:W-:Y:S08]  /*6f40*/  MUFU.EX2 R143, R143 ;  /* 0x0000008f008f7308 */ /* 0x000ff00000000800 */
[----:B------:R-:W3:Y:S01]  /*6f50*/  MUFU.EX2 R142, R142 ;  /* 0x0000008e008e7308 */ /* 0x000ee20000000800 */
[----:B0-----:R-:W-:-:S07]  /*6f60*/  FADD.FTZ R34, R152, R130 ;  /* 0x0000008298227221 */ /* 0x001fce0000010000 */
[----:B------:R-:W-:Y:S08]  /*6f70*/  MUFU.EX2 R151, R151 ;  /* 0x0000009700977308 */ /* 0x000ff00000000800 */
[----:B------:R-:W0:Y:S01]  /*6f80*/  MUFU.EX2 R141, R141 ;  /* 0x0000008d008d7308 */ /* 0x000e220000000800 */
[----:B-1----:R-:W-:-:S07]  /*6f90*/  FADD.FTZ R34, R153, R34 ;  /* 0x0000002299227221 */ /* 0x002fce0000010000 */
[----:B------:R-:W-:Y:S01]  /*6fa0*/  MUFU.EX2 R150, R150 ;  /* 0x0000009600967308 */ /* 0x000fe20000000800 */
[----:B------:R2:W-:Y:S07]  /*6fb0*/  STL [R1+0x38c], R36 ;  /* 0x00038c2401007387 */ /* 0x0005ee0000100800 */
[----:B------:R-:W1:Y:S01]  /*6fc0*/  MUFU.EX2 R140, R140 ;  /* 0x0000008c008c7308 */ /* 0x000e620000000800 */
[----:B--2---:R-:W-:-:S07]  /*6fd0*/  FADD.FTZ R36, R135, R34 ;  /* 0x0000002287247221 */ /* 0x004fce0000010000 */
[----:B------:R-:W-:Y:S01]  /*6fe0*/  MUFU.EX2 R149, R149 ;  /* 0x0000009500957308 */ /* 0x000fe20000000800 */
[----:B---3--:R-:W-:-:S07]  /*6ff0*/  FADD.FTZ R34, R143, R142 ;  /* 0x0000008e8f227221 */ /* 0x008fce0000010000 */
[----:B------:R-:W2:Y:S01]  /*7000*/  MUFU.EX2 R139, R139 ;  /* 0x0000008b008b7308 */ /* 0x000ea20000000800 */
[----:B------:R3:W-:Y:S07]  /*7010*/  STL [R1+0x3e0], R31 ;  /* 0x0003e01f01007387 */ /* 0x0007ee0000100800 */
[----:B------:R-:W2:Y:S01]  /*7020*/  MUFU.EX2 R148, R148 ;  /* 0x0000009400947308 */ /* 0x000ea20000000800 */
[----:B------:R0:W-:Y:S07]  /*7030*/  STL [R1+0x418], R27 ;  /* 0x0004181b01007387 */ /* 0x0001ee0000100800 */
[----:B------:R-:W2:Y:S01]  /*7040*/  MUFU.EX2 R138, R138 ;  /* 0x0000008a008a7308 */ /* 0x000ea20000000800 */
[----:B---3--:R-:W-:-:S02]  /*7050*/  IMAD.MOV.U32 R31, RZ, RZ, R25 ;  /* 0x000000ffff1f7224 */ /* 0x008fc400078e0019 */
[----:B0-----:R-:W-:-:S05]  /*7060*/  IMAD.MOV.U32 R27, RZ, RZ, R25 ;  /* 0x000000ffff1b7224 */ /* 0x001fca00078e0019 */
[----:B------:R-:W0:Y:S01]  /*7070*/  MUFU.EX2 R147, R147 ;  /* 0x0000009300937308 */ /* 0x000e220000000800 */
[----:B------:R3:W-:Y:S07]  /*7080*/  STL [R1+0x3a8], R28 ;  /* 0x0003a81c01007387 */ /* 0x0007ee0000100800 */
[----:B------:R-:W-:Y:S01]  /*7090*/  MUFU.EX2 R137, R137 ;  /* 0x0000008900897308 */ /* 0x000fe20000000800 */
[----:B------:R1:W-:Y:S01]  /*70a0*/  STL [R1+0x2a0], R26 ;  /* 0x0002a01a01007387 */ /* 0x0003e20000100800 */
[----:B------:R-:W-:Y:S01]  /*70b0*/  R2UR UR15, R31 ;  /* 0x000000001f0f72ca */ /* 0x000fe200000e0000 */
[----:B---3--:R-:W-:-:S05]  /*70c0*/  VIADD R28, R44, 0x180 ;  /* 0x000001802c1c7836 */ /* 0x008fca0000000000 */
[----:B------:R-:W3:Y:S01]  /*70d0*/  MUFU.EX2 R146, R146 ;  /* 0x0000009200927308 */ /* 0x000ee20000000800 */
[----:B------:R-:W-:Y:S01]  /*70e0*/  R2UR UR11, R27 ;  /* 0x000000001b0b72ca */ /* 0x000fe200000e0000 */
[----:B-1----:R-:W-:-:S06]  /*70f0*/  VIADD R26, R44, 0x80 ;  /* 0x000000802c1a7836 */ /* 0x002fcc0000000000 */
[----:B------:R-:W1:Y:S01]  /*7100*/  MUFU.EX2 R132, R132 ;  /* 0x0000008400847308 */ /* 0x000e620000000800 */
[----:B----4-:R4:W-:Y:S04]  /*7110*/  STL [R1+0x3c4], R35 ;  /* 0x0003c42301007387 */ /* 0x0109e80000100800 */
[----:B------:R2:W-:Y:S01]  /*7120*/  STL [R1+0x354], R37 ;  /* 0x0003542501007387 */ /* 0x0005e20000100800 */
[----:B----4-:R-:W-:Y:S01]  /*7130*/  FADD.FTZ R35, R141, R34 ;  /* 0x000000228d237221 */ /* 0x010fe20000010000 */
[----:B--2---:R-:W-:-:S03]  /*7140*/  FADD.FTZ R37, R151, R36 ;  /* 0x0000002497257221 */ /* 0x004fc60000010000 */
[----:B------:R-:W-:Y:S01]  /*7150*/  FADD.FTZ R34, R140, R35 ;  /* 0x000000238c227221 */ /* 0x000fe20000010000 */
[----:B------:R-:W-:Y:S01]  /*7160*/  FADD.FTZ R36, R150, R37 ;  /* 0x0000002596247221 */ /* 0x000fe20000010000 */
[----:B------:R-:W2:Y:S02]  /*7170*/  MUFU.EX2 R145, R145 ;  /* 0x0000009100917308 */ /* 0x000ea40000000800 */
[----:B------:R-:W-:Y:S01]  /*7180*/  FADD.FTZ R27, R139, R34 ;  /* 0x000000228b1b7221 */ /* 0x000fe20000010000 */
[----:B------:R-:W-:Y:S01]  /*7190*/  FADD.FTZ R31, R149, R36 ;  /* 0x00000024951f7221 */ /* 0x000fe20000010000 */
[----:B------:R-:W-:-:S04]  /*71a0*/  R2UR UR18, R28 ;  /* 0x000000001c1272ca */ /* 0x000fc800000e0000 */
[----:B------:R-:W4:Y:S01]  /*71b0*/  MUFU.EX2 R136, R136 ;  /* 0x0000008800887308 */ /* 0x000f220000000800 */
[----:B------:R-:W-:Y:S01]  /*71c0*/  R2UR UR10, R26 ;  /* 0x000000001a0a72ca */ /* 0x000fe200000e0000 */
[----:B------:R-:W-:Y:S01]  /*71d0*/  FADD.FTZ R28, R148, R31 ;  /* 0x0000001f941c7221 */ /* 0x000fe20000010000 */
[----:B------:R3:W-:Y:S01]  /*71e0*/  STL [R1+0x300], R24 ;  /* 0x0003001801007387 */ /* 0x0007e20000100800 */
[----:B------:R-:W-:-:S04]  /*71f0*/  FADD.FTZ R26, R138, R27 ;  /* 0x0000001b8a1a7221 */ /* 0x000fc80000010000 */
[----:B------:R-:W4:Y:S01]  /*7200*/  MUFU.EX2 R133, R133 ;  /* 0x0000008500857308 */ /* 0x000f220000000800 */
[----:B------:R-:W-:Y:S01]  /*7210*/  R2UR UR23, R25 ;  /* 0x00000000191772ca */ /* 0x000fe200000e0000 */
[----:B0-----:R-:W-:Y:S01]  /*7220*/  FADD.FTZ R27, R147, R28 ;  /* 0x0000001c931b7221 */ /* 0x001fe20000010000 */
[----:B---3--:R-:W-:-:S05]  /*7230*/  VIADD R24, R44, 0x200 ;  /* 0x000002002c187836 */ /* 0x008fca0000000000 */
[----:B------:R-:W0:Y:S01]  /*7240*/  MUFU.EX2 R134, R134 ;  /* 0x0000008600867308 */ /* 0x000e220000000800 */
[----:B------:R-:W-:Y:S01]  /*7250*/  R2UR UR22, R24 ;  /* 0x00000000181672ca */ /* 0x000fe200000e0000 */
[----:B------:R-:W-:Y:S01]  /*7260*/  FADD.FTZ R24, R146, R27 ;  /* 0x0000001b92187221 */ /* 0x000fe20000010000 */
[----:B------:R3:W-:Y:S04]  /*7270*/  STL [R1+0x42c], R45 ;  /* 0x00042c2d01007387 */ /* 0x0007e80000100800 */
[----:B------:R1:W-:Y:S04]  /*7280*/  STL [R1+0x370], R29 ;  /* 0x0003701d01007387 */ /* 0x0003e80000100800 */
[----:B------:R2:W-:Y:S01]  /*7290*/  STL [R1+0x434], R33 ;  /* 0x0004342101007387 */ /* 0x0005e20000100800 */
[----:B---3--:R-:W-:-:S02]  /*72a0*/  IMAD.MOV.U32 R45, RZ, RZ, R25 ;  /* 0x000000ffff2d7224 */ /* 0x008fc400078e0019 */
[--C-:B-1----:R-:W-:Y:S02]  /*72b0*/  IMAD.MOV.U32 R29, RZ, RZ, R25.reuse ;  /* 0x000000ffff1d7224 */ /* 0x102fe400078e0019 */
[----:B--2---:R-:W-:Y:S02]  /*72c0*/  IMAD.MOV.U32 R33, RZ, RZ, R25 ;  /* 0x000000ffff217224 */ /* 0x004fe400078e0019 */
[----:B------:R-:W-:Y:S01]  /*72d0*/  FADD.FTZ R25, R137, R26 ;  /* 0x0000001a89197221 */ /* 0x000fe20000010000 */
[----:B------:R-:W1:Y:S03]  /*72e0*/  MUFU.EX2 R144, R144 ;  /* 0x0000009000907308 */ /* 0x000e660000000800 */
[----:B------:R-:W-:Y:S01]  /*72f0*/  FADD.FTZ R25, R132, R25 ;  /* 0x0000001984197221 */ /* 0x000fe20000010000 */
[----:B------:R-:W-:-:S04]  /*7300*/  FADD.FTZ R219, R145, R24 ;  /* 0x0000001891db7221 */ /* 0x000fc80000010000 */
[----:B------:R-:W2:Y:S01]  /*7310*/  MUFU.EX2 R131, R131 ;  /* 0x0000008300837308 */ /* 0x000ea20000000800 */
[----:B----4-:R-:W-:Y:S01]  /*7320*/  FADD.FTZ R24, R136, R25 ;  /* 0x0000001988187221 */ /* 0x010fe20000010000 */
[----:B------:R3:W-:Y:S01]  /*7330*/  STL [R1+0x2cc], R32 ;  /* 0x0002cc2001007387 */ /* 0x0007e20000100800 */
[----:B------:R-:W-:Y:S02]  /*7340*/  R2UR UR6, R44 ;  /* 0x000000002c0672ca */ /* 0x000fe400000e0000 */
[----:B------:R-:W-:Y:S01]  /*7350*/  FADD.FTZ R25, R133, R24 ;  /* 0x0000001885197221 */ /* 0x000fe20000010000 */
[----:B------:R4:W-:Y:S01]  /*7360*/  STL [R1+0x338], R30 ;  /* 0x0003381e01007387 */ /* 0x0009e20000100800 */
[----:B------:R-:W-:Y:S02]  /*7370*/  R2UR UR7, R45 ;  /* 0x000000002d0772ca */ /* 0x000fe400000e0000 */
[----:B------:R-:W-:Y:S01]  /*7380*/  F2FP.F16.F32.PACK_AB R154, R135, R153 ;  /* 0x00000099879a723e */ /* 0x000fe200000000ff */
[----:B0-----:R-:W-:Y:S01]  /*7390*/  FADD.FTZ R220, R134, R25 ;  /* 0x0000001986dc7221 */ /* 0x001fe20000010000 */
[----:B---3--:R-:W-:Y:S01]  /*73a0*/  VIADD R32, R44, 0x280 ;  /* 0x000002802c207836 */ /* 0x008fe20000000000 */
[----:B------:R-:W-:Y:S01]  /*73b0*/  F2FP.F16.F32.PACK_AB R152, R130, R152 ;  /* 0x000000988298723e */ /* 0x000fe200000000ff */
[----:B----4-:R-:W-:Y:S01]  /*73c0*/  VIADD R30, R44, 0x100 ;  /* 0x000001002c1e7836 */ /* 0x010fe20000000000 */
[----:B------:R-:W-:-:S02]  /*73d0*/  F2FP.F16.F32.PACK_AB R153, R142, R143 ;  /* 0x0000008f8e99723e */ /* 0x000fc400000000ff */
[----:B------:R-:W-:Y:S01]  /*73e0*/  F2FP.F16.F32.PACK_AB R155, R140, R141 ;  /* 0x0000008d8c9b723e */ /* 0x000fe200000000ff */
[----:B------:R-:W-:Y:S01]  /*73f0*/  STL [R1+0x2a4], R129 ;  /* 0x0002a48101007387 */ /* 0x000fe20000100800 */
[----:B------:R-:W-:Y:S01]  /*7400*/  R2UR UR14, R30 ;  /* 0x000000001e0e72ca */ /* 0x000fe200000e0000 */
[----:B-1----:R-:W-:Y:S01]  /*7410*/  FADD.FTZ R219, R144, R219 ;  /* 0x000000db90db7221 */ /* 0x002fe20000010000 */
[----:B------:R-:W-:Y:S01]  /*7420*/  R2UR UR19, R29 ;  /* 0x000000001d1372ca */ /* 0x000fe200000e0000 */
[----:B------:R-:W-:Y:S01]  /*7430*/  STL [R1+0x2a8], R128 ;  /* 0x0002a88001007387 */ /* 0x000fe20000100800 */
[----:B------:R-:W-:Y:S01]  /*7440*/  R2UR UR26, R32 ;  /* 0x00000000201a72ca */ /* 0x000fe200000e0000 */
[----:B--2---:R-:W-:Y:S01]  /*7450*/  FADD.FTZ R220, R131, R220 ;  /* 0x000000dc83dc7221 */ /* 0x004fe20000010000 */
[----:B------:R-:W-:Y:S01]  /*7460*/  R2UR UR27, R33 ;  /* 0x00000000211b72ca */ /* 0x000fe200000e0000 */
[----:B------:R-:W-:Y:S01]  /*7470*/  STL [R1+0x2ac], R127 ;  /* 0x0002ac7f01007387 */ /* 0x000fe20000100800 */
[----:B------:R-:W-:-:S02]  /*7480*/  F2FP.F16.F32.PACK_AB R156, R150, R151 ;  /* 0x00000097969c723e */ /* 0x000fc400000000ff */
[----:B------:R-:W-:Y:S01]  /*7490*/  F2FP.F16.F32.PACK_AB R158, R148, R149 ;  /* 0x00000095949e723e */ /* 0x000fe200000000ff */
[----:B------:R-:W-:Y:S01]  /*74a0*/  STL [R1+0x2b0], R126 ;  /* 0x0002b07e01007387 */ /* 0x000fe20000100800 */
[----:B------:R-:W-:Y:S02]  /*74b0*/  F2FP.F16.F32.PACK_AB R160, R146, R147 ;  /* 0x0000009392a0723e */ /* 0x000fe400000000ff */
[----:B------:R-:W-:Y:S01]  /*74c0*/  F2FP.F16.F32.PACK_AB R162, R144, R145 ;  /* 0x0000009190a2723e */ /* 0x000fe200000000ff */
[----:B------:R-:W-:Y:S01]  /*74d0*/  STL [R1+0x2b4], R40 ;  /* 0x0002b42801007387 */ /* 0x000fe20000100800 */
[----:B------:R-:W-:Y:S02]  /*74e0*/  F2FP.F16.F32.PACK_AB R157, R138, R139 ;  /* 0x0000008b8a9d723e */ /* 0x000fe400000000ff */
[----:B------:R-:W-:Y:S01]  /*74f0*/  F2FP.F16.F32.PACK_AB R159, R132, R137 ;  /* 0x00000089849f723e */ /* 0x000fe200000000ff */
[----:B------:R-:W-:Y:S01]  /*7500*/  STL [R1+0x2b8], R125 ;  /* 0x0002b87d01007387 */ /* 0x000fe20000100800 */
[----:B------:R-:W-:-:S02]  /*7510*/  F2FP.F16.F32.PACK_AB R161, R133, R136 ;  /* 0x0000008885a1723e */ /* 0x000fc400000000ff */
[----:B------:R-:W-:Y:S01]  /*7520*/  F2FP.F16.F32.PACK_AB R163, R131, R134 ;  /* 0x0000008683a3723e */ /* 0x000fe200000000ff */
        /* <DEDUP_REMOVED lines=83> */
[----:B------:R0:W-:Y:S02]  /*7a60*/  STL [R1+0x43c], R41 ;  /* 0x00043c2901007387 */ /* 0x0001e40000100800 */
[----:B0-----:R-:W-:-:S06]  /*7a70*/  WARPGROUP.ARRIVE ;  /* 0x00000000000079c5 */ /* 0x001fcc0000000000 */
[----:B------:R-:W-:Y:S03]  /*7a80*/  HGMMA.64x256x16.F32 R24, R152, gdesc[UR4].tnspB, RZ, !UPT, gsb0 ;  /* 0x43e0000498187df0 */ /* 0x000fe6000c0008ff */
        /* <DEDUP_REMOVED lines=43> */
[----:B0-----:R-:W-:-:S02]  /*7d40*/  F2FP.F16.F32.PACK_AB R154, R173, R172 ;  /* 0x000000acad9a723e */ /* 0x001fc400000000ff */
[----:B-1----:R-:W-:Y:S01]  /*7d50*/  F2FP.F16.F32.PACK_AB R155, R169, R218 ;  /* 0x000000daa99b723e */ /* 0x002fe200000000ff */
        /* <DEDUP_REMOVED lines=36> */
[----:B------:R-:W-:Y:S01]  /*7fa0*/  FADD.FTZ R157, R153, R220 ;  /* 0x000000dc999d7221 */ /* 0x000fe20000010000 */
[----:B------:R-:W-:Y:S02]  /*7fb0*/  F2FP.F16.F32.PACK_AB R152, R171, R152 ;  /* 0x00000098ab98723e */ /* 0x000fe400000000ff */
[----:B------:R-:W-:Y:S01]  /*7fc0*/  F2FP.F16.F32.PACK_AB R153, R175, R153 ;  /* 0x00000099af99723e */ /* 0x000fe200000000ff */
[----:B------:R-:W-:Y:S01]  /*7fd0*/  MUFU.EX2 R164, R164 ;  /* 0x000000a400a47308 */ /* 0x000fe20000000800 */
[----:B------:R-:W-:Y:S01]  /*7fe0*/  FADD.FTZ R156, R171, R156 ;  /* 0x0000009cab9c7221 */ /* 0x000fe20000010000 */
[----:B------:R-:W-:-:S06]  /*7ff0*/  FADD.FTZ R157, R175, R157 ;  /* 0x0000009daf9d7221 */ /* 0x000fcc0000010000 */
[----:B------:R-:W-:Y:S08]  /*8000*/  MUFU.EX2 R20, R20 ;  /* 0x0000001400147308 */ /* 0x000ff00000000800 */
[----:B------:R-:W-:Y:S08]  /*8010*/  MUFU.EX2 R167, R167 ;  /* 0x000000a700a77308 */ /* 0x000ff00000000800 */
[----:B------:R-:W0:Y:S08]  /*8020*/  MUFU.EX2 R21, R21 ;  /* 0x0000001500157308 */ /* 0x000e300000000800 */
[----:B------:R-:W-:Y:S08]  /*8030*/  MUFU.EX2 R168, R168 ;  /* 0x000000a800a87308 */ /* 0x000ff00000000800 */
[----:B------:R-:W1:Y:S01]  /*8040*/  MUFU.EX2 R19, R19 ;  /* 0x0000001300137308 */ /* 0x000e620000000800 */
        /* <DEDUP_REMOVED lines=48> */
[----:B------:R-:W2:Y:S08]  /*8350*/  MUFU.EX2 R152, R165 ;  /* 0x000000a500987308 */ /* 0x000eb00000000800 */
[----:B------:R-:W3:Y:S01]  /*8360*/  MUFU.EX2 R153, R166 ;  /* 0x000000a600997308 */ /* 0x000ee20000000800 */
[----:B0-----:R-:W-:Y:S02]  /*8370*/  F2FP.F16.F32.PACK_AB R154, R21, R20 ;  /* 0x00000014159a723e */ /* 0x001fe400000000ff */
[----:B-1----:R-:W-:Y:S01]  /*8380*/  F2FP.F16.F32.PACK_AB R155, R19, R168 ;  /* 0x000000a8139b723e */ /* 0x002fe200000000ff */
[----:B------:R-:W-:Y:S01]  /*8390*/  STL.128 [R1+0x240], R24 ;  /* 0x0002401801007387 */ /* 0x000fe20000100c00 */
[----:B--2---:R-:W-:Y:S01]  /*83a0*/  FADD.FTZ R156, R152, R156 ;  /* 0x0000009c989c7221 */ /* 0x004fe20000010000 */
[----:B------:R-:W-:-:S02]  /*83b0*/  F2FP.F16.F32.PACK_AB R152, R164, R152 ;  /* 0x00000098a498723e */ /* 0x000fc400000000ff */
[----:B------:R-:W-:Y:S01]  /*83c0*/  STL.128 [R1+0x250], R28 ;  /* 0x0002501c01007387 */ /* 0x000fe20000100c00 */
[----:B---3--:R-:W-:Y:S01]  /*83d0*/  FADD.FTZ R157, R153, R157 ;  /* 0x0000009d999d7221 */ /* 0x008fe20000010000 */
[----:B------:R-:W-:Y:S02]  /*83e0*/  F2FP.F16.F32.PACK_AB R153, R167, R153 ;  /* 0x00000099a799723e */ /* 0x000fe400000000ff */
        /* <DEDUP_REMOVED lines=39> */
[----:B------:R-:W-:-:S04]  /*8660*/  FADD.FTZ R19, R7, R156 ;  /* 0x0000009c07137221 */ /* 0x000fc80000010000 */
[C---:B------:R-:W-:Y:S01]  /*8670*/  FADD.FTZ R19, R10.reuse, R19 ;  /* 0x000000130a137221 */ /* 0x040fe20000010000 */
[----:B------:R-:W-:Y:S02]  /*8680*/  WARPGROUP.DEPBAR.LE gsb0, 0x0 ;  /* 0x00008000000079c5 */ /* 0x000fe40000010000 */
[----:B------:R-:W-:Y:S02]  /*8690*/  F2FP.F16.F32.PACK_AB R152, R10, R7 ;  /* 0x000000070a98723e */ /* 0x000fe400000000ff */
[----:B------:R-:W-:Y:S02]  /*86a0*/  F2FP.F16.F32.PACK_AB R153, R14, R13 ;  /* 0x0000000d0e99723e */ /* 0x000fe400000000ff */
        /* <DEDUP_REMOVED lines=33> */
[----:B------:R0:W-:Y:S01]  /*88c0*/  STL.128 [R1+0x430], R148 ;  /* 0x0004309401007387 */ /* 0x0001e20000100c00 */
[----:B------:R-:W-:-:S03]  /*88d0*/  FADD.FTZ R7, R14, R20 ;  /* 0x000000140e077221 */ /* 0x000fc60000010000 */
[----:B------:R1:W5:Y:S01]  /*88e0*/  LDL R10, [R1+0x1f8] ;  /* 0x0001f800010a7983 */ /* 0x0003620000100800 */
[----:B0-----:R-:W-:-:S06]  /*88f0*/  WARPGROUP.ARRIVE ;  /* 0x00000000000079c5 */ /* 0x001fcc0000000000 */
[----:B------:R-:W-:Y:S03]  /*8900*/  HGMMA.64x256x16.F32 R24, R152, gdesc[UR24].tnspB, R24, gsb0 ;  /* 0x43e0001898187df0 */ /* 0x000fe60008000818 */
[----:B------:R-:W-:Y:S02]  /*8910*/  WARPGROUP.DEPBAR.LE gsb0, 0x0 ;  /* 0x00008000000079c5 */ /* 0x000fe40000010000 */
        /* <DEDUP_REMOVED lines=32> */
[----:B------:R-:W4:Y:S04]  /*8b20*/  LDL R14, [R1+0x240] ;  /* 0x00024000010e7983 */ /* 0x000f280000100800 */
[----:B------:R-:W4:Y:S04]  /*8b30*/  LDL R20, [R1+0x244] ;  /* 0x0002440001147983 */ /* 0x000f280000100800 */
[----:B------:R-:W4:Y:S04]  /*8b40*/  LDL R21, [R1+0x248] ;  /* 0x0002480001157983 */ /* 0x000f280000100800 */
[----:B0-----:R-:W4:Y:S04]  /*8b50*/  LDL R24, [R1+0x24c] ;  /* 0x00024c0001187983 */ /* 0x001f280000100800 */
[----:B------:R-:W4:Y:S04]  /*8b60*/  LDL R25, [R1+0x250] ;  /* 0x0002500001197983 */ /* 0x000f280000100800 */
[----:B------:R-:W4:Y:S04]  /*8b70*/  LDL R26, [R1+0x254] ;  /* 0x00025400011a7983 */ /* 0x000f280000100800 */
[----:B------:R-:W4:Y:S04]  /*8b80*/  LDL R27, [R1+0x258] ;  /* 0x00025800011b7983 */ /* 0x000f280000100800 */
[----:B--2---:R-:W2:Y:S04]  /*8b90*/  LDL R28, [R1+0x25c] ;  /* 0x00025c00011c7983 */ /* 0x004ea80000100800 */
[----:B------:R-:W2:Y:S04]  /*8ba0*/  LDL R29, [R1+0x260] ;  /* 0x00026000011d7983 */ /* 0x000ea80000100800 */
[----:B------:R-:W2:Y:S04]  /*8bb0*/  LDL R30, [R1+0x264] ;  /* 0x00026400011e7983 */ /* 0x000ea80000100800 */
[----:B------:R-:W2:Y:S04]  /*8bc0*/  LDL R31, [R1+0x268] ;  /* 0x00026800011f7983 */ /* 0x000ea80000100800 */
[----:B---3--:R-:W3:Y:S04]  /*8bd0*/  LDL R32, [R1+0x26c] ;  /* 0x00026c0001207983 */ /* 0x008ee80000100800 */
[----:B------:R-:W3:Y:S04]  /*8be0*/  LDL R33, [R1+0x270] ;  /* 0x0002700001217983 */ /* 0x000ee80000100800 */
[----:B------:R-:W3:Y:S04]  /*8bf0*/  LDL R34, [R1+0x274] ;  /* 0x0002740001227983 */ /* 0x000ee80000100800 */
[----:B------:R-:W3:Y:S04]  /*8c00*/  LDL R35, [R1+0x278] ;  /* 0x0002780001237983 */ /* 0x000ee80000100800 */
[----:B----4-:R-:W4:Y:S04]  /*8c10*/  LDL R36, [R1+0x27c] ;  /* 0x00027c0001247983 */ /* 0x010f280000100800 */
        /* <DEDUP_REMOVED lines=113> */
[----:B------:R-:W-:Y:S01]  /*9330*/  FADD.FTZ R19, R11, R19 ;  /* 0x000000130b137221 */ /* 0x000fe20000010000 */
[----:B------:R-:W-:-:S02]  /*9340*/  FADD.FTZ R7, R15, R7 ;  /* 0x000000070f077221 */ /* 0x000fc40000010000 */
[----:B------:R0:W-:Y:S01]  /*9350*/  STL [R1+0x68], RZ ;  /* 0x000068ff01007387 */ /* 0x0001e20000100800 */
[----:B------:R-:W-:Y:S01]  /*9360*/  FADD.FTZ R12, R12, R19 ;  /* 0x000000130c0c7221 */ /* 0x000fe20000010000 */
[----:B------:R-:W-:Y:S02]  /*9370*/  FADD.FTZ R13, R18, R7 ;  /* 0x00000007120d7221 */ /* 0x000fe40000010000 */
[----:B------:R0:W-:Y:S04]  /*9380*/  STL [R1+0x68], R0 ;  /* 0x0000680001007387 */ /* 0x0001e80000100800 */
[----:B------:R0:W-:Y:S04]  /*9390*/  STL [R1+0x68], R0 ;  /* 0x0000680001007387 */ /* 0x0001e80000100800 */
[----:B------:R0:W-:Y:S04]  /*93a0*/  STL [R1+0x68], R0 ;  /* 0x0000680001007387 */ /* 0x0001e80000100800 */
[----:B------:R0:W-:Y:S04]  /*93b0*/  STL [R1+0x68], R0 ;  /* 0x0000680001007387 */ /* 0x0001e80000100800 */
[----:B------:R0:W-:Y:S04]  /*93c0*/  STL [R1+0x68], R0 ;  /* 0x0000680001007387 */ /* 0x0001e80000100800 */
[----:B------:R0:W-:Y:S04]  /*93d0*/  STL [R1+0x68], R0 ;  /* 0x0000680001007387 */ /* 0x0001e80000100800 */
[----:B------:R0:W-:Y:S04]  /*93e0*/  STL [R1+0x214], R4 ;  /* 0x0002140401007387 */ /* 0x0001e80000100800 */
[----:B------:R0:W-:Y:S04]  /*93f0*/  STL.64 [R1+0x220], R12 ;  /* 0x0002200c01007387 */ /* 0x0001e80000100a00 */
[----:B------:R0:W-:Y:S04]  /*9400*/  STL [R1+0x240], R14 ;  /* 0x0002400e01007387 */ /* 0x0001e80000100800 */
[----:B------:R0:W-:Y:S04]  /*9410*/  STL [R1+0x244], R20 ;  /* 0x0002441401007387 */ /* 0x0001e80000100800 */
[----:B------:R0:W-:Y:S04]  /*9420*/  STL [R1+0x248], R21 ;  /* 0x0002481501007387 */ /* 0x0001e80000100800 */
[----:B------:R0:W-:Y:S04]  /*9430*/  STL [R1+0x24c], R24 ;  /* 0x00024c1801007387 */ /* 0x0001e80000100800 */
[----:B------:R0:W-:Y:S04]  /*9440*/  STL [R1+0x250], R25 ;  /* 0x0002501901007387 */ /* 0x0001e80000100800 */
[----:B------:R0:W-:Y:S04]  /*9450*/  STL [R1+0x254], R26 ;  /* 0x0002541a01007387 */ /* 0x0001e80000100800 */
[----:B------:R0:W-:Y:S04]  /*9460*/  STL [R1+0x258], R27 ;  /* 0x0002581b01007387 */ /* 0x0001e80000100800 */
[----:B--2---:R0:W-:Y:S04]  /*9470*/  STL [R1+0x25c], R28 ;  /* 0x00025c1c01007387 */ /* 0x0041e80000100800 */
[----:B------:R0:W-:Y:S04]  /*9480*/  STL [R1+0x260], R29 ;  /* 0x0002601d01007387 */ /* 0x0001e80000100800 */
[----:B------:R0:W-:Y:S04]  /*9490*/  STL [R1+0x264], R30 ;  /* 0x0002641e01007387 */ /* 0x0001e80000100800 */
[----:B------:R0:W-:Y:S04]  /*94a0*/  STL [R1+0x268], R31 ;  /* 0x0002681f01007387 */ /* 0x0001e80000100800 */
[----:B---3--:R0:W-:Y:S04]  /*94b0*/  STL [R1+0x26c], R32 ;  /* 0x00026c2001007387 */ /* 0x0081e80000100800 */
[----:B------:R0:W-:Y:S04]  /*94c0*/  STL [R1+0x270], R33 ;  /* 0x0002702101007387 */ /* 0x0001e80000100800 */
[----:B------:R0:W-:Y:S04]  /*94d0*/  STL [R1+0x274], R34 ;  /* 0x0002742201007387 */ /* 0x0001e80000100800 */
[----:B------:R0:W-:Y:S04]  /*94e0*/  STL [R1+0x278], R35 ;  /* 0x0002782301007387 */ /* 0x0001e80000100800 */
[----:B----4-:R0:W-:Y:S04]  /*94f0*/  STL [R1+0x27c], R36 ;  /* 0x00027c2401007387 */ /* 0x0101e80000100800 */
        /* <DEDUP_REMOVED lines=117> */
.L_x_3475:
[----:B------:R-:W-:Y:S05]  /*9c50*/  BSYNC B0 ;  /* 0x0000000000007941 */ /* 0x000fea0003800000 */
.L_x_3474:
        /* <DEDUP_REMOVED lines=31> */
.L_x_3478:
[----:B------:R-:W-:-:S13]  /*9e50*/  ISETP.NE.AND P0, PT, R3, 0x1, PT ;  /* 0x000000010300780c */ /* 0x000fda0003f05270 */
[----:B------:R-:W-:-:S05]  /*9e60*/  @P0 IMAD.HI.U32 R8, R4, R8, RZ ;  /* 0x0000000804080227 */ /* 0x000fca00078e00ff */
[----:B------:R-:W-:-:S07]  /*9e70*/  @P0 SHF.R.U32.HI R4, RZ, R9, R8 ;  /* 0x00000009ff040219 */ /* 0x000fce0000011608 */
.L_x_3479:
[----:B------:R-:W-:Y:S05]  /*9e80*/  BSYNC B0 ;  /* 0x0000000000007941 */ /* 0x000fea0003800000 */
.L_x_3477:
[----:B------:R-:W-:-:S05]  /*9e90*/  IMAD R3, R4, R3, R3 ;  /* 0x0000000304037224 */ /* 0x000fca00078e0203 */
[----:B------:R-:W-:-:S07]  /*9ea0*/  VIMNMX R2, R2, R3, PT ;  /* 0x0000000302027248 */ /* 0x000fce0003fe0100 */
.L_x_3476:
        /* <DEDUP_REMOVED lines=8> */
.L_x_3483:
[C---:B------:R-:W-:Y:S01]  /*9f30*/  IADD3 R2, P0, R16.reuse, 0x50, RZ ;  /* 0x0000005010027810 */ /* 0x040fe20007f1e0ff */
[C---:B------:R-:W-:Y:S01]  /*9f40*/  VIADD R0, R16.reuse, 0x158 ;  /* 0x0000015810007836 */ /* 0x040fe20000000000 */
[----:B------:R-:W-:Y:S02]  /*9f50*/  IADD3 R24, P1, R16, 0x11c, RZ ;  /* 0x0000011c10187810 */ /* 0x000fe40007f3e0ff */
[----:B------:R-:W-:Y:S01]  /*9f60*/  MOV R218, 0x9fa0 ;  /* 0x00009fa000da7802 */ /* 0x000fe20000000f00 */
[--C-:B------:R-:W-:Y:S02]  /*9f70*/  IMAD.X R3, RZ, RZ, R17.reuse, P0 ;  /* 0x000000ffff037224 */ /* 0x100fe400000e0611 */
[----:B------:R-:W-:-:S08]  /*9f80*/  IMAD.X R25, RZ, RZ, R17, P1 ;  /* 0x000000ffff197224 */ /* 0x000fd000008e0611 */
[----:B------:R-:W-:Y:S05]  /*9f90*/  CALL.REL.NOINC `($_ZN7cutlass13device_kernelIN5flash11enable_sm90INS1_16FlashAttnFwdSm90INS1_25CollectiveMainloopFwdSm90ILi2EN4cute5tupleIJNS5_1CILi1EEES8_S8_EEENS6_IJNS7_ILi128EEENS7_ILi96EEENS7_ILi64EEEEEELi256ENS_6half_tEfNS_4arch4Sm90ELb0ELb1ELb1ELb1ELb1ELb0ELb1ELb1ELb0ELb1ELb1ELb0EEENS1_21CollectiveEpilogueFwdINS6_IJSA_NS7_ILi256EEESB_EEES9_SE_SG_Li256ELb1ELb1ELb1ELb0EEENS1_36VarlenDynamicPersistentTileSchedulerILi128ELi96ELi256ELi128ELb1ELb1ELb1ELb1ELb0ELb1EEEEEEEEEvNT_6ParamsE$_ZZN5flash25CollectiveMainloopFwdSm90ILi2EN4cute5tupleIJNS1_1CILi1EEES4_S4_EEENS2_IJNS3_ILi128EEENS3_ILi96EEENS3_ILi64EEEEEELi256EN7cutlass6half_tEfNSA_4arch4Sm90ELb0ELb1ELb1ELb1ELb1ELb0ELb1ELb1ELb0ELb1ELb1ELb0EE3mmaINS_16FlashAttnFwdSm90ISE_NS_21CollectiveEpilogueFwdINS2_IJS6_NS3_ILi256EEES7_EEES5_SB_SD_Li256ELb1ELb1ELb1ELb0EEENS_36VarlenDynamicPersistentTileSchedulerILi128ELi96ELi256ELi128ELb1ELb1ELb1ELb1ELb0ELb1EEEE13SharedStorageENS1_6TensorINS1_11ArrayEngineIfLm128EEENS1_6LayoutINS2_IJNS2_IJNS3_ILi2EEEST_NS3_ILi32EEEEEES4_S4_EEENS2_IJNS2_IJS4_ST_NS3_ILi4EEEEEENS3_ILi0EEESZ_EEEEEEENS_7SoftmaxILi2ELi0EEEEEbRKNSE_6ParamsENSA_13PipelineAsyncILi2EEES19_RNSA_13PipelineStateILj2EEERT0_RT1_iRiRKNS_16SeqlenInfoQKNewKILb1ELb0EEENS2_IJiiiiEEERT_ENKUliT_T0_T1_E_clIZSF_ISO_S12_S14_EbS17_S19_S19_S1C_S1E_S1G_iS1H_S1L_S1M_S1O_EUlRS1P_iE1_NS3_ILb0EEENS3_ILb1EEEEEDaiS1P_S1Q_S1R_) ;  /* 0x0000026800847944 */ /* 0x000fea0003c00000 */
[C---:B------:R-:W-:Y:S01]  /*9fa0*/  ISETP.GT.AND P0, PT, R10.reuse, R11, PT ;  /* 0x0000000b0a00720c */ /* 0x040fe20003f04270 */
[----:B------:R-:W-:-:S12]  /*9fb0*/  VIADD R10, R10, 0xffffffff ;  /* 0xffffffff0a0a7836 */ /* 0x000fd80000000000 */
[----:B------:R-:W-:Y:S05]  /*9fc0*/  @P0 BRA `(.L_x_3483) ;  /* 0xfffffffc00d80947 */ /* 0x000fea000383ffff */
[----:B------:R-:W-:Y:S05]  /*9fd0*/  BSYNC B0 ;  /* 0x0000000000007941 */ /* 0x000fea0003800000 */
.L_x_3482:
[----:B------:R-:W2:Y:S02]  /*9fe0*/  LDL R0, [R1+0x50] ;  /* 0x0000500001007983 */ /* 0x000ea40000100800 */
[----:B--2---:R-:W-:-:S07]  /*9ff0*/  IMAD.SHL.U32 R0, R0, 0x80, RZ ;  /* 0x0000008000007824 */ /* 0x004fce00078e00ff */
.L_x_3481:
[----:B------:R-:W-:Y:S05]  /*a000*/  BSYNC B1 ;  /* 0x0000000000017941 */ /* 0x000fea0003800000 */
.L_x_3480:
        /* <DEDUP_REMOVED lines=26> */
.L_x_3486:
[----:B------:R-:W-:Y:S02]  /*a1b0*/  ULDC UR4, c[0x0][0xadc] ;  /* 0x0002b70000047ab9 */ /* 0x000fe40000000800 */
[----:B------:R-:W-:-:S05]  /*a1c0*/  IMAD.U32 R5, RZ, RZ, UR4 ;  /* 0x00000004ff057e24 */ /* 0x000fca000f8e00ff */
[----:B------:R-:W-:-:S13]  /*a1d0*/  ISETP.NE.AND P0, PT, R5, 0x1, PT ;  /* 0x000000010500780c */ /* 0x000fda0003f05270 */
[----:B------:R-:W0:Y:S02]  /*a1e0*/  @P0 LDC.64 R6, c[0x0][0xae0] ;  /* 0x0002b800ff060b82 */ /* 0x000e240000000a00 */
[----:B0-----:R-:W-:-:S05]  /*a1f0*/  @P0 IMAD.HI.U32 R4, R0, R6, RZ ;  /* 0x0000000600040227 */ /* 0x001fca00078e00ff */
[----:B------:R-:W-:-:S07]  /*a200*/  @P0 SHF.R.U32.HI R0, RZ, R7, R4 ;  /* 0x00000007ff000219 */ /* 0x000fce0000011604 */
.L_x_3487:
[----:B------:R-:W-:Y:S05]  /*a210*/  BSYNC B0 ;  /* 0x0000000000007941 */ /* 0x000fea0003800000 */
.L_x_3485:
[----:B------:R-:W-:-:S05]  /*a220*/  IMAD R3, R0, R5, RZ ;  /* 0x0000000500037224 */ /* 0x000fca00078e02ff */
[----:B------:R-:W-:-:S07]  /*a230*/  VIMNMX R2, R2, R3, !PT ;  /* 0x0000000302027248 */ /* 0x000fce0007fe0100 */
.L_x_3484:
[----:B------:R-:W-:-:S04]  /*a240*/  VIADD R2, R2, 0x5f ;  /* 0x0000005f02027836 */ /* 0x000fc80000000000 */
[----:B------:R-:W-:-:S05]  /*a250*/  IMAD.HI R2, R2, 0x2aaaaaab, RZ ;  /* 0x2aaaaaab02027827 */ /* 0x000fca00078e02ff */
[----:B------:R-:W-:-:S04]  /*a260*/  SHF.R.U32.HI R3, RZ, 0x1f, R2 ;  /* 0x0000001fff037819 */ /* 0x000fc80000011602 */
[----:B------:R-:W-:-:S04]  /*a270*/  LEA.HI.SX32 R2, R2, R3, 0x1c ;  /* 0x0000000302027211 */ /* 0x000fc800078fe2ff */
[----:B------:R-:W-:-:S04]  /*a280*/  VIMNMX R2, R2, UR40, !PT ;  /* 0x0000002802027c48 */ /* 0x000fc8000ffe0100 */
[----:B------:R-:W-:-:S13]  /*a290*/  ISETP.GE.AND P0, PT, R10, R2, PT ;  /* 0x000000020a00720c */ /* 0x000fda0003f06270 */
[----:B------:R-:W-:Y:S05]  /*a2a0*/  @!P0 BRA `(.L_x_3488) ;  /* 0x0000009c00ac8947 */ /* 0x000fea0003800000 */
.L_x_3507:
[----:B------:R-:W2:Y:S04]  /*a2b0*/  LDL R4, [R1+0x1f8] ;  /* 0x0001f80001047983 */ /* 0x000ea80000100800 */
[----:B0-----:R-:W3:Y:S04]  /*a2c0*/  LDL R0, [R1+0x200] ;  /* 0x0002000001007983 */ /* 0x001ee80000100800 */
[----:B------:R-:W4:Y:S01]  /*a2d0*/  LDL R3, [R1] ;  /* 0x0000000001037983 */ /* 0x000f220000100800 */
[----:B--2---:R-:W-:-:S05]  /*a2e0*/  VIADD R4, R4, 0x1 ;  /* 0x0000000104047836 */ /* 0x004fca0000000000 */
[----:B------:R-:W-:-:S13]  /*a2f0*/  ISETP.NE.AND P0, PT, R4, 0x2, PT ;  /* 0x000000020400780c */ /* 0x000fda0003f05270 */
[----:B------:R0:W5:Y:S04]  /*a300*/  @P0 LDL R6, [R1+0x1fc] ;  /* 0x0001fc0001060983 */ /* 0x0001680000100800 */
        /* <DEDUP_REMOVED lines=9> */
[----:B-1----:R-:W-:Y:S01]  /*a3a0*/  @!P0 IMAD.MOV.U32 R4, RZ, RZ, RZ ;  /* 0x000000ffff048224 */ /* 0x002fe200078e00ff */
[----:B--2---:R-:W-:-:S05]  /*a3b0*/  @!P0 LOP3.LUT R6, R5, 0x1, RZ, 0x3c, !PT ;  /* 0x0000000105068812 */ /* 0x004fca00078e3cff */
[----:B------:R0:W-:Y:S01]  /*a3c0*/  @!P0 STL [R1+0x1fc], R6 ;  /* 0x0001fc0601008387 */ /* 0x0001e20000100800 */
[----:B------:R-:W-:Y:S05]  /*a3d0*/  @!P1 BRA `(.L_x_3490) ;  /* 0x0000000000049947 */ /* 0x000fea0003800000 */
[----:B------:R-:W-:Y:S01]  /*a3e0*/  BPT.TRAP 0x1 ;  /* 0x000000040000795c */ /* 0x000fe20000300000 */
.L_x_3490:
[----:B------:R-:W-:Y:S05]  /*a3f0*/  BSYNC B0 ;  /* 0x0000000000007941 */ /* 0x000fea0003800000 */
.L_x_3489:
[----:B------:R-:W2:Y:S01]  /*a400*/  LDL.64 R8, [R1+0x18] ;  /* 0x0000180001087983 */ /* 0x000ea20000100a00 */
[----:B-----5:R-:W-:Y:S02]  /*a410*/  SHF.L.U32 R5, R6, 0x1f, RZ ;  /* 0x0000001f06057819 */ /* 0x020fe400000006ff */
[----:B--2---:R-:W-:-:S05]  /*a420*/  MOV R3, R8 ;  /* 0x0000000800037202 */ /* 0x004fca0000000f00 */
[----:B------:R-:W-:-:S04]  /*a430*/  IMAD R4, R4, 0x8, R3 ;  /* 0x0000000804047824 */ /* 0x000fc800078e0203 */
[----:B------:R1:W2:Y:S01]  /*a440*/  SYNCS.PHASECHK.TRANS64.TRYWAIT P0, [R4+URZ], R5 ;  /* 0x00000005040075a7 */ /* 0x0002a2000800017f */
[----:B0-----:R1:W5:Y:S01]  /*a450*/  LDL.64 R6, [R1+0x1f8] ;  /* 0x0001f80001067983 */ /* 0x0013620000100a00 */
[----:B------:R-:W-:Y:S04]  /*a460*/  BSSY B0, `(.L_x_3491) ;  /* 0x0000003000007945 */ /* 0x000fe80003800000 */
[----:B------:R-:W-:Y:S05]  /*a470*/  @!P1 BRA `(.L_x_3492) ;  /* 0x0000000000049947 */ /* 0x000fea0003800000 */
[----:B------:R-:W-:Y:S01]  /*a480*/  BPT.TRAP 0x1 ;  /* 0x000000040000795c */ /* 0x000fe20000300000 */
.L_x_3492:
[----:B------:R-:W-:Y:S05]  /*a490*/  BSYNC B0 ;  /* 0x0000000000007941 */ /* 0x000fea0003800000 */
.L_x_3491:
[----:B------:R-:W-:Y:S04]  /*a4a0*/  BSSY B0, `(.L_x_3493) ;  /* 0x0000006000007945 */ /* 0x000fe80003800000 */
[----:B--2---:R-:W-:Y:S05]  /*a4b0*/  @P0 BRA `(.L_x_3494) ;  /* 0x0000000000100947 */ /* 0x004fea0003800000 */
[----:B-----5:R-:W-:Y:S01]  /*a4c0*/  IMAD R6, R6, 0x8, R3 ;  /* 0x0000000806067824 */ /* 0x020fe200078e0203 */
[----:B------:R-:W-:-:S04]  /*a4d0*/  SHF.L.U32 R7, R7, 0x1f, RZ ;  /* 0x0000001f07077819 */ /* 0x000fc800000006ff */
[----:B------:R-:W0:Y:S02]  /*a4e0*/  SYNCS.PHASECHK.TRANS64.TRYWAIT P0, [R6+URZ], R7 ;  /* 0x00000007060075a7 */ /* 0x000e24000800017f */
[----:B0-----:R-:W-:Y:S05]  /*a4f0*/  @!P0 BRA `(.L_x_3495) ;  /* 0x0000022000108947 */ /* 0x001fea0003800000 */
.L_x_3494:
[----:B------:R-:W-:Y:S05]  /*a500*/  BSYNC B0 ;  /* 0x0000000000007941 */ /* 0x000fea0003800000 */
.L_x_3493:
[----:B------:R-:W2:Y:S04]  /*a510*/  LDL R3, [R1+0x1f8] ;  /* 0x0001f80001037983 */ /* 0x000ea80000100800 */
[----:B-1----:R-:W2:Y:S01]  /*a520*/  LDL.64 R4, [R1+0x80] ;  /* 0x0000800001047983 */ /* 0x002ea20000100a00 */
[----:B------:R-:W-:Y:S05]  /*a530*/  WARPSYNC.ALL ;  /* 0x0000000000007948 */ /* 0x000fea0003800000 */
[----:B0----5:R-:W3:Y:S04]  /*a540*/  LDL.64 R6, [R1+0x78] ;  /* 0x0000780001067983 */ /* 0x021ee80000100a00 */
[----:B------:R-:W4:Y:S04]  /*a550*/  LDL.64 R8, [R1+0x78] ;  /* 0x0000780001087983 */ /* 0x000f280000100a00 */
[----:B------:R-:W4:Y:S01]  /*a560*/  LDL.64 R12, [R1+0x78] ;  /* 0x00007800010c7983 */ /* 0x000f220000100a00 */
[----:B--2---:R-:W-:Y:S01]  /*a570*/  IMAD R4, R3, 0x300, R4 ;  /* 0x0000030003047824 */ /* 0x004fe200078e0204 */
[----:B------:R-:W-:-:S02]  /*a580*/  R2UR UR7, R5 ;  /* 0x00000000050772ca */ /* 0x000fc400000e0000 */
[----:B------:R-:W2:Y:S01]  /*a590*/  LDL.64 R14, [R1+0x78] ;  /* 0x00007800010e7983 */ /* 0x000ea20000100a00 */
        /* <DEDUP_REMOVED lines=10> */
[----:B---3--:R-:W-:Y:S02]  /*a640*/  R2UR UR4, R6 ;  /* 0x00000000060472ca */ /* 0x008fe400000e0000 */
        /* <DEDUP_REMOVED lines=9> */
[----:B------:R-:W3:Y:S01]  /*a6e0*/  LD.E R3, desc[UR36][R16.64+0x28] ;  /* 0x0000282410037980 */ /* 0x000ee2000c101900 */
        /* <DEDUP_REMOVED lines=13> */
[----:B--2---:R-:W-:Y:S01]  /*a7c0*/  VIADD R14, R14, 0x6 ;  /* 0x000000060e0e7836 */ /* 0x004fe20000000000 */
        /* <DEDUP_REMOVED lines=8> */
[----:B---3--:R-:W-:-:S04]  /*a850*/  LOP3.LUT R3, R3, 0x1, RZ, 0xfc, !PT ;  /* 0x0000000103037812 */ /* 0x008fc800078efcff */
[----:B------:R-:W-:Y:S01]  /*a860*/  ISETP.NE.AND P0, PT, R3, 0x3, PT ;  /* 0x000000030300780c */ /* 0x000fe20003f05270 */
[----:B------:R-:W-:-:S12]  /*a870*/  WARPGROUP.DEPBAR.LE gsb0, 0x0 ;  /* 0x00008000000079c5 */ /* 0x000fd80000010000 */
[----:B0-----:R-:W-:Y:S05]  /*a880*/  @!P0 BRA `(.L_x_3497) ;  /* 0x0000000000048947 */ /* 0x001fea0003800000 */
[----:B------:R-:W-:Y:S01]  /*a890*/  BPT.TRAP 0x1 ;  /* 0x000000040000795c */ /* 0x000fe20000300000 */
.L_x_3497:
[----:B------:R-:W-:Y:S05]  /*a8a0*/  BSYNC B0 ;  /* 0x0000000000007941 */ /* 0x000fea0003800000 */
.L_x_3496:
[----:B------:R-:W2:Y:S01]  /*a8b0*/  LD.E.64 R4, desc[UR36][R16.64+0x40] ;  /* 0x0000402410047980 */ /* 0x000ea2000c101b00 */
[----:B-----5:R-:W-:Y:S02]  /*a8c0*/  SHF.L.U32 R7, R7, 0x1f, RZ ;  /* 0x0000001f07077819 */ /* 0x020fe400000006ff */
[----:B--2---:R-:W-:-:S05]  /*a8d0*/  MOV R3, R4 ;  /* 0x0000000400037202 */ /* 0x004fca0000000f00 */
[----:B------:R-:W-:-:S04]  /*a8e0*/  IMAD R3, R6, 0x8, R3 ;  /* 0x0000000806037824 */ /* 0x000fc800078e0203 */
[----:B------:R0:W1:Y:S01]  /*a8f0*/  SYNCS.PHASECHK.TRANS64.TRYWAIT P0, [R3+URZ], R7 ;  /* 0x00000007030075a7 */ /* 0x000062000800017f */
[----:B------:R-:W2:Y:S01]  /*a900*/  LD.E R4, desc[UR36][R16.64+0x28] ;  /* 0x0000282410047980 */ /* 0x000ea2000c101900 */
[----:B------:R-:W-:Y:S01]  /*a910*/  BSSY B0, `(.L_x_3498) ;  /* 0x0000005000007945 */ /* 0x000fe20003800000 */
[----:B--2---:R-:W-:-:S04]  /*a920*/  LOP3.LUT R4, R4, 0x1, RZ, 0xfc, !PT ;  /* 0x0000000104047812 */ /* 0x004fc800078efcff */
[----:B------:R-:W-:-:S13]  /*a930*/  ISETP.NE.AND P1, PT, R4, 0x3, PT ;  /* 0x000000030400780c */ /* 0x000fda0003f25270 */
[----:B01----:R-:W-:Y:S05]  /*a940*/  @!P1 BRA `(.L_x_3499) ;  /* 0x0000000000049947 */ /* 0x003fea0003800000 */
[----:B------:R-:W-:Y:S01]  /*a950*/  BPT.TRAP 0x1 ;  /* 0x000000040000795c */ /* 0x000fe20000300000 */
.L_x_3499:
[----:B------:R-:W-:Y:S05]  /*a960*/  BSYNC B0 ;  /* 0x0000000000007941 */ /* 0x000fea0003800000 */
.L_x_3498:
[----:B------:R-:W-:Y:S04]  /*a970*/  BSSY B0, `(.L_x_3500) ;  /* 0x0000007000007945 */ /* 0x000fe80003800000 */
[----:B------:R-:W-:Y:S05]  /*a980*/  @P0 BRA `(.L_x_3501) ;  /* 0x0000000000140947 */ /* 0x000fea0003800000 */
[----:B------:R-:W2:Y:S02]  /*a990*/  LD.E.64 R4, desc[UR36][R16.64+0x40] ;  /* 0x0000402410047980 */ /* 0x000ea4000c101b00 */
[----:B--2---:R-:W-:-:S05]  /*a9a0*/  MOV R5, R4 ;  /* 0x0000000400057202 */ /* 0x004fca0000000f00 */
[----:B------:R-:W-:-:S04]  /*a9b0*/  IMAD R6, R6, 0x8, R5 ;  /* 0x0000000806067824 */ /* 0x000fc800078e0205 */
[----:B------:R-:W0:Y:S02]  /*a9c0*/  SYNCS.PHASECHK.TRANS64.TRYWAIT P0, [R6+URZ], R7 ;  /* 0x00000007060075a7 */ /* 0x000e24000800017f */
[----:B0-----:R-:W-:Y:S05]  /*a9d0*/  @!P0 BRA `(.L_x_3502) ;  /* 0x0000021800ec8947 */ /* 0x001fea0003800000 */
.L_x_3501:
[----:B------:R-:W-:Y:S05]  /*a9e0*/  BSYNC B0 ;  /* 0x0000000000007941 */ /* 0x000fea0003800000 */
.L_x_3500:
[----:B------:R-:W2:Y:S04]  /*a9f0*/  LDL R11, [R1+0x1f8] ;  /* 0x0001f800010b7983 */ /* 0x000ea80000100800 */
[----:B------:R-:W2:Y:S04]  /*aa00*/  LDL.64 R4, [R1+0xf8] ;  /* 0x0000f80001047983 */ /* 0x000ea80000100a00 */
[----:B------:R-:W3:Y:S04]  /*aa10*/  LDL R3, [R1+0x70] ;  /* 0x0000700001037983 */ /* 0x000ee80000100800 */
[----:B0-----:R-:W4:Y:S04]  /*aa20*/  LDL.64 R6, [R1+0xf0] ;  /* 0x0000f00001067983 */ /* 0x001f280000100a00 */
[----:B------:R-:W4:Y:S04]  /*aa30*/  LDL.64 R14, [R1+0xf0] ;  /* 0x0000f000010e7983 */ /* 0x000f280000100a00 */
[----:B------:R-:W4:Y:S04]  /*aa40*/  LDL.64 R12, [R1+0xf0] ;  /* 0x0000f000010c7983 */ /* 0x000f280000100a00 */
[----:B------:R-:W4:Y:S01]  /*aa50*/  LDL.64 R8, [R1+0xf0] ;  /* 0x0000f00001087983 */ /* 0x000f220000100a00 */
[----:B------:R-:W-:Y:S05]  /*aa60*/  WARPSYNC.ALL ;  /* 0x0000000000007948 */ /* 0x000fea0003800000 */
[----:B------:R-:W-:Y:S01]  /*aa70*/  WARPGROUP.ARRIVE ;  /* 0x00000000000079c5 */ /* 0x000fe20000000000 */
[----:B--2---:R-:W-:Y:S01]  /*aa80*/  IMAD R4, R11, 0xc00, R4 ;  /* 0x00000c000b047824 */ /* 0x004fe200078e0204 */
[----:B------:R-:W-:Y:S01]  /*aa90*/  R2UR UR7, R5 ;  /* 0x00000000050772ca */ /* 0x000fe200000e0000 */
[----:B------:R-:W-:Y:S01]  /*aaa0*/  IMAD.MOV.U32 R19, RZ, RZ, R5 ;  /* 0x000000ffff137224 */ /* 0x000fe200078e0005 */
[----:B------:R-:W2:Y:S01]  /*aab0*/  LDL R11, [R1] ;  /* 0x00000000010b7983 */ /* 0x000ea20000100800 */
[----:B---3--:R-:W-:-:S02]  /*aac0*/  ISETP.NE.U32.AND P0, PT, R3, RZ, PT ;  /* 0x000000ff0300720c */ /* 0x008fc40003f05070 */
[----:B------:R-:W-:Y:S02]  /*aad0*/  R2UR UR6, R4 ;  /* 0x00000000040672ca */ /* 0x000fe400000e0000 */
[----:B----4-:R-:W-:Y:S02]  /*aae0*/  R2UR UR4, R6 ;  /* 0x00000000060472ca */ /* 0x010fe400000e0000 */
[----:B------:R-:W-:Y:S01]  /*aaf0*/  R2UR UR5, R7 ;  /* 0x00000000070572ca */ /* 0x000fe200000e0000 */
[----:B------:R-:W-:Y:S01]  /*ab00*/  VIADD R18, R4, 0x2 ;  /* 0x0000000204127836 */ /* 0x000fe20000000000 */
[----:B------:R-:W3:Y:S01]  /*ab10*/  LDL.64 R6, [R1+0xf0] ;  /* 0x0000f00001067983 */ /* 0x000ee20000100a00 */
[----:B------:R-:W-:Y:S02]  /*ab20*/  VIADD R14, R14, 0x2 ;  /* 0x000000020e0e7836 */ /* 0x000fe40000000000 */
[----:B------:R-:W-:Y:S02]  /*ab30*/  VIADD R12, R12, 0x4 ;  /* 0x000000040c0c7836 */ /* 0x000fe40000000000 */
[----:B------:R-:W-:Y:S01]  /*ab40*/  VOTEU.ANY UP0, P0 ;  /* 0x00000000003f7886 */ /* 0x000fe20000000100 */
[----:B------:R0:W5:Y:S05]  /*ab50*/  LDL R3, [R1+0x1f8] ;  /* 0x0001f80001037983 */ /* 0x00016a0000100800 */
[----:B------:R-:W-:Y:S01]  /*ab60*/  HGMMA.64x96x16.F32 R24, gdesc[UR4], R24, UP0, gsb0 ;  /* 0x01600000041879f0 */ /* 0x000fe2000b800818 */
[----:B------:R-:W-:-:S02]  /*ab70*/  R2UR UR6, R18 ;  /* 0x00000000120672ca */ /* 0x000fc400000e0000 */
[----:B------:R-:W-:Y:S02]  /*ab80*/  R2UR UR7, R19 ;  /* 0x00000000130772ca */ /* 0x000fe400000e0000 */
[----:B------:R-:W-:Y:S02]  /*ab90*/  R2UR UR4, R14 ;  /* 0x000000000e0472ca */ /* 0x000fe400000e0000 */
[----:B------:R-:W-:Y:S02]  /*aba0*/  R2UR UR5, R15 ;  /* 0x000000000f0572ca */ /* 0x000fe400000e0000 */
[----:B------:R-:W4:Y:S01]  /*abb0*/  LDL.64 R14, [R1+0xf0] ;  /* 0x0000f000010e7983 */ /* 0x000f220000100a00 */
[----:B------:R-:W-:Y:S02]  /*abc0*/  VIADD R18, R4, 0x4 ;  /* 0x0000000404127836 */ /* 0x000fe40000000000 */
[----:B------:R-:W-:Y:S01]  /*abd0*/  IMAD.MOV.U32 R19, RZ, RZ, R5 ;  /* 0x000000ffff137224 */ /* 0x000fe200078e0005 */
[----:B------:R-:W-:-:S02]  /*abe0*/  WARPGROUP.DEPBAR.LE gsb0, 0x0 ;  /* 0x00008000000079c5 */ /* 0x000fc40000010000 */
[----:B------:R-:W-:-:S06]  /*abf0*/  WARPGROUP.ARRIVE ;  /* 0x00000000000079c5 */ /* 0x000fcc0000000000 */
[----:B------:R-:W-:Y:S01]  /*ac00*/  HGMMA.64x96x16.F32 R24, gdesc[UR4], R24, gsb0 ;  /* 0x01600000041879f0 */ /* 0x000fe20008000818 */
[----:B------:R-:W-:Y:S02]  /*ac10*/  R2UR UR6, R18 ;  /* 0x00000000120672ca */ /* 0x000fe400000e0000 */
[----:B------:R-:W-:Y:S02]  /*ac20*/  R2UR UR7, R19 ;  /* 0x00000000130772ca */ /* 0x000fe400000e0000 */
[----:B------:R-:W-:Y:S02]  /*ac30*/  R2UR UR4, R12 ;  /* 0x000000000c0472ca */ /* 0x000fe400000e0000 */
[----:B------:R-:W-:Y:S02]  /*ac40*/  R2UR UR5, R13 ;  /* 0x000000000d0572ca */ /* 0x000fe400000e0000 */
[----:B------:R-:W2:Y:S01]  /*ac50*/  LDL.64 R12, [R1+0xf0] ;  /* 0x0000f000010c7983 */ /* 0x000ea20000100a00 */
        /* <DEDUP_REMOVED lines=12> */
[----:B------:R-:W-:Y:S01]  /*ad20*/  IMAD.MOV.U32 R19, RZ, RZ, R5 ;  /* 0x000000ffff137224 */ /* 0x000fe200078e0005 */
[----:B------:R-:W-:Y:S02]  /*ad30*/  WARPGROUP.DEPBAR.LE gsb0, 0x0 ;  /* 0x00008000000079c5 */ /* 0x000fe40000010000 */
[----:B------:R-:W-:-:S06]  /*ad40*/  WARPGROUP.ARRIVE ;  /* 0x00000000000079c5 */ /* 0x000fcc0000000000 */
[----:B------:R-:W-:Y:S01]  /*ad50*/  HGMMA.64x96x16.F32 R24, gdesc[UR4], R24, gsb0 ;  /* 0x01600000041879f0 */ /* 0x000fe20008000818 */
[----:B---3--:R-:W-:Y:S01]  /*ad60*/  VIADD R6, R6, 0x400 ;  /* 0x0000040006067836 */ /* 0x008fe20000000000 */
        /* <DEDUP_REMOVED lines=91> */
[----:B------:R-:W-:Y:S01]  /*b320*/  R2UR UR5, R7 ;  /* 0x00000000070572ca */ /* 0x000fe200000e0000 */
[----:B----4-:R-:W-:Y:S01]  /*b330*/  VIADD R14, R14, 0xc02 ;  /* 0x00000c020e0e7836 */ /* 0x010fe20000000000 */
[----:B------:R0:W5:Y:S01]  /*b340*/  LDL R18, [R1+0xc] ;  /* 0x00000c0001127983 */ /* 0x0001620000100800 */
        /* <DEDUP_REMOVED lines=9> */
[----:B--2---:R-:W-:Y:S02]  /*b3e0*/  VIADD R12, R12, 0xc04 ;  /* 0x00000c040c0c7836 */ /* 0x004fe40000000000 */
        /* <DEDUP_REMOVED lines=47> */
.L_x_3504:
[----:B------:R-:W-:Y:S05]  /*b6e0*/  BSYNC B0 ;  /* 0x0000000000007941 */ /* 0x000fea0003800000 */
.L_x_3503:
[----:B0-----:R-:W2:Y:S02]  /*b6f0*/  LDL.64 R4, [R1+0x20] ;  /* 0x0000200001047983 */ /* 0x001ea40000100a00 */
[----:B--2---:R-:W-:-:S05]  /*b700*/  MOV R4, R4 ;  /* 0x0000000400047202 */ /* 0x004fca0000000f00 */
[----:B-----5:R-:W-:-:S05]  /*b710*/  IMAD R3, R3, 0x8, R4 ;  /* 0x0000000803037824 */ /* 0x020fca00078e0204 */
[----:B------:R-:W-:-:S04]  /*b720*/  PRMT R3, R18, 0x654, R3 ;  /* 0x0000065412037816 */ /* 0x000fc80000000003 */
[----:B------:R0:W-:Y:S01]  /*b730*/  SYNCS.ARRIVE.TRANS64.RED.A1T0 RZ, [R3+URZ], RZ ;  /* 0x000000ff03ff79a7 */ /* 0x0001e2000810043f */
[----:B------:R-:W2:Y:S04]  /*b740*/  LD.E.64 R4, desc[UR36][R16.64+0x150] ;  /* 0x0001502410047980 */ /* 0x000ea8000c101b00 */
[----:B--2---:R-:W2:Y:S04]  /*b750*/  LD.E R6, desc[UR36][R4.64] ;  /* 0x0000002404067980 */ /* 0x004ea8000c101900 */
[----:B------:R-:W3:Y:S01]  /*b760*/  LDL.64 R4, [R1+0x210] ;  /* 0x0002100001047983 */ /* 0x000ee20000100a00 */
[-C--:B--2---:R-:W-:Y:S01]  /*b770*/  FMUL.FTZ R11, R24, R6.reuse ;  /* 0x00000006180b7220 */ /* 0x084fe20000410000 */
[-C--:B------:R-:W-:Y:S01]  /*b780*/  FMUL.FTZ R14, R25, R6.reuse ;  /* 0x00000006190e7220 */ /* 0x080fe20000410000 */
[-C--:B------:R-:W-:Y:S01]  /*b790*/  FMUL.FTZ R18, R28, R6.reuse ;  /* 0x000000061c127220 */ /* 0x080fe20000410000 */
[-C--:B------:R-:W-:Y:S01]  /*b7a0*/  FMUL.FTZ R21, R29, R6.reuse ;  /* 0x000000061d157220 */ /* 0x080fe20000410000 */
[-C--:B0-----:R-:W-:Y:S01]  /*b7b0*/  FMUL.FTZ R3, R27, R6.reuse ;  /* 0x000000061b037220 */ /* 0x081fe20000410000 */
        /* <DEDUP_REMOVED lines=9> */
[----:B------:R-:W0:Y:S01]  /*b850*/  MUFU.TANH R14, R14 ;  /* 0x0000000e000e7308 */ /* 0x000e220000002400 */
[-C--:B------:R-:W-:Y:S01]  /*b860*/  FMUL.FTZ R78, R39, R6.reuse ;  /* 0x00000006274e7220 */ /* 0x080fe20000410000 */
[-C--:B------:R-:W-:Y:S01]  /*b870*/  FMUL.FTZ R39, R44, R6.reuse ;  /* 0x000000062c277220 */ /* 0x080fe20000410000 */
[-C--:B------:R-:W-:Y:S01]  /*b880*/  FMUL.FTZ R41, R45, R6.reuse ;  /* 0x000000062d297220 */ /* 0x080fe20000410000 */
[-C--:B------:R-:W-:Y:S01]  /*b890*/  FMUL.FTZ R40, R42, R6.reuse ;  /* 0x000000062a287220 */ /* 0x080fe20000410000 */
[-C--:B------:R-:W-:Y:S01]  /*b8a0*/  FMUL.FTZ R42, R43, R6.reuse ;  /* 0x000000062b2a7220 */ /* 0x080fe20000410000 */
[-C--:B------:R-:W-:Y:S01]  /*b8b0*/  FMUL.FTZ R43, R48, R6.reuse ;  /* 0x00000006302b7220 */ /* 0x080fe20000410000 */
[----:B------:R-:W-:Y:S01]  /*b8c0*/  FMUL.FTZ R45, R49, R6 ;  /* 0x00000006312d7220 */ /* 0x000fe20000410000 */
[----:B------:R-:W1:Y:S01]  /*b8d0*/  MUFU.TANH R18, R18 ;  /* 0x0000001200127308 */ /* 0x000e620000002400 */
[----:B---3--:R-:W-:Y:S01]  /*b8e0*/  FMNMX.FTZ R7, R11, R4, !PT ;  /* 0x000000040b077209 */ /* 0x008fe20007810000 */
[-C--:B------:R-:W-:Y:S01]  /*b8f0*/  FMUL.FTZ R44, R46, R6.reuse ;  /* 0x000000062e2c7220 */ /* 0x080fe20000410000 */
[-C--:B------:R-:W-:Y:S01]  /*b900*/  FMUL.FTZ R46, R47, R6.reuse ;  /* 0x000000062f2e7220 */ /* 0x080fe20000410000 */
[-C--:B------:R-:W-:Y:S01]  /*b910*/  FMUL.FTZ R47, R52, R6.reuse ;  /* 0x00000006342f7220 */ /* 0x080fe20000410000 */
[-C--:B------:R-:W-:Y:S01]  /*b920*/  FMUL.FTZ R12, R26, R6.reuse ;  /* 0x000000061a0c7220 */ /* 0x080fe20000410000 */
[-C--:B------:R-:W-:Y:S01]  /*b930*/  FMUL.FTZ R49, R53, R6.reuse ;  /* 0x0000000635317220 */ /* 0x080fe20000410000 */
[-C--:B------:R-:W-:Y:S01]  /*b940*/  FMUL.FTZ R48, R50, R6.reuse ;  /* 0x0000000632307220 */ /* 0x080fe20000410000 */
[----:B------:R-:W2:Y:S01]  /*b950*/  MUFU.TANH R21, R21 ;  /* 0x0000001500157308 */ /* 0x000ea20000002400 */
[----:B0-----:R-:W-:Y:S01]  /*b960*/  FMNMX.FTZ R7, R14, R7, !PT ;  /* 0x000000070e077209 */ /* 0x001fe20007810000 */
[-C--:B------:R-:W-:Y:S01]  /*b970*/  FMUL.FTZ R50, R51, R6.reuse ;  /* 0x0000000633327220 */ /* 0x080fe20000410000 */
[-C--:B------:R-:W-:Y:S01]  /*b980*/  FMUL.FTZ R51, R56, R6.reuse ;  /* 0x0000000638337220 */ /* 0x080fe20000410000 */
        /* <DEDUP_REMOVED lines=19> */
[----:B------:R-:W-:Y:S01]  /*bac0*/  FMUL.FTZ R62, R63, R6 ;  /* 0x000000063f3e7220 */ /* 0x000fe20000410000 */
[----:B------:R-:W2:Y:S01]  /*bad0*/  MUFU.TANH R31, R31 ;  /* 0x0000001f001f7308 */ /* 0x000ea20000002400 */
[----:B0-----:R-:W-:Y:S01]  /*bae0*/  FMNMX.FTZ R8, R27, R8, !PT ;  /* 0x000000081b087209 */ /* 0x001fe20007810000 */
[-C--:B------:R-:W-:Y:S01]  /*baf0*/  FMUL.FTZ R64, R66, R6.reuse ;  /* 0x0000000642407220 */ /* 0x080fe20000410000 */
[-C--:B------:R-:W-:Y:S01]  /*bb00*/  FMUL.FTZ R66, R67, R6.reuse ;  /* 0x0000000643427220 */ /* 0x080fe20000410000 */
[-C--:B------:R-:W-:Y:S01]  /*bb10*/  FMUL.FTZ R68, R70, R6.reuse ;  /* 0x0000000646447220 */ /* 0x080fe20000410000 */
[----:B------:R-:W-:Y:S01]  /*bb20*/  FMUL.FTZ R70, R71, R6 ;  /* 0x0000000647467220 */ /* 0x000fe20000410000 */
[----:B------:R-:W3:Y:S02]  /*bb30*/  LDL R25, [R1+0x230] ;  /* 0x0002300001197983 */ /* 0x000ee40000100800 */
        /* <DEDUP_REMOVED lines=55> */
[----:B-1----:R-:W-:-:S05]  /*beb0*/  FMNMX.FTZ R8, R69, R8, !PT ;  /* 0x0000000845087209 */ /* 0x002fca0007810000 */
[----:B------:R-:W1:Y:S02]  /*bec0*/  SHFL.BFLY PT, R9, R8, 0x2, 0x1f ;  /* 0x0c401f0008097f89 */ /* 0x000e6400000e0000 */
[----:B------:R-:W4:Y:S01]  /*bed0*/  MUFU.TANH R46, R46 ;  /* 0x0000002e002e7308 */ /* 0x000f220000002400 */
[----:B--2---:R-:W-:-:S07]  /*bee0*/  FMNMX.FTZ R7, R42, R7, !PT ;  /* 0x000000072a077209 */ /* 0x004fce0007810000 */
[----:B------:R-:W2:Y:S01]  /*bef0*/  MUFU.TANH R48, R48 ;  /* 0x0000003000307308 */ /* 0x000ea20000002400 */
[----:B0-----:R-:W-:-:S07]  /*bf00*/  FMNMX.FTZ R7, R44, R7, !PT ;  /* 0x000000072c077209 */ /* 0x001fce0007810000 */
[----:B------:R-:W0:Y:S01]  /*bf10*/  MUFU.TANH R50, R50 ;  /* 0x0000003200327308 */ /* 0x000e220000002400 */
[----:B----4-:R-:W-:Y:S02]  /*bf20*/  FMNMX.FTZ R7, R46, R7, !PT ;  /* 0x000000072e077209 */ /* 0x010fe40007810000 */
[----:B-1----:R-:W-:-:S05]  /*bf30*/  FMNMX.FTZ R13, R8, R9, !PT ;  /* 0x00000009080d7209 */ /* 0x002fca0007810000 */
[----:B------:R-:W1:Y:S01]  /*bf40*/  MUFU.TANH R52, R52 ;  /* 0x0000003400347308 */ /* 0x000e620000002400 */
[----:B--2---:R-:W-:Y:S01]  /*bf50*/  FMNMX.FTZ R7, R48, R7, !PT ;  /* 0x0000000730077209 */ /* 0x004fe20007810000 */
[----:B------:R-:W2:Y:S06]  /*bf60*/  SHFL.BFLY PT, R20, R13, 0x1, 0x1f ;  /* 0x0c201f000d147f89 */ /* 0x000eac00000e0000 */
[----:B------:R-:W4:Y:S01]  /*bf70*/  MUFU.TANH R54, R54 ;  /* 0x0000003600367308 */ /* 0x000f220000002400 */
[----:B0-----:R-:W-:-:S07]  /*bf80*/  FMNMX.FTZ R7, R50, R7, !PT ;  /* 0x0000000732077209 */ /* 0x001fce0007810000 */
[----:B------:R-:W0:Y:S01]  /*bf90*/  MUFU.TANH R56, R56 ;  /* 0x0000003800387308 */ /* 0x000e220000002400 */
[----:B-1----:R-:W-:-:S07]  /*bfa0*/  FMNMX.FTZ R7, R52, R7, !PT ;  /* 0x0000000734077209 */ /* 0x002fce0007810000 */
[----:B------:R-:W1:Y:S01]  /*bfb0*/  MUFU.TANH R58, R58 ;  /* 0x0000003a003a7308 */ /* 0x000e620000002400 */
[----:B----4-:R-:W-:Y:S02]  /*bfc0*/  FMNMX.FTZ R7, R54, R7, !PT ;  /* 0x0000000736077209 */ /* 0x010fe40007810000 */
[----:B--2---:R-:W-:-:S05]  /*bfd0*/  FMNMX.FTZ R20, R13, R20, !PT ;  /* 0x000000140d147209 */ /* 0x004fca0007810000 */
        /* <DEDUP_REMOVED lines=11> */
[----:B--2---:R-:W-:-:S04]  /*c090*/  FMNMX.FTZ R7, R66, R7, !PT ;  /* 0x0000000742077209 */ /* 0x004fc80007810000 */
[----:B0-----:R-:W-:-:S04]  /*c0a0*/  FMNMX.FTZ R7, R68, R7, !PT ;  /* 0x0000000744077209 */ /* 0x001fc80007810000 */
[----:B-1----:R-:W-:Y:S02]  /*c0b0*/  FMNMX.FTZ R9, R70, R7, !PT ;  /* 0x0000000746097209 */ /* 0x002fe40007810000 */
[----:B------:R-:W2:Y:S04]  /*c0c0*/  LDL.64 R6, [R1+0x220] ;  /* 0x0002200001067983 */ /* 0x000ea80000100a00 */
[----:B------:R-:W-:Y:S04]  /*c0d0*/  STL.64 [R1+0x210], R8 ;  /* 0x0002100801007387 */ /* 0x000fe80000100a00 */
[----:B------:R-:W-:Y:S04]  /*c0e0*/  STL [R1+0x210], R20 ;  /* 0x0002101401007387 */ /* 0x000fe80000100800 */
[----:B------:R-:W4:Y:S04]  /*c0f0*/  LDL R24, [R1+0x210] ;  /* 0x0002100001187983 */ /* 0x000f280000100800 */
[----:B------:R-:W2:Y:S01]  /*c100*/  LDL R19, [R1+0x214] ;  /* 0x0002140001137983 */ /* 0x000ea20000100800 */
[----:B----4-:R-:W-:-:S04]  /*c110*/  FADD.FTZ R4, R4, -R24 ;  /* 0x8000001804047221 */ /* 0x010fc80000010000 */
[----:B---3--:R-:W-:-:S04]  /*c120*/  FMUL.FTZ R4, R4, R25 ;  /* 0x0000001904047220 */ /* 0x008fc80000410000 */
[----:B------:R2:W-:Y:S02]  /*c130*/  MUFU.EX2 R13, R4 ;  /* 0x00000004000d7308 */ /* 0x0005e40000000800 */
[----:B--2---:R-:W0:Y:S02]  /*c140*/  SHFL.BFLY PT, R4, R19, 0x2, 0x1f ;  /* 0x0c401f0013047f89 */ /* 0x004e2400000e0000 */
[----:B0-----:R-:W-:-:S05]  /*c150*/  FMNMX.FTZ R4, R4, R19, !PT ;  /* 0x0000001304047209 */ /* 0x001fca0007810000 */
[----:B------:R-:W0:Y:S01]  /*c160*/  SHFL.BFLY PT, R9, R4, 0x1, 0x1f ;  /* 0x0c201f0004097f89 */ /* 0x000e2200000e0000 */
[----:B------:R-:W-:-:S04]  /*c170*/  FMUL.FTZ R24, R25, R24 ;  /* 0x0000001819187220 */ /* 0x000fc80000410000 */
[-CC-:B------:R-:W-:Y:S01]  /*c180*/  FFMA.FTZ R160, R37, R25.reuse, -R24.reuse ;  /* 0x0000001925a07223 */ /* 0x180fe20000010818 */
[-CC-:B------:R-:W-:Y:S01]  /*c190*/  FFMA.FTZ R152, R11, R25.reuse, -R24.reuse ;  /* 0x000000190b987223 */ /* 0x180fe20000010818 */
[-CC-:B------:R-:W-:Y:S01]  /*c1a0*/  FFMA.FTZ R15, R14, R25.reuse, -R24.reuse ;  /* 0x000000190e0f7223 */ /* 0x180fe20000010818 */
[-CC-:B------:R-:W-:Y:S01]  /*c1b0*/  FFMA.FTZ R154, R18, R25.reuse, -R24.reuse ;  /* 0x00000019129a7223 */ /* 0x180fe20000010818 */
[----:B------:R-:W-:Y:S01]  /*c1c0*/  FFMA.FTZ R36, R21, R25, -R24 ;  /* 0x0000001915247223 */ /* 0x000fe20000010818 */
[----:B0-----:R-:W-:-:S05]  /*c1d0*/  FMNMX.FTZ R8, R4, R9, !PT ;  /* 0x0000000904087209 */ /* 0x001fca0007810000 */
[----:B------:R-:W-:Y:S01]  /*c1e0*/  FADD.FTZ R4, R5, -R8 ;  /* 0x8000000805047221 */ /* 0x000fe20000010000 */
[----:B------:R-:W-:-:S04]  /*c1f0*/  FMUL.FTZ R5, R8, R25 ;  /* 0x0000001908057220 */ /* 0x000fc80000410000 */
[-CC-:B------:R-:W-:Y:S01]  /*c200*/  FFMA.FTZ R37, R12, R25.reuse, -R5.reuse ;  /* 0x000000190c257223 */ /* 0x180fe20000010805 */
[----:B------:R-:W-:Y:S01]  /*c210*/  FMUL.FTZ R4, R25, R4 ;  /* 0x0000000419047220 */ /* 0x000fe20000410000 */
        /* <DEDUP_REMOVED lines=19> */
[-C--:B------:R-:W-:Y:S01]  /*c350*/  FFMA.FTZ R19, R69, R25.reuse, -R24 ;  /* 0x0000001945137223 */ /* 0x080fe20000010818 */
[----:B------:R-:W-:Y:S01]  /*c360*/  MUFU.EX2 R152, R152 ;  /* 0x0000009800987308 */ /* 0x000fe20000000800 */
[-CC-:B------:R-:W-:Y:S01]  /*c370*/  FFMA.FTZ R35, R26, R25.reuse, -R5.reuse ;  /* 0x000000191a237223 */ /* 0x180fe20000010805 */
[----:B------:R-:W-:-:S06]  /*c380*/  FFMA.FTZ R155, R72, R25, -R5 ;  /* 0x00000019489b7223 */ /* 0x000fcc0000010805 */
[----:B------:R-:W-:Y:S08]  /*c390*/  MUFU.EX2 R24, R4 ;  /* 0x0000000400187308 */ /* 0x000ff00000000800 */
[----:B------:R-:W0:Y:S01]  /*c3a0*/  MUFU.EX2 R37, R37 ;  /* 0x0000002500257308 */ /* 0x000e220000000800 */
[----:B------:R-:W-:-:S07]  /*c3b0*/  FFMA.FTZ R33, R74, R25, -R5 ;  /* 0x000000194a217223 */ /* 0x000fce0000010805 */
[----:B------:R-:W-:Y:S08]  /*c3c0*/  MUFU.EX2 R15, R15 ;  /* 0x0000000f000f7308 */ /* 0x000ff00000000800 */
[----:B------:R-:W1:Y:S01]  /*c3d0*/  MUFU.EX2 R153, R153 ;  /* 0x0000009900997308 */ /* 0x000e620000000800 */
[----:B------:R-:W-:-:S07]  /*c3e0*/  FFMA.FTZ R157, R76, R25, -R5 ;  /* 0x000000194c9d7223 */ /* 0x000fce0000010805 */
[----:B------:R-:W-:Y:S08]  /*c3f0*/  MUFU.EX2 R154, R154 ;  /* 0x0000009a009a7308 */ /* 0x000ff00000000800 */
[----:B------:R-:W2:Y:S01]  /*c400*/  MUFU.EX2 R35, R35 ;  /* 0x0000002300237308 */ /* 0x000ea20000000800 */
[----:B0-----:R-:W-:Y:S01]  /*c410*/  FFMA.FTZ R4, R7, R24, R37 ;  /* 0x0000001807047223 */ /* 0x001fe20000010025 */
[----:B------:R-:W-:-:S06]  /*c420*/  FFMA.FTZ R6, R13, R6, R152 ;  /* 0x000000060d067223 */ /* 0x000fcc0000010098 */
        /* <DEDUP_REMOVED lines=105> */
[----:B------:R-:W-:Y:S01]  /*cac0*/  STL [R1+0x214], R8 ;  /* 0x0002140801007387 */ /* 0x000fe20000100800 */
[----:B---3--:R-:W-:-:S05]  /*cad0*/  FADD.FTZ R5, R11, R6 ;  /* 0x000000060b057221 */ /* 0x008fca0000010000 */
[----:B------:R0:W-:Y:S04]  /*cae0*/  STL.64 [R1+0x220], R4 ;  /* 0x0002200401007387 */ /* 0x0001e80000100a00 */
[----:B------:R-:W2:Y:S01]  /*caf0*/  LD.E R12, desc[UR36][R16.64+0x240] ;  /* 0x00024024100c7980 */ /* 0x000ea2000c101900 */
[----:B------:R-:W-:-:S05]  /*cb00*/  IADD3 R6, P0, R16, 0x240, RZ ;  /* 0x0000024010067810 */ /* 0x000fca0007f1e0ff */
[----:B0-----:R-:W-:Y:S01]  /*cb10*/  IMAD.X R5, RZ, RZ, R17, P0 ;  /* 0x000000ffff057224 */ /* 0x001fe200000e0611 */
[----:B------:R-:W-:Y:S01]  /*cb20*/  LOP3.LUT R4, R6, 0x4, RZ, 0xfc, !PT ;  /* 0x0000000406047812 */ /* 0x000fe200078efcff */
[----:B--2---:R-:W-:-:S05]  /*cb30*/  FMUL.FTZ R7, R13, R12 ;  /* 0x0000000c0d077220 */ /* 0x004fca0000410000 */
[----:B------:R-:W-:Y:S04]  /*cb40*/  ST.E desc[UR36][R16.64+0x240], R7 ;  /* 0x0002400710007985 */ /* 0x000fe8000c101924 */
[----:B------:R-:W2:Y:S02]  /*cb50*/  LD.E R12, desc[UR36][R4.64] ;  /* 0x00000024040c7980 */ /* 0x000ea4000c101900 */
[----:B--2---:R-:W-:-:S05]  /*cb60*/  FMUL.FTZ R9, R13, R12 ;  /* 0x0000000c0d097220 */ /* 0x004fca0000410000 */
[----:B------:R0:W-:Y:S04]  /*cb70*/  ST.E desc[UR36][R4.64], R9 ;  /* 0x0000000904007985 */ /* 0x0001e8000c101924 */
[----:B------:R-:W0:Y:S04]  /*cb80*/  LD.E R118, desc[UR36][R16.64+0x254] ;  /* 0x0002542410767980 */ /* 0x000e28000c101900 */
[----:B------:R-:W2:Y:S04]  /*cb90*/  LD.E R8, desc[UR36][R16.64+0x434] ;  /* 0x0004342410087980 */ /* 0x000ea8000c101900 */
[----:B------:R-:W3:Y:S04]  /*cba0*/  LD.E R132, desc[UR36][R16.64+0x290] ;  /* 0x0002902410847980 */ /* 0x000ee8000c101900 */
[----:B------:R-:W4:Y:S04]  /*cbb0*/  LD.E R116, desc[UR36][R16.64+0x250] ;  /* 0x0002502410747980 */ /* 0x000f28000c101900 */
[----:B------:R-:W3:Y:S04]  /*cbc0*/  LD.E R120, desc[UR36][R16.64+0x260] ;  /* 0x0002602410787980 */ /* 0x000ee8000c101900 */
        /* <DEDUP_REMOVED lines=56> */
[----:B------:R-:W3:Y:S01]  /*cf50*/  LD.E R38, desc[UR36][R16.64+0x430] ;  /* 0x0004302410267980 */ /* 0x000ee2000c101900 */
[C---:B0-----:R-:W-:Y:S01]  /*cf60*/  FMUL.FTZ R9, R13.reuse, R118 ;  /* 0x000000760d097220 */ /* 0x041fe20000410000 */
[----:B--2---:R-:W-:-:S04]  /*cf70*/  FMUL.FTZ R45, R13, R8 ;  /* 0x000000080d2d7220 */ /* 0x004fc80000410000 */
[----:B------:R3:W-:Y:S04]  /*cf80*/  ST.E desc[UR36][R16.64+0x254], R9 ;  /* 0x0002540910007985 */ /* 0x0007e8000c101924 */
[----:B------:R0:W-:Y:S01]  /*cf90*/  ST.E desc[UR36][R16.64+0x434], R45 ;  /* 0x0004342d10007985 */ /* 0x0001e2000c101924 */
[C---:B----4-:R-:W-:Y:S01]  /*cfa0*/  FMUL.FTZ R7, R13.reuse, R116 ;  /* 0x000000740d077220 */ /* 0x050fe20000410000 */
[C---:B---3--:R-:W-:Y:S01]  /*cfb0*/  FMUL.FTZ R9, R13.reuse, R132 ;  /* 0x000000840d097220 */ /* 0x048fe20000410000 */
[C---:B------:R-:W-:Y:S01]  /*cfc0*/  FMUL.FTZ R25, R13.reuse, R120 ;  /* 0x000000780d197220 */ /* 0x040fe20000410000 */
[----:B------:R-:W-:-:S03]  /*cfd0*/  FMUL.FTZ R27, R13, R122 ;  /* 0x0000007a0d1b7220 */ /* 0x000fc60000410000 */
[----:B------:R1:W-:Y:S01]  /*cfe0*/  ST.E desc[UR36][R16.64+0x290], R9 ;  /* 0x0002900910007985 */ /* 0x0003e2000c101924 */
[C---:B------:R-:W-:Y:S01]  /*cff0*/  FMUL.FTZ R39, R13.reuse, R124 ;  /* 0x0000007c0d277220 */ /* 0x040fe20000410000 */
[C---:B------:R-:W-:Y:S01]  /*d000*/  FMUL.FTZ R41, R13.reuse, R126 ;  /* 0x0000007e0d297220 */ /* 0x040fe20000410000 */
[C---:B------:R-:W-:Y:S01]  /*d010*/  FMUL.FTZ R43, R13.reuse, R128 ;  /* 0x000000800d2b7220 */ /* 0x040fe20000410000 */
[C---:B0-----:R-:W-:Y:S01]  /*d020*/  FMUL.FTZ R45, R13.reuse, R134 ;  /* 0x000000860d2d7220 */ /* 0x041fe20000410000 */
[C---:B------:R-:W-:Y:S01]  /*d030*/  FMUL.FTZ R47, R13.reuse, R136 ;  /* 0x000000880d2f7220 */ /* 0x040fe20000410000 */
        /* <DEDUP_REMOVED lines=13> */
[C---:B0-----:R-:W-:Y:S01]  /*d110*/  FMUL.FTZ R41, R13.reuse, R146 ;  /* 0x000000920d297220 */ /* 0x041fe20000410000 */
[C---:B-1----:R-:W-:Y:S02]  /*d120*/  FMUL.FTZ R43, R13.reuse, R148 ;  /* 0x000000940d2b7220 */ /* 0x042fe40000410000 */
[----:B------:R0:W-:Y:S01]  /*d130*/  ST.E desc[UR36][R16.64+0x2e0], R9 ;  /* 0x0002e00910007985 */ /* 0x0001e2000c101924 */
[C---:B--2---:R-:W-:Y:S01]  /*d140*/  FMUL.FTZ R45, R13.reuse, R114 ;  /* 0x000000720d2d7220 */ /* 0x044fe20000410000 */
[C---:B---3--:R-:W-:Y:S02]  /*d150*/  FMUL.FTZ R47, R13.reuse, R112 ;  /* 0x000000700d2f7220 */ /* 0x048fe40000410000 */
[----:B------:R1:W-:Y:S01]  /*d160*/  ST.E desc[UR36][R16.64+0x284], R7 ;  /* 0x0002840710007985 */ /* 0x0003e2000c101924 */
[----:B0-----:R-:W-:-:S03]  /*d170*/  FMUL.FTZ R9, R13, R92 ;  /* 0x0000005c0d097220 */ /* 0x001fc60000410000 */
[----:B------:R0:W-:Y:S01]  /*d180*/  ST.E desc[UR36][R16.64+0x2b0], R25 ;  /* 0x0002b01910007985 */ /* 0x0001e2000c101924 */
[----:B------:R-:W-:-:S03]  /*d190*/  FMUL.FTZ R49, R13, R138 ;  /* 0x0000008a0d317220 */ /* 0x000fc60000410000 */
[----:B------:R2:W-:Y:S01]  /*d1a0*/  ST.E desc[UR36][R16.64+0x2b4], R27 ;  /* 0x0002b41b10007985 */ /* 0x0005e2000c101924 */
[----:B-1----:R-:W-:-:S03]  /*d1b0*/  FMUL.FTZ R7, R13, R150 ;  /* 0x000000960d077220 */ /* 0x002fc60000410000 */
[----:B------:R1:W-:Y:S04]  /*d1c0*/  ST.E desc[UR36][R16.64+0x2c0], R39 ;  /* 0x0002c02710007985 */ /* 0x0003e8000c101924 */
[----:B------:R3:W-:Y:S01]  /*d1d0*/  ST.E desc[UR36][R16.64+0x2c4], R41 ;  /* 0x0002c42910007985 */ /* 0x0007e2000c101924 */
[----:B0-----:R-:W-:-:S03]  /*d1e0*/  FMUL.FTZ R25, R13, R110 ;  /* 0x0000006e0d197220 */ /* 0x001fc60000410000 */
[----:B------:R0:W-:Y:S01]  /*d1f0*/  ST.E desc[UR36][R16.64+0x2d0], R43 ;  /* 0x0002d02b10007985 */ /* 0x0001e2000c101924 */
[----:B--2---:R-:W-:-:S03]  /*d200*/  FMUL.FTZ R27, R13, R102 ;  /* 0x000000660d1b7220 */ /* 0x004fc60000410000 */
[----:B------:R2:W-:Y:S01]  /*d210*/  ST.E desc[UR36][R16.64+0x2f0], R45 ;  /* 0x0002f02d10007985 */ /* 0x0005e2000c101924 */
[----:B-1----:R-:W-:-:S03]  /*d220*/  FMUL.FTZ R39, R13, R108 ;  /* 0x0000006c0d277220 */ /* 0x002fc60000410000 */
[----:B------:R1:W-:Y:S01]  /*d230*/  ST.E desc[UR36][R16.64+0x2f4], R47 ;  /* 0x0002f42f10007985 */ /* 0x0003e2000c101924 */
[C---:B---3--:R-:W-:Y:S01]  /*d240*/  FMUL.FTZ R41, R13.reuse, R106 ;  /* 0x0000006a0d297220 */ /* 0x048fe20000410000 */
[C---:B0-----:R-:W-:Y:S02]  /*d250*/  FMUL.FTZ R43, R13.reuse, R104 ;  /* 0x000000680d2b7220 */ /* 0x041fe40000410000 */
[----:B------:R0:W-:Y:S01]  /*d260*/  ST.E desc[UR36][R16.64+0x330], R9 ;  /* 0x0003300910007985 */ /* 0x0001e2000c101924 */
[C---:B--2---:R-:W-:Y:S01]  /*d270*/  FMUL.FTZ R45, R13.reuse, R98 ;  /* 0x000000620d2d7220 */ /* 0x044fe20000410000 */
[C---:B-1----:R-:W-:Y:S02]  /*d280*/  FMUL.FTZ R47, R13.reuse, R96 ;  /* 0x000000600d2f7220 */ /* 0x042fe40000410000 */
[----:B------:R1:W-:Y:S01]  /*d290*/  ST.E desc[UR36][R16.64+0x2a4], R49 ;  /* 0x0002a43110007985 */ /* 0x0003e2000c101924 */
[----:B0-----:R-:W-:-:S03]  /*d2a0*/  FMUL.FTZ R9, R13, R72 ;  /* 0x000000480d097220 */ /* 0x001fc60000410000 */
[----:B------:R0:W-:Y:S04]  /*d2b0*/  ST.E desc[UR36][R16.64+0x2d4], R7 ;  /* 0x0002d40710007985 */ /* 0x0001e8000c101924 */
        /* <DEDUP_REMOVED lines=10> */
[----:B---3--:R-:W-:-:S03]  /*d360*/  FMUL.FTZ R39, R13, R88 ;  /* 0x000000580d277220 */ /* 0x008fc60000410000 */
[----:B------:R3:W-:Y:S01]  /*d370*/  ST.E desc[UR36][R16.64+0x340], R47 ;  /* 0x0003402f10007985 */ /* 0x0007e2000c101924 */
[C---:B0-----:R-:W-:Y:S01]  /*d380*/  FMUL.FTZ R41, R13.reuse, R86 ;  /* 0x000000560d297220 */ /* 0x041fe20000410000 */
[C---:B--2---:R-:W-:Y:S02]  /*d390*/  FMUL.FTZ R43, R13.reuse, R84 ;  /* 0x000000540d2b7220 */ /* 0x044fe40000410000 */
[----:B------:R0:W-:Y:S01]  /*d3a0*/  ST.E desc[UR36][R16.64+0x380], R9 ;  /* 0x0003800910007985 */ /* 0x0001e2000c101924 */
[C---:B-1----:R-:W-:Y:S01]  /*d3b0*/  FMUL.FTZ R45, R13.reuse, R78 ;  /* 0x0000004e0d2d7220 */ /* 0x042fe20000410000 */
[C---:B---3--:R-:W-:Y:S02]  /*d3c0*/  FMUL.FTZ R47, R13.reuse, R76 ;  /* 0x0000004c0d2f7220 */ /* 0x048fe40000410000 */
        /* <DEDUP_REMOVED lines=22> */
[----:B------:R0:W-:Y:S01]  /*d530*/  ST.E desc[UR36][R16.64+0x394], R49 ;  /* 0x0003943110007985 */ /* 0x0001e2000c101924 */
[----:B------:R-:W-:-:S03]  /*d540*/  FMUL.FTZ R51, R13, R51 ;  /* 0x000000330d337220 */ /* 0x000fc60000410000 */
[----:B------:R2:W-:Y:S01]  /*d550*/  ST.E desc[UR36][R16.64+0x3a0], R25 ;  /* 0x0003a01910007985 */ /* 0x0005e2000c101924 */
[----:B------:R-:W-:Y:S01]  /*d560*/  LOP3.LUT R8, R6, 0x8, RZ, 0xfc, !PT ;  /* 0x0000000806087812 */ /* 0x000fe200078efcff */
[C---:B-1----:R-:W-:Y:S02]  /*d570*/  FMUL.FTZ R7, R13.reuse, R60 ;  /* 0x0000003c0d077220 */ /* 0x042fe40000410000 */
        /* <DEDUP_REMOVED lines=14> */
[C---:B---3--:R-:W-:Y:S01]  /*d660*/  FMUL.FTZ R47, R13.reuse, R26 ;  /* 0x0000001a0d2f7220 */ /* 0x048fe20000410000 */
[----:B------:R-:W-:Y:S01]  /*d670*/  FMUL.FTZ R13, R13, R38 ;  /* 0x000000260d0d7220 */ /* 0x000fe20000410000 */
[--C-:B0-----:R-:W-:Y:S01]  /*d680*/  IMAD.MOV.U32 R9, RZ, RZ, R5.reuse ;  /* 0x000000ffff097224 */ /* 0x101fe200078e0005 */
[----:B------:R-:W-:Y:S04]  /*d690*/  ST.E desc[UR36][R16.64+0x2e4], R51 ;  /* 0x0002e43310007985 */ /* 0x000fe8000c101924 */
[----:B------:R0:W-:Y:S04]  /*d6a0*/  ST.E desc[UR36][R16.64+0x3c4], R7 ;  /* 0x0003c40710007985 */ /* 0x0001e8000c101924 */
[----:B------:R-:W-:Y:S04]  /*d6b0*/  ST.E desc[UR36][R16.64+0x3e4], R49 ;  /* 0x0003e43110007985 */ /* 0x000fe8000c101924 */
[----:B------:R1:W-:Y:S04]  /*d6c0*/  ST.E desc[UR36][R16.64+0x3f0], R25 ;  /* 0x0003f01910007985 */ /* 0x0003e8000c101924 */
[----:B------:R2:W-:Y:S04]  /*d6d0*/  ST.E desc[UR36][R16.64+0x3f4], R27 ;  /* 0x0003f41b10007985 */ /* 0x0005e8000c101924 */
[----:B------:R-:W-:Y:S04]  /*d6e0*/  ST.E desc[UR36][R16.64+0x400], R39 ;  /* 0x0004002710007985 */ /* 0x000fe8000c101924 */
[----:B------:R3:W-:Y:S04]  /*d6f0*/  ST.E desc[UR36][R16.64+0x404], R41 ;  /* 0x0004042910007985 */ /* 0x0007e8000c101924 */
[----:B------:R-:W-:Y:S04]  /*d700*/  ST.E desc[UR36][R16.64+0x410], R43 ;  /* 0x0004102b10007985 */ /* 0x000fe8000c101924 */
[----:B------:R-:W-:Y:S04]  /*d710*/  ST.E desc[UR36][R16.64+0x420], R45 ;  /* 0x0004202d10007985 */ /* 0x000fe8000c101924 */
[----:B------:R4:W-:Y:S04]  /*d720*/  ST.E desc[UR36][R16.64+0x424], R47 ;  /* 0x0004242f10007985 */ /* 0x0009e8000c101924 */
[----:B------:R4:W-:Y:S04]  /*d730*/  ST.E desc[UR36][R16.64+0x430], R13 ;  /* 0x0004300d10007985 */ /* 0x0009e8000c101924 */
[----:B0-----:R-:W1:Y:S01]  /*d740*/  LD.E R7, desc[UR36][R8.64] ;  /* 0x0000002408077980 */ /* 0x001e62000c101900 */
[----:B------:R-:W-:Y:S01]  /*d750*/  LOP3.LUT R6, R6, 0xc, RZ, 0xfc, !PT ;  /* 0x0000000c06067812 */ /* 0x000fe200078efcff */
[----:B-1----:R-:W-:Y:S01]  /*d760*/  FMUL.FTZ R25, R24, R7 ;  /* 0x0000000718197220 */ /* 0x002fe20000410000 */
[----:B------:R-:W-:-:S04]  /*d770*/  IMAD.MOV.U32 R7, RZ, RZ, R5 ;  /* 0x000000ffff077224 */ /* 0x000fc800078e0005 */
[----:B------:R0:W-:Y:S04]  /*d780*/  ST.E desc[UR36][R8.64], R25 ;  /* 0x0000001908007985 */ /* 0x0001e8000c101924 */
[----:B--2---:R-:W2:Y:S01]  /*d790*/  LD.E R27, desc[UR36][R6.64] ;  /* 0x00000024061b7980 */ /* 0x004ea2000c101900 */
[----:B------:R-:W1:Y:S01]  /*d7a0*/  S2R R116, SR_TID.X ;  /* 0x0000000000747919 */ /* 0x000e620000002100 */
[----:B--2---:R-:W-:-:S05]  /*d7b0*/  FMUL.FTZ R27, R24, R27 ;  /* 0x0000001b181b7220 */ /* 0x004fca0000410000 */
[----:B------:R2:W-:Y:S04]  /*d7c0*/  ST.E desc[UR36][R6.64], R27 ;  /* 0x0000001b06007985 */ /* 0x0005e8000c101924 */
        /* <DEDUP_REMOVED lines=54> */
[----:B---3--:R-:W3:Y:S04]  /*db30*/  LD.E R41, desc[UR36][R16.64+0x3fc] ;  /* 0x0003fc2410297980 */ /* 0x008ee8000c101900 */
[----:B----4-:R-:W4:Y:S04]  /*db40*/  LD.E R47, desc[UR36][R16.64+0x408] ;  /* 0x00040824102f7980 */ /* 0x010f28000c101900 */
[----:B------:R-:W4:Y:S04]  /*db50*/  LD.E R45, desc[UR36][R16.64+0x40c] ;  /* 0x00040c24102d7980 */ /* 0x000f28000c101900 */
[----:B------:R-:W4:Y:S04]  /*db60*/  LD.E R43, desc[UR36][R16.64+0x418] ;  /* 0x00041824102b7980 */ /* 0x000f28000c101900 */
[----:B------:R-:W4:Y:S04]  /*db70*/  LD.E R39, desc[UR36][R16.64+0x41c] ;  /* 0x00041c2410277980 */ /* 0x000f28000c101900 */
[----:B------:R-:W4:Y:S04]  /*db80*/  LD.E R13, desc[UR36][R16.64+0x428] ;  /* 0x00042824100d7980 */ /* 0x000f28000c101900 */
[----:B0-----:R-:W4:Y:S04]  /*db90*/  LD.E R25, desc[UR36][R16.64+0x42c] ;  /* 0x00042c2410197980 */ /* 0x001f28000c101900 */
[----:B--2---:R-:W2:Y:S01]  /*dba0*/  LD.E R27, desc[UR36][R16.64+0x438] ;  /* 0x00043824101b7980 */ /* 0x004ea2000c101900 */
[----:B-1----:R-:W-:Y:S01]  /*dbb0*/  SHF.R.U32.HI R116, RZ, 0x7, R116 ;  /* 0x00000007ff747819 */ /* 0x002fe20000011674 */
[C---:B------:R-:W-:Y:S01]  /*dbc0*/  FMUL.FTZ R119, R24.reuse, R119 ;  /* 0x0000007718777220 */ /* 0x040fe20000410000 */
[C---:B------:R-:W-:Y:S01]  /*dbd0*/  FMUL.FTZ R51, R24.reuse, R51 ;  /* 0x0000003318337220 */ /* 0x040fe20000410000 */
[C---:B------:R-:W-:Y:S01]  /*dbe0*/  FMUL.FTZ R55, R24.reuse, R55 ;  /* 0x0000003718377220 */ /* 0x040fe20000410000 */
[C---:B------:R-:W-:Y:S01]  /*dbf0*/  FMUL.FTZ R53, R24.reuse, R53 ;  /* 0x0000003518357220 */ /* 0x040fe20000410000 */
[C---:B------:R-:W-:Y:S01]  /*dc00*/  FMUL.FTZ R26, R24.reuse, R26 ;  /* 0x0000001a181a7220 */ /* 0x040fe20000410000 */
        /* <DEDUP_REMOVED lines=9> */
[C---:B------:R-:W-:Y:S01]  /*dca0*/  FMUL.FTZ R129, R24.reuse, R129 ;  /* 0x0000008118817220 */ /* 0x040fe20000410000 */
[C---:B------:R-:W-:Y:S01]  /*dcb0*/  FMUL.FTZ R131, R24.reuse, R131 ;  /* 0x0000008318837220 */ /* 0x040fe20000410000 */
[----:B------:R-:W-:Y:S01]  /*dcc0*/  FMUL.FTZ R133, R24, R133 ;  /* 0x0000008518857220 */ /* 0x000fe20000410000 */
[----:B0-----:R-:W-:Y:S02]  /*dcd0*/  VIADD R26, R116, 0x8 ;  /* 0x00000008741a7836 */ /* 0x001fe40000000000 */
        /* <DEDUP_REMOVED lines=42> */
[C---:B---3--:R-:W-:Y:S01]  /*df80*/  FMUL.FTZ R41, R24.reuse, R41 ;  /* 0x0000002918297220 */ /* 0x048fe20000410000 */
[C---:B----4-:R-:W-:Y:S01]  /*df90*/  FMUL.FTZ R47, R24.reuse, R47 ;  /* 0x0000002f182f7220 */ /* 0x050fe20000410000 */
[C---:B------:R-:W-:Y:S01]  /*dfa0*/  FMUL.FTZ R45, R24.reuse, R45 ;  /* 0x0000002d182d7220 */ /* 0x040fe20000410000 */
[C---:B------:R-:W-:Y:S01]  /*dfb0*/  FMUL.FTZ R43, R24.reuse, R43 ;  /* 0x0000002b182b7220 */ /* 0x040fe20000410000 */
[C---:B------:R-:W-:Y:S01]  /*dfc0*/  FMUL.FTZ R39, R24.reuse, R39 ;  /* 0x0000002718277220 */ /* 0x040fe20000410000 */
[C---:B------:R-:W-:Y:S01]  /*dfd0*/  FMUL.FTZ R51, R24.reuse, R13 ;  /* 0x0000000d18337220 */ /* 0x040fe20000410000 */
[C---:B------:R-:W-:Y:S01]  /*dfe0*/  FMUL.FTZ R53, R24.reuse, R25 ;  /* 0x0000001918357220 */ /* 0x040fe20000410000 */
[----:B--2---:R-:W-:Y:S01]  /*dff0*/  FMUL.FTZ R55, R24, R27 ;  /* 0x0000001b18377220 */ /* 0x004fe20000410000 */
        /* <DEDUP_REMOVED lines=53> */
[----:B------:R1:W-:Y:S04]  /*e350*/  ST.E desc[UR36][R16.64+0x41c], R39 ;  /* 0x00041c2710007985 */ /* 0x0003e8000c101924 */
[----:B------:R-:W-:Y:S04]  /*e360*/  ST.E desc[UR36][R16.64+0x428], R51 ;  /* 0x0004283310007985 */ /* 0x000fe8000c101924 */
[----:B------:R-:W-:Y:S04]  /*e370*/  ST.E desc[UR36][R16.64+0x42c], R53 ;  /* 0x00042c3510007985 */ /* 0x000fe8000c101924 */
[----:B------:R-:W-:Y:S01]  /*e380*/  ST.E desc[UR36][R16.64+0x438], R55 ;  /* 0x0004383710007985 */ /* 0x000fe2000c101924 */
[----:B------:R2:W-:Y:S06]  /*e390*/  BAR.SYNC.DEFER_BLOCKING R26, 0x100 ;  /* 0x0004001a0000751d */ /* 0x0005ec0000010000 */
[----:B------:R-:W3:Y:S04]  /*e3a0*/  LDL R24, [R1+0x1f8] ;  /* 0x0001f80001187983 */ /* 0x000ee80000100800 */
[----:B0-----:R-:W4:Y:S04]  /*e3b0*/  LD.E R45, desc[UR36][R16.64+0x240] ;  /* 0x00024024102d7980 */ /* 0x001f28000c101900 */
[----:B------:R-:W3:Y:S04]  /*e3c0*/  LD.E.64 R12, desc[UR36][R16.64+0x88] ;  /* 0x00008824100c7980 */ /* 0x000ee8000c101b00 */
[----:B----4-:R0:W-:Y:S04]  /*e3d0*/  ST.E desc[UR36][R16.64+0x240], R45 ;  /* 0x0002402d10007985 */ /* 0x0101e8000c101924 */
[----:B------:R-:W4:Y:S04]  /*e3e0*/  LD.E R25, desc[UR36][R4.64] ;  /* 0x0000002404197980 */ /* 0x000f28000c101900 */
[----:B----4-:R4:W-:Y:S04]  /*e3f0*/  ST.E desc[UR36][R4.64], R25 ;  /* 0x0000001904007985 */ /* 0x0109e8000c101924 */
[----:B------:R-:W2:Y:S04]  /*e400*/  LD.E R27, desc[UR36][R8.64] ;  /* 0x00000024081b7980 */ /* 0x000ea8000c101900 */
[----:B--2---:R2:W-:Y:S04]  /*e410*/  ST.E desc[UR36][R8.64], R27 ;  /* 0x0000001b08007985 */ /* 0x0045e8000c101924 */
[----:B-1----:R-:W3:Y:S04]  /*e420*/  LD.E R39, desc[UR36][R6.64] ;  /* 0x0000002406277980 */ /* 0x002ee8000c101900 */
[----:B---3--:R1:W-:Y:S04]  /*e430*/  ST.E desc[UR36][R6.64], R39 ;  /* 0x0000002706007985 */ /* 0x0083e8000c101924 */
[----:B------:R-:W3:Y:S04]  /*e440*/  LD.E R41, desc[UR36][R16.64+0x250] ;  /* 0x0002502410297980 */ /* 0x000ee8000c101900 */
[----:B------:R-:W3:Y:S04]  /*e450*/  LD.E R43, desc[UR36][R16.64+0x254] ;  /* 0x00025424102b7980 */ /* 0x000ee8000c101900 */
[----:B------:R-:W3:Y:S04]  /*e460*/  LD.E R47, desc[UR36][R16.64+0x258] ;  /* 0x00025824102f7980 */ /* 0x000ee8000c101900 */
[----:B0-----:R-:W3:Y:S04]  /*e470*/  LD.E R45, desc[UR36][R16.64+0x25c] ;  /* 0x00025c24102d7980 */ /* 0x001ee8000c101900 */
        /* <DEDUP_REMOVED lines=14> */
[----:B--2---:R-:W2:Y:S04]  /*e560*/  LD.E R27, desc[UR36][R16.64+0x298] ;  /* 0x00029824101b7980 */ /* 0x004ea8000c101900 */
[----:B------:R-:W2:Y:S04]  /*e570*/  LD.E R38, desc[UR36][R16.64+0x29c] ;  /* 0x00029c2410267980 */ /* 0x000ea8000c101900 */
[----:B-1----:R-:W2:Y:S04]  /*e580*/  LD.E R39, desc[UR36][R16.64+0x2a0] ;  /* 0x0002a02410277980 */ /* 0x002ea8000c101900 */
        /* <DEDUP_REMOVED lines=54> */
[----:B---3--:R0:W-:Y:S04]  /*e8f0*/  ST.E desc[UR36][R16.64+0x250], R41 ;  /* 0x0002502910007985 */ /* 0x0081e8000c101924 */
[----:B------:R1:W-:Y:S04]  /*e900*/  ST.E desc[UR36][R16.64+0x254], R43 ;  /* 0x0002542b10007985 */ /* 0x0003e8000c101924 */
        /* <DEDUP_REMOVED lines=14> */
[----:B0-----:R-:W2:Y:S04]  /*e9f0*/  LD.E R41, desc[UR36][R16.64+0x2a8] ;  /* 0x0002a82410297980 */ /* 0x001ea8000c101900 */
[----:B-1----:R-:W2:Y:S04]  /*ea00*/  LD.E R43, desc[UR36][R16.64+0x2b0] ;  /* 0x0002b024102b7980 */ /* 0x002ea8000c101900 */
[----:B---3--:R-:W3:Y:S04]  /*ea10*/  LD.E R45, desc[UR36][R16.64+0x2b8] ;  /* 0x0002b824102d7980 */ /* 0x008ee8000c101900 */
        /* <DEDUP_REMOVED lines=46> */
[----:B------:R0:W-:Y:S04]  /*ed00*/  ST.E desc[UR36][R16.64+0x290], R25 ;  /* 0x0002901910007985 */ /* 0x0001e8000c101924 */
[----:B------:R-:W-:Y:S04]  /*ed10*/  ST.E desc[UR36][R16.64+0x294], R26 ;  /* 0x0002941a10007985 */ /* 0x000fe8000c101924 */
[----:B--2---:R1:W-:Y:S04]  /*ed20*/  ST.E desc[UR36][R16.64+0x298], R27 ;  /* 0x0002981b10007985 */ /* 0x0043e8000c101924 */
[----:B------:R2:W-:Y:S04]  /*ed30*/  ST.E desc[UR36][R16.64+0x29c], R38 ;  /* 0x00029c2610007985 */ /* 0x0005e8000c101924 */
[----:B------:R2:W-:Y:S04]  /*ed40*/  ST.E desc[UR36][R16.64+0x2a0], R39 ;  /* 0x0002a02710007985 */ /* 0x0005e8000c101924 */
        /* <DEDUP_REMOVED lines=103> */
[----:B0-----:R-:W4:Y:S01]  /*f3c0*/  LDL R25, [R1+0x68] ;  /* 0x0000680001197983 */ /* 0x001f220000100800 */
[----:B------:R-:W-:-:S02]  /*f3d0*/  IMAD R12, R24, 0xc00, R12 ;  /* 0x00000c00180c7824 */ /* 0x000fc400078e020c */
[----:B-1----:R-:W-:Y:S01]  /*f3e0*/  IMAD.MOV.U32 R27, RZ, RZ, R13 ;  /* 0x000000ffff1b7224 */ /* 0x002fe200078e000d */
[----:B------:R-:W-:Y:S01]  /*f3f0*/  F2FP.F16.F32.PACK_AB R153, R153, R37 ;  /* 0x000000259999723e */ /* 0x000fe200000000ff */
[----:B------:R-:W-:Y:S01]  /*f400*/  VIADD R24, R12, 0x80 ;  /* 0x000000800c187836 */ /* 0x000fe20000000000 */
[----:B------:R-:W-:Y:S01]  /*f410*/  F2FP.F16.F32.PACK_AB R154, R36, R154 ;  /* 0x0000009a249a723e */ /* 0x000fe200000000ff */
[----:B------:R-:W-:Y:S01]  /*f420*/  VIADD R26, R12, 0x100 ;  /* 0x000001000c1a7836 */ /* 0x000fe20000000000 */
[----:B------:R-:W-:Y:S01]  /*f430*/  R2UR UR15, R27 ;  /* 0x000000001b0f72ca */ /* 0x000fe200000e0000 */
[----:B------:R-:W4:Y:S01]  /*f440*/  LD.E R36, desc[UR36][R16.64+0x270] ;  /* 0x0002702410247980 */ /* 0x000f22000c101900 */
[----:B------:R-:W-:Y:S02]  /*f450*/  R2UR UR10, R24 ;  /* 0x00000000180a72ca */ /* 0x000fe400000e0000 */
[----:B------:R-:W-:Y:S01]  /*f460*/  R2UR UR14, R26 ;  /* 0x000000001a0e72ca */ /* 0x000fe200000e0000 */
[----:B------:R-:W4:Y:S01]  /*f470*/  LD.E R24, desc[UR36][R16.64+0x240] ;  /* 0x0002402410187980 */ /* 0x000f22000c101900 */
[----:B------:R-:W-:-:S02]  /*f480*/  F2FP.F16.F32.PACK_AB R155, R155, R35 ;  /* 0x000000239b9b723e */ /* 0x000fc400000000ff */
[----:B------:R-:W-:Y:S01]  /*f490*/  F2FP.F16.F32.PACK_AB R156, R156, R34 ;  /* 0x000000229c9c723e */ /* 0x000fe200000000ff */
[----:B------:R-:W4:Y:S01]  /*f4a0*/  LD.E R35, desc[UR36][R16.64+0x26c] ;  /* 0x00026c2410237980 */ /* 0x000f22000c101900 */
[----:B------:R-:W-:Y:S02]  /*f4b0*/  F2FP.F16.F32.PACK_AB R157, R157, R33 ;  /* 0x000000219d9d723e */ /* 0x000fe400000000ff */
[----:B------:R-:W-:Y:S01]  /*f4c0*/  F2FP.F16.F32.PACK_AB R158, R158, R32 ;  /* 0x000000209e9e723e */ /* 0x000fe200000000ff */
[----:B------:R-:W4:Y:S01]  /*f4d0*/  LD.E R33, desc[UR36][R16.64+0x264] ;  /* 0x0002642410217980 */ /* 0x000f22000c101900 */
[----:B------:R-:W-:Y:S02]  /*f4e0*/  F2FP.F16.F32.PACK_AB R159, R159, R31 ;  /* 0x0000001f9f9f723e */ /* 0x000fe400000000ff */
[----:B------:R-:W-:Y:S01]  /*f4f0*/  F2FP.F16.F32.PACK_AB R160, R160, R30 ;  /* 0x0000001ea0a0723e */ /* 0x000fe200000000ff */
[----:B------:R-:W4:Y:S01]  /*f500*/  LD.E R31, desc[UR36][R16.64+0x25c] ;  /* 0x00025c24101f7980 */ /* 0x000f22000c101900 */
[----:B------:R-:W-:-:S02]  /*f510*/  F2FP.F16.F32.PACK_AB R161, R161, R29 ;  /* 0x0000001da1a1723e */ /* 0x000fc400000000ff */
[----:B------:R-:W-:Y:S01]  /*f520*/  F2FP.F16.F32.PACK_AB R162, R162, R28 ;  /* 0x0000001ca2a2723e */ /* 0x000fe200000000ff */
[----:B------:R-:W4:Y:S04]  /*f530*/  LD.E R29, desc[UR36][R16.64+0x254] ;  /* 0x00025424101d7980 */ /* 0x000f28000c101900 */
[----:B------:R-:W4:Y:S04]  /*f540*/  LD.E R28, desc[UR36][R16.64+0x250] ;  /* 0x00025024101c7980 */ /* 0x000f28000c101900 */
[----:B------:R-:W4:Y:S04]  /*f550*/  LD.E R30, desc[UR36][R16.64+0x258] ;  /* 0x00025824101e7980 */ /* 0x000f28000c101900 */
[----:B------:R-:W4:Y:S04]  /*f560*/  LD.E R32, desc[UR36][R16.64+0x260] ;  /* 0x0002602410207980 */ /* 0x000f28000c101900 */
[----:B------:R-:W4:Y:S04]  /*f570*/  LD.E R34, desc[UR36][R16.64+0x268] ;  /* 0x0002682410227980 */ /* 0x000f28000c101900 */
[----:B------:R-:W4:Y:S04]  /*f580*/  LD.E R37, desc[UR36][R16.64+0x274] ;  /* 0x0002742410257980 */ /* 0x000f28000c101900 */
[----:B--2---:R-:W2:Y:S04]  /*f590*/  LD.E R38, desc[UR36][R16.64+0x278] ;  /* 0x0002782410267980 */ /* 0x004ea8000c101900 */
[----:B------:R-:W2:Y:S04]  /*f5a0*/  LD.E R39, desc[UR36][R16.64+0x27c] ;  /* 0x00027c2410277980 */ /* 0x000ea8000c101900 */
[----:B------:R-:W2:Y:S04]  /*f5b0*/  LD.E R40, desc[UR36][R16.64+0x280] ;  /* 0x0002802410287980 */ /* 0x000ea8000c101900 */
[----:B------:R-:W2:Y:S04]  /*f5c0*/  LD.E R41, desc[UR36][R16.64+0x284] ;  /* 0x0002842410297980 */ /* 0x000ea8000c101900 */
[----:B------:R-:W2:Y:S04]  /*f5d0*/  LD.E R42, desc[UR36][R16.64+0x288] ;  /* 0x00028824102a7980 */ /* 0x000ea8000c101900 */
[----:B------:R-:W2:Y:S04]  /*f5e0*/  LD.E R43, desc[UR36][R16.64+0x28c] ;  /* 0x00028c24102b7980 */ /* 0x000ea8000c101900 */
[----:B------:R-:W2:Y:S04]  /*f5f0*/  LD.E R44, desc[UR36][R16.64+0x290] ;  /* 0x00029024102c7980 */ /* 0x000ea8000c101900 */
[----:B---3--:R-:W2:Y:S04]  /*f600*/  LD.E R45, desc[UR36][R16.64+0x294] ;  /* 0x00029424102d7980 */ /* 0x008ea8000c101900 */
        /* <DEDUP_REMOVED lines=54> */
[----:B------:R-:W-:Y:S01]  /*f970*/  ISETP.NE.U32.AND P0, PT, R25, RZ, PT ;  /* 0x000000ff1900720c */ /* 0x000fe20003f05070 */
[----:B------:R-:W-:-:S02]  /*f980*/  IMAD.MOV.U32 R25, RZ, RZ, R13 ;  /* 0x000000ffff197224 */ /* 0x000fc400078e000d */
[----:B------:R-:W2:Y:S03]  /*f990*/  LD.E R100, desc[UR36][R16.64+0x370] ;  /* 0x0003702410647980 */ /* 0x000ea6000c101900 */
        /* <DEDUP_REMOVED lines=55> */
[----:B------:R-:W-:-:S02]  /*fd10*/  R2UR UR6, R12 ;  /* 0x000000000c0672ca */ /* 0x000fc400000e0000 */
[----:B------:R-:W-:Y:S02]  /*fd20*/  R2UR UR7, R13 ;  /* 0x000000000d0772ca */ /* 0x000fe400000e0000 */
[----:B------:R-:W-:Y:S01]  /*fd30*/  F2FP.F16.F32.PACK_AB R152, R15, R152 ;  /* 0x000000980f98723e */ /* 0x000fe200000000ff */
[----:B------:R-:W-:-:S03]  /*fd40*/  VOTEU.ANY UP0, P0 ;  /* 0x00000000003f7886 */ /* 0x000fc60000000100 */
[----:B--2---:R-:W-:-:S07]  /*fd50*/  WARPGROUP.ARRIVE ;  /* 0x00000000000079c5 */ /* 0x004fce0000000000 */
[----:B------:R-:W-:Y:S01]  /*fd60*/  HGMMA.64x256x16.F32 R24, R152, gdesc[UR4].tnspB, R24, UP0, gsb0 ;  /* 0x43e0000498187df0 */ /* 0x000fe2000b800818 */
[----:B------:R-:W-:Y:S02]  /*fd70*/  F2FP.F16.F32.PACK_AB R163, R14, R163 ;  /* 0x000000a30ea3723e */ /* 0x000fe400000000ff */
        /* <DEDUP_REMOVED lines=128> */
[----:B------:R0:W-:Y:S02]  /*10580*/  ST.E desc[UR36][R16.64+0x43c], R151 ;  /* 0x00043c9710007985 */ /* 0x0001e4000c101924 */
[----:B0-----:R-:W-:-:S06]  /*10590*/  WARPGROUP.ARRIVE ;  /* 0x00000000000079c5 */ /* 0x001fcc0000000000 */
[----:B------:R-:W-:Y:S01]  /*105a0*/  HGMMA.64x256x16.F32 R24, R156, gdesc[UR8].tnspB, R24, gsb0 ;  /* 0x43e000089c187df0 */ /* 0x000fe20008000818 */
[----:B------:R-:W-:Y:S01]  /*105b0*/  STL [R1+0x68], R0 ;  /* 0x0000680001007387 */ /* 0x000fe20000100800 */
[----:B------:R-:W-:Y:S02]  /*105c0*/  VIADD R14, R12, 0x180 ;  /* 0x000001800c0e7836 */ /* 0x000fe40000000000 */
[----:B------:R-:W-:-:S03]  /*105d0*/  IMAD.MOV.U32 R15, RZ, RZ, R13 ;  /* 0x000000ffff0f7224 */ /* 0x000fc600078e000d */
[----:B------:R-:W-:Y:S02]  /*105e0*/  R2UR UR6, R14 ;  /* 0x000000000e0672ca */ /* 0x000fe400000e0000 */
[----:B------:R-:W-:Y:S02]  /*105f0*/  R2UR UR7, R15 ;  /* 0x000000000f0772ca */ /* 0x000fe400000e0000 */
[----:B------:R-:W-:Y:S02]  /*10600*/  F2FP.F16.F32.PACK_AB R152, R223, R222 ;  /* 0x000000dedf98723e */ /* 0x000fe400000000ff */
[----:B------:R-:W-:Y:S02]  /*10610*/  F2FP.F16.F32.PACK_AB R153, R221, R220 ;  /* 0x000000dcdd99723e */ /* 0x000fe400000000ff */
[----:B------:R-:W-:Y:S02]  /*10620*/  F2FP.F16.F32.PACK_AB R154, R219, R218 ;  /* 0x000000dadb9a723e */ /* 0x000fe400000000ff */
[----:B------:R-:W-:Y:S01]  /*10630*/  F2FP.F16.F32.PACK_AB R155, R175, R174 ;  /* 0x000000aeaf9b723e */ /* 0x000fe200000000ff */
[----:B------:R-:W-:-:S02]  /*10640*/  WARPGROUP.DEPBAR.LE gsb0, 0x0 ;  /* 0x00008000000079c5 */ /* 0x000fc40000010000 */
        /* <DEDUP_REMOVED lines=132> */
[----:B------:R-:W-:Y:S01]  /*10e90*/  IMAD.MOV.U32 R15, RZ, RZ, R13 ;  /* 0x000000ffff0f7224 */ /* 0x000fe200078e000d */
        /* <DEDUP_REMOVED lines=131> */
[----:B------:R-:W-:Y:S01]  /*116d0*/  R2UR UR6, R14 ;  /* 0x000000000e0672ca */ /* 0x000fe200000e0000 */
[----:B------:R-:W-:Y:S01]  /*116e0*/  STL [R1+0x68], R0 ;  /* 0x0000680001007387 */ /* 0x000fe20000100800 */
[----:B------:R-:W-:Y:S01]  /*116f0*/  R2UR UR7, R15 ;  /* 0x000000000f0772ca */ /* 0x000fe200000e0000 */
[----:B------:R-:W-:Y:S01]  /*11700*/  VIADD R12, R12, 0x280 ;  /* 0x000002800c0c7836 */ /* 0x000fe20000000000 */
[----:B------:R-:W-:Y:S02]  /*11710*/  WARPGROUP.DEPBAR.LE gsb0, 0x0 ;  /* 0x00008000000079c5 */ /* 0x000fe40000010000 */
[----:B------:R-:W-:Y:S01]  /*11720*/  ST.E desc[UR36][R16.64+0x240], R24 ;  /* 0x0002401810007985 */ /* 0x000fe2000c101924 */
[----:B------:R-:W-:Y:S02]  /*11730*/  F2FP.F16.F32.PACK_AB R152, R173, R172 ;  /* 0x000000acad98723e */ /* 0x000fe400000000ff */
[----:B------:R-:W-:Y:S01]  /*11740*/  F2FP.F16.F32.PACK_AB R153, R171, R170 ;  /* 0x000000aaab99723e */ /* 0x000fe200000000ff */
[----:B------:R-:W-:Y:S01]  /*11750*/  ST.E desc[UR36][R4.64], R25 ;  /* 0x0000001904007985 */ /* 0x000fe2000c101924 */
[----:B------:R-:W-:-:S02]  /*11760*/  F2FP.F16.F32.PACK_AB R154, R168, R169 ;  /* 0x000000a9a89a723e */ /* 0x000fc400000000ff */
[----:B------:R-:W-:Y:S01]  /*11770*/  F2FP.F16.F32.PACK_AB R155, R167, R166 ;  /* 0x000000a6a79b723e */ /* 0x000fe200000000ff */
        /* <DEDUP_REMOVED lines=266> */
[----:B------:R-:W-:Y:S02]  /*12820*/  STL [R1+0x68], R0 ;  /* 0x0000680001007387 */ /* 0x000fe40000100800 */
        /* <DEDUP_REMOVED lines=129> */
[----:B------:R0:W-:Y:S04]  /*13040*/  STL [R1+0x68], R0 ;  /* 0x0000680001007387 */ /* 0x0001e80000100800 */
[----:B------:R-:W2:Y:S04]  /*13050*/  LD.E R3, desc[UR36][R16.64+0x240] ;  /* 0x0002402410037980 */ /* 0x000ea8000c101900 */
[----:B--2---:R1:W-:Y:S04]  /*13060*/  ST.E desc[UR36][R16.64+0x240], R3 ;  /* 0x0002400310007985 */ /* 0x0043e8000c101924 */
[----:B------:R-:W2:Y:S04]  /*13070*/  LD.E R11, desc[UR36][R4.64] ;  /* 0x00000024040b7980 */ /* 0x000ea8000c101900 */
[----:B--2---:R2:W-:Y:S04]  /*13080*/  ST.E desc[UR36][R4.64], R11 ;  /* 0x0000000b04007985 */ /* 0x0045e8000c101924 */
[----:B------:R-:W3:Y:S04]  /*13090*/  LD.E R13, desc[UR36][R8.64] ;  /* 0x00000024080d7980 */ /* 0x000ee8000c101900 */
[----:B---3--:R3:W-:Y:S04]  /*130a0*/  ST.E desc[UR36][R8.64], R13 ;  /* 0x0000000d08007985 */ /* 0x0087e8000c101924 */
[----:B------:R-:W4:Y:S04]  /*130b0*/  LD.E R15, desc[UR36][R6.64] ;  /* 0x00000024060f7980 */ /* 0x000f28000c101900 */
[----:B----4-:R4:W-:Y:S04]  /*130c0*/  ST.E desc[UR36][R6.64], R15 ;  /* 0x0000000f06007985 */ /* 0x0109e8000c101924 */
[----:B0-----:R-:W4:Y:S04]  /*130d0*/  LD.E R0, desc[UR36][R16.64+0x3b0] ;  /* 0x0003b02410007980 */ /* 0x001f28000c101900 */
        /* <DEDUP_REMOVED lines=124> */
[----:B0-----:R-:W4:Y:S04]  /*138a0*/  LD.E R0, desc[UR36][R16.64+0x28] ;  /* 0x0000282410007980 */ /* 0x001f28000c101900 */
[----:B------:R-:W-:Y:S04]  /*138b0*/  ST.E desc[UR36][R16.64+0x250], R19 ;  /* 0x0002501310007985 */ /* 0x000fe8000c101924 */
[----:B------:R-:W-:Y:S04]  /*138c0*/  ST.E desc[UR36][R16.64+0x254], R21 ;  /* 0x0002541510007985 */ /* 0x000fe8000c101924 */
[----:B------:R-:W-:Y:S04]  /*138d0*/  ST.E desc[UR36][R16.64+0x258], R25 ;  /* 0x0002581910007985 */ /* 0x000fe8000c101924 */
[----:B------:R-:W-:Y:S04]  /*138e0*/  ST.E desc[UR36][R16.64+0x25c], R27 ;  /* 0x00025c1b10007985 */ /* 0x000fe8000c101924 */
[----:B------:R0:W-:Y:S04]  /*138f0*/  ST.E desc[UR36][R16.64+0x260], R3 ;  /* 0x0002600310007985 */ /* 0x0001e8000c101924 */
[----:B------:R1:W-:Y:S04]  /*13900*/  ST.E desc[UR36][R16.64+0x264], R29 ;  /* 0x0002641d10007985 */ /* 0x0003e8000c101924 */
[----:B--2---:R1:W-:Y:S04]  /*13910*/  ST.E desc[UR36][R16.64+0x268], R5 ;  /* 0x0002680510007985 */ /* 0x0043e8000c101924 */
[----:B------:R1:W-:Y:S04]  /*13920*/  ST.E desc[UR36][R16.64+0x26c], R11 ;  /* 0x00026c0b10007985 */ /* 0x0003e8000c101924 */
[----:B---3--:R1:W-:Y:S04]  /*13930*/  ST.E desc[UR36][R16.64+0x270], R9 ;  /* 0x0002700910007985 */ /* 0x0083e8000c101924 */
        /* <DEDUP_REMOVED lines=114> */
[----:B0-----:R1:W5:Y:S01]  /*14060*/  LDL R3, [R1+0x1f8] ;  /* 0x0001f80001037983 */ /* 0x0013620000100800 */
[----:B------:R-:W-:-:S04]  /*14070*/  LOP3.LUT R0, R0, 0x1, RZ, 0xfc, !PT ;  /* 0x0000000100007812 */ /* 0x000fc800078efcff */
[----:B------:R-:W-:Y:S01]  /*14080*/  ISETP.NE.AND P0, PT, R0, 0x3, PT ;  /* 0x000000030000780c */ /* 0x000fe20003f05270 */
[----:B------:R-:W-:-:S12]  /*14090*/  BSSY B0, `(.L_x_3505) ;  /* 0x0000003000007945 */ /* 0x000fd80003800000 */
[----:B-1----:R-:W-:Y:S05]  /*140a0*/  @!P0 BRA `(.L_x_3506) ;  /* 0x0000000000048947 */ /* 0x002fea0003800000 */
[----:B------:R-:W-:Y:S01]  /*140b0*/  BPT.TRAP 0x1 ;  /* 0x000000040000795c */ /* 0x000fe20000300000 */
.L_x_3506:
[----:B------:R-:W-:Y:S05]  /*140c0*/  BSYNC B0 ;  /* 0x0000000000007941 */ /* 0x000fea0003800000 */
.L_x_3505:
[----:B------:R-:W2:Y:S04]  /*140d0*/  LD.E.64 R4, desc[UR36][R16.64+0x48] ;  /* 0x0000482410047980 */ /* 0x000ea8000c101b00 */
[----:B------:R-:W3:Y:S01]  /*140e0*/  LD.E R0, desc[UR36][R16.64+0x34] ;  /* 0x0000342410007980 */ /* 0x000ee2000c101900 */
[C---:B------:R-:W-:Y:S01]  /*140f0*/  ISETP.GT.AND P0, PT, R10.reuse, R2, PT ;  /* 0x000000020a00720c */ /* 0x040fe20003f04270 */
[----:B------:R-:W-:Y:S01]  /*14100*/  VIADD R10, R10, 0xffffffff ;  /* 0xffffffff0a0a7836 */ /* 0x000fe20000000000 */
[----:B--2---:R-:W-:-:S05]  /*14110*/  MOV R4, R4 ;  /* 0x0000000400047202 */ /* 0x004fca0000000f00 */
[----:B-----5:R-:W-:-:S05]  /*14120*/  IMAD R3, R3, 0x8, R4 ;  /* 0x0000000803037824 */ /* 0x020fca00078e0204 */
[----:B---3--:R-:W-:-:S04]  /*14130*/  PRMT R0, R0, 0x654, R3 ;  /* 0x0000065400007816 */ /* 0x008fc80000000003 */
[----:B------:R0:W-:Y:S01]  /*14140*/  SYNCS.ARRIVE.TRANS64.RED.A1T0 RZ, [R0+URZ], RZ ;  /* 0x000000ff00ff79a7 */ /* 0x0001e2000810043f */
[----:B------:R-:W-:Y:S05]  /*14150*/  @P0 BRA `(.L_x_3507) ;  /* 0xffffff6000540947 */ /* 0x000fea000383ffff */
.L_x_3488:
[----:B------:R-:W-:-:S13]  /*14160*/  ISETP.GE.AND P0, PT, R10, UR40, PT ;  /* 0x000000280a007c0c */ /* 0x000fda000bf06270 */
[----:B------:R-:W-:Y:S05]  /*14170*/  @!P0 BRA `(.L_x_3508) ;  /* 0x000000b000988947 */ /* 0x000fea0003800000 */
[----:B------:R1:W5:Y:S01]  /*14180*/  LDL.64 R2, [R1+0x158] ;  /* 0x0001580001027983 */ /* 0x0003620000100a00 */
[----:B------:R-:W-:-:S05]  /*14190*/  IADD3 R4, P0, R16, 0x28, RZ ;  /* 0x0000002810047810 */ /* 0x000fca0007f1e0ff */
[----:B------:R-:W-:-:S08]  /*141a0*/  IMAD.X R5, RZ, RZ, R17, P0 ;  /* 0x000000ffff057224 */ /* 0x000fd000000e0611 */
.L_x_3537:
[----:B--2--5:R-:W2:Y:S04]  /*141b0*/  LD.E R7, desc[UR36][R2.64] ;  /* 0x0000002402077980 */ /* 0x024ea8000c101900 */
[----:B0-----:R-:W3:Y:S01]  /*141c0*/  LD.E R0, desc[UR36][R2.64+0x8] ;  /* 0x0000082402007980 */ /* 0x001ee2000c101900 */
        /* <DEDUP_REMOVED lines=10> */
[----:B------:R-:W2:Y:S01]  /*14270*/  LDL R0, [R1] ;  /* 0x0000000001007983 */ /* 0x000ea20000100800 */
[----:B------:R-:W-:Y:S05]  /*14280*/  YIELD ;  /* 0x0000000000007946 */ /* 0x000fea0003800000 */
[----:B------:R-:W-:Y:S01]  /*14290*/  BSSY B0, `(.L_x_3509) ;  /* 0x0000006000007945 */ /* 0x000fe20003800000 */
[----:B---3--:R-:W-:Y:S01]  /*142a0*/  @!P0 IMAD.MOV.U32 R7, RZ, RZ, RZ ;  /* 0x000000ffff078224 */ /* 0x008fe200078e00ff */
[----:B--2---:R-:W-:-:S04]  /*142b0*/  LOP3.LUT R0, R0, 0x1, RZ, 0xfc, !PT ;  /* 0x0000000100007812 */ /* 0x004fc800078efcff */
[----:B------:R-:W-:-:S13]  /*142c0*/  ISETP.NE.AND P1, PT, R0, 0x3, PT ;  /* 0x000000030000780c */ /* 0x000fda0003f25270 */
[----:B0-----:R-:W-:Y:S05]  /*142d0*/  @!P1 BRA `(.L_x_3510) ;  /* 0x0000000000049947 */ /* 0x001fea0003800000 */
[----:B------:R-:W-:Y:S01]  /*142e0*/  BPT.TRAP 0x1 ;  /* 0x000000040000795c */ /* 0x000fe20000300000 */
.L_x_3510:
[----:B------:R-:W-:Y:S05]  /*142f0*/  BSYNC B0 ;  /* 0x0000000000007941 */ /* 0x000fea0003800000 */
.L_x_3509:
[----:B------:R-:W2:Y:S01]  /*14300*/  LDL.64 R8, [R1+0x18] ;  /* 0x0000180001087983 */ /* 0x000ea20000100a00 */
[----:B-----5:R-:W-:Y:S02]  /*14310*/  SHF.L.U32 R12, R11, 0x1f, RZ ;  /* 0x0000001f0b0c7819 */ /* 0x020fe400000006ff */
[----:B--2---:R-:W-:-:S05]  /*14320*/  MOV R8, R8 ;  /* 0x0000000800087202 */ /* 0x004fca0000000f00 */
[----:B------:R-:W-:-:S04]  /*14330*/  IMAD R7, R7, 0x8, R8 ;  /* 0x0000000807077824 */ /* 0x000fc800078e0208 */
[----:B------:R0:W2:Y:S01]  /*14340*/  SYNCS.PHASECHK.TRANS64.TRYWAIT P0, [R7+URZ], R12 ;  /* 0x0000000c070075a7 */ /* 0x0000a2000800017f */
[----:B------:R0:W5:Y:S04]  /*14350*/  LD.E R0, desc[UR36][R2.64] ;  /* 0x0000002402007980 */ /* 0x000168000c101900 */
[----:B------:R0:W5:Y:S01]  /*14360*/  LD.E R6, desc[UR36][R2.64+0x4] ;  /* 0x0000042402067980 */ /* 0x000162000c101900 */
[----:B------:R-:W-:Y:S04]  /*14370*/  BSSY B0, `(.L_x_3511) ;  /* 0x0000003000007945 */ /* 0x000fe80003800000 */
[----:B------:R-:W-:Y:S05]  /*14380*/  @!P1 BRA `(.L_x_3512) ;  /* 0x0000000000049947 */ /* 0x000fea0003800000 */
[----:B------:R-:W-:Y:S01]  /*14390*/  BPT.TRAP 0x1 ;  /* 0x000000040000795c */ /* 0x000fe20000300000 */
.L_x_3512:
[----:B------:R-:W-:Y:S05]  /*143a0*/  BSYNC B0 ;  /* 0x0000000000007941 */ /* 0x000fea0003800000 */
.L_x_3511:
[----:B------:R-:W-:Y:S04]  /*143b0*/  BSSY B0, `(.L_x_3513) ;  /* 0x0000006000007945 */ /* 0x000fe80003800000 */
[----:B--2---:R-:W-:Y:S05]  /*143c0*/  @P0 BRA `(.L_x_3514) ;  /* 0x0000000000100947 */ /* 0x004fea0003800000 */
[----:B-----5:R-:W-:Y:S01]  /*143d0*/  IMAD R0, R0, 0x8, R8 ;  /* 0x0000000800007824 */ /* 0x020fe200078e0208 */
[----:B0-----:R-:W-:-:S04]  /*143e0*/  SHF.L.U32 R7, R6, 0x1f, RZ ;  /* 0x0000001f06077819 */ /* 0x001fc800000006ff */
[----:B------:R-:W0:Y:S02]  /*143f0*/  SYNCS.PHASECHK.TRANS64.TRYWAIT P0, [R0+URZ], R7 ;  /* 0x00000007000075a7 */ /* 0x000e24000800017f */
[----:B0-----:R-:W-:Y:S05]  /*14400*/  @!P0 BRA `(.L_x_3515) ;  /* 0x0000018000748947 */ /* 0x001fea0003800000 */
.L_x_3514:
[----:B------:R-:W-:Y:S05]  /*14410*/  BSYNC B0 ;  /* 0x0000000000007941 */ /* 0x000fea0003800000 */
.L_x_3513:
[----:B------:R-:W2:Y:S04]  /*14420*/  LD.E R11, desc[UR36][R2.64] ;  /* 0x00000024020b7980 */ /* 0x000ea8000c101900 */
[----:B------:R-:W2:Y:S01]  /*14430*/  LDL.64 R14, [R1+0x80] ;  /* 0x00008000010e7983 */ /* 0x000ea20000100a00 */
[----:B------:R-:W-:Y:S05]  /*14440*/  WARPSYNC.ALL ;  /* 0x0000000000007948 */ /* 0x000fea0003800000 */
[----:B------:R-:W3:Y:S04]  /*14450*/  LDL.64 R18, [R1+0x78] ;  /* 0x0000780001127983 */ /* 0x000ee80000100a00 */
[----:B0----5:R-:W4:Y:S04]  /*14460*/  LDL.64 R6, [R1+0x78] ;  /* 0x0000780001067983 */ /* 0x021f280000100a00 */
[----:B------:R-:W4:Y:S01]  /*14470*/  LDL.64 R8, [R1+0x78] ;  /* 0x0000780001087983 */ /* 0x000f220000100a00 */
[----:B--2---:R-:W-:Y:S01]  /*14480*/  IMAD R14, R11, 0x300, R14 ;  /* 0x000003000b0e7824 */ /* 0x004fe200078e020e */
[----:B------:R-:W-:-:S02]  /*14490*/  R2UR UR7, R15 ;  /* 0x000000000f0772ca */ /* 0x000fc400000e0000 */
[----:B------:R-:W2:Y:S01]  /*144a0*/  LDL.64 R12, [R1+0x78] ;  /* 0x00007800010c7983 */ /* 0x000ea20000100a00 */
[----:B------:R-:W-:Y:S01]  /*144b0*/  WARPGROUP.ARRIVE ;  /* 0x00000000000079c5 */ /* 0x000fe20000000000 */
[----:B------:R-:W-:Y:S01]  /*144c0*/  R2UR UR6, R14 ;  /* 0x000000000e0672ca */ /* 0x000fe200000e0000 */
[----:B------:R-:W-:Y:S01]  /*144d0*/  IMAD.MOV.U32 R0, RZ, RZ, 0x1 ;  /* 0x00000001ff007424 */ /* 0x000fe200078e00ff */
[----:B------:R0:W-:Y:S04]  /*144e0*/  STL [R1+0x60], RZ ;  /* 0x000060ff01007387 */ /* 0x0001e80000100800 */
[----:B------:R0:W-:Y:S04]  /*144f0*/  STL [R1+0x60], R0 ;  /* 0x0000600001007387 */ /* 0x0001e80000100800 */
[----:B------:R0:W-:Y:S04]  /*14500*/  STL [R1+0x60], R0 ;  /* 0x0000600001007387 */ /* 0x0001e80000100800 */
[----:B------:R0:W-:Y:S04]  /*14510*/  STL [R1+0x60], R0 ;  /* 0x0000600001007387 */ /* 0x0001e80000100800 */
[----:B------:R0:W-:Y:S01]  /*14520*/  STL [R1+0x60], R0 ;  /* 0x0000600001007387 */ /* 0x0001e20000100800 */
[----:B---3--:R-:W-:-:S02]  /*14530*/  R2UR UR4, R18 ;  /* 0x00000000120472ca */ /* 0x008fc400000e0000 */
[----:B------:R-:W-:-:S13]  /*14540*/  R2UR UR5, R19 ;  /* 0x00000000130572ca */ /* 0x000fda00000e0000 */
[----:B------:R-:W-:Y:S01]  /*14550*/  HGMMA.64x96x16.F32 R24, gdesc[UR4], RZ, !UPT, gsb0 ;  /* 0x01600000041879f0 */ /* 0x000fe2000c0008ff */
[----:B----4-:R-:W-:Y:S02]  /*14560*/  VIADD R6, R6, 0x2 ;  /* 0x0000000206067836 */ /* 0x010fe40000000000 */
        /* <DEDUP_REMOVED lines=14> */
[--C-:B------:R-:W-:Y:S01]  /*14650*/  IMAD.MOV.U32 R7, RZ, RZ, R15.reuse ;  /* 0x000000ffff077224 */ /* 0x100fe200078e000f */
[----:B------:R-:W-:Y:S01]  /*14660*/  HGMMA.64x96x16.F32 R24, gdesc[UR4], R24, gsb0 ;  /* 0x01600000041879f0 */ /* 0x000fe20008000818 */
[----:B------:R-:W-:Y:S01]  /*14670*/  R2UR UR4, R8 ;  /* 0x00000000080472ca */ /* 0x000fe200000e0000 */
[----:B--2---:R-:W-:Y:S01]  /*14680*/  VIADD R12, R12, 0x6 ;  /* 0x000000060c0c7836 */ /* 0x004fe20000000000 */
[----:B------:R-:W-:Y:S01]  /*14690*/  R2UR UR6, R6 ;  /* 0x00000000060672ca */ /* 0x000fe200000e0000 */
[----:B------:R-:W-:Y:S01]  /*146a0*/  VIADD R6, R14, 0x6 ;  /* 0x000000060e067836 */ /* 0x000fe20000000000 */
[----:B------:R-:W-:Y:S01]  /*146b0*/  R2UR UR7, R7 ;  /* 0x00000000070772ca */ /* 0x000fe200000e0000 */
[----:B------:R-:W-:Y:S01]  /*146c0*/  IMAD.MOV.U32 R7, RZ, RZ, R15 ;  /* 0x000000ffff077224 */ /* 0x000fe200078e000f */
        /* <DEDUP_REMOVED lines=14> */
[----:B0-----:R-:W-:Y:S05]  /*147b0*/  @!P0 BRA `(.L_x_3517) ;  /* 0x0000000000048947 */ /* 0x001fea0003800000 */
[----:B------:R-:W-:Y:S01]  /*147c0*/  BPT.TRAP 0x1 ;  /* 0x000000040000795c */ /* 0x000fe20000300000 */
.L_x_3517:
[----:B------:R-:W-:Y:S05]  /*147d0*/  BSYNC B0 ;  /* 0x0000000000007941 */ /* 0x000fea0003800000 */
.L_x_3516:
        /* <DEDUP_REMOVED lines=11> */
[----:B0-2---:R-:W-:Y:S05]  /*14890*/  @!P1 BRA `(.L_x_3519) ;  /* 0x0000000000049947 */ /* 0x005fea0003800000 */
[----:B------:R-:W-:Y:S01]  /*148a0*/  BPT.TRAP 0x1 ;  /* 0x000000040000795c */ /* 0x000fe20000300000 */
.L_x_3519:
[----:B------:R-:W-:Y:S05]  /*148b0*/  BSYNC B0 ;  /* 0x0000000000007941 */ /* 0x000fea0003800000 */
.L_x_3518:
[----:B------:R-:W-:Y:S04]  /*148c0*/  BSSY B0, `(.L_x_3520) ;  /* 0x0000008000007945 */ /* 0x000fe80003800000 */
[----:B------:R-:W-:Y:S05]  /*148d0*/  @P0 BRA `(.L_x_3521) ;  /* 0x0000000000180947 */ /* 0x000fea0003800000 */
[----:B------:R-:W2:Y:S01]  /*148e0*/  LD.E.64 R4, desc[UR36][R4.64+0x18] ;  /* 0x0000182404047980 */ /* 0x000ea2000c101b00 */
[----:B-----5:R-:W-:Y:S02]  /*148f0*/  SHF.L.U32 R7, R7, 0x1f, RZ ;  /* 0x0000001f07077819 */ /* 0x020fe400000006ff */
[----:B--2---:R-:W-:-:S05]  /*14900*/  MOV R9, R4 ;  /* 0x0000000400097202 */ /* 0x004fca0000000f00 */
[----:B------:R-:W-:-:S04]  /*14910*/  IMAD R6, R6, 0x8, R9 ;  /* 0x0000000806067824 */ /* 0x000fc800078e0209 */
[----:B------:R-:W0:Y:S02]  /*14920*/  SYNCS.PHASECHK.TRANS64.TRYWAIT P0, [R6+URZ], R7 ;  /* 0x00000007060075a7 */ /* 0x000e24000800017f */
[----:B0-----:R-:W-:Y:S05]  /*14930*/  @!P0 BRA `(.L_x_3522) ;  /* 0x0000017c003c8947 */ /* 0x001fea0003800000 */
.L_x_3521:
[----:B------:R-:W-:Y:S05]  /*14940*/  BSYNC B0 ;  /* 0x0000000000007941 */ /* 0x000fea0003800000 */
.L_x_3520:
[----:B------:R-:W2:Y:S04]  /*14950*/  LD.E R19, desc[UR36][R2.64] ;  /* 0x0000002402137980 */ /* 0x000ea8000c101900 */
[----:B------:R-:W2:Y:S04]  /*14960*/  LDL.64 R4, [R1+0xf8] ;  /* 0x0000f80001047983 */ /* 0x000ea80000100a00 */
[----:B------:R-:W3:Y:S04]  /*14970*/  LDL R11, [R1+0x70] ;  /* 0x00007000010b7983 */ /* 0x000ee80000100800 */
[----:B0----5:R-:W4:Y:S04]  /*14980*/  LDL.64 R6, [R1+0xf0] ;  /* 0x0000f00001067983 */ /* 0x021f280000100a00 */
[----:B------:R-:W4:Y:S04]  /*14990*/  LDL.64 R14, [R1+0xf0] ;  /* 0x0000f000010e7983 */ /* 0x000f280000100a00 */
[----:B------:R-:W4:Y:S04]  /*149a0*/  LDL.64 R12, [R1+0xf0] ;  /* 0x0000f000010c7983 */ /* 0x000f280000100a00 */
[----:B------:R-:W4:Y:S01]  /*149b0*/  LDL.64 R8, [R1+0xf0] ;  /* 0x0000f00001087983 */ /* 0x000f220000100a00 */
[----:B------:R-:W-:Y:S05]  /*149c0*/  WARPSYNC.ALL ;  /* 0x0000000000007948 */ /* 0x000fea0003800000 */
[----:B------:R-:W-:Y:S01]  /*149d0*/  WARPGROUP.ARRIVE ;  /* 0x00000000000079c5 */ /* 0x000fe20000000000 */
[----:B--2---:R-:W-:Y:S01]  /*149e0*/  IMAD R4, R19, 0xc00, R4 ;  /* 0x00000c0013047824 */ /* 0x004fe200078e0204 */
[----:B------:R-:W-:-:S02]  /*149f0*/  R2UR UR7, R5 ;  /* 0x00000000050772ca */ /* 0x000fc400000e0000 */
[----:B---3--:R-:W-:Y:S02]  /*14a00*/  ISETP.NE.U32.AND P0, PT, R11, RZ, PT ;  /* 0x000000ff0b00720c */ /* 0x008fe40003f05070 */
[----:B------:R-:W-:Y:S02]  /*14a10*/  R2UR UR6, R4 ;  /* 0x00000000040672ca */ /* 0x000fe400000e0000 */
[----:B----4-:R-:W-:Y:S02]  /*14a20*/  R2UR UR4, R6 ;  /* 0x00000000060472ca */ /* 0x010fe400000e0000 */
[----:B------:R-:W-:Y:S02]  /*14a30*/  R2UR UR5, R7 ;  /* 0x00000000070572ca */ /* 0x000fe400000e0000 */
[----:B------:R-:W2:Y:S05]  /*14a40*/  LDL.64 R6, [R1+0xf0] ;  /* 0x0000f00001067983 */ /* 0x000eaa0000100a00 */
        /* <DEDUP_REMOVED lines=150> */
[----:B------:R-:W-:Y:S01]  /*153b0*/  VIADD R8, R8, 0xc06 ;  /* 0x00000c0608087836 */ /* 0x000fe20000000000 */
[----:B------:R-:W0:Y:S01]  /*153c0*/  S2R R20, SR_TID.X ;  /* 0x0000000000147919 */ /* 0x000e220000002100 */
[----:B------:R-:W-:Y:S01]  /*153d0*/  VIADD R4, R4, 0x906 ;  /* 0x0000090604047836 */ /* 0x000fe20000000000 */
[----:B------:R2:W-:Y:S01]  /*153e0*/  STL [R1+0x70], R0 ;  /* 0x0000700001007387 */ /* 0x0005e20000100800 */
[----:B------:R-:W-:-:S02]  /*153f0*/  WARPGROUP.DEPBAR.LE gsb0, 0x0 ;  /* 0x00008000000079c5 */ /* 0x000fc40000010000 */
[----:B------:R-:W-:Y:S01]  /*15400*/  WARPGROUP.ARRIVE ;  /* 0x00000000000079c5 */ /* 0x000fe20000000000 */
[----:B------:R2:W5:Y:S05]  /*15410*/  LDL R7, [R1+0xc] ;  /* 0x00000c0001077983 */ /* 0x00056a0000100800 */
[----:B------:R-:W-:Y:S01]  /*15420*/  HGMMA.64x96x16.F32 R24, gdesc[UR4], R24, gsb0 ;  /* 0x01600000041879f0 */ /* 0x000fe20008000818 */
[----:B------:R-:W-:Y:S02]  /*15430*/  R2UR UR4, R8 ;  /* 0x00000000080472ca */ /* 0x000fe400000e0000 */
[----:B------:R-:W-:Y:S02]  /*15440*/  R2UR UR5, R9 ;  /* 0x00000000090572ca */ /* 0x000fe400000e0000 */
[----:B------:R-:W-:-:S02]  /*15450*/  R2UR UR6, R4 ;  /* 0x00000000040672ca */ /* 0x000fc400000e0000 */
[----:B------:R-:W-:Y:S01]  /*15460*/  R2UR UR7, R5 ;  /* 0x00000000050772ca */ /* 0x000fe200000e0000 */
[----:B------:R-:W3:Y:S04]  /*15470*/  LDL R4, [R1] ;  /* 0x0000000001047983 */ /* 0x000ee80000100800 */
[----:B------:R2:W-:Y:S01]  /*15480*/  STL [R1+0x70], R0 ;  /* 0x0000700001007387 */ /* 0x0005e20000100800 */
[----:B------:R-:W-:Y:S02]  /*15490*/  WARPGROUP.DEPBAR.LE gsb0, 0x0 ;  /* 0x00008000000079c5 */ /* 0x000fe40000010000 */
[----:B------:R-:W-:-:S06]  /*154a0*/  WARPGROUP.ARRIVE ;  /* 0x00000000000079c5 */ /* 0x000fcc0000000000 */
[----:B------:R-:W-:Y:S01]  /*154b0*/  HGMMA.64x96x16.F32 R24, gdesc[UR4], R24, gsb0 ;  /* 0x01600000041879f0 */ /* 0x000fe20008000818 */
[----:B------:R2:W-:Y:S01]  /*154c0*/  STL [R1+0x70], R0 ;  /* 0x0000700001007387 */ /* 0x0005e20000100800 */
[----:B0-----:R-:W-:-:S03]  /*154d0*/  SHF.R.U32.HI R20, RZ, 0x7, R20 ;  /* 0x00000007ff147819 */ /* 0x001fc60000011614 */
[----:B------:R2:W-:Y:S04]  /*154e0*/  STL [R1+0x70], R0 ;  /* 0x0000700001007387 */ /* 0x0005e80000100800 */
[----:B------:R2:W-:Y:S04]  /*154f0*/  STL [R1+0x70], R0 ;  /* 0x0000700001007387 */ /* 0x0005e80000100800 */
[----:B------:R2:W-:Y:S04]  /*15500*/  STL [R1+0x70], R0 ;  /* 0x0000700001007387 */ /* 0x0005e80000100800 */
[----:B------:R2:W-:Y:S01]  /*15510*/  STL [R1+0x70], R0 ;  /* 0x0000700001007387 */ /* 0x0005e20000100800 */
[----:B------:R-:W-:-:S03]  /*15520*/  IADD3 R5, -R20, 0xb, RZ ;  /* 0x0000000b14057810 */ /* 0x000fc60007ffe1ff */
        /* <DEDUP_REMOVED lines=11> */
[----:B------:R2:W5:Y:S01]  /*155e0*/  LD.E R6, desc[UR36][R2.64] ;  /* 0x0000002402067980 */ /* 0x000562000c101900 */
[----:B------:R-:W-:Y:S01]  /*155f0*/  BSSY B0, `(.L_x_3523) ;  /* 0x0000005000007945 */ /* 0x000fe20003800000 */
[----:B---3--:R-:W-:-:S04]  /*15600*/  LOP3.LUT R4, R4, 0x1, RZ, 0xfc, !PT ;  /* 0x0000000104047812 */ /* 0x008fc800078efcff */
[----:B------:R-:W-:-:S13]  /*15610*/  ISETP.NE.AND P0, PT, R4, 0x3, PT ;  /* 0x000000030400780c */ /* 0x000fda0003f05270 */
[----:B--2---:R-:W-:Y:S05]  /*15620*/  @!P0 BRA `(.L_x_3524) ;  /* 0x0000000000048947 */ /* 0x004fea0003800000 */
[----:B------:R-:W-:Y:S01]  /*15630*/  BPT.TRAP 0x1 ;  /* 0x000000040000795c */ /* 0x000fe20000300000 */
.L_x_3524:
[----:B------:R-:W-:Y:S05]  /*15640*/  BSYNC B0 ;  /* 0x0000000000007941 */ /* 0x000fea0003800000 */
.L_x_3523:
[----:B------:R-:W2:Y:S02]  /*15650*/  LDL.64 R4, [R1+0x20] ;  /* 0x0000200001047983 */ /* 0x000ea40000100a00 */
[----:B--2---:R-:W-:-:S05]  /*15660*/  MOV R5, R4 ;  /* 0x0000000400057202 */ /* 0x004fca0000000f00 */
[----:B-----5:R-:W-:-:S05]  /*15670*/  IMAD R6, R6, 0x8, R5 ;  /* 0x0000000806067824 */ /* 0x020fca00078e0205 */
[----:B------:R-:W-:-:S04]  /*15680*/  PRMT R6, R7, 0x654, R6 ;  /* 0x0000065407067816 */ /* 0x000fc80000000006 */
[----:B------:R0:W-:Y:S01]  /*15690*/  SYNCS.ARRIVE.TRANS64.RED.A1T0 RZ, [R6+URZ], RZ ;  /* 0x000000ff06ff79a7 */ /* 0x0001e2000810043f */
[----:B------:R-:W2:Y:S04]  /*156a0*/  LD.E.64 R4, desc[UR36][R16.64+0x150] ;  /* 0x0001502410047980 */ /* 0x000ea8000c101b00 */
[----:B------:R-:W3:Y:S04]  /*156b0*/  LDL R73, [R1+0x11c] ;  /* 0x00011c0001497983 */ /* 0x000ee80000100800 */
[----:B------:R-:W4:Y:S04]  /*156c0*/  LDL R72, [R1+0x50] ;  /* 0x0000500001487983 */ /* 0x000f280000100800 */
[----:B------:R-:W3:Y:S04]  /*156d0*/  LDL.64 R8, [R1+0x140] ;  /* 0x0001400001087983 */ /* 0x000ee80000100a00 */
[----:B------:R-:W4:Y:S04]  /*156e0*/  LDL R21, [R1+0x148] ;  /* 0x0001480001157983 */ /* 0x000f280000100800 */
[----:B------:R-:W4:Y:S04]  /*156f0*/  LDL.128 R12, [R1+0x130] ;  /* 0x00013000010c7983 */ /* 0x000f280000100c00 */
[----:B--2---:R-:W2:Y:S04]  /*15700*/  LD.E R20, desc[UR36][R4.64] ;  /* 0x0000002404147980 */ /* 0x004ea8000c101900 */
[----:B0-----:R-:W2:Y:S01]  /*15710*/  LDL.128 R4, [R1+0x120] ;  /* 0x0001200001047983 */ /* 0x001ea20000100c00 */
[----:B---3--:R-:W-:-:S02]  /*15720*/  ISETP.NE.AND P0, PT, R8, 0x1, PT ;  /* 0x000000010800780c */ /* 0x008fc40003f05270 */
[----:B----4-:R-:W-:Y:S01]  /*15730*/  ISETP.GE.AND P1, PT, R13, 0x1, PT ;  /* 0x000000010d00780c */ /* 0x010fe20003f26270 */
[----:B------:R-:W-:Y:S01]  /*15740*/  BSSY B0, `(.L_x_3525) ;  /* 0x000009e000007945 */ /* 0x000fe20003800000 */
[-C--:B--2---:R-:W-:Y:S01]  /*15750*/  FMUL.FTZ R77, R36, R20.reuse ;  /* 0x00000014244d7220 */ /* 0x084fe20000410000 */
[-C--:B------:R-:W-:Y:S01]  /*15760*/  FMUL.FTZ R36, R50, R20.reuse ;  /* 0x0000001432247220 */ /* 0x080fe20000410000 */
[-C--:B------:R-:W-:Y:S01]  /*15770*/  FMUL.FTZ R50, R56, R20.reuse ;  /* 0x0000001438327220 */ /* 0x080fe20000410000 */
[-C--:B------:R-:W-:Y:S01]  /*15780*/  FMUL.FTZ R18, R26, R20.reuse ;  /* 0x000000141a127220 */ /* 0x080fe20000410000 */
[----:B------:R-:W-:Y:S01]  /*15790*/  SHF.R.S32.HI R56, RZ, 0x1f, R73 ;  /* 0x0000001fff387819 */ /* 0x000fe20000011449 */
[-C--:B------:R-:W-:Y:S01]  /*157a0*/  FMUL.FTZ R26, R30, R20.reuse ;  /* 0x000000141e1a7220 */ /* 0x080fe20000410000 */
[-C--:B------:R-:W-:Y:S01]  /*157b0*/  FMUL.FTZ R30, R38, R20.reuse ;  /* 0x00000014261e7220 */ /* 0x080fe20000410000 */
[-C--:B------:R-:W-:Y:S01]  /*157c0*/  FMUL.FTZ R38, R51, R20.reuse ;  /* 0x0000001433267220 */ /* 0x080fe20000410000 */
[----:B------:R-:W-:Y:S01]  /*157d0*/  LEA.HI R51, R56, R73, RZ, 0x7 ;  /* 0x0000004938337211 */ /* 0x000fe200078f38ff */
[-C--:B------:R-:W-:Y:S01]  /*157e0*/  FMUL.FTZ R76, R33, R20.reuse ;  /* 0x00000014214c7220 */ /* 0x080fe20000410000 */
[-C--:B------:R-:W-:Y:S01]  /*157f0*/  FMUL.FTZ R33, R43, R20.reuse ;  /* 0x000000142b217220 */ /* 0x080fe20000410000 */
[-C--:B------:R-:W-:Y:S01]  /*15800*/  FMUL.FTZ R43, R58, R20.reuse ;  /* 0x000000143a2b7220 */ /* 0x080fe20000410000 */
[----:B------:R-:W-:Y:S01]  /*15810*/  LOP3.LUT R58, R51, 0xffffff80, RZ, 0xc0, !PT ;  /* 0xffffff80333a7812 */ /* 0x000fe200078ec0ff */
[-C--:B------:R-:W-:Y:S01]  /*15820*/  FMUL.FTZ R74, R29, R20.reuse ;  /* 0x000000141d4a7220 */ /* 0x080fe20000410000 */
[-C--:B------:R-:W-:Y:S01]  /*15830*/  FMUL.FTZ R29, R35, R20.reuse ;  /* 0x00000014231d7220 */ /* 0x080fe20000410000 */
[----:B------:R-:W-:-:S02]  /*15840*/  FMUL.FTZ R35, R47, R20 ;  /* 0x000000142f237220 */ /* 0x000fc40000410000 */
[----:B------:R-:W-:Y:S02]  /*15850*/  IMAD.IADD R58, R73, 0x1, -R58 ;  /* 0x00000001493a7824 */ /* 0x000fe400078e0a3a */
[-C--:B------:R-:W-:Y:S01]  /*15860*/  FMUL.FTZ R47, R49, R20.reuse ;  /* 0x00000014312f7220 */ /* 0x080fe20000410000 */
[-C--:B------:R-:W-:Y:S01]  /*15870*/  FMUL.FTZ R11, R24, R20.reuse ;  /* 0x00000014180b7220 */ /* 0x080fe20000410000 */
[-C--:B------:R-:W-:Y:S01]  /*15880*/  FMUL.FTZ R49, R53, R20.reuse ;  /* 0x0000001435317220 */ /* 0x080fe20000410000 */
[-C--:B------:R-:W-:Y:S01]  /*15890*/  FMUL.FTZ R24, R25, R20.reuse ;  /* 0x0000001419187220 */ /* 0x080fe20000410000 */
[----:B------:R-:W-:Y:S01]  /*158a0*/  SHF.R.S32.HI R53, RZ, 0x1f, R58 ;  /* 0x0000001fff357819 */ /* 0x000fe2000001143a */
[-C--:B------:R-:W-:Y:S01]  /*158b0*/  FMUL.FTZ R25, R28, R20.reuse ;  /* 0x000000141c197220 */ /* 0x080fe20000410000 */
[-C--:B------:R-:W-:Y:S01]  /*158c0*/  FMUL.FTZ R79, R40, R20.reuse ;  /* 0x00000014284f7220 */ /* 0x080fe20000410000 */
[-C--:B------:R-:W-:Y:S01]  /*158d0*/  FMUL.FTZ R28, R34, R20.reuse ;  /* 0x00000014221c7220 */ /* 0x080fe20000410000 */
[-C--:B------:R-:W-:Y:S01]  /*158e0*/  FMUL.FTZ R40, R54, R20.reuse ;  /* 0x0000001436287220 */ /* 0x080fe20000410000 */
[-C--:B------:R-:W-:Y:S01]  /*158f0*/  FMUL.FTZ R34, R46, R20.reuse ;  /* 0x000000142e227220 */ /* 0x080fe20000410000 */
[-C--:B------:R-:W-:Y:S01]  /*15900*/  FMUL.FTZ R54, R60, R20.reuse ;  /* 0x000000143c367220 */ /* 0x080fe20000410000 */
[----:B------:R-:W-:Y:S01]  /*15910*/  FMUL.FTZ R46, R48, R20 ;  /* 0x00000014302e7220 */ /* 0x000fe20000410000 */
[----:B------:R-:W-:Y:S01]  /*15920*/  LEA.HI R60, R53, R58, RZ, 0x2 ;  /* 0x0000003a353c7211 */ /* 0x000fe200078f10ff */
[-C--:B------:R-:W-:Y:S01]  /*15930*/  FMUL.FTZ R48, R52, R20.reuse ;  /* 0x0000001434307220 */ /* 0x080fe20000410000 */
[-C--:B------:R-:W-:Y:S01]  /*15940*/  FMUL.FTZ R78, R37, R20.reuse ;  /* 0x00000014254e7220 */ /* 0x080fe20000410000 */
[-C--:B------:R-:W-:Y:S01]  /*15950*/  FMUL.FTZ R52, R57, R20.reuse ;  /* 0x0000001439347220 */ /* 0x080fe20000410000 */
[-C--:B------:R-:W-:Y:S01]  /*15960*/  FMUL.FTZ R19, R27, R20.reuse ;  /* 0x000000141b137220 */ /* 0x080fe20000410000 */
[-C--:B------:R-:W-:Y:S01]  /*15970*/  FMUL.FTZ R37, R59, R20.reuse ;  /* 0x000000143b257220 */ /* 0x080fe20000410000 */
[----:B------:R-:W-:Y:S01]  /*15980*/  LEA.HI R57, R56, R73, RZ, 0x2 ;  /* 0x0000004938397211 */ /* 0x000fe200078f10ff */
[-C--:B------:R-:W-:Y:S01]  /*15990*/  FMUL.FTZ R27, R31, R20.reuse ;  /* 0x000000141f1b7220 */ /* 0x080fe20000410000 */
[--C-:B------:R-:W-:Y:S01]  /*159a0*/  SHF.R.S32.HI R59, RZ, 0x2, R60.reuse ;  /* 0x00000002ff3b7819 */ /* 0x100fe2000001143c */
[-C--:B------:R-:W-:Y:S01]  /*159b0*/  FMUL.FTZ R31, R39, R20.reuse ;  /* 0x00000014271f7220 */ /* 0x080fe20000410000 */
[----:B------:R-:W-:Y:S01]  /*159c0*/  SHF.R.S32.HI R56, RZ, 0x1f, R60 ;  /* 0x0000001fff387819 */ /* 0x000fe2000001143c */
[----:B------:R-:W-:Y:S01]  /*159d0*/  FMUL.FTZ R39, R62, R20 ;  /* 0x000000143e277220 */ /* 0x000fe20000410000 */
[----:B------:R-:W-:-:S02]  /*159e0*/  LOP3.LUT R62, R57, 0xfffffffc, RZ, 0xc0, !PT ;  /* 0xfffffffc393e7812 */ /* 0x000fc400078ec0ff */
[----:B------:R-:W-:Y:S02]  /*159f0*/  LEA.HI R57, R56, R59, RZ, 0x3 ;  /* 0x0000003b38397211 */ /* 0x000fe400078f18ff */
[----:B------:R-:W-:Y:S02]  /*15a00*/  SHF.R.S32.HI R56, RZ, 0x7, R51 ;  /* 0x00000007ff387819 */ /* 0x000fe40000011433 */
[----:B------:R-:W-:Y:S01]  /*15a10*/  LEA.HI R53, R53, R58, RZ, 0x5 ;  /* 0x0000003a35357211 */ /* 0x000fe200078f28ff */
[----:B------:R-:W-:Y:S02]  /*15a20*/  IMAD.IADD R73, R73, 0x1, -R62 ;  /* 0x0000000149497824 */ /* 0x000fe400078e0a3e */
[-C--:B------:R-:W-:Y:S01]  /*15a30*/  FMUL.FTZ R75, R32, R20.reuse ;  /* 0x00000014204b7220 */ /* 0x080fe20000410000 */
[----:B------:R-:W-:Y:S01]  /*15a40*/  LOP3.LUT R62, R57, 0xfffffff8, RZ, 0xc0, !PT ;  /* 0xfffffff8393e7812 */ /* 0x000fe200078ec0ff */
[----:B------:R-:W-:Y:S01]  /*15a50*/  FMUL.FTZ R32, R42, R20 ;  /* 0x000000142a207220 */ /* 0x000fe20000410000 */
[----:B------:R-:W-:-:S02]  /*15a60*/  LEA.HI R51, R51, R56, RZ, 0x1 ;  /* 0x0000003833337211 */ /* 0x000fc400078f08ff */
[----:B------:R-:W-:Y:S01]  /*15a70*/  SHF.R.S32.HI R53, RZ, 0x5, R53 ;  /* 0x00000005ff357819 */ /* 0x000fe20000011435 */
[-C--:B------:R-:W-:Y:S01]  /*15a80*/  FMUL.FTZ R42, R55, R20.reuse ;  /* 0x00000014372a7220 */ /* 0x080fe20000410000 */
[-C--:B------:R-:W-:Y:S01]  /*15a90*/  FMUL.FTZ R55, R61, R20.reuse ;  /* 0x000000143d377220 */ /* 0x080fe20000410000 */
[----:B------:R-:W-:Y:S01]  /*15aa0*/  LOP3.LUT R51, R51, 0x3fffffe, RZ, 0xc0, !PT ;  /* 0x03fffffe33337812 */ /* 0x000fe200078ec0ff */
[----:B------:R-:W-:Y:S01]  /*15ab0*/  IMAD.IADD R62, R59, 0x1, -R62 ;  /* 0x000000013b3e7824 */ /* 0x000fe200078e0a3e */
[----:B------:R-:W-:Y:S01]  /*15ac0*/  LEA.HI R61, R73, R73, RZ, 0x1 ;  /* 0x00000049493d7211 */ /* 0x000fe200078f08ff */
[----:B------:R-:W-:Y:S02]  /*15ad0*/  IMAD R53, R72, 0x8, R53 ;  /* 0x0000000848357824 */ /* 0x000fe400078e0235 */
[----:B------:R-:W-:Y:S01]  /*15ae0*/  FMUL.FTZ R57, R64, R20 ;  /* 0x0000001440397220 */ /* 0x000fe20000410000 */
[----:B------:R-:W-:Y:S01]  /*15af0*/  IMAD.IADD R56, R56, 0x1, -R51 ;  /* 0x0000000138387824 */ /* 0x000fe200078e0a33 */
[----:B------:R-:W-:Y:S01]  /*15b00*/  LOP3.LUT R64, R61, 0x1ffffffe, RZ, 0xc0, !PT ;  /* 0x1ffffffe3d407812 */ /* 0x000fe200078ec0ff */
[----:B------:R-:W-:-:S04]  /*15b10*/  IMAD.U32 R53, R53, 0x10, R62 ;  /* 0x0000001035357824 */ /* 0x000fc800078e003e */
[----:B------:R-:W-:Y:S02]  /*15b20*/  IMAD.IADD R64, R73, 0x1, -R64 ;  /* 0x0000000149407824 */ /* 0x000fe400078e0a40 */
[----:B------:R-:W-:-:S04]  /*15b30*/  IMAD R53, R56, 0x40, R53 ;  /* 0x0000004038357824 */ /* 0x000fc800078e0235 */
[----:B------:R-:W-:-:S04]  /*15b40*/  IMAD R8, R64, 0x8, R53 ;  /* 0x0000000840087824 */ /* 0x000fc800078e0235 */
[----:B------:R-:W-:Y:S01]  /*15b50*/  @P0 IMAD.HI.U32 R56, R8, R9, RZ ;  /* 0x0000000908380227 */ /* 0x000fe200078e00ff */
[----:B------:R-:W-:-:S04]  /*15b60*/  LOP3.LUT R9, R60, 0x7ffffffc, RZ, 0xc0, !PT ;  /* 0x7ffffffc3c097812 */ /* 0x000fc800078ec0ff */
[----:B------:R-:W-:Y:S01]  /*15b70*/  @P0 SHF.R.U32.HI R8, RZ, R21, R56 ;  /* 0x00000015ff080219 */ /* 0x000fe20000011638 */
[----:B------:R-:W-:Y:S02]  /*15b80*/  IMAD.MOV.U32 R21, RZ, RZ, -0x60 ;  /* 0xffffffa0ff157424 */ /* 0x000fe400078e00ff */
[----:B------:R-:W-:Y:S02]  /*15b90*/  IMAD.IADD R58, R58, 0x1, -R9 ;  /* 0x000000013a3a7824 */ /* 0x000fe400078e0a09 */
[----:B------:R-:W0:Y:S01]  /*15ba0*/  SHFL.IDX PT, R56, R8, RZ, 0x1c1f ;  /* 0x001c1fff08387589 */ /* 0x000e2200000e0000 */
[----:B------:R-:W-:Y:S02]  /*15bb0*/  IMAD R21, R10, R21, 0x1 ;  /* 0x000000010a157424 */ /* 0x000fe400078e0215 */
[-C--:B------:R-:W-:Y:S01]  /*15bc0*/  FMUL.FTZ R80, R41, R20.reuse ;  /* 0x0000001429507220 */ /* 0x080fe20000410000 */
[-C--:B------:R-:W-:Y:S01]  /*15bd0*/  FMUL.FTZ R44, R44, R20.reuse ;  /* 0x000000142c2c7220 */ /* 0x080fe20000410000 */
[----:B------:R-:W-:Y:S01]  /*15be0*/  FMUL.FTZ R45, R45, R20 ;  /* 0x000000142d2d7220 */ /* 0x000fe20000410000 */
[----:B------:R-:W-:-:S02]  /*15bf0*/  IMAD R58, R58, -0x2, R21 ;  /* 0xfffffffe3a3a7824 */ /* 0x000fc400078e0215 */
        /* <DEDUP_REMOVED lines=8> */
[----:B------:R-:W2:Y:S01]  /*15c80*/  MUFU.TANH R11, R11 ;  /* 0x0000000b000b7308 */ /* 0x000ea20000002400 */
[----:B------:R-:W-:Y:S02]  /*15c90*/  IADD3 R20, -R4, R58, R5 ;  /* 0x0000003a04147210 */ /* 0x000fe40007ffe105 */
[----:B------:R-:W-:-:S05]  /*15ca0*/  LOP3.LUT R61, RZ, R6, RZ, 0x33, !PT ;  /* 0x00000006ff3d7212 */ /* 0x000fca00078e33ff */
[----:B------:R-:W3:Y:S08]  /*15cb0*/  MUFU.TANH R24, R24 ;  /* 0x0000001800187308 */ /* 0x000ef00000002400 */
[----:B------:R-:W4:Y:S08]  /*15cc0*/  MUFU.TANH R18, R18 ;  /* 0x0000001200127308 */ /* 0x000f300000002400 */
        /* <DEDUP_REMOVED lines=41> */
[----:B------:R0:W0:Y:S08]  /*15f60*/  MUFU.TANH R63, R68 ;  /* 0x00000044003f7308 */ /* 0x0000300000002400 */
[----:B------:R-:W0:Y:S08]  /*15f70*/  MUFU.TANH R69, R69 ;  /* 0x0000004500457308 */ /* 0x000e300000002400 */
[----:B------:R-:W0:Y:S08]  /*15f80*/  MUFU.TANH R9, R9 ;  /* 0x0000000900097308 */ /* 0x000e300000002400 */
[----:B------:R-:W1:Y:S01]  /*15f90*/  MUFU.TANH R21, R21 ;  /* 0x0000001500157308 */ /* 0x000e620000002400 */
[----:B------:R-:W-:-:S02]  /*15fa0*/  IMAD.IADD R65, R20, 0x1, R7 ;  /* 0x0000000114417824 */ /* 0x000fc400078e0207 */
[----:B------:R-:W-:Y:S02]  /*15fb0*/  IMAD.IADD R67, R20, 0x1, R61 ;  /* 0x0000000114437824 */ /* 0x000fe400078e023d */
[----:B------:R-:W-:Y:S02]  /*15fc0*/  IMAD R71, R10, -0x60, R12 ;  /* 0xffffffa00a477824 */ /* 0x000fe400078e020c */
[----:B------:R-:W-:Y:S02]  /*15fd0*/  VIADD R73, R58, 0xffffffff ;  /* 0xffffffff3a497836 */ /* 0x000fe40000000000 */
[--C-:B0-----:R-:W-:Y:S02]  /*15fe0*/  IMAD.IADD R6, R65, 0x1, R56.reuse ;  /* 0x0000000141067824 */ /* 0x101fe400078e0238 */
        /* <DEDUP_REMOVED lines=12> */
.L_x_3528:
[----:B------:R-:W-:-:S13]  /*160b0*/  ISETP.NE.AND P0, PT, R13, 0x1, PT ;  /* 0x000000010d00780c */ /* 0x000fda0003f05270 */
[----:B------:R-:W-:-:S05]  /*160c0*/  @P0 IMAD.HI.U32 R20, R12, R14, RZ ;  /* 0x0000000e0c140227 */ /* 0x000fca00078e00ff */
[----:B------:R-:W-:-:S07]  /*160d0*/  @P0 SHF.R.U32.HI R12, RZ, R15, R20 ;  /* 0x0000000fff0c0219 */ /* 0x000fce0000011614 */
.L_x_3529:
[----:B------:R-:W-:Y:S05]  /*160e0*/  BSYNC B1 ;  /* 0x0000000000017941 */ /* 0x000fea0003800000 */
.L_x_3527:
[----:B------:R-:W-:-:S05]  /*160f0*/  IMAD R12, R12, R13, R73 ;  /* 0x0000000d0c0c7224 */ /* 0x000fca00078e0249 */
[----:B------:R-:W-:Y:S02]  /*16100*/  VIMNMX R7, R7, R12, !PT ;  /* 0x0000000c07077248 */ /* 0x000fe40007fe0100 */
[----:B------:R-:W-:-:S07]  /*16110*/  VIADDMNMX R6, R12, R13, R6, PT ;  /* 0x0000000d0c067246 */ /* 0x000fce0003800106 */
.L_x_3526:
[----:B------:R-:W-:Y:S05]  /*16120*/  BSYNC B0 ;  /* 0x0000000000007941 */ /* 0x000fea0003800000 */
.L_x_3525:
[C---:B------:R-:W-:Y:S01]  /*16130*/  ISETP.GE.AND P0, PT, R71.reuse, 0x9, PT ;  /* 0x000000094700780c */ /* 0x040fe20003f06270 */
[----:B------:R-:W0:Y:S01]  /*16140*/  SHFL.IDX PT, R8, R8, 0x1, 0x1c1f ;  /* 0x003c1f0008087f89 */ /* 0x000e2200000e0000 */
[----:B------:R-:W-:Y:S01]  /*16150*/  ISETP.GE.AND P1, PT, R71, 0x2, PT ;  /* 0x000000024700780c */ /* 0x000fe20003f26270 */
[----:B------:R-:W-:Y:S01]  /*16160*/  BSSY B0, `(.L_x_3530) ;  /* 0x0000086000007945 */ /* 0x000fe20003800000 */
[----:B------:R-:W-:Y:S02]  /*16170*/  P2R R81, PR, RZ, 0x1 ;  /* 0x00000001ff517803 */ /* 0x000fe40000000000 */
[----:B------:R-:W-:Y:S02]  /*16180*/  ISETP.GT.AND P0, PT, R7, 0x8, !P0 ;  /* 0x000000080700780c */ /* 0x000fe40004704270 */
[----:B------:R-:W-:Y:S02]  /*16190*/  P2R R61, PR, RZ, 0x2 ;  /* 0x00000002ff3d7803 */ /* 0x000fe40000000000 */
[----:B------:R-:W-:-:S02]  /*161a0*/  ISETP.LT.OR P0, PT, R6, 0x9, P0 ;  /* 0x000000090600780c */ /* 0x000fc40000701670 */
[----:B------:R-:W-:Y:S02]  /*161b0*/  ISETP.GT.AND P1, PT, R7, 0x1, !P1 ;  /* 0x000000010700780c */ /* 0x000fe40004f24270 */
[----:B------:R-:W-:Y:S02]  /*161c0*/  ISETP.GE.AND P2, PT, R71, 0x11, PT ;  /* 0x000000114700780c */ /* 0x000fe40003f46270 */
[----:B------:R-:W-:Y:S02]  /*161d0*/  FSEL R154, R25, -INF , !P0 ;  /* 0xff800000199a7808 */ /* 0x000fe40004000000 */
[----:B------:R-:W-:Y:S02]  /*161e0*/  ISETP.LT.OR P1, PT, R6, 0x2, P1 ;  /* 0x000000020600780c */ /* 0x000fe40000f21670 */
[----:B------:R-:W-:Y:S02]  /*161f0*/  ISETP.GT.AND P0, PT, R7, 0x10, !P2 ;  /* 0x000000100700780c */ /* 0x000fe40005704270 */
[----:B------:R-:W-:-:S02]  /*16200*/  ISETP.GE.AND P3, PT, R71, 0xa, PT ;  /* 0x0000000a4700780c */ /* 0x000fc40003f66270 */
[----:B------:R-:W-:Y:S01]  /*16210*/  FSEL R82, R24, -INF , !P1 ;  /* 0xff80000018527808 */ /* 0x000fe20004800000 */
[----:B0-----:R-:W-:Y:S01]  /*16220*/  IMAD.IADD R12, R65, 0x1, R8 ;  /* 0x00000001410c7824 */ /* 0x001fe200078e0208 */
[----:B------:R-:W-:Y:S02]  /*16230*/  P2R R85, PR, RZ, 0x4 ;  /* 0x00000004ff557803 */ /* 0x000fe40000000000 */
[----:B------:R-:W-:Y:S02]  /*16240*/  ISETP.LT.OR P0, PT, R6, 0x11, P0 ;  /* 0x000000110600780c */ /* 0x000fe40000701670 */
[----:B------:R-:W-:Y:S02]  /*16250*/  ISETP.GT.AND P1, PT, R7, 0x9, !P3 ;  /* 0x000000090700780c */ /* 0x000fe40005f24270 */
        /* <DEDUP_REMOVED lines=66> */
[----:B------:R-:W-:Y:S02]  /*16680*/  P2R R25, PR, RZ, 0x4 ;  /* 0x00000004ff197803 */ /* 0x000fe40000000000 */
[----:B------:R-:W-:-:S02]  /*16690*/  FSEL R52, R52, -INF , !P0 ;  /* 0xff80000034347808 */ /* 0x000fc40004000000 */
        /* <DEDUP_REMOVED lines=22> */
[----:B------:R-:W-:-:S04]  /*16800*/  ISETP.GT.AND P6, PT, R7, RZ, !P5 ;  /* 0x000000ff0700720c */ /* 0x000fc80006fc4270 */
[----:B------:R-:W-:-:S04]  /*16810*/  ISETP.LT.OR P6, PT, R6, 0x1, P6 ;  /* 0x000000010600780c */ /* 0x000fc800037c1670 */
[----:B------:R-:W-:Y:S01]  /*16820*/  FSEL R152, R11, -INF , !P6 ;  /* 0xff8000000b987808 */ /* 0x000fe20007000000 */
[----:B------:R-:W-:Y:S01]  /*16830*/  IMAD.IADD R11, R67, 0x1, R8 ;  /* 0x00000001430b7824 */ /* 0x000fe200078e0208 */
        /* <DEDUP_REMOVED lines=17> */
.L_x_3533:
[----:B------:R-:W-:-:S13]  /*16950*/  ISETP.NE.AND P6, PT, R13, 0x1, PT ;  /* 0x000000010d00780c */ /* 0x000fda0003fc5270 */
[----:B------:R-:W-:-:S05]  /*16960*/  @P6 IMAD.HI.U32 R14, R4, R14, RZ ;  /* 0x0000000e040e6227 */ /* 0x000fca00078e00ff */
[----:B------:R-:W-:-:S07]  /*16970*/  @P6 SHF.R.U32.HI R4, RZ, R15, R14 ;  /* 0x0000000fff046219 */ /* 0x000fce000001160e */
.L_x_3534:
[----:B------:R-:W-:Y:S05]  /*16980*/  BSYNC B1 ;  /* 0x0000000000017941 */ /* 0x000fea0003800000 */
.L_x_3532:
[----:B------:R-:W-:-:S05]  /*16990*/  IMAD R4, R4, R13, R73 ;  /* 0x0000000d04047224 */ /* 0x000fca00078e0249 */
[----:B------:R-:W-:Y:S02]  /*169a0*/  VIADDMNMX R12, R4, R13, R12, PT ;  /* 0x0000000d040c7246 */ /* 0x000fe4000380010c */
[----:B------:R-:W-:-:S07]  /*169b0*/  VIMNMX R11, R11, R4, !PT ;  /* 0x000000040b0b7248 */ /* 0x000fce0007fe0100 */
.L_x_3531:
[----:B------:R-:W-:Y:S05]  /*169c0*/  BSYNC B0 ;  /* 0x0000000000007941 */ /* 0x000fea0003800000 */
.L_x_3530:
[----:B------:R-:W2:Y:S01]  /*169d0*/  LDL.64 R6, [R1+0x210] ;  /* 0x0002100001067983 */ /* 0x000ea20000100a00 */
[----:B------:R-:W-:Y:S02]  /*169e0*/  ISETP.GT.AND P5, PT, R11, RZ, !P5 ;  /* 0x000000ff0b00720c */ /* 0x000fe40006fa4270 */
        /* <DEDUP_REMOVED lines=31> */
[----:B------:R-:W-:Y:S02]  /*16be0*/  ISETP.NE.AND P5, PT, R86, RZ, PT ;  /* 0x000000ff5600720c */ /* 0x000fe40003fa5270 */
[C---:B------:R-:W-:Y:S01]  /*16bf0*/  ISETP.GT.AND P0, PT, R11.reuse, 0x48, !P0 ;  /* 0x000000480b00780c */ /* 0x040fe20004704270 */
[----:B------:R-:W3:Y:S01]  /*16c00*/  LDL R86, [R1+0x230] ;  /* 0x0002300001567983 */ /* 0x000ee20000100800 */
        /* <DEDUP_REMOVED lines=35> */
[----:B------:R-:W-:Y:S02]  /*16e40*/  ISETP.NE.AND P5, PT, R93, RZ, PT ;  /* 0x000000ff5d00720c */ /* 0x000fe40003fa5270 */
[----:B--2---:R-:W-:-:S04]  /*16e50*/  FMNMX.FTZ R4, R152, R6, !PT ;  /* 0x0000000698047209 */ /* 0x004fc80007810000 */
        /* <DEDUP_REMOVED lines=11> */
[----:B------:R-:W-:Y:S02]  /*16f10*/  FMNMX.FTZ R5, R46, R5, !PT ;  /* 0x000000052e057209 */ /* 0x000fe40007810000 */
[----:B------:R-:W-:Y:S02]  /*16f20*/  FMNMX.FTZ R4, R84, R7, !PT ;  /* 0x0000000754047209 */ /* 0x000fe40007810000 */
        /* <DEDUP_REMOVED lines=20> */
[----:B------:R-:W-:-:S03]  /*17070*/  FMNMX.FTZ R5, R45, R4, !PT ;  /* 0x000000042d057209 */ /* 0x000fc60007810000 */
[----:B------:R-:W0:Y:S01]  /*17080*/  SHFL.BFLY PT, R13, R8, 0x2, 0x1f ;  /* 0x0c401f00080d7f89 */ /* 0x000e2200000e0000 */
[----:B------:R-:W-:-:S04]  /*17090*/  FMNMX.FTZ R4, R18, R5, !PT ;  /* 0x0000000512047209 */ /* 0x000fc80007810000 */
[----:B------:R-:W-:-:S04]  /*170a0*/  FMNMX.FTZ R5, R19, R4, !PT ;  /* 0x0000000413057209 */ /* 0x000fc80007810000 */
[----:B------:R-:W-:Y:S02]  /*170b0*/  FMNMX.FTZ R5, R38, R5, !PT ;  /* 0x0000000526057209 */ /* 0x000fe40007810000 */
[C---:B------:R-:W-:Y:S02]  /*170c0*/  ISETP.GT.AND P5, PT, R11.reuse, 0x41, !P5 ;  /* 0x000000410b00780c */ /* 0x040fe40006fa4270 */
[----:B------:R-:W-:Y:S02]  /*170d0*/  FMNMX.FTZ R5, R40, R5, !PT ;  /* 0x0000000528057209 */ /* 0x000fe40007810000 */
[----:B------:R-:W-:Y:S02]  /*170e0*/  ISETP.LT.OR P5, PT, R12, 0x42, P5 ;  /* 0x000000420c00780c */ /* 0x000fe40002fa1670 */
[----:B------:R-:W-:Y:S02]  /*170f0*/  FMNMX.FTZ R4, R42, R5, !PT ;  /* 0x000000052a047209 */ /* 0x000fe40007810000 */
[----:B------:R-:W-:-:S02]  /*17100*/  ISETP.GT.AND P1, PT, R11, 0x49, !P1 ;  /* 0x000000490b00780c */ /* 0x000fc40004f24270 */
[----:B------:R-:W-:Y:S02]  /*17110*/  ISETP.LT.OR P0, PT, R12, 0x49, P0 ;  /* 0x000000490c00780c */ /* 0x000fe40000701670 */
[----:B------:R-:W-:Y:S02]  /*17120*/  FSEL R59, R37, -INF , !P5 ;  /* 0xff800000253b7808 */ /* 0x000fe40006800000 */
[----:B------:R-:W-:Y:S02]  /*17130*/  FMNMX.FTZ R4, R43, R4, !PT ;  /* 0x000000042b047209 */ /* 0x000fe40007810000 */
[----:B------:R-:W-:Y:S02]  /*17140*/  ISETP.GT.AND P2, PT, R11, 0x50, !P2 ;  /* 0x000000500b00780c */ /* 0x000fe40005744270 */
[----:B0-----:R-:W-:Y:S02]  /*17150*/  FMNMX.FTZ R13, R8, R13, !PT ;  /* 0x0000000d080d7209 */ /* 0x001fe40007810000 */
[----:B------:R-:W-:-:S02]  /*17160*/  ISETP.LT.OR P1, PT, R12, 0x4a, P1 ;  /* 0x0000004a0c00780c */ /* 0x000fc40000f21670 */
[----:B------:R-:W-:Y:S02]  /*17170*/  FSEL R39, R39, -INF , !P0 ;  /* 0xff80000027277808 */ /* 0x000fe40004000000 */
[----:B------:R-:W-:Y:S01]  /*17180*/  FMNMX.FTZ R4, R59, R4, !PT ;  /* 0x000000043b047209 */ /* 0x000fe20007810000 */
[----:B------:R-:W0:Y:S01]  /*17190*/  SHFL.BFLY PT, R14, R13, 0x1, 0x1f ;  /* 0x0c201f000d0e7f89 */ /* 0x000e2200000e0000 */
[----:B------:R-:W-:Y:S02]  /*171a0*/  ISETP.GT.AND P3, PT, R11, 0x51, !P3 ;  /* 0x000000510b00780c */ /* 0x000fe40005f64270 */
[----:B------:R-:W-:Y:S02]  /*171b0*/  ISETP.LT.OR P2, PT, R12, 0x51, P2 ;  /* 0x000000510c00780c */ /* 0x000fe40001741670 */
[----:B------:R-:W-:Y:S02]  /*171c0*/  FSEL R41, R41, -INF , !P1 ;  /* 0xff80000029297808 */ /* 0x000fe40004800000 */
[----:B------:R-:W-:-:S02]  /*171d0*/  FMNMX.FTZ R4, R39, R4, !PT ;  /* 0x0000000427047209 */ /* 0x000fc40007810000 */
[----:B------:R-:W-:Y:S02]  /*171e0*/  ISETP.GT.AND P4, PT, R11, 0x58, !P4 ;  /* 0x000000580b00780c */ /* 0x000fe40006784270 */
[C---:B------:R-:W-:Y:S02]  /*171f0*/  ISETP.LT.OR P3, PT, R12.reuse, 0x52, P3 ;  /* 0x000000520c00780c */ /* 0x040fe40001f61670 */
[----:B------:R-:W-:Y:S02]  /*17200*/  FSEL R51, R51, -INF , !P2 ;  /* 0xff80000033337808 */ /* 0x000fe40005000000 */
[----:B------:R-:W-:Y:S02]  /*17210*/  FMNMX.FTZ R4, R41, R4, !PT ;  /* 0x0000000429047209 */ /* 0x000fe40007810000 */
[----:B------:R-:W-:Y:S02]  /*17220*/  ISETP.GT.AND P0, PT, R11, 0x59, !P6 ;  /* 0x000000590b00780c */ /* 0x000fe40007704270 */
[----:B------:R-:W-:-:S02]  /*17230*/  ISETP.LT.OR P4, PT, R12, 0x59, P4 ;  /* 0x000000590c00780c */ /* 0x000fc40002781670 */
[----:B------:R-:W-:Y:S02]  /*17240*/  FSEL R53, R53, -INF , !P3 ;  /* 0xff80000035357808 */ /* 0x000fe40005800000 */
[----:B------:R-:W-:Y:S02]  /*17250*/  FMNMX.FTZ R4, R51, R4, !PT ;  /* 0x0000000433047209 */ /* 0x000fe40007810000 */
[----:B------:R-:W-:Y:S02]  /*17260*/  ISETP.LT.OR P0, PT, R12, 0x5a, P0 ;  /* 0x0000005a0c00780c */ /* 0x000fe40000701670 */
[----:B------:R-:W-:Y:S02]  /*17270*/  FSEL R61, R9, -INF , !P4 ;  /* 0xff800000093d7808 */ /* 0x000fe40006000000 */
[----:B------:R-:W-:Y:S02]  /*17280*/  FMNMX.FTZ R4, R53, R4, !PT ;  /* 0x0000000435047209 */ /* 0x000fe40007810000 */
[----:B-1----:R-:W-:-:S02]  /*17290*/  FSEL R63, R21, -INF , !P0 ;  /* 0xff800000153f7808 */ /* 0x002fc40004000000 */
[----:B------:R-:W-:-:S04]  /*172a0*/  FMNMX.FTZ R4, R61, R4, !PT ;  /* 0x000000043d047209 */ /* 0x000fc80007810000 */
[----:B------:R-:W-:Y:S02]  /*172b0*/  FMNMX.FTZ R9, R63, R4, !PT ;  /* 0x000000043f097209 */ /* 0x000fe40007810000 */
[----:B0-----:R-:W-:Y:S01]  /*172c0*/  FMNMX.FTZ R12, R13, R14, !PT ;  /* 0x0000000e0d0c7209 */ /* 0x001fe20007810000 */
[----:B------:R-:W2:Y:S04]  /*172d0*/  LDL.64 R4, [R1+0x220] ;  /* 0x0002200001047983 */ /* 0x000ea80000100a00 */
[----:B------:R-:W-:Y:S04]  /*172e0*/  STL.64 [R1+0x210], R8 ;  /* 0x0002100801007387 */ /* 0x000fe80000100a00 */
[----:B------:R-:W4:Y:S04]  /*172f0*/  LDL R13, [R1+0x214] ;  /* 0x00021400010d7983 */ /* 0x000f280000100800 */
[----:B------:R-:W-:Y:S04]  /*17300*/  STL [R1+0x210], R12 ;  /* 0x0002100c01007387 */ /* 0x000fe80000100800 */
[----:B------:R-:W3:Y:S04]  /*17310*/  LDL R14, [R1+0x210] ;  /* 0x00021000010e7983 */ /* 0x000ee80000100800 */
[----:B----4-:R-:W0:Y:S02]  /*17320*/  SHFL.BFLY PT, R8, R13, 0x2, 0x1f ;  /* 0x0c401f000d087f89 */ /* 0x010e2400000e0000 */
[----:B0-----:R-:W-:-:S05]  /*17330*/  FMNMX.FTZ R8, R8, R13, !PT ;  /* 0x0000000d08087209 */ /* 0x001fca0007810000 */
[----:B------:R-:W0:Y:S01]  /*17340*/  SHFL.BFLY PT, R9, R8, 0x1, 0x1f ;  /* 0x0c201f0008097f89 */ /* 0x000e2200000e0000 */
[----:B---3--:R-:W-:Y:S01]  /*17350*/  FSETP.NEU.FTZ.AND P0, PT, R14, -INF , PT ;  /* 0xff8000000e00780b */ /* 0x008fe20003f1d000 */
[----:B------:R-:W-:-:S03]  /*17360*/  FMUL.FTZ R11, R86, R14 ;  /* 0x0000000e560b7220 */ /* 0x000fc60000410000 */
[----:B------:R-:W-:Y:S02]  /*17370*/  FSEL R13, R14, RZ, P0 ;  /* 0x000000ff0e0d7208 */ /* 0x000fe40000000000 */
[----:B------:R-:W-:-:S03]  /*17380*/  FSEL R11, R11, RZ, P0 ;  /* 0x000000ff0b0b7208 */ /* 0x000fc60000000000 */
[----:B------:R-:W-:Y:S01]  /*17390*/  FADD.FTZ R13, R6, -R13 ;  /* 0x8000000d060d7221 */ /* 0x000fe20000010000 */
[----:B0-----:R-:W-:-:S04]  /*173a0*/  FMNMX.FTZ R8, R8, R9, !PT ;  /* 0x0000000908087209 */ /* 0x001fc80007810000 */
[C---:B------:R-:W-:Y:S01]  /*173b0*/  FSETP.NEU.FTZ.AND P0, PT, R8.reuse, -INF , PT ;  /* 0xff8000000800780b */ /* 0x040fe20003f1d000 */
[----:B------:R-:W-:-:S03]  /*173c0*/  FMUL.FTZ R6, R8, R86 ;  /* 0x0000005608067220 */ /* 0x000fc60000410000 */
[----:B------:R-:W-:Y:S02]  /*173d0*/  FSEL R12, R8, RZ, P0 ;  /* 0x000000ff080c7208 */ /* 0x000fe40000000000 */
[----:B------:R-:W-:Y:S01]  /*173e0*/  FSEL R6, R6, RZ, P0 ;  /* 0x000000ff06067208 */ /* 0x000fe20000000000 */
[-CC-:B------:R-:W-:Y:S01]  /*173f0*/  FFMA.FTZ R152, R152, R86.reuse, -R11.reuse ;  /* 0x0000005698987223 */ /* 0x180fe2000001080b */
[-C--:B------:R-:W-:Y:S01]  /*17400*/  FMUL.FTZ R13, R13, R86.reuse ;  /* 0x000000560d0d7220 */ /* 0x080fe20000410000 */
[----:B------:R-:W-:Y:S02]  /*17410*/  FADD.FTZ R7, R7, -R12 ;  /* 0x8000000c07077221 */ /* 0x000fe40000010000 */
[-CC-:B------:R-:W-:Y:S01]  /*17420*/  FFMA.FTZ R32, R84, R86.reuse, -R6.reuse ;  /* 0x0000005654207223 */ /* 0x180fe20000010806 */
[-CC-:B------:R-:W-:Y:S01]  /*17430*/  FFMA.FTZ R15, R82, R86.reuse, -R11.reuse ;  /* 0x00000056520f7223 */ /* 0x180fe2000001080b */
[----:B------:R-:W-:Y:S01]  /*17440*/  FMUL.FTZ R7, R86, R7 ;  /* 0x0000000756077220 */ /* 0x000fe20000410000 */
[-CC-:B------:R-:W-:Y:S01]  /*17450*/  FFMA.FTZ R153, R57, R86.reuse, -R6.reuse ;  /* 0x0000005639997223 */ /* 0x180fe20000010806 */
[----:B------:R-:W-:Y:S01]  /*17460*/  MUFU.EX2 R152, R152 ;  /* 0x0000009800987308 */ /* 0x000fe20000000800 */
[-C--:B------:R-:W-:Y:S01]  /*17470*/  FFMA.FTZ R154, R154, R86.reuse, -R11 ;  /* 0x000000569a9a7223 */ /* 0x080fe2000001080b */
[----:B------:R-:W-:-:S06]  /*17480*/  FFMA.FTZ R31, R26, R86, -R6 ;  /* 0x000000561a1f7223 */ /* 0x000fcc0000010806 */
[----:B------:R-:W2:Y:S01]  /*17490*/  MUFU.EX2 R13, R13 ;  /* 0x0000000d000d7308 */ /* 0x000ea20000000800 */
[-C--:B------:R-:W-:Y:S01]  /*174a0*/  FFMA.FTZ R37, R74, R86.reuse, -R11 ;  /* 0x000000564a257223 */ /* 0x080fe2000001080b */
[----:B------:R-:W-:-:S06]  /*174b0*/  FFMA.FTZ R155, R55, R86, -R6 ;  /* 0x00000056379b7223 */ /* 0x000fcc0000010806 */
[----:B------:R-:W-:Y:S08]  /*174c0*/  MUFU.EX2 R32, R32 ;  /* 0x0000002000207308 */ /* 0x000ff00000000800 */
[----:B------:R-:W0:Y:S01]  /*174d0*/  MUFU.EX2 R12, R7 ;  /* 0x00000007000c7308 */ /* 0x000e220000000800 */
[----:B------:R-:W-:-:S07]  /*174e0*/  FFMA.FTZ R36, R24, R86, -R11 ;  /* 0x0000005618247223 */ /* 0x000fce000001080b */
[----:B------:R-:W1:Y:S01]  /*174f0*/  MUFU.EX2 R15, R15 ;  /* 0x0000000f000f7308 */ /* 0x000e620000000800 */
[----:B------:R-:W-:-:S07]  /*17500*/  FFMA.FTZ R30, R28, R86, -R6 ;  /* 0x000000561c1e7223 */ /* 0x000fce0000010806 */
[----:B------:R-:W3:Y:S01]  /*17510*/  MUFU.EX2 R153, R153 ;  /* 0x0000009900997308 */ /* 0x000ee20000000800 */
[----:B------:R-:W-:-:S07]  /*17520*/  FFMA.FTZ R156, R76, R86, -R11 ;  /* 0x000000564c9c7223 */ /* 0x000fce000001080b */
[----:B------:R-:W4:Y:S01]  /*17530*/  MUFU.EX2 R154, R154 ;  /* 0x0000009a009a7308 */ /* 0x000f220000000800 */
[----:B------:R-:W-:-:S07]  /*17540*/  FFMA.FTZ R157, R29, R86, -R6 ;  /* 0x000000561d9d7223 */ /* 0x000fce0000010806 */
[----:B------:R-:W4:Y:S01]  /*17550*/  MUFU.EX2 R31, R31 ;  /* 0x0000001f001f7308 */ /* 0x000f220000000800 */
[----:B------:R-:W-:Y:S01]  /*17560*/  FFMA.FTZ R14, R18, R86, -R6 ;  /* 0x00000056120e7223 */ /* 0x000fe20000010806 */
[----:B--2---:R-:W-:-:S06]  /*17570*/  FFMA.FTZ R4, R13, R4, R152 ;  /* 0x000000040d047223 */ /* 0x004fcc0000010098 */
[----:B------:R-:W2:Y:S01]  /*17580*/  MUFU.EX2 R37, R37 ;  /* 0x0000002500257308 */ /* 0x000ea20000000800 */
[----:B------:R-:W-:Y:S01]  /*17590*/  FFMA.FTZ R35, R56, R86, -R11 ;  /* 0x0000005638237223 */ /* 0x000fe2000001080b */
[----:B0-----:R-:W-:-:S06]  /*175a0*/  FFMA.FTZ R18, R5, R12, R32 ;  /* 0x0000000c05127223 */ /* 0x001fcc0000010020 */
[----:B------:R-:W0:Y:S01]  /*175b0*/  MUFU.EX2 R155, R155 ;  /* 0x0000009b009b7308 */ /* 0x000e220000000800 */
[----:B------:R-:W-:Y:S01]  /*175c0*/  FFMA.FTZ R29, R25, R86, -R6 ;  /* 0x00000056191d7223 */ /* 0x000fe20000010806 */
[----:B-1----:R-:W-:-:S06]  /*175d0*/  FADD.FTZ R5, R15, R4 ;  /* 0x000000040f057221 */ /* 0x002fcc0000010000 */
[----:B------:R-:W1:Y:S01]  /*175e0*/  MUFU.EX2 R36, R36 ;  /* 0x0000002400247308 */ /* 0x000e620000000800 */
[----:B------:R-:W-:Y:S01]  /*175f0*/  FFMA.FTZ R158, R78, R86, -R11 ;  /* 0x000000564e9e7223 */ /* 0x000fe2000001080b */
[----:B---3--:R-:W-:-:S06]  /*17600*/  FADD.FTZ R18, R153, R18 ;  /* 0x0000001299127221 */ /* 0x008fcc0000010000 */
[----:B------:R-:W3:Y:S01]  /*17610*/  MUFU.EX2 R30, R30 ;  /* 0x0000001e001e7308 */ /* 0x000ee20000000800 */
[----:B------:R-:W-:Y:S01]  /*17620*/  FFMA.FTZ R159, R49, R86, -R6 ;  /* 0x00000056319f7223 */ /* 0x000fe20000010806 */
[----:B----4-:R-:W-:-:S06]  /*17630*/  FADD.FTZ R4, R154, R5 ;  /* 0x000000059a047221 */ /* 0x010fcc0000010000 */
[----:B------:R-:W4:Y:S01]  /*17640*/  MUFU.EX2 R156, R156 ;  /* 0x0000009c009c7308 */ /* 0x000f220000000800 */
[----:B------:R-:W-:Y:S01]  /*17650*/  FFMA.FTZ R34, R58, R86, -R11 ;  /* 0x000000563a227223 */ /* 0x000fe2000001080b */
[----:B------:R-:W-:-:S06]  /*17660*/  FADD.FTZ R18, R31, R18 ;  /* 0x000000121f127221 */ /* 0x000fcc0000010000 */
[----:B------:R-:W4:Y:S01]  /*17670*/  MUFU.EX2 R157, R157 ;  /* 0x0000009d009d7308 */ /* 0x000f220000000800 */
[----:B------:R-:W-:Y:S01]  /*17680*/  FFMA.FTZ R28, R27, R86, -R6 ;  /* 0x000000561b1c7223 */ /* 0x000fe20000010806 */
[----:B--2---:R-:W-:-:S06]  /*17690*/  FADD.FTZ R5, R37, R4 ;  /* 0x0000000425057221 */ /* 0x004fcc0000010000 */
[----:B------:R-:W2:Y:S01]  /*176a0*/  MUFU.EX2 R35, R35 ;  /* 0x0000002300237308 */ /* 0x000ea20000000800 */
[----:B------:R-:W-:Y:S01]  /*176b0*/  FFMA.FTZ R160, R80, R86, -R11 ;  /* 0x0000005650a07223 */ /* 0x000fe2000001080b */
[----:B0-----:R-:W-:-:S06]  /*176c0*/  FADD.FTZ R7, R155, R18 ;  /* 0x000000129b077221 */ /* 0x001fcc0000010000 */
        /* <DEDUP_REMOVED lines=13> */
[----:B--2---:R-:W-:Y:S01]  /*177a0*/  FADD.FTZ R5, R35, R18 ;  /* 0x0000001223057221 */ /* 0x004fe20000010000 */
[----:B------:R-:W-:-:S06]  /*177b0*/  FFMA.FTZ R223, R46, R86, -R11 ;  /* 0x000000562edf7223 */ /* 0x000fcc000001080b */
[----:B------:R-:W2:Y:S01]  /*177c0*/  MUFU.EX2 R160, R160 ;  /* 0x000000a000a07308 */ /* 0x000ea20000000800 */
[----:B0-----:R-:W-:Y:S01]  /*177d0*/  FADD.FTZ R4, R29, R4 ;  /* 0x000000041d047221 */ /* 0x001fe20000010000 */
[----:B------:R-:W-:-:S06]  /*177e0*/  FFMA.FTZ R219, R19, R86, -R6 ;  /* 0x0000005613db7223 */ /* 0x000fcc0000010806 */
[----:B------:R-:W0:Y:S01]  /*177f0*/  MUFU.EX2 R161, R161 ;  /* 0x000000a100a17308 */ /* 0x000e220000000800 */
[----:B-1----:R-:W-:Y:S01]  /*17800*/  FADD.FTZ R5, R158, R5 ;  /* 0x000000059e057221 */ /* 0x002fe20000010000 */
[----:B------:R-:W-:-:S06]  /*17810*/  FFMA.FTZ R224, R62, R86, -R11 ;  /* 0x000000563ee07223 */ /* 0x000fcc000001080b */
[----:B------:R-:W1:Y:S01]  /*17820*/  MUFU.EX2 R33, R33 ;  /* 0x0000002100217308 */ /* 0x000e620000000800 */
[----:B---3--:R-:W-:Y:S01]  /*17830*/  FADD.FTZ R7, R159, R4 ;  /* 0x000000049f077221 */ /* 0x008fe20000010000 */
[----:B------:R-:W-:-:S06]  /*17840*/  FFMA.FTZ R220, R38, R86, -R6 ;  /* 0x0000005626dc7223 */ /* 0x000fcc0000010806 */
[----:B------:R-:W3:Y:S01]  /*17850*/  MUFU.EX2 R163, R163 ;  /* 0x000000a300a37308 */ /* 0x000ee20000000800 */
[----:B----4-:R-:W-:Y:S01]  /*17860*/  FADD.FTZ R5, R34, R5 ;  /* 0x0000000522057221 */ /* 0x010fe20000010000 */
[----:B------:R-:W-:-:S06]  /*17870*/  FFMA.FTZ R221, R48, R86, -R11 ;  /* 0x0000005630dd7223 */ /* 0x000fcc000001080b */
[----:B------:R-:W4:Y:S01]  /*17880*/  MUFU.EX2 R162, R162 ;  /* 0x000000a200a27308 */ /* 0x000f220000000800 */
[----:B------:R-:W-:Y:S01]  /*17890*/  FADD.FTZ R4, R28, R7 ;  /* 0x000000071c047221 */ /* 0x000fe20000010000 */
[----:B------:R-:W-:-:S06]  /*178a0*/  FFMA.FTZ R175, R40, R86, -R6 ;  /* 0x0000005628af7223 */ /* 0x000fcc0000010806 */
        /* <DEDUP_REMOVED lines=52> */
[----:B------:R-:W-:Y:S01]  /*17bf0*/  FADD.FTZ R4, R170, R5 ;  /* 0x00000005aa047221 */ /* 0x000fe20000010000 */
[----:B------:R-:W-:-:S06]  /*17c00*/  FFMA.FTZ R18, R63, R86, -R6 ;  /* 0x000000563f127223 */ /* 0x000fcc0000010806 */
[----:B------:R-:W4:Y:S01]  /*17c10*/  MUFU.EX2 R19, R19 ;  /* 0x0000001300137308 */ /* 0x000f220000000800 */
[----:B--2---:R-:W-:Y:S01]  /*17c20*/  FADD.FTZ R6, R172, R7 ;  /* 0x00000007ac067221 */ /* 0x004fe20000010000 */
[----:B0-----:R-:W-:-:S06]  /*17c30*/  FADD.FTZ R5, R167, R4 ;  /* 0x00000004a7057221 */ /* 0x001fcc0000010000 */
[----:B------:R-:W0:Y:S08]  /*17c40*/  MUFU.EX2 R166, R166 ;  /* 0x000000a600a67308 */ /* 0x000e300000000800 */
[----:B------:R-:W2:Y:S01]  /*17c50*/  MUFU.EX2 R20, R20 ;  /* 0x0000001400147308 */ /* 0x000ea20000000800 */
[----:B-1----:R-:W-:Y:S01]  /*17c60*/  FADD.FTZ R6, R171, R6 ;  /* 0x00000006ab067221 */ /* 0x002fe20000010000 */
[----:B---3--:R-:W-:-:S06]  /*17c70*/  FADD.FTZ R4, R168, R5 ;  /* 0x00000005a8047221 */ /* 0x008fcc0000010000 */
[----:B------:R-:W1:Y:S08]  /*17c80*/  MUFU.EX2 R164, R164 ;  /* 0x000000a400a47308 */ /* 0x000e700000000800 */
[----:B------:R-:W3:Y:S01]  /*17c90*/  MUFU.EX2 R11, R11 ;  /* 0x0000000b000b7308 */ /* 0x000ee20000000800 */
[----:B----4-:R-:W-:Y:S01]  /*17ca0*/  FADD.FTZ R5, R165, R6 ;  /* 0x00000006a5057221 */ /* 0x010fe20000010000 */
[----:B------:R-:W-:-:S06]  /*17cb0*/  FADD.FTZ R7, R19, R4 ;  /* 0x0000000413077221 */ /* 0x000fcc0000010000 */
[----:B------:R-:W4:Y:S08]  /*17cc0*/  MUFU.EX2 R21, R21 ;  /* 0x0000001500157308 */ /* 0x000f300000000800 */
[----:B------:R-:W4:Y:S01]  /*17cd0*/  MUFU.EX2 R18, R18 ;  /* 0x0000001200127308 */ /* 0x000f220000000800 */
[----:B0-----:R-:W-:Y:S01]  /*17ce0*/  FADD.FTZ R5, R166, R5 ;  /* 0x00000005a6057221 */ /* 0x001fe20000010000 */
[----:B--2---:R-:W-:-:S03]  /*17cf0*/  FADD.FTZ R4, R20, R7 ;  /* 0x0000000714047221 */ /* 0x004fc60000010000 */
[----:B-1----:R-:W-:Y:S01]  /*17d00*/  FADD.FTZ R6, R164, R5 ;  /* 0x00000005a4067221 */ /* 0x002fe20000010000 */
[----:B---3--:R-:W-:-:S03]  /*17d10*/  FADD.FTZ R5, R11, R4 ;  /* 0x000000040b057221 */ /* 0x008fc60000010000 */
[----:B----4-:R-:W-:Y:S01]  /*17d20*/  FADD.FTZ R4, R21, R6 ;  /* 0x0000000615047221 */ /* 0x010fe20000010000 */
[----:B------:R-:W-:Y:S01]  /*17d30*/  STL [R1+0x214], R8 ;  /* 0x0002140801007387 */ /* 0x000fe20000100800 */
[----:B------:R-:W-:-:S05]  /*17d40*/  FADD.FTZ R5, R18, R5 ;  /* 0x0000000512057221 */ /* 0x000fca0000010000 */
        /* <DEDUP_REMOVED lines=85> */
[----:B------:R0:W-:Y:S01]  /*182a0*/  ST.E desc[UR36][R16.64+0x250], R7 ;  /* 0x0002500710007985 */ /* 0x0001e2000c101924 */
[----:B-1----:R-:W-:-:S03]  /*182b0*/  FMUL.FTZ R9, R13, R114 ;  /* 0x000000720d097220 */ /* 0x002fc60000410000 */
[----:B------:R1:W-:Y:S04]  /*182c0*/  ST.E desc[UR36][R16.64+0x260], R25 ;  /* 0x0002601910007985 */ /* 0x0003e8000c101924 */
[----:B------:R2:W-:Y:S01]  /*182d0*/  ST.E desc[UR36][R16.64+0x264], R27 ;  /* 0x0002641b10007985 */ /* 0x0005e2000c101924 */
[----:B------:R-:W-:-:S03]  /*182e0*/  FMUL.FTZ R47, R13, R138 ;  /* 0x0000008a0d2f7220 */ /* 0x000fc60000410000 */
[----:B------:R3:W-:Y:S01]  /*182f0*/  ST.E desc[UR36][R16.64+0x270], R39 ;  /* 0x0002702710007985 */ /* 0x0007e2000c101924 */
[----:B0-----:R-:W-:-:S03]  /*18300*/  FMUL.FTZ R7, R13, R132 ;  /* 0x000000840d077220 */ /* 0x001fc60000410000 */
[----:B------:R0:W-:Y:S01]  /*18310*/  ST.E desc[UR36][R16.64+0x274], R41 ;  /* 0x0002742910007985 */ /* 0x0001e2000c101924 */
[----:B-1----:R-:W-:-:S03]  /*18320*/  FMUL.FTZ R25, R13, R142 ;  /* 0x0000008e0d197220 */ /* 0x002fc60000410000 */
[----:B------:R1:W-:Y:S01]  /*18330*/  ST.E desc[UR36][R16.64+0x280], R43 ;  /* 0x0002802b10007985 */ /* 0x0003e2000c101924 */
[----:B--2---:R-:W-:-:S03]  /*18340*/  FMUL.FTZ R27, R13, R144 ;  /* 0x000000900d1b7220 */ /* 0x004fc60000410000 */
[----:B------:R2:W-:Y:S01]  /*18350*/  ST.E desc[UR36][R16.64+0x294], R45 ;  /* 0x0002942d10007985 */ /* 0x0005e2000c101924 */
[C---:B---3--:R-:W-:Y:S01]  /*18360*/  FMUL.FTZ R39, R13.reuse, R146 ;  /* 0x000000920d277220 */ /* 0x048fe20000410000 */
[C---:B0-----:R-:W-:Y:S02]  /*18370*/  FMUL.FTZ R41, R13.reuse, R148 ;  /* 0x000000940d297220 */ /* 0x041fe40000410000 */
[----:B------:R0:W-:Y:S01]  /*18380*/  ST.E desc[UR36][R16.64+0x2f0], R9 ;  /* 0x0002f00910007985 */ /* 0x0001e2000c101924 */
[C---:B-1----:R-:W-:Y:S01]  /*18390*/  FMUL.FTZ R43, R13.reuse, R150 ;  /* 0x000000960d2b7220 */ /* 0x042fe20000410000 */
[C---:B--2---:R-:W-:Y:S02]  /*183a0*/  FMUL.FTZ R45, R13.reuse, R112 ;  /* 0x000000700d2d7220 */ /* 0x044fe40000410000 */
[----:B------:R1:W-:Y:S01]  /*183b0*/  ST.E desc[UR36][R16.64+0x284], R7 ;  /* 0x0002840710007985 */ /* 0x0003e2000c101924 */
[----:B0-----:R-:W-:-:S03]  /*183c0*/  FMUL.FTZ R9, R13, R92 ;  /* 0x0000005c0d097220 */ /* 0x001fc60000410000 */
[----:B------:R-:W-:Y:S01]  /*183d0*/  ST.E desc[UR36][R16.64+0x2a0], R47 ;  /* 0x0002a02f10007985 */ /* 0x000fe2000c101924 */
[----:B------:R-:W-:-:S03]  /*183e0*/  FMUL.FTZ R49, R13, R140 ;  /* 0x0000008c0d317220 */ /* 0x000fc60000410000 */
        /* <DEDUP_REMOVED lines=10> */
[C---:B---3--:R-:W-:Y:S02]  /*18490*/  FMUL.FTZ R41, R13.reuse, R106 ;  /* 0x0000006a0d297220 */ /* 0x048fe40000410000 */
[----:B------:R2:W-:Y:S01]  /*184a0*/  ST.E desc[UR36][R16.64+0x330], R9 ;  /* 0x0003300910007985 */ /* 0x0005e2000c101924 */
[C---:B0-----:R-:W-:Y:S01]  /*184b0*/  FMUL.FTZ R43, R13.reuse, R104 ;  /* 0x000000680d2b7220 */ /* 0x041fe20000410000 */
[C---:B------:R-:W-:Y:S01]  /*184c0*/  FMUL.FTZ R47, R13.reuse, R96 ;  /* 0x000000600d2f7220 */ /* 0x040fe20000410000 */
[C---:B-1----:R-:W-:Y:S01]  /*184d0*/  FMUL.FTZ R45, R13.reuse, R98 ;  /* 0x000000620d2d7220 */ /* 0x042fe20000410000 */
[----:B------:R0:W-:Y:S01]  /*184e0*/  ST.E desc[UR36][R16.64+0x2a4], R49 ;  /* 0x0002a43110007985 */ /* 0x0001e2000c101924 */
[----:B--2---:R-:W-:-:S03]  /*184f0*/  FMUL.FTZ R9, R13, R72 ;  /* 0x000000480d097220 */ /* 0x004fc60000410000 */
[----:B------:R1:W-:Y:S04]  /*18500*/  ST.E desc[UR36][R16.64+0x2e4], R7 ;  /* 0x0002e40710007985 */ /* 0x0003e8000c101924 */
[----:B------:R2:W-:Y:S01]  /*18510*/  ST.E desc[UR36][R16.64+0x300], R25 ;  /* 0x0003001910007985 */ /* 0x0005e2000c101924 */
[----:B0-----:R-:W-:-:S03]  /*18520*/  FMUL.FTZ R49, R13, R94 ;  /* 0x0000005e0d317220 */ /* 0x001fc60000410000 */
[----:B------:R0:W-:Y:S04]  /*18530*/  ST.E desc[UR36][R16.64+0x304], R27 ;  /* 0x0003041b10007985 */ /* 0x0001e8000c101924 */
[----:B------:R3:W-:Y:S01]  /*18540*/  ST.E desc[UR36][R16.64+0x310], R39 ;  /* 0x0003102710007985 */ /* 0x0007e2000c101924 */
[----:B-1----:R-:W-:-:S03]  /*18550*/  FMUL.FTZ R7, R13, R100 ;  /* 0x000000640d077220 */ /* 0x002fc60000410000 */
[----:B------:R1:W-:Y:S01]  /*18560*/  ST.E desc[UR36][R16.64+0x314], R41 ;  /* 0x0003142910007985 */ /* 0x0003e2000c101924 */
[----:B--2---:R-:W-:-:S03]  /*18570*/  FMUL.FTZ R25, R13, R90 ;  /* 0x0000005a0d197220 */ /* 0x004fc60000410000 */
[----:B------:R2:W-:Y:S01]  /*18580*/  ST.E desc[UR36][R16.64+0x320], R43 ;  /* 0x0003202b10007985 */ /* 0x0005e2000c101924 */
[----:B0-----:R-:W-:-:S03]  /*18590*/  FMUL.FTZ R27, R13, R82 ;  /* 0x000000520d1b7220 */ /* 0x001fc60000410000 */
[----:B------:R0:W-:Y:S01]  /*185a0*/  ST.E desc[UR36][R16.64+0x334], R45 ;  /* 0x0003342d10007985 */ /* 0x0001e2000c101924 */
[----:B---3--:R-:W-:-:S03]  /*185b0*/  FMUL.FTZ R39, R13, R88 ;  /* 0x000000580d277220 */ /* 0x008fc60000410000 */
[----:B------:R3:W-:Y:S01]  /*185c0*/  ST.E desc[UR36][R16.64+0x340], R47 ;  /* 0x0003402f10007985 */ /* 0x0007e2000c101924 */
[C---:B-1----:R-:W-:Y:S01]  /*185d0*/  FMUL.FTZ R41, R13.reuse, R86 ;  /* 0x000000560d297220 */ /* 0x042fe20000410000 */
[C---:B--2---:R-:W-:Y:S02]  /*185e0*/  FMUL.FTZ R43, R13.reuse, R84 ;  /* 0x000000540d2b7220 */ /* 0x044fe40000410000 */
[----:B------:R1:W-:Y:S01]  /*185f0*/  ST.E desc[UR36][R16.64+0x380], R9 ;  /* 0x0003800910007985 */ /* 0x0003e2000c101924 */
[C---:B0-----:R-:W-:Y:S01]  /*18600*/  FMUL.FTZ R45, R13.reuse, R78 ;  /* 0x0000004e0d2d7220 */ /* 0x041fe20000410000 */
[C---:B---3--:R-:W-:Y:S02]  /*18610*/  FMUL.FTZ R47, R13.reuse, R76 ;  /* 0x0000004c0d2f7220 */ /* 0x048fe40000410000 */
[----:B------:R0:W-:Y:S01]  /*18620*/  ST.E desc[UR36][R16.64+0x324], R7 ;  /* 0x0003240710007985 */ /* 0x0001e2000c101924 */
[----:B-1----:R-:W-:-:S03]  /*18630*/  FMUL.FTZ R9, R13, R52 ;  /* 0x000000340d097220 */ /* 0x002fc60000410000 */
        /* <DEDUP_REMOVED lines=20> */
[----:B------:R1:W-:Y:S01]  /*18780*/  ST.E desc[UR36][R16.64+0x394], R49 ;  /* 0x0003943110007985 */ /* 0x0003e2000c101924 */
[C---:B------:R-:W-:Y:S01]  /*18790*/  FMUL.FTZ R51, R13.reuse, R51 ;  /* 0x000000330d337220 */ /* 0x040fe20000410000 */
[C---:B------:R-:W-:Y:S02]  /*187a0*/  FMUL.FTZ R53, R13.reuse, R53 ;  /* 0x000000350d357220 */ /* 0x040fe40000410000 */
[----:B------:R2:W-:Y:S01]  /*187b0*/  ST.E desc[UR36][R16.64+0x3a0], R25 ;  /* 0x0003a01910007985 */ /* 0x0005e2000c101924 */
[----:B------:R-:W-:Y:S01]  /*187c0*/  LOP3.LUT R8, R6, 0x8, RZ, 0xfc, !PT ;  /* 0x0000000806087812 */ /* 0x000fe200078efcff */
[C---:B0-----:R-:W-:Y:S02]  /*187d0*/  FMUL.FTZ R7, R13.reuse, R60 ;  /* 0x0000003c0d077220 */ /* 0x041fe40000410000 */
        /* <DEDUP_REMOVED lines=14> */
[C---:B---3--:R-:W-:Y:S01]  /*188c0*/  FMUL.FTZ R47, R13.reuse, R26 ;  /* 0x0000001a0d2f7220 */ /* 0x048fe20000410000 */
[----:B------:R-:W-:Y:S01]  /*188d0*/  FMUL.FTZ R13, R13, R38 ;  /* 0x000000260d0d7220 */ /* 0x000fe20000410000 */
[--C-:B-1----:R-:W-:Y:S01]  /*188e0*/  IMAD.MOV.U32 R9, RZ, RZ, R5.reuse ;  /* 0x000000ffff097224 */ /* 0x102fe200078e0005 */
[----:B------:R-:W-:Y:S04]  /*188f0*/  ST.E desc[UR36][R16.64+0x2d4], R51 ;  /* 0x0002d43310007985 */ /* 0x000fe8000c101924 */
        /* <DEDUP_REMOVED lines=202> */
[----:B------:R-:W-:Y:S04]  /*195a0*/  ST.E desc[UR36][R16.64+0x40c], R45 ;  /* 0x00040c2d10007985 */ /* 0x000fe8000c101924 */
[----:B------:R1:W-:Y:S04]  /*195b0*/  ST.E desc[UR36][R16.64+0x418], R43 ;  /* 0x0004182b10007985 */ /* 0x0003e8000c101924 */
[----:B------:R2:W-:Y:S04]  /*195c0*/  ST.E desc[UR36][R16.64+0x41c], R39 ;  /* 0x00041c2710007985 */ /* 0x0005e8000c101924 */
[----:B------:R-:W-:Y:S04]  /*195d0*/  ST.E desc[UR36][R16.64+0x428], R51 ;  /* 0x0004283310007985 */ /* 0x000fe8000c101924 */
[----:B------:R3:W-:Y:S04]  /*195e0*/  ST.E desc[UR36][R16.64+0x42c], R25 ;  /* 0x00042c1910007985 */ /* 0x0007e8000c101924 */
[----:B------:R4:W-:Y:S01]  /*195f0*/  ST.E desc[UR36][R16.64+0x438], R27 ;  /* 0x0004381b10007985 */ /* 0x0009e2000c101924 */
[----:B------:R4:W-:Y:S06]  /*19600*/  BAR.SYNC.DEFER_BLOCKING R26, 0x100 ;  /* 0x0004001a0000751d */ /* 0x0009ec0000010000 */
[----:B0-----:R-:W2:Y:S04]  /*19610*/  LD.E R41, desc[UR36][R16.64+0x240] ;  /* 0x0002402410297980 */ /* 0x001ea8000c101900 */
[----:B------:R-:W4:Y:S04]  /*19620*/  LD.E R24, desc[UR36][R2.64] ;  /* 0x0000002402187980 */ /* 0x000f28000c101900 */
[----:B------:R-:W4:Y:S04]  /*19630*/  LD.E.64 R12, desc[UR36][R16.64+0x88] ;  /* 0x00008824100c7980 */ /* 0x000f28000c101b00 */
[----:B--2---:R0:W-:Y:S04]  /*19640*/  ST.E desc[UR36][R16.64+0x240], R41 ;  /* 0x0002402910007985 */ /* 0x0041e8000c101924 */
[----:B-1----:R-:W2:Y:S04]  /*19650*/  LD.E R43, desc[UR36][R4.64] ;  /* 0x00000024042b7980 */ /* 0x002ea8000c101900 */
[----:B--2---:R1:W-:Y:S04]  /*19660*/  ST.E desc[UR36][R4.64], R43 ;  /* 0x0000002b04007985 */ /* 0x0043e8000c101924 */
[----:B------:R-:W2:Y:S04]  /*19670*/  LD.E R39, desc[UR36][R8.64] ;  /* 0x0000002408277980 */ /* 0x000ea8000c101900 */
[----:B--2---:R2:W-:Y:S04]  /*19680*/  ST.E desc[UR36][R8.64], R39 ;  /* 0x0000002708007985 */ /* 0x0045e8000c101924 */
[----:B---3--:R-:W3:Y:S04]  /*19690*/  LD.E R25, desc[UR36][R6.64] ;  /* 0x0000002406197980 */ /* 0x008ee8000c101900 */
[----:B---3--:R3:W-:Y:S04]  /*196a0*/  ST.E desc[UR36][R6.64], R25 ;  /* 0x0000001906007985 */ /* 0x0087e8000c101924 */
[----:B----4-:R-:W4:Y:S04]  /*196b0*/  LD.E R27, desc[UR36][R16.64+0x250] ;  /* 0x00025024101b7980 */ /* 0x010f28000c101900 */
[----:B------:R-:W4:Y:S04]  /*196c0*/  LD.E R45, desc[UR36][R16.64+0x254] ;  /* 0x00025424102d7980 */ /* 0x000f28000c101900 */
[----:B------:R-:W4:Y:S04]  /*196d0*/  LD.E R47, desc[UR36][R16.64+0x258] ;  /* 0x00025824102f7980 */ /* 0x000f28000c101900 */
[----:B0-----:R-:W4:Y:S04]  /*196e0*/  LD.E R41, desc[UR36][R16.64+0x25c] ;  /* 0x00025c2410297980 */ /* 0x001f28000c101900 */
[----:B------:R-:W4:Y:S04]  /*196f0*/  LD.E R49, desc[UR36][R16.64+0x260] ;  /* 0x0002602410317980 */ /* 0x000f28000c101900 */
[----:B------:R-:W4:Y:S04]  /*19700*/  LD.E R51, desc[UR36][R16.64+0x264] ;  /* 0x0002642410337980 */ /* 0x000f28000c101900 */
[----:B-1----:R-:W4:Y:S04]  /*19710*/  LD.E R43, desc[UR36][R16.64+0x268] ;  /* 0x00026824102b7980 */ /* 0x002f28000c101900 */
        /* <DEDUP_REMOVED lines=68> */
[----:B----4-:R0:W-:Y:S04]  /*19b60*/  ST.E desc[UR36][R16.64+0x250], R27 ;  /* 0x0002501b10007985 */ /* 0x0101e8000c101924 */
[----:B------:R-:W-:Y:S04]  /*19b70*/  ST.E desc[UR36][R16.64+0x254], R45 ;  /* 0x0002542d10007985 */ /* 0x000fe8000c101924 */
[----:B------:R-:W-:Y:S04]  /*19b80*/  ST.E desc[UR36][R16.64+0x258], R47 ;  /* 0x0002582f10007985 */ /* 0x000fe8000c101924 */
[----:B------:R-:W-:Y:S04]  /*19b90*/  ST.E desc[UR36][R16.64+0x25c], R41 ;  /* 0x00025c2910007985 */ /* 0x000fe8000c101924 */
[----:B------:R-:W-:Y:S04]  /*19ba0*/  ST.E desc[UR36][R16.64+0x260], R49 ;  /* 0x0002603110007985 */ /* 0x000fe8000c101924 */
[----:B------:R-:W-:Y:S04]  /*19bb0*/  ST.E desc[UR36][R16.64+0x264], R51 ;  /* 0x0002643310007985 */ /* 0x000fe8000c101924 */
[----:B------:R-:W-:Y:S04]  /*19bc0*/  ST.E desc[UR36][R16.64+0x268], R43 ;  /* 0x0002682b10007985 */ /* 0x000fe8000c101924 */
[----:B------:R-:W-:Y:S04]  /*19bd0*/  ST.E desc[UR36][R16.64+0x26c], R53 ;  /* 0x00026c3510007985 */ /* 0x000fe8000c101924 */
[----:B--2---:R1:W-:Y:S04]  /*19be0*/  ST.E desc[UR36][R16.64+0x270], R39 ;  /* 0x0002702710007985 */ /* 0x0043e8000c101924 */
[----:B------:R2:W-:Y:S04]  /*19bf0*/  ST.E desc[UR36][R16.64+0x274], R55 ;  /* 0x0002743710007985 */ /* 0x0005e8000c101924 */
[----:B------:R4:W-:Y:S04]  /*19c00*/  ST.E desc[UR36][R16.64+0x278], R57 ;  /* 0x0002783910007985 */ /* 0x0009e8000c101924 */
[----:B------:R4:W-:Y:S04]  /*19c10*/  ST.E desc[UR36][R16.64+0x27c], R59 ;  /* 0x00027c3b10007985 */ /* 0x0009e8000c101924 */
[----:B------:R4:W-:Y:S04]  /*19c20*/  ST.E desc[UR36][R16.64+0x280], R61 ;  /* 0x0002803d10007985 */ /* 0x0009e8000c101924 */
[----:B------:R4:W-:Y:S04]  /*19c30*/  ST.E desc[UR36][R16.64+0x284], R63 ;  /* 0x0002843f10007985 */ /* 0x0009e8000c101924 */
[----:B------:R4:W-:Y:S04]  /*19c40*/  ST.E desc[UR36][R16.64+0x288], R65 ;  /* 0x0002884110007985 */ /* 0x0009e8000c101924 */
[----:B------:R4:W-:Y:S04]  /*19c50*/  ST.E desc[UR36][R16.64+0x28c], R67 ;  /* 0x00028c4310007985 */ /* 0x0009e8000c101924 */
[----:B0-----:R-:W3:Y:S04]  /*19c60*/  LD.E R27, desc[UR36][R16.64+0x298] ;  /* 0x00029824101b7980 */ /* 0x001ee8000c101900 */
[----:B-1----:R-:W3:Y:S04]  /*19c70*/  LD.E R39, desc[UR36][R16.64+0x2a0] ;  /* 0x0002a02410277980 */ /* 0x002ee8000c101900 */
[----:B------:R-:W3:Y:S04]  /*19c80*/  LD.E R41, desc[UR36][R16.64+0x2a8] ;  /* 0x0002a82410297980 */ /* 0x000ee8000c101900 */
[----:B------:R-:W3:Y:S04]  /*19c90*/  LD.E R43, desc[UR36][R16.64+0x2b0] ;  /* 0x0002b024102b7980 */ /* 0x000ee8000c101900 */
[----:B------:R-:W3:Y:S04]  /*19ca0*/  LD.E R45, desc[UR36][R16.64+0x2b8] ;  /* 0x0002b824102d7980 */ /* 0x000ee8000c101900 */
[----:B------:R-:W3:Y:S04]  /*19cb0*/  LD.E R47, desc[UR36][R16.64+0x2c0] ;  /* 0x0002c024102f7980 */ /* 0x000ee8000c101900 */
[----:B------:R-:W3:Y:S04]  /*19cc0*/  LD.E R49, desc[UR36][R16.64+0x2c8] ;  /* 0x0002c82410317980 */ /* 0x000ee8000c101900 */
[----:B------:R-:W3:Y:S04]  /*19cd0*/  LD.E R51, desc[UR36][R16.64+0x2d0] ;  /* 0x0002d02410337980 */ /* 0x000ee8000c101900 */
[----:B------:R-:W3:Y:S04]  /*19ce0*/  LD.E R53, desc[UR36][R16.64+0x2d8] ;  /* 0x0002d82410357980 */ /* 0x000ee8000c101900 */
[----:B--2---:R-:W2:Y:S04]  /*19cf0*/  LD.E R55, desc[UR36][R16.64+0x2e0] ;  /* 0x0002e02410377980 */ /* 0x004ea8000c101900 */
        /* <DEDUP_REMOVED lines=39> */
[----:B---3--:R0:W-:Y:S04]  /*19f70*/  ST.E desc[UR36][R16.64+0x290], R25 ;  /* 0x0002901910007985 */ /* 0x0081e8000c101924 */
        /* <DEDUP_REMOVED lines=34> */
[----:B--2---:R2:W-:Y:S04]  /*1a1a0*/  ST.E desc[UR36][R16.64+0x2e0], R55 ;  /* 0x0002e03710007985 */ /* 0x0045e8000c101924 */
        /* <DEDUP_REMOVED lines=101> */
[----:B------:R-:W4:Y:S04]  /*1a800*/  LD.E R38, desc[UR36][R16.64+0x278] ;  /* 0x0002782410267980 */ /* 0x000f28000c101900 */
        /* <DEDUP_REMOVED lines=16> */
[----:B--2---:R-:W3:Y:S04]  /*1a910*/  LD.E R55, desc[UR36][R16.64+0x2bc] ;  /* 0x0002bc2410377980 */ /* 0x004ee8000c101900 */
[----:B------:R-:W3:Y:S04]  /*1a920*/  LD.E R56, desc[UR36][R16.64+0x2c0] ;  /* 0x0002c02410387980 */ /* 0x000ee8000c101900 */
[----:B----4-:R-:W3:Y:S04]  /*1a930*/  LD.E R57, desc[UR36][R16.64+0x2c4] ;  /* 0x0002c42410397980 */ /* 0x010ee8000c101900 */
        /* <DEDUP_REMOVED lines=42> */
[----:B------:R-:W-:Y:S01]  /*1abe0*/  ISETP.NE.U32.AND P0, PT, R25, RZ, PT ;  /* 0x000000ff1900720c */ /* 0x000fe20003f05070 */
[----:B------:R-:W-:-:S02]  /*1abf0*/  IMAD.MOV.U32 R25, RZ, RZ, R13 ;  /* 0x000000ffff197224 */ /* 0x000fc400078e000d */
[----:B------:R-:W3:Y:S03]  /*1ac00*/  LD.E R100, desc[UR36][R16.64+0x370] ;  /* 0x0003702410647980 */ /* 0x000ee6000c101900 */
[----:B------:R-:W-:Y:S01]  /*1ac10*/  R2UR UR11, R25 ;  /* 0x00000000190b72ca */ /* 0x000fe200000e0000 */
        /* <DEDUP_REMOVED lines=54> */
[----:B------:R-:W-:-:S02]  /*1af80*/  R2UR UR6, R12 ;  /* 0x000000000c0672ca */ /* 0x000fc400000e0000 */
[----:B------:R-:W-:Y:S02]  /*1af90*/  R2UR UR7, R13 ;  /* 0x000000000d0772ca */ /* 0x000fe400000e0000 */
[----:B------:R-:W-:Y:S01]  /*1afa0*/  F2FP.F16.F32.PACK_AB R152, R15, R152 ;  /* 0x000000980f98723e */ /* 0x000fe200000000ff */
[----:B------:R-:W-:-:S03]  /*1afb0*/  VOTEU.ANY UP0, P0 ;  /* 0x00000000003f7886 */ /* 0x000fc60000000100 */
[----:B---3--:R-:W-:-:S07]  /*1afc0*/  WARPGROUP.ARRIVE ;  /* 0x00000000000079c5 */ /* 0x008fce0000000000 */
        /* <DEDUP_REMOVED lines=687> */
[----:B------:R0:W-:Y:S04]  /*1dac0*/  ST.E desc[UR36][R4.64], R25 ;  /* 0x0000001904007985 */ /* 0x0001e8000c101924 */
[----:B------:R-:W-:Y:S04]  /*1dad0*/  ST.E desc[UR36][R8.64], R26 ;  /* 0x0000001a08007985 */ /* 0x000fe8000c101924 */
[----:B------:R1:W-:Y:S04]  /*1dae0*/  ST.E desc[UR36][R6.64], R27 ;  /* 0x0000001b06007985 */ /* 0x0003e8000c101924 */
[----:B------:R-:W-:Y:S04]  /*1daf0*/  ST.E desc[UR36][R16.64+0x250], R28 ;  /* 0x0002501c10007985 */ /* 0x000fe8000c101924 */
        /* <DEDUP_REMOVED lines=123> */
[----:B------:R-:W-:Y:S04]  /*1e2b0*/  STL [R1+0x68], R0 ;  /* 0x0000680001007387 */ /* 0x000fe80000100800 */
[----:B------:R-:W3:Y:S04]  /*1e2c0*/  LD.E R11, desc[UR36][R16.64+0x240] ;  /* 0x00024024100b7980 */ /* 0x000ee8000c101900 */
[----:B---3--:R3:W-:Y:S04]  /*1e2d0*/  ST.E desc[UR36][R16.64+0x240], R11 ;  /* 0x0002400b10007985 */ /* 0x0087e8000c101924 */
[----:B------:R-:W4:Y:S04]  /*1e2e0*/  LD.E R13, desc[UR36][R4.64] ;  /* 0x00000024040d7980 */ /* 0x000f28000c101900 */
[----:B----4-:R4:W-:Y:S04]  /*1e2f0*/  ST.E desc[UR36][R4.64], R13 ;  /* 0x0000000d04007985 */ /* 0x0109e8000c101924 */
[----:B------:R-:W2:Y:S04]  /*1e300*/  LD.E R15, desc[UR36][R8.64] ;  /* 0x00000024080f7980 */ /* 0x000ea8000c101900 */
[----:B--2---:R2:W-:Y:S04]  /*1e310*/  ST.E desc[UR36][R8.64], R15 ;  /* 0x0000000f08007985 */ /* 0x0045e8000c101924 */
[----:B------:R-:W3:Y:S04]  /*1e320*/  LD.E R19, desc[UR36][R6.64] ;  /* 0x0000002406137980 */ /* 0x000ee8000c101900 */
[----:B---3--:R3:W-:Y:S04]  /*1e330*/  ST.E desc[UR36][R6.64], R19 ;  /* 0x0000001306007985 */ /* 0x0087e8000c101924 */
[----:B------:R-:W3:Y:S04]  /*1e340*/  LD.E R21, desc[UR36][R16.64+0x250] ;  /* 0x0002502410157980 */ /* 0x000ee8000c101900 */
[----:B0-----:R-:W3:Y:S04]  /*1e350*/  LD.E R25, desc[UR36][R16.64+0x254] ;  /* 0x0002542410197980 */ /* 0x001ee8000c101900 */
[----:B-1----:R-:W3:Y:S04]  /*1e360*/  LD.E R27, desc[UR36][R16.64+0x258] ;  /* 0x00025824101b7980 */ /* 0x002ee8000c101900 */
[----:B------:R-:W3:Y:S04]  /*1e370*/  LD.E R29, desc[UR36][R16.64+0x25c] ;  /* 0x00025c24101d7980 */ /* 0x000ee8000c101900 */
[----:B------:R-:W3:Y:S04]  /*1e380*/  LD.E R11, desc[UR36][R16.64+0x260] ;  /* 0x00026024100b7980 */ /* 0x000ee8000c101900 */
[----:B------:R-:W3:Y:S04]  /*1e390*/  LD.E R31, desc[UR36][R16.64+0x264] ;  /* 0x00026424101f7980 */ /* 0x000ee8000c101900 */
[----:B----4-:R-:W4:Y:S04]  /*1e3a0*/  LD.E R5, desc[UR36][R16.64+0x268] ;  /* 0x0002682410057980 */ /* 0x010f28000c101900 */
[----:B------:R-:W4:Y:S04]  /*1e3b0*/  LD.E R13, desc[UR36][R16.64+0x26c] ;  /* 0x00026c24100d7980 */ /* 0x000f28000c101900 */
        /* <DEDUP_REMOVED lines=116> */
[----:B------:R-:W-:Y:S04]  /*1eb00*/  ST.E desc[UR36][R16.64+0x250], R21 ;  /* 0x0002501510007985 */ /* 0x000fe8000c101924 */
[----:B------:R-:W-:Y:S04]  /*1eb10*/  ST.E desc[UR36][R16.64+0x254], R25 ;  /* 0x0002541910007985 */ /* 0x000fe8000c101924 */
[----:B------:R-:W-:Y:S04]  /*1eb20*/  ST.E desc[UR36][R16.64+0x258], R27 ;  /* 0x0002581b10007985 */ /* 0x000fe8000c101924 */
[----:B------:R-:W-:Y:S04]  /*1eb30*/  ST.E desc[UR36][R16.64+0x25c], R29 ;  /* 0x00025c1d10007985 */ /* 0x000fe8000c101924 */
[----:B------:R-:W-:Y:S04]  /*1eb40*/  ST.E desc[UR36][R16.64+0x260], R11 ;  /* 0x0002600b10007985 */ /* 0x000fe8000c101924 */
[----:B------:R-:W-:Y:S04]  /*1eb50*/  ST.E desc[UR36][R16.64+0x264], R31 ;  /* 0x0002641f10007985 */ /* 0x000fe8000c101924 */
[----:B----4-:R-:W-:Y:S04]  /*1eb60*/  ST.E desc[UR36][R16.64+0x268], R5 ;  /* 0x0002680510007985 */ /* 0x010fe8000c101924 */
[----:B------:R-:W-:Y:S04]  /*1eb70*/  ST.E desc[UR36][R16.64+0x26c], R13 ;  /* 0x00026c0d10007985 */ /* 0x000fe8000c101924 */
[----:B--2---:R-:W-:Y:S04]  /*1eb80*/  ST.E desc[UR36][R16.64+0x270], R9 ;  /* 0x0002700910007985 */ /* 0x004fe8000c101924 */
[----:B------:R-:W-:Y:S04]  /*1eb90*/  ST.E desc[UR36][R16.64+0x274], R15 ;  /* 0x0002740f10007985 */ /* 0x000fe8000c101924 */
[----:B---3--:R-:W-:Y:S04]  /*1eba0*/  ST.E desc[UR36][R16.64+0x278], R7 ;  /* 0x0002780710007985 */ /* 0x008fe8000c101924 */
        /* <DEDUP_REMOVED lines=121> */
.L_x_3536:
[----:B------:R-:W-:Y:S05]  /*1f340*/  BSYNC B0 ;  /* 0x0000000000007941 */ /* 0x000fea0003800000 */
.L_x_3535:
        /* <DEDUP_REMOVED lines=9> */
.L_x_3508:
[----:B0-----:R-:W0:Y:S01]  /*1f3e0*/  S2R R0, SR_TID.X ;  /* 0x0000000000007919 */ /* 0x001e220000002100 */
[----:B------:R-:W-:Y:S05]  /*1f3f0*/  WARPSYNC.ALL ;  /* 0x0000000000007948 */ /* 0x000fea0003800000 */
[----:B0-----:R-:W-:-:S04]  /*1f400*/  SHF.R.U32.HI R0, RZ, 0x7, R0 ;  /* 0x00000007ff007819 */ /* 0x001fc80000011600 */
[----:B------:R-:W-:Y:S01]  /*1f410*/  IADD3 R141, -R0, 0xb, RZ ;  /* 0x0000000b008d7810 */ /* 0x000fe20007ffe1ff */
[----:B------:R-:W3:Y:S04]  /*1f420*/  LDL R5, [R1+0x220] ;  /* 0x0002200001057983 */ /* 0x000ee80000100800 */
[----:B------:R-:W4:Y:S04]  /*1f430*/  LDL R8, [R1+0x224] ;  /* 0x0002240001087983 */ /* 0x000f280000100800 */
[----:B------:R-:W5:Y:S04]  /*1f440*/  LDL R135, [R1+0x1f8] ;  /* 0x0001f80001877983 */ /* 0x000f680000100800 */
[----:B------:R-:W2:Y:S01]  /*1f450*/  LDL.64 R122, [R1+0x290] ;  /* 0x00029000017a7983 */ /* 0x000ea20000100a00 */
[----:B------:R-:W-:-:S02]  /*1f460*/  IMAD.MOV.U32 R140, RZ, RZ, -0x800000 ;  /* 0xff800000ff8c7424 */ /* 0x000fc400078e00ff */
[----:B------:R-:W-:Y:S01]  /*1f470*/  IMAD.MOV.U32 R138, RZ, RZ, -0x800000 ;  /* 0xff800000ff8a7424 */ /* 0x000fe200078e00ff */
[----:B------:R-:W2:Y:S01]  /*1f480*/  LDL.64 R132, [R1+0x240] ;  /* 0x0002400001847983 */ /* 0x000ea20000100a00 */
[----:B------:R-:W-:-:S03]  /*1f490*/  IMAD.MOV.U32 R137, RZ, RZ, RZ ;  /* 0x000000ffff897224 */ /* 0x000fc600078e00ff */
[----:B------:R-:W2:Y:S04]  /*1f4a0*/  LDL.64 R130, [R1+0x250] ;  /* 0x0002500001827983 */ /* 0x000ea80000100a00 */
        /* <DEDUP_REMOVED lines=57> */
[----:B------:R-:W2:Y:S04]  /*1f840*/  LDL R136, [R1+0x200] ;  /* 0x0002000001887983 */ /* 0x000ea80000100800 */
[----:B---3--:R-:W0:Y:S02]  /*1f850*/  SHFL.BFLY PT, R0, R5, 0x2, 0x1f ;  /* 0x0c401f0005007f89 */ /* 0x008e2400000e0000 */
[----:B0-----:R-:W-:-:S05]  /*1f860*/  FADD.FTZ R0, R5, R0 ;  /* 0x0000000005007221 */ /* 0x001fca0000010000 */
[----:B------:R-:W0:Y:S02]  /*1f870*/  SHFL.BFLY PT, R3, R0, 0x1, 0x1f ;  /* 0x0c201f0000037f89 */ /* 0x000e2400000e0000 */
[----:B0-----:R-:W-:-:S05]  /*1f880*/  FADD.FTZ R2, R0, R3 ;  /* 0x0000000300027221 */ /* 0x001fca0000010000 */
[----:B------:R-:W-:Y:S04]  /*1f890*/  STL [R1+0x220], R2 ;  /* 0x0002200201007387 */ /* 0x000fe80000100800 */
[----:B------:R-:W3:Y:S04]  /*1f8a0*/  LDL R134, [R1+0x220] ;  /* 0x0002200001867983 */ /* 0x000ee80000100800 */
[----:B----4-:R-:W0:Y:S02]  /*1f8b0*/  SHFL.BFLY PT, R3, R8, 0x2, 0x1f ;  /* 0x0c401f0008037f89 */ /* 0x010e2400000e0000 */
[----:B0-----:R-:W-:Y:S01]  /*1f8c0*/  FADD.FTZ R3, R3, R8 ;  /* 0x0000000803037221 */ /* 0x001fe20000010000 */
[----:B-----5:R-:W-:Y:S01]  /*1f8d0*/  VIADD R135, R135, 0x1 ;  /* 0x0000000187877836 */ /* 0x020fe20000000000 */
[----:B------:R-:W4:Y:S04]  /*1f8e0*/  LDL.64 R8, [R1+0x3f8] ;  /* 0x0003f80001087983 */ /* 0x000f280000100a00 */
[----:B------:R-:W0:Y:S02]  /*1f8f0*/  SHFL.BFLY PT, R4, R3, 0x1, 0x1f ;  /* 0x0c201f0003047f89 */ /* 0x000e2400000e0000 */
[----:B0-----:R-:W-:Y:S01]  /*1f900*/  FADD.FTZ R139, R3, R4 ;  /* 0x00000004038b7221 */ /* 0x001fe20000010000 */
[----:B------:R0:W-:Y:S08]  /*1f910*/  BAR.ARV R141, 0x100 ;  /* 0x0004008d0000751d */ /* 0x0001f00000002000 */
[----:B------:R-:W-:Y:S06]  /*1f920*/  BAR.ARV 0x8, 0x180 ;  /* 0x0206000000007b1d */ /* 0x000fec0000002000 */
[----:B------:R-:W-:-:S13]  /*1f930*/  FSETP.NE.FTZ.AND P1, PT, R139, RZ, PT ;  /* 0x000000ff8b00720b */ /* 0x000fda0003f35000 */
[----:B------:R-:W5:Y:S04]  /*1f940*/  @P1 LDL R6, [R1+0x230] ;  /* 0x0002300001061983 */ /* 0x000f680000100800 */
[----:B--2---:R-:W2:Y:S01]  /*1f950*/  @P1 LDL R7, [R1+0x214] ;  /* 0x0002140001071983 */ /* 0x004ea20000100800 */
[----:B---3--:R-:W-:-:S13]  /*1f960*/  FSETP.NE.FTZ.AND P0, PT, R134, RZ, PT ;  /* 0x000000ff8600720b */ /* 0x008fda0003f15000 */
[----:B------:R-:W3:Y:S04]  /*1f970*/  @P0 LDL R4, [R1+0x230] ;  /* 0x0002300001040983 */ /* 0x000ee80000100800 */
[----:B------:R-:W4:Y:S01]  /*1f980*/  @P0 LDL R5, [R1+0x210] ;  /* 0x0002100001050983 */ /* 0x000f220000100800 */
[----:B------:R-:W1:Y:S08]  /*1f990*/  @P0 MUFU.LG2 R0, R134 ;  /* 0x0000008600000308 */ /* 0x000e700000000c00 */
[----:B------:R-:W0:Y:S01]  /*1f9a0*/  @P1 MUFU.LG2 R2, R139 ;  /* 0x0000008b00021308 */ /* 0x000e220000000c00 */
[----:B-1----:R-:W-:-:S02]  /*1f9b0*/  @P0 FMUL.FTZ R3, R0, 0.69314718246459960938 ;  /* 0x3f31721800030820 */ /* 0x002fc40000410000 */
[----:B------:R-:W2:Y:S05]  /*1f9c0*/  LDL R0, [R1+0x204] ;  /* 0x0002040001007983 */ /* 0x000eaa0000100800 */
[----:B------:R1:W1:Y:S01]  /*1f9d0*/  @P0 MUFU.RCP R137, R134 ;  /* 0x0000008600890308 */ /* 0x0002620000001000 */
[----:B-----5:R-:W-:Y:S01]  /*1f9e0*/  @P1 FMUL.FTZ R6, R6, 0.69314718246459960938 ;  /* 0x3f31721806061820 */ /* 0x020fe20000410000 */
[----:B---3--:R-:W-:-:S04]  /*1f9f0*/  @P0 FMUL.FTZ R4, R4, 0.69314718246459960938 ;  /* 0x3f31721804040820 */ /* 0x008fc80000410000 */
[----:B----4-:R-:W-:Y:S01]  /*1fa00*/  @P0 FFMA.FTZ R140, R4, R5, R3 ;  /* 0x00000005048c0223 */ /* 0x010fe20000010003 */
[----:B0-----:R-:W-:Y:S01]  /*1fa10*/  @P1 FMUL.FTZ R3, R2, 0.69314718246459960938 ;  /* 0x3f31721802031820 */ /* 0x001fe20000410000 */
[----:B------:R-:W3:Y:S03]  /*1fa20*/  LDL.64 R4, [R1+0x408] ;  /* 0x0004080001047983 */ /* 0x000ee60000100a00 */
[----:B--2---:R-:W-:Y:S02]  /*1fa30*/  @P1 FFMA.FTZ R138, R6, R7, R3 ;  /* 0x00000007068a1223 */ /* 0x004fe40000010003 */
[----:B------:R-:W2:Y:S04]  /*1fa40*/  LDL.64 R2, [R1+0x428] ;  /* 0x0004280001027983 */ /* 0x000ea80000100a00 */
[----:B------:R-:W4:Y:S01]  /*1fa50*/  LDL.64 R6, [R1+0x438] ;  /* 0x0004380001067983 */ /* 0x000f220000100a00 */
[----:B------:R-:W-:-:S13]  /*1fa60*/  ISETP.NE.AND P0, PT, R135, 0x2, PT ;  /* 0x000000028700780c */ /* 0x000fda0003f05270 */
[----:B-1----:R-:W5:Y:S01]  /*1fa70*/  @!P0 LDL R134, [R1+0x1fc] ;  /* 0x0001fc0001868983 */ /* 0x002f620000100800 */
[-C--:B------:R-:W-:Y:S01]  /*1fa80*/  FMUL.FTZ R123, R123, R137.reuse ;  /* 0x000000897b7b7220 */ /* 0x080fe20000410000 */
[----:B------:R-:W-:-:S05]  /*1fa90*/  FMUL.FTZ R122, R122, R137 ;  /* 0x000000897a7a7220 */ /* 0x000fca0000410000 */
[----:B------:R0:W-:Y:S02]  /*1faa0*/  STL.64 [R1+0x290], R122 ;  /* 0x0002907a01007387 */ /* 0x0001e40000100a00 */
[----:B0-----:R-:W-:-:S06]  /*1fab0*/  IMAD.MOV.U32 R122, RZ, RZ, RZ ;  /* 0x000000ffff7a7224 */ /* 0x001fcc00078e00ff */
[----:B------:R-:W0:Y:S01]  /*1fac0*/  @P1 MUFU.RCP R122, R139 ;  /* 0x0000008b007a1308 */ /* 0x000e220000001000 */
        /* <DEDUP_REMOVED lines=121> */
[----:B------:R-:W-:Y:S01]  /*20260*/  VIADD R0, R0, 0x1 ;  /* 0x0000000100007836 */ /* 0x000fe20000000000 */
[----:B------:R0:W-:Y:S04]  /*20270*/  STL [R1+0x224], R139 ;  /* 0x0002248b01007387 */ /* 0x0001e80000100800 */
[----:B------:R0:W-:Y:S04]  /*20280*/  STL.64 [R1+0x240], R132 ;  /* 0x0002408401007387 */ /* 0x0001e80000100a00 */
[----:B------:R0:W-:Y:S04]  /*20290*/  STL.64 [R1+0x250], R130 ;  /* 0x0002508201007387 */ /* 0x0001e80000100a00 */
[----:B------:R0:W-:Y:S04]  /*202a0*/  STL.64 [R1+0x260], R128 ;  /* 0x0002608001007387 */ /* 0x0001e80000100a00 */
[----:B------:R0:W-:Y:S04]  /*202b0*/  STL.64 [R1+0x270], R126 ;  /* 0x0002707e01007387 */ /* 0x0001e80000100a00 */
[----:B------:R0:W-:Y:S04]  /*202c0*/  STL.64 [R1+0x280], R124 ;  /* 0x0002807c01007387 */ /* 0x0001e80000100a00 */
[----:B------:R0:W-:Y:S04]  /*202d0*/  STL [R1+0x220], R140 ;  /* 0x0002208c01007387 */ /* 0x0001e80000100800 */
        /* <DEDUP_REMOVED lines=23> */
[----:B------:R0:W-:Y:S01]  /*20450*/  STL.64 [R1+0x400], R78 ;  /* 0x0004004e01007387 */ /* 0x0001e20000100a00 */
[-C--:B---3--:R-:W-:Y:S01]  /*20460*/  FMUL.FTZ R5, R5, R122.reuse ;  /* 0x0000007a05057220 */ /* 0x088fe20000410000 */
[-C--:B------:R-:W-:Y:S01]  /*20470*/  FMUL.FTZ R4, R4, R122.reuse ;  /* 0x0000007a04047220 */ /* 0x080fe20000410000 */
[-C--:B--2---:R-:W-:Y:S01]  /*20480*/  FMUL.FTZ R3, R3, R122.reuse ;  /* 0x0000007a03037220 */ /* 0x084fe20000410000 */
[-C--:B------:R-:W-:Y:S01]  /*20490*/  FMUL.FTZ R2, R2, R122.reuse ;  /* 0x0000007a02027220 */ /* 0x080fe20000410000 */
[-C--:B----4-:R-:W-:Y:S01]  /*204a0*/  FMUL.FTZ R7, R7, R122.reuse ;  /* 0x0000007a07077220 */ /* 0x090fe20000410000 */
[----:B------:R-:W-:Y:S01]  /*204b0*/  FMUL.FTZ R6, R6, R122 ;  /* 0x0000007a06067220 */ /* 0x000fe20000410000 */
        /* <DEDUP_REMOVED lines=35> */
[----:B------:R0:W-:Y:S04]  /*206f0*/  STL [R1+0x200], R136 ;  /* 0x0002008801007387 */ /* 0x0001e80000100800 */
[----:B------:R0:W-:Y:S01]  /*20700*/  STL [R1+0x204], R0 ;  /* 0x0002040001007387 */ /* 0x0001e20000100800 */
[----:B-----5:R-:W-:-:S03]  /*20710*/  @!P0 LOP3.LUT R134, R134, 0x1, RZ, 0x3c, !PT ;  /* 0x0000000186868812 */ /* 0x020fc600078e3cff */
[----:B------:R0:W-:Y:S04]  /*20720*/  STL [R1+0x1f8], R135 ;  /* 0x0001f88701007387 */ /* 0x0001e80000100800 */
[----:B------:R0:W-:Y:S04]  /*20730*/  @!P0 STL [R1+0x1fc], R134 ;  /* 0x0001fc8601008387 */ /* 0x0001e80000100800 */
[----:B------:R0:W-:Y:S01]  /*20740*/  @!P0 STL [R1+0x1f8], RZ ;  /* 0x0001f8ff01008387 */ /* 0x0001e20000100800 */
[----:B------:R-:W-:-:S13]  /*20750*/  PLOP3.LUT P0, PT, PT, PT, PT, 0x8, 0x0 ;  /* 0x000000000000781c */ /* 0x000fda0003f0e170 */
.L_x_3442:
[----:B01----:R-:W0:Y:S01]  /*20760*/  S2R R7, SR_CgaCtaId ;  /* 0x0000000000077919 */ /* 0x003e220000008800 */
[----:B------:R-:W-:Y:S01]  /*20770*/  MOV R0, 0x400 ;  /* 0x0000040000007802 */ /* 0x000fe20000000f00 */
[----:B------:R-:W-:Y:S01]  /*20780*/  BSSY B0, `(.L_x_3538) ;  /* 0x00004b5000007945 */ /* 0x000fe20003800000 */
[----:B------:R-:W-:Y:S02]  /*20790*/  BAR.SYNC.DEFER_BLOCKING 0x5, 0x180 ;  /* 0x0146000000007b1d */ /* 0x000fe40000010000 */
[----:B0-----:R-:W-:-:S05]  /*207a0*/  LEA R0, R7, R0, 0x18 ;  /* 0x0000000007007211 */ /* 0x001fca00078ec0ff */
[----:B------:R-:W0:Y:S02]  /*207b0*/  LDS.128 R8, [R0+0x324d0] ;  /* 0x0324d00000087984 */ /* 0x000e240000000c00 */
[----:B0-----:R-:W-:Y:S02]  /*207c0*/  R2UR UR5, R9 ;  /* 0x00000000090572ca */ /* 0x001fe400000e0000 */
[----:B------:R-:W-:Y:S02]  /*207d0*/  R2UR UR6, R10 ;  /* 0x000000000a0672ca */ /* 0x000fe400000e0000 */
[----:B------:R-:W-:Y:S01]  /*207e0*/  R2UR UR7, R11 ;  /* 0x000000000b0772ca */ /* 0x000fe200000e0000 */
[----:B------:R-:W-:Y:S06]  /*207f0*/  BAR.ARV 0x4, 0x180 ;  /* 0x0106000000007b1d */ /* 0x000fec0000002000 */
[----:B------:R-:W-:Y:S08]  /*20800*/  @P0 BRA `(.L_x_3539) ;  /* 0x0000003c00100947 */ /* 0x000ff00003800000 */
[----:B------:R-:W2:Y:S01]  /*20810*/  LDL R4, [R1+0x4d0] ;  /* 0x0004d00001047983 */ /* 0x000ea20000100800 */
[----:B------:R-:W-:Y:S01]  /*20820*/  R2UR UR4, R216 ;  /* 0x00000000d80472ca */ /* 0x000fe200000e0000 */
[----:B------:R-:W-:Y:S01]  /*20830*/  ULDC.64 UR8, c[0x0][0xd00] ;  /* 0x0003400000087ab9 */ /* 0x000fe20000000a00 */
[----:B------:R-:W-:Y:S01]  /*20840*/  ULDC.64 UR10, c[0x0][0xd00] ;  /* 0x00034000000a7ab9 */ /* 0x000fe20000000a00 */
[----:B------:R-:W3:Y:S04]  /*20850*/  LDL.128 R8, [R1+0x240] ;  /* 0x0002400001087983 */ /* 0x000ee80000100c00 */
[----:B------:R-:W4:Y:S04]  /*20860*/  LDL.128 R12, [R1+0x260] ;  /* 0x00026000010c7983 */ /* 0x000f280000100c00 */
[----:B------:R-:W4:Y:S04]  /*20870*/  LDL.128 R28, [R1+0x250] ;  /* 0x00025000011c7983 */ /* 0x000f280000100c00 */
[----:B------:R-:W4:Y:S01]  /*20880*/  LDL.128 R24, [R1+0x270] ;  /* 0x0002700001187983 */ /* 0x000f220000100c00 */
[----:B------:R-:W0:Y:S03]  /*20890*/  S2R R5, SR_SWINHI ;  /* 0x0000000000057919 */ /* 0x000e260000002f00 */
[----:B------:R-:W4:Y:S04]  /*208a0*/  LDL.128 R124, [R1+0x280] ;  /* 0x00028000017c7983 */ /* 0x000f280000100c00 */
[----:B------:R-:W4:Y:S04]  /*208b0*/  LDL.128 R116, [R1+0x2a0] ;  /* 0x0002a00001747983 */ /* 0x000f280000100c00 */
[----:B------:R-:W4:Y:S04]  /*208c0*/  LDL.128 R120, [R1+0x290] ;  /* 0x0002900001787983 */ /* 0x000f280000100c00 */
[----:B------:R-:W4:Y:S04]  /*208d0*/  LDL.128 R108, [R1+0x2c0] ;  /* 0x0002c000016c7983 */ /* 0x000f280000100c00 */
[----:B------:R-:W4:Y:S04]  /*208e0*/  LDL.128 R112, [R1+0x2b0] ;  /* 0x0002b00001707983 */ /* 0x000f280000100c00 */
[----:B------:R-:W4:Y:S04]  /*208f0*/  LDL.128 R100, [R1+0x2e0] ;  /* 0x0002e00001647983 */ /* 0x000f280000100c00 */
[----:B------:R-:W4:Y:S01]  /*20900*/  LDL.128 R104, [R1+0x2d0] ;  /* 0x0002d00001687983 */ /* 0x000f220000100c00 */
[----:B------:R-:W-:-:S02]  /*20910*/  MOV R2, R0 ;  /* 0x0000000000027202 */ /* 0x000fc40000000f00 */
[----:B0-----:R-:W-:Y:S01]  /*20920*/  MOV R3, R5 ;  /* 0x0000000500037202 */ /* 0x001fe20000000f00 */
[----:B------:R-:W4:Y:S04]  /*20930*/  LDL.128 R92, [R1+0x300] ;  /* 0x00030000015c7983 */ /* 0x000f280000100c00 */
        /* <DEDUP_REMOVED lines=14> */
[----:B------:R-:W4:Y:S01]  /*20a20*/  LDL.128 R40, [R1+0x3d0] ;  /* 0x0003d00001287983 */ /* 0x000f220000100c00 */
[----:B--2---:R-:W-:-:S03]  /*20a30*/  IMAD.WIDE R4, R4, 0x2, R2 ;  /* 0x0000000204047825 */ /* 0x004fc600078e0202 */
[C---:B------:R-:W-:Y:S02]  /*20a40*/  IADD3 R33, P1, R4.reuse, 0x20, RZ ;  /* 0x0000002004217810 */ /* 0x040fe40007f3e0ff */
[----:B------:R-:W-:Y:S02]  /*20a50*/  LOP3.LUT R35, R4, 0x380, RZ, 0xc0, !PT ;  /* 0x0000038004237812 */ /* 0x000fe400078ec0ff */
[----:B------:R-:W-:Y:S02]  /*20a60*/  LOP3.LUT R32, R33, 0x380, RZ, 0xc0, !PT ;  /* 0x0000038021207812 */ /* 0x000fe400078ec0ff */
[----:B------:R-:W-:Y:S02]  /*20a70*/  SHF.R.U64 R35, R35, 0x3, RZ ;  /* 0x0000000323237819 */ /* 0x000fe400000012ff */
[----:B------:R-:W-:Y:S02]  /*20a80*/  SHF.R.U64 R32, R32, 0x3, RZ ;  /* 0x0000000320207819 */ /* 0x000fe400000012ff */
[----:B------:R-:W-:Y:S01]  /*20a90*/  LOP3.LUT R34, R35, R4, RZ, 0x3c, !PT ;  /* 0x0000000423227212 */ /* 0x000fe200078e3cff */
[--C-:B------:R-:W-:Y:S01]  /*20aa0*/  IMAD.MOV.U32 R35, RZ, RZ, R5.reuse ;  /* 0x000000ffff237224 */ /* 0x100fe200078e0005 */
[----:B------:R-:W-:Y:S01]  /*20ab0*/  LOP3.LUT R32, R32, R33, RZ, 0x3c, !PT ;  /* 0x0000002120207212 */ /* 0x000fe200078e3cff */
[----:B------:R-:W-:Y:S01]  /*20ac0*/  IMAD.X R33, RZ, RZ, R5, P1 ;  /* 0x000000ffff217224 */ /* 0x000fe200008e0605 */
[----:B---3--:R-:W-:-:S02]  /*20ad0*/  F2FP.F16.F32.PACK_AB R8, R9, R8 ;  /* 0x000000080908723e */ /* 0x008fc400000000ff */
[----:B------:R-:W-:Y:S02]  /*20ae0*/  F2FP.F16.F32.PACK_AB R9, R11, R10 ;  /* 0x0000000a0b09723e */ /* 0x000fe400000000ff */
[----:B----4-:R-:W-:Y:S02]  /*20af0*/  F2FP.F16.F32.PACK_AB R12, R13, R12 ;  /* 0x0000000c0d0c723e */ /* 0x010fe400000000ff */
[----:B------:R-:W-:Y:S02]  /*20b00*/  MOV R34, R34 ;  /* 0x0000002200227202 */ /* 0x000fe40000000f00 */
[----:B------:R-:W-:Y:S02]  /*20b10*/  F2FP.F16.F32.PACK_AB R10, R29, R28 ;  /* 0x0000001c1d0a723e */ /* 0x000fe400000000ff */
[----:B------:R-:W-:Y:S01]  /*20b20*/  F2FP.F16.F32.PACK_AB R11, R31, R30 ;  /* 0x0000001e1f0b723e */ /* 0x000fe200000000ff */
[----:B------:R-:W-:Y:S01]  /*20b30*/  BAR.SYNC.DEFER_BLOCKING 0x1, 0x100 ;  /* 0x0044000000007b1d */ /* 0x000fe20000010000 */
[----:B------:R-:W-:-:S02]  /*20b40*/  F2FP.F16.F32.PACK_AB R13, R15, R14 ;  /* 0x0000000e0f0d723e */ /* 0x000fc400000000ff */
[----:B------:R-:W-:Y:S02]  /*20b50*/  MOV R6, R32 ;  /* 0x0000002000067202 */ /* 0x000fe40000000f00 */
[----:B------:R-:W-:Y:S02]  /*20b60*/  F2FP.F16.F32.PACK_AB R14, R25, R24 ;  /* 0x00000018190e723e */ /* 0x000fe400000000ff */
[----:B------:R-:W-:Y:S01]  /*20b70*/  F2FP.F16.F32.PACK_AB R15, R27, R26 ;  /* 0x0000001a1b0f723e */ /* 0x000fe200000000ff */
[----:B------:R-:W2:Y:S04]  /*20b80*/  LDL.128 R28, [R1+0x400] ;  /* 0x00040000011c7983 */ /* 0x000ea80000100c00 */
[----:B------:R-:W3:Y:S04]  /*20b90*/  LDL.128 R24, [R1+0x410] ;  /* 0x0004100001187983 */ /* 0x000ee80000100c00 */
[----:B------:R0:W-:Y:S04]  /*20ba0*/  STSM.16.M88.4 [R34], R8 ;  /* 0x0000000822007844 */ /* 0x0001e80000000200 */
[----:B------:R1:W-:Y:S04]  /*20bb0*/  STSM.16.M88.4 [R6], R12 ;  /* 0x0000000c06007844 */ /* 0x0003e80000000200 */
[----:B0-----:R-:W4:Y:S04]  /*20bc0*/  LDL.128 R32, [R1+0x3f0] ;  /* 0x0003f00001207983 */ /* 0x001f280000100c00 */
[----:B-1----:R-:W4:Y:S04]  /*20bd0*/  LDL.128 R12, [R1+0x420] ;  /* 0x00042000010c7983 */ /* 0x002f280000100c00 */
[----:B------:R-:W4:Y:S01]  /*20be0*/  LDL.128 R8, [R1+0x430] ;  /* 0x0004300001087983 */ /* 0x000f220000100c00 */
[----:B------:R-:W-:-:S02]  /*20bf0*/  IADD3 R139, P0, R4, 0x40, RZ ;  /* 0x00000040048b7810 */ /* 0x000fc40007f1e0ff */
[C---:B------:R-:W-:Y:S02]  /*20c00*/  IADD3 R141, P4, R4.reuse, 0x60, RZ ;  /* 0x00000060048d7810 */ /* 0x040fe40007f9e0ff */
[C---:B------:R-:W-:Y:S02]  /*20c10*/  IADD3 R19, P3, R4.reuse, 0x4000, RZ ;  /* 0x0000400004137810 */ /* 0x040fe40007f7e0ff */
[C---:B------:R-:W-:Y:S02]  /*20c20*/  IADD3 R21, P6, R4.reuse, 0x4020, RZ ;  /* 0x0000402004157810 */ /* 0x040fe40007fde0ff */
[----:B------:R-:W-:Y:S02]  /*20c30*/  LOP3.LUT R138, R139, 0x380, RZ, 0xc0, !PT ;  /* 0x000003808b8a7812 */ /* 0x000fe400078ec0ff */
[----:B------:R-:W-:Y:S02]  /*20c40*/  IADD3 R129, P5, R4, 0x4040, RZ ;  /* 0x0000404004817810 */ /* 0x000fe40007fbe0ff */
[----:B------:R-:W-:-:S02]  /*20c50*/  LOP3.LUT R140, R141, 0x380, RZ, 0xc0, !PT ;  /* 0x000003808d8c7812 */ /* 0x000fc400078ec0ff */
[----:B------:R-:W-:Y:S02]  /*20c60*/  IADD3 R131, P2, R4, 0x4060, RZ ;  /* 0x0000406004837810 */ /* 0x000fe40007f5e0ff */
[----:B------:R-:W-:Y:S02]  /*20c70*/  LOP3.LUT R18, R19, 0x380, RZ, 0xc0, !PT ;  /* 0x0000038013127812 */ /* 0x000fe400078ec0ff */
[----:B------:R-:W-:Y:S02]  /*20c80*/  LOP3.LUT R20, R21, 0x380, RZ, 0xc0, !PT ;  /* 0x0000038015147812 */ /* 0x000fe400078ec0ff */
[----:B------:R-:W-:Y:S02]  /*20c90*/  SHF.R.U64 R138, R138, 0x3, RZ ;  /* 0x000000038a8a7819 */ /* 0x000fe400000012ff */
[----:B------:R-:W-:Y:S02]  /*20ca0*/  LOP3.LUT R128, R129, 0x380, RZ, 0xc0, !PT ;  /* 0x0000038081807812 */ /* 0x000fe400078ec0ff */
[----:B------:R-:W-:-:S02]  /*20cb0*/  IADD3 R133, P1, R4, 0x8000, RZ ;  /* 0x0000800004857810 */ /* 0x000fc40007f3e0ff */
[----:B------:R-:W-:Y:S02]  /*20cc0*/  SHF.R.U64 R140, R140, 0x3, RZ ;  /* 0x000000038c8c7819 */ /* 0x000fe400000012ff */
[----:B------:R-:W-:Y:S02]  /*20cd0*/  LOP3.LUT R130, R131, 0x380, RZ, 0xc0, !PT ;  /* 0x0000038083827812 */ /* 0x000fe400078ec0ff */
[----:B------:R-:W-:Y:S02]  /*20ce0*/  SHF.R.U64 R18, R18, 0x3, RZ ;  /* 0x0000000312127819 */ /* 0x000fe400000012ff */
[----:B------:R-:W-:Y:S02]  /*20cf0*/  SHF.R.U64 R20, R20, 0x3, RZ ;  /* 0x0000000314147819 */ /* 0x000fe400000012ff */
[----:B------:R-:W-:Y:S01]  /*20d00*/  LOP3.LUT R138, R138, R139, RZ, 0x3c, !PT ;  /* 0x0000008b8a8a7212 */ /* 0x000fe200078e3cff */
[----:B------:R-:W-:Y:S01]  /*20d10*/  IMAD.X R139, RZ, RZ, R5, P0 ;  /* 0x000000ffff8b7224 */ /* 0x000fe200000e0605 */
[----:B------:R-:W-:-:S02]  /*20d20*/  SHF.R.U64 R128, R128, 0x3, RZ ;  /* 0x0000000380807819 */ /* 0x000fc400000012ff */
[----:B------:R-:W-:Y:S02]  /*20d30*/  LOP3.LUT R132, R133, 0x380, RZ, 0xc0, !PT ;  /* 0x0000038085847812 */ /* 0x000fe400078ec0ff */
[----:B------:R-:W-:Y:S01]  /*20d40*/  LOP3.LUT R140, R140, R141, RZ, 0x3c, !PT ;  /* 0x0000008d8c8c7212 */ /* 0x000fe200078e3cff */
[--C-:B------:R-:W-:Y:S01]  /*20d50*/  IMAD.X R141, RZ, RZ, R5.reuse, P4 ;  /* 0x000000ffff8d7224 */ /* 0x100fe200020e0605 */
[----:B------:R-:W-:Y:S02]  /*20d60*/  SHF.R.U64 R130, R130, 0x3, RZ ;  /* 0x0000000382827819 */ /* 0x000fe400000012ff */
[----:B------:R-:W-:Y:S01]  /*20d70*/  LOP3.LUT R18, R18, R19, RZ, 0x3c, !PT ;  /* 0x0000001312127212 */ /* 0x000fe200078e3cff */
[--C-:B------:R-:W-:Y:S01]  /*20d80*/  IMAD.X R19, RZ, RZ, R5.reuse, P3 ;  /* 0x000000ffff137224 */ /* 0x100fe200018e0605 */
[----:B------:R-:W-:Y:S02]  /*20d90*/  IADD3 R143, P0, R4, 0x8020, RZ ;  /* 0x00008020048f7810 */ /* 0x000fe40007f1e0ff */
[----:B------:R-:W-:Y:S01]  /*20da0*/  LOP3.LUT R20, R20, R21, RZ, 0x3c, !PT ;  /* 0x0000001514147212 */ /* 0x000fe200078e3cff */
[----:B------:R-:W-:Y:S01]  /*20db0*/  IMAD.X R21, RZ, RZ, R5, P6 ;  /* 0x000000ffff157224 */ /* 0x000fe200030e0605 */
[----:B------:R-:W-:-:S02]  /*20dc0*/  IADD3 R145, P4, R4, 0x8040, RZ ;  /* 0x0000804004917810 */ /* 0x000fc40007f9e0ff */
[----:B------:R-:W-:Y:S01]  /*20dd0*/  LOP3.LUT R128, R128, R129, RZ, 0x3c, !PT ;  /* 0x0000008180807212 */ /* 0x000fe200078e3cff */
[--C-:B------:R-:W-:Y:S01]  /*20de0*/  IMAD.X R129, RZ, RZ, R5.reuse, P5 ;  /* 0x000000ffff817224 */ /* 0x100fe200028e0605 */
[----:B------:R-:W-:Y:S02]  /*20df0*/  SHF.R.U64 R132, R132, 0x3, RZ ;  /* 0x0000000384847819 */ /* 0x000fe400000012ff */
[----:B------:R-:W-:Y:S02]  /*20e00*/  IADD3 R135, P3, R4, 0x8060, RZ ;  /* 0x0000806004877810 */ /* 0x000fe40007f7e0ff */
[----:B------:R-:W-:Y:S01]  /*20e10*/  LOP3.LUT R130, R130, R131, RZ, 0x3c, !PT ;  /* 0x0000008382827212 */ /* 0x000fe200078e3cff */
[----:B------:R-:W-:Y:S01]  /*20e20*/  IMAD.X R131, RZ, RZ, R5, P2 ;  /* 0x000000ffff837224 */ /* 0x000fe200010e0605 */
[----:B------:R-:W-:Y:S02]  /*20e30*/  IADD3 R137, P6, R4, 0xc000, RZ ;  /* 0x0000c00004897810 */ /* 0x000fe40007fde0ff */
[----:B------:R-:W-:-:S02]  /*20e40*/  LOP3.LUT R142, R143, 0x380, RZ, 0xc0, !PT ;  /* 0x000003808f8e7812 */ /* 0x000fc400078ec0ff */
[C---:B------:R-:W-:Y:S02]  /*20e50*/  IADD3 R147, P5, R4.reuse, 0xc020, RZ ;  /* 0x0000c02004937810 */ /* 0x040fe40007fbe0ff */
[----:B------:R-:W-:Y:S02]  /*20e60*/  LOP3.LUT R144, R145, 0x380, RZ, 0xc0, !PT ;  /* 0x0000038091907812 */ /* 0x000fe400078ec0ff */
[----:B------:R-:W-:Y:S02]  /*20e70*/  IADD3 R149, P2, R4, 0xc040, RZ ;  /* 0x0000c04004957810 */ /* 0x000fe40007f5e0ff */
[----:B------:R-:W-:Y:S01]  /*20e80*/  LOP3.LUT R132, R132, R133, RZ, 0x3c, !PT ;  /* 0x0000008584847212 */ /* 0x000fe200078e3cff */
[----:B------:R-:W-:Y:S01]  /*20e90*/  IMAD.X R133, RZ, RZ, R5, P1 ;  /* 0x000000ffff857224 */ /* 0x000fe200008e0605 */
[----:B------:R-:W-:Y:S02]  /*20ea0*/  LOP3.LUT R134, R135, 0x380, RZ, 0xc0, !PT ;  /* 0x0000038087867812 */ /* 0x000fe400078ec0ff */
[----:B------:R-:W-:-:S02]  /*20eb0*/  LOP3.LUT R136, R137, 0x380, RZ, 0xc0, !PT ;  /* 0x0000038089887812 */ /* 0x000fc400078ec0ff */
[----:B------:R-:W-:Y:S02]  /*20ec0*/  SHF.R.U64 R142, R142, 0x3, RZ ;  /* 0x000000038e8e7819 */ /* 0x000fe400000012ff */
[----:B------:R-:W-:Y:S02]  /*20ed0*/  LOP3.LUT R146, R147, 0x380, RZ, 0xc0, !PT ;  /* 0x0000038093927812 */ /* 0x000fe400078ec0ff */
[----:B------:R-:W-:Y:S02]  /*20ee0*/  IADD3 R4, P1, R4, 0xc060, RZ ;  /* 0x0000c06004047810 */ /* 0x000fe40007f3e0ff */
[----:B------:R-:W-:Y:S02]  /*20ef0*/  SHF.R.U64 R144, R144, 0x3, RZ ;  /* 0x0000000390907819 */ /* 0x000fe400000012ff */
[----:B------:R-:W-:Y:S02]  /*20f00*/  LOP3.LUT R148, R149, 0x380, RZ, 0xc0, !PT ;  /* 0x0000038095947812 */ /* 0x000fe400078ec0ff */
[----:B------:R-:W-:-:S02]  /*20f10*/  F2FP.F16.F32.PACK_AB R124, R125, R124 ;  /* 0x0000007c7d7c723e */ /* 0x000fc400000000ff */
[----:B------:R-:W-:Y:S02]  /*20f20*/  SHF.R.U64 R134, R134, 0x3, RZ ;  /* 0x0000000386867819 */ /* 0x000fe400000012ff */
[----:B------:R-:W-:Y:S02]  /*20f30*/  F2FP.F16.F32.PACK_AB R125, R127, R126 ;  /* 0x0000007e7f7d723e */ /* 0x000fe400000000ff */
[----:B------:R-:W-:Y:S02]  /*20f40*/  F2FP.F16.F32.PACK_AB R116, R117, R116 ;  /* 0x000000747574723e */ /* 0x000fe400000000ff */
[----:B------:R-:W-:Y:S02]  /*20f50*/  SHF.R.U64 R136, R136, 0x3, RZ ;  /* 0x0000000388887819 */ /* 0x000fe400000012ff */
[----:B------:R-:W-:Y:S02]  /*20f60*/  MOV R138, R138 ;  /* 0x0000008a008a7202 */ /* 0x000fe40000000f00 */
[----:B------:R-:W-:-:S02]  /*20f70*/  F2FP.F16.F32.PACK_AB R126, R121, R120 ;  /* 0x00000078797e723e */ /* 0x000fc400000000ff */
[----:B------:R-:W-:Y:S02]  /*20f80*/  F2FP.F16.F32.PACK_AB R127, R123, R122 ;  /* 0x0000007a7b7f723e */ /* 0x000fe400000000ff */
[----:B------:R-:W-:Y:S02]  /*20f90*/  F2FP.F16.F32.PACK_AB R117, R119, R118 ;  /* 0x000000767775723e */ /* 0x000fe400000000ff */
[----:B------:R-:W-:Y:S02]  /*20fa0*/  F2FP.F16.F32.PACK_AB R108, R109, R108 ;  /* 0x0000006c6d6c723e */ /* 0x000fe400000000ff */
[----:B------:R-:W-:Y:S01]  /*20fb0*/  LOP3.LUT R142, R142, R143, RZ, 0x3c, !PT ;  /* 0x0000008f8e8e7212 */ /* 0x000fe200078e3cff */
[----:B------:R-:W-:Y:S01]  /*20fc0*/  IMAD.X R143, RZ, RZ, R5, P0 ;  /* 0x000000ffff8f7224 */ /* 0x000fe200000e0605 */
[----:B------:R-:W-:Y:S02]  /*20fd0*/  SHF.R.U64 R146, R146, 0x3, RZ ;  /* 0x0000000392927819 */ /* 0x000fe400000012ff */
[----:B------:R-:W-:-:S02]  /*20fe0*/  MOV R140, R140 ;  /* 0x0000008c008c7202 */ /* 0x000fc40000000f00 */
[----:B------:R-:W-:Y:S02]  /*20ff0*/  LOP3.LUT R6, R4, 0x380, RZ, 0xc0, !PT ;  /* 0x0000038004067812 */ /* 0x000fe400078ec0ff */
[----:B------:R-:W-:Y:S02]  /*21000*/  F2FP.F16.F32.PACK_AB R118, R113, R112 ;  /* 0x000000707176723e */ /* 0x000fe400000000ff */
[----:B------:R-:W-:Y:S02]  /*21010*/  F2FP.F16.F32.PACK_AB R119, R115, R114 ;  /* 0x000000727377723e */ /* 0x000fe400000000ff */
[----:B------:R-:W-:Y:S02]  /*21020*/  F2FP.F16.F32.PACK_AB R109, R111, R110 ;  /* 0x0000006e6f6d723e */ /* 0x000fe400000000ff */
[----:B------:R-:W-:Y:S02]  /*21030*/  F2FP.F16.F32.PACK_AB R100, R101, R100 ;  /* 0x000000646564723e */ /* 0x000fe400000000ff */
[----:B------:R-:W-:Y:S01]  /*21040*/  LOP3.LUT R144, R144, R145, RZ, 0x3c, !PT ;  /* 0x0000009190907212 */ /* 0x000fe200078e3cff */
[----:B------:R-:W-:Y:S01]  /*21050*/  IMAD.X R145, RZ, RZ, R5, P4 ;  /* 0x000000ffff917224 */ /* 0x000fe200020e0605 */
[----:B------:R-:W-:-:S02]  /*21060*/  SHF.R.U64 R148, R148, 0x3, RZ ;  /* 0x0000000394947819 */ /* 0x000fc400000012ff */
[----:B------:R-:W-:Y:S02]  /*21070*/  MOV R18, R18 ;  /* 0x0000001200127202 */ /* 0x000fe40000000f00 */
[----:B------:R-:W-:Y:S02]  /*21080*/  F2FP.F16.F32.PACK_AB R110, R105, R104 ;  /* 0x00000068696e723e */ /* 0x000fe400000000ff */
[----:B------:R-:W-:Y:S02]  /*21090*/  F2FP.F16.F32.PACK_AB R111, R107, R106 ;  /* 0x0000006a6b6f723e */ /* 0x000fe400000000ff */
[----:B------:R-:W-:Y:S02]  /*210a0*/  F2FP.F16.F32.PACK_AB R101, R103, R102 ;  /* 0x000000666765723e */ /* 0x000fe400000000ff */
[----:B------:R-:W-:Y:S02]  /*210b0*/  F2FP.F16.F32.PACK_AB R92, R93, R92 ;  /* 0x0000005c5d5c723e */ /* 0x000fe400000000ff */
[----:B------:R-:W-:Y:S01]  /*210c0*/  LOP3.LUT R134, R134, R135, RZ, 0x3c, !PT ;  /* 0x0000008786867212 */ /* 0x000fe200078e3cff */
[----:B------:R-:W-:Y:S01]  /*210d0*/  IMAD.X R135, RZ, RZ, R5, P3 ;  /* 0x000000ffff877224 */ /* 0x000fe200018e0605 */
[----:B------:R-:W-:-:S02]  /*210e0*/  MOV R20, R20 ;  /* 0x0000001400147202 */ /* 0x000fc40000000f00 */
[----:B------:R-:W-:Y:S02]  /*210f0*/  F2FP.F16.F32.PACK_AB R102, R97, R96 ;  /* 0x000000606166723e */ /* 0x000fe400000000ff */
[----:B------:R-:W-:Y:S02]  /*21100*/  F2FP.F16.F32.PACK_AB R103, R99, R98 ;  /* 0x000000626367723e */ /* 0x000fe400000000ff */
[----:B------:R-:W-:Y:S02]  /*21110*/  F2FP.F16.F32.PACK_AB R93, R95, R94 ;  /* 0x0000005e5f5d723e */ /* 0x000fe400000000ff */
[----:B------:R-:W-:Y:S01]  /*21120*/  F2FP.F16.F32.PACK_AB R84, R85, R84 ;  /* 0x000000545554723e */ /* 0x000fe200000000ff */
[----:B------:R-:W-:Y:S01]  /*21130*/  STSM.16.M88.4 [R138], R124 ;  /* 0x0000007c8a007844 */ /* 0x000fe20000000200 */
        /* <DEDUP_REMOVED lines=10> */
[----:B------:R-:W-:Y:S01]  /*211e0*/  SHF.R.U64 R6, R6, 0x3, RZ ;  /* 0x0000000306067819 */ /* 0x000fe200000012ff */
[----:B------:R-:W-:Y:S01]  /*211f0*/  UIMAD.WIDE UR8, UR4, 0x4, UR8 ;  /* 0x00000004040878a5 */ /* 0x000fe2000f8e0208 */
[----:B------:R-:W-:-:S02]  /*21200*/  MOV R130, R130 ;  /* 0x0000008200827202 */ /* 0x000fc40000000f00 */
[----:B------:R-:W-:Y:S02]  /*21210*/  F2FP.F16.F32.PACK_AB R86, R81, R80 ;  /* 0x000000505156723e */ /* 0x000fe400000000ff */
[----:B------:R-:W-:Y:S02]  /*21220*/  F2FP.F16.F32.PACK_AB R87, R83, R82 ;  /* 0x000000525357723e */ /* 0x000fe400000000ff */
[----:B------:R-:W-:Y:S02]  /*21230*/  F2FP.F16.F32.PACK_AB R77, R79, R78 ;  /* 0x0000004e4f4d723e */ /* 0x000fe400000000ff */
[----:B------:R-:W-:Y:S01]  /*21240*/  F2FP.F16.F32.PACK_AB R68, R69, R68 ;  /* 0x000000444544723e */ /* 0x000fe200000000ff */
[----:B------:R0:W-:Y:S01]  /*21250*/  STSM.16.M88.4 [R18], R108 ;  /* 0x0000006c12007844 */ /* 0x0001e20000000200 */
[----:B------:R-:W-:Y:S01]  /*21260*/  LOP3.LUT R148, R148, R149, RZ, 0x3c, !PT ;  /* 0x0000009594947212 */ /* 0x000fe200078e3cff */
[----:B------:R-:W-:Y:S01]  /*21270*/  IMAD.X R149, RZ, RZ, R5, P2 ;  /* 0x000000ffff957224 */ /* 0x000fe200010e0605 */
[----:B------:R-:W-:-:S02]  /*21280*/  MOV R132, R132 ;  /* 0x0000008400847202 */ /* 0x000fc40000000f00 */
[----:B------:R-:W-:Y:S02]  /*21290*/  F2FP.F16.F32.PACK_AB R78, R73, R72 ;  /* 0x00000048494e723e */ /* 0x000fe400000000ff */
[----:B------:R-:W-:Y:S02]  /*212a0*/  F2FP.F16.F32.PACK_AB R79, R75, R74 ;  /* 0x0000004a4b4f723e */ /* 0x000fe400000000ff */
[----:B------:R-:W-:Y:S02]  /*212b0*/  F2FP.F16.F32.PACK_AB R69, R71, R70 ;  /* 0x000000464745723e */ /* 0x000fe400000000ff */
[----:B------:R-:W-:Y:S01]  /*212c0*/  F2FP.F16.F32.PACK_AB R60, R61, R60 ;  /* 0x0000003c3d3c723e */ /* 0x000fe200000000ff */
[----:B------:R-:W-:Y:S01]  /*212d0*/  IMAD.X R5, RZ, RZ, R5, P1 ;  /* 0x000000ffff057224 */ /* 0x000fe200008e0605 */
[----:B------:R-:W-:Y:S01]  /*212e0*/  MOV R142, R142 ;  /* 0x0000008e008e7202 */ /* 0x000fe20000000f00 */
[----:B------:R-:W-:Y:S01]  /*212f0*/  STSM.16.M88.4 [R20], R100 ;  /* 0x0000006414007844 */ /* 0x000fe20000000200 */
[----:B------:R-:W-:Y:S01]  /*21300*/  F2FP.F16.F32.PACK_AB R70, R65, R64 ;  /* 0x000000404146723e */ /* 0x000fe200000000ff */
[----:B0-----:R-:W0:Y:S01]  /*21310*/  LDC R18, c[0x0][0xce8] ;  /* 0x00033a00ff127b82 */ /* 0x001e220000000800 */
[----:B------:R-:W-:-:S02]  /*21320*/  F2FP.F16.F32.PACK_AB R71, R67, R66 ;  /* 0x000000424347723e */ /* 0x000fc400000000ff */
[----:B------:R-:W-:Y:S02]  /*21330*/  F2FP.F16.F32.PACK_AB R61, R63, R62 ;  /* 0x0000003e3f3d723e */ /* 0x000fe400000000ff */
[----:B------:R-:W-:Y:S01]  /*21340*/  F2FP.F16.F32.PACK_AB R52, R53, R52 ;  /* 0x000000343534723e */ /* 0x000fe200000000ff */
[----:B------:R-:W-:Y:S01]  /*21350*/  STSM.16.M88.4 [R128], R92 ;  /* 0x0000005c80007844 */ /* 0x000fe20000000200 */
[----:B------:R-:W-:Y:S02]  /*21360*/  MOV R144, R144 ;  /* 0x0000009000907202 */ /* 0x000fe40000000f00 */
[----:B------:R-:W-:Y:S02]  /*21370*/  F2FP.F16.F32.PACK_AB R62, R57, R56 ;  /* 0x00000038393e723e */ /* 0x000fe400000000ff */
[----:B------:R-:W-:Y:S02]  /*21380*/  F2FP.F16.F32.PACK_AB R63, R59, R58 ;  /* 0x0000003a3b3f723e */ /* 0x000fe400000000ff */
[----:B------:R-:W-:-:S02]  /*21390*/  F2FP.F16.F32.PACK_AB R53, R55, R54 ;  /* 0x000000363735723e */ /* 0x000fc400000000ff */
[----:B------:R-:W-:Y:S01]  /*213a0*/  F2FP.F16.F32.PACK_AB R44, R45, R44 ;  /* 0x0000002c2d2c723e */ /* 0x000fe200000000ff */
[----:B------:R-:W-:Y:S01]  /*213b0*/  STSM.16.M88.4 [R130], R84 ;  /* 0x0000005482007844 */ /* 0x000fe20000000200 */
[----:B------:R-:W-:Y:S02]  /*213c0*/  LOP3.LUT R4, R6, R4, RZ, 0x3c, !PT ;  /* 0x0000000406047212 */ /* 0x000fe400078e3cff */
[----:B------:R-:W-:Y:S02]  /*213d0*/  MOV R134, R134 ;  /* 0x0000008600867202 */ /* 0x000fe40000000f00 */
[----:B------:R-:W-:Y:S02]  /*213e0*/  F2FP.F16.F32.PACK_AB R54, R49, R48 ;  /* 0x000000303136723e */ /* 0x000fe400000000ff */
[----:B------:R-:W-:Y:S02]  /*213f0*/  F2FP.F16.F32.PACK_AB R55, R51, R50 ;  /* 0x000000323337723e */ /* 0x000fe400000000ff */
[----:B------:R-:W-:-:S02]  /*21400*/  F2FP.F16.F32.PACK_AB R45, R47, R46 ;  /* 0x0000002e2f2d723e */ /* 0x000fc400000000ff */
[----:B------:R-:W-:Y:S01]  /*21410*/  F2FP.F16.F32.PACK_AB R36, R37, R36 ;  /* 0x000000242524723e */ /* 0x000fe200000000ff */
[----:B------:R-:W-:Y:S01]  /*21420*/  STSM.16.M88.4 [R132], R76 ;  /* 0x0000004c84007844 */ /* 0x000fe20000000200 */
[----:B------:R-:W-:Y:S02]  /*21430*/  MOV R136, R136 ;  /* 0x0000008800887202 */ /* 0x000fe40000000f00 */
[----:B------:R-:W-:Y:S02]  /*21440*/  F2FP.F16.F32.PACK_AB R46, R41, R40 ;  /* 0x00000028292e723e */ /* 0x000fe400000000ff */
[----:B------:R-:W-:Y:S02]  /*21450*/  F2FP.F16.F32.PACK_AB R47, R43, R42 ;  /* 0x0000002a2b2f723e */ /* 0x000fe400000000ff */
[----:B------:R-:W-:Y:S01]  /*21460*/  F2FP.F16.F32.PACK_AB R37, R39, R38 ;  /* 0x000000262725723e */ /* 0x000fe200000000ff */
[----:B------:R-:W-:Y:S01]  /*21470*/  STSM.16.M88.4 [R142], R68 ;  /* 0x000000448e007844 */ /* 0x000fe20000000200 */
[----:B------:R-:W-:-:S02]  /*21480*/  MOV R146, R146 ;  /* 0x0000009200927202 */ /* 0x000fc40000000f00 */
[----:B------:R-:W-:Y:S01]  /*21490*/  MOV R148, R148 ;  /* 0x0000009400947202 */ /* 0x000fe20000000f00 */
[----:B------:R-:W-:Y:S01]  /*214a0*/  STSM.16.M88.4 [R144], R60 ;  /* 0x0000003c90007844 */ /* 0x000fe20000000200 */
[----:B------:R-:W-:-:S03]  /*214b0*/  MOV R4, R4 ;  /* 0x0000000400047202 */ /* 0x000fc60000000f00 */
[----:B------:R-:W-:Y:S04]  /*214c0*/  STSM.16.M88.4 [R134], R52 ;  /* 0x0000003486007844 */ /* 0x000fe80000000200 */
[----:B------:R-:W-:Y:S01]  /*214d0*/  STSM.16.M88.4 [R136], R44 ;  /* 0x0000002c88007844 */ /* 0x000fe20000000200 */
[----:B------:R-:W-:Y:S02]  /*214e0*/  ISETP.NE.U32.AND P1, PT, RZ, UR10, PT ;  /* 0x0000000aff007c0c */ /* 0x000fe4000bf25070 */
[----:B--2---:R-:W-:Y:S02]  /*214f0*/  F2FP.F16.F32.PACK_AB R28, R29, R28 ;  /* 0x0000001c1d1c723e */ /* 0x004fe400000000ff */
[----:B------:R-:W-:Y:S02]  /*21500*/  F2FP.F16.F32.PACK_AB R29, R31, R30 ;  /* 0x0000001e1f1d723e */ /* 0x000fe400000000ff */
[----:B---3--:R-:W-:-:S02]  /*21510*/  F2FP.F16.F32.PACK_AB R30, R25, R24 ;  /* 0x00000018191e723e */ /* 0x008fc400000000ff */
[----:B------:R-:W-:Y:S02]  /*21520*/  F2FP.F16.F32.PACK_AB R31, R27, R26 ;  /* 0x0000001a1b1f723e */ /* 0x000fe400000000ff */
[----:B------:R-:W-:Y:S02]  /*21530*/  ISETP.NE.AND.EX P1, PT, RZ, UR11, PT, P1 ;  /* 0x0000000bff007c0c */ /* 0x000fe4000bf25310 */
[----:B----4-:R-:W-:Y:S02]  /*21540*/  F2FP.F16.F32.PACK_AB R38, R33, R32 ;  /* 0x000000202126723e */ /* 0x010fe400000000ff */
[----:B------:R-:W-:Y:S02]  /*21550*/  F2FP.F16.F32.PACK_AB R39, R35, R34 ;  /* 0x000000222327723e */ /* 0x000fe400000000ff */
[----:B------:R-:W-:Y:S02]  /*21560*/  F2FP.F16.F32.PACK_AB R12, R13, R12 ;  /* 0x0000000c0d0c723e */ /* 0x000fe400000000ff */
[----:B------:R-:W-:-:S02]  /*21570*/  F2FP.F16.F32.PACK_AB R13, R15, R14 ;  /* 0x0000000e0f0d723e */ /* 0x000fc400000000ff */
[----:B------:R-:W-:Y:S01]  /*21580*/  F2FP.F16.F32.PACK_AB R14, R9, R8 ;  /* 0x00000008090e723e */ /* 0x000fe200000000ff */
[----:B------:R-:W-:Y:S01]  /*21590*/  IMAD.U32 R8, RZ, RZ, UR8 ;  /* 0x00000008ff087e24 */ /* 0x000fe2000f8e00ff */
[----:B------:R-:W-:Y:S01]  /*215a0*/  F2FP.F16.F32.PACK_AB R15, R11, R10 ;  /* 0x0000000a0b0f723e */ /* 0x000fe200000000ff */
[----:B------:R-:W-:Y:S01]  /*215b0*/  IMAD.U32 R9, RZ, RZ, UR9 ;  /* 0x00000009ff097e24 */ /* 0x000fe2000f8e00ff */
[----:B------:R-:W-:Y:S01]  /*215c0*/  ULDC.64 UR8, c[0x0][0xd08] ;  /* 0x0003420000087ab9 */ /* 0x000fe20000000a00 */
[----:B------:R-:W-:Y:S01]  /*215d0*/  STSM.16.M88.4 [R146], R36 ;  /* 0x0000002492007844 */ /* 0x000fe20000000200 */
[----:B------:R-:W-:-:S03]  /*215e0*/  UISETP.NE.U32.AND UP0, UPT, UR8, URZ, UPT ;  /* 0x0000003f0800728c */ /* 0x000fc6000bf05070 */
[----:B------:R-:W-:Y:S01]  /*215f0*/  STSM.16.M88.4 [R148], R28 ;  /* 0x0000001c94007844 */ /* 0x000fe20000000200 */
[----:B------:R-:W-:-:S03]  /*21600*/  UISETP.NE.AND.EX UP0, UPT, UR9, URZ, UPT, UP0 ;  /* 0x0000003f0900728c */ /* 0x000fc6000bf05300 */
[----:B------:R1:W-:Y:S01]  /*21610*/  STSM.16.M88.4 [R4], R12 ;  /* 0x0000000c04007844 */ /* 0x0003e20000000200 */
[----:B------:R-:W-:Y:S02]  /*21620*/  BAR.SYNC.DEFER_BLOCKING 0x1, 0x100 ;  /* 0x0044000000007b1d */ /* 0x000fe40000010000 */
[----:B------:R-:W-:-:S05]  /*21630*/  PLOP3.LUT P0, PT, PT, PT, UP0, 0x80, 0x0 ;  /* 0x000000000000781c */ /* 0x000fca0003f0f008 */
[----:B------:R-:W-:Y:S02]  /*21640*/  @UP0 ULDC.64 UR8, c[0x0][0xd08] ;  /* 0x0003420000080ab9 */ /* 0x000fe40000000a00 */
[----:B------:R-:W-:-:S03]  /*21650*/  @UP0 UIMAD.WIDE UR8, UR4, 0x4, UR8 ;  /* 0x00000004040808a5 */ /* 0x000fc6000f8e0208 */
[----:B------:R-:W-:Y:S02]  /*21660*/  ULDC UR4, c[0x0][0xb88] ;  /* 0x0002e20000047ab9 */ /* 0x000fe40000000800 */
[----:B------:R-:W-:Y:S01]  /*21670*/  IMAD.U32 R11, RZ, RZ, UR4 ;  /* 0x00000004ff0b7e24 */ /* 0x000fe2000f8e00ff */
[----:B------:R2:W5:Y:S01]  /*21680*/  @P1 LDG.E R10, desc[UR36][R8.64] ;  /* 0x00000024080a1981 */ /* 0x000562000c1e1900 */
[----:B-1----:R-:W-:Y:S01]  /*21690*/  IMAD.U32 R4, RZ, RZ, UR8 ;  /* 0x00000008ff047e24 */ /* 0x002fe2000f8e00ff */
[----:B------:R-:W-:Y:S01]  /*216a0*/  UISETP.NE.AND UP0, UPT, UR59, URZ, UPT ;  /* 0x0000003f3b00728c */ /* 0x000fe2000bf05270 */
[----:B------:R-:W-:Y:S01]  /*216b0*/  IMAD.U32 R5, RZ, RZ, UR9 ;  /* 0x00000009ff057e24 */ /* 0x000fe2000f8e00ff */
[----:B------:R-:W-:-:S04]  /*216c0*/  ULDC UR4, c[0x0][0xbd4] ;  /* 0x0002f50000047ab9 */ /* 0x000fc80000000800 */
[----:B------:R2:W5:Y:S01]  /*216d0*/  @P0 LDG.E R11, desc[UR36][R4.64] ;  /* 0x00000024040b0981 */ /* 0x000562000c1e1900 */
[----:B------:R-:W-:Y:S01]  /*216e0*/  USEL UR4, UR59, UR4, UP0 ;  /* 0x000000043b047287 */ /* 0x000fe20008000000 */
[----:B0-----:R-:W-:Y:S11]  /*216f0*/  @P0 BRA `(.L_x_3540) ;  /* 0x0000000000100947 */ /* 0x001ff60003800000 */
[----:B------:R-:W-:Y:S05]  /*21700*/  @!P1 BRA `(.L_x_3540) ;  /* 0x00000000000c9947 */ /* 0x000fea0003800000 */
[----:B--2---:R-:W2:Y:S04]  /*21710*/  LDG.E R4, desc[UR36][R8.64] ;  /* 0x0000002408047981 */ /* 0x004ea8000c1e1900 */
[----:B-----5:R-:W2:Y:S02]  /*21720*/  LDG.E R11, desc[UR36][R8.64+0x4] ;  /* 0x00000424080b7981 */ /* 0x020ea4000c1e1900 */
[----:B--2---:R-:W-:-:S07]  /*21730*/  IMAD.IADD R11, R11, 0x1, -R4 ;  /* 0x000000010b0b7824 */ /* 0x004fce00078e0a04 */
.L_x_3540:
[----:B--2---:R-:W2:Y:S04]  /*21740*/  LDL R4, [R1+0x4b8] ;  /* 0x0004b80001047983 */ /* 0x004ea80000100800 */
[----:B------:R-:W3:Y:S01]  /*21750*/  LDL R8, [R1+0x4cc] ;  /* 0x0004cc0001087983 */ /* 0x000ee20000100800 */
[----:B-----5:R-:W-:Y:S01]  /*21760*/  IMAD R6, R11, R18, RZ ;  /* 0x000000120b067224 */ /* 0x020fe200078e02ff */
[----:B------:R-:W-:Y:S01]  /*21770*/  R2UR UR8, R216 ;  /* 0x00000000d80872ca */ /* 0x000fe200000e0000 */
[----:B------:R-:W-:Y:S01]  /*21780*/  VIADD R21, R178, UR58 ;  /* 0x0000003ab2157c36 */ /* 0x000fe20008000000 */
[----:B------:R-:W-:Y:S01]  /*21790*/  ISETP.NE.AND P2, PT, R18, 0x1, PT ;  /* 0x000000011200780c */ /* 0x000fe20003f45270 */
[----:B------:R-:W-:Y:S01]  /*217a0*/  UISETP.GT.AND UP1, UPT, UR4, 0x1, UPT ;  /* 0x000000010400788c */ /* 0x000fe2000bf24270 */
[----:B------:R-:W-:-:S03]  /*217b0*/  UMOV UR19, 0xab8 ;  /* 0x00000ab800137882 */ /* 0x000fc60000000000 */
[----:B------:R-:W-:-:S08]  /*217c0*/  USEL UR19, UR19, 0xa78, UP1 ;  /* 0x00000a7813137887 */ /* 0x000fd00008800000 */
[----:B------:R-:W0:Y:S01]  /*217d0*/  @P2 LDC R5, c[0x0][0xcf0] ;  /* 0x00033c00ff052b82 */ /* 0x000e220000000800 */
[----:B------:R-:W-:Y:S01]  /*217e0*/  UISETP.NE.U32.AND UP0, UPT, UR10, URZ, UPT ;  /* 0x0000003f0a00728c */ /* 0x000fe2000bf05070 */
[----:B------:R-:W-:Y:S01]  /*217f0*/  UMOV UR4, URZ ;  /* 0x0000003f00047c82 */ /* 0x000fe20008000000 */
[----:B------:R-:W-:Y:S01]  /*21800*/  USHF.R.S32.HI UR10, URZ, 0x1f, UR8 ;  /* 0x0000001f3f0a7899 */ /* 0x000fe20008011408 */
[----:B------:R-:W-:Y:S01]  /*21810*/  @P1 R2UR UR4, R10 ;  /* 0x000000000a0412ca */ /* 0x000fe200000e0000 */
[----:B------:R-:W-:Y:S02]  /*21820*/  UISETP.NE.AND.EX UP0, UPT, UR11, URZ, UPT, UP0 ;  /* 0x0000003f0b00728c */ /* 0x000fe4000bf05300 */
[----:B------:R-:W-:Y:S02]  /*21830*/  USEL UR9, UR61, URZ, UP1 ;  /* 0x0000003f3d097287 */ /* 0x000fe40008800000 */
[----:B------:R-:W-:Y:S02]  /*21840*/  USEL UR8, UR8, URZ, !UP0 ;  /* 0x0000003f08087287 */ /* 0x000fe4000c000000 */
[----:B------:R-:W-:Y:S01]  /*21850*/  USEL UR18, UR10, URZ, !UP0 ;  /* 0x0000003f0a127287 */ /* 0x000fe2000c000000 */
[----:B------:R-:W-:-:S02]  /*21860*/  ULDC.64 UR12, c[0x0][UR19+0x220] ;  /* 0x00008800130c7abb */ /* 0x000fc40008000a00 */
[----:B------:R-:W-:Y:S01]  /*21870*/  ULDC.64 UR10, c[0x0][UR19+0x218] ;  /* 0x00008600130a7abb */ /* 0x000fe20008000a00 */
[----:B------:R-:W-:Y:S01]  /*21880*/  ULDC.64 UR14, c[0x0][UR19+0x228] ;  /* 0x00008a00130e7abb */ /* 0x000fe20008000a00 */
[----:B------:R-:W-:Y:S02]  /*21890*/  UIMAD UR13, UR13, UR8, URZ ;  /* 0x000000080d0d72a4 */ /* 0x000fe4000f8e023f */
[----:B------:R-:W-:Y:S02]  /*218a0*/  UIMAD.WIDE.U32 UR16, UR10, UR60, URZ ;  /* 0x0000003c0a1072a5 */ /* 0x000fe4000f8e003f */
[----:B------:R-:W-:Y:S01]  /*218b0*/  UIMAD UR20, UR11, UR60, URZ ;  /* 0x0000003c0b1472a4 */ /* 0x000fe2000f8e023f */
[----:B--2---:R-:W-:Y:S02]  /*218c0*/  LOP3.LUT P0, RZ, R4, 0x3, RZ, 0xc0, !PT ;  /* 0x0000000304ff7812 */ /* 0x004fe4000780c0ff */
[----:B------:R-:W1:Y:S02]  /*218d0*/  @P2 LDC R4, c[0x0][0xcec] ;  /* 0x00033b00ff042b82 */ /* 0x000e640000000800 */
[----:B------:R-:W-:-:S13]  /*218e0*/  ISETP.GE.OR P3, PT, R21, R6, P0 ;  /* 0x000000061500720c */ /* 0x000fda0000766670 */
[----:B------:R-:W2:Y:S01]  /*218f0*/  @!P3 LDL R13, [R1+0x220] ;  /* 0x00022000010db983 */ /* 0x000ea20000100800 */
[----:B---3--:R-:W-:Y:S01]  /*21900*/  VIADD R19, R8, UR58 ;  /* 0x0000003a08137c36 */ /* 0x008fe20008000000 */
[----:B------:R-:W-:Y:S02]  /*21910*/  UIMAD.WIDE.U32 UR10, UR12, UR8, URZ ;  /* 0x000000080c0a72a5 */ /* 0x000fe4000f8e003f */
[----:B------:R-:W-:Y:S01]  /*21920*/  UIMAD.WIDE.U32 UR22, UR14, UR9, URZ ;  /* 0x000000090e1672a5 */ /* 0x000fe2000f8e003f */
[----:B------:R-:W-:Y:S01]  /*21930*/  IMAD.MOV.U32 R9, RZ, RZ, R19 ;  /* 0x000000ffff097224 */ /* 0x000fe200078e0013 */
[----:B------:R-:W-:Y:S02]  /*21940*/  UIMAD UR9, UR15, UR9, URZ ;  /* 0x000000090f0972a4 */ /* 0x000fe4000f8e023f */
[----:B------:R-:W-:Y:S01]  /*21950*/  UIMAD UR13, UR12, UR18, UR13 ;  /* 0x000000120c0d72a4 */ /* 0x000fe2000f8e020d */
[----:B-1----:R-:W-:Y:S01]  /*21960*/  @P2 IMAD.HI.U32 R4, R19, R4, RZ ;  /* 0x0000000413042227 */ /* 0x002fe200078e00ff */
[----:B------:R-:W-:-:S02]  /*21970*/  UIADD3 UR16, UP0, UP2, UR10, UR16, UR4 ;  /* 0x000000100a107290 */ /* 0x000fc4000fa1e004 */
[----:B------:R-:W-:Y:S02]  /*21980*/  UIADD3 UR10, UR23, UR9, URZ ;  /* 0x00000009170a7290 */ /* 0x000fe4000fffe03f */
[----:B0-----:R-:W-:Y:S01]  /*21990*/  @P2 SHF.R.U32.HI R9, RZ, R5, R4 ;  /* 0x00000005ff092219 */ /* 0x001fe20000011604 */
[----:B------:R-:W-:Y:S01]  /*219a0*/  UIADD3 UR20, UR17, UR20, URZ ;  /* 0x0000001411147290 */ /* 0x000fe2000fffe03f */
[----:B------:R-:W-:Y:S01]  /*219b0*/  IMAD.U32 R4, RZ, RZ, UR22 ;  /* 0x00000016ff047e24 */ /* 0x000fe2000f8e00ff */
[----:B------:R-:W-:Y:S01]  /*219c0*/  UIADD3 UR9, UR11, UR13, URZ ;  /* 0x0000000d0b097290 */ /* 0x000fe2000fffe03f */
[----:B------:R-:W-:Y:S01]  /*219d0*/  IMAD.U32 R5, RZ, RZ, UR23 ;  /* 0x00000017ff057e24 */ /* 0x000fe2000f8e00ff */
[----:B------:R-:W-:Y:S01]  /*219e0*/  USHF.R.S32.HI UR14, URZ, 0x1f, UR4 ;  /* 0x0000001f3f0e7899 */ /* 0x000fe20008011404 */
[----:B------:R-:W-:Y:S01]  /*219f0*/  IMAD.MOV R11, RZ, RZ, -R9 ;  /* 0x000000ffff0b7224 */ /* 0x000fe200078e0a09 */
[----:B------:R-:W-:Y:S01]  /*21a00*/  IADD3 R4, P1, P4, R9, UR16, R4 ;  /* 0x0000001009047c10 */ /* 0x000fe2000fc3e004 */
[----:B------:R-:W-:Y:S01]  /*21a10*/  IMAD.U32 R10, RZ, RZ, UR10 ;  /* 0x0000000aff0a7e24 */ /* 0x000fe2000f8e00ff */
[----:B------:R-:W-:Y:S01]  /*21a20*/  UIADD3.X UR9, UR9, UR20, UR14, UP0, UP2 ;  /* 0x0000001409097290 */ /* 0x000fe200087e440e */
[----:B------:R-:W-:Y:S01]  /*21a30*/  IMAD R11, R18, R11, R19 ;  /* 0x0000000b120b7224 */ /* 0x000fe200078e0213 */
[----:B------:R-:W-:Y:S01]  /*21a40*/  SHF.R.S32.HI R5, RZ, 0x1f, R9 ;  /* 0x0000001fff057819 */ /* 0x000fe20000011409 */
[----:B------:R-:W-:Y:S01]  /*21a50*/  ULDC.64 UR10, c[0x0][UR19+0x210] ;  /* 0x00008400130a7abb */ /* 0x000fe20008000a00 */
[----:B------:R-:W-:Y:S01]  /*21a60*/  ULDC.64 UR12, c[0x0][0xca8] ;  /* 0x00032a00000c7ab9 */ /* 0x000fe20000000a00 */
[----:B------:R-:W-:Y:S01]  /*21a70*/  IMAD R9, R11, UR11, RZ ;  /* 0x0000000b0b097c24 */ /* 0x000fe2000f8e02ff */
[----:B------:R-:W-:Y:S01]  /*21a80*/  SHF.R.S32.HI R8, RZ, 0x1f, R11 ;  /* 0x0000001fff087819 */ /* 0x000fe2000001140b */
[----:B------:R-:W-:Y:S01]  /*21a90*/  @!UP1 ULDC UR12, c[0x0][0xc50] ;  /* 0x00031400000c9ab9 */ /* 0x000fe20000000800 */
[----:B------:R-:W-:Y:S01]  /*21aa0*/  IADD3.X R5, R5, UR9, R10, P1, P4 ;  /* 0x0000000905057c10 */ /* 0x000fe20008fe840a */
[----:B------:R-:W-:-:S02]  /*21ab0*/  @!UP1 ULDC UR13, c[0x0][0xc54] ;  /* 0x00031500000d9ab9 */ /* 0x000fc40000000800 */
[----:B------:R-:W-:Y:S02]  /*21ac0*/  IMAD R9, R8, UR10, R9 ;  /* 0x0000000a08097c24 */ /* 0x000fe4000f8e0209 */
[----:B------:R-:W-:-:S04]  /*21ad0*/  IMAD.WIDE.U32 R4, R11, UR10, R4 ;  /* 0x0000000a0b047c25 */ /* 0x000fc8000f8e0004 */
[----:B------:R-:W-:Y:S01]  /*21ae0*/  IMAD.IADD R5, R5, 0x1, R9 ;  /* 0x0000000105057824 */ /* 0x000fe200078e0209 */
[----:B------:R-:W-:Y:S01]  /*21af0*/  LEA R10, P1, R4, UR12, 0x2 ;  /* 0x0000000c040a7c11 */ /* 0x000fe2000f8210ff */
[----:B------:R-:W-:-:S03]  /*21b00*/  VIADD R11, R21, 0x8 ;  /* 0x00000008150b7836 */ /* 0x000fc60000000000 */
[----:B------:R-:W-:Y:S01]  /*21b10*/  LEA.HI.X R12, R4, UR13, R5, 0x2, P1 ;  /* 0x0000000d040c7c11 */ /* 0x000fe200088f1405 */
[----:B------:R-:W-:Y:S01]  /*21b20*/  SHFL.IDX PT, R8, R10, RZ, 0x1c1f ;  /* 0x001c1fff0a087589 */ /* 0x000fe200000e0000 */
[----:B------:R-:W-:-:S03]  /*21b30*/  ISETP.GE.OR P0, PT, R11, R6, P0 ;  /* 0x000000060b00720c */ /* 0x000fc60000706670 */
[----:B------:R-:W2:Y:S04]  /*21b40*/  SHFL.IDX PT, R9, R12, RZ, 0x1c1f ;  /* 0x001c1fff0c097589 */ /* 0x000ea800000e0000 */
[----:B--2---:R-:W-:Y:S06]  /*21b50*/  @!P3 ST.E desc[UR36][R8.64], R13 ;  /* 0x0000000d0800b985 */ /* 0x004fec000c101924 */
[----:B------:R-:W2:Y:S01]  /*21b60*/  @!P0 LDL R15, [R1+0x224] ;  /* 0x00022400010f8983 */ /* 0x000ea20000100800 */
[----:B------:R-:W-:-:S02]  /*21b70*/  PLOP3.LUT P1, PT, PT, PT, UP1, 0x80, 0x0 ;  /* 0x000000000000781c */ /* 0x000fc40003f2f018 */
[-C--:B------:R-:W-:Y:S01]  /*21b80*/  ISETP.GE.AND P3, PT, R21, R6.reuse, PT ;  /* 0x000000061500720c */ /* 0x080fe20003f66270 */
[----:B------:R-:W-:Y:S04]  /*21b90*/  SHFL.IDX PT, R4, R10, 0x1, 0x1c1f ;  /* 0x003c1f000a047f89 */ /* 0x000fe800000e0000 */
[----:B------:R-:W2:Y:S04]  /*21ba0*/  SHFL.IDX PT, R5, R12, 0x1, 0x1c1f ;  /* 0x003c1f000c057f89 */ /* 0x000ea800000e0000 */
[----:B--2---:R0:W-:Y:S01]  /*21bb0*/  @!P0 ST.E desc[UR36][R4.64], R15 ;  /* 0x0000000f04008985 */ /* 0x0041e2000c101924 */
[----:B------:R-:W-:Y:S01]  /*21bc0*/  ISETP.GE.AND P0, PT, R11, R6, PT ;  /* 0x000000060b00720c */ /* 0x000fe20003f06270 */
[----:B------:R-:W-:-:S12]  /*21bd0*/  @P1 BRA `(.L_x_3541) ;  /* 0x0000000c00c81947 */ /* 0x000fd80003800000 */
[----:B0-----:R-:W-:Y:S01]  /*21be0*/  IMAD R5, R215, 0x40, R22 ;  /* 0x00000040d7057824 */ /* 0x001fe200078e0216 */
[----:B------:R-:W-:Y:S01]  /*21bf0*/  ULDC.64 UR12, c[0x0][0xba0] ;  /* 0x0002e800000c7ab9 */ /* 0x000fe20000000a00 */
[----:B------:R-:W0:Y:S02]  /*21c00*/  @P2 LDC R19, c[0x0][0xcf0] ;  /* 0x00033c00ff132b82 */ /* 0x000e240000000800 */
[----:B------:R-:W-:-:S03]  /*21c10*/  IMAD.WIDE R2, R5, 0x2, R2 ;  /* 0x0000000205027825 */ /* 0x000fc600078e0202 */
[C---:B------:R-:W-:Y:S02]  /*21c20*/  IADD3 R13, P4, R2.reuse, 0x1000, RZ ;  /* 0x00001000020d7810 */ /* 0x040fe40007f9e0ff */
[C---:B------:R-:W-:Y:S02]  /*21c30*/  IADD3 R25, P3, R2.reuse, 0x2000, RZ ;  /* 0x0000200002197810 */ /* 0x040fe40007f7e0ff */
[----:B------:R-:W-:Y:S02]  /*21c40*/  LOP3.LUT R12, R13, 0x380, RZ, 0xc0, !PT ;  /* 0x000003800d0c7812 */ /* 0x000fe400078ec0ff */
[----:B------:R-:W-:Y:S02]  /*21c50*/  LOP3.LUT R24, R25, 0x380, RZ, 0xc0, !PT ;  /* 0x0000038019187812 */ /* 0x000fe400078ec0ff */
[----:B------:R-:W-:Y:S02]  /*21c60*/  IADD3 R29, P1, R2, 0x3000, RZ ;  /* 0x00003000021d7810 */ /* 0x000fe40007f3e0ff */
[----:B------:R-:W-:-:S02]  /*21c70*/  SHF.R.U64 R12, R12, 0x3, RZ ;  /* 0x000000030c0c7819 */ /* 0x000fc400000012ff */
[----:B------:R-:W-:Y:S02]  /*21c80*/  SHF.R.U64 R24, R24, 0x3, RZ ;  /* 0x0000000318187819 */ /* 0x000fe400000012ff */
[----:B------:R-:W-:Y:S02]  /*21c90*/  LOP3.LUT R28, R29, 0x380, RZ, 0xc0, !PT ;  /* 0x000003801d1c7812 */ /* 0x000fe400078ec0ff */
[----:B------:R-:W-:Y:S01]  /*21ca0*/  LOP3.LUT R12, R12, R13, RZ, 0x3c, !PT ;  /* 0x0000000d0c0c7212 */ /* 0x000fe200078e3cff */
[--C-:B------:R-:W-:Y:S01]  /*21cb0*/  IMAD.X R13, RZ, RZ, R3.reuse, P4 ;  /* 0x000000ffff0d7224 */ /* 0x100fe200020e0603 */
[----:B------:R-:W-:Y:S01]  /*21cc0*/  LOP3.LUT R24, R24, R25, RZ, 0x3c, !PT ;  /* 0x0000001918187212 */ /* 0x000fe200078e3cff */
[----:B------:R-:W-:Y:S01]  /*21cd0*/  IMAD.X R25, RZ, RZ, R3, P3 ;  /* 0x000000ffff197224 */ /* 0x000fe200018e0603 */
[C---:B------:R-:W-:Y:S02]  /*21ce0*/  IADD3 R33, P0, R2.reuse, 0x4000, RZ ;  /* 0x0000400002217810 */ /* 0x040fe40007f1e0ff */
[C---:B------:R-:W-:Y:S01]  /*21cf0*/  IADD3 R37, P6, R2.reuse, 0x5000, RZ ;  /* 0x0000500002257810 */ /* 0x040fe20007fde0ff */
[----:B------:R-:W-:Y:S01]  /*21d00*/  UIMAD UR9, UR14, UR12, URZ ;  /* 0x0000000c0e0972a4 */ /* 0x000fe2000f8e023f */
[C---:B------:R-:W-:Y:S01]  /*21d10*/  IADD3 R41, P5, R2.reuse, 0x6000, RZ ;  /* 0x0000600002297810 */ /* 0x040fe20007fbe0ff */
[----:B------:R-:W-:Y:S01]  /*21d20*/  UIMAD.WIDE.U32 UR10, UR4, UR12, URZ ;  /* 0x0000000c040a72a5 */ /* 0x000fe2000f8e003f */
[C---:B------:R-:W-:Y:S01]  /*21d30*/  IADD3 R45, P4, R2.reuse, 0x7000, RZ ;  /* 0x00007000022d7810 */ /* 0x040fe20007f9e0ff */
[----:B------:R-:W5:Y:S01]  /*21d40*/  LD.E.128 R12, desc[UR36][R12.64] ;  /* 0x000000240c0c7980 */ /* 0x000f62000c101d00 */
[----:B------:R-:W-:-:S02]  /*21d50*/  IADD3 R49, P3, R2, 0x8000, RZ ;  /* 0x0000800002317810 */ /* 0x000fc40007f7e0ff */
[----:B------:R-:W-:Y:S01]  /*21d60*/  SHF.R.U64 R28, R28, 0x3, RZ ;  /* 0x000000031c1c7819 */ /* 0x000fe200000012ff */
[----:B------:R-:W5:Y:S01]  /*21d70*/  LD.E.128 R24, desc[UR36][R24.64] ;  /* 0x0000002418187980 */ /* 0x000f62000c101d00 */
[----:B------:R-:W-:Y:S02]  /*21d80*/  LOP3.LUT R32, R33, 0x380, RZ, 0xc0, !PT ;  /* 0x0000038021207812 */ /* 0x000fe400078ec0ff */
[----:B------:R-:W-:Y:S02]  /*21d90*/  LOP3.LUT R36, R37, 0x380, RZ, 0xc0, !PT ;  /* 0x0000038025247812 */ /* 0x000fe400078ec0ff */
[----:B------:R-:W-:Y:S02]  /*21da0*/  LOP3.LUT R40, R41, 0x380, RZ, 0xc0, !PT ;  /* 0x0000038029287812 */ /* 0x000fe400078ec0ff */
[----:B------:R-:W-:Y:S02]  /*21db0*/  LOP3.LUT R44, R45, 0x380, RZ, 0xc0, !PT ;  /* 0x000003802d2c7812 */ /* 0x000fe400078ec0ff */
[----:B------:R-:W-:-:S02]  /*21dc0*/  LOP3.LUT R48, R49, 0x380, RZ, 0xc0, !PT ;  /* 0x0000038031307812 */ /* 0x000fc400078ec0ff */
[----:B------:R-:W-:Y:S01]  /*21dd0*/  LOP3.LUT R28, R28, R29, RZ, 0x3c, !PT ;  /* 0x0000001d1c1c7212 */ /* 0x000fe200078e3cff */
[----:B------:R-:W-:Y:S01]  /*21de0*/  IMAD.X R29, RZ, RZ, R3, P1 ;  /* 0x000000ffff1d7224 */ /* 0x000fe200008e0603 */
[----:B------:R-:W-:Y:S02]  /*21df0*/  IADD3 R53, P1, R2, 0x9000, RZ ;  /* 0x0000900002357810 */ /* 0x000fe40007f3e0ff */
[----:B------:R-:W-:Y:S02]  /*21e00*/  SHF.R.U64 R32, R32, 0x3, RZ ;  /* 0x0000000320207819 */ /* 0x000fe400000012ff */
[----:B------:R-:W-:Y:S02]  /*21e10*/  SHF.R.U64 R36, R36, 0x3, RZ ;  /* 0x0000000324247819 */ /* 0x000fe400000012ff */
[----:B------:R-:W-:Y:S01]  /*21e20*/  LOP3.LUT R9, R2, 0x380, RZ, 0xc0, !PT ;  /* 0x0000038002097812 */ /* 0x000fe200078ec0ff */
[----:B------:R-:W-:Y:S01]  /*21e30*/  UIMAD UR9, UR4, UR13, UR9 ;  /* 0x0000000d040972a4 */ /* 0x000fe2000f8e0209 */
[----:B------:R-:W-:Y:S01]  /*21e40*/  SHF.R.U64 R40, R40, 0x3, RZ ;  /* 0x0000000328287819 */ /* 0x000fe200000012ff */
[----:B------:R-:W5:Y:S01]  /*21e50*/  LD.E.128 R28, desc[UR36][R28.64] ;  /* 0x000000241c1c7980 */ /* 0x000f62000c101d00 */
[----:B------:R-:W-:Y:S01]  /*21e60*/  SHF.R.U64 R44, R44, 0x3, RZ ;  /* 0x000000032c2c7819 */ /* 0x000fe200000012ff */
[----:B------:R-:W-:Y:S01]  /*21e70*/  ULDC.64 UR12, c[0x0][0xbe8] ;  /* 0x0002fa00000c7ab9 */ /* 0x000fe20000000a00 */
[----:B------:R-:W-:-:S02]  /*21e80*/  SHF.R.U64 R48, R48, 0x3, RZ ;  /* 0x0000000330307819 */ /* 0x000fc400000012ff */
        /* <DEDUP_REMOVED lines=13> */
[----:B------:R-:W-:Y:S01]  /*21f60*/  UIADD3 UR11, UR11, UR9, URZ ;  /* 0x000000090b0b7290 */ /* 0x000fe2000fffe03f */
[C---:B------:R-:W-:Y:S01]  /*21f70*/  IADD3 R61, P6, R2.reuse, 0xb000, RZ ;  /* 0x0000b000023d7810 */ /* 0x040fe20007fde0ff */
[----:B------:R-:W-:Y:S01]  /*21f80*/  USHF.R.S32.HI UR4, URZ, 0x1f, UR8 ;  /* 0x0000001f3f047899 */ /* 0x000fe20008011408 */
[C---:B------:R-:W-:Y:S01]  /*21f90*/  IADD3 R65, P5, R2.reuse, 0xc000, RZ ;  /* 0x0000c00002417810 */ /* 0x040fe20007fbe0ff */
[----:B------:R-:W5:Y:S01]  /*21fa0*/  LD.E.128 R32, desc[UR36][R32.64] ;  /* 0x0000002420207980 */ /* 0x000f62000c101d00 */
[C---:B------:R-:W-:Y:S02]  /*21fb0*/  IADD3 R69, P4, R2.reuse, 0xd000, RZ ;  /* 0x0000d00002457810 */ /* 0x040fe40007f9e0ff */
        /* <DEDUP_REMOVED lines=11> */
[----:B------:R-:W-:Y:S01]  /*22070*/  LOP3.LUT R52, R52, R53, RZ, 0x3c, !PT ;  /* 0x0000003534347212 */ /* 0x000fe200078e3cff */
[----:B------:R-:W-:Y:S01]  /*22080*/  IMAD.X R53, RZ, RZ, R3, P1 ;  /* 0x000000ffff357224 */ /* 0x000fe200008e0603 */
[----:B------:R-:W-:-:S02]  /*22090*/  IADD3 R5, P1, R2, 0xf000, RZ ;  /* 0x0000f00002057810 */ /* 0x000fc40007f3e0ff */
[----:B------:R-:W-:Y:S02]  /*220a0*/  SHF.R.U64 R56, R56, 0x3, RZ ;  /* 0x0000000338387819 */ /* 0x000fe400000012ff */
[----:B------:R-:W-:Y:S01]  /*220b0*/  SHF.R.U64 R60, R60, 0x3, RZ ;  /* 0x000000033c3c7819 */ /* 0x000fe200000012ff */
[----:B------:R-:W-:Y:S01]  /*220c0*/  IMAD.X R77, RZ, RZ, R3, P1 ;  /* 0x000000ffff4d7224 */ /* 0x000fe200008e0603 */
[----:B------:R-:W-:Y:S01]  /*220d0*/  SHF.R.U64 R64, R64, 0x3, RZ ;  /* 0x0000000340407819 */ /* 0x000fe200000012ff */
[----:B------:R-:W-:Y:S01]  /*220e0*/  UIMAD.WIDE.U32 UR10, UR60, UR12, UR10 ;  /* 0x0000000c3c0a72a5 */ /* 0x000fe2000f8e000a */
[----:B------:R-:W-:Y:S01]  /*220f0*/  SHF.R.U64 R68, R68, 0x3, RZ ;  /* 0x0000000344447819 */ /* 0x000fe200000012ff */
[----:B------:R-:W5:Y:S01]  /*22100*/  LD.E.128 R52, desc[UR36][R52.64] ;  /* 0x0000002434347980 */ /* 0x000f62000c101d00 */
[----:B------:R-:W-:Y:S02]  /*22110*/  SHF.R.U64 R72, R72, 0x3, RZ ;  /* 0x0000000348487819 */ /* 0x000fe400000012ff */
[----:B------:R-:W-:-:S02]  /*22120*/  LOP3.LUT R2, R9, R2, RZ, 0x3c, !PT ;  /* 0x0000000209027212 */ /* 0x000fc400078e3cff */
        /* <DEDUP_REMOVED lines=10> */
[----:B------:R1:W5:Y:S01]  /*221d0*/  LD.E.128 R8, desc[UR36][R2.64] ;  /* 0x0000002402087980 */ /* 0x000362000c101d00 */
[----:B------:R-:W-:Y:S01]  /*221e0*/  LOP3.LUT R4, R5, 0x380, RZ, 0xc0, !PT ;  /* 0x0000038005047812 */ /* 0x000fe200078ec0ff */
[----:B------:R-:W-:-:S02]  /*221f0*/  UIMAD UR11, UR60, UR13, UR11 ;  /* 0x0000000d3c0b72a4 */ /* 0x000fc4000f8e020b */
[----:B------:R-:W5:Y:S01]  /*22200*/  LD.E.128 R56, desc[UR36][R56.64] ;  /* 0x0000002438387980 */ /* 0x000f62000c101d00 */
[----:B------:R-:W-:Y:S01]  /*22210*/  SHF.R.U64 R4, R4, 0x3, RZ ;  /* 0x0000000304047819 */ /* 0x000fe200000012ff */
[----:B------:R-:W-:Y:S02]  /*22220*/  ULDC.64 UR12, c[0x0][0xbf0] ;  /* 0x0002fc00000c7ab9 */ /* 0x000fe40000000a00 */
[----:B------:R-:W5:Y:S01]  /*22230*/  LD.E.128 R60, desc[UR36][R60.64] ;  /* 0x000000243c3c7980 */ /* 0x000f62000c101d00 */
[----:B-1----:R-:W1:Y:S01]  /*22240*/  @P2 LDC R3, c[0x0][0xcec] ;  /* 0x00033b00ff032b82 */ /* 0x002e620000000800 */
[----:B------:R-:W-:Y:S01]  /*22250*/  IMAD R2, R225, 0x20, R215 ;  /* 0x00000020e1027824 */ /* 0x000fe200078e02d7 */
[----:B------:R-:W-:Y:S01]  /*22260*/  LOP3.LUT R76, R4, R5, RZ, 0x3c, !PT ;  /* 0x00000005044c7212 */ /* 0x000fe200078e3cff */
[----:B------:R-:W5:Y:S02]  /*22270*/  LD.E.128 R64, desc[UR36][R64.64] ;  /* 0x0000002440407980 */ /* 0x000f64000c101d00 */
[----:B------:R-:W-:Y:S01]  /*22280*/  VIADD R20, R2, UR58 ;  /* 0x0000003a02147c36 */ /* 0x000fe20008000000 */
[----:B------:R-:W-:Y:S01]  /*22290*/  UIMAD UR4, UR4, UR12, URZ ;  /* 0x0000000c040472a4 */ /* 0x000fe2000f8e023f */
[----:B------:R-:W5:Y:S02]  /*222a0*/  LD.E.128 R68, desc[UR36][R68.64] ;  /* 0x0000002444447980 */ /* 0x000f64000c101d00 */
[----:B------:R-:W-:Y:S01]  /*222b0*/  IMAD.MOV.U32 R5, RZ, RZ, R20 ;  /* 0x000000ffff057224 */ /* 0x000fe200078e0014 */
[----:B------:R-:W-:Y:S01]  /*222c0*/  UIMAD UR4, UR8, UR13, UR4 ;  /* 0x0000000d080472a4 */ /* 0x000fe2000f8e0204 */
[----:B------:R-:W5:Y:S01]  /*222d0*/  LD.E.128 R72, desc[UR36][R72.64] ;  /* 0x0000002448487980 */ /* 0x000f62000c101d00 */
[----:B------:R-:W-:-:S03]  /*222e0*/  UIMAD.WIDE.U32 UR8, UR8, UR12, UR10 ;  /* 0x0000000c080872a5 */ /* 0x000fc6000f8e000a */
[----:B------:R-:W-:Y:S01]  /*222f0*/  ULDC.64 UR10, c[0x0][0xbe0] ;  /* 0x0002f800000a7ab9 */ /* 0x000fe20000000a00 */
[----:B------:R-:W5:Y:S01]  /*22300*/  LD.E.128 R76, desc[UR36][R76.64] ;  /* 0x000000244c4c7980 */ /* 0x000f62000c101d00 */
[----:B-1----:R-:W-:Y:S01]  /*22310*/  @P2 IMAD.HI.U32 R2, R20, R3, RZ ;  /* 0x0000000314022227 */ /* 0x002fe200078e00ff */
[----:B------:R-:W-:Y:S01]  /*22320*/  UIADD3 UR4, UR9, UR4, URZ ;  /* 0x0000000409047290 */ /* 0x000fe2000fffe03f */
[----:B------:R-:W-:Y:S01]  /*22330*/  @!PT LDS RZ, [RZ] ;  /* 0x00000000fffff984 */ /* 0x000fe20000000800 */
[----:B------:R-:W-:Y:S01]  /*22340*/  @!PT LDS RZ, [RZ] ;  /* 0x00000000fffff984 */ /* 0x000fe20000000800 */
[----:B------:R-:W-:Y:S01]  /*22350*/  @!PT LDS RZ, [RZ] ;  /* 0x00000000fffff984 */ /* 0x000fe20000000800 */
[----:B------:R-:W-:Y:S01]  /*22360*/  @!PT LDS RZ, [RZ] ;  /* 0x00000000fffff984 */ /* 0x000fe20000000800 */
[----:B------:R1:W-:Y:S06]  /*22370*/  MEMBAR.ALL.CTA ;  /* 0x0000000000007992 */ /* 0x0003ec0000008000 */
[----:B-1----:R-:W1:Y:S01]  /*22380*/  FENCE.VIEW.ASYNC.S ;  /* 0x00000000000073c6 */ /* 0x002e620000000000 */
[----:B0-----:R-:W-:-:S04]  /*22390*/  @P2 SHF.R.U32.HI R5, RZ, R19, R2 ;  /* 0x00000013ff052219 */ /* 0x001fc80000011602 */
[--C-:B------:R-:W-:Y:S01]  /*223a0*/  SHF.R.S32.HI R4, RZ, 0x1f, R5.reuse ;  /* 0x0000001fff047819 */ /* 0x100fe20000011405 */
[----:B------:R-:W-:Y:S02]  /*223b0*/  IMAD.MOV R19, RZ, RZ, -R5 ;  /* 0x000000ffff137224 */ /* 0x000fe400078e0a05 */
[----:B------:R-:W-:Y:S02]  /*223c0*/  IMAD.U32 R3, RZ, RZ, UR9 ;  /* 0x00000009ff037e24 */ /* 0x000fe4000f8e00ff */
[----:B------:R-:W-:Y:S02]  /*223d0*/  IMAD R4, R4, UR10, RZ ;  /* 0x0000000a04047c24 */ /* 0x000fe4000f8e02ff */
[----:B------:R-:W-:Y:S02]  /*223e0*/  IMAD R19, R18, R19, R20 ;  /* 0x0000001312137224 */ /* 0x000fe400078e0214 */
[----:B------:R-:W-:Y:S01]  /*223f0*/  IMAD.U32 R2, RZ, RZ, UR8 ;  /* 0x00000008ff027e24 */ /* 0x000fe2000f8e00ff */
[----:B------:R-:W-:Y:S01]  /*22400*/  ULDC.64 UR8, c[0x0][0xbd8] ;  /* 0x0002f60000087ab9 */ /* 0x000fe20000000a00 */
[----:B------:R-:W-:-:S02]  /*22410*/  IMAD.U32 R3, RZ, RZ, UR4 ;  /* 0x00000004ff037e24 */ /* 0x000fc4000f8e00ff */
[C---:B------:R-:W-:Y:S01]  /*22420*/  IMAD R21, R5.reuse, UR11, R4 ;  /* 0x0000000b05157c24 */ /* 0x040fe2000f8e0204 */
[----:B------:R-:W-:Y:S01]  /*22430*/  SHF.R.S32.HI R4, RZ, 0x1f, R19 ;  /* 0x0000001fff047819 */ /* 0x000fe20000011413 */
[----:B------:R-:W-:-:S04]  /*22440*/  IMAD.WIDE.U32 R2, R5, UR10, R2 ;  /* 0x0000000a05027c25 */ /* 0x000fc8000f8e0002 */
[----:B------:R-:W-:Y:S02]  /*22450*/  IMAD.IADD R3, R3, 0x1, R21 ;  /* 0x0000000103037824 */ /* 0x000fe400078e0215 */
[----:B------:R-:W-:Y:S02]  /*22460*/  IMAD R4, R4, UR8, RZ ;  /* 0x0000000804047c24 */ /* 0x000fe4000f8e02ff */
[----:B------:R-:W-:Y:S02]  /*22470*/  VIADD R83, R215, UR58 ;  /* 0x0000003ad7537c36 */ /* 0x000fe40008000000 */
[C---:B------:R-:W-:Y:S02]  /*22480*/  IMAD R21, R19.reuse, UR9, R4 ;  /* 0x0000000913157c24 */ /* 0x040fe4000f8e0204 */
[----:B------:R-:W-:Y:S01]  /*22490*/  IMAD.WIDE.U32 R2, R19, UR8, R2 ;  /* 0x0000000813027c25 */ /* 0x000fe2000f8e0002 */
[----:B------:R-:W-:Y:S01]  /*224a0*/  ISETP.GE.AND P2, PT, R83, R6, PT ;  /* 0x000000065300720c */ /* 0x000fe20003f46270 */
[----:B------:R-:W-:-:S02]  /*224b0*/  ULDC.64 UR8, c[0x0][0xb80] ;  /* 0x0002e00000087ab9 */ /* 0x000fc40000000a00 */
[----:B------:R-:W-:Y:S01]  /*224c0*/  VIADD R0, R0, 0x32420 ;  /* 0x0003242000007836 */ /* 0x000fe20000000000 */
[C---:B------:R-:W-:Y:S01]  /*224d0*/  LEA R80, P3, R2.reuse, UR8, 0x1 ;  /* 0x0000000802507c11 */ /* 0x040fe2000f8608ff */
[----:B------:R-:W-:Y:S02]  /*224e0*/  IMAD.IADD R3, R3, 0x1, R21 ;  /* 0x0000000103037824 */ /* 0x000fe400078e0215 */
[----:B------:R-:W-:Y:S01]  /*224f0*/  VIADD R5, R83, 0x20 ;  /* 0x0000002053057836 */ /* 0x000fe20000000000 */
[----:B------:R-:W-:Y:S02]  /*22500*/  PRMT R0, RZ, 0x654, R0 ;  /* 0x00000654ff007816 */ /* 0x000fe40000000000 */
[----:B------:R-:W-:Y:S02]  /*22510*/  LEA.HI.X R81, R2, UR9, R3, 0x1, P3 ;  /* 0x0000000902517c11 */ /* 0x000fe400098f0c03 */
[-C--:B------:R-:W-:Y:S01]  /*22520*/  ISETP.GE.AND P1, PT, R5, R6.reuse, PT ;  /* 0x000000060500720c */ /* 0x080fe20003f26270 */
[----:B------:R-:W-:Y:S01]  /*22530*/  VIADD R5, R83, 0x40 ;  /* 0x0000004053057836 */ /* 0x000fe20000000000 */
[----:B-1----:R0:W-:Y:S01]  /*22540*/  SYNCS.ARRIVE.TRANS64.RED.A1T0 RZ, [R0+URZ], RZ ;  /* 0x000000ff00ff79a7 */ /* 0x0021e2000810043f */
[----:B------:R1:W2:Y:S01]  /*22550*/  SHFL.IDX PT, R20, R80, RZ, 0x181f ;  /* 0x00181fff50147589 */ /* 0x0002a200000e0000 */
[----:B------:R-:W-:Y:S02]  /*22560*/  BSSY B1, `(.L_x_3542) ;  /* 0x0000015000017945 */ /* 0x000fe40003800000 */
[----:B------:R-:W-:Y:S01]  /*22570*/  ISETP.GE.AND P0, PT, R5, R6, PT ;  /* 0x000000060500720c */ /* 0x000fe20003f06270 */
[----:B0-----:R1:W0:Y:S01]  /*22580*/  SHFL.IDX PT, R0, R81, RZ, 0x181f ;  /* 0x00181fff51007589 */ /* 0x00122200000e0000 */
[----:B------:R-:W-:Y:S11]  /*22590*/  @P2 BRA `(.L_x_3543) ;  /* 0x0000000000442947 */ /* 0x000ff60003800000 */
[----:B------:R-:W-:Y:S02]  /*225a0*/  ULDC UR4, c[0x0][0xbc8] ;  /* 0x0002f20000047ab9 */ /* 0x000fe40000000800 */
[----:B------:R-:W-:Y:S02]  /*225b0*/  ISETP.GE.AND P5, PT, R22, UR4, PT ;  /* 0x0000000416007c0c */ /* 0x000fe4000bfa6270 */
[----:B------:R-:W-:Y:S02]  /*225c0*/  ISETP.GE.AND P4, PT, R176, UR4, PT ;  /* 0x00000004b0007c0c */ /* 0x000fe4000bf86270 */
[----:B------:R-:W-:Y:S02]  /*225d0*/  ISETP.GE.AND P3, PT, R23, UR4, PT ;  /* 0x0000000417007c0c */ /* 0x000fe4000bf66270 */
[----:B------:R-:W-:-:S07]  /*225e0*/  ISETP.GE.AND P2, PT, R177, UR4, PT ;  /* 0x00000004b1007c0c */ /* 0x000fce000bf46270 */
[----:B--2---:R-:W-:-:S04]  /*225f0*/  @!P5 LEA R2, P6, R22, R20, 0x1 ;  /* 0x000000141602d211 */ /* 0x004fc800078c08ff */
[----:B0-----:R-:W-:Y:S02]  /*22600*/  @!P5 LEA.HI.X R3, R22, R0, R183, 0x1, P6 ;  /* 0x000000001603d211 */ /* 0x001fe400030f0cb7 */
        /* <DEDUP_REMOVED lines=10> */
.L_x_3543:
[----:B------:R-:W-:Y:S05]  /*226b0*/  BSYNC B1 ;  /* 0x0000000000017941 */ /* 0x000fea0003800000 */
.L_x_3542:
[----:B0-----:R0:W4:Y:S01]  /*226c0*/  SHFL.IDX PT, R0, R81, 0x1, 0x181f ;  /* 0x00381f0051007f89 */ /* 0x00112200000e0000 */
[----:B------:R-:W-:Y:S03]  /*226d0*/  BSSY B1, `(.L_x_3544) ;  /* 0x0000014000017945 */ /* 0x000fe60003800000 */
[----:B---3-5:R0:W3:Y:S01]  /*226e0*/  SHFL.IDX PT, R10, R80, 0x1, 0x181f ;  /* 0x00381f00500a7f89 */ /* 0x0280e200000e0000 */
[----:B------:R-:W-:Y:S05]  /*226f0*/  @P1 BRA `(.L_x_3545) ;  /* 0x0000000000441947 */ /* 0x000fea0003800000 */
[----:B------:R-:W-:Y:S02]  /*22700*/  ULDC UR4, c[0x0][0xbc8] ;  /* 0x0002f20000047ab9 */ /* 0x000fe40000000800 */
[----:B------:R-:W-:Y:S02]  /*22710*/  ISETP.GE.AND P4, PT, R22, UR4, PT ;  /* 0x0000000416007c0c */ /* 0x000fe4000bf86270 */
[----:B------:R-:W-:Y:S02]  /*22720*/  ISETP.GE.AND P3, PT, R176, UR4, PT ;  /* 0x00000004b0007c0c */ /* 0x000fe4000bf66270 */
[----:B------:R-:W-:Y:S02]  /*22730*/  ISETP.GE.AND P2, PT, R23, UR4, PT ;  /* 0x0000000417007c0c */ /* 0x000fe4000bf46270 */
[----:B------:R-:W-:-:S07]  /*22740*/  ISETP.GE.AND P1, PT, R177, UR4, PT ;  /* 0x00000004b1007c0c */ /* 0x000fce000bf26270 */
[-C--:B---3--:R-:W-:Y:S02]  /*22750*/  @!P4 LEA R2, P6, R22, R10.reuse, 0x1 ;  /* 0x0000000a1602c211 */ /* 0x088fe400078c08ff */
[----:B------:R-:W-:Y:S02]  /*22760*/  @!P3 LEA R4, P5, R176, R10, 0x1 ;  /* 0x0000000ab004b211 */ /* 0x000fe400078a08ff */
[----:B----4-:R-:W-:Y:S02]  /*22770*/  @!P4 LEA.HI.X R3, R22, R0, R183, 0x1, P6 ;  /* 0x000000001603c211 */ /* 0x010fe400030f0cb7 */
        /* <DEDUP_REMOVED lines=9> */
.L_x_3545:
[----:B------:R-:W-:Y:S05]  /*22810*/  BSYNC B1 ;  /* 0x0000000000017941 */ /* 0x000fea0003800000 */
.L_x_3544:
[----:B----4-:R4:W0:Y:S01]  /*22820*/  SHFL.IDX PT, R0, R81, 0x2, 0x181f ;  /* 0x00581f0051007f89 */ /* 0x01082200000e0000 */
[----:B------:R-:W-:Y:S03]  /*22830*/  BSSY B1, `(.L_x_3546) ;  /* 0x0000014000017945 */ /* 0x000fe60003800000 */
[----:B---3--:R4:W3:Y:S01]  /*22840*/  SHFL.IDX PT, R10, R80, 0x2, 0x181f ;  /* 0x00581f00500a7f89 */ /* 0x0088e200000e0000 */
[----:B------:R-:W-:Y:S05]  /*22850*/  @P0 BRA `(.L_x_3547) ;  /* 0x0000000000440947 */ /* 0x000fea0003800000 */
[----:B------:R-:W-:Y:S02]  /*22860*/  ULDC UR4, c[0x0][0xbc8] ;  /* 0x0002f20000047ab9 */ /* 0x000fe40000000800 */
[----:B------:R-:W-:Y:S02]  /*22870*/  ISETP.GE.AND P3, PT, R22, UR4, PT ;  /* 0x0000000416007c0c */ /* 0x000fe4000bf66270 */
[----:B------:R-:W-:Y:S02]  /*22880*/  ISETP.GE.AND P2, PT, R176, UR4, PT ;  /* 0x00000004b0007c0c */ /* 0x000fe4000bf46270 */
[----:B------:R-:W-:Y:S02]  /*22890*/  ISETP.GE.AND P1, PT, R23, UR4, PT ;  /* 0x0000000417007c0c */ /* 0x000fe4000bf26270 */
[----:B------:R-:W-:-:S07]  /*228a0*/  ISETP.GE.AND P0, PT, R177, UR4, PT ;  /* 0x00000004b1007c0c */ /* 0x000fce000bf06270 */
[-C--:B---3--:R-:W-:Y:S02]  /*228b0*/  @!P3 LEA R2, P6, R22, R10.reuse, 0x1 ;  /* 0x0000000a1602b211 */ /* 0x088fe400078c08ff */
[-C--:B------:R-:W-:Y:S02]  /*228c0*/  @!P2 LEA R4, P5, R176, R10.reuse, 0x1 ;  /* 0x0000000ab004a211 */ /* 0x080fe400078a08ff */
[----:B------:R-:W-:Y:S02]  /*228d0*/  @!P1 LEA R8, P4, R23, R10, 0x1 ;  /* 0x0000000a17089211 */ /* 0x000fe400078808ff */
[----:B0-----:R-:W-:Y:S02]  /*228e0*/  @!P3 LEA.HI.X R3, R22, R0, R183, 0x1, P6 ;  /* 0x000000001603b211 */ /* 0x001fe400030f0cb7 */
        /* <DEDUP_REMOVED lines=8> */
.L_x_3547:
[----:B------:R-:W-:Y:S05]  /*22970*/  BSYNC B1 ;  /* 0x0000000000017941 */ /* 0x000fea0003800000 */
.L_x_3546:
[----:B0-----:R-:W-:Y:S01]  /*22980*/  VIADD R3, R83, 0x60 ;  /* 0x0000006053037836 */ /* 0x001fe20000000000 */
[----:B-1--4-:R-:W0:Y:S04]  /*22990*/  SHFL.IDX PT, R81, R81, 0x3, 0x181f ;  /* 0x00781f0051517f89 */ /* 0x012e2800000e0000 */
[----:B------:R-:W-:Y:S01]  /*229a0*/  ISETP.GE.AND P0, PT, R3, R6, PT ;  /* 0x000000060300720c */ /* 0x000fe20003f06270 */
[----:B------:R-:W1:-:S12]  /*229b0*/  SHFL.IDX PT, R80, R80, 0x3, 0x181f ;  /* 0x00781f0050507f89 */ /* 0x000e5800000e0000 */
[----:B------:R-:W-:Y:S05]  /*229c0*/  @P0 BRA `(.L_x_3548) ;  /* 0x0000002800400947 */ /* 0x000fea0003800000 */
[----:B------:R-:W-:Y:S02]  /*229d0*/  ULDC UR4, c[0x0][0xbc8] ;  /* 0x0002f20000047ab9 */ /* 0x000fe40000000800 */
[----:B------:R-:W-:Y:S02]  /*229e0*/  ISETP.GE.AND P3, PT, R22, UR4, PT ;  /* 0x0000000416007c0c */ /* 0x000fe4000bf66270 */
[----:B------:R-:W-:Y:S02]  /*229f0*/  ISETP.GE.AND P4, PT, R176, UR4, PT ;  /* 0x00000004b0007c0c */ /* 0x000fe4000bf86270 */
[----:B------:R-:W-:-:S09]  /*22a00*/  ISETP.GE.AND P5, PT, R23, UR4, PT ;  /* 0x0000000417007c0c */ /* 0x000fd2000bfa6270 */
[-C--:B-1----:R-:W-:Y:S02]  /*22a10*/  @!P3 LEA R2, P0, R22, R80.reuse, 0x1 ;  /* 0x000000501602b211 */ /* 0x082fe400078008ff */
[-C--:B------:R-:W-:Y:S02]  /*22a20*/  @!P4 LEA R4, P1, R176, R80.reuse, 0x1 ;  /* 0x00000050b004c211 */ /* 0x080fe400078208ff */
[C---:B------:R-:W-:Y:S02]  /*22a30*/  @!P5 LEA R8, P2, R23.reuse, R80, 0x1 ;  /* 0x000000501708d211 */ /* 0x040fe400078408ff */
[-C--:B0-----:R-:W-:Y:S02]  /*22a40*/  @!P3 LEA.HI.X R3, R22, R81.reuse, R183, 0x1, P0 ;  /* 0x000000511603b211 */ /* 0x081fe400000f0cb7 */
[-C--:B------:R-:W-:Y:S02]  /*22a50*/  @!P4 LEA.HI.X R5, R176, R81.reuse, R182, 0x1, P1 ;  /* 0x00000051b005c211 */ /* 0x080fe400008f0cb6 */
[----:B------:R-:W-:Y:S01]  /*22a60*/  @!P5 LEA.HI.X R9, R23, R81, R181, 0x1, P2 ;  /* 0x000000511709d211 */ /* 0x000fe200010f0cb5 */
        /* <DEDUP_REMOVED lines=9> */
.L_x_3541:
[----:B------:R1:W5:Y:S01]  /*22b00*/  LDL R48, [R1+0x4ac] ;  /* 0x0004ac0001307983 */ /* 0x0003620000100800 */
[----:B------:R-:W-:Y:S01]  /*22b10*/  ULDC.64 UR12, c[0x0][0xc08] ;  /* 0x00030200000c7ab9 */ /* 0x000fe20000000a00 */
[----:B------:R-:W2:Y:S02]  /*22b20*/  @P2 LDC R2, c[0x0][0xcec] ;  /* 0x00033b00ff022b82 */ /* 0x000ea40000000800 */
[----:B------:R1:W5:Y:S04]  /*22b30*/  LDL R47, [R1+0x4a8] ;  /* 0x0004a800012f7983 */ /* 0x0003680000100800 */
        /* <DEDUP_REMOVED lines=24> */
[----:B------:R1:W5:Y:S01]  /*22cc0*/  LDL R20, [R1+0x444] ;  /* 0x0004440001147983 */ /* 0x0003620000100800 */
[----:B------:R-:W-:Y:S01]  /*22cd0*/  UIMAD UR9, UR14, UR12, URZ ;  /* 0x0000000c0e0972a4 */ /* 0x000fe2000f8e023f */
[----:B------:R-:W3:Y:S01]  /*22ce0*/  @P2 LDC R3, c[0x0][0xcf0] ;  /* 0x00033c00ff032b82 */ /* 0x000ee20000000800 */
[----:B------:R-:W-:Y:S01]  /*22cf0*/  UIMAD.WIDE.U32 UR10, UR4, UR12, URZ ;  /* 0x0000000c040a72a5 */ /* 0x000fe2000f8e003f */
[----:B--2---:R-:W-:Y:S01]  /*22d00*/  @P2 IMAD.HI.U32 R2, R19, R2, RZ ;  /* 0x0000000213022227 */ /* 0x004fe200078e00ff */
[----:B------:R-:W-:Y:S01]  /*22d10*/  UIMAD UR9, UR4, UR13, UR9 ;  /* 0x0000000d040972a4 */ /* 0x000fe2000f8e0209 */
[----:B------:R-:W-:Y:S01]  /*22d20*/  BSSY B1, `(.L_x_3549) ;  /* 0x00000ca000017945 */ /* 0x000fe20003800000 */
[----:B------:R-:W-:Y:S01]  /*22d30*/  USHF.R.S32.HI UR4, URZ, 0x1f, UR8 ;  /* 0x0000001f3f047899 */ /* 0x000fe20008011408 */
[----:B0-----:R-:W-:Y:S01]  /*22d40*/  IMAD.MOV.U32 R5, RZ, RZ, R19 ;  /* 0x000000ffff057224 */ /* 0x001fe200078e0013 */
[----:B------:R-:W-:Y:S01]  /*22d50*/  UIADD3 UR11, UR11, UR9, URZ ;  /* 0x000000090b0b7290 */ /* 0x000fe2000fffe03f */
[----:B------:R-:W-:-:S03]  /*22d60*/  ULDC.64 UR12, c[0x0][0xc38] ;  /* 0x00030e00000c7ab9 */ /* 0x000fc60000000a00 */
[----:B------:R-:W-:-:S04]  /*22d70*/  UIMAD.WIDE.U32 UR10, UR60, UR12, UR10 ;  /* 0x0000000c3c0a72a5 */ /* 0x000fc8000f8e000a */
[----:B------:R-:W-:-:S03]  /*22d80*/  UIMAD UR11, UR60, UR13, UR11 ;  /* 0x0000000d3c0b72a4 */ /* 0x000fc6000f8e020b */
[----:B------:R-:W-:Y:S02]  /*22d90*/  ULDC.64 UR12, c[0x0][0xc40] ;  /* 0x00031000000c7ab9 */ /* 0x000fe40000000a00 */
[----:B------:R-:W-:-:S04]  /*22da0*/  UIMAD UR4, UR4, UR12, URZ ;  /* 0x0000000c040472a4 */ /* 0x000fc8000f8e023f */
[----:B------:R-:W-:Y:S01]  /*22db0*/  UIMAD UR4, UR8, UR13, UR4 ;  /* 0x0000000d080472a4 */ /* 0x000fe2000f8e0204 */
[----:B---3--:R-:W-:Y:S01]  /*22dc0*/  @P2 SHF.R.U32.HI R5, RZ, R3, R2 ;  /* 0x00000003ff052219 */ /* 0x008fe20000011602 */
[----:B------:R-:W-:-:S03]  /*22dd0*/  UIMAD.WIDE.U32 UR8, UR8, UR12, UR10 ;  /* 0x0000000c080872a5 */ /* 0x000fc6000f8e000a */
[----:B------:R-:W-:Y:S01]  /*22de0*/  ULDC.64 UR10, c[0x0][0xc48] ;  /* 0x00031200000a7ab9 */ /* 0x000fe20000000a00 */
[----:B------:R-:W-:Y:S01]  /*22df0*/  UIADD3 UR9, UR9, UR4, URZ ;  /* 0x0000000409097290 */ /* 0x000fe2000fffe03f */
[--C-:B------:R-:W-:Y:S01]  /*22e00*/  SHF.R.S32.HI R2, RZ, 0x1f, R5.reuse ;  /* 0x0000001fff027819 */ /* 0x100fe20000011405 */
[----:B------:R-:W-:Y:S02]  /*22e10*/  IMAD.MOV R9, RZ, RZ, -R5 ;  /* 0x000000ffff097224 */ /* 0x000fe400078e0a05 */
[----:B------:R-:W-:Y:S02]  /*22e20*/  UIMAD.WIDE.U32 UR8, UR61, UR10, UR8 ;  /* 0x0000000a3d0872a5 */ /* 0x000fe4000f8e0008 */
[----:B------:R-:W-:Y:S02]  /*22e30*/  IMAD R9, R18, R9, R19 ;  /* 0x0000000912097224 */ /* 0x000fe400078e0213 */
[----:B------:R-:W-:Y:S02]  /*22e40*/  UIMAD UR61, UR61, UR11, UR9 ;  /* 0x0000000b3d3d72a4 */ /* 0x000fe4000f8e0209 */
[----:B------:R-:W-:Y:S01]  /*22e50*/  IMAD.U32 R3, RZ, RZ, UR9 ;  /* 0x00000009ff037e24 */ /* 0x000fe2000f8e00ff */
[----:B------:R-:W-:-:S02]  /*22e60*/  ULDC.64 UR10, c[0x0][0xc30] ;  /* 0x00030c00000a7ab9 */ /* 0x000fc40000000a00 */
[----:B------:R-:W-:Y:S02]  /*22e70*/  IMAD R4, R2, UR10, RZ ;  /* 0x0000000a02047c24 */ /* 0x000fe4000f8e02ff */
[----:B------:R-:W-:Y:S01]  /*22e80*/  IMAD.U32 R2, RZ, RZ, UR8 ;  /* 0x00000008ff027e24 */ /* 0x000fe2000f8e00ff */
[----:B------:R-:W-:Y:S01]  /*22e90*/  ULDC.64 UR8, c[0x0][0xc28] ;  /* 0x00030a0000087ab9 */ /* 0x000fe20000000a00 */
[----:B------:R-:W-:Y:S02]  /*22ea0*/  IMAD.U32 R3, RZ, RZ, UR61 ;  /* 0x0000003dff037e24 */ /* 0x000fe4000f8e00ff */
[C---:B------:R-:W-:Y:S01]  /*22eb0*/  IMAD R11, R5.reuse, UR11, R4 ;  /* 0x0000000b050b7c24 */ /* 0x040fe2000f8e0204 */
[----:B------:R-:W-:Y:S01]  /*22ec0*/  SHF.R.S32.HI R4, RZ, 0x1f, R9 ;  /* 0x0000001fff047819 */ /* 0x000fe20000011409 */
[----:B------:R-:W-:-:S04]  /*22ed0*/  IMAD.WIDE.U32 R2, R5, UR10, R2 ;  /* 0x0000000a05027c25 */ /* 0x000fc8000f8e0002 */
[----:B------:R-:W-:Y:S02]  /*22ee0*/  IMAD R4, R4, UR8, RZ ;  /* 0x0000000804047c24 */ /* 0x000fe4000f8e02ff */
[----:B------:R-:W-:Y:S02]  /*22ef0*/  IMAD.IADD R3, R3, 0x1, R11 ;  /* 0x0000000103037824 */ /* 0x000fe400078e020b */
[C---:B------:R-:W-:Y:S02]  /*22f00*/  IMAD R5, R9.reuse, UR9, R4 ;  /* 0x0000000909057c24 */ /* 0x040fe4000f8e0204 */
[----:B------:R-:W-:Y:S01]  /*22f10*/  IMAD.WIDE.U32 R2, R9, UR8, R2 ;  /* 0x0000000809027c25 */ /* 0x000fe2000f8e0002 */
[----:B------:R-:W-:-:S03]  /*22f20*/  ULDC.64 UR8, c[0x0][0xc00] ;  /* 0x0003000000087ab9 */ /* 0x000fc60000000a00 */
[----:B------:R-:W-:Y:S01]  /*22f30*/  VIADD R4, R0, 0x32420 ;  /* 0x0003242000047836 */ /* 0x000fe20000000000 */
[----:B------:R-:W-:Y:S01]  /*22f40*/  LEA R0, P1, R2, UR8, 0x2 ;  /* 0x0000000802007c11 */ /* 0x000fe2000f8210ff */
[----:B------:R-:W-:-:S03]  /*22f50*/  IMAD.IADD R3, R3, 0x1, R5 ;  /* 0x0000000103037824 */ /* 0x000fc600078e0205 */
[----:B------:R-:W-:Y:S01]  /*22f60*/  PRMT R4, RZ, 0x654, R4 ;  /* 0x00000654ff047816 */ /* 0x000fe20000000004 */
[----:B------:R1:W0:Y:S01]  /*22f70*/  SHFL.IDX PT, R10, R0, RZ, 0x1c1f ;  /* 0x001c1fff000a7589 */ /* 0x00022200000e0000 */
[----:B------:R-:W-:Y:S02]  /*22f80*/  LEA.HI.X R6, R2, UR9, R3, 0x2, P1 ;  /* 0x0000000902067c11 */ /* 0x000fe400088f1403 */
[----:B------:R1:W-:Y:S03]  /*22f90*/  SYNCS.ARRIVE.TRANS64.RED.A1T0 RZ, [R4+URZ], RZ ;  /* 0x000000ff04ff79a7 */ /* 0x0003e6000810043f */
[----:B------:R1:W2:Y:S01]  /*22fa0*/  SHFL.IDX PT, R11, R6, RZ, 0x1c1f ;  /* 0x001c1fff060b7589 */ /* 0x0002a200000e0000 */
[----:B------:R-:W-:Y:S05]  /*22fb0*/  @P3 BRA `(.L_x_3550) ;  /* 0x0000000800803947 */ /* 0x000fea0003800000 */
[----:B------:R-:W-:Y:S02]  /*22fc0*/  ULDC UR4, c[0x0][0xbc8] ;  /* 0x0002f20000047ab9 */ /* 0x000fe40000000800 */
[----:B------:R-:W-:-:S13]  /*22fd0*/  ISETP.GE.AND P1, PT, R179, UR4, PT ;  /* 0x00000004b3007c0c */ /* 0x000fda000bf26270 */
[----:B------:R-:W3:Y:S01]  /*22fe0*/  @!P1 LDL.64 R18, [R1+0x240] ;  /* 0x0002400001129983 */ /* 0x000ee20000100a00 */
[----:B------:R-:W-:Y:S01]  /*22ff0*/  ISETP.GE.AND P2, PT, R212, UR4, PT ;  /* 0x00000004d4007c0c */ /* 0x000fe2000bf46270 */
[----:B0-2---:R-:W-:-:S05]  /*23000*/  @!P1 IMAD.WIDE R2, R179, 0x4, R10 ;  /* 0x00000004b3029825 */ /* 0x005fca00078e020a */
[----:B---3--:R0:W-:Y:S07]  /*23010*/  @!P1 ST.E.64 desc[UR36][R2.64], R18 ;  /* 0x0000001202009985 */ /* 0x0081ee000c101b24 */
[----:B-1----:R-:W2:Y:S01]  /*23020*/  @!P2 LDL.64 R4, [R1+0x250] ;  /* 0x000250000104a983 */ /* 0x002ea20000100a00 */
[----:B------:R-:W-:Y:S02]  /*23030*/  ISETP.GE.AND P1, PT, R211, UR4, PT ;  /* 0x00000004d3007c0c */ /* 0x000fe4000bf26270 */
[----:B------:R-:W-:-:S04]  /*23040*/  @!P2 LEA R12, P3, R212, R10, 0x2 ;  /* 0x0000000ad40ca211 */ /* 0x000fc800078610ff */
[----:B-----5:R-:W-:-:S05]  /*23050*/  @!P2 LEA.HI.X R13, R212, R11, R48, 0x2, P3 ;  /* 0x0000000bd40da211 */ /* 0x020fca00018f1430 */
[----:B--2---:R1:W-:Y:S04]  /*23060*/  @!P2 ST.E.64 desc[UR36][R12.64], R4 ;  /* 0x000000040c00a985 */ /* 0x0043e8000c101b24 */
[----:B------:R-:W2:Y:S01]  /*23070*/  @!P1 LDL.64 R8, [R1+0x260] ;  /* 0x0002600001089983 */ /* 0x000ea20000100a00 */
[----:B------:R-:W-:Y:S02]  /*23080*/  ISETP.GE.AND P2, PT, R210, UR4, PT ;  /* 0x00000004d2007c0c */ /* 0x000fe4000bf46270 */
[----:B------:R-:W-:-:S04]  /*23090*/  @!P1 LEA R14, P3, R211, R10, 0x2 ;  /* 0x0000000ad30e9211 */ /* 0x000fc800078610ff */
[----:B------:R-:W-:-:S05]  /*230a0*/  @!P1 LEA.HI.X R15, R211, R11, R47, 0x2, P3 ;  /* 0x0000000bd30f9211 */ /* 0x000fca00018f142f */
[----:B--2---:R2:W-:Y:S04]  /*230b0*/  @!P1 ST.E.64 desc[UR36][R14.64], R8 ;  /* 0x000000080e009985 */ /* 0x0045e8000c101b24 */
[----:B0-----:R-:W3:Y:S01]  /*230c0*/  @!P2 LDL.64 R2, [R1+0x270] ;  /* 0x000270000102a983 */ /* 0x001ee20000100a00 */
[----:B------:R-:W-:Y:S02]  /*230d0*/  ISETP.GE.AND P1, PT, R209, UR4, PT ;  /* 0x00000004d1007c0c */ /* 0x000fe4000bf26270 */
[----:B------:R-:W-:-:S04]  /*230e0*/  @!P2 LEA R18, P3, R210, R10, 0x2 ;  /* 0x0000000ad212a211 */ /* 0x000fc800078610ff */
[----:B------:R-:W-:-:S05]  /*230f0*/  @!P2 LEA.HI.X R19, R210, R11, R46, 0x2, P3 ;  /* 0x0000000bd213a211 */ /* 0x000fca00018f142e */
[----:B---3--:R0:W-:Y:S04]  /*23100*/  @!P2 ST.E.64 desc[UR36][R18.64], R2 ;  /* 0x000000021200a985 */ /* 0x0081e8000c101b24 */
[----:B-1----:R-:W3:Y:S01]  /*23110*/  @!P1 LDL.64 R4, [R1+0x280] ;  /* 0x0002800001049983 */ /* 0x002ee20000100a00 */
[----:B------:R-:W-:Y:S02]  /*23120*/  ISETP.GE.AND P2, PT, R208, UR4, PT ;  /* 0x00000004d0007c0c */ /* 0x000fe4000bf46270 */
[----:B------:R-:W-:-:S04]  /*23130*/  @!P1 LEA R12, P3, R209, R10, 0x2 ;  /* 0x0000000ad10c9211 */ /* 0x000fc800078610ff */
[----:B------:R-:W-:-:S05]  /*23140*/  @!P1 LEA.HI.X R13, R209, R11, R45, 0x2, P3 ;  /* 0x0000000bd10d9211 */ /* 0x000fca00018f142d */
[----:B---3--:R1:W-:Y:S04]  /*23150*/  @!P1 ST.E.64 desc[UR36][R12.64], R4 ;  /* 0x000000040c009985 */ /* 0x0083e8000c101b24 */
[----:B--2---:R-:W2:Y:S01]  /*23160*/  @!P2 LDL.64 R8, [R1+0x290] ;  /* 0x000290000108a983 */ /* 0x004ea20000100a00 */
        /* <DEDUP_REMOVED lines=124> */
[----:B0-----:R-:W2:Y:S01]  /*23930*/  @!P1 LDL.64 R2, [R1+0x420] ;  /* 0x0004200001029983 */ /* 0x001ea20000100a00 */
[----:B------:R-:W-:Y:S02]  /*23940*/  ISETP.GE.AND P2, PT, R213, UR4, PT ;  /* 0x00000004d5007c0c */ /* 0x000fe4000bf46270 */
[----:B------:R-:W-:-:S04]  /*23950*/  @!P1 LEA R18, P3, R214, R10, 0x2 ;  /* 0x0000000ad6129211 */ /* 0x000fc800078610ff */
[----:B------:R-:W-:-:S05]  /*23960*/  @!P1 LEA.HI.X R19, R214, R11, R227, 0x2, P3 ;  /* 0x0000000bd6139211 */ /* 0x000fca00018f14e3 */
[----:B--2---:R3:W-:Y:S04]  /*23970*/  @!P1 ST.E.64 desc[UR36][R18.64], R2 ;  /* 0x0000000212009985 */ /* 0x0047e8000c101b24 */
[----:B-1----:R-:W2:Y:S01]  /*23980*/  @!P2 LDL.64 R4, [R1+0x430] ;  /* 0x000430000104a983 */ /* 0x002ea20000100a00 */
[----:B------:R-:W-:-:S04]  /*23990*/  @!P2 LEA R10, P1, R213, R10, 0x2 ;  /* 0x0000000ad50aa211 */ /* 0x000fc800078210ff */
[----:B------:R-:W-:-:S05]  /*239a0*/  @!P2 LEA.HI.X R11, R213, R11, R226, 0x2, P1 ;  /* 0x0000000bd50ba211 */ /* 0x000fca00008f14e2 */
[----:B--2---:R3:W-:Y:S04]  /*239b0*/  @!P2 ST.E.64 desc[UR36][R10.64], R4 ;  /* 0x000000040a00a985 */ /* 0x0047e8000c101b24 */
.L_x_3550:
[----:B------:R-:W-:Y:S05]  /*239c0*/  BSYNC B1 ;  /* 0x0000000000017941 */ /* 0x000fea0003800000 */
.L_x_3549:
[----:B--23--:R4:W2:Y:S04]  /*239d0*/  SHFL.IDX PT, R11, R6, 0x1, 0x1c1f ;  /* 0x003c1f00060b7f89 */ /* 0x00c8a800000e0000 */
[----:B0-----:R4:W0:Y:S01]  /*239e0*/  SHFL.IDX PT, R10, R0, 0x1, 0x1c1f ;  /* 0x003c1f00000a7f89 */ /* 0x00182200000e0000 */
[----:B------:R-:W-:Y:S05]  /*239f0*/  @P0 BRA `(.L_x_3548) ;  /* 0x0000001800340947 */ /* 0x000fea0003800000 */
[----:B-1--4-:R-:W1:Y:S02]  /*23a00*/  LDC R0, c[0x0][0xbc8] ;  /* 0x0002f200ff007b82 */ /* 0x012e640000000800 */
[----:B-1----:R-:W-:-:S13]  /*23a10*/  ISETP.GE.AND P0, PT, R179, R0, PT ;  /* 0x00000000b300720c */ /* 0x002fda0003f06270 */
[----:B------:R-:W3:Y:S01]  /*23a20*/  @!P0 LDL.64 R18, [R1+0x248] ;  /* 0x0002480001128983 */ /* 0x000ee20000100a00 */
[-C--:B------:R-:W-:Y:S01]  /*23a30*/  ISETP.GE.AND P1, PT, R212, R0.reuse, PT ;  /* 0x00000000d400720c */ /* 0x080fe20003f26270 */
[----:B0-2---:R-:W-:Y:S01]  /*23a40*/  @!P0 IMAD.WIDE R2, R179, 0x4, R10 ;  /* 0x00000004b3028825 */ /* 0x005fe200078e020a */
[----:B------:R-:W-:-:S04]  /*23a50*/  ISETP.GE.AND P2, PT, R211, R0, PT ;  /* 0x00000000d300720c */ /* 0x000fc80003f46270 */
[----:B---3--:R0:W-:Y:S07]  /*23a60*/  @!P0 ST.E.64 desc[UR36][R2.64], R18 ;  /* 0x0000001202008985 */ /* 0x0081ee000c101b24 */
[----:B------:R-:W2:Y:S01]  /*23a70*/  @!P1 LDL.64 R4, [R1+0x258] ;  /* 0x0002580001049983 */ /* 0x000ea20000100a00 */
[----:B------:R-:W-:-:S04]  /*23a80*/  @!P1 LEA R12, P0, R212, R10, 0x2 ;  /* 0x0000000ad40c9211 */ /* 0x000fc800078010ff */
[----:B-----5:R-:W-:Y:S02]  /*23a90*/  @!P1 LEA.HI.X R13, R212, R11, R48, 0x2, P0 ;  /* 0x0000000bd40d9211 */ /* 0x020fe400000f1430 */
[----:B------:R-:W-:-:S03]  /*23aa0*/  @!P2 LEA R14, P0, R211, R10, 0x2 ;  /* 0x0000000ad30ea211 */ /* 0x000fc600078010ff */
[----:B--2---:R1:W-:Y:S04]  /*23ab0*/  @!P1 ST.E.64 desc[UR36][R12.64], R4 ;  /* 0x000000040c009985 */ /* 0x0043e8000c101b24 */
[----:B------:R-:W2:Y:S01]  /*23ac0*/  @!P2 LDL.64 R8, [R1+0x268] ;  /* 0x000268000108a983 */ /* 0x000ea20000100a00 */
[----:B------:R-:W-:Y:S02]  /*23ad0*/  ISETP.GE.AND P1, PT, R210, R0, PT ;  /* 0x00000000d200720c */ /* 0x000fe40003f26270 */
[----:B------:R-:W-:-:S05]  /*23ae0*/  @!P2 LEA.HI.X R15, R211, R11, R47, 0x2, P0 ;  /* 0x0000000bd30fa211 */ /* 0x000fca00000f142f */
[----:B--2---:R2:W-:Y:S06]  /*23af0*/  @!P2 ST.E.64 desc[UR36][R14.64], R8 ;  /* 0x000000080e00a985 */ /* 0x0045ec000c101b24 */
[----:B0-----:R-:W3:Y:S01]  /*23b00*/  @!P1 LDL.64 R2, [R1+0x278] ;  /* 0x0002780001029983 */ /* 0x001ee20000100a00 */
[----:B------:R-:W-:Y:S02]  /*23b10*/  ISETP.GE.AND P2, PT, R209, R0, PT ;  /* 0x00000000d100720c */ /* 0x000fe40003f46270 */
[----:B------:R-:W-:-:S04]  /*23b20*/  @!P1 LEA R18, P0, R210, R10, 0x2 ;  /* 0x0000000ad2129211 */ /* 0x000fc800078010ff */
[----:B------:R-:W-:-:S05]  /*23b30*/  @!P1 LEA.HI.X R19, R210, R11, R46, 0x2, P0 ;  /* 0x0000000bd2139211 */ /* 0x000fca00000f142e */
[----:B---3--:R0:W-:Y:S04]  /*23b40*/  @!P1 ST.E.64 desc[UR36][R18.64], R2 ;  /* 0x0000000212009985 */ /* 0x0081e8000c101b24 */
[----:B-1----:R-:W3:Y:S01]  /*23b50*/  @!P2 LDL.64 R4, [R1+0x288] ;  /* 0x000288000104a983 */ /* 0x002ee20000100a00 */
[----:B------:R-:W-:Y:S02]  /*23b60*/  ISETP.GE.AND P1, PT, R208, R0, PT ;  /* 0x00000000d000720c */ /* 0x000fe40003f26270 */
[----:B------:R-:W-:-:S04]  /*23b70*/  @!P2 LEA R12, P0, R209, R10, 0x2 ;  /* 0x0000000ad10ca211 */ /* 0x000fc800078010ff */
[----:B------:R-:W-:-:S05]  /*23b80*/  @!P2 LEA.HI.X R13, R209, R11, R45, 0x2, P0 ;  /* 0x0000000bd10da211 */ /* 0x000fca00000f142d */
[----:B---3--:R1:W-:Y:S04]  /*23b90*/  @!P2 ST.E.64 desc[UR36][R12.64], R4 ;  /* 0x000000040c00a985 */ /* 0x0083e8000c101b24 */
[----:B--2---:R-:W2:Y:S01]  /*23ba0*/  @!P1 LDL.64 R8, [R1+0x298] ;  /* 0x0002980001089983 */ /* 0x004ea20000100a00 */
[----:B------:R-:W-:Y:S02]  /*23bb0*/  ISETP.GE.AND P2, PT, R207, R0, PT ;  /* 0x00000000cf00720c */ /* 0x000fe40003f46270 */
[----:B------:R-:W-:-:S04]  /*23bc0*/  @!P1 LEA R14, P0, R208, R10, 0x2 ;  /* 0x0000000ad00e9211 */ /* 0x000fc800078010ff */
[----:B------:R-:W-:-:S05]  /*23bd0*/  @!P1 LEA.HI.X R15, R208, R11, R44, 0x2, P0 ;  /* 0x0000000bd00f9211 */ /* 0x000fca00000f142c */
[----:B--2---:R2:W-:Y:S04]  /*23be0*/  @!P1 ST.E.64 desc[UR36][R14.64], R8 ;  /* 0x000000080e009985 */ /* 0x0045e8000c101b24 */
        /* <DEDUP_REMOVED lines=113> */
[----:B------:R-:W-:-:S07]  /*24300*/  @!P2 LEA.HI.X R13, R185, R11, R229, 0x2, P0 ;  /* 0x0000000bb90da211 */ /* 0x000fce00000f14e5 */
[C---:B--2---:R-:W-:Y:S01]  /*24310*/  @!P1 LEA R14, P0, R184.reuse, R10, 0x2 ;  /* 0x0000000ab80e9211 */ /* 0x044fe200078010ff */
[----:B---3--:R0:W-:Y:S04]  /*24320*/  @!P2 ST.E.64 desc[UR36][R12.64], R4 ;  /* 0x000000040c00a985 */ /* 0x0081e8000c101b24 */
[----:B------:R-:W2:Y:S01]  /*24330*/  @!P1 LDL.64 R8, [R1+0x418] ;  /* 0x0004180001089983 */ /* 0x000ea20000100a00 */
[----:B------:R-:W-:Y:S01]  /*24340*/  @!P1 LEA.HI.X R15, R184, R11, R228, 0x2, P0 ;  /* 0x0000000bb80f9211 */ /* 0x000fe200000f14e4 */
[----:B------:R-:W-:Y:S01]  /*24350*/  BSSY B1, `(.L_x_3551) ;  /* 0x0000009000017945 */ /* 0x000fe20003800000 */
[----:B------:R-:W-:-:S03]  /*24360*/  ISETP.GE.AND P0, PT, R214, R0, PT ;  /* 0x00000000d600720c */ /* 0x000fc60003f06270 */
[----:B--2---:R0:W-:Y:S01]  /*24370*/  @!P1 ST.E.64 desc[UR36][R14.64], R8 ;  /* 0x000000080e009985 */ /* 0x0041e2000c101b24 */
[----:B------:R-:W-:-:S09]  /*24380*/  ISETP.GE.AND P1, PT, R213, R0, PT ;  /* 0x00000000d500720c */ /* 0x000fd20003f26270 */
[----:B------:R-:W-:Y:S05]  /*24390*/  @P0 BRA `(.L_x_3552) ;  /* 0x0000000000100947 */ /* 0x000fea0003800000 */
[----:B0-----:R-:W2:Y:S01]  /*243a0*/  LDL.64 R4, [R1+0x428] ;  /* 0x0004280001047983 */ /* 0x001ea20000100a00 */
[----:B------:R-:W-:-:S04]  /*243b0*/  LEA R2, P0, R214, R10, 0x2 ;  /* 0x0000000ad6027211 */ /* 0x000fc800078010ff */
[----:B------:R-:W-:-:S05]  /*243c0*/  LEA.HI.X R3, R214, R11, R227, 0x2, P0 ;  /* 0x0000000bd6037211 */ /* 0x000fca00000f14e3 */
[----:B--2---:R1:W-:Y:S04]  /*243d0*/  ST.E.64 desc[UR36][R2.64], R4 ;  /* 0x0000000402007985 */ /* 0x0043e8000c101b24 */
.L_x_3552:
[----:B------:R-:W-:Y:S05]  /*243e0*/  BSYNC B1 ;  /* 0x0000000000017941 */ /* 0x000fea0003800000 */
.L_x_3551:
[----:B------:R-:W-:Y:S05]  /*243f0*/  @P1 BRA `(.L_x_3548) ;  /* 0x0000000c00b41947 */ /* 0x000fea0003800000 */
[----:B01----:R-:W2:Y:S01]  /*24400*/  LDL.64 R4, [R1+0x438] ;  /* 0x0004380001047983 */ /* 0x003ea20000100a00 */
[----:B------:R-:W-:-:S04]  /*24410*/  LEA R2, P0, R213, R10, 0x2 ;  /* 0x0000000ad5027211 */ /* 0x000fc800078010ff */
[----:B------:R-:W-:-:S05]  /*24420*/  LEA.HI.X R3, R213, R11, R226, 0x2, P0 ;  /* 0x0000000bd5037211 */ /* 0x000fca00000f14e2 */
[----:B--2---:R0:W-:Y:S01]  /*24430*/  ST.E.64 desc[UR36][R2.64], R4 ;  /* 0x0000000402007985 */ /* 0x0041e2000c101b24 */
[----:B------:R-:W-:Y:S05]  /*24440*/  BRA `(.L_x_3548) ;  /* 0x0000000c00a07947 */ /* 0x000fea0003800000 */
.L_x_3539:
[----:B------:R-:W-:Y:S01]  /*24450*/  R2UR UR4, R216 ;  /* 0x00000000d80472ca */ /* 0x000fe200000e0000 */
[----:B------:R-:W-:Y:S02]  /*24460*/  ULDC.64 UR8, c[0x0][0xd00] ;  /* 0x0003400000087ab9 */ /* 0x000fe40000000a00 */
[----:B------:R-:W-:-:S04]  /*24470*/  UISETP.NE.U32.AND UP0, UPT, UR8, URZ, UPT ;  /* 0x0000003f0800728c */ /* 0x000fc8000bf05070 */
[----:B------:R-:W-:-:S03]  /*24480*/  UISETP.NE.AND.EX UP0, UPT, UR9, URZ, UPT, UP0 ;  /* 0x0000003f0900728c */ /* 0x000fc6000bf05300 */
[----:B------:R-:W-:-:S03]  /*24490*/  ULDC.64 UR8, c[0x0][0xd00] ;  /* 0x0003400000087ab9 */ /* 0x000fc60000000a00 */
[----:B------:R-:W-:Y:S01]  /*244a0*/  UIMAD.WIDE UR8, UR4, 0x4, UR8 ;  /* 0x00000004040878a5 */ /* 0x000fe2000f8e0208 */
[----:B------:R-:W-:-:S05]  /*244b0*/  PLOP3.LUT P1, PT, PT, PT, UP0, 0x80, 0x0 ;  /* 0x000000000000781c */ /* 0x000fca0003f2f008 */
[----:B------:R-:W-:Y:S02]  /*244c0*/  IMAD.U32 R2, RZ, RZ, UR8 ;  /* 0x00000008ff027e24 */ /* 0x000fe4000f8e00ff */
[----:B------:R-:W-:Y:S01]  /*244d0*/  IMAD.U32 R3, RZ, RZ, UR9 ;  /* 0x00000009ff037e24 */ /* 0x000fe2000f8e00ff */
[----:B------:R-:W-:Y:S02]  /*244e0*/  ULDC.64 UR8, c[0x0][0xd08] ;  /* 0x0003420000087ab9 */ /* 0x000fe40000000a00 */
[----:B------:R-:W-:-:S03]  /*244f0*/  UISETP.NE.U32.AND UP1, UPT, UR8, URZ, UPT ;  /* 0x0000003f0800728c */ /* 0x000fc6000bf25070 */
[----:B------:R-:W2:Y:S01]  /*24500*/  @P1 LDG.E R6, desc[UR36][R2.64] ;  /* 0x0000002402061981 */ /* 0x000ea2000c1e1900 */
[----:B------:R-:W-:-:S06]  /*24510*/  UISETP.NE.AND.EX UP1, UPT, UR9, URZ, UPT, UP1 ;  /* 0x0000003f0900728c */ /* 0x000fcc000bf25310 */
[----:B------:R-:W-:-:S05]  /*24520*/  PLOP3.LUT P2, PT, PT, PT, UP1, 0x80, 0x0 ;  /* 0x000000000000781c */ /* 0x000fca0003f4f018 */
[----:B------:R-:W-:Y:S02]  /*24530*/  @UP1 ULDC.64 UR8, c[0x0][0xd08] ;  /* 0x0003420000081ab9 */ /* 0x000fe40000000a00 */
[----:B------:R-:W-:-:S03]  /*24540*/  @UP1 UIMAD.WIDE UR8, UR4, 0x4, UR8 ;  /* 0x00000004040818a5 */ /* 0x000fc6000f8e0208 */
[----:B------:R-:W-:Y:S02]  /*24550*/  ULDC UR4, c[0x0][0xb88] ;  /* 0x0002e20000047ab9 */ /* 0x000fe40000000800 */
[----:B------:R-:W-:Y:S02]  /*24560*/  IMAD.U32 R0, RZ, RZ, UR4 ;  /* 0x00000004ff007e24 */ /* 0x000fe4000f8e00ff */
[----:B------:R-:W-:Y:S02]  /*24570*/  IMAD.U32 R4, RZ, RZ, UR8 ;  /* 0x00000008ff047e24 */ /* 0x000fe4000f8e00ff */
[----:B------:R-:W-:-:S05]  /*24580*/  IMAD.U32 R5, RZ, RZ, UR9 ;  /* 0x00000009ff057e24 */ /* 0x000fca000f8e00ff */
[----:B------:R0:W5:Y:S01]  /*24590*/  @P2 LDG.E R0, desc[UR36][R4.64] ;  /* 0x0000002404002981 */ /* 0x000162000c1e1900 */
[----:B------:R-:W-:Y:S01]  /*245a0*/  UISETP.NE.AND UP1, UPT, UR59, URZ, UPT ;  /* 0x0000003f3b00728c */ /* 0x000fe2000bf25270 */
[----:B------:R-:W-:Y:S01]  /*245b0*/  ISETP.GT.AND P0, PT, R217, 0x7f, PT ;  /* 0x0000007fd900780c */ /* 0x000fe20003f04270 */
[----:B------:R-:W-:-:S09]  /*245c0*/  UMOV UR4, URZ ;  /* 0x0000003f00047c82 */ /* 0x000fd20008000000 */
[----:B------:R-:W-:Y:S01]  /*245d0*/  @!UP1 ULDC UR59, c[0x0][0xbd4] ;  /* 0x0002f500003b9ab9 */ /* 0x000fe20000000800 */
[----:B--2---:R-:W-:Y:S01]  /*245e0*/  @P1 R2UR UR4, R6 ;  /* 0x00000000060412ca */ /* 0x004fe200000e0000 */
[----:B0-----:R-:W-:-:S14]  /*245f0*/  @P2 BRA `(.L_x_3553) ;  /* 0x0000000000102947 */ /* 0x001fdc0003800000 */
[----:B------:R-:W-:Y:S05]  /*24600*/  @!P1 BRA `(.L_x_3553) ;  /* 0x00000000000c9947 */ /* 0x000fea0003800000 */
[----:B------:R-:W2:Y:S04]  /*24610*/  LDG.E R5, desc[UR36][R2.64] ;  /* 0x0000002402057981 */ /* 0x000ea8000c1e1900 */
[----:B-----5:R-:W2:Y:S02]  /*24620*/  LDG.E R0, desc[UR36][R2.64+0x4] ;  /* 0x0000042402007981 */ /* 0x020ea4000c1e1900 */
[----:B--2---:R-:W-:-:S07]  /*24630*/  IMAD.IADD R0, R0, 0x1, -R5 ;  /* 0x0000000100007824 */ /* 0x004fce00078e0a05 */
.L_x_3553:
[----:B------:R-:W-:Y:S01]  /*24640*/  R2UR UR8, R216 ;  /* 0x00000000d80872ca */ /* 0x000fe200000e0000 */
[----:B------:R-:W-:Y:S01]  /*24650*/  USHF.R.S32.HI UR20, URZ, 0x1f, UR4 ;  /* 0x0000001f3f147899 */ /* 0x000fe20008011404 */
[----:B------:R-:W-:Y:S11]  /*24660*/  BSSY B1, `(.L_x_3554) ;  /* 0x000003a000017945 */ /* 0x000ff60003800000 */
[----:B------:R-:W-:-:S02]  /*24670*/  USHF.R.S32.HI UR21, URZ, 0x1f, UR8 ;  /* 0x0000001f3f157899 */ /* 0x000fc40008011408 */
[----:B------:R-:W-:Y:S02]  /*24680*/  USEL UR8, UR8, URZ, !UP0 ;  /* 0x0000003f08087287 */ /* 0x000fe4000c000000 */
[----:B------:R-:W-:Y:S01]  /*24690*/  USEL UR21, UR21, URZ, !UP0 ;  /* 0x0000003f15157287 */ /* 0x000fe2000c000000 */
[----:B------:R-:W-:Y:S11]  /*246a0*/  @P0 BRA `(.L_x_3555) ;  /* 0x0000000000d40947 */ /* 0x000ff60003800000 */
[----:B------:R-:W0:Y:S01]  /*246b0*/  S2R R3, SR_TID.X ;  /* 0x0000000000037919 */ /* 0x000e220000002100 */
[----:B------:R-:W1:Y:S01]  /*246c0*/  LDC R11, c[0x0][0xce8] ;  /* 0x00033a00ff0b7b82 */ /* 0x000e620000000800 */
[----:B------:R-:W-:Y:S02]  /*246d0*/  IMAD.U32 R4, RZ, RZ, UR58 ;  /* 0x0000003aff047e24 */ /* 0x000fe4000f8e00ff */
[----:B-1---5:R-:W-:-:S03]  /*246e0*/  IMAD R2, R0, R11, RZ ;  /* 0x0000000b00027224 */ /* 0x022fc600078e02ff */
        /* <DEDUP_REMOVED lines=12> */
[----:B------:R-:W-:Y:S01]  /*247b0*/  ULDC.64 UR14, c[0x0][UR18+0x228] ;  /* 0x00008a00120e7abb */ /* 0x000fe20008000a00 */
[----:B------:R-:W-:Y:S01]  /*247c0*/  UIMAD UR13, UR13, UR8, URZ ;  /* 0x000000080d0d72a4 */ /* 0x000fe2000f8e023f */
[----:B------:R-:W1:Y:S01]  /*247d0*/  @P0 LDC R9, c[0x0][0xcf0] ;  /* 0x00033c00ff090b82 */ /* 0x000e620000000800 */
[----:B------:R-:W-:Y:S02]  /*247e0*/  UIMAD.WIDE.U32 UR16, UR10, UR60, URZ ;  /* 0x0000003c0a1072a5 */ /* 0x000fe4000f8e003f */
        /* <DEDUP_REMOVED lines=10> */
[----:B------:R-:W-:Y:S02]  /*24890*/  IMAD.U32 R3, RZ, RZ, UR23 ;  /* 0x00000017ff037e24 */ /* 0x000fe4000f8e00ff */
[----:B------:R-:W-:Y:S01]  /*248a0*/  IMAD.U32 R6, RZ, RZ, UR10 ;  /* 0x0000000aff067e24 */ /* 0x000fe2000f8e00ff */
[----:B------:R-:W-:Y:S01]  /*248b0*/  UIADD3.X UR9, UR9, UR19, UR20, UP1, UP2 ;  /* 0x0000001309097290 */ /* 0x000fe20008fe4414 */
[----:B-1----:R-:W-:Y:S01]  /*248c0*/  @P0 SHF.R.U32.HI R5, RZ, R9, R2 ;  /* 0x00000009ff050219 */ /* 0x002fe20000011602 */
[----:B------:R-:W-:Y:S01]  /*248d0*/  IMAD.U32 R2, RZ, RZ, UR22 ;  /* 0x00000016ff027e24 */ /* 0x000fe2000f8e00ff */
[----:B------:R-:W-:Y:S01]  /*248e0*/  ULDC.64 UR10, c[0x0][UR18+0x210] ;  /* 0x00008400120a7abb */ /* 0x000fe20008000a00 */
[----:B------:R-:W-:Y:S01]  /*248f0*/  ULDC.64 UR12, c[0x0][0xca8] ;  /* 0x00032a00000c7ab9 */ /* 0x000fe20000000a00 */
[----:B------:R-:W-:Y:S01]  /*24900*/  @!UP0 ULDC UR12, c[0x0][0xc50] ;  /* 0x00031400000c8ab9 */ /* 0x000fe20000000800 */
[--C-:B------:R-:W-:Y:S01]  /*24910*/  IMAD.MOV R9, RZ, RZ, -R5.reuse ;  /* 0x000000ffff097224 */ /* 0x100fe200078e0a05 */
[----:B------:R-:W-:Y:S01]  /*24920*/  IADD3 R2, P0, P1, R5, UR16, R2 ;  /* 0x0000001005027c10 */ /* 0x000fe2000f91e002 */
[----:B------:R-:W-:Y:S01]  /*24930*/  @!UP0 ULDC UR13, c[0x0][0xc54] ;  /* 0x00031500000d8ab9 */ /* 0x000fe20000000800 */
[----:B------:R-:W-:Y:S01]  /*24940*/  SHF.R.S32.HI R5, RZ, 0x1f, R5 ;  /* 0x0000001fff057819 */ /* 0x000fe20000011405 */
[----:B------:R-:W-:-:S03]  /*24950*/  IMAD R9, R11, R9, R4 ;  /* 0x000000090b097224 */ /* 0x000fc600078e0204 */
[----:B------:R-:W-:Y:S01]  /*24960*/  IADD3.X R3, R5, UR9, R6, P0, P1 ;  /* 0x0000000905037c10 */ /* 0x000fe200087e2406 */
[C---:B------:R-:W-:Y:S01]  /*24970*/  IMAD R11, R9.reuse, UR11, RZ ;  /* 0x0000000b090b7c24 */ /* 0x040fe2000f8e02ff */
[----:B------:R-:W-:Y:S01]  /*24980*/  SHF.R.S32.HI R4, RZ, 0x1f, R9 ;  /* 0x0000001fff047819 */ /* 0x000fe20000011409 */
[----:B------:R-:W-:-:S04]  /*24990*/  IMAD.WIDE.U32 R2, R9, UR10, R2 ;  /* 0x0000000a09027c25 */ /* 0x000fc8000f8e0002 */
[----:B------:R-:W-:Y:S01]  /*249a0*/  IMAD R11, R4, UR10, R11 ;  /* 0x0000000a040b7c24 */ /* 0x000fe2000f8e020b */
[----:B------:R-:W-:-:S03]  /*249b0*/  LEA R4, P0, R2, UR12, 0x2 ;  /* 0x0000000c02047c11 */ /* 0x000fc6000f8010ff */
[----:B------:R-:W-:-:S05]  /*249c0*/  IMAD.IADD R3, R3, 0x1, R11 ;  /* 0x0000000103037824 */ /* 0x000fca00078e020b */
[----:B------:R-:W-:Y:S01]  /*249d0*/  LEA.HI.X R5, R2, UR13, R3, 0x2, P0 ;  /* 0x0000000d02057c11 */ /* 0x000fe200080f1403 */
[----:B------:R-:W-:-:S05]  /*249e0*/  IMAD.MOV.U32 R3, RZ, RZ, -0x800000 ;  /* 0xff800000ff037424 */ /* 0x000fca00078e00ff */
[----:B------:R0:W-:Y:S02]  /*249f0*/  STG.E desc[UR36][R4.64], R3 ;  /* 0x0000000304007986 */ /* 0x0001e4000c101924 */
.L_x_3555:
[----:B------:R-:W-:Y:S05]  /*24a00*/  BSYNC B1 ;  /* 0x0000000000017941 */ /* 0x000fea0003800000 */
.L_x_3554:
[----:B------:R-:W-:-:S06]  /*24a10*/  UISETP.GT.AND UP0, UPT, UR59, 0x1, UPT ;  /* 0x000000013b00788c */ /* 0x000fcc000bf04270 */
[----:B------:R-:W-:-:S13]  /*24a20*/  PLOP3.LUT P0, PT, PT, PT, UP0, 0x80, 0x0 ;  /* 0x000000000000781c */ /* 0x000fda0003f0f008 */
[----:B------:R-:W-:Y:S05]  /*24a30*/  @P0 BRA `(.L_x_3548) ;  /* 0x0000000800240947 */ /* 0x000fea0003800000 */
[----:B------:R-:W1:Y:S01]  /*24a40*/  LDC R13, c[0x0][0xce8] ;  /* 0x00033a00ff0d7b82 */ /* 0x000e620000000800 */
[----:B------:R-:W-:Y:S01]  /*24a50*/  ULDC.64 UR12, c[0x0][0xba0] ;  /* 0x0002e800000c7ab9 */ /* 0x000fe20000000a00 */
[----:B------:R-:W-:Y:S01]  /*24a60*/  IMAD R2, R225, 0x20, R215 ;  /* 0x00000020e1027824 */ /* 0x000fe200078e02d7 */
[----:B------:R-:W-:Y:S01]  /*24a70*/  UIMAD UR9, UR20, UR12, URZ ;  /* 0x0000000c140972a4 */ /* 0x000fe2000f8e023f */
[----:B------:R-:W-:Y:S01]  /*24a80*/  BSSY B1, `(.L_x_3556) ;  /* 0x0000042000017945 */ /* 0x000fe20003800000 */
[----:B------:R-:W-:Y:S01]  /*24a90*/  UIMAD.WIDE.U32 UR10, UR4, UR12, URZ ;  /* 0x0000000c040a72a5 */ /* 0x000fe2000f8e003f */
[----:B------:R-:W-:Y:S01]  /*24aa0*/  VIADD R6, R2, UR58 ;  /* 0x0000003a02067c36 */ /* 0x000fe20008000000 */
[----:B------:R-:W-:-:S03]  /*24ab0*/  UIMAD UR9, UR4, UR13, UR9 ;  /* 0x0000000d040972a4 */ /* 0x000fc6000f8e0209 */
[----:B------:R-:W-:Y:S01]  /*24ac0*/  ULDC.64 UR12, c[0x0][0xbe8] ;  /* 0x0002fa00000c7ab9 */ /* 0x000fe20000000a00 */
[----:B------:R-:W-:Y:S01]  /*24ad0*/  UIADD3 UR11, UR11, UR9, URZ ;  /* 0x000000090b0b7290 */ /* 0x000fe2000fffe03f */
[----:B0-----:R-:W-:-:S03]  /*24ae0*/  IMAD.MOV.U32 R5, RZ, RZ, R6 ;  /* 0x000000ffff057224 */ /* 0x001fc600078e0006 */
[----:B------:R-:W-:-:S04]  /*24af0*/  UIMAD.WIDE.U32 UR10, UR60, UR12, UR10 ;  /* 0x0000000c3c0a72a5 */ /* 0x000fc8000f8e000a */
[----:B------:R-:W-:-:S03]  /*24b00*/  UIMAD UR11, UR60, UR13, UR11 ;  /* 0x0000000d3c0b72a4 */ /* 0x000fc6000f8e020b */
[----:B------:R-:W-:Y:S01]  /*24b10*/  ULDC.64 UR12, c[0x0][0xbf0] ;  /* 0x0002fc00000c7ab9 */ /* 0x000fe20000000a00 */
[----:B-1----:R-:W-:Y:S01]  /*24b20*/  ISETP.NE.AND P0, PT, R13, 0x1, PT ;  /* 0x000000010d00780c */ /* 0x002fe20003f05270 */
[----:B------:R-:W-:-:S04]  /*24b30*/  UIMAD UR4, UR21, UR12, URZ ;  /* 0x0000000c150472a4 */ /* 0x000fc8000f8e023f */
[----:B------:R-:W-:Y:S02]  /*24b40*/  UIMAD UR4, UR8, UR13, UR4 ;  /* 0x0000000d080472a4 */ /* 0x000fe4000f8e0204 */
[----:B------:R-:W-:-:S03]  /*24b50*/  UIMAD.WIDE.U32 UR8, UR8, UR12, UR10 ;  /* 0x0000000c080872a5 */ /* 0x000fc6000f8e000a */
[----:B------:R-:W-:Y:S01]  /*24b60*/  ULDC.64 UR10, c[0x0][0xbe0] ;  /* 0x0002f800000a7ab9 */ /* 0x000fe20000000a00 */
[----:B------:R-:W-:Y:S02]  /*24b70*/  UIADD3 UR4, UR9, UR4, URZ ;  /* 0x0000000409047290 */ /* 0x000fe4000fffe03f */
[----:B------:R-:W0:Y:S08]  /*24b80*/  @P0 LDC R3, c[0x0][0xcec] ;  /* 0x00033b00ff030b82 */ /* 0x000e300000000800 */
[----:B------:R-:W1:Y:S01]  /*24b90*/  @P0 LDC R9, c[0x0][0xcf0] ;  /* 0x00033c00ff090b82 */ /* 0x000e620000000800 */
[----:B0-----:R-:W-:-:S04]  /*24ba0*/  @P0 IMAD.HI.U32 R2, R6, R3, RZ ;  /* 0x0000000306020227 */ /* 0x001fc800078e00ff */
[----:B------:R-:W-:Y:S02]  /*24bb0*/  IMAD.U32 R3, RZ, RZ, UR9 ;  /* 0x00000009ff037e24 */ /* 0x000fe4000f8e00ff */
[----:B------:R-:W-:Y:S01]  /*24bc0*/  IMAD.U32 R3, RZ, RZ, UR4 ;  /* 0x00000004ff037e24 */ /* 0x000fe2000f8e00ff */
[----:B-1----:R-:W-:-:S04]  /*24bd0*/  @P0 SHF.R.U32.HI R5, RZ, R9, R2 ;  /* 0x00000009ff050219 */ /* 0x002fc80000011602 */
[--C-:B------:R-:W-:Y:S01]  /*24be0*/  SHF.R.S32.HI R2, RZ, 0x1f, R5.reuse ;  /* 0x0000001fff027819 */ /* 0x100fe20000011405 */
[----:B------:R-:W-:-:S04]  /*24bf0*/  IMAD.MOV R9, RZ, RZ, -R5 ;  /* 0x000000ffff097224 */ /* 0x000fc800078e0a05 */
[----:B------:R-:W-:Y:S02]  /*24c00*/  IMAD R4, R2, UR10, RZ ;  /* 0x0000000a02047c24 */ /* 0x000fe4000f8e02ff */
[----:B------:R-:W-:Y:S02]  /*24c10*/  IMAD R9, R13, R9, R6 ;  /* 0x000000090d097224 */ /* 0x000fe400078e0206 */
[----:B------:R-:W-:Y:S01]  /*24c20*/  IMAD.U32 R2, RZ, RZ, UR8 ;  /* 0x00000008ff027e24 */ /* 0x000fe2000f8e00ff */
[----:B------:R-:W-:Y:S01]  /*24c30*/  ULDC.64 UR8, c[0x0][0xbd8] ;  /* 0x0002f60000087ab9 */ /* 0x000fe20000000a00 */
[C---:B------:R-:W-:Y:S01]  /*24c40*/  IMAD R11, R5.reuse, UR11, R4 ;  /* 0x0000000b050b7c24 */ /* 0x040fe2000f8e0204 */
[----:B------:R-:W-:Y:S01]  /*24c50*/  SHF.R.S32.HI R4, RZ, 0x1f, R9 ;  /* 0x0000001fff047819 */ /* 0x000fe20000011409 */
[----:B------:R-:W-:-:S04]  /*24c60*/  IMAD.WIDE.U32 R2, R5, UR10, R2 ;  /* 0x0000000a05027c25 */ /* 0x000fc8000f8e0002 */
[----:B------:R-:W-:Y:S02]  /*24c70*/  IMAD.IADD R3, R3, 0x1, R11 ;  /* 0x0000000103037824 */ /* 0x000fe400078e020b */
[----:B------:R-:W-:Y:S02]  /*24c80*/  IMAD R4, R4, UR8, RZ ;  /* 0x0000000804047c24 */ /* 0x000fe4000f8e02ff */
[----:B------:R-:W-:Y:S02]  /*24c90*/  VIADD R6, R215, UR58 ;  /* 0x0000003ad7067c36 */ /* 0x000fe40008000000 */
[----:B-----5:R-:W-:Y:S02]  /*24ca0*/  IMAD R13, R0, R13, RZ ;  /* 0x0000000d000d7224 */ /* 0x020fe400078e02ff */
[C---:B------:R-:W-:Y:S02]  /*24cb0*/  IMAD R5, R9.reuse, UR9, R4 ;  /* 0x0000000909057c24 */ /* 0x040fe4000f8e0204 */
[----:B------:R-:W-:Y:S01]  /*24cc0*/  IMAD.WIDE.U32 R2, R9, UR8, R2 ;  /* 0x0000000809027c25 */ /* 0x000fe2000f8e0002 */
[----:B------:R-:W-:Y:S01]  /*24cd0*/  ISETP.GE.AND P2, PT, R6, R13, PT ;  /* 0x0000000d0600720c */ /* 0x000fe20003f46270 */
[----:B------:R-:W-:-:S02]  /*24ce0*/  ULDC.64 UR8, c[0x0][0xb80] ;  /* 0x0002e00000087ab9 */ /* 0x000fc40000000a00 */
[----:B------:R-:W-:Y:S01]  /*24cf0*/  VIADD R0, R6, 0x20 ;  /* 0x0000002006007836 */ /* 0x000fe20000000000 */
[----:B------:R-:W-:Y:S01]  /*24d00*/  LEA R4, P3, R2, UR8, 0x1 ;  /* 0x0000000802047c11 */ /* 0x000fe2000f8608ff */
[----:B------:R-:W-:-:S03]  /*24d10*/  IMAD.IADD R3, R3, 0x1, R5 ;  /* 0x0000000103037824 */ /* 0x000fc600078e0205 */
[-C--:B------:R-:W-:Y:S01]  /*24d20*/  ISETP.GE.AND P1, PT, R0, R13.reuse, PT ;  /* 0x0000000d0000720c */ /* 0x080fe20003f26270 */
[----:B------:R-:W-:Y:S01]  /*24d30*/  VIADD R0, R6, 0x40 ;  /* 0x0000004006007836 */ /* 0x000fe20000000000 */
[----:B------:R-:W-:Y:S02]  /*24d40*/  LEA.HI.X R5, R2, UR9, R3, 0x1, P3 ;  /* 0x0000000902057c11 */ /* 0x000fe400098f0c03 */
[----:B------:R0:W1:Y:S02]  /*24d50*/  SHFL.IDX PT, R2, R4, RZ, 0x181f ;  /* 0x00181fff04027589 */ /* 0x00006400000e0000 */
[----:B------:R-:W-:Y:S02]  /*24d60*/  ISETP.GE.AND P0, PT, R0, R13, PT ;  /* 0x0000000d0000720c */ /* 0x000fe40003f06270 */
[----:B------:R0:W2:Y:S01]  /*24d70*/  SHFL.IDX PT, R0, R5, RZ, 0x181f ;  /* 0x00181fff05007589 */ /* 0x0000a200000e0000 */
[----:B------:R-:W-:Y:S10]  /*24d80*/  @P2 BRA `(.L_x_3557) ;  /* 0x0000000000442947 */ /* 0x000ff40003800000 */
        /* <DEDUP_REMOVED lines=17> */
.L_x_3557:
[----:B------:R-:W-:Y:S05]  /*24ea0*/  BSYNC B1 ;  /* 0x0000000000017941 */ /* 0x000fea0003800000 */
.L_x_3556:
        /* <DEDUP_REMOVED lines=21> */
.L_x_3559:
[----:B------:R-:W-:Y:S05]  /*25000*/  BSYNC B1 ;  /* 0x0000000000017941 */ /* 0x000fea0003800000 */
.L_x_3558:
        /* <DEDUP_REMOVED lines=21> */
.L_x_3561:
[----:B------:R-:W-:Y:S05]  /*25160*/  BSYNC B1 ;  /* 0x0000000000017941 */ /* 0x000fea0003800000 */
.L_x_3560:
[----:B0-----:R-:W-:Y:S01]  /*25170*/  VIADD R0, R6, 0x60 ;  /* 0x0000006006007836 */ /* 0x001fe20000000000 */
[----:B--2-4-:R-:W2:Y:S04]  /*25180*/  SHFL.IDX PT, R5, R5, 0x3, 0x181f ;  /* 0x00781f0005057f89 */ /* 0x014ea800000e0000 */
[----:B------:R-:W-:Y:S01]  /*25190*/  ISETP.GE.AND P0, PT, R0, R13, PT ;  /* 0x0000000d0000720c */ /* 0x000fe20003f06270 */
[----:B-1-3--:R1:W3:-:S12]  /*251a0*/  SHFL.IDX PT, R2, R4, 0x3, 0x181f ;  /* 0x00781f0004027f89 */ /* 0x00a2d800000e0000 */
[----:B-1----:R-:W-:Y:S05]  /*251b0*/  @P0 BRA `(.L_x_3548) ;  /* 0x0000000000440947 */ /* 0x002fea0003800000 */
[----:B------:R-:W-:Y:S02]  /*251c0*/  ULDC UR4, c[0x0][0xbc8] ;  /* 0x0002f20000047ab9 */ /* 0x000fe40000000800 */
[----:B------:R-:W-:Y:S02]  /*251d0*/  ISETP.GE.AND P3, PT, R22, UR4, PT ;  /* 0x0000000416007c0c */ /* 0x000fe4000bf66270 */
[----:B------:R-:W-:Y:S02]  /*251e0*/  ISETP.GE.AND P2, PT, R176, UR4, PT ;  /* 0x00000004b0007c0c */ /* 0x000fe4000bf46270 */
[----:B------:R-:W-:Y:S02]  /*251f0*/  ISETP.GE.AND P1, PT, R23, UR4, PT ;  /* 0x0000000417007c0c */ /* 0x000fe4000bf26270 */
[----:B------:R-:W-:-:S07]  /*25200*/  ISETP.GE.AND P0, PT, R177, UR4, PT ;  /* 0x00000004b1007c0c */ /* 0x000fce000bf06270 */
[-C--:B---3--:R-:W-:Y:S02]  /*25210*/  @!P3 LEA R8, P6, R22, R2.reuse, 0x1 ;  /* 0x000000021608b211 */ /* 0x088fe400078c08ff */
[-C--:B------:R-:W-:Y:S02]  /*25220*/  @!P2 LEA R10, P5, R176, R2.reuse, 0x1 ;  /* 0x00000002b00aa211 */ /* 0x080fe400078a08ff */
[-C--:B------:R-:W-:Y:S02]  /*25230*/  @!P1 LEA R12, P4, R23, R2.reuse, 0x1 ;  /* 0x00000002170c9211 */ /* 0x080fe400078808ff */
[-C--:B--2---:R-:W-:Y:S02]  /*25240*/  @!P3 LEA.HI.X R9, R22, R5.reuse, R183, 0x1, P6 ;  /* 0x000000051609b211 */ /* 0x084fe400030f0cb7 */
        /* <DEDUP_REMOVED lines=8> */
.L_x_3548:
[----:B------:R-:W-:Y:S05]  /*252d0*/  BSYNC B0 ;  /* 0x0000000000007941 */ /* 0x000fea0003800000 */
.L_x_3538:
[----:B------:R-:W-:Y:S02]  /*252e0*/  ULDC UR4, c[0x0][0xd3c] ;  /* 0x00034f0000047ab9 */ /* 0x000fe40000000800 */
[----:B------:R-:W-:-:S06]  /*252f0*/  UISETP.GE.AND UP0, UPT, UR7, UR4, UPT ;  /* 0x000000040700728c */ /* 0x000fcc000bf06270 */
[----:B------:R-:W-:-:S13]  /*25300*/  PLOP3.LUT P0, PT, PT, PT, UP0, 0x80, 0x0 ;  /* 0x000000000000781c */ /* 0x000fda0003f0f008 */
[----:B------:R-:W-:Y:S05]  /*25310*/  @!P0 BRA `(.L_x_3562) ;  /* 0xfffffdc0004c8947 */ /* 0x000fea000383ffff */
[----:B------:R-:W-:Y:S05]  /*25320*/  EXIT ;  /* 0x000000000000794d */ /* 0x000fea0003800000 */
.L_x_3430:
[----:B------:R-:W-:-:S08]  /*25330*/  NOP ;  /* 0x0000000000007918 */ /* 0x000fd00000000000 */
[----:B0-----:R-:W0:-:S00]  /*25340*/  USETMAXREG.DEALLOC.CTAPOOL 0x28 ;  /* 0x00000028000079c8 */ /* 0x001e0000080e0500 */
[----:B0-----:R-:W-:Y:S02]  /*25350*/  LOP3.LUT R0, R0, 0x3, RZ, 0xc0, !PT ;  /* 0x0000000300007812 */ /* 0x001fe400078ec0ff */
[----:B------:R-:W-:-:S04]  /*25360*/  LOP3.LUT R23, R23, 0xfffdffff, RZ, 0xc0, !PT ;  /* 0xfffdffff17177812 */ /* 0x000fc800078ec0ff */
[----:B------:R-:W0:Y:S02]  /*25370*/  SHFL.IDX PT, R0, R0, RZ, 0x1f ;  /* 0x00001fff00007589 */ /* 0x000e2400000e0000 */
[----:B0-----:R-:W-:Y:S01]  /*25380*/  ISETP.NE.AND P0, PT, R0, RZ, PT ;  /* 0x000000ff0000720c */ /* 0x001fe20003f05270 */
[----:B------:R-:W-:-:S12]  /*25390*/  IMAD.MOV.U32 R0, RZ, RZ, RZ ;  /* 0x000000ffff007224 */ /* 0x000fd800078e00ff */
[----:B------:R-:W-:Y:S01]  /*253a0*/  @P0 LOP3.LUT R23, R23, 0x20000, RZ, 0xfc, !PT ;  /* 0x0002000017170812 */ /* 0x000fe200078efcff */
[----:B------:R-:W-:Y:S06]  /*253b0*/  @!P0 BRA `(.L_x_3563) ;  /* 0x00000000001c8947 */ /* 0x000fec0003800000 */
[----:B------:R-:W0:Y:S08]  /*253c0*/  S2UR UR5, SR_CgaCtaId ;  /* 0x00000000000579c3 */ /* 0x000e300000008800 */
[----:B------:R-:W-:Y:S06]  /*253d0*/  BAR.SYNC.DEFER_BLOCKING 0x5, 0x180 ;  /* 0x0146000000007b1d */ /* 0x000fec0000010000 */
[----:B------:R-:W-:-:S02]  /*253e0*/  UMOV UR4, 0x400 ;  /* 0x0000040000047882 */ /* 0x000fc40000000000 */
[----:B0-----:R-:W-:-:S09]  /*253f0*/  ULEA UR4, UR5, UR4, 0x18 ;  /* 0x0000000405047291 */ /* 0x001fd2000f8ec03f */
[----:B------:R-:W1:Y:S01]  /*25400*/  LDS.128 R16, [UR4+0x324d0] ;  /* 0x0324d004ff107984 */ /* 0x000e620008000c00 */
[----:B------:R-:W-:Y:S06]  /*25410*/  BAR.ARV 0x4, 0x180 ;  /* 0x0106000000007b1d */ /* 0x000fec0000002000 */
[----:B------:R-:W-:Y:S05]  /*25420*/  BRA `(.L_x_3564) ;  /* 0x0000000c00947947 */ /* 0x000fea0003800000 */
.L_x_3563:
[----:B------:R-:W0:Y:S01]  /*25430*/  S2R R2, SR_TID.X ;  /* 0x0000000000027919 */ /* 0x000e220000002100 */
[----:B------:R-:W-:Y:S01]  /*25440*/  ULDC UR4, c[0x0][0xd3c] ;  /* 0x00034f0000047ab9 */ /* 0x000fe20000000800 */
[----:B------:R-:W-:Y:S01]  /*25450*/  IMAD.MOV.U32 R9, RZ, RZ, RZ ;  /* 0x000000ffff097224 */ /* 0x000fe200078e00ff */
[----:B------:R-:W1:Y:S01]  /*25460*/  S2UR UR6, SR_CTAID.X ;  /* 0x00000000000679c3 */ /* 0x000e620000002500 */
[----:B------:R-:W-:Y:S01]  /*25470*/  ULDC UR5, c[0x0][0xd38] ;  /* 0x00034e0000057ab9 */ /* 0x000fe20000000800 */
[----:B0-----:R-:W-:-:S04]  /*25480*/  LOP3.LUT R7, R2, 0x1f, RZ, 0xc0, !PT ;  /* 0x0000001f02077812 */ /* 0x001fc800078ec0ff */
[----:B------:R-:W-:-:S04]  /*25490*/  ISETP.NE.AND P0, PT, R7, 0x1f, PT ;  /* 0x0000001f0700780c */ /* 0x000fc80003f05270 */
[----:B------:R-:W-:-:S13]  /*254a0*/  ISETP.GE.OR P1, PT, R7, UR4, !P0 ;  /* 0x0000000407007c0c */ /* 0x000fda000c726670 */
[----:B------:R-:W0:Y:S08]  /*254b0*/  @!P1 LDC.64 R4, c[0x0][0xd80] ;  /* 0x00036000ff049b82 */ /* 0x000e300000000a00 */
[----:B------:R-:W2:Y:S01]  /*254c0*/  @!P1 LDC.64 R2, c[0x0][0xd78] ;  /* 0x00035e00ff029b82 */ /* 0x000ea20000000a00 */
[----:B0-----:R-:W-:-:S05]  /*254d0*/  @!P1 IMAD.WIDE.U32 R4, R7, 0x4, R4 ;  /* 0x0000000407049825 */ /* 0x001fca00078e0004 */
        /* <DEDUP_REMOVED lines=33> */
.L_x_3567:
[----:B------:R-:W0:Y:S01]  /*256f0*/  LDC R0, c[0x0][0xd3c] ;  /* 0x00034f00ff007b82 */ /* 0x000e220000000800 */
[----:B------:R-:W-:-:S06]  /*25700*/  UIADD3 UR4, UR4, 0x1f, URZ ;  /* 0x0000001f04047890 */ /* 0x000fcc000fffe03f */
[----:B0-----:R-:W-:-:S13]  /*25710*/  ISETP.LE.AND P6, PT, R0, UR4, PT ;  /* 0x0000000400007c0c */ /* 0x001fda000bfc3270 */
[----:B------:R-:W-:Y:S05]  /*25720*/  @P6 BRA `(.L_x_3566) ;  /* 0x0000000800a86947 */ /* 0x000fea0003800000 */
[----:B------:R-:W-:-:S05]  /*25730*/  VIADD R9, R7, UR4 ;  /* 0x0000000407097c36 */ /* 0x000fca0008000000 */
[----:B------:R-:W-:Y:S01]  /*25740*/  ISETP.GE.OR P6, PT, R9, R0, !P0 ;  /* 0x000000000900720c */ /* 0x000fe200047c6670 */
[----:B------:R-:W-:-:S12]  /*25750*/  IMAD.MOV.U32 R0, RZ, RZ, RZ ;  /* 0x000000ffff007224 */ /* 0x000fd800078e00ff */
        /* <DEDUP_REMOVED lines=28> */
.L_x_3565:
        /* <DEDUP_REMOVED lines=13> */
.L_x_3568:
        /* <DEDUP_REMOVED lines=62> */
.L_x_3569:
        /* <DEDUP_REMOVED lines=61> */
.L_x_3570:
[----:B------:R-:W-:-:S05]  /*261a0*/  LOP3.LUT R17, RZ, R2, RZ, 0x33, !PT ;  /* 0x00000002ff117212 */ /* 0x000fca00078e33ff */
[----:B------:R-:W-:Y:S01]  /*261b0*/  IMAD.IADD R17, R0, 0x1, R17 ;  /* 0x0000000100117824 */ /* 0x000fe200078e0211 */
[----:B------:R-:W-:Y:S06]  /*261c0*/  BRA `(.L_x_3571) ;  /* 0x0000000000147947 */ /* 0x000fec0003800000 */
.L_x_3566:
[----:B------:R-:W-:Y:S01]  /*261d0*/  ULDC UR4, c[0x0][0xd3c] ;  /* 0x00034f0000047ab9 */ /* 0x000fe20000000800 */
[----:B------:R-:W-:Y:S02]  /*261e0*/  IMAD.MOV.U32 R17, RZ, RZ, RZ ;  /* 0x000000ffff117224 */ /* 0x000fe400078e00ff */
[----:B------:R-:W-:Y:S02]  /*261f0*/  IMAD.U32 R16, RZ, RZ, UR6 ;  /* 0x00000006ff107e24 */ /* 0x000fe4000f8e00ff */
[----:B------:R-:W-:Y:S02]  /*26200*/  IMAD.MOV.U32 R18, RZ, RZ, RZ ;  /* 0x000000ffff127224 */ /* 0x000fe400078e00ff */
[----:B------:R-:W-:-:S07]  /*26210*/  IMAD.U32 R19, RZ, RZ, UR4 ;  /* 0x00000004ff137e24 */ /* 0x000fce000f8e00ff */
.L_x_3571:
[----:B------:R-:W-:-:S13]  /*26220*/  ISETP.NE.AND P0, PT, R7, RZ, PT ;  /* 0x000000ff0700720c */ /* 0x000fda0003f05270 */
[----:B------:R-:W0:Y:S01]  /*26230*/  @!P0 S2R R3, SR_CgaCtaId ;  /* 0x0000000000038919 */ /* 0x000e220000008800 */
[----:B------:R-:W-:-:S04]  /*26240*/  @!P0 MOV R0, 0x400 ;  /* 0x0000040000008802 */ /* 0x000fc80000000f00 */
[----:B0-----:R-:W-:-:S05]  /*26250*/  @!P0 LEA R0, R3, R0, 0x18 ;  /* 0x0000000003008211 */ /* 0x001fca00078ec0ff */
[----:B------:R0:W-:Y:S01]  /*26260*/  @!P0 STS.128 [R0+0x324d0], R16 ;  /* 0x0324d01000008388 */ /* 0x0001e20000000c00 */
[----:B------:R-:W-:Y:S06]  /*26270*/  BAR.ARV 0x5, 0x180 ;  /* 0x0146000000007b1d */ /* 0x000fec0000002000 */
.L_x_3564:
[----:B------:R2:W-:Y:S01]  /*26280*/  STL [R1+0x464], RZ ;  /* 0x000464ff01007387 */ /* 0x0005e20000100800 */
[----:B------:R-:W-:Y:S01]  /*26290*/  ULDC UR4, c[0x0][0xd3c] ;  /* 0x00034f0000047ab9 */ /* 0x000fe20000000800 */
[----:B------:R-:W-:Y:S01]  /*262a0*/  IMAD.MOV.U32 R27, RZ, RZ, 0x1 ;  /* 0x00000001ff1b7424 */ /* 0x000fe200078e00ff */
[----:B-1----:R-:W-:Y:S01]  /*262b0*/  ISETP.GE.AND P0, PT, R19, UR4, PT ;  /* 0x0000000413007c0c */ /* 0x002fe2000bf06270 */
[----:B------:R-:W-:-:S12]  /*262c0*/  IMAD.MOV.U32 R24, RZ, RZ, RZ ;  /* 0x000000ffff187224 */ /* 0x000fd800078e00ff */
[----:B--2---:R-:W-:Y:S05]  /*262d0*/  @P0 BRA `(.L_x_3572) ;  /* 0x0000005c00580947 */ /* 0x004fea0003800000 */
[----:B0-----:R-:W2:Y:S01]  /*262e0*/  LDL R0, [R1+0x4c8] ;  /* 0x0004c80001007983 */ /* 0x001ea20000100800 */
[----:B------:R-:W0:Y:S01]  /*262f0*/  S2UR UR5, SR_CgaCtaId ;  /* 0x00000000000579c3 */ /* 0x000e220000008800 */
[----:B------:R-:W-:Y:S01]  /*26300*/  BSSY B8, `(.L_x_3572) ;  /* 0x00005d3000087945 */ /* 0x000fe20003800000 */
[----:B------:R-:W-:Y:S01]  /*26310*/  IMAD.MOV.U32 R27, RZ, RZ, 0x1 ;  /* 0x00000001ff1b7424 */ /* 0x000fe200078e00ff */
[----:B------:R-:W1:Y:S01]  /*26320*/  S2R R4, SR_TID.X ;  /* 0x0000000000047919 */ /* 0x000e620000002100 */
[----:B------:R-:W-:Y:S01]  /*26330*/  IMAD.MOV.U32 R24, RZ, RZ, RZ ;  /* 0x000000ffff187224 */ /* 0x000fe200078e00ff */
[----:B------:R-:W-:Y:S01]  /*26340*/  ULDC UR39, c[0x0][0xc] ;  /* 0x0000030000277ab9 */ /* 0x000fe20000000800 */
[----:B------:R3:W-:Y:S01]  /*26350*/  STL [R1+0x464], RZ ;  /* 0x000464ff01007387 */ /* 0x0007e20000100800 */
[----:B-1----:R-:W-:Y:S02]  /*26360*/  LOP3.LUT R3, R4, 0x7f, RZ, 0xc0, !PT ;  /* 0x0000007f04037812 */ /* 0x002fe400078ec0ff */
[----:B--2---:R-:W-:Y:S01]  /*26370*/  R2UR UR4, R0 ;  /* 0x00000000000472ca */ /* 0x004fe200000e0000 */
[----:B------:R-:W-:-:S05]  /*26380*/  IMAD.SHL.U32 R0, R4, 0x8, RZ ;  /* 0x0000000804007824 */ /* 0x000fca00078e00ff */
[----:B------:R-:W-:-:S04]  /*26390*/  LOP3.LUT R2, R0, 0x1f8, RZ, 0xc0, !PT ;  /* 0x000001f800027812 */ /* 0x000fc800078ec0ff */
[----:B------:R-:W-:Y:S01]  /*263a0*/  LOP3.LUT R29, R2, 0x38, R4, 0x78, !PT ;  /* 0x00000038021d7812 */ /* 0x000fe200078e7804 */
[----:B------:R-:W-:Y:S01]  /*263b0*/  IMAD.SHL.U32 R2, R4, 0x10, RZ ;  /* 0x0000001004027824 */ /* 0x000fe200078e00ff */
[----:B------:R-:W-:Y:S01]  /*263c0*/  SHF.R.U32.HI R4, RZ, 0x3, R3 ;  /* 0x00000003ff047819 */ /* 0x000fe20000011603 */
[----:B------:R-:W-:Y:S01]  /*263d0*/  ULOP3.LUT UR38, UR4, 0x2, URZ, 0xfc, !UPT ;  /* 0x0000000204267892 */ /* 0x000fe2000f8efc3f */
[----:B------:R-:W-:Y:S02]  /*263e0*/  LOP3.LUT R29, R29, 0x200, R0, 0xf8, !PT ;  /* 0x000002001d1d7812 */ /* 0x000fe400078ef800 */
[----:B------:R-:W-:Y:S01]  /*263f0*/  UMOV UR4, 0x400 ;  /* 0x0000040000047882 */ /* 0x000fe20000000000 */
[----:B------:R-:W-:Y:S01]  /*26400*/  LOP3.LUT R3, R0, 0x38, RZ, 0xc0, !PT ;  /* 0x0000003800037812 */ /* 0x000fe200078ec0ff */
[----:B0-----:R-:W-:Y:S01]  /*26410*/  ULEA UR4, UR5, UR4, 0x18 ;  /* 0x0000000405047291 */ /* 0x001fe2000f8ec03f */
[----:B------:R-:W-:Y:S02]  /*26420*/  LOP3.LUT R0, R4, 0x70, R2, 0xf8, !PT ;  /* 0x0000007004007812 */ /* 0x000fe400078ef802 */
[----:B------:R-:W-:-:S02]  /*26430*/  LOP3.LUT R4, R3, 0x40, RZ, 0xfc, !PT ;  /* 0x0000004003047812 */ /* 0x000fc400078efcff */
[C---:B------:R-:W-:Y:S01]  /*26440*/  LOP3.LUT R2, R3.reuse, 0x80, RZ, 0xfc, !PT ;  /* 0x0000008003027812 */ /* 0x040fe200078efcff */
[----:B------:R-:W-:Y:S01]  /*26450*/  IMAD.U32 R22, RZ, RZ, UR4 ;  /* 0x00000004ff167e24 */ /* 0x000fe2000f8e00ff */
[----:B------:R-:W-:-:S03]  /*26460*/  LOP3.LUT R0, R3, 0xc0, RZ, 0xfc, !PT ;  /* 0x000000c003007812 */ /* 0x000fc600078efcff */
[----:B---3--:R-:W-:-:S07]  /*26470*/  IMAD R26, R29, 0x2, R22 ;  /* 0x000000021d1a7824 */ /* 0x008fce00078e0216 */
.L_x_3649:
        /* <DEDUP_REMOVED lines=31> */
[----:B0-23--:R-:W-:Y:S06]  /*26670*/  @P1 BRA `(.L_x_3573) ;  /* 0x0000000000181947 */ /* 0x00dfec0003800000 */
[----:B------:R-:W-:Y:S02]  /*26680*/  ULDC UR4, c[0x0][0x288] ;  /* 0x0000a20000047ab9 */ /* 0x000fe40000000800 */
[----:B-----5:R-:W-:Y:S01]  /*26690*/  IMAD.U32 R37, RZ, RZ, UR4 ;  /* 0x00000004ff257e24 */ /* 0x020fe2000f8e00ff */
[----:B------:R-:W-:Y:S06]  /*266a0*/  @!P2 BRA `(.L_x_3573) ;  /* 0x00000000000ca947 */ /* 0x000fec0003800000 */
[----:B------:R-:W2:Y:S04]  /*266b0*/  LDG.E R4, desc[UR36][R2.64] ;  /* 0x0000002402047981 */ /* 0x000ea8000c1e1900 */
[----:B------:R-:W2:Y:S02]  /*266c0*/  LDG.E R37, desc[UR36][R2.64+0x4] ;  /* 0x0000042402257981 */ /* 0x000ea4000c1e1900 */
[----:B--2---:R-:W-:-:S07]  /*266d0*/  IMAD.IADD R37, R37, 0x1, -R4 ;  /* 0x0000000125257824 */ /* 0x004fce00078e0a04 */
.L_x_3573:
        /* <DEDUP_REMOVED lines=8> */
.L_x_3574:
        /* <DEDUP_REMOVED lines=9> */
.L_x_3575:
[----:B0-----:R-:W0:Y:S01]  /*267f0*/  LDC R2, c[0x0][0x448] ;  /* 0x00011200ff027b82 */ /* 0x001e220000000800 */
[----:B------:R-:W-:Y:S01]  /*26800*/  IMAD.SHL.U32 R36, R17, 0x80, RZ ;  /* 0x0000008011247824 */ /* 0x000fe200078e00ff */
[----:B------:R-:W-:Y:S01]  /*26810*/  LOP3.LUT R23, R23, 0xfffeffff, RZ, 0xc0, !PT ;  /* 0xfffeffff17177812 */ /* 0x000fe200078ec0ff */
[----:B-----5:R-:W-:Y:S02]  /*26820*/  IMAD.IADD R17, R0, 0x1, -R31 ;  /* 0x0000000100117824 */ /* 0x020fe400078e0a1f */
[----:B------:R-:W-:Y:S01]  /*26830*/  VIADD R4, R36, 0x7f ;  /* 0x0000007f24047836 */ /* 0x000fe20000000000 */
[----:B0-----:R-:W-:Y:S02]  /*26840*/  ISETP.NE.AND P2, PT, R2, 0x1, PT ;  /* 0x000000010200780c */ /* 0x001fe40003f45270 */
[----:B------:R-:W0:Y:S11]  /*26850*/  LDC.64 R2, c[0x0][0xad8] ;  /* 0x0002b600ff027b82 */ /* 0x000e360000000a00 */
[----:B------:R-:W1:Y:S01]  /*26860*/  @P2 LDC R5, c[0x0][0x44c] ;  /* 0x00011300ff052b82 */ /* 0x000e620000000800 */
[----:B------:R-:W-:-:S07]  /*26870*/  @P2 LOP3.LUT R23, R23, 0x10000, RZ, 0xfc, !PT ;  /* 0x0001000017172812 */ /* 0x000fce00078efcff */
[----:B------:R-:W2:Y:S01]  /*26880*/  @P2 LDC R6, c[0x0][0x450] ;  /* 0x00011400ff062b82 */ /* 0x000ea20000000800 */
[----:B0-----:R-:W-:Y:S01]  /*26890*/  ISETP.GE.AND P1, PT, R3, 0x1, PT ;  /* 0x000000010300780c */ /* 0x001fe20003f26270 */
[----:B-1----:R-:W-:-:S05]  /*268a0*/  @P2 IMAD.HI.U32 R5, R4, R5, RZ ;  /* 0x0000000504052227 */ /* 0x002fca00078e00ff */
[----:B--2---:R-:W-:Y:S02]  /*268b0*/  @P2 SHF.R.U32.HI R4, RZ, R6, R5 ;  /* 0x00000006ff042219 */ /* 0x004fe40000011605 */
[----:B------:R-:W-:-:S05]  /*268c0*/  IADD3 R5, R17, 0x1, -R37 ;  /* 0x0000000111057810 */ /* 0x000fca0007ffe825 */
        /* <DEDUP_REMOVED lines=14> */
.L_x_3578:
[----:B------:R-:W-:-:S13]  /*269b0*/  ISETP.NE.AND P0, PT, R3, 0x1, PT ;  /* 0x000000010300780c */ /* 0x000fda0003f05270 */
[----:B------:R-:W0:Y:S02]  /*269c0*/  @P0 LDC.64 R4, c[0x0][0xae0] ;  /* 0x0002b800ff040b82 */ /* 0x000e240000000a00 */
[----:B0-----:R-:W-:-:S05]  /*269d0*/  @P0 IMAD.HI.U32 R4, R0, R4, RZ ;  /* 0x0000000400040227 */ /* 0x001fca00078e00ff */
[----:B------:R-:W-:-:S07]  /*269e0*/  @P0 SHF.R.U32.HI R0, RZ, R5, R4 ;  /* 0x00000005ff000219 */ /* 0x000fce0000011604 */
.L_x_3579:
[----:B------:R-:W-:Y:S05]  /*269f0*/  BSYNC B0 ;  /* 0x0000000000007941 */ /* 0x000fea0003800000 */
.L_x_3577:
[----:B------:R-:W-:-:S05]  /*26a00*/  IMAD R5, R0, R3, R3 ;  /* 0x0000000300057224 */ /* 0x000fca00078e0203 */
[----:B------:R-:W-:-:S07]  /*26a10*/  VIMNMX R2, R2, R5, PT ;  /* 0x0000000502027248 */ /* 0x000fce0003fe0100 */
.L_x_3576:
[----:B------:R-:W0:Y:S01]  /*26a20*/  @P2 LDC R5, c[0x0][0x44c] ;  /* 0x00011300ff052b82 */ /* 0x000e220000000800 */
[----:B------:R-:W-:Y:S01]  /*26a30*/  VIADD R2, R2, 0x5f ;  /* 0x0000005f02027836 */ /* 0x000fe20000000000 */
[----:B------:R-:W-:Y:S01]  /*26a40*/  ULDC UR4, c[0x0][0xad4] ;  /* 0x0002b50000047ab9 */ /* 0x000fe20000000800 */
[----:B------:R-:W-:-:S05]  /*26a50*/  IMAD.MOV.U32 R0, RZ, RZ, R36 ;  /* 0x000000ffff007224 */ /* 0x000fca00078e0024 */
[----:B------:R-:W1:Y:S01]  /*26a60*/  @P2 LDC R7, c[0x0][0x450] ;  /* 0x00011400ff072b82 */ /* 0x000e620000000800 */
[----:B0-----:R-:W-:-:S05]  /*26a70*/  @P2 IMAD.HI.U32 R4, R36, R5, RZ ;  /* 0x0000000524042227 */ /* 0x001fca00078e00ff */
[----:B-1----:R-:W-:Y:S01]  /*26a80*/  @P2 SHF.R.U32.HI R0, RZ, R7, R4 ;  /* 0x00000007ff002219 */ /* 0x002fe20000011604 */
[----:B------:R-:W-:-:S04]  /*26a90*/  IMAD.HI R4, R2, 0x2aaaaaab, RZ ;  /* 0x2aaaaaab02047827 */ /* 0x000fc800078e02ff */
[----:B------:R-:W-:Y:S01]  /*26aa0*/  VIADD R2, R17, 0x5f ;  /* 0x0000005f11027836 */ /* 0x000fe20000000000 */
[----:B------:R-:W-:-:S03]  /*26ab0*/  SHF.R.U32.HI R5, RZ, 0x1f, R4 ;  /* 0x0000001fff057819 */ /* 0x000fc60000011604 */
[----:B------:R-:W-:Y:S01]  /*26ac0*/  IMAD.HI R2, R2, 0x2aaaaaab, RZ ;  /* 0x2aaaaaab02027827 */ /* 0x000fe200078e02ff */
[----:B------:R-:W-:-:S04]  /*26ad0*/  LEA.HI.SX32 R4, R4, R5, 0x1c ;  /* 0x0000000504047211 */ /* 0x000fc800078fe2ff */
[----:B------:R-:W-:-:S04]  /*26ae0*/  SHF.R.U32.HI R5, RZ, 0x1f, R2 ;  /* 0x0000001fff057819 */ /* 0x000fc80000011602 */
[----:B------:R-:W-:Y:S02]  /*26af0*/  LEA.HI.SX32 R5, R2, R5, 0x1c ;  /* 0x0000000502057211 */ /* 0x000fe400078fe2ff */
[----:B------:R-:W-:Y:S02]  /*26b00*/  IADD3 R2, R0, R17, -R37 ;  /* 0x0000001100027210 */ /* 0x000fe40007ffe825 */
        /* <DEDUP_REMOVED lines=13> */
.L_x_3582:
[----:B------:R-:W-:-:S13]  /*26be0*/  ISETP.NE.AND P0, PT, R3, 0x1, PT ;  /* 0x000000010300780c */ /* 0x000fda0003f05270 */
[----:B------:R-:W0:Y:S02]  /*26bf0*/  @P0 LDC.64 R4, c[0x0][0xae0] ;  /* 0x0002b800ff040b82 */ /* 0x000e240000000a00 */
[----:B0-----:R-:W-:-:S05]  /*26c00*/  @P0 IMAD.HI.U32 R4, R2, R4, RZ ;  /* 0x0000000402040227 */ /* 0x001fca00078e00ff */
[----:B------:R-:W-:-:S07]  /*26c10*/  @P0 SHF.R.U32.HI R2, RZ, R5, R4 ;  /* 0x00000005ff020219 */ /* 0x000fce0000011604 */
.L_x_3583:
[----:B------:R-:W-:Y:S05]  /*26c20*/  BSYNC B0 ;  /* 0x0000000000007941 */ /* 0x000fea0003800000 */
.L_x_3581:
[----:B------:R-:W-:-:S05]  /*26c30*/  IMAD R3, R2, R3, RZ ;  /* 0x0000000302037224 */ /* 0x000fca00078e02ff */
[----:B------:R-:W-:-:S07]  /*26c40*/  VIMNMX R0, R0, R3, !PT ;  /* 0x0000000300007248 */ /* 0x000fce0007fe0100 */
.L_x_3580:
[----:B------:R-:W-:Y:S01]  /*26c50*/  IMAD.HI R0, R0, 0x2aaaaaab, RZ ;  /* 0x2aaaaaab00007827 */ /* 0x000fe200078e02ff */
[----:B------:R-:W-:Y:S04]  /*26c60*/  BSSY B0, `(.L_x_3584) ;  /* 0x000002a000007945 */ /* 0x000fe80003800000 */
[----:B------:R-:W-:-:S04]  /*26c70*/  SHF.R.U32.HI R3, RZ, 0x1f, R0 ;  /* 0x0000001fff037819 */ /* 0x000fc80000011600 */
[----:B------:R-:W-:Y:S02]  /*26c80*/  LEA.HI.SX32 R3, R0, R3, 0x1c ;  /* 0x0000000300037211 */ /* 0x000fe400078fe2ff */
[C---:B------:R-:W-:Y:S02]  /*26c90*/  LOP3.LUT R0, R18.reuse, 0xff000000, RZ, 0xc0, !PT ;  /* 0xff00000012007812 */ /* 0x040fe400078ec0ff */
        /* <DEDUP_REMOVED lines=12> */
[----:B0-----:R-:W-:-:S04]  /*26d60*/  IABS R4, R0 ;  /* 0x0000000000047213 */ /* 0x001fc80000000000 */
[----:B------:R-:W0:Y:S08]  /*26d70*/  I2F.RP R6, R4 ;  /* 0x0000000400067306 */ /* 0x000e300000209400 */
        /* <DEDUP_REMOVED lines=8> */
[----:B------:R-:W-:-:S05]  /*26e00*/  IADD3 R3, R0, -0x1, R7 ;  /* 0xffffffff00037810 */ /* 0x000fca0007ffe007 */
[----:B------:R-:W-:-:S05]  /*26e10*/  IMAD.IADD R3, R3, 0x1, -R30 ;  /* 0x0000000103037824 */ /* 0x000fca00078e0a1e */
[----:B------:R-:W-:Y:S02]  /*26e20*/  LOP3.LUT R9, R3, R0, RZ, 0x3c, !PT ;  /* 0x0000000003097212 */ /* 0x000fe400078e3cff */
[----:B------:R-:W-:Y:S02]  /*26e30*/  IABS R3, R3 ;  /* 0x0000000300037213 */ /* 0x000fe40000000000 */
[----:B------:R-:W-:-:S03]  /*26e40*/  ISETP.GE.AND P2, PT, R9, RZ, PT ;  /* 0x000000ff0900720c */ /* 0x000fc60003f46270 */
        /* <DEDUP_REMOVED lines=11> */
.L_x_3585:
[----:B------:R-:W-:Y:S05]  /*26f00*/  BSYNC B0 ;  /* 0x0000000000007941 */ /* 0x000fea0003800000 */
.L_x_3584:
[-C--:B------:R-:W-:Y:S01]  /*26f10*/  IMAD R30, R5, R0.reuse, R30 ;  /* 0x00000000051e7224 */ /* 0x080fe200078e021e */
        /* <DEDUP_REMOVED lines=22> */
.L_x_3587:
        /* <DEDUP_REMOVED lines=20> */
.L_x_3590:
[----:B------:R-:W-:Y:S05]  /*271c0*/  BSYNC B6 ;  /* 0x0000000000067941 */ /* 0x000fea0003800000 */
.L_x_3589:
        /* <DEDUP_REMOVED lines=20> */
.L_x_3593:
        /* <DEDUP_REMOVED lines=15> */
.L_x_3592:
[----:B------:R-:W-:Y:S05]  /*27400*/  BSYNC B6 ;  /* 0x0000000000067941 */ /* 0x000fea0003800000 */
.L_x_3591:
        /* <DEDUP_REMOVED lines=11> */
[----:B------:R-:W-:Y:S01]  /*274c0*/  LOP3.LUT R32, R21, 0x40, RZ, 0xfc, !PT ;  /* 0x0000004015207812 */ /* 0x000fe200078efcff */
[----:B---3--:R-:W-:Y:S01]  /*274d0*/  @P0 IMAD.WIDE R2, R19, 0x4, R2 ;  /* 0x0000000413020825 */ /* 0x008fe200078e0202 */
[----:B------:R-:W-:-:S03]  /*274e0*/  LOP3.LUT R21, R21, 0x80, RZ, 0xfc, !PT ;  /* 0x0000008015157812 */ /* 0x000fc600078efcff */
[----:B-1----:R-:W-:Y:S01]  /*274f0*/  IMAD.SHL.U32 R25, R20, 0x8, RZ ;  /* 0x0000000814197824 */ /* 0x002fe200078e00ff */
[----:B------:R0:W5:Y:S01]  /*27500*/  @P0 LDG.E R28, desc[UR36][R2.64] ;  /* 0x00000024021c0981 */ /* 0x000162000c1e1900 */
[----:B------:R-:W-:Y:S01]  /*27510*/  ISETP.GE.AND P0, PT, R21, UR4, PT ;  /* 0x0000000415007c0c */ /* 0x000fe2000bf06270 */
[----:B------:R-:W-:Y:S01]  /*27520*/  UMOV UR5, 0xffffffff ;  /* 0xffffffff00057882 */ /* 0x000fe20000000000 */
[----:B------:R-:W-:Y:S01]  /*27530*/  ISETP.GE.AND P1, PT, R32, UR4, PT ;  /* 0x0000000420007c0c */ /* 0x000fe2000bf26270 */
[----:B------:R-:W1:Y:S01]  /*27540*/  S2R R21, SR_TID.X ;  /* 0x0000000000157919 */ /* 0x000e620000002100 */
[----:B------:R-:W-:Y:S01]  /*27550*/  LOP3.LUT R25, R25, 0x38, RZ, 0xc0, !PT ;  /* 0x0000003819197812 */ /* 0x000fe200078ec0ff */
[----:B------:R-:W-:Y:S01]  /*27560*/  VIADD R0, R34, 0xffffffff ;  /* 0xffffffff22007836 */ /* 0x000fe20000000000 */
[----:B------:R-:W-:Y:S02]  /*27570*/  LOP3.LUT R23, R23, 0xfffffffe, RZ, 0xc0, !PT ;  /* 0xfffffffe17177812 */ /* 0x000fe400078ec0ff */
[----:B------:R-:W-:-:S02]  /*27580*/  ISETP.GE.AND P2, PT, R25, UR4, PT ;  /* 0x0000000419007c0c */ /* 0x000fc4000bf46270 */
[----:B------:R-:W-:Y:S02]  /*27590*/  LOP3.LUT R23, R23, 0xffffffef, RZ, 0xc0, !PT ;  /* 0xffffffef17177812 */ /* 0x000fe400078ec0ff */
[----:B------:R-:W-:Y:S02]  /*275a0*/  LOP3.LUT R25, R25, 0xc0, RZ, 0xfc, !PT ;  /* 0x000000c019197812 */ /* 0x000fe400078efcff */
[----:B------:R-:W-:Y:S02]  /*275b0*/  LOP3.LUT R20, R20, 0x7f, RZ, 0xc0, !PT ;  /* 0x0000007f14147812 */ /* 0x000fe400078ec0ff */
[----:B------:R-:W-:Y:S02]  /*275c0*/  @P1 LOP3.LUT R23, R23, 0x10, RZ, 0xfc, !PT ;  /* 0x0000001017171812 */ /* 0x000fe400078efcff */
[----:B------:R-:W-:-:S03]  /*275d0*/  SHF.R.U32.HI R32, RZ, 0x3, R20 ;  /* 0x00000003ff207819 */ /* 0x000fc60000011614 */
[----:B------:R-:W-:-:S04]  /*275e0*/  @P2 LOP3.LUT R23, R23, 0x1, RZ, 0xfc, !PT ;  /* 0x0000000117172812 */ /* 0x000fc800078efcff */
[----:B------:R-:W-:-:S04]  /*275f0*/  LOP3.LUT R23, R23, 0xfffffff7, RZ, 0xc0, !PT ;  /* 0xfffffff717177812 */ /* 0x000fc800078ec0ff */
[----:B------:R-:W-:Y:S02]  /*27600*/  @P0 LOP3.LUT R23, R23, 0x8, RZ, 0xfc, !PT ;  /* 0x0000000817170812 */ /* 0x000fe400078efcff */
[----:B------:R-:W-:Y:S02]  /*27610*/  ISETP.GE.AND P0, PT, R25, UR4, PT ;  /* 0x0000000419007c0c */ /* 0x000fe4000bf06270 */
[----:B------:R-:W-:Y:S01]  /*27620*/  LOP3.LUT R23, R23, 0xfffffffb, RZ, 0xc0, !PT ;  /* 0xfffffffb17177812 */ /* 0x000fe200078ec0ff */
[----:B-1----:R-:W-:-:S05]  /*27630*/  IMAD.SHL.U32 R20, R21, 0x10, RZ ;  /* 0x0000001015147824 */ /* 0x002fca00078e00ff */
[----:B------:R-:W-:-:S05]  /*27640*/  LOP3.LUT R20, R32, 0x70, R20, 0xf8, !PT ;  /* 0x0000007020147812 */ /* 0x000fca00078ef814 */
[----:B------:R-:W-:Y:S01]  /*27650*/  @P0 LOP3.LUT R23, R23, 0x4, RZ, 0xfc, !PT ;  /* 0x0000000417170812 */ /* 0x000fe200078efcff */
[----:B------:R-:W-:Y:S01]  /*27660*/  IMAD R6, R0, 0x60, R20 ;  /* 0x0000006000067824 */ /* 0x000fe200078e0214 */
[----:B0-2---:R-:W-:Y:S06]  /*27670*/  BRA.DIV UR5, `(.L_x_3594) ;  /* 0x0000005205007947 */ /* 0x005fec000b800000 */
.L_x_3667:
        /* <DEDUP_REMOVED lines=21> */
[----:B------:R-:W-:Y:S01]  /*277d0*/  IMAD.MOV R5, RZ, RZ, -R7 ;  /* 0x000000ffff057224 */ /* 0x000fe200078e0a07 */
[----:B0-----:R-:W-:-:S04]  /*277e0*/  @!P0 LEA R2, P1, R4, R2, 0x2 ;  /* 0x0000000204028211 */ /* 0x001fc800078210ff */
[----:B------:R-:W-:-:S05]  /*277f0*/  @!P0 LEA.HI.X R3, R4, R3, R8, 0x2, P1 ;  /* 0x0000000304038211 */ /* 0x000fca00008f1408 */
[----:B------:R0:W5:Y:S01]  /*27800*/  @!P0 LDG.E R35, desc[UR36][R2.64] ;  /* 0x0000002402238981 */ /* 0x000162000c1e1900 */
[----:B------:R-:W-:Y:S01]  /*27810*/  IMAD.U32 R4, RZ, RZ, UR38 ;  /* 0x00000026ff047e24 */ /* 0x000fe2000f8e00ff */
[----:B------:R-:W-:Y:S02]  /*27820*/  ISETP.GT.U32.AND P1, PT, R20, 0x5f, PT ;  /* 0x0000005f1400780c */ /* 0x000fe40003f24070 */
[----:B------:R-:W-:Y:S02]  /*27830*/  LOP3.LUT R23, R23, 0xfffffbff, RZ, 0xc0, !PT ;  /* 0xfffffbff17177812 */ /* 0x000fe400078ec0ff */
[----:B------:R-:W-:Y:S02]  /*27840*/  ISETP.NE.AND P0, PT, R4, 0x3, PT ;  /* 0x000000030400780c */ /* 0x000fe40003f05270 */
[----:B------:R-:W-:Y:S01]  /*27850*/  LOP3.LUT R18, R18, 0xffff, RZ, 0xc0, !PT ;  /* 0x0000ffff12127812 */ /* 0x000fe200078ec0ff */
[----:B0-----:R-:W-:-:S05]  /*27860*/  IMAD R2, R9, R5, R6 ;  /* 0x0000000509027224 */ /* 0x001fca00078e0206 */
[----:B------:R0:W-:Y:S05]  /*27870*/  STL [R1+0x440], R2 ;  /* 0x0004400201007387 */ /* 0x0001ea0000100800 */
[----:B------:R-:W-:-:S04]  /*27880*/  @P0 LOP3.LUT R23, R23, 0x400, RZ, 0xfc, !PT ;  /* 0x0000040017170812 */ /* 0x000fc800078efcff */
[----:B------:R-:W-:Y:S02]  /*27890*/  LOP3.LUT R23, R23, 0xffffffdf, RZ, 0xc0, !PT ;  /* 0xffffffdf17177812 */ /* 0x000fe400078ec0ff */
[----:B0-----:R-:W-:Y:S02]  /*278a0*/  SEL R2, RZ, 0x1, P2 ;  /* 0x00000001ff027807 */ /* 0x001fe40001000000 */
[----:B------:R-:W-:-:S03]  /*278b0*/  @P1 LOP3.LUT R23, R23, 0x20, RZ, 0xfc, !PT ;  /* 0x0000002017171812 */ /* 0x000fc600078efcff */
[----:B------:R0:W-:Y:S01]  /*278c0*/  STL [R1+0x478], R2 ;  /* 0x0004780201007387 */ /* 0x0001e20000100800 */
[----:B------:R-:W-:Y:S05]  /*278d0*/  @!P0 BRA `(.L_x_3595) ;  /* 0x0000000000048947 */ /* 0x000fea0003800000 */
[----:B------:R-:W-:Y:S01]  /*278e0*/  BPT.TRAP 0x1 ;  /* 0x000000040000795c */ /* 0x000fe20000300000 */
.L_x_3595:
[----:B------:R-:W-:Y:S01]  /*278f0*/  IMAD R25, R0, -0x60, R17 ;  /* 0xffffffa000197824 */ /* 0x000fe200078e0211 */
[----:B------:R-:W-:Y:S01]  /*27900*/  SHF.L.U32 R0, R27, 0x1f, RZ ;  /* 0x0000001f1b007819 */ /* 0x000fe200000006ff */
[----:B------:R-:W-:Y:S01]  /*27910*/  IMAD R17, R24, 0x8, R22 ;  /* 0x0000000818117824 */ /* 0x000fe200078e0216 */
[----:B------:R-:W-:Y:S03]  /*27920*/  BSSY B0, `(.L_x_3596) ;  /* 0x0000003000007945 */ /* 0x000fe60003800000 */
[----:B------:R-:W1:Y:S02]  /*27930*/  SYNCS.PHASECHK.TRANS64.TRYWAIT P0, [R17+URZ+0x32440], R0 ;  /* 0x03244000110075a7 */ /* 0x000e64000800017f */
[----:B-1----:R-:W-:Y:S05]  /*27940*/  @!P0 BRA `(.L_x_3597) ;  /* 0x0000004c007c8947 */ /* 0x002fea0003800000 */
.L_x_3668:
[----:B------:R-:W-:Y:S05]  /*27950*/  BSYNC B0 ;  /* 0x0000000000007941 */ /* 0x000fea0003800000 */
.L_x_3596:
[----:B0-----:R-:W1:Y:S01]  /*27960*/  LDL R2, [R1+0x440] ;  /* 0x0004400001027983 */ /* 0x001e620000100800 */
[----:B------:R-:W-:Y:S01]  /*27970*/  ULDC.64 UR4, c[0x0][0x300] ;  /* 0x0000c00000047ab9 */ /* 0x000fe20000000a00 */
[----:B-----5:R-:W-:Y:S01]  /*27980*/  SHF.R.S32.HI R4, RZ, 0x1f, R35 ;  /* 0x0000001fff047819 */ /* 0x020fe20000011423 */
[----:B------:R-:W-:Y:S01]  /*27990*/  ULDC.64 UR6, c[0x0][0x2e8] ;  /* 0x0000ba0000067ab9 */ /* 0x000fe20000000a00 */
[----:B------:R-:W-:-:S03]  /*279a0*/  LOP3.LUT R23, R23, 0xfffffffd, RZ, 0xc0, !PT ;  /* 0xfffffffd17177812 */ /* 0x000fc600078ec0ff */
[----:B------:R-:W-:Y:S01]  /*279b0*/  STL [R1+0x460], R4 ;  /* 0x0004600401007387 */ /* 0x000fe20000100800 */
[----:B-1----:R-:W-:-:S05]  /*279c0*/  SHF.R.S32.HI R0, RZ, 0x1f, R2 ;  /* 0x0000001fff007819 */ /* 0x002fca0000011402 */
[----:B------:R0:W-:Y:S02]  /*279d0*/  STL [R1+0x45c], R0 ;  /* 0x00045c0001007387 */ /* 0x0001e40000100800 */
[----:B0-----:R-:W-:-:S04]  /*279e0*/  IMAD R0, R0, UR4, RZ ;  /* 0x0000000400007c24 */ /* 0x001fc8000f8e02ff */
[C---:B------:R-:W-:Y:S02]  /*279f0*/  IMAD R0, R2.reuse, UR5, R0 ;  /* 0x0000000502007c24 */ /* 0x040fe4000f8e0200 */
[----:B------:R-:W-:Y:S01]  /*27a00*/  IMAD.WIDE.U32 R2, R2, UR4, RZ ;  /* 0x0000000402027c25 */ /* 0x000fe2000f8e00ff */
[----:B------:R-:W-:-:S03]  /*27a10*/  ULDC.64 UR4, c[0x0][0x310] ;  /* 0x0000c40000047ab9 */ /* 0x000fc60000000a00 */
[----:B------:R-:W-:Y:S02]  /*27a20*/  IMAD.IADD R3, R3, 0x1, R0 ;  /* 0x0000000103037824 */ /* 0x000fe400078e0200 */
[----:B------:R-:W-:Y:S02]  /*27a30*/  IMAD R0, R4, UR4, RZ ;  /* 0x0000000404007c24 */ /* 0x000fe4000f8e02ff */
[----:B------:R-:W0:Y:S01]  /*27a40*/  S2R R4, SR_TID.X ;  /* 0x0000000000047919 */ /* 0x000e220000002100 */
[----:B------:R-:W-:-:S04]  /*27a50*/  IMAD.WIDE.U32 R2, R35, UR4, R2 ;  /* 0x0000000423027c25 */ /* 0x000fc8000f8e0002 */
[----:B------:R-:W-:Y:S01]  /*27a60*/  IMAD R0, R35, UR5, R0 ;  /* 0x0000000523007c24 */ /* 0x000fe2000f8e0200 */
[----:B------:R-:W-:-:S03]  /*27a70*/  ULDC.64 UR4, c[0x0][0x308] ;  /* 0x0000c20000047ab9 */ /* 0x000fc60000000a00 */
[----:B------:R-:W-:Y:S02]  /*27a80*/  IMAD.IADD R3, R3, 0x1, R0 ;  /* 0x0000000103037824 */ /* 0x000fe400078e0200 */
[----:B------:R-:W-:Y:S01]  /*27a90*/  IMAD.WIDE.U32 R2, R18, UR4, R2 ;  /* 0x0000000412027c25 */ /* 0x000fe2000f8e0002 */
[----:B------:R-:W-:Y:S02]  /*27aa0*/  ULDC UR4, c[0x0][0x2f4] ;  /* 0x0000bd0000047ab9 */ /* 0x000fe40000000800 */
[----:B------:R-:W-:Y:S02]  /*27ab0*/  LEA R0, P0, R2, UR6, 0x1 ;  /* 0x0000000602007c11 */ /* 0x000fe4000f8008ff */
[----:B0-----:R-:W-:Y:S01]  /*27ac0*/  LOP3.LUT R5, R4, 0x7f, RZ, 0xc0, !PT ;  /* 0x0000007f04057812 */ /* 0x001fe200078ec0ff */
[----:B------:R-:W-:Y:S01]  /*27ad0*/  IMAD R4, R18, UR5, R3 ;  /* 0x0000000512047c24 */ /* 0x000fe2000f8e0203 */
[----:B------:R-:W-:Y:S02]  /*27ae0*/  UMOV UR5, 0xffffffff ;  /* 0xffffffff00057882 */ /* 0x000fe40000000000 */
[----:B------:R-:W-:-:S02]  /*27af0*/  SHF.R.U32.HI R6, RZ, 0x3, R5 ;  /* 0x00000003ff067819 */ /* 0x000fc40000011605 */
[----:B------:R-:W0:Y:S01]  /*27b00*/  S2R R5, SR_TID.X ;  /* 0x0000000000057919 */ /* 0x000e220000002100 */
[----:B------:R-:W-:Y:S02]  /*27b10*/  LEA.HI.X R4, R2, UR7, R4, 0x1, P0 ;  /* 0x0000000702047c11 */ /* 0x000fe400080f0c04 */
[----:B------:R-:W-:-:S05]  /*27b20*/  IMAD.IADD R25, R25, 0x1, -R6 ;  /* 0x0000000119197824 */ /* 0x000fca00078e0a06 */
[----:B------:R-:W-:Y:S01]  /*27b30*/  ISETP.GE.AND P0, PT, R25, 0x1, PT ;  /* 0x000000011900780c */ /* 0x000fe20003f06270 */
[----:B0-----:R-:W-:Y:S02]  /*27b40*/  IMAD.SHL.U32 R7, R5, 0x8, RZ ;  /* 0x0000000805077824 */ /* 0x001fe400078e00ff */
[----:B------:R-:W-:-:S03]  /*27b50*/  IMAD R5, R24, 0x1800, R29 ;  /* 0x0000180018057824 */ /* 0x000fc600078e021d */
[----:B------:R-:W-:-:S04]  /*27b60*/  LOP3.LUT R7, R7, 0x38, RZ, 0xc0, !PT ;  /* 0x0000003807077812 */ /* 0x000fc800078ec0ff */
[----:B------:R-:W-:-:S13]  /*27b70*/  ISETP.GE.AND P2, PT, R7, UR4, PT ;  /* 0x0000000407007c0c */ /* 0x000fda000bf46270 */
[----:B------:R-:W-:Y:S01]  /*27b80*/  @P2 LOP3.LUT R23, R23, 0x2, RZ, 0xfc, !PT ;  /* 0x0000000217172812 */ /* 0x000fe200078efcff */
[----:B------:R-:W-:Y:S06]  /*27b90*/  BRA.DIV UR5, `(.L_x_3598) ;  /* 0x0000004a05fc7947 */ /* 0x000fec000b800000 */
        /* <DEDUP_REMOVED lines=52> */
.L_x_3682:
        /* <DEDUP_REMOVED lines=10> */
.L_x_3599:
        /* <DEDUP_REMOVED lines=10> */
.L_x_3600:
[----:B------:R-:W-:Y:S01]  /*28020*/  VIADD R0, R22, 0x18400 ;  /* 0x0001840016007836 */ /* 0x000fe20000000000 */
[----:B------:R-:W-:Y:S01]  /*28030*/  LOP3.LUT P1, RZ, R23, 0x40, RZ, 0xc0, !PT ;  /* 0x0000004017ff7812 */ /* 0x000fe2000782c0ff */
[----:B------:R1:W-:-:S12]  /*28040*/  SYNCS.ARRIVE.TRANS64.A1T0 RZ, [R17+URZ+0x32430], RZ ;  /* 0x032430ff11ff79a7 */ /* 0x0003d8000810003f */
[----:B------:R-:W-:Y:S05]  /*28050*/  WARPSYNC.ALL ;  /* 0x0000000000007948 */ /* 0x000fea0003800000 */
[----:B------:R-:W-:Y:S01]  /*28060*/  BAR.SYNC.DEFER_BLOCKING 0x8, 0x180 ;  /* 0x0206000000007b1d */ /* 0x000fe20000010000 */
[----:B------:R-:W-:Y:S02]  /*28070*/  LOP3.LUT P0, RZ, R0, 0x3ff, RZ, 0xc0, !PT ;  /* 0x000003ff00ff7812 */ /* 0x000fe4000780c0ff */
[----:B------:R-:W-:-:S03]  /*28080*/  SHF.R.S32.HI R0, RZ, 0x1f, R19 ;  /* 0x0000001fff007819 */ /* 0x000fc60000011413 */
[----:B------:R-:W-:Y:S01]  /*28090*/  BSSY B6, `(.L_x_3601) ;  /* 0x0000018000067945 */ /* 0x000fe20003800000 */
[----:B------:R-:W-:Y:S02]  /*280a0*/  SEL R34, R0, RZ, !P1 ;  /* 0x000000ff00227207 */ /* 0x000fe40004800000 */
[----:B------:R-:W-:-:S03]  /*280b0*/  SEL R0, R19, RZ, !P1 ;  /* 0x000000ff13007207 */ /* 0x000fc60004800000 */
[----:B------:R-:W-:Y:S04]  /*280c0*/  STL [R1+0x454], R34 ;  /* 0x0004542201007387 */ /* 0x000fe80000100800 */
[----:B------:R2:W-:Y:S02]  /*280d0*/  STL [R1+0x448], R0 ;  /* 0x0004480001007387 */ /* 0x0005e40000100800 */
[----:B--2---:R-:W-:-:S05]  /*280e0*/  SHF.R.S32.HI R0, RZ, 0x1f, R33 ;  /* 0x0000001fff007819 */ /* 0x004fca0000011421 */
[----:B------:R2:W-:Y:S01]  /*280f0*/  STL [R1+0x450], R0 ;  /* 0x0004500001007387 */ /* 0x0005e20000100800 */
        /* <DEDUP_REMOVED lines=17> */
.L_x_3602:
[----:B------:R-:W-:Y:S05]  /*28210*/  BSYNC B6 ;  /* 0x0000000000067941 */ /* 0x000fea0003800000 */
.L_x_3601:
[----:B------:R-:W3:Y:S01]  /*28220*/  LDL R20, [R1+0x450] ;  /* 0x0004500001147983 */ /* 0x000ee20000100800 */
[----:B------:R-:W-:Y:S01]  /*28230*/  IMAD.MOV.U32 R21, RZ, RZ, R34 ;  /* 0x000000ffff157224 */ /* 0x000fe200078e0022 */
[----:B------:R-:W-:Y:S01]  /*28240*/  ULDC.64 UR4, c[0x0][0x298] ;  /* 0x0000a60000047ab9 */ /* 0x000fe20000000a00 */
[----:B0-----:R-:W0:Y:S01]  /*28250*/  LDC R5, c[0x0][0x448] ;  /* 0x00011200ff057b82 */ /* 0x001e220000000800 */
[----:B------:R-:W4:Y:S01]  /*28260*/  S2R R2, SR_TID.X ;  /* 0x0000000000027919 */ /* 0x000f220000002100 */
[----:B------:R-:W5:Y:S01]  /*28270*/  S2R R34, SR_TID.X ;  /* 0x0000000000227919 */ /* 0x000f620000002100 */
[----:B----4-:R-:W-:-:S04]  /*28280*/  LOP3.LUT R2, R2, 0x7f, RZ, 0xc0, !PT ;  /* 0x0000007f02027812 */ /* 0x010fc800078ec0ff */
[----:B--2---:R-:W-:Y:S02]  /*28290*/  SHF.R.U32.HI R0, RZ, 0x3, R2 ;  /* 0x00000003ff007819 */ /* 0x004fe40000011602 */
[----:B------:R-:W2:Y:S01]  /*282a0*/  LDC R2, c[0x0][0x448] ;  /* 0x00011200ff027b82 */ /* 0x000ea20000000800 */
[----:B---3--:R-:W-:Y:S02]  /*282b0*/  IMAD.MOV.U32 R4, RZ, RZ, R20 ;  /* 0x000000ffff047224 */ /* 0x008fe400078e0014 */
[----:B------:R-:W3:Y:S01]  /*282c0*/  LDL R20, [R1+0x448] ;  /* 0x0004480001147983 */ /* 0x000ee20000100800 */
[----:B--2---:R-:W-:Y:S01]  /*282d0*/  ISETP.NE.AND P6, PT, R2, 0x1, PT ;  /* 0x000000010200780c */ /* 0x004fe20003fc5270 */
[----:B-----5:R-:W-:Y:S02]  /*282e0*/  IMAD.SHL.U32 R34, R34, 0x10, RZ ;  /* 0x0000001022227824 */ /* 0x020fe400078e00ff */
[----:B------:R-:W-:Y:S01]  /*282f0*/  IMAD R4, R4, UR4, RZ ;  /* 0x0000000404047c24 */ /* 0x000fe2000f8e02ff */
[----:B------:R-:W2:Y:S02]  /*28300*/  S2R R6, SR_TID.X ;  /* 0x0000000000067919 */ /* 0x000ea40000002100 */
[----:B------:R-:W-:Y:S01]  /*28310*/  LOP3.LUT R34, R0, 0x70, R34, 0xf8, !PT ;  /* 0x0000007000227812 */ /* 0x000fe200078ef822 */
[----:B------:R-:W-:-:S04]  /*28320*/  IMAD R4, R33, UR5, R4 ;  /* 0x0000000521047c24 */ /* 0x000fc8000f8e0204 */
[----:B------:R-:W-:Y:S02]  /*28330*/  IMAD.IADD R34, R34, 0x1, R36 ;  /* 0x0000000122227824 */ /* 0x000fe400078e0224 */
[----:B------:R-:W4:Y:S02]  /*28340*/  @P6 LDC R3, c[0x0][0x44c] ;  /* 0x00011300ff036b82 */ /* 0x000f240000000800 */
[----:B------:R-:W-:-:S06]  /*28350*/  IMAD.MOV.U32 R0, RZ, RZ, R34 ;  /* 0x000000ffff007224 */ /* 0x000fcc00078e0022 */
[----:B------:R-:W5:Y:S01]  /*28360*/  @P6 LDC R2, c[0x0][0x450] ;  /* 0x00011400ff026b82 */ /* 0x000f620000000800 */
[----:B----4-:R-:W-:-:S05]  /*28370*/  @P6 IMAD.HI.U32 R3, R34, R3, RZ ;  /* 0x0000000322036227 */ /* 0x010fca00078e00ff */
[----:B-----5:R-:W-:Y:S01]  /*28380*/  @P6 SHF.R.U32.HI R0, RZ, R2, R3 ;  /* 0x00000002ff006219 */ /* 0x020fe20000011603 */
[----:B------:R-:W-:Y:S01]  /*28390*/  IMAD.WIDE.U32 R2, R33, UR4, RZ ;  /* 0x0000000421027c25 */ /* 0x000fe2000f8e00ff */
[----:B------:R-:W-:-:S03]  /*283a0*/  ULDC.64 UR4, c[0x0][0x2d8] ;  /* 0x0000b60000047ab9 */ /* 0x000fc60000000a00 */
[----:B------:R-:W-:Y:S02]  /*283b0*/  IMAD.IADD R3, R3, 0x1, R4 ;  /* 0x0000000103037824 */ /* 0x000fe400078e0204 */
[----:B------:R-:W-:-:S04]  /*283c0*/  IMAD.WIDE.U32 R2, R18, UR4, R2 ;  /* 0x0000000412027c25 */ /* 0x000fc8000f8e0002 */
[----:B------:R-:W-:Y:S01]  /*283d0*/  IMAD R3, R18, UR5, R3 ;  /* 0x0000000512037c24 */ /* 0x000fe2000f8e0203 */
[----:B------:R-:W-:Y:S02]  /*283e0*/  ULDC.64 UR4, c[0x0][0x2e0] ;  /* 0x0000b80000047ab9 */ /* 0x000fe40000000a00 */
[----:B------:R-:W-:Y:S01]  /*283f0*/  IMAD R4, R21, UR4, RZ ;  /* 0x0000000415047c24 */ /* 0x000fe2000f8e02ff */
[----:B--2---:R-:W-:-:S04]  /*28400*/  LOP3.LUT R21, R6, 0x7f, RZ, 0xc0, !PT ;  /* 0x0000007f06157812 */ /* 0x004fc800078ec0ff */
[----:B------:R-:W-:Y:S01]  /*28410*/  SHF.R.U32.HI R21, RZ, 0x3, R21 ;  /* 0x00000003ff157819 */ /* 0x000fe20000011615 */
[C---:B---3--:R-:W-:Y:S02]  /*28420*/  IMAD R4, R20.reuse, UR5, R4 ;  /* 0x0000000514047c24 */ /* 0x048fe4000f8e0204 */
[----:B------:R-:W-:Y:S01]  /*28430*/  IMAD.WIDE.U32 R2, R20, UR4, R2 ;  /* 0x0000000414027c25 */ /* 0x000fe2000f8e0002 */
[----:B------:R-:W-:-:S03]  /*28440*/  ULDC.64 UR4, c[0x0][0x2d0] ;  /* 0x0000b40000047ab9 */ /* 0x000fc60000000a00 */
[----:B------:R-:W-:Y:S01]  /*28450*/  IMAD.IADD R3, R3, 0x1, R4 ;  /* 0x0000000103037824 */ /* 0x000fe200078e0204 */
[----:B------:R-:W-:Y:S01]  /*28460*/  SHF.R.S32.HI R4, RZ, 0x1f, R0 ;  /* 0x0000001fff047819 */ /* 0x000fe20000011400 */
[----:B------:R-:W-:Y:S02]  /*28470*/  IMAD.SHL.U32 R20, R6, 0x8, RZ ;  /* 0x0000000806147824 */ /* 0x000fe400078e00ff */
[----:B------:R-:W-:-:S03]  /*28480*/  IMAD.WIDE.U32 R2, R0, UR4, R2 ;  /* 0x0000000400027c25 */ /* 0x000fc6000f8e0002 */
[----:B------:R-:W-:Y:S01]  /*28490*/  LOP3.LUT R20, R20, 0x38, RZ, 0xc0, !PT ;  /* 0x0000003814147812 */ /* 0x000fe200078ec0ff */
[----:B------:R-:W-:-:S04]  /*284a0*/  IMAD R4, R4, UR4, RZ ;  /* 0x0000000404047c24 */ /* 0x000fc8000f8e02ff */
[----:B------:R-:W-:Y:S01]  /*284b0*/  IMAD R4, R0, UR5, R4 ;  /* 0x0000000500047c24 */ /* 0x000fe2000f8e0204 */
[----:B------:R-:W-:Y:S01]  /*284c0*/  ULDC.64 UR4, c[0x0][0x2c8] ;  /* 0x0000b20000047ab9 */ /* 0x000fe20000000a00 */
[----:B------:R-:W-:Y:S02]  /*284d0*/  IMAD.MOV R0, RZ, RZ, -R0 ;  /* 0x000000ffff007224 */ /* 0x000fe400078e0a00 */
[----:B------:R-:W-:Y:S02]  /*284e0*/  IMAD.IADD R3, R3, 0x1, R4 ;  /* 0x0000000103037824 */ /* 0x000fe400078e0204 */
[----:B0-----:R-:W-:-:S04]  /*284f0*/  IMAD R0, R5, R0, R34 ;  /* 0x0000000005007224 */ /* 0x001fc800078e0222 */
[----:B------:R-:W-:Y:S01]  /*28500*/  IMAD.WIDE.U32 R2, R0, UR4, R2 ;  /* 0x0000000400027c25 */ /* 0x000fe2000f8e0002 */
[----:B------:R-:W-:-:S05]  /*28510*/  SHF.R.S32.HI R4, RZ, 0x1f, R0 ;  /* 0x0000001fff047819 */ /* 0x000fca0000011400 */
[----:B------:R-:W-:-:S04]  /*28520*/  IMAD R4, R4, UR4, RZ ;  /* 0x0000000404047c24 */ /* 0x000fc8000f8e02ff */
        /* <DEDUP_REMOVED lines=9> */
[----:B------:R-:W0:Y:S01]  /*285c0*/  SHFL.IDX PT, R3, R0, RZ, 0x181f ;  /* 0x00181fff00037589 */ /* 0x000e2200000e0000 */
[----:B------:R-:W-:Y:S01]  /*285d0*/  IMAD R37, R37, R5, RZ ;  /* 0x0000000525257224 */ /* 0x000fe200078e02ff */
[----:B------:R-:W-:Y:S01]  /*285e0*/  LOP3.LUT R23, R23, 0xffffdfff, RZ, 0xc0, !PT ;  /* 0xffffdfff17177812 */ /* 0x000fe200078ec0ff */
[----:B------:R-:W-:Y:S01]  /*285f0*/  IMAD.IADD R36, R21, 0x1, R36 ;  /* 0x0000000115247824 */ /* 0x000fe200078e0224 */
[----:B------:R-:W2:Y:S04]  /*28600*/  SHFL.IDX PT, R2, R4, RZ, 0x181f ;  /* 0x00181fff04027589 */ /* 0x000ea800000e0000 */
[----:B------:R-:W-:Y:S01]  /*28610*/  ISETP.GE.AND P6, PT, R36, R37, PT ;  /* 0x000000252400720c */ /* 0x000fe20003fc6270 */
[----:B------:R-:W3:Y:S04]  /*28620*/  SHFL.IDX PT, R11, R0, 0x1, 0x181f ;  /* 0x00381f00000b7f89 */ /* 0x000ee800000e0000 */
[----:B------:R-:W4:Y:S04]  /*28630*/  SHFL.IDX PT, R6, R4, 0x1, 0x181f ;  /* 0x00381f0004067f89 */ /* 0x000f2800000e0000 */
[----:B------:R-:W5:Y:S04]  /*28640*/  SHFL.IDX PT, R8, R0, 0x2, 0x181f ;  /* 0x00581f0000087f89 */ /* 0x000f6800000e0000 */
[----:B------:R-:W1:Y:S01]  /*28650*/  SHFL.IDX PT, R5, R4, 0x2, 0x181f ;  /* 0x00581f0004057f89 */ /* 0x000e6200000e0000 */
[----:B------:R-:W-:-:S02]  /*28660*/  @P6 LOP3.LUT R23, R23, 0x2000, RZ, 0xfc, !PT ;  /* 0x0000200017176812 */ /* 0x000fc400078efcff */
[----:B0-----:R-:W-:Y:S01]  /*28670*/  @!P6 LEA R3, P1, R20, R3, 0x1 ;  /* 0x000000031403e211 */ /* 0x001fe200078208ff */
[----:B------:R-:W0:Y:S01]  /*28680*/  SHFL.IDX PT, R9, R0, 0x3, 0x181f ;  /* 0x00781f0000097f89 */ /* 0x000e2200000e0000 */
[----:B------:R-:W-:-:S03]  /*28690*/  LOP3.LUT R23, R23, 0xffffefff, RZ, 0xc0, !PT ;  /* 0xffffefff17177812 */ /* 0x000fc600078ec0ff */
[----:B--2---:R-:W-:Y:S02]  /*286a0*/  @!P6 IMAD.X R7, RZ, RZ, R2, P1 ;  /* 0x000000ffff07e224 */ /* 0x004fe400008e0602 */
[----:B------:R-:W-:-:S05]  /*286b0*/  VIADD R2, R36, 0x10 ;  /* 0x0000001024027836 */ /* 0x000fca0000000000 */
[----:B------:R-:W-:Y:S01]  /*286c0*/  ISETP.GE.AND P5, PT, R2, R37, PT ;  /* 0x000000250200720c */ /* 0x000fe20003fa6270 */
[----:B------:R-:W-:-:S05]  /*286d0*/  VIADD R2, R36, 0x20 ;  /* 0x0000002024027836 */ /* 0x000fca0000000000 */
[----:B------:R-:W-:Y:S01]  /*286e0*/  ISETP.GE.AND P3, PT, R2, R37, PT ;  /* 0x000000250200720c */ /* 0x000fe20003f66270 */
[----:B------:R-:W-:-:S05]  /*286f0*/  VIADD R2, R36, 0x30 ;  /* 0x0000003024027836 */ /* 0x000fca0000000000 */
[----:B------:R-:W-:Y:S01]  /*28700*/  ISETP.GE.AND P2, PT, R2, R37, PT ;  /* 0x000000250200720c */ /* 0x000fe20003f46270 */
[----:B------:R-:W-:Y:S01]  /*28710*/  VIADD R2, R36, 0x40 ;  /* 0x0000004024027836 */ /* 0x000fe20000000000 */
[----:B---3--:R-:W-:Y:S02]  /*28720*/  @!P5 LEA R11, P1, R20, R11, 0x1 ;  /* 0x0000000b140bd211 */ /* 0x008fe400078208ff */
[----:B------:R-:W-:Y:S02]  /*28730*/  @P5 LOP3.LUT R23, R23, 0x1000, RZ, 0xfc, !PT ;  /* 0x0000100017175812 */ /* 0x000fe400078efcff */
[----:B------:R-:W-:Y:S01]  /*28740*/  ISETP.GE.AND P4, PT, R2, R37, PT ;  /* 0x000000250200720c */ /* 0x000fe20003f86270 */
[----:B----4-:R-:W-:Y:S01]  /*28750*/  @!P5 IMAD.X R6, RZ, RZ, R6, P1 ;  /* 0x000000ffff06d224 */ /* 0x010fe200008e0606 */
[----:B------:R-:W2:Y:S01]  /*28760*/  SHFL.IDX PT, R2, R4, 0x3, 0x181f ;  /* 0x00781f0004027f89 */ /* 0x000ea200000e0000 */
[----:B-----5:R-:W-:Y:S02]  /*28770*/  @!P3 LEA R8, P1, R20, R8, 0x1 ;  /* 0x000000081408b211 */ /* 0x020fe400078208ff */
[----:B------:R-:W-:-:S03]  /*28780*/  LOP3.LUT R23, R23, 0xfffff7ff, RZ, 0xc0, !PT ;  /* 0xfffff7ff17177812 */ /* 0x000fc600078ec0ff */
[----:B-1----:R-:W-:Y:S01]  /*28790*/  @!P3 IMAD.X R5, RZ, RZ, R5, P1 ;  /* 0x000000ffff05b224 */ /* 0x002fe200008e0605 */
[----:B0-----:R-:W-:Y:S02]  /*287a0*/  @!P2 LEA R12, P1, R20, R9, 0x1 ;  /* 0x00000009140ca211 */ /* 0x001fe400078208ff */
[----:B------:R-:W0:Y:S01]  /*287b0*/  SHFL.IDX PT, R9, R0, 0x4, 0x181f ;  /* 0x00981f0000097f89 */ /* 0x000e2200000e0000 */
[----:B------:R-:W-:-:S04]  /*287c0*/  @P3 LOP3.LUT R23, R23, 0x800, RZ, 0xfc, !PT ;  /* 0x0000080017173812 */ /* 0x000fc800078efcff */
[----:B------:R-:W-:-:S04]  /*287d0*/  LOP3.LUT R23, R23, 0xfffffdff, RZ, 0xc0, !PT ;  /* 0xfffffdff17177812 */ /* 0x000fc800078ec0ff */
[----:B------:R-:W-:-:S04]  /*287e0*/  @P2 LOP3.LUT R23, R23, 0x200, RZ, 0xfc, !PT ;  /* 0x0000020017172812 */ /* 0x000fc800078efcff */
[----:B------:R-:W-:Y:S01]  /*287f0*/  LOP3.LUT R23, R23, 0xfffffeff, RZ, 0xc0, !PT ;  /* 0xfffffeff17177812 */ /* 0x000fe200078ec0ff */
[----:B--2---:R-:W-:Y:S02]  /*28800*/  @!P2 IMAD.X R10, RZ, RZ, R2, P1 ;  /* 0x000000ffff0aa224 */ /* 0x004fe400008e0602 */
[----:B------:R-:W1:Y:S01]  /*28810*/  SHFL.IDX PT, R2, R4, 0x4, 0x181f ;  /* 0x00981f0004027f89 */ /* 0x000e6200000e0000 */
[----:B------:R-:W-:-:S04]  /*28820*/  @P4 LOP3.LUT R23, R23, 0x100, RZ, 0xfc, !PT ;  /* 0x0000010017174812 */ /* 0x000fc800078efcff */
[----:B------:R-:W-:Y:S02]  /*28830*/  LOP3.LUT R23, R23, 0xffffff7f, RZ, 0xc0, !PT ;  /* 0xffffff7f17177812 */ /* 0x000fe400078ec0ff */
[----:B0-----:R-:W-:-:S05]  /*28840*/  @!P4 LEA R13, P1, R20, R9, 0x1 ;  /* 0x00000009140dc211 */ /* 0x001fca00078208ff */
[----:B-1----:R-:W-:Y:S02]  /*28850*/  @!P4 IMAD.X R9, RZ, RZ, R2, P1 ;  /* 0x000000ffff09c224 */ /* 0x002fe400008e0602 */
[----:B------:R-:W-:Y:S02]  /*28860*/  @!P6 IMAD.MOV.U32 R2, RZ, RZ, R3 ;  /* 0x000000ffff02e224 */ /* 0x000fe400078e0003 */
[----:B------:R-:W-:Y:S02]  /*28870*/  @!P6 IMAD.MOV.U32 R3, RZ, RZ, R7 ;  /* 0x000000ffff03e224 */ /* 0x000fe400078e0007 */
[----:B------:R-:W0:Y:S04]  /*28880*/  SHFL.IDX PT, R7, R0, 0x5, 0x181f ;  /* 0x00b81f0000077f89 */ /* 0x000e2800000e0000 */
[----:B------:R1:W-:Y:S02]  /*28890*/  @!P6 LDGSTS.E.BYPASS.LTC128B.128 [R26+0x18400], desc[UR36][R2.64], !P0 ;  /* 0x18400000021aefae */ /* 0x0003e4000c101d64 */
[----:B-1----:R-:W-:-:S02]  /*288a0*/  @!P5 IMAD.MOV.U32 R2, RZ, RZ, R11 ;  /* 0x000000ffff02d224 */ /* 0x002fc400078e000b */
[----:B------:R-:W-:Y:S02]  /*288b0*/  @!P5 IMAD.MOV.U32 R3, RZ, RZ, R6 ;  /* 0x000000ffff03d224 */ /* 0x000fe400078e0006 */
[----:B------:R-:W1:Y:S04]  /*288c0*/  SHFL.IDX PT, R6, R4, 0x5, 0x181f ;  /* 0x00b81f0004067f89 */ /* 0x000e6800000e0000 */
[----:B------:R2:W-:Y:S02]  /*288d0*/  @!P5 LDGSTS.E.BYPASS.LTC128B.128 [R26+0x18c00], desc[UR36][R2.64], !P0 ;  /* 0x18c00000021adfae */ /* 0x0005e4000c101d64 */
[----:B--2---:R-:W-:Y:S02]  /*288e0*/  @!P3 IMAD.MOV.U32 R2, RZ, RZ, R8 ;  /* 0x000000ffff02b224 */ /* 0x004fe400078e0008 */
[----:B------:R-:W-:-:S02]  /*288f0*/  @!P3 IMAD.MOV.U32 R3, RZ, RZ, R5 ;  /* 0x000000ffff03b224 */ /* 0x000fc400078e0005 */
[----:B------:R-:W2:Y:S04]  /*28900*/  SHFL.IDX PT, R5, R0, 0x6, 0x181f ;  /* 0x00d81f0000057f89 */ /* 0x000ea800000e0000 */
[----:B------:R3:W-:Y:S04]  /*28910*/  @!P3 LDGSTS.E.BYPASS.LTC128B.128 [R26+0x19400], desc[UR36][R2.64], !P0 ;  /* 0x19400000021abfae */ /* 0x0007e8000c101d64 */
[----:B------:R-:W-:Y:S01]  /*28920*/  SHFL.IDX PT, R0, R0, 0x7, 0x181f ;  /* 0x00f81f0000007f89 */ /* 0x000fe200000e0000 */
[----:B---3--:R-:W-:Y:S02]  /*28930*/  VIADD R2, R36, 0x50 ;  /* 0x0000005024027836 */ /* 0x008fe40000000000 */
[----:B------:R-:W-:-:S03]  /*28940*/  @!P2 IMAD.MOV.U32 R3, RZ, RZ, R10 ;  /* 0x000000ffff03a224 */ /* 0x000fc600078e000a */
[----:B------:R-:W-:Y:S01]  /*28950*/  ISETP.GE.AND P3, PT, R2, R37, PT ;  /* 0x000000250200720c */ /* 0x000fe20003f66270 */
[----:B------:R-:W-:-:S05]  /*28960*/  @!P2 IMAD.MOV.U32 R2, RZ, RZ, R12 ;  /* 0x000000ffff02a224 */ /* 0x000fca00078e000c */
[----:B------:R3:W-:Y:S07]  /*28970*/  @!P2 LDGSTS.E.BYPASS.LTC128B.128 [R26+0x19c00], desc[UR36][R2.64], !P0 ;  /* 0x19c00000021aafae */ /* 0x0007ee000c101d64 */
[----:B0-----:R-:W-:Y:S02]  /*28980*/  @!P3 LEA R7, P1, R20, R7, 0x1 ;  /* 0x000000071407b211 */ /* 0x001fe400078208ff */
[----:B------:R-:W-:Y:S01]  /*28990*/  @P3 LOP3.LUT R23, R23, 0x80, RZ, 0xfc, !PT ;  /* 0x0000008017173812 */ /* 0x000fe200078efcff */
[----:B---3--:R-:W0:Y:S01]  /*289a0*/  SHFL.IDX PT, R2, R4, 0x6, 0x181f ;  /* 0x00d81f0004027f89 */ /* 0x008e2200000e0000 */
[----:B------:R-:W-:-:S02]  /*289b0*/  VIADD R3, R36, 0x60 ;  /* 0x0000006024037836 */ /* 0x000fc40000000000 */
[----:B------:R-:W-:Y:S01]  /*289c0*/  LOP3.LUT R23, R23, 0xffffffbf, RZ, 0xc0, !PT ;  /* 0xffffffbf17177812 */ /* 0x000fe200078ec0ff */
[----:B-1----:R-:W-:Y:S01]  /*289d0*/  @!P3 IMAD.X R6, RZ, RZ, R6, P1 ;  /* 0x000000ffff06b224 */ /* 0x002fe200008e0606 */
[----:B------:R-:W1:Y:S01]  /*289e0*/  SHFL.IDX PT, R4, R4, 0x7, 0x181f ;  /* 0x00f81f0004047f89 */ /* 0x000e6200000e0000 */
[----:B------:R-:W-:Y:S01]  /*289f0*/  ISETP.GE.AND P2, PT, R3, R37, PT ;  /* 0x000000250300720c */ /* 0x000fe20003f46270 */
[----:B------:R-:W-:-:S12]  /*28a00*/  @!P4 IMAD.MOV.U32 R3, RZ, RZ, R9 ;  /* 0x000000ffff03c224 */ /* 0x000fd800078e0009 */
[----:B--2---:R-:W-:Y:S02]  /*28a10*/  @!P2 LEA R5, P1, R20, R5, 0x1 ;  /* 0x000000051405a211 */ /* 0x004fe400078208ff */
[----:B------:R-:W-:-:S03]  /*28a20*/  @P2 LOP3.LUT R23, R23, 0x40, RZ, 0xfc, !PT ;  /* 0x0000004017172812 */ /* 0x000fc600078efcff */
[----:B0-----:R-:W-:Y:S02]  /*28a30*/  @!P2 IMAD.X R8, RZ, RZ, R2, P1 ;  /* 0x000000ffff08a224 */ /* 0x001fe400008e0602 */
[----:B------:R-:W-:-:S05]  /*28a40*/  @!P4 IMAD.MOV.U32 R2, RZ, RZ, R13 ;  /* 0x000000ffff02c224 */ /* 0x000fca00078e000d */
[----:B------:R0:W-:Y:S02]  /*28a50*/  @!P4 LDGSTS.E.BYPASS.LTC128B.128 [R26+0x1a400], desc[UR36][R2.64], !P0 ;  /* 0x1a400000021acfae */ /* 0x0001e4000c101d64 */
[----:B0-----:R-:W-:Y:S02]  /*28a60*/  @!P3 IMAD.MOV.U32 R2, RZ, RZ, R7 ;  /* 0x000000ffff02b224 */ /* 0x001fe400078e0007 */
[----:B------:R-:W-:-:S05]  /*28a70*/  @!P3 IMAD.MOV.U32 R3, RZ, RZ, R6 ;  /* 0x000000ffff03b224 */ /* 0x000fca00078e0006 */
[----:B------:R0:W-:Y:S02]  /*28a80*/  @!P3 LDGSTS.E.BYPASS.LTC128B.128 [R26+0x1ac00], desc[UR36][R2.64], !P0 ;  /* 0x1ac00000021abfae */ /* 0x0001e4000c101d64 */
[----:B0-----:R-:W-:Y:S02]  /*28a90*/  @!P2 IMAD.MOV.U32 R2, RZ, RZ, R5 ;  /* 0x000000ffff02a224 */ /* 0x001fe400078e0005 */
[----:B------:R-:W-:-:S05]  /*28aa0*/  @!P2 IMAD.MOV.U32 R3, RZ, RZ, R8 ;  /* 0x000000ffff03a224 */ /* 0x000fca00078e0008 */
[----:B-1----:R0:W-:Y:S02]  /*28ab0*/  @!P2 LDGSTS.E.BYPASS.LTC128B.128 [R26+0x1b400], desc[UR36][R2.64], !P0 ;  /* 0x1b400000021aafae */ /* 0x0021e4000c101d64 */
.L_x_3699:
        /* <DEDUP_REMOVED lines=12> */
.L_x_3604:
        /* <DEDUP_REMOVED lines=28> */
.L_x_3606:
[----:B------:R-:W-:Y:S05]  /*28d40*/  BSYNC B6 ;  /* 0x0000000000067941 */ /* 0x000fea0003800000 */
.L_x_3605:
[----:B------:R-:W2:Y:S01]  /*28d50*/  LDL.LU R4, [R1+0x450] ;  /* 0x0004500001047983 */ /* 0x000ea20000300800 */
[----:B0-----:R-:W0:Y:S01]  /*28d60*/  LDC R2, c[0x0][0x448] ;  /* 0x00011200ff027b82 */ /* 0x001e220000000800 */
[----:B------:R-:W-:Y:S02]  /*28d70*/  ULDC.64 UR4, c[0x0][0x398] ;  /* 0x0000e60000047ab9 */ /* 0x000fe40000000a00 */
[----:B------:R-:W3:Y:S04]  /*28d80*/  LDL.LU R21, [R1+0x454] ;  /* 0x0004540001157983 */ /* 0x000ee80000300800 */
[----:B------:R-:W4:Y:S01]  /*28d90*/  LDL.LU R20, [R1+0x448] ;  /* 0x0004480001147983 */ /* 0x000f220000300800 */
        /* <DEDUP_REMOVED lines=19> */
[----:B----4-:R-:W-:Y:S01]  /*28ed0*/  IMAD.WIDE.U32 R2, R20, UR4, R2 ;  /* 0x0000000414027c25 */ /* 0x010fe2000f8e0002 */
        /* <DEDUP_REMOVED lines=13> */
[----:B------:R-:W-:Y:S02]  /*28fb0*/  IMAD.SHL.U32 R20, R6, 0x8, RZ ;  /* 0x0000000806147824 */ /* 0x000fe400078e00ff */
        /* <DEDUP_REMOVED lines=104> */
.L_x_3717:
        /* <DEDUP_REMOVED lines=12> */
.L_x_3609:
[----:B------:R-:W-:Y:S05]  /*29700*/  BSYNC B0 ;  /* 0x0000000000007941 */ /* 0x000fea0003800000 */
.L_x_3608:
[----:B------:R-:W-:Y:S01]  /*29710*/  NOP ;  /* 0x0000000000007918 */ /* 0x000fe20000000000 */
[----:B------:R-:W-:-:S13]  /*29720*/  PLOP3.LUT P0, PT, PT, PT, PT, 0x80, 0x0 ;  /* 0x000000000000781c */ /* 0x000fda0003f0f070 */
.L_x_3610:
        /* <DEDUP_REMOVED lines=18> */
.L_x_3718:
[----:B------:R-:W-:Y:S05]  /*29850*/  BSYNC B0 ;  /* 0x0000000000007941 */ /* 0x000fea0003800000 */
.L_x_3611:
[----:B------:R-:W-:-:S13]  /*29860*/  LOP3.LUT P0, RZ, R23, 0x400, RZ, 0xc0, !PT ;  /* 0x0000040017ff7812 */ /* 0x000fda000780c0ff */
[----:B------:R-:W-:Y:S05]  /*29870*/  @!P0 BRA `(.L_x_3613) ;  /* 0x0000000000048947 */ /* 0x000fea0003800000 */
[----:B------:R-:W-:Y:S01]  /*29880*/  BPT.TRAP 0x1 ;  /* 0x000000040000795c */ /* 0x000fe20000300000 */
.L_x_3613:
[----:B------:R-:W-:Y:S01]  /*29890*/  SHF.L.U32 R0, R27, 0x1f, RZ ;  /* 0x0000001f1b007819 */ /* 0x000fe200000006ff */
[----:B------:R-:W-:Y:S03]  /*298a0*/  BSSY B0, `(.L_x_3614) ;  /* 0x0000003000007945 */ /* 0x000fe60003800000 */
[----:B------:R-:W1:Y:S02]  /*298b0*/  SYNCS.PHASECHK.TRANS64.TRYWAIT P0, [R17+URZ+0x32460], R0 ;  /* 0x03246000110075a7 */ /* 0x000e64000800017f */
[----:B-1----:R-:W-:Y:S05]  /*298c0*/  @!P0 BRA `(.L_x_3615) ;  /* 0x0000004c00348947 */ /* 0x002fea0003800000 */
.L_x_3719:
[----:B------:R-:W-:Y:S05]  /*298d0*/  BSYNC B0 ;  /* 0x0000000000007941 */ /* 0x000fea0003800000 */
.L_x_3614:
[----:B0-----:R-:W1:Y:S01]  /*298e0*/  LDL.LU R3, [R1+0x45c] ;  /* 0x00045c0001037983 */ /* 0x001e620000300800 */
[----:B------:R-:W-:Y:S01]  /*298f0*/  ULDC.64 UR4, c[0x0][0x328] ;  /* 0x0000ca0000047ab9 */ /* 0x000fe20000000a00 */
[----:B------:R-:W-:Y:S02]  /*29900*/  ULDC.64 UR6, c[0x0][0x318] ;  /* 0x0000c60000067ab9 */ /* 0x000fe40000000a00 */
[----:B------:R-:W2:Y:S04]  /*29910*/  LDL.LU R2, [R1+0x440] ;  /* 0x0004400001027983 */ /* 0x000ea80000300800 */
[----:B------:R-:W3:Y:S04]  /*29920*/  LDL.LU R6, [R1+0x460] ;  /* 0x0004600001067983 */ /* 0x000ee80000300800 */
[----:B------:R-:W4:Y:S01]  /*29930*/  LDL.LU R4, [R1+0x478] ;  /* 0x0004780001047983 */ /* 0x000f220000300800 */
[----:B------:R-:W-:-:S02]  /*29940*/  LOP3.LUT P3, RZ, R23, 0x10, RZ, 0xc0, !PT ;  /* 0x0000001017ff7812 */ /* 0x000fc4000786c0ff */
[C---:B------:R-:W-:Y:S02]  /*29950*/  LOP3.LUT P2, RZ, R23.reuse, 0x8, RZ, 0xc0, !PT ;  /* 0x0000000817ff7812 */ /* 0x040fe4000784c0ff */
[C---:B------:R-:W-:Y:S02]  /*29960*/  LOP3.LUT P1, RZ, R23.reuse, 0x4, RZ, 0xc0, !PT ;  /* 0x0000000417ff7812 */ /* 0x040fe4000782c0ff */
[----:B------:R-:W-:Y:S02]  /*29970*/  LOP3.LUT P4, RZ, R23, 0x1, RZ, 0xc0, !PT ;  /* 0x0000000117ff7812 */ /* 0x000fe4000788c0ff */
[----:B------:R-:W-:Y:S01]  /*29980*/  SEL R7, RZ, 0x8, P1 ;  /* 0x00000008ff077807 */ /* 0x000fe20000800000 */
[----:B-1----:R-:W-:-:S04]  /*29990*/  IMAD R0, R3, UR4, RZ ;  /* 0x0000000403007c24 */ /* 0x002fc8000f8e02ff */
[C---:B--2---:R-:W-:Y:S02]  /*299a0*/  IMAD R5, R2.reuse, UR5, R0 ;  /* 0x0000000502057c24 */ /* 0x044fe4000f8e0200 */
[----:B------:R-:W-:Y:S01]  /*299b0*/  IMAD.WIDE.U32 R2, R2, UR4, RZ ;  /* 0x0000000402027c25 */ /* 0x000fe2000f8e00ff */
[----:B------:R-:W-:-:S03]  /*299c0*/  ULDC.64 UR4, c[0x0][0x338] ;  /* 0x0000ce0000047ab9 */ /* 0x000fc60000000a00 */
[----:B------:R-:W-:Y:S02]  /*299d0*/  IMAD.IADD R3, R3, 0x1, R5 ;  /* 0x0000000103037824 */ /* 0x000fe400078e0205 */
[----:B---3--:R-:W-:Y:S02]  /*299e0*/  IMAD R0, R6, UR4, RZ ;  /* 0x0000000406007c24 */ /* 0x008fe4000f8e02ff */
[----:B------:R-:W-:-:S04]  /*299f0*/  IMAD.WIDE.U32 R2, R35, UR4, R2 ;  /* 0x0000000423027c25 */ /* 0x000fc8000f8e0002 */
[----:B------:R-:W-:Y:S01]  /*29a00*/  IMAD R5, R35, UR5, R0 ;  /* 0x0000000523057c24 */ /* 0x000fe2000f8e0200 */
[----:B------:R-:W-:Y:S01]  /*29a10*/  ULDC.64 UR4, c[0x0][0x330] ;  /* 0x0000cc0000047ab9 */ /* 0x000fe20000000a00 */
[----:B------:R-:W-:Y:S02]  /*29a20*/  SEL R0, RZ, 0x2, P3 ;  /* 0x00000002ff007807 */ /* 0x000fe40001800000 */
        /* <DEDUP_REMOVED lines=81> */
.L_x_3733:
        /* <DEDUP_REMOVED lines=15> */
.L_x_3617:
        /* <DEDUP_REMOVED lines=10> */
.L_x_3618:
[----:B0-----:R-:W2:Y:S01]  /*2a0d0*/  LDL.LU R2, [R1+0x458] ;  /* 0x0004580001027983 */ /* 0x001ea20000300800 */
[----:B------:R0:W-:Y:S01]  /*2a0e0*/  SYNCS.ARRIVE.TRANS64.A1T0 RZ, [R17+URZ+0x32450], RZ ;  /* 0x032450ff11ff79a7 */ /* 0x0001e2000810003f */
[----:B------:R-:W-:Y:S01]  /*2a0f0*/  BSSY B0, `(.L_x_3619) ;  /* 0x00000d8000007945 */ /* 0x000fe20003800000 */
[----:B--2---:R-:W-:-:S05]  /*2a100*/  VIADD R21, R2, 0xfffffffe ;  /* 0xfffffffe02157836 */ /* 0x004fca0000000000 */
[----:B------:R-:W-:-:S13]  /*2a110*/  ISETP.GE.AND P0, PT, R21, R30, PT ;  /* 0x0000001e1500720c */ /* 0x000fda0003f06270 */
[----:B0-----:R-:W-:Y:S05]  /*2a120*/  @!P0 BRA `(.L_x_3620) ;  /* 0x0000000c00508947 */ /* 0x001fea0003800000 */
.L_x_3633:
[----:B0-----:R-:W0:Y:S01]  /*2a130*/  S2R R2, SR_TID.X ;  /* 0x0000000000027919 */ /* 0x001e220000002100 */
[----:B------:R-:W-:Y:S01]  /*2a140*/  IMAD R8, R21, 0x60, R31 ;  /* 0x0000006015087824 */ /* 0x000fe200078e021f */
[----:B------:R-:W-:Y:S01]  /*2a150*/  LOP3.LUT P1, RZ, R23, 0x400, RZ, 0xc0, !PT ;  /* 0x0000040017ff7812 */ /* 0x000fe2000782c0ff */
[----:B------:R-:W-:Y:S01]  /*2a160*/  VIADD R24, R24, 0x1 ;  /* 0x0000000118187836 */ /* 0x000fe20000000000 */
[C---:B0-----:R-:W-:Y:S01]  /*2a170*/  LOP3.LUT R3, R2.reuse, 0x7f, RZ, 0xc0, !PT ;  /* 0x0000007f02037812 */ /* 0x041fe200078ec0ff */
[----:B------:R-:W-:-:S03]  /*2a180*/  IMAD.SHL.U32 R2, R2, 0x10, RZ ;  /* 0x0000001002027824 */ /* 0x000fc600078e00ff */
[----:B------:R-:W-:Y:S02]  /*2a190*/  SHF.R.U32.HI R4, RZ, 0x3, R3 ;  /* 0x00000003ff047819 */ /* 0x000fe40000011603 */
[----:B------:R-:W0:Y:S02]  /*2a1a0*/  LDC R3, c[0x0][0x430] ;  /* 0x00010c00ff037b82 */ /* 0x000e240000000800 */
[----:B------:R-:W-:-:S04]  /*2a1b0*/  LOP3.LUT R2, R4, 0x70, R2, 0xf8, !PT ;  /* 0x0000007004027812 */ /* 0x000fc800078ef802 */
[C---:B------:R-:W-:Y:S01]  /*2a1c0*/  ISETP.GT.U32.AND P2, PT, R2.reuse, 0x5f, PT ;  /* 0x0000005f0200780c */ /* 0x040fe20003f44070 */
[----:B------:R-:W-:-:S04]  /*2a1d0*/  IMAD.IADD R8, R2, 0x1, R8 ;  /* 0x0000000102087824 */ /* 0x000fc800078e0208 */
[----:B------:R-:W-:-:S08]  /*2a1e0*/  IMAD.MOV.U32 R9, RZ, RZ, R8 ;  /* 0x000000ffff097224 */ /* 0x000fd000078e0008 */
[----:B-1----:R-:W1:Y:S01]  /*2a1f0*/  @!P2 LDC.64 R4, c[0x0][0x428] ;  /* 0x00010a00ff04ab82 */ /* 0x002e620000000a00 */
[----:B0-----:R-:W-:-:S13]  /*2a200*/  ISETP.NE.AND P0, PT, R3, 0x1, PT ;  /* 0x000000010300780c */ /* 0x001fda0003f05270 */
[----:B------:R-:W0:Y:S08]  /*2a210*/  @P0 LDC R3, c[0x0][0x434] ;  /* 0x00010d00ff030b82 */ /* 0x000e300000000800 */
[----:B--2---:R-:W2:Y:S01]  /*2a220*/  @P0 LDC R7, c[0x0][0x438] ;  /* 0x00010e00ff070b82 */ /* 0x004ea20000000800 */
[----:B0-----:R-:W-:-:S05]  /*2a230*/  @P0 IMAD.HI.U32 R2, R8, R3, RZ ;  /* 0x0000000308020227 */ /* 0x001fca00078e00ff */
[----:B--2---:R-:W-:Y:S01]  /*2a240*/  @P0 SHF.R.U32.HI R9, RZ, R7, R2 ;  /* 0x00000007ff090219 */ /* 0x004fe20000011602 */
[----:B-1----:R-:W-:Y:S01]  /*2a250*/  @!P2 IMAD R2, R32, R4, RZ ;  /* 0x000000042002a224 */ /* 0x002fe200078e02ff */
[----:B------:R-:W0:Y:S02]  /*2a260*/  @!P2 LDC.64 R6, c[0x0][0x418] ;  /* 0x00010600ff06ab82 */ /* 0x000e240000000a00 */
[--C-:B------:R-:W-:Y:S01]  /*2a270*/  @!P2 SHF.R.S32.HI R3, RZ, 0x1f, R9.reuse ;  /* 0x0000001fff03a819 */ /* 0x100fe20000011409 */
[----:B------:R-:W-:Y:S02]  /*2a280*/  @!P2 IMAD R5, R28, R5, R2 ;  /* 0x000000051c05a224 */ /* 0x000fe400078e0202 */
[----:B------:R-:W-:-:S04]  /*2a290*/  @!P2 IMAD.MOV.U32 R2, RZ, RZ, R9 ;  /* 0x000000ffff02a224 */ /* 0x000fc800078e0009 */
[----:B------:R-:W-:-:S04]  /*2a2a0*/  @!P2 IMAD.WIDE.U32 R2, R28, R4, R2 ;  /* 0x000000041c02a225 */ /* 0x000fc800078e0002 */
[----:B------:R-:W-:Y:S01]  /*2a2b0*/  @!P2 IMAD.IADD R3, R5, 0x1, R3 ;  /* 0x000000010503a824 */ /* 0x000fe200078e0203 */
[----:B------:R-:W-:Y:S05]  /*2a2c0*/  YIELD ;  /* 0x0000000000007946 */ /* 0x000fea0003800000 */
[----:B------:R-:W-:Y:S01]  /*2a2d0*/  IMAD.MOV.U32 R4, RZ, RZ, RZ ;  /* 0x000000ffff047224 */ /* 0x000fe200078e00ff */
[----:B------:R-:W-:Y:S01]  /*2a2e0*/  ULDC UR4, c[0x0][0x430] ;  /* 0x00010c0000047ab9 */ /* 0x000fe20000000800 */
[----:B0-----:R-:W-:Y:S01]  /*2a2f0*/  @!P2 LEA R6, P0, R2, R6, 0x2 ;  /* 0x000000060206a211 */ /* 0x001fe200078010ff */
[----:B------:R-:W-:-:S03]  /*2a300*/  IMAD.MOV R5, RZ, RZ, -R9 ;  /* 0x000000ffff057224 */ /* 0x000fc600078e0a09 */
[----:B------:R-:W-:Y:S02]  /*2a310*/  @!P2 LEA.HI.X R7, R2, R7, R3, 0x2, P0 ;  /* 0x000000070207a211 */ /* 0x000fe400000f1403 */
[C---:B------:R-:W-:Y:S01]  /*2a320*/  ISETP.NE.AND P0, PT, R24.reuse, 0x2, PT ;  /* 0x000000021800780c */ /* 0x040fe20003f05270 */
[----:B------:R-:W-:Y:S02]  /*2a330*/  IMAD.MOV.U32 R3, RZ, RZ, R21 ;  /* 0x000000ffff037224 */ /* 0x000fe400078e0015 */
[----:B------:R-:W-:Y:S01]  /*2a340*/  IMAD R5, R5, UR4, R8 ;  /* 0x0000000405057c24 */ /* 0x000fe2000f8e0208 */
[----:B------:R-:W-:Y:S01]  /*2a350*/  SEL R2, RZ, 0x1, P0 ;  /* 0x00000001ff027807 */ /* 0x000fe20000000000 */
[----:B------:R0:W5:Y:S01]  /*2a360*/  @!P2 LDG.E R4, desc[UR36][R6.64] ;  /* 0x000000240604a981 */ /* 0x000162000c1e1900 */
[----:B------:R-:W-:Y:S01]  /*2a370*/  SEL R24, R24, RZ, P0 ;  /* 0x000000ff18187207 */ /* 0x000fe20000000000 */
[----:B------:R-:W-:Y:S01]  /*2a380*/  VIADD R21, R21, 0xffffffff ;  /* 0xffffffff15157836 */ /* 0x000fe20000000000 */
[----:B------:R-:W-:-:S02]  /*2a390*/  LOP3.LUT R27, R27, R2, RZ, 0x3c, !PT ;  /* 0x000000021b1b7212 */ /* 0x000fc400078e3cff */
[----:B------:R-:W-:Y:S01]  /*2a3a0*/  ISETP.GT.AND P2, PT, R3, R30, PT ;  /* 0x0000001e0300720c */ /* 0x000fe20003f44270 */
[----:B------:R-:W-:-:S12]  /*2a3b0*/  @!P1 BRA `(.L_x_3621) ;  /* 0x0000000000049947 */ /* 0x000fd80003800000 */
[----:B------:R-:W-:Y:S01]  /*2a3c0*/  BPT.TRAP 0x1 ;  /* 0x000000040000795c */ /* 0x000fe20000300000 */
.L_x_3621:
[----:B------:R-:W-:Y:S01]  /*2a3d0*/  IMAD R10, R24, 0x8, R22 ;  /* 0x00000008180a7824 */ /* 0x000fe200078e0216 */
[----:B------:R-:W-:Y:S01]  /*2a3e0*/  SHF.L.U32 R20, R27, 0x1f, RZ ;  /* 0x0000001f1b147819 */ /* 0x000fe200000006ff */
[----:B------:R-:W-:Y:S01]  /*2a3f0*/  BSSY B1, `(.L_x_3622) ;  /* 0x0000004000017945 */ /* 0x000fe20003800000 */
[----:B------:R-:W-:Y:S02]  /*2a400*/  SHF.R.S32.HI R9, RZ, 0x1f, R5 ;  /* 0x0000001fff097819 */ /* 0x000fe40000011405 */
[----:B------:R-:W1:Y:S02]  /*2a410*/  SYNCS.PHASECHK.TRANS64.TRYWAIT P0, [R10+URZ+0x32440], R20 ;  /* 0x032440140a0075a7 */ /* 0x000e64000800017f */
[----:B-1----:R-:W-:Y:S05]  /*2a420*/  @!P0 BRA `(.L_x_3623) ;  /* 0x0000004800b08947 */ /* 0x002fea0003800000 */
.L_x_3734:
[----:B------:R-:W-:Y:S05]  /*2a430*/  BSYNC B1 ;  /* 0x0000000000017941 */ /* 0x000fea0003800000 */
.L_x_3622:
        /* <DEDUP_REMOVED lines=49> */
.L_x_3748:
        /* <DEDUP_REMOVED lines=8> */
.L_x_3625:
        /* <DEDUP_REMOVED lines=10> */
.L_x_3626:
[----:B------:R2:W-:Y:S01]  /*2a870*/  SYNCS.ARRIVE.TRANS64.A1T0 RZ, [R10+URZ+0x32430], RZ ;  /* 0x032430ff0aff79a7 */ /* 0x0005e2000810003f */
[----:B------:R-:W-:Y:S05]  /*2a880*/  @!P3 BRA `(.L_x_3627) ;  /* 0x000000000004b947 */ /* 0x000fea0003800000 */
[----:B------:R-:W-:Y:S01]  /*2a890*/  BPT.TRAP 0x1 ;  /* 0x000000040000795c */ /* 0x000fe20000300000 */
.L_x_3627:
[----:B------:R-:W3:Y:S01]  /*2a8a0*/  SYNCS.PHASECHK.TRANS64.TRYWAIT P0, [R10+URZ+0x32460], R20 ;  /* 0x032460140a0075a7 */ /* 0x000ee2000800017f */
[----:B------:R-:W-:Y:S04]  /*2a8b0*/  BSSY B1, `(.L_x_3628) ;  /* 0x0000002000017945 */ /* 0x000fe80003800000 */
[----:B---3--:R-:W-:Y:S05]  /*2a8c0*/  @!P0 BRA `(.L_x_3629) ;  /* 0x0000004c003c8947 */ /* 0x008fea0003800000 */
.L_x_3749:
[----:B------:R-:W-:Y:S05]  /*2a8d0*/  BSYNC B1 ;  /* 0x0000000000017941 */ /* 0x000fea0003800000 */
.L_x_3628:
        /* <DEDUP_REMOVED lines=66> */
.L_x_3763:
        /* <DEDUP_REMOVED lines=11> */
.L_x_3631:
        /* <DEDUP_REMOVED lines=10> */
.L_x_3632:
[----:B------:R1:W-:Y:S01]  /*2ae50*/  SYNCS.ARRIVE.TRANS64.A1T0 RZ, [R10+URZ+0x32450], RZ ;  /* 0x032450ff0aff79a7 */ /* 0x0003e2000810003f */
[----:B------:R-:W-:Y:S05]  /*2ae60*/  @P2 BRA `(.L_x_3633) ;  /* 0xfffffff000b02947 */ /* 0x000fea000383ffff */
.L_x_3620:
[----:B------:R-:W-:Y:S05]  /*2ae70*/  BSYNC B0 ;  /* 0x0000000000007941 */ /* 0x000fea0003800000 */
.L_x_3619:
        /* <DEDUP_REMOVED lines=20> */
.L_x_3635:
[----:B------:R-:W-:Y:S05]  /*2afc0*/  BSYNC B0 ;  /* 0x0000000000007941 */ /* 0x000fea0003800000 */
.L_x_3634:
[----:B------:R-:W-:Y:S02]  /*2afd0*/  SEL R24, R24, RZ, P0 ;  /* 0x000000ff18187207 */ /* 0x000fe40000000000 */
[----:B------:R-:W-:-:S07]  /*2afe0*/  LOP3.LUT R27, R27, R0, RZ, 0x3c, !PT ;  /* 0x000000001b1b7212 */ /* 0x000fce00078e3cff */
.L_x_3588:
[----:B------:R-:W-:Y:S05]  /*2aff0*/  BSYNC B7 ;  /* 0x0000000000077941 */ /* 0x000fea0003800000 */
.L_x_3586:
        /* <DEDUP_REMOVED lines=8> */
[----:B------:R3:W4:Y:S01]  /*2b080*/  LDS.128 R16, [R22+0x324d0] ;  /* 0x0324d00016107984 */ /* 0x0007220000000c00 */
[----:B------:R-:W-:Y:S06]  /*2b090*/  BAR.ARV 0x4, 0x180 ;  /* 0x0106000000007b1d */ /* 0x000fec0000002000 */
[----:B------:R-:W-:Y:S05]  /*2b0a0*/  BRA `(.L_x_3637) ;  /* 0x0000000c00d47947 */ /* 0x000fea0003800000 */
.L_x_3636:
        /* <DEDUP_REMOVED lines=43> */
.L_x_3773:
[----:B------:R-:W-:Y:S02]  /*2b360*/  ULDC UR4, c[0x0][0xd38] ;  /* 0x00034e0000047ab9 */ /* 0x000fe40000000800 */
[----:B------:R-:W-:-:S04]  /*2b370*/  IMAD.U32 R5, RZ, RZ, UR4 ;  /* 0x00000004ff057e24 */ /* 0x000fc8000f8e00ff */
[----:B---3--:R-:W-:-:S04]  /*2b380*/  IMAD R14, R14, R5, RZ ;  /* 0x000000050e0e7224 */ /* 0x008fc800078e02ff */
[----:B------:R-:W-:-:S05]  /*2b390*/  IMAD.IADD R7, R7, 0x1, R14 ;  /* 0x0000000107077824 */ /* 0x000fca00078e020e */
[----:B------:R-:W-:-:S13]  /*2b3a0*/  ISETP.GT.AND P6, PT, R7, R0, PT ;  /* 0x000000000700720c */ /* 0x000fda0003fc4270 */
[----:B------:R-:W-:Y:S05]  /*2b3b0*/  @P6 BRA `(.L_x_3639) ;  /* 0x0000000000a46947 */ /* 0x000fea0003800000 */
.L_x_3642:
        /* <DEDUP_REMOVED lines=35> */
.L_x_3781:
[----:B------:R-:W-:Y:S02]  /*2b5f0*/  ULDC UR4, c[0x0][0xd38] ;  /* 0x00034e0000047ab9 */ /* 0x000fe40000000800 */
[----:B------:R-:W-:-:S04]  /*2b600*/  IMAD.U32 R5, RZ, RZ, UR4 ;  /* 0x00000004ff057e24 */ /* 0x000fc8000f8e00ff */
[----:B---3--:R-:W-:-:S04]  /*2b610*/  IMAD R14, R14, R5, RZ ;  /* 0x000000050e0e7224 */ /* 0x008fc800078e02ff */
[----:B------:R-:W-:-:S05]  /*2b620*/  IMAD.IADD R7, R14, 0x1, R7 ;  /* 0x000000010e077824 */ /* 0x000fca00078e0207 */
[----:B------:R-:W-:-:S13]  /*2b630*/  ISETP.GT.AND P6, PT, R7, R0, PT ;  /* 0x000000000700720c */ /* 0x000fda0003fc4270 */
[----:B------:R-:W-:Y:S05]  /*2b640*/  @!P6 BRA `(.L_x_3642) ;  /* 0xfffffffc005ce947 */ /* 0x000fea000383ffff */
.L_x_3639:
        /* <DEDUP_REMOVED lines=10> */
.L_x_3786:
[----:B------:R-:W-:-:S13]  /*2b6f0*/  ISETP.NE.AND P0, PT, R3, RZ, PT ;  /* 0x000000ff0300720c */ /* 0x000fda0003f05270 */
[----:B------:R-:W-:Y:S05]  /*2b700*/  @!P0 BRA `(.L_x_3644) ;  /* 0x0000000000108947 */ /* 0x000fea0003800000 */
[----:B------:R-:W-:Y:S01]  /*2b710*/  UMOV UR4, 0xffffffff ;  /* 0xffffffff00047882 */ /* 0x000fe20000000000 */
[----:B---3--:R-:W-:Y:S02]  /*2b720*/  VIADD R12, R12, 0xffffffff ;  /* 0xffffffff0c0c7836 */ /* 0x008fe40000000000 */
[----:B------:R-:W-:Y:S05]  /*2b730*/  BRA.DIV UR4, `(.L_x_3645) ;  /* 0x0000004e04d07947 */ /* 0x000fea000b800000 */
[----:B------:R3:W0:Y:S02]  /*2b740*/  SHFL.IDX PT, R6, R2, R12, 0x1f ;  /* 0x00001f0c02067589 */ /* 0x00062400000e0000 */
.L_x_3644:
        /* <DEDUP_REMOVED lines=8> */
[----:B0-----:R-:W3:Y:S08]  /*2b7d0*/  MUFU.RCP R7, R7 ;  /* 0x0000000700077308 */ /* 0x001ef00000001000 */
[----:B----4-:R-:W-:Y:S01]  /*2b7e0*/  MUFU.RCP R8, R8 ;  /* 0x0000000800087308 */ /* 0x010fe20000001000 */
[----:B---3--:R-:W-:Y:S01]  /*2b7f0*/  VIADD R2, R7, 0xffffffe ;  /* 0x0ffffffe07027836 */ /* 0x008fe20000000000 */
[----:B------:R-:W-:-:S06]  /*2b800*/  IABS R7, R17 ;  /* 0x0000001100077213 */ /* 0x000fcc0000000000 */
[----:B------:R0:W3:Y:S02]  /*2b810*/  F2I.FTZ.U32.TRUNC.NTZ R3, R2 ;  /* 0x0000000200037305 */ /* 0x0000e4000021f000 */
[----:B0-----:R-:W-:Y:S02]  /*2b820*/  IMAD.MOV.U32 R2, RZ, RZ, RZ ;  /* 0x000000ffff027224 */ /* 0x001fe400078e00ff */
[----:B---3--:R-:W-:-:S04]  /*2b830*/  IMAD.MOV R9, RZ, RZ, -R3 ;  /* 0x000000ffff097224 */ /* 0x008fc800078e0a03 */
        /* <DEDUP_REMOVED lines=44> */
.L_x_3646:
[----:B---3--:R-:W0:Y:S02]  /*2bb00*/  LDC.64 R2, c[0x0][0xd90] ;  /* 0x00036400ff027b82 */ /* 0x008e240000000a00 */
        /* <DEDUP_REMOVED lines=59> */
.L_x_3647:
[----:B------:R-:W-:-:S05]  /*2bec0*/  LOP3.LUT R2, RZ, R2, RZ, 0x33, !PT ;  /* 0x00000002ff027212 */ /* 0x000fca00078e33ff */
[----:B------:R-:W-:Y:S01]  /*2bed0*/  IMAD.IADD R17, R17, 0x1, R2 ;  /* 0x0000000111117824 */ /* 0x000fe200078e0202 */
[----:B------:R-:W-:Y:S06]  /*2bee0*/  BRA `(.L_x_3648) ;  /* 0x00000000001c7947 */ /* 0x000fec0003800000 */
.L_x_3640:
[----:B------:R-:W-:Y:S01]  /*2bef0*/  UMOV UR4, URZ ;  /* 0x0000003f00047c82 */ /* 0x000fe20008000000 */
[----:B------:R-:W-:Y:S01]  /*2bf00*/  UMOV UR5, URZ ;  /* 0x0000003f00057c82 */ /* 0x000fe20008000000 */
[----:B------:R-:W-:Y:S01]  /*2bf10*/  ULDC UR6, c[0x0][0xd3c] ;  /* 0x00034f0000067ab9 */ /* 0x000fe20000000800 */
[----:B------:R-:W-:Y:S02]  /*2bf20*/  IMAD.MOV.U32 R16, RZ, RZ, R0 ;  /* 0x000000ffff107224 */ /* 0x000fe400078e0000 */
[----:B------:R-:W-:Y:S02]  /*2bf30*/  IMAD.U32 R17, RZ, RZ, UR4 ;  /* 0x00000004ff117e24 */ /* 0x000fe4000f8e00ff */
[----:B------:R-:W-:Y:S02]  /*2bf40*/  IMAD.U32 R18, RZ, RZ, UR5 ;  /* 0x00000005ff127e24 */ /* 0x000fe4000f8e00ff */
[----:B------:R-:W-:-:S07]  /*2bf50*/  IMAD.U32 R19, RZ, RZ, UR6 ;  /* 0x00000006ff137e24 */ /* 0x000fce000f8e00ff */
.L_x_3648:
        /* <DEDUP_REMOVED lines=10> */
.L_x_3637:
[----:B------:R-:W-:Y:S02]  /*2c000*/  ULDC UR4, c[0x0][0xd3c] ;  /* 0x00034f0000047ab9 */ /* 0x000fe40000000800 */
[----:B----4-:R-:W-:-:S13]  /*2c010*/  ISETP.GE.AND P0, PT, R19, UR4, PT ;  /* 0x0000000413007c0c */ /* 0x010fda000bf06270 */
[----:B------:R-:W-:Y:S05]  /*2c020*/  @!P0 BRA `(.L_x_3649) ;  /* 0xffffffa400148947 */ /* 0x000fea000383ffff */
[----:B------:R-:W-:Y:S05]  /*2c030*/  BSYNC B8 ;  /* 0x0000000000087941 */ /* 0x000fea0003800000 */
.L_x_3572:
[----:B0-----:R-:W4:Y:S01]  /*2c040*/  LDL.LU R0, [R1+0x464] ;  /* 0x0004640001007983 */ /* 0x001f220000300800 */
[----:B------:R-:W-:Y:S01]  /*2c050*/  BSSY B0, `(.L_x_3650) ;  /* 0x000000b000007945 */ /* 0x000fe20003800000 */
[----:B------:R-:W0:Y:S01]  /*2c060*/  S2R R5, SR_CgaCtaId ;  /* 0x0000000000057919 */ /* 0x000e220000008800 */
[----:B----4-:R-:W-:-:S05]  /*2c070*/  VIADD R0, R0, 0x1 ;  /* 0x0000000100007836 */ /* 0x010fca0000000000 */
[----:B------:R-:W-:-:S04]  /*2c080*/  LEA.HI R2, R0, R0, RZ, 0x1 ;  /* 0x0000000000027211 */ /* 0x000fc800078f08ff */
[----:B------:R-:W-:Y:S02]  /*2c090*/  LOP3.LUT R3, R2, 0xfffffffe, RZ, 0xc0, !PT ;  /* 0xfffffffe02037812 */ /* 0x000fe400078ec0ff */
[----:B------:R-:W-:-:S03]  /*2c0a0*/  MOV R2, 0x400 ;  /* 0x0000040000027802 */ /* 0x000fc60000000f00 */
[----:B------:R-:W-:Y:S01]  /*2c0b0*/  IMAD.IADD R0, R0, 0x1, -R3 ;  /* 0x0000000100007824 */ /* 0x000fe200078e0a03 */
[----:B0-----:R-:W-:-:S04]  /*2c0c0*/  LEA R5, R5, R2, 0x18 ;  /* 0x0000000205057211 */ /* 0x001fc800078ec0ff */
[----:B------:R-:W-:-:S04]  /*2c0d0*/  SHF.L.U32 R0, R0, 0x1f, RZ ;  /* 0x0000001f00007819 */ /* 0x000fc800000006ff */
[----:B------:R-:W0:Y:S02]  /*2c0e0*/  SYNCS.PHASECHK.TRANS64.TRYWAIT P0, [R5+URZ+0x32420], R0 ;  /* 0x03242000050075a7 */ /* 0x000e24000800017f */
[----:B0-----:R-:W-:Y:S05]  /*2c0f0*/  @!P0 BRA `(.L_x_3651) ;  /* 0x0000004400888947 */ /* 0x001fea0003800000 */
.L_x_3789:
[----:B------:R-:W-:Y:S05]  /*2c100*/  BSYNC B0 ;  /* 0x0000000000007941 */ /* 0x000fea0003800000 */
.L_x_3650:
[----:B------:R-:W-:-:S03]  /*2c110*/  UMOV UR4, 0xffffffff ;  /* 0xffffffff00047882 */ /* 0x000fc60000000000 */
[----:B------:R-:W-:Y:S05]  /*2c120*/  BRA.DIV UR4, `(.L_x_3652) ;  /* 0x0000004604907947 */ /* 0x000fea000b800000 */
[----:B0-----:R-:W0:Y:S02]  /*2c130*/  S2R R0, SR_TID.X ;  /* 0x0000000000007919 */ /* 0x001e240000002100 */
[----:B0-----:R-:W-:-:S04]  /*2c140*/  SHF.R.U32.HI R0, RZ, 0x5, R0 ;  /* 0x00000005ff007819 */ /* 0x001fc80000011600 */
[----:B------:R-:W-:-:S05]  /*2c150*/  LOP3.LUT R0, R0, 0x3, RZ, 0xc0, !PT ;  /* 0x0000000300007812 */ /* 0x000fca00078ec0ff */
[----:B------:R0:W4:Y:S02]  /*2c160*/  SHFL.IDX PT, R14, R0, RZ, 0x1f ;  /* 0x00001fff000e7589 */ /* 0x00012400000e0000 */
.L_x_3792:
[----:B----4-:R-:W-:Y:S01]  /*2c170*/  ISETP.NE.AND P0, PT, R14, RZ, PT ;  /* 0x000000ff0e00720c */ /* 0x010fe20003f05270 */
[----:B------:R-:W-:-:S12]  /*2c180*/  BSSY B0, `(.L_x_3653) ;  /* 0x0000026000007945 */ /* 0x000fd80003800000 */
[----:B------:R-:W-:Y:S05]  /*2c190*/  @P0 BRA `(.L_x_3654) ;  /* 0x0000000000900947 */ /* 0x000fea0003800000 */
[----:B------:R-:W-:-:S03]  /*2c1a0*/  UMOV UR4, 0xffffffff ;  /* 0xffffffff00047882 */ /* 0x000fc60000000000 */
[----:B------:R-:W-:Y:S05]  /*2c1b0*/  BRA.DIV UR4, `(.L_x_3655) ;  /* 0x0000004604a07947 */ /* 0x000fea000b800000 */
[----:B------:R-:W-:-:S13]  /*2c1c0*/  ELECT P6, URZ, PT ;  /* 0x00000000003f782f */ /* 0x000fda00038c0000 */
.L_x_3795:
[----:B------:R-:W-:Y:S05]  /*2c1d0*/  @!P6 BRA `(.L_x_3654) ;  /* 0x000000000080e947 */ /* 0x000fea0003800000 */
[----:B0-----:R-:W4:Y:S02]  /*2c1e0*/  LDL R0, [R1+0x4c8] ;  /* 0x0004c80001007983 */ /* 0x001f240000100800 */
[----:B----4-:R-:W-:-:S13]  /*2c1f0*/  R2UR UR4, R0 ;  /* 0x00000000000472ca */ /* 0x010fda00000e0000 */
[----:B------:R-:W-:-:S06]  /*2c200*/  ULOP3.LUT UR4, UR4, 0x2, URZ, 0xfc, !UPT ;  /* 0x0000000204047892 */ /* 0x000fcc000f8efc3f */
[----:B------:R-:W-:-:S05]  /*2c210*/  IMAD.U32 R0, RZ, RZ, UR4 ;  /* 0x00000004ff007e24 */ /* 0x000fca000f8e00ff */
[----:B------:R-:W-:-:S13]  /*2c220*/  ISETP.NE.AND P0, PT, R0, 0x3, PT ;  /* 0x000000030000780c */ /* 0x000fda0003f05270 */
[----:B------:R-:W-:Y:S05]  /*2c230*/  @!P0 BRA `(.L_x_3656) ;  /* 0x0000000000048947 */ /* 0x000fea0003800000 */
[----:B------:R-:W-:Y:S01]  /*2c240*/  BPT.TRAP 0x1 ;  /* 0x000000040000795c */ /* 0x000fe20000300000 */
.L_x_3656:
[C---:B------:R-:W-:Y:S01]  /*2c250*/  IMAD R3, R24.reuse, 0x8, R5 ;  /* 0x0000000818037824 */ /* 0x040fe200078e0205 */
[----:B------:R-:W-:Y:S01]  /*2c260*/  SHF.L.U32 R2, R27, 0x1f, RZ ;  /* 0x0000001f1b027819 */ /* 0x000fe200000006ff */
[----:B------:R-:W-:-:S03]  /*2c270*/  VIADD R24, R24, 0x1 ;  /* 0x0000000118187836 */ /* 0x000fc60000000000 */
[----:B------:R-:W0:Y:S02]  /*2c280*/  SYNCS.PHASECHK.TRANS64.TRYWAIT P1, [R3+URZ+0x32440], R2 ;  /* 0x03244002030075a7 */ /* 0x000e24000802017f */
[----:B------:R-:W-:-:S04]  /*2c290*/  ISETP.NE.AND P2, PT, R24, 0x2, PT ;  /* 0x000000021800780c */ /* 0x000fc80003f45270 */
[----:B------:R-:W-:Y:S01]  /*2c2a0*/  SEL R0, RZ, 0x1, P2 ;  /* 0x00000001ff007807 */ /* 0x000fe20001000000 */
[----:B0-----:R-:W-:Y:S08]  /*2c2b0*/  @!P1 BRA `(.L_x_3657) ;  /* 0x0000004400809947 */ /* 0x001ff00003800000 */
.L_x_3796:
[----:B------:R-:W-:Y:S02]  /*2c2c0*/  SEL R24, R24, RZ, P2 ;  /* 0x000000ff18187207 */ /* 0x000fe40001000000 */
[----:B------:R-:W-:Y:S01]  /*2c2d0*/  LOP3.LUT R0, R27, R0, RZ, 0x3c, !PT ;  /* 0x000000001b007212 */ /* 0x000fe200078e3cff */
[----:B------:R-:W-:Y:S06]  /*2c2e0*/  @!P0 BRA `(.L_x_3658) ;  /* 0x0000000000048947 */ /* 0x000fec0003800000 */
[----:B------:R-:W-:Y:S01]  /*2c2f0*/  BPT.TRAP 0x1 ;  /* 0x000000040000795c */ /* 0x000fe20000300000 */
.L_x_3658:
[----:B------:R-:W-:Y:S01]  /*2c300*/  IMAD R5, R24, 0x8, R5 ;  /* 0x0000000818057824 */ /* 0x000fe200078e0205 */
[----:B------:R-:W-:-:S04]  /*2c310*/  SHF.L.U32 R0, R0, 0x1f, RZ ;  /* 0x0000001f00007819 */ /* 0x000fc800000006ff */
[----:B------:R-:W4:Y:S02]  /*2c320*/  SYNCS.PHASECHK.TRANS64.TRYWAIT P1, [R5+URZ+0x32440], R0 ;  /* 0x03244000050075a7 */ /* 0x000f24000802017f */
[----:B----4-:R-:W-:Y:S05]  /*2c330*/  @!P1 BRA `(.L_x_3659) ;  /* 0x0000004400749947 */ /* 0x010fea0003800000 */
.L_x_3797:
[----:B------:R-:W-:Y:S05]  /*2c340*/  @!P0 BRA `(.L_x_3660) ;  /* 0x0000000000048947 */ /* 0x000fea0003800000 */
[----:B------:R-:W-:Y:S01]  /*2c350*/  BPT.TRAP 0x1 ;  /* 0x000000040000795c */ /* 0x000fe20000300000 */
.L_x_3660:
[----:B------:R-:W5:Y:S02]  /*2c360*/  SYNCS.PHASECHK.TRANS64.TRYWAIT P1, [R3+URZ+0x32460], R2 ;  /* 0x03246002030075a7 */ /* 0x000f64000802017f */
[----:B-----5:R-:W-:Y:S05]  /*2c370*/  @!P1 BRA `(.L_x_3661) ;  /* 0x0000004400789947 */ /* 0x020fea0003800000 */
.L_x_3798:
[----:B------:R-:W-:Y:S05]  /*2c380*/  @!P0 BRA `(.L_x_3662) ;  /* 0x0000000000048947 */ /* 0x000fea0003800000 */
[----:B------:R-:W-:Y:S01]  /*2c390*/  BPT.TRAP 0x1 ;  /* 0x000000040000795c */ /* 0x000fe20000300000 */
.L_x_3662:
[----:B------:R0:W0:Y:S02]  /*2c3a0*/  SYNCS.PHASECHK.TRANS64.TRYWAIT P0, [R5+URZ+0x32460], R0 ;  /* 0x03246000050075a7 */ /* 0x000024000800017f */
[----:B0-----:R-:W-:Y:S05]  /*2c3b0*/  @!P0 NANOSLEEP.SYNCS 0x989680 ;  /* 0x009896800000895d */ /* 0x001fea0003900000 */
[----:B------:R-:W0:Y:S02]  /*2c3c0*/  @!P0 SYNCS.PHASECHK.TRANS64 P0, [R5+URZ+0x32460], R0 ;  /* 0x03246000050085a7 */ /* 0x000e24000800007f */
[----:B0-----:R-:W-:Y:S05]  /*2c3d0*/  @!P0 BRA `(.L_x_3662) ;  /* 0xfffffffc00f08947 */ /* 0x001fea000383ffff */
.L_x_3654:
[----:B------:R-:W-:Y:S05]  /*2c3e0*/  BSYNC B0 ;  /* 0x0000000000007941 */ /* 0x000fea0003800000 */
.L_x_3653:
[----:B------:R-:W-:Y:S05]  /*2c3f0*/  EXIT ;  /* 0x000000000000794d */ /* 0x000fea0003800000 */
.L_x_3445:
[----:B0-----:R0:W1:Y:S02]  /*2c400*/  SYNCS.PHASECHK.TRANS64.TRYWAIT P0, [R72+URZ+0x32400], R11 ;  /* 0x0324000b480075a7 */ /* 0x001064000800017f */
[----:B-1----:R-:W-:Y:S05]  /*2c410*/  @!P0 NANOSLEEP.SYNCS 0x989680 ;  /* 0x009896800000895d */ /* 0x002fea0003900000 */
[----:B------:R-:W1:Y:S02]  /*2c420*/  @!P0 SYNCS.PHASECHK.TRANS64 P0, [R72+URZ+0x32400], R11 ;  /* 0x0324000b480085a7 */ /* 0x000e64000800007f */
[----:B-1----:R-:W-:Y:S05]  /*2c430*/  @!P0 BRA `(.L_x_3445) ;  /* 0xfffffffc00f08947 */ /* 0x002fea000383ffff */
[----:B------:R-:W-:Y:S05]  /*2c440*/  BRA `(.L_x_3663) ;  /* 0xfffffd6800507947 */ /* 0x000fea000383ffff */
.L_x_3452:
[----:B-1----:R1:W2:Y:S02]  /*2c450*/  SYNCS.PHASECHK.TRANS64.TRYWAIT P0, [R10+URZ], R11 ;  /* 0x0000000b0a0075a7 */ /* 0x0022a4000800017f */
[----:B--2---:R-:W-:Y:S05]  /*2c460*/  @!P0 NANOSLEEP.SYNCS 0x989680 ;  /* 0x009896800000895d */ /* 0x004fea0003900000 */
[----:B------:R-:W2:Y:S02]  /*2c470*/  @!P0 SYNCS.PHASECHK.TRANS64 P0, [R10+URZ], R11 ;  /* 0x0000000b0a0085a7 */ /* 0x000ea4000800007f */
[----:B--2---:R-:W-:Y:S05]  /*2c480*/  @!P0 BRA `(.L_x_3452) ;  /* 0xfffffffc00f08947 */ /* 0x004fea000383ffff */
[----:B------:R-:W-:Y:S05]  /*2c490*/  BRA `(.L_x_3451) ;  /* 0xfffffd6c00787947 */ /* 0x000fea000383ffff */
.L_x_3454:
[----:B0-----:R0:W1:Y:S02]  /*2c4a0*/  SYNCS.PHASECHK.TRANS64.TRYWAIT P0, [R72+URZ+0x32410], R7 ;  /* 0x03241007480075a7 */ /* 0x001064000800017f */
[----:B-1----:R-:W-:Y:S05]  /*2c4b0*/  @!P0 NANOSLEEP.SYNCS 0x989680 ;  /* 0x009896800000895d */ /* 0x002fea0003900000 */
[----:B------:R-:W1:Y:S02]  /*2c4c0*/  @!P0 SYNCS.PHASECHK.TRANS64 P0, [R72+URZ+0x32410], R7 ;  /* 0x03241007480085a7 */ /* 0x000e64000800007f */
[----:B-1----:R-:W-:Y:S05]  /*2c4d0*/  @!P0 BRA `(.L_x_3454) ;  /* 0xfffffffc00f08947 */ /* 0x002fea000383ffff */
[----:B------:R-:W-:Y:S05]  /*2c4e0*/  BRA `(.L_x_3664) ;  /* 0xfffffd7000507947 */ /* 0x000fea000383ffff */
.L_x_3461:
[----:B-1----:R1:W2:Y:S02]  /*2c4f0*/  SYNCS.PHASECHK.TRANS64.TRYWAIT P0, [R10+URZ], R11 ;  /* 0x0000000b0a0075a7 */ /* 0x0022a4000800017f */
[----:B--2---:R-:W-:Y:S05]  /*2c500*/  @!P0 NANOSLEEP.SYNCS 0x989680 ;  /* 0x009896800000895d */ /* 0x004fea0003900000 */
[----:B------:R-:W2:Y:S02]  /*2c510*/  @!P0 SYNCS.PHASECHK.TRANS64 P0, [R10+URZ], R11 ;  /* 0x0000000b0a0085a7 */ /* 0x000ea4000800007f */
[----:B--2---:R-:W-:Y:S05]  /*2c520*/  @!P0 BRA `(.L_x_3461) ;  /* 0xfffffffc00f08947 */ /* 0x004fea000383ffff */
[----:B------:R-:W-:Y:S05]  /*2c530*/  BRA `(.L_x_3460) ;  /* 0xfffffd7000947947 */ /* 0x000fea000383ffff */
.L_x_3495:
[----:B0-----:R0:W2:Y:S02]  /*2c540*/  SYNCS.PHASECHK.TRANS64.TRYWAIT P0, [R6+URZ], R7 ;  /* 0x00000007060075a7 */ /* 0x0010a4000800017f */
[----:B--2---:R-:W-:Y:S05]  /*2c550*/  @!P0 NANOSLEEP.SYNCS 0x989680 ;  /* 0x009896800000895d */ /* 0x004fea0003900000 */
[----:B------:R-:W2:Y:S02]  /*2c560*/  @!P0 SYNCS.PHASECHK.TRANS64 P0, [R6+URZ], R7 ;  /* 0x00000007060085a7 */ /* 0x000ea4000800007f */
[----:B--2---:R-:W-:Y:S05]  /*2c570*/  @!P0 BRA `(.L_x_3495) ;  /* 0xfffffffc00f08947 */ /* 0x004fea000383ffff */
[----:B------:R-:W-:Y:S05]  /*2c580*/  BRA `(.L_x_3494) ;  /* 0xfffffddc00dc7947 */ /* 0x000fea000383ffff */
.L_x_3502:
[----:B0-----:R0:W1:Y:S02]  /*2c590*/  SYNCS.PHASECHK.TRANS64.TRYWAIT P0, [R6+URZ], R7 ;  /* 0x00000007060075a7 */ /* 0x001064000800017f */
[----:B-1----:R-:W-:Y:S05]  /*2c5a0*/  @!P0 NANOSLEEP.SYNCS 0x989680 ;  /* 0x009896800000895d */ /* 0x002fea0003900000 */
[----:B------:R-:W1:Y:S02]  /*2c5b0*/  @!P0 SYNCS.PHASECHK.TRANS64 P0, [R6+URZ], R7 ;  /* 0x00000007060085a7 */ /* 0x000e64000800007f */
[----:B-1----:R-:W-:Y:S05]  /*2c5c0*/  @!P0 BRA `(.L_x_3502) ;  /* 0xfffffffc00f08947 */ /* 0x002fea000383ffff */
[----:B------:R-:W-:Y:S05]  /*2c5d0*/  BRA `(.L_x_3501) ;  /* 0xfffffde400007947 */ /* 0x000fea000383ffff */
.L_x_3515:
[----:B0-----:R0:W2:Y:S02]  /*2c5e0*/  SYNCS.PHASECHK.TRANS64.TRYWAIT P0, [R0+URZ], R7 ;  /* 0x00000007000075a7 */ /* 0x0010a4000800017f */
[----:B--2---:R-:W-:Y:S05]  /*2c5f0*/  @!P0 NANOSLEEP.SYNCS 0x989680 ;  /* 0x009896800000895d */ /* 0x004fea0003900000 */
[----:B------:R-:W2:Y:S02]  /*2c600*/  @!P0 SYNCS.PHASECHK.TRANS64 P0, [R0+URZ], R7 ;  /* 0x00000007000085a7 */ /* 0x000ea4000800007f */
[----:B--2---:R-:W-:Y:S05]  /*2c610*/  @!P0 BRA `(.L_x_3515) ;  /* 0xfffffffc00f08947 */ /* 0x004fea000383ffff */
[----:B------:R-:W-:Y:S05]  /*2c620*/  BRA `(.L_x_3514) ;  /* 0xfffffe7c00787947 */ /* 0x000fea000383ffff */
.L_x_3522:
[----:B0-----:R0:W2:Y:S02]  /*2c630*/  SYNCS.PHASECHK.TRANS64.TRYWAIT P0, [R6+URZ], R7 ;  /* 0x00000007060075a7 */ /* 0x0010a4000800017f */
[----:B--2---:R-:W-:Y:S05]  /*2c640*/  @!P0 NANOSLEEP.SYNCS 0x989680 ;  /* 0x009896800000895d */ /* 0x004fea0003900000 */
[----:B------:R-:W2:Y:S02]  /*2c650*/  @!P0 SYNCS.PHASECHK.TRANS64 P0, [R6+URZ], R7 ;  /* 0x00000007060085a7 */ /* 0x000ea4000800007f */
[----:B--2---:R-:W-:Y:S05]  /*2c660*/  @!P0 BRA `(.L_x_3522) ;  /* 0xfffffffc00f08947 */ /* 0x004fea000383ffff */
[----:B------:R-:W-:Y:S05]  /*2c670*/  BRA `(.L_x_3521) ;  /* 0xfffffe8000b07947 */ /* 0x000fea000383ffff */
.L_x_3594:
[----:B------:R-:W-:Y:S01]  /*2c680*/  SHF.R.U32.HI R21, RZ, 0x5, R21 ;  /* 0x00000005ff157819 */ /* 0x000fe20000011615 */
[----:B------:R-:W-:Y:S01]  /*2c690*/  BSSY B0, `(.L_x_3665) ;  /* 0x0000009000007945 */ /* 0x000fe20003800000 */
[----:B------:R-:W-:Y:S02]  /*2c6a0*/  IMAD.MOV.U32 R12, RZ, RZ, RZ ;  /* 0x000000ffff0c7224 */ /* 0x000fe400078e00ff */
[----:B------:R-:W-:Y:S01]  /*2c6b0*/  LOP3.LUT R21, R21, 0x3, RZ, 0xc0, !PT ;  /* 0x0000000315157812 */ /* 0x000fe200078ec0ff */
[----:B------:R-:W-:Y:S02]  /*2c6c0*/  IMAD.MOV.U32 R11, RZ, RZ, 0x1f ;  /* 0x0000001fff0b7424 */ /* 0x000fe400078e00ff */
[----:B------:R-:W-:Y:S02]  /*2c6d0*/  IMAD.MOV.U32 R15, RZ, RZ, -0x1 ;  /* 0xffffffffff0f7424 */ /* 0x000fe400078e00ff */
[----:B------:R-:W-:-:S07]  /*2c6e0*/  IMAD.MOV.U32 R13, RZ, RZ, R21 ;  /* 0x000000ffff0d7224 */ /* 0x000fce00078e0015 */
[----:B-----5:R-:W-:Y:S05]  /*2c6f0*/  WARPSYNC.COLLECTIVE R15, `(.L_x_3666) ;  /* 0x000000000f087348 */ /* 0x020fea0003c00000 */
[----:B------:R0:W1:Y:S02]  /*2c700*/  SHFL.IDX P6, R14, R13, R12, R11 ;  /* 0x0000000c0d0e7389 */ /* 0x00006400000c000b */
[----:B01---5:R-:W-:Y:S01]  /*2c710*/  ENDCOLLECTIVE ;  /* 0x000000000000791b */ /* 0x023fe20003800000 */
.L_x_3666:
[----:B------:R-:W-:Y:S05]  /*2c720*/  BSYNC B0 ;  /* 0x0000000000007941 */ /* 0x000fea0003800000 */
.L_x_3665:
[----:B------:R-:W-:Y:S05]  /*2c730*/  BRA `(.L_x_3667) ;  /* 0xffffffac00d07947 */ /* 0x000fea000383ffff */
.L_x_3597:
[----:B-1----:R1:W2:Y:S02]  /*2c740*/  SYNCS.PHASECHK.TRANS64.TRYWAIT P0, [R17+URZ+0x32440], R0 ;  /* 0x03244000110075a7 */ /* 0x0022a4000800017f */
[----:B--2---:R-:W-:Y:S05]  /*2c750*/  @!P0 NANOSLEEP.SYNCS 0x989680 ;  /* 0x009896800000895d */ /* 0x004fea0003900000 */
[----:B------:R-:W2:Y:S02]  /*2c760*/  @!P0 SYNCS.PHASECHK.TRANS64 P0, [R17+URZ+0x32440], R0 ;  /* 0x03244000110085a7 */ /* 0x000ea4000800007f */
[----:B--2---:R-:W-:Y:S05]  /*2c770*/  @!P0 BRA `(.L_x_3597) ;  /* 0xfffffffc00f08947 */ /* 0x004fea000383ffff */
[----:B------:R-:W-:Y:S05]  /*2c780*/  BRA `(.L_x_3668) ;  /* 0xffffffb000707947 */ /* 0x000fea000383ffff */
.L_x_3598:
        /* <DEDUP_REMOVED lines=8> */
.L_x_3670:
[----:B------:R-:W-:Y:S05]  /*2c810*/  BSYNC B0 ;  /* 0x0000000000007941 */ /* 0x000fea0003800000 */
.L_x_3669:
        /* <DEDUP_REMOVED lines=9> */
.L_x_3671:
[----:B------:R-:W-:Y:S02]  /*2c8b0*/  IMAD.MOV.U32 R13, RZ, RZ, R4 ;  /* 0x000000ffff0d7224 */ /* 0x000fe400078e0004 */
[----:B------:R-:W-:Y:S02]  /*2c8c0*/  IMAD.MOV.U32 R12, RZ, RZ, 0x1 ;  /* 0x00000001ff0c7424 */ /* 0x000fe400078e00ff */
[----:B------:R-:W-:-:S07]  /*2c8d0*/  IMAD.MOV.U32 R3, RZ, RZ, R14 ;  /* 0x000000ffff037224 */ /* 0x000fce00078e000e */
[----:B------:R-:W-:Y:S05]  /*2c8e0*/  WARPSYNC.COLLECTIVE R15, `(.L_x_3672) ;  /* 0x000000000f087348 */ /* 0x000fea0003c00000 */
[----:B------:R0:W1:Y:S02]  /*2c8f0*/  SHFL.IDX P6, R14, R13, R12, R11 ;  /* 0x0000000c0d0e7389 */ /* 0x00006400000c000b */
[----:B01----:R-:W-:Y:S01]  /*2c900*/  ENDCOLLECTIVE ;  /* 0x000000000000791b */ /* 0x003fe20003800000 */
.L_x_3672:
        /* <DEDUP_REMOVED lines=15> */
.L_x_3673:
[----:B------:R-:W-:Y:S02]  /*2ca00*/  @P0 IMAD R6, R5, 0x2, R22 ;  /* 0x0000000205060824 */ /* 0x000fe400078e0216 */
[----:B------:R-:W-:Y:S02]  /*2ca10*/  IMAD.MOV.U32 R13, RZ, RZ, R4 ;  /* 0x000000ffff0d7224 */ /* 0x000fe400078e0004 */
[----:B------:R-:W-:Y:S02]  /*2ca20*/  IMAD.MOV.U32 R12, RZ, RZ, 0x2 ;  /* 0x00000002ff0c7424 */ /* 0x000fe400078e00ff */
[----:B------:R-:W-:-:S07]  /*2ca30*/  IMAD.MOV.U32 R3, RZ, RZ, R14 ;  /* 0x000000ffff037224 */ /* 0x000fce00078e000e */
[----:B------:R-:W-:Y:S05]  /*2ca40*/  WARPSYNC.COLLECTIVE R15, `(.L_x_3674) ;  /* 0x000000000f087348 */ /* 0x000fea0003c00000 */
[----:B------:R0:W1:Y:S02]  /*2ca50*/  SHFL.IDX P6, R14, R13, R12, R11 ;  /* 0x0000000c0d0e7389 */ /* 0x00006400000c000b */
[----:B01----:R-:W-:Y:S01]  /*2ca60*/  ENDCOLLECTIVE ;  /* 0x000000000000791b */ /* 0x003fe20003800000 */
.L_x_3674:
        /* <DEDUP_REMOVED lines=15> */
.L_x_3675:
[----:B------:R-:W-:Y:S02]  /*2cb60*/  @P0 IMAD R6, R5, 0x2, R22 ;  /* 0x0000000205060824 */ /* 0x000fe400078e0216 */
[----:B------:R-:W-:Y:S02]  /*2cb70*/  IMAD.MOV.U32 R13, RZ, RZ, R4 ;  /* 0x000000ffff0d7224 */ /* 0x000fe400078e0004 */
[----:B------:R-:W-:Y:S02]  /*2cb80*/  IMAD.MOV.U32 R12, RZ, RZ, 0x3 ;  /* 0x00000003ff0c7424 */ /* 0x000fe400078e00ff */
[----:B------:R-:W-:-:S07]  /*2cb90*/  IMAD.MOV.U32 R3, RZ, RZ, R14 ;  /* 0x000000ffff037224 */ /* 0x000fce00078e000e */
[----:B------:R-:W-:Y:S05]  /*2cba0*/  WARPSYNC.COLLECTIVE R15, `(.L_x_3676) ;  /* 0x000000000f087348 */ /* 0x000fea0003c00000 */
[----:B------:R0:W1:Y:S02]  /*2cbb0*/  SHFL.IDX P6, R14, R13, R12, R11 ;  /* 0x0000000c0d0e7389 */ /* 0x00006400000c000b */
[----:B01----:R-:W-:Y:S01]  /*2cbc0*/  ENDCOLLECTIVE ;  /* 0x000000000000791b */ /* 0x003fe20003800000 */
.L_x_3676:
        /* <DEDUP_REMOVED lines=15> */
.L_x_3677:
[----:B------:R-:W-:Y:S02]  /*2ccc0*/  @P0 IMAD R6, R5, 0x2, R22 ;  /* 0x0000000205060824 */ /* 0x000fe400078e0216 */
[----:B------:R-:W-:Y:S02]  /*2ccd0*/  IMAD.MOV.U32 R13, RZ, RZ, R4 ;  /* 0x000000ffff0d7224 */ /* 0x000fe400078e0004 */
[----:B------:R-:W-:Y:S02]  /*2cce0*/  IMAD.MOV.U32 R12, RZ, RZ, 0x4 ;  /* 0x00000004ff0c7424 */ /* 0x000fe400078e00ff */
[----:B------:R-:W-:-:S07]  /*2ccf0*/  IMAD.MOV.U32 R3, RZ, RZ, R14 ;  /* 0x000000ffff037224 */ /* 0x000fce00078e000e */
[----:B------:R-:W-:Y:S05]  /*2cd00*/  WARPSYNC.COLLECTIVE R15, `(.L_x_3678) ;  /* 0x000000000f087348 */ /* 0x000fea0003c00000 */
[----:B------:R0:W1:Y:S02]  /*2cd10*/  SHFL.IDX P6, R14, R13, R12, R11 ;  /* 0x0000000c0d0e7389 */ /* 0x00006400000c000b */
[----:B01----:R-:W-:Y:S01]  /*2cd20*/  ENDCOLLECTIVE ;  /* 0x000000000000791b */ /* 0x003fe20003800000 */
.L_x_3678:
        /* <DEDUP_REMOVED lines=15> */
.L_x_3679:
[----:B------:R-:W-:Y:S02]  /*2ce20*/  @P0 IMAD R6, R5, 0x2, R22 ;  /* 0x0000000205060824 */ /* 0x000fe400078e0216 */
[----:B------:R-:W-:Y:S02]  /*2ce30*/  IMAD.MOV.U32 R13, RZ, RZ, R4 ;  /* 0x000000ffff0d7224 */ /* 0x000fe400078e0004 */
[----:B------:R-:W-:Y:S02]  /*2ce40*/  IMAD.MOV.U32 R12, RZ, RZ, 0x5 ;  /* 0x00000005ff0c7424 */ /* 0x000fe400078e00ff */
[----:B------:R-:W-:-:S07]  /*2ce50*/  IMAD.MOV.U32 R3, RZ, RZ, R14 ;  /* 0x000000ffff037224 */ /* 0x000fce00078e000e */
[----:B------:R-:W-:Y:S05]  /*2ce60*/  WARPSYNC.COLLECTIVE R15, `(.L_x_3680) ;  /* 0x000000000f087348 */ /* 0x000fea0003c00000 */
[----:B------:R0:W1:Y:S02]  /*2ce70*/  SHFL.IDX P6, R14, R13, R12, R11 ;  /* 0x0000000c0d0e7389 */ /* 0x00006400000c000b */
[----:B01----:R-:W-:Y:S01]  /*2ce80*/  ENDCOLLECTIVE ;  /* 0x000000000000791b */ /* 0x003fe20003800000 */
.L_x_3680:
        /* <DEDUP_REMOVED lines=10> */
.L_x_3681:
[----:B------:R-:W-:Y:S01]  /*2cf30*/  @!PT LDS RZ, [RZ] ;  /* 0x00000000fffff984 */ /* 0x000fe20000000800 */
[----:B------:R-:W-:Y:S01]  /*2cf40*/  @!PT LDS RZ, [RZ] ;  /* 0x00000000fffff984 */ /* 0x000fe20000000800 */
[----:B------:R-:W-:Y:S01]  /*2cf50*/  @!PT LDS RZ, [RZ] ;  /* 0x00000000fffff984 */ /* 0x000fe20000000800 */
[----:B------:R1:W-:Y:S01]  /*2cf60*/  @P0 LDGSTS.E.BYPASS.LTC128B.128 [R6+0x1e400], desc[UR36][R2.64], !P2 ;  /* 0x1e40000002060fae */ /* 0x0003e2000d101d64 */
[----:B------:R-:W-:Y:S01]  /*2cf70*/  IMAD.MOV.U32 R0, RZ, RZ, R14 ;  /* 0x000000ffff007224 */ /* 0x000fe200078e000e */
[----:B------:R-:W-:Y:S06]  /*2cf80*/  BRA `(.L_x_3682) ;  /* 0xffffffac00d47947 */ /* 0x000fec000383ffff */
.L_x_3603:
[----:B------:R-:W-:Y:S01]  /*2cf90*/  IMAD.MOV.U32 R13, RZ, RZ, R4 ;  /* 0x000000ffff0d7224 */ /* 0x000fe200078e0004 */
[----:B------:R-:W-:Y:S01]  /*2cfa0*/  LOP3.LUT R23, R23, 0xffffdfff, RZ, 0xc0, !PT ;  /* 0xffffdfff17177812 */ /* 0x000fe200078ec0ff */
        /* <DEDUP_REMOVED lines=8> */
.L_x_3683:
[----:B------:R-:W-:Y:S01]  /*2d030*/  ISETP.GE.AND P2, PT, R36, R37, PT ;  /* 0x000000252400720c */ /* 0x000fe20003f46270 */
[----:B------:R-:W-:-:S12]  /*2d040*/  IMAD.MOV.U32 R13, RZ, RZ, R0 ;  /* 0x000000ffff0d7224 */ /* 0x000fd800078e0000 */
[----:B------:R-:W-:-:S04]  /*2d050*/  @P2 LOP3.LUT R23, R23, 0x2000, RZ, 0xfc, !PT ;  /* 0x0000200017172812 */ /* 0x000fc800078efcff */
[----:B------:R-:W-:Y:S01]  /*2d060*/  LOP3.LUT R23, R23, 0xffffefff, RZ, 0xc0, !PT ;  /* 0xffffefff17177812 */ /* 0x000fe200078ec0ff */
[----:B------:R-:W-:-:S07]  /*2d070*/  IMAD.MOV.U32 R2, RZ, RZ, R14 ;  /* 0x000000ffff027224 */ /* 0x000fce00078e000e */
[----:B------:R-:W-:Y:S05]  /*2d080*/  WARPSYNC.COLLECTIVE R15, `(.L_x_3684) ;  /* 0x000000000f087348 */ /* 0x000fea0003c00000 */
[----:B------:R0:W1:Y:S02]  /*2d090*/  SHFL.IDX P6, R14, R13, R12, R11 ;  /* 0x0000000c0d0e7389 */ /* 0x00006400000c000b */
[----:B01----:R-:W-:Y:S01]  /*2d0a0*/  ENDCOLLECTIVE ;  /* 0x000000000000791b */ /* 0x003fe20003800000 */
.L_x_3684:
[----:B------:R-:W-:Y:S02]  /*2d0b0*/  IMAD.MOV.U32 R13, RZ, RZ, R4 ;  /* 0x000000ffff0d7224 */ /* 0x000fe400078e0004 */
[----:B------:R-:W-:Y:S02]  /*2d0c0*/  IMAD.MOV.U32 R12, RZ, RZ, 0x1 ;  /* 0x00000001ff0c7424 */ /* 0x000fe400078e00ff */
[----:B------:R-:W-:-:S07]  /*2d0d0*/  IMAD.MOV.U32 R3, RZ, RZ, R14 ;  /* 0x000000ffff037224 */ /* 0x000fce00078e000e */
[----:B------:R-:W-:Y:S05]  /*2d0e0*/  WARPSYNC.COLLECTIVE R15, `(.L_x_3685) ;  /* 0x000000000f087348 */ /* 0x000fea0003c00000 */
[----:B------:R0:W1:Y:S02]  /*2d0f0*/  SHFL.IDX P6, R14, R13, R12, R11 ;  /* 0x0000000c0d0e7389 */ /* 0x00006400000c000b */
[----:B01----:R-:W-:Y:S01]  /*2d100*/  ENDCOLLECTIVE ;  /* 0x000000000000791b */ /* 0x003fe20003800000 */
.L_x_3685:
        /* <DEDUP_REMOVED lines=13> */
.L_x_3686:
[----:B------:R-:W-:-:S05]  /*2d1e0*/  VIADD R2, R36, 0x10 ;  /* 0x0000001024027836 */ /* 0x000fca0000000000 */
[----:B------:R-:W-:Y:S01]  /*2d1f0*/  ISETP.GE.AND P2, PT, R2, R37, PT ;  /* 0x000000250200720c */ /* 0x000fe20003f46270 */
[----:B------:R-:W-:Y:S02]  /*2d200*/  IMAD.MOV.U32 R13, RZ, RZ, R4 ;  /* 0x000000ffff0d7224 */ /* 0x000fe400078e0004 */
[----:B------:R-:W-:-:S10]  /*2d210*/  IMAD.MOV.U32 R12, RZ, RZ, 0x2 ;  /* 0x00000002ff0c7424 */ /* 0x000fd400078e00ff */
[----:B------:R-:W-:Y:S01]  /*2d220*/  @P2 LOP3.LUT R23, R23, 0x1000, RZ, 0xfc, !PT ;  /* 0x0000100017172812 */ /* 0x000fe200078efcff */
[----:B------:R-:W-:-:S03]  /*2d230*/  IMAD.MOV.U32 R11, RZ, RZ, R14 ;  /* 0x000000ffff0b7224 */ /* 0x000fc600078e000e */
[----:B------:R-:W-:Y:S02]  /*2d240*/  LOP3.LUT R23, R23, 0xfffff7ff, RZ, 0xc0, !PT ;  /* 0xfffff7ff17177812 */ /* 0x000fe400078ec0ff */
[----:B------:R-:W-:-:S05]  /*2d250*/  @!P2 LEA R11, P1, R20, R11, 0x1 ;  /* 0x0000000b140ba211 */ /* 0x000fca00078208ff */
[----:B------:R-:W-:Y:S02]  /*2d260*/  @!P2 IMAD.MOV.U32 R2, RZ, RZ, R11 ;  /* 0x000000ffff02a224 */ /* 0x000fe400078e000b */
[----:B------:R-:W-:Y:S02]  /*2d270*/  IMAD.MOV.U32 R11, RZ, RZ, 0x181f ;  /* 0x0000181fff0b7424 */ /* 0x000fe400078e00ff */
[----:B------:R-:W-:-:S07]  /*2d280*/  @!P2 IMAD.X R6, RZ, RZ, R6, P1 ;  /* 0x000000ffff06a224 */ /* 0x000fce00008e0606 */
[----:B------:R-:W-:Y:S05]  /*2d290*/  WARPSYNC.COLLECTIVE R15, `(.L_x_3687) ;  /* 0x000000000f087348 */ /* 0x000fea0003c00000 */
[----:B------:R0:W1:Y:S02]  /*2d2a0*/  SHFL.IDX P6, R14, R13, R12, R11 ;  /* 0x0000000c0d0e7389 */ /* 0x00006400000c000b */
[----:B01----:R-:W-:Y:S01]  /*2d2b0*/  ENDCOLLECTIVE ;  /* 0x000000000000791b */ /* 0x003fe20003800000 */
.L_x_3687:
[----:B------:R-:W-:-:S05]  /*2d2c0*/  @!P2 IMAD.MOV.U32 R3, RZ, RZ, R6 ;  /* 0x000000ffff03a224 */ /* 0x000fca00078e0006 */
        /* <DEDUP_REMOVED lines=11> */
.L_x_3688:
        /* <DEDUP_REMOVED lines=8> */
.L_x_3689:
        /* <DEDUP_REMOVED lines=15> */
.L_x_3690:
[----:B------:R-:W-:Y:S01]  /*2d4f0*/  @P2 LOP3.LUT R23, R23, 0x200, RZ, 0xfc, !PT ;  /* 0x0000020017172812 */ /* 0x000fe200078efcff */
[----:B------:R-:W-:-:S03]  /*2d500*/  IMAD.MOV.U32 R13, RZ, RZ, R4 ;  /* 0x000000ffff0d7224 */ /* 0x000fc600078e0004 */
[----:B------:R-:W-:Y:S01]  /*2d510*/  LOP3.LUT R23, R23, 0xfffffeff, RZ, 0xc0, !PT ;  /* 0xfffffeff17177812 */ /* 0x000fe200078ec0ff */
        /* <DEDUP_REMOVED lines=9> */
.L_x_3691:
        /* <DEDUP_REMOVED lines=11> */
.L_x_3692:
[----:B------:R-:W-:-:S04]  /*2d660*/  @P2 LOP3.LUT R23, R23, 0x100, RZ, 0xfc, !PT ;  /* 0x0000010017172812 */ /* 0x000fc800078efcff */
[----:B------:R-:W-:Y:S01]  /*2d670*/  LOP3.LUT R23, R23, 0xffffff7f, RZ, 0xc0, !PT ;  /* 0xffffff7f17177812 */ /* 0x000fe200078ec0ff */
[----:B------:R-:W-:Y:S02]  /*2d680*/  IMAD.MOV.U32 R12, RZ, RZ, 0x5 ;  /* 0x00000005ff0c7424 */ /* 0x000fe400078e00ff */
[----:B------:R-:W-:-:S05]  /*2d690*/  IMAD.MOV.U32 R9, RZ, RZ, R14 ;  /* 0x000000ffff097224 */ /* 0x000fca00078e000e */
[----:B------:R-:W-:-:S05]  /*2d6a0*/  @!P2 LEA R13, P1, R20, R9, 0x1 ;  /* 0x00000009140da211 */ /* 0x000fca00078208ff */
[----:B------:R-:W-:Y:S02]  /*2d6b0*/  @!P2 IMAD.X R9, RZ, RZ, R2, P1 ;  /* 0x000000ffff09a224 */ /* 0x000fe400008e0602 */
[----:B------:R-:W-:Y:S02]  /*2d6c0*/  @!P2 IMAD.MOV.U32 R2, RZ, RZ, R13 ;  /* 0x000000ffff02a224 */ /* 0x000fe400078e000d */
[----:B------:R-:W-:Y:S02]  /*2d6d0*/  IMAD.MOV.U32 R13, RZ, RZ, R4 ;  /* 0x000000ffff0d7224 */ /* 0x000fe400078e0004 */
[----:B------:R-:W-:-:S07]  /*2d6e0*/  @!P2 IMAD.MOV.U32 R3, RZ, RZ, R9 ;  /* 0x000000ffff03a224 */ /* 0x000fce00078e0009 */
[----:B------:R-:W-:Y:S05]  /*2d6f0*/  WARPSYNC.COLLECTIVE R15, `(.L_x_3693) ;  /* 0x000000000f087348 */ /* 0x000fea0003c00000 */
[----:B------:R0:W1:Y:S02]  /*2d700*/  SHFL.IDX P6, R14, R13, R12, R11 ;  /* 0x0000000c0d0e7389 */ /* 0x00006400000c000b */
[----:B01----:R-:W-:Y:S01]  /*2d710*/  ENDCOLLECTIVE ;  /* 0x000000000000791b */ /* 0x003fe20003800000 */
.L_x_3693:
        /* <DEDUP_REMOVED lines=11> */
.L_x_3694:
        /* <DEDUP_REMOVED lines=8> */
.L_x_3695:
[----:B------:R-:W-:-:S05]  /*2d850*/  @!P2 LEA R7, P1, R20, R7, 0x1 ;  /* 0x000000071407a211 */ /* 0x000fca00078208ff */
[----:B------:R-:W-:Y:S02]  /*2d860*/  @!P2 IMAD.X R6, RZ, RZ, R6, P1 ;  /* 0x000000ffff06a224 */ /* 0x000fe400008e0606 */
[----:B------:R-:W-:Y:S02]  /*2d870*/  @!P2 IMAD.MOV.U32 R2, RZ, RZ, R7 ;  /* 0x000000ffff02a224 */ /* 0x000fe400078e0007 */
[----:B------:R-:W-:Y:S02]  /*2d880*/  @!P2 IMAD.MOV.U32 R3, RZ, RZ, R6 ;  /* 0x000000ffff03a224 */ /* 0x000fe400078e0006 */
[----:B------:R-:W-:Y:S02]  /*2d890*/  IMAD.MOV.U32 R13, RZ, RZ, R0 ;  /* 0x000000ffff0d7224 */ /* 0x000fe400078e0000 */
[----:B------:R-:W-:Y:S01]  /*2d8a0*/  VIADD R6, R36, 0x60 ;  /* 0x0000006024067836 */ /* 0x000fe20000000000 */
[----:B------:R-:W-:Y:S01]  /*2d8b0*/  @!PT LDS RZ, [RZ] ;  /* 0x00000000fffff984 */ /* 0x000fe20000000800 */
[----:B------:R-:W-:Y:S01]  /*2d8c0*/  @!PT LDS RZ, [RZ] ;  /* 0x00000000fffff984 */ /* 0x000fe20000000800 */
[----:B------:R-:W-:Y:S01]  /*2d8d0*/  @!PT LDS RZ, [RZ] ;  /* 0x00000000fffff984 */ /* 0x000fe20000000800 */
[----:B------:R0:W-:Y:S04]  /*2d8e0*/  @!P2 LDGSTS.E.BYPASS.LTC128B.128 [R26+0x1ac00], desc[UR36][R2.64], !P0 ;  /* 0x1ac00000021aafae */ /* 0x0001e8000c101d64 */
[----:B------:R-:W-:Y:S01]  /*2d8f0*/  ISETP.GE.AND P2, PT, R6, R37, PT ;  /* 0x000000250600720c */ /* 0x000fe20003f46270 */
[----:B0-----:R-:W-:-:S12]  /*2d900*/  IMAD.MOV.U32 R2, RZ, RZ, R14 ;  /* 0x000000ffff027224 */ /* 0x001fd800078e000e */
[----:B------:R-:W-:Y:S05]  /*2d910*/  WARPSYNC.COLLECTIVE R15, `(.L_x_3696) ;  /* 0x000000000f087348 */ /* 0x000fea0003c00000 */
[----:B------:R0:W1:Y:S02]  /*2d920*/  SHFL.IDX P6, R14, R13, R12, R11 ;  /* 0x0000000c0d0e7389 */ /* 0x00006400000c000b */
[----:B01----:R-:W-:Y:S01]  /*2d930*/  ENDCOLLECTIVE ;  /* 0x000000000000791b */ /* 0x003fe20003800000 */
.L_x_3696:
[----:B------:R-:W-:Y:S01]  /*2d940*/  @P2 LOP3.LUT R23, R23, 0x40, RZ, 0xfc, !PT ;  /* 0x0000004017172812 */ /* 0x000fe200078efcff */
[----:B------:R-:W-:Y:S02]  /*2d950*/  IMAD.MOV.U32 R13, RZ, RZ, R4 ;  /* 0x000000ffff0d7224 */ /* 0x000fe400078e0004 */
[----:B------:R-:W-:Y:S02]  /*2d960*/  IMAD.MOV.U32 R12, RZ, RZ, 0x7 ;  /* 0x00000007ff0c7424 */ /* 0x000fe400078e00ff */
[----:B------:R-:W-:-:S07]  /*2d970*/  IMAD.MOV.U32 R5, RZ, RZ, R14 ;  /* 0x000000ffff057224 */ /* 0x000fce00078e000e */
[----:B------:R-:W-:Y:S05]  /*2d980*/  WARPSYNC.COLLECTIVE R15, `(.L_x_3697) ;  /* 0x000000000f087348 */ /* 0x000fea0003c00000 */
[----:B------:R0:W1:Y:S02]  /*2d990*/  SHFL.IDX P6, R14, R13, R12, R11 ;  /* 0x0000000c0d0e7389 */ /* 0x00006400000c000b */
[----:B01----:R-:W-:Y:S01]  /*2d9a0*/  ENDCOLLECTIVE ;  /* 0x000000000000791b */ /* 0x003fe20003800000 */
.L_x_3697:
        /* <DEDUP_REMOVED lines=13> */
.L_x_3698:
[----:B------:R-:W-:Y:S01]  /*2da80*/  IMAD.MOV.U32 R0, RZ, RZ, R14 ;  /* 0x000000ffff007224 */ /* 0x000fe200078e000e */
[----:B------:R-:W-:Y:S06]  /*2da90*/  BRA `(.L_x_3699) ;  /* 0xffffffb000087947 */ /* 0x000fec000383ffff */
.L_x_3607:
        /* <DEDUP_REMOVED lines=8> */
.L_x_3701:
[----:B------:R-:W-:Y:S05]  /*2db20*/  BSYNC B0 ;  /* 0x0000000000007941 */ /* 0x000fea0003800000 */
.L_x_3700:
        /* <DEDUP_REMOVED lines=9> */
.L_x_3702:
[----:B------:R-:W-:Y:S02]  /*2dbc0*/  IMAD.MOV.U32 R13, RZ, RZ, R4 ;  /* 0x000000ffff0d7224 */ /* 0x000fe400078e0004 */
[----:B------:R-:W-:Y:S01]  /*2dbd0*/  IMAD.MOV.U32 R12, RZ, RZ, 0x1 ;  /* 0x00000001ff0c7424 */ /* 0x000fe200078e00ff */
[----:B------:R-:W-:-:S13]  /*2dbe0*/  @!P5 LEA R5, P0, R8, R14, 0x1 ;  /* 0x0000000e0805d211 */ /* 0x000fda00078008ff */
[----:B------:R-:W-:Y:S05]  /*2dbf0*/  WARPSYNC.COLLECTIVE R15, `(.L_x_3703) ;  /* 0x000000000f087348 */ /* 0x000fea0003c00000 */
[----:B------:R0:W1:Y:S02]  /*2dc00*/  SHFL.IDX P6, R14, R13, R12, R11 ;  /* 0x0000000c0d0e7389 */ /* 0x00006400000c000b */
[----:B01----:R-:W-:Y:S01]  /*2dc10*/  ENDCOLLECTIVE ;  /* 0x000000000000791b */ /* 0x003fe20003800000 */
.L_x_3703:
        /* <DEDUP_REMOVED lines=15> */
.L_x_3704:
        /* <DEDUP_REMOVED lines=17> */
.L_x_3705:
[----:B------:R-:W-:Y:S02]  /*2de20*/  IMAD.MOV.U32 R13, RZ, RZ, R0 ;  /* 0x000000ffff0d7224 */ /* 0x000fe400078e0000 */
[----:B------:R-:W-:-:S07]  /*2de30*/  IMAD.MOV.U32 R5, RZ, RZ, R14 ;  /* 0x000000ffff057224 */ /* 0x000fce00078e000e */
[----:B------:R-:W-:Y:S05]  /*2de40*/  WARPSYNC.COLLECTIVE R15, `(.L_x_3706) ;  /* 0x000000000f087348 */ /* 0x000fea0003c00000 */
[----:B------:R0:W1:Y:S02]  /*2de50*/  SHFL.IDX P6, R14, R13, R12, R11 ;  /* 0x0000000c0d0e7389 */ /* 0x00006400000c000b */
[----:B01----:R-:W-:Y:S01]  /*2de60*/  ENDCOLLECTIVE ;  /* 0x000000000000791b */ /* 0x003fe20003800000 */
.L_x_3706:
[----:B------:R-:W-:Y:S02]  /*2de70*/  IMAD.MOV.U32 R13, RZ, RZ, R4 ;  /* 0x000000ffff0d7224 */ /* 0x000fe400078e0004 */
[----:B------:R-:W-:Y:S01]  /*2de80*/  IMAD.MOV.U32 R12, RZ, RZ, 0x3 ;  /* 0x00000003ff0c7424 */ /* 0x000fe200078e00ff */
[----:B------:R-:W-:-:S13]  /*2de90*/  @!P5 LEA R6, P0, R8, R14, 0x1 ;  /* 0x0000000e0806d211 */ /* 0x000fda00078008ff */
[----:B------:R-:W-:Y:S05]  /*2dea0*/  WARPSYNC.COLLECTIVE R15, `(.L_x_3707) ;  /* 0x000000000f087348 */ /* 0x000fea0003c00000 */
[----:B------:R0:W1:Y:S02]  /*2deb0*/  SHFL.IDX P6, R14, R13, R12, R11 ;  /* 0x0000000c0d0e7389 */ /* 0x00006400000c000b */
[----:B01----:R-:W-:Y:S01]  /*2dec0*/  ENDCOLLECTIVE ;  /* 0x000000000000791b */ /* 0x003fe20003800000 */
.L_x_3707:
        /* <DEDUP_REMOVED lines=16> */
.L_x_3708:
        /* <DEDUP_REMOVED lines=17> */
.L_x_3709:
[----:B------:R-:W-:Y:S02]  /*2e0e0*/  IMAD.MOV.U32 R13, RZ, RZ, R0 ;  /* 0x000000ffff0d7224 */ /* 0x000fe400078e0000 */
[----:B------:R-:W-:-:S07]  /*2e0f0*/  IMAD.MOV.U32 R5, RZ, RZ, R14 ;  /* 0x000000ffff057224 */ /* 0x000fce00078e000e */
[----:B------:R-:W-:Y:S05]  /*2e100*/  WARPSYNC.COLLECTIVE R15, `(.L_x_3710) ;  /* 0x000000000f087348 */ /* 0x000fea0003c00000 */
[----:B------:R0:W1:Y:S02]  /*2e110*/  SHFL.IDX P6, R14, R13, R12, R11 ;  /* 0x0000000c0d0e7389 */ /* 0x00006400000c000b */
[----:B01----:R-:W-:Y:S01]  /*2e120*/  ENDCOLLECTIVE ;  /* 0x000000000000791b */ /* 0x003fe20003800000 */
.L_x_3710:
[----:B------:R-:W-:Y:S02]  /*2e130*/  IMAD.MOV.U32 R13, RZ, RZ, R4 ;  /* 0x000000ffff0d7224 */ /* 0x000fe400078e0004 */
[----:B------:R-:W-:Y:S01]  /*2e140*/  IMAD.MOV.U32 R12, RZ, RZ, 0x5 ;  /* 0x00000005ff0c7424 */ /* 0x000fe200078e00ff */
[----:B------:R-:W-:-:S13]  /*2e150*/  @!P5 LEA R6, P0, R8, R14, 0x1 ;  /* 0x0000000e0806d211 */ /* 0x000fda00078008ff */
[----:B------:R-:W-:Y:S05]  /*2e160*/  WARPSYNC.COLLECTIVE R15, `(.L_x_3711) ;  /* 0x000000000f087348 */ /* 0x000fea0003c00000 */
[----:B------:R0:W1:Y:S02]  /*2e170*/  SHFL.IDX P6, R14, R13, R12, R11 ;  /* 0x0000000c0d0e7389 */ /* 0x00006400000c000b */
[----:B01----:R-:W-:Y:S01]  /*2e180*/  ENDCOLLECTIVE ;  /* 0x000000000000791b */ /* 0x003fe20003800000 */
.L_x_3711:
        /* <DEDUP_REMOVED lines=16> */
.L_x_3712:
        /* <DEDUP_REMOVED lines=17> */
.L_x_3713:
[----:B------:R-:W-:Y:S02]  /*2e3a0*/  IMAD.MOV.U32 R13, RZ, RZ, R0 ;  /* 0x000000ffff0d7224 */ /* 0x000fe400078e0000 */
[----:B------:R-:W-:-:S07]  /*2e3b0*/  IMAD.MOV.U32 R5, RZ, RZ, R14 ;  /* 0x000000ffff057224 */ /* 0x000fce00078e000e */
[----:B------:R-:W-:Y:S05]  /*2e3c0*/  WARPSYNC.COLLECTIVE R15, `(.L_x_3714) ;  /* 0x000000000f087348 */ /* 0x000fea0003c00000 */
[----:B------:R0:W1:Y:S02]  /*2e3d0*/  SHFL.IDX P6, R14, R13, R12, R11 ;  /* 0x0000000c0d0e7389 */ /* 0x00006400000c000b */
[----:B01----:R-:W-:Y:S01]  /*2e3e0*/  ENDCOLLECTIVE ;  /* 0x000000000000791b */ /* 0x003fe20003800000 */
.L_x_3714:
[----:B------:R-:W-:Y:S02]  /*2e3f0*/  IMAD.MOV.U32 R13, RZ, RZ, R4 ;  /* 0x000000ffff0d7224 */ /* 0x000fe400078e0004 */
[----:B------:R-:W-:Y:S01]  /*2e400*/  IMAD.MOV.U32 R12, RZ, RZ, 0x7 ;  /* 0x00000007ff0c7424 */ /* 0x000fe200078e00ff */
[----:B------:R-:W-:-:S13]  /*2e410*/  @!P5 LEA R6, P0, R8, R14, 0x1 ;  /* 0x0000000e0806d211 */ /* 0x000fda00078008ff */
[----:B------:R-:W-:Y:S05]  /*2e420*/  WARPSYNC.COLLECTIVE R15, `(.L_x_3715) ;  /* 0x000000000f087348 */ /* 0x000fea0003c00000 */
[----:B------:R0:W1:Y:S02]  /*2e430*/  SHFL.IDX P6, R14, R13, R12, R11 ;  /* 0x0000000c0d0e7389 */ /* 0x00006400000c000b */
[----:B01----:R-:W-:Y:S01]  /*2e440*/  ENDCOLLECTIVE ;  /* 0x000000000000791b */ /* 0x003fe20003800000 */
.L_x_3715:
        /* <DEDUP_REMOVED lines=15> */
.L_x_3716:
[----:B------:R-:W-:Y:S05]  /*2e540*/  BRA `(.L_x_3717) ;  /* 0xffffffb0003c7947 */ /* 0x000fea000383ffff */
.L_x_3612:
[----:B0-----:R0:W1:Y:S02]  /*2e550*/  SYNCS.PHASECHK.TRANS64.TRYWAIT P0, [R22+URZ+0x32420], R3 ;  /* 0x03242003160075a7 */ /* 0x001064000800017f */
[----:B-1----:R-:W-:Y:S05]  /*2e560*/  @!P0 NANOSLEEP.SYNCS 0x989680 ;  /* 0x009896800000895d */ /* 0x002fea0003900000 */
[----:B------:R-:W1:Y:S02]  /*2e570*/  @!P0 SYNCS.PHASECHK.TRANS64 P0, [R22+URZ+0x32420], R3 ;  /* 0x03242003160085a7 */ /* 0x000e64000800007f */
[----:B-1----:R-:W-:Y:S05]  /*2e580*/  @!P0 BRA `(.L_x_3612) ;  /* 0xfffffffc00f08947 */ /* 0x002fea000383ffff */
[----:B------:R-:W-:Y:S05]  /*2e590*/  BRA `(.L_x_3718) ;  /* 0xffffffb000ac7947 */ /* 0x000fea000383ffff */
.L_x_3615:
[----:B-1----:R1:W2:Y:S02]  /*2e5a0*/  SYNCS.PHASECHK.TRANS64.TRYWAIT P0, [R17+URZ+0x32460], R0 ;  /* 0x03246000110075a7 */ /* 0x0022a4000800017f */
[----:B--2---:R-:W-:Y:S05]  /*2e5b0*/  @!P0 NANOSLEEP.SYNCS 0x989680 ;  /* 0x009896800000895d */ /* 0x004fea0003900000 */
[----:B------:R-:W2:Y:S02]  /*2e5c0*/  @!P0 SYNCS.PHASECHK.TRANS64 P0, [R17+URZ+0x32460], R0 ;  /* 0x03246000110085a7 */ /* 0x000ea4000800007f */
[----:B--2---:R-:W-:Y:S05]  /*2e5d0*/  @!P0 BRA `(.L_x_3615) ;  /* 0xfffffffc00f08947 */ /* 0x004fea000383ffff */
[----:B------:R-:W-:Y:S05]  /*2e5e0*/  BRA `(.L_x_3719) ;  /* 0xffffffb000b87947 */ /* 0x000fea000383ffff */
.L_x_3616:
        /* <DEDUP_REMOVED lines=8> */
.L_x_3721:
[----:B------:R-:W-:Y:S05]  /*2e670*/  BSYNC B0 ;  /* 0x0000000000007941 */ /* 0x000fea0003800000 */
.L_x_3720:
        /* <DEDUP_REMOVED lines=13> */
.L_x_3722:
        /* <DEDUP_REMOVED lines=9> */
.L_x_3723:
        /* <DEDUP_REMOVED lines=17> */
.L_x_3724:
[----:B------:R-:W-:Y:S02]  /*2e8f0*/  IMAD.MOV.U32 R13, RZ, RZ, R6 ;  /* 0x000000ffff0d7224 */ /* 0x000fe400078e0006 */
[----:B------:R-:W-:Y:S01]  /*2e900*/  IMAD.MOV.U32 R12, RZ, RZ, 0x2 ;  /* 0x00000002ff0c7424 */ /* 0x000fe200078e00ff */
[----:B------:R-:W-:-:S13]  /*2e910*/  IADD3 R2, P3, R14, R0, RZ ;  /* 0x000000000e027210 */ /* 0x000fda0007f7e0ff */
[----:B------:R-:W-:Y:S05]  /*2e920*/  WARPSYNC.COLLECTIVE R15, `(.L_x_3725) ;  /* 0x000000000f087348 */ /* 0x000fea0003c00000 */
[----:B------:R0:W1:Y:S02]  /*2e930*/  SHFL.IDX P6, R14, R13, R12, R11 ;  /* 0x0000000c0d0e7389 */ /* 0x00006400000c000b */
[----:B01----:R-:W-:Y:S01]  /*2e940*/  ENDCOLLECTIVE ;  /* 0x000000000000791b */ /* 0x003fe20003800000 */
.L_x_3725:
        /* <DEDUP_REMOVED lines=17> */
.L_x_3726:
[----:B------:R-:W-:Y:S02]  /*2ea60*/  IMAD.MOV.U32 R13, RZ, RZ, R6 ;  /* 0x000000ffff0d7224 */ /* 0x000fe400078e0006 */
[----:B------:R-:W-:Y:S01]  /*2ea70*/  IMAD.MOV.U32 R12, RZ, RZ, 0x3 ;  /* 0x00000003ff0c7424 */ /* 0x000fe200078e00ff */
[----:B------:R-:W-:-:S13]  /*2ea80*/  IADD3 R2, P3, R14, R0, RZ ;  /* 0x000000000e027210 */ /* 0x000fda0007f7e0ff */
[----:B------:R-:W-:Y:S05]  /*2ea90*/  WARPSYNC.COLLECTIVE R15, `(.L_x_3727) ;  /* 0x000000000f087348 */ /* 0x000fea0003c00000 */
[----:B------:R0:W1:Y:S02]  /*2eaa0*/  SHFL.IDX P6, R14, R13, R12, R11 ;  /* 0x0000000c0d0e7389 */ /* 0x00006400000c000b */
[----:B01----:R-:W-:Y:S01]  /*2eab0*/  ENDCOLLECTIVE ;  /* 0x000000000000791b */ /* 0x003fe20003800000 */
.L_x_3727:
        /* <DEDUP_REMOVED lines=17> */
.L_x_3728:
[----:B------:R-:W-:Y:S02]  /*2ebd0*/  IMAD.MOV.U32 R13, RZ, RZ, R6 ;  /* 0x000000ffff0d7224 */ /* 0x000fe400078e0006 */
[----:B------:R-:W-:Y:S01]  /*2ebe0*/  IMAD.MOV.U32 R12, RZ, RZ, 0x4 ;  /* 0x00000004ff0c7424 */ /* 0x000fe200078e00ff */
[----:B------:R-:W-:-:S13]  /*2ebf0*/  IADD3 R2, P3, R14, R0, RZ ;  /* 0x000000000e027210 */ /* 0x000fda0007f7e0ff */
[----:B------:R-:W-:Y:S05]  /*2ec00*/  WARPSYNC.COLLECTIVE R15, `(.L_x_3729) ;  /* 0x000000000f087348 */ /* 0x000fea0003c00000 */
[----:B------:R0:W1:Y:S02]  /*2ec10*/  SHFL.IDX P6, R14, R13, R12, R11 ;  /* 0x0000000c0d0e7389 */ /* 0x00006400000c000b */
[----:B01----:R-:W-:Y:S01]  /*2ec20*/  ENDCOLLECTIVE ;  /* 0x000000000000791b */ /* 0x003fe20003800000 */
.L_x_3729:
        /* <DEDUP_REMOVED lines=17> */
.L_x_3730:
[----:B------:R-:W-:Y:S02]  /*2ed40*/  IMAD.MOV.U32 R13, RZ, RZ, R6 ;  /* 0x000000ffff0d7224 */ /* 0x000fe400078e0006 */
[----:B------:R-:W-:Y:S01]  /*2ed50*/  IMAD.MOV.U32 R12, RZ, RZ, 0x5 ;  /* 0x00000005ff0c7424 */ /* 0x000fe200078e00ff */
[----:B------:R-:W-:-:S13]  /*2ed60*/  IADD3 R2, P3, R14, R0, RZ ;  /* 0x000000000e027210 */ /* 0x000fda0007f7e0ff */
[----:B------:R-:W-:Y:S05]  /*2ed70*/  WARPSYNC.COLLECTIVE R15, `(.L_x_3731) ;  /* 0x000000000f087348 */ /* 0x000fea0003c00000 */
[----:B------:R0:W1:Y:S02]  /*2ed80*/  SHFL.IDX P6, R14, R13, R12, R11 ;  /* 0x0000000c0d0e7389 */ /* 0x00006400000c000b */
[----:B01----:R-:W-:Y:S01]  /*2ed90*/  ENDCOLLECTIVE ;  /* 0x000000000000791b */ /* 0x003fe20003800000 */
.L_x_3731:
        /* <DEDUP_REMOVED lines=12> */
.L_x_3732:
        /* <DEDUP_REMOVED lines=9> */
.L_x_3623:
[----:B-1----:R1:W2:Y:S02]  /*2eef0*/  SYNCS.PHASECHK.TRANS64.TRYWAIT P0, [R10+URZ+0x32440], R20 ;  /* 0x032440140a0075a7 */ /* 0x0022a4000800017f */
[----:B--2---:R-:W-:Y:S05]  /*2ef00*/  @!P0 NANOSLEEP.SYNCS 0x989680 ;  /* 0x009896800000895d */ /* 0x004fea0003900000 */
[----:B------:R-:W2:Y:S02]  /*2ef10*/  @!P0 SYNCS.PHASECHK.TRANS64 P0, [R10+URZ+0x32440], R20 ;  /* 0x032440140a0085a7 */ /* 0x000ea4000800007f */
[----:B--2---:R-:W-:Y:S05]  /*2ef20*/  @!P0 BRA `(.L_x_3623) ;  /* 0xfffffffc00f08947 */ /* 0x004fea000383ffff */
[----:B------:R-:W-:Y:S05]  /*2ef30*/  BRA `(.L_x_3734) ;  /* 0xffffffb4003c7947 */ /* 0x000fea000383ffff */
.L_x_3624:
        /* <DEDUP_REMOVED lines=8> */
.L_x_3736:
[----:B------:R-:W-:Y:S05]  /*2efc0*/  BSYNC B1 ;  /* 0x0000000000017941 */ /* 0x000fea0003800000 */
.L_x_3735:
        /* <DEDUP_REMOVED lines=9> */
.L_x_3737:
[----:B------:R-:W-:Y:S02]  /*2f060*/  IMAD.MOV.U32 R13, RZ, RZ, R8 ;  /* 0x000000ffff0d7224 */ /* 0x000fe400078e0008 */
[----:B------:R-:W-:Y:S02]  /*2f070*/  IMAD.MOV.U32 R12, RZ, RZ, 0x1 ;  /* 0x00000001ff0c7424 */ /* 0x000fe400078e00ff */
[----:B------:R-:W-:-:S07]  /*2f080*/  IMAD.MOV.U32 R2, RZ, RZ, R14 ;  /* 0x000000ffff027224 */ /* 0x000fce00078e000e */
[----:B------:R-:W-:Y:S05]  /*2f090*/  WARPSYNC.COLLECTIVE R15, `(.L_x_3738) ;  /* 0x000000000f087348 */ /* 0x000fea0003c00000 */
[----:B------:R0:W1:Y:S02]  /*2f0a0*/  SHFL.IDX P6, R14, R13, R12, R11 ;  /* 0x0000000c0d0e7389 */ /* 0x00006400000c000b */
[----:B01----:R-:W-:Y:S01]  /*2f0b0*/  ENDCOLLECTIVE ;  /* 0x000000000000791b */ /* 0x003fe20003800000 */
.L_x_3738:
        /* <DEDUP_REMOVED lines=11> */
.L_x_3739:
[----:B------:R-:W-:Y:S02]  /*2f170*/  IMAD.MOV.U32 R13, RZ, RZ, R8 ;  /* 0x000000ffff0d7224 */ /* 0x000fe400078e0008 */
[----:B------:R-:W-:Y:S02]  /*2f180*/  IMAD.MOV.U32 R12, RZ, RZ, 0x2 ;  /* 0x00000002ff0c7424 */ /* 0x000fe400078e00ff */
[----:B------:R-:W-:-:S07]  /*2f190*/  IMAD.MOV.U32 R2, RZ, RZ, R14 ;  /* 0x000000ffff027224 */ /* 0x000fce00078e000e */
[----:B------:R-:W-:Y:S05]  /*2f1a0*/  WARPSYNC.COLLECTIVE R15, `(.L_x_3740) ;  /* 0x000000000f087348 */ /* 0x000fea0003c00000 */
[----:B------:R0:W1:Y:S02]  /*2f1b0*/  SHFL.IDX P6, R14, R13, R12, R11 ;  /* 0x0000000c0d0e7389 */ /* 0x00006400000c000b */
[----:B01----:R-:W-:Y:S01]  /*2f1c0*/  ENDCOLLECTIVE ;  /* 0x000000000000791b */ /* 0x003fe20003800000 */
.L_x_3740:
        /* <DEDUP_REMOVED lines=11> */
.L_x_3741:
[----:B------:R-:W-:Y:S02]  /*2f280*/  IMAD.MOV.U32 R13, RZ, RZ, R8 ;  /* 0x000000ffff0d7224 */ /* 0x000fe400078e0008 */
[----:B------:R-:W-:Y:S02]  /*2f290*/  IMAD.MOV.U32 R12, RZ, RZ, 0x3 ;  /* 0x00000003ff0c7424 */ /* 0x000fe400078e00ff */
[----:B------:R-:W-:-:S07]  /*2f2a0*/  IMAD.MOV.U32 R2, RZ, RZ, R14 ;  /* 0x000000ffff027224 */ /* 0x000fce00078e000e */
[----:B------:R-:W-:Y:S05]  /*2f2b0*/  WARPSYNC.COLLECTIVE R15, `(.L_x_3742) ;  /* 0x000000000f087348 */ /* 0x000fea0003c00000 */
[----:B------:R0:W1:Y:S02]  /*2f2c0*/  SHFL.IDX P6, R14, R13, R12, R11 ;  /* 0x0000000c0d0e7389 */ /* 0x00006400000c000b */
[----:B01----:R-:W-:Y:S01]  /*2f2d0*/  ENDCOLLECTIVE ;  /* 0x000000000000791b */ /* 0x003fe20003800000 */
.L_x_3742:
        /* <DEDUP_REMOVED lines=11> */
.L_x_3743:
[----:B------:R-:W-:Y:S02]  /*2f390*/  IMAD.MOV.U32 R13, RZ, RZ, R8 ;  /* 0x000000ffff0d7224 */ /* 0x000fe400078e0008 */
[----:B------:R-:W-:Y:S02]  /*2f3a0*/  IMAD.MOV.U32 R12, RZ, RZ, 0x4 ;  /* 0x00000004ff0c7424 */ /* 0x000fe400078e00ff */
[----:B------:R-:W-:-:S07]  /*2f3b0*/  IMAD.MOV.U32 R2, RZ, RZ, R14 ;  /* 0x000000ffff027224 */ /* 0x000fce00078e000e */
[----:B------:R-:W-:Y:S05]  /*2f3c0*/  WARPSYNC.COLLECTIVE R15, `(.L_x_3744) ;  /* 0x000000000f087348 */ /* 0x000fea0003c00000 */
[----:B------:R0:W1:Y:S02]  /*2f3d0*/  SHFL.IDX P6, R14, R13, R12, R11 ;  /* 0x0000000c0d0e7389 */ /* 0x00006400000c000b */
[----:B01----:R-:W-:Y:S01]  /*2f3e0*/  ENDCOLLECTIVE ;  /* 0x000000000000791b */ /* 0x003fe20003800000 */
.L_x_3744:
        /* <DEDUP_REMOVED lines=11> */
.L_x_3745:
[----:B------:R-:W-:Y:S02]  /*2f4a0*/  IMAD.MOV.U32 R13, RZ, RZ, R8 ;  /* 0x000000ffff0d7224 */ /* 0x000fe400078e0008 */
[----:B------:R-:W-:Y:S02]  /*2f4b0*/  IMAD.MOV.U32 R12, RZ, RZ, 0x5 ;  /* 0x00000005ff0c7424 */ /* 0x000fe400078e00ff */
[----:B------:R-:W-:-:S07]  /*2f4c0*/  IMAD.MOV.U32 R2, RZ, RZ, R14 ;  /* 0x000000ffff027224 */ /* 0x000fce00078e000e */
[----:B------:R-:W-:Y:S05]  /*2f4d0*/  WARPSYNC.COLLECTIVE R15, `(.L_x_3746) ;  /* 0x000000000f087348 */ /* 0x000fea0003c00000 */
[----:B------:R0:W1:Y:S02]  /*2f4e0*/  SHFL.IDX P6, R14, R13, R12, R11 ;  /* 0x0000000c0d0e7389 */ /* 0x00006400000c000b */
[----:B01----:R-:W-:Y:S01]  /*2f4f0*/  ENDCOLLECTIVE ;  /* 0x000000000000791b */ /* 0x003fe20003800000 */
.L_x_3746:
        /* <DEDUP_REMOVED lines=11> */
.L_x_3747:
[----:B------:R-:W-:Y:S05]  /*2f5b0*/  BRA `(.L_x_3748) ;  /* 0xffffffb000647947 */ /* 0x000fea000383ffff */
.L_x_3629:
[----:B---3--:R3:W4:Y:S02]  /*2f5c0*/  SYNCS.PHASECHK.TRANS64.TRYWAIT P0, [R10+URZ+0x32460], R20 ;  /* 0x032460140a0075a7 */ /* 0x008724000800017f */
[----:B----4-:R-:W-:Y:S05]  /*2f5d0*/  @!P0 NANOSLEEP.SYNCS 0x989680 ;  /* 0x009896800000895d */ /* 0x010fea0003900000 */
[----:B------:R-:W4:Y:S02]  /*2f5e0*/  @!P0 SYNCS.PHASECHK.TRANS64 P0, [R10+URZ+0x32460], R20 ;  /* 0x032460140a0085a7 */ /* 0x000f24000800007f */
[----:B----4-:R-:W-:Y:S05]  /*2f5f0*/  @!P0 BRA `(.L_x_3629) ;  /* 0xfffffffc00f08947 */ /* 0x010fea000383ffff */
[----:B------:R-:W-:Y:S05]  /*2f600*/  BRA `(.L_x_3749) ;  /* 0xffffffb000b07947 */ /* 0x000fea000383ffff */
.L_x_3630:
        /* <DEDUP_REMOVED lines=8> */
.L_x_3751:
[----:B------:R-:W-:Y:S05]  /*2f690*/  BSYNC B1 ;  /* 0x0000000000017941 */ /* 0x000fea0003800000 */
.L_x_3750:
        /* <DEDUP_REMOVED lines=9> */
.L_x_3752:
[----:B------:R-:W-:Y:S02]  /*2f730*/  IMAD.MOV.U32 R13, RZ, RZ, R25 ;  /* 0x000000ffff0d7224 */ /* 0x000fe400078e0019 */
[----:B------:R-:W-:Y:S01]  /*2f740*/  IMAD.MOV.U32 R12, RZ, RZ, 0x1 ;  /* 0x00000001ff0c7424 */ /* 0x000fe200078e00ff */
[----:B------:R-:W-:-:S13]  /*2f750*/  IADD3 R2, P0, R14, R0, RZ ;  /* 0x000000000e027210 */ /* 0x000fda0007f1e0ff */
[----:B------:R-:W-:Y:S05]  /*2f760*/  WARPSYNC.COLLECTIVE R15, `(.L_x_3753) ;  /* 0x000000000f087348 */ /* 0x000fea0003c00000 */
[----:B------:R0:W1:Y:S02]  /*2f770*/  SHFL.IDX P6, R14, R13, R12, R11 ;  /* 0x0000000c0d0e7389 */ /* 0x00006400000c000b */
[----:B01----:R-:W-:Y:S01]  /*2f780*/  ENDCOLLECTIVE ;  /* 0x000000000000791b */ /* 0x003fe20003800000 */
.L_x_3753:
        /* <DEDUP_REMOVED lines=13> */
.L_x_3754:
[----:B------:R-:W-:Y:S02]  /*2f860*/  IMAD.MOV.U32 R13, RZ, RZ, R25 ;  /* 0x000000ffff0d7224 */ /* 0x000fe400078e0019 */
[----:B------:R-:W-:Y:S01]  /*2f870*/  IMAD.MOV.U32 R12, RZ, RZ, 0x2 ;  /* 0x00000002ff0c7424 */ /* 0x000fe200078e00ff */
[----:B------:R-:W-:-:S13]  /*2f880*/  IADD3 R2, P0, R14, R0, RZ ;  /* 0x000000000e027210 */ /* 0x000fda0007f1e0ff */
[----:B------:R-:W-:Y:S05]  /*2f890*/  WARPSYNC.COLLECTIVE R15, `(.L_x_3755) ;  /* 0x000000000f087348 */ /* 0x000fea0003c00000 */
[----:B------:R0:W1:Y:S02]  /*2f8a0*/  SHFL.IDX P6, R14, R13, R12, R11 ;  /* 0x0000000c0d0e7389 */ /* 0x00006400000c000b */
[----:B01----:R-:W-:Y:S01]  /*2f8b0*/  ENDCOLLECTIVE ;  /* 0x000000000000791b */ /* 0x003fe20003800000 */
.L_x_3755:
        /* <DEDUP_REMOVED lines=13> */
.L_x_3756:
[----:B------:R-:W-:Y:S02]  /*2f990*/  IMAD.MOV.U32 R13, RZ, RZ, R25 ;  /* 0x000000ffff0d7224 */ /* 0x000fe400078e0019 */
[----:B------:R-:W-:Y:S02]  /*2f9a0*/  IMAD.MOV.U32 R12, RZ, RZ, 0x3 ;  /* 0x00000003ff0c7424 */ /* 0x000fe400078e00ff */
[----:B------:R-:W-:-:S07]  /*2f9b0*/  IMAD.MOV.U32 R8, RZ, RZ, R14 ;  /* 0x000000ffff087224 */ /* 0x000fce00078e000e */
[----:B------:R-:W-:Y:S05]  /*2f9c0*/  WARPSYNC.COLLECTIVE R15, `(.L_x_3757) ;  /* 0x000000000f087348 */ /* 0x000fea0003c00000 */
[----:B------:R0:W1:Y:S02]  /*2f9d0*/  SHFL.IDX P6, R14, R13, R12, R11 ;  /* 0x0000000c0d0e7389 */ /* 0x00006400000c000b */
[----:B01----:R-:W-:Y:S01]  /*2f9e0*/  ENDCOLLECTIVE ;  /* 0x000000000000791b */ /* 0x003fe20003800000 */
.L_x_3757:
        /* <DEDUP_REMOVED lines=14> */
.L_x_3758:
[----:B------:R-:W-:Y:S02]  /*2fad0*/  IMAD.MOV.U32 R13, RZ, RZ, R25 ;  /* 0x000000ffff0d7224 */ /* 0x000fe400078e0019 */
[----:B------:R-:W-:Y:S01]  /*2fae0*/  IMAD.MOV.U32 R12, RZ, RZ, 0x4 ;  /* 0x00000004ff0c7424 */ /* 0x000fe200078e00ff */
[----:B------:R-:W-:-:S13]  /*2faf0*/  IADD3 R2, P0, R14, R0, RZ ;  /* 0x000000000e027210 */ /* 0x000fda0007f1e0ff */
[----:B------:R-:W-:Y:S05]  /*2fb00*/  WARPSYNC.COLLECTIVE R15, `(.L_x_3759) ;  /* 0x000000000f087348 */ /* 0x000fea0003c00000 */
[----:B------:R0:W1:Y:S02]  /*2fb10*/  SHFL.IDX P6, R14, R13, R12, R11 ;  /* 0x0000000c0d0e7389 */ /* 0x00006400000c000b */
[----:B01----:R-:W-:Y:S01]  /*2fb20*/  ENDCOLLECTIVE ;  /* 0x000000000000791b */ /* 0x003fe20003800000 */
.L_x_3759:
        /* <DEDUP_REMOVED lines=13> */
.L_x_3760:
[----:B------:R-:W-:Y:S02]  /*2fc00*/  IMAD.MOV.U32 R13, RZ, RZ, R25 ;  /* 0x000000ffff0d7224 */ /* 0x000fe400078e0019 */
[----:B------:R-:W-:Y:S01]  /*2fc10*/  IMAD.MOV.U32 R12, RZ, RZ, 0x5 ;  /* 0x00000005ff0c7424 */ /* 0x000fe200078e00ff */
[----:B------:R-:W-:-:S13]  /*2fc20*/  IADD3 R2, P0, R14, R0, RZ ;  /* 0x000000000e027210 */ /* 0x000fda0007f1e0ff */
[----:B------:R-:W-:Y:S05]  /*2fc30*/  WARPSYNC.COLLECTIVE R15, `(.L_x_3761) ;  /* 0x000000000f087348 */ /* 0x000fea0003c00000 */
[----:B------:R0:W1:Y:S02]  /*2fc40*/  SHFL.IDX P6, R14, R13, R12, R11 ;  /* 0x0000000c0d0e7389 */ /* 0x00006400000c000b */
[----:B01----:R-:W-:Y:S01]  /*2fc50*/  ENDCOLLECTIVE ;  /* 0x000000000000791b */ /* 0x003fe20003800000 */
.L_x_3761:
        /* <DEDUP_REMOVED lines=13> */
.L_x_3762:
[----:B------:R-:W-:Y:S05]  /*2fd30*/  BRA `(.L_x_3763) ;  /* 0xffffffac00f07947 */ /* 0x000fea000383ffff */
.L_x_3638:
        /* <DEDUP_REMOVED lines=8> */
.L_x_3765:
[----:B------:R-:W-:Y:S05]  /*2fdc0*/  BSYNC B0 ;  /* 0x0000000000007941 */ /* 0x000fea0003800000 */
.L_x_3764:
        /* <DEDUP_REMOVED lines=9> */
.L_x_3766:
        /* <DEDUP_REMOVED lines=24> */
.L_x_3767:
[----:B------:R-:W-:Y:S01]  /*2ffe0*/  IMAD.MOV.U32 R12, RZ, RZ, 0x2 ;  /* 0x00000002ff0c7424 */ /* 0x000fe200078e00ff */
[----:B------:R-:W-:-:S05]  /*2fff0*/  SEL R14, R14, RZ, P1 ;  /* 0x000000ff0e0e7207 */ /* 0x000fca0000800000 */
[----:B------:R-:W-:-:S04]  /*30000*/  IMAD.IADD R5, R13, 0x1, R14 ;  /* 0x000000010d057824 */ /* 0x000fc800078e020e */
[----:B------:R-:W-:-:S07]  /*30010*/  IMAD.MOV.U32 R13, RZ, RZ, R5 ;  /* 0x000000ffff0d7224 */ /* 0x000fce00078e0005 */
[----:B------:R-:W-:Y:S05]  /*30020*/  WARPSYNC.COLLECTIVE R15, `(.L_x_3768) ;  /* 0x000000000f087348 */ /* 0x000fea0003c00000 */
[----:B------:R0:W1:Y:S02]  /*30030*/  SHFL.UP P6, R14, R13, R12, R11 ;  /* 0x0400000c0d0e7389 */ /* 0x00006400000c000b */
[----:B01----:R-:W-:Y:S01]  /*30040*/  ENDCOLLECTIVE ;  /* 0x000000000000791b */ /* 0x003fe20003800000 */
.L_x_3768:
[----:B------:R-:W-:Y:S01]  /*30050*/  IMAD.MOV.U32 R12, RZ, RZ, 0x4 ;  /* 0x00000004ff0c7424 */ /* 0x000fe200078e00ff */
[----:B------:R-:W-:-:S05]  /*30060*/  SEL R2, R14, RZ, P2 ;  /* 0x000000ff0e027207 */ /* 0x000fca0001000000 */
[----:B------:R-:W-:-:S04]  /*30070*/  IMAD.IADD R2, R5, 0x1, R2 ;  /* 0x0000000105027824 */ /* 0x000fc800078e0202 */
[----:B------:R-:W-:-:S07]  /*30080*/  IMAD.MOV.U32 R13, RZ, RZ, R2 ;  /* 0x000000ffff0d7224 */ /* 0x000fce00078e0002 */
[----:B------:R-:W-:Y:S05]  /*30090*/  WARPSYNC.COLLECTIVE R15, `(.L_x_3769) ;  /* 0x000000000f087348 */ /* 0x000fea0003c00000 */
[----:B------:R0:W1:Y:S02]  /*300a0*/  SHFL.UP P6, R14, R13, R12, R11 ;  /* 0x0400000c0d0e7389 */ /* 0x00006400000c000b */
[----:B01----:R-:W-:Y:S01]  /*300b0*/  ENDCOLLECTIVE ;  /* 0x000000000000791b */ /* 0x003fe20003800000 */
.L_x_3769:
[----:B------:R-:W-:Y:S01]  /*300c0*/  IMAD.MOV.U32 R12, RZ, RZ, 0x8 ;  /* 0x00000008ff0c7424 */ /* 0x000fe200078e00ff */
[----:B------:R-:W-:-:S05]  /*300d0*/  SEL R3, R14, RZ, P3 ;  /* 0x000000ff0e037207 */ /* 0x000fca0001800000 */
[----:B------:R-:W-:-:S04]  /*300e0*/  IMAD.IADD R3, R2, 0x1, R3 ;  /* 0x0000000102037824 */ /* 0x000fc800078e0203 */
[----:B------:R-:W-:-:S07]  /*300f0*/  IMAD.MOV.U32 R13, RZ, RZ, R3 ;  /* 0x000000ffff0d7224 */ /* 0x000fce00078e0003 */
[----:B------:R-:W-:Y:S05]  /*30100*/  WARPSYNC.COLLECTIVE R15, `(.L_x_3770) ;  /* 0x000000000f087348 */ /* 0x000fea0003c00000 */
[----:B------:R0:W1:Y:S02]  /*30110*/  SHFL.UP P6, R14, R13, R12, R11 ;  /* 0x0400000c0d0e7389 */ /* 0x00006400000c000b */
[----:B01----:R-:W-:Y:S01]  /*30120*/  ENDCOLLECTIVE ;  /* 0x000000000000791b */ /* 0x003fe20003800000 */
.L_x_3770:
[----:B------:R-:W-:Y:S01]  /*30130*/  IMAD.MOV.U32 R12, RZ, RZ, 0x10 ;  /* 0x00000010ff0c7424 */ /* 0x000fe200078e00ff */
[----:B------:R-:W-:-:S05]  /*30140*/  SEL R14, R14, RZ, P4 ;  /* 0x000000ff0e0e7207 */ /* 0x000fca0002000000 */
[----:B------:R-:W-:-:S04]  /*30150*/  IMAD.IADD R5, R3, 0x1, R14 ;  /* 0x0000000103057824 */ /* 0x000fc800078e020e */
[----:B------:R-:W-:-:S07]  /*30160*/  IMAD.MOV.U32 R13, RZ, RZ, R5 ;  /* 0x000000ffff0d7224 */ /* 0x000fce00078e0005 */
[----:B------:R-:W-:Y:S05]  /*30170*/  WARPSYNC.COLLECTIVE R15, `(.L_x_3771) ;  /* 0x000000000f087348 */ /* 0x000fea0003c00000 */
[----:B------:R0:W1:Y:S02]  /*30180*/  SHFL.UP P6, R14, R13, R12, R11 ;  /* 0x0400000c0d0e7389 */ /* 0x00006400000c000b */
[----:B01----:R-:W-:Y:S01]  /*30190*/  ENDCOLLECTIVE ;  /* 0x000000000000791b */ /* 0x003fe20003800000 */
.L_x_3771:
        /* <DEDUP_REMOVED lines=8> */
.L_x_3772:
[----:B------:R-:W-:Y:S05]  /*30220*/  BRA `(.L_x_3773) ;  /* 0xffffffb0004c7947 */ /* 0x000fea000383ffff */
.L_x_3641:
[----:B------:R-:W-:Y:S01]  /*30230*/  BSSY B0, `(.L_x_3774) ;  /* 0x0000007000007945 */ /* 0x000fe20003800000 */
[----:B------:R-:W-:Y:S02]  /*30240*/  IMAD.MOV.U32 R12, RZ, RZ, 0x1 ;  /* 0x00000001ff0c7424 */ /* 0x000fe400078e00ff */
[----:B------:R-:W-:Y:S02]  /*30250*/  IMAD.MOV.U32 R11, RZ, RZ, RZ ;  /* 0x000000ffff0b7224 */ /* 0x000fe400078e00ff */
[----:B------:R-:W-:-:S07]  /*30260*/  IMAD.MOV.U32 R15, RZ, RZ, -0x1 ;  /* 0xffffffffff0f7424 */ /* 0x000fce00078e00ff */
[----:B-12---:R-:W-:Y:S05]  /*30270*/  WARPSYNC.COLLECTIVE R15, `(.L_x_3775) ;  /* 0x000000000f087348 */ /* 0x006fea0003c00000 */
[----:B------:R0:W3:Y:S02]  /*30280*/  SHFL.UP P6, R14, R13, R12, R11 ;  /* 0x0400000c0d0e7389 */ /* 0x0000e400000c000b */
[----:B0123--:R-:W-:Y:S01]  /*30290*/  ENDCOLLECTIVE ;  /* 0x000000000000791b */ /* 0x00ffe20003800000 */
.L_x_3775:
[----:B------:R-:W-:Y:S05]  /*302a0*/  BSYNC B0 ;  /* 0x0000000000007941 */ /* 0x000fea0003800000 */
.L_x_3774:
        /* <DEDUP_REMOVED lines=8> */
.L_x_3776:
[----:B------:R-:W-:Y:S01]  /*30330*/  IMAD.MOV.U32 R12, RZ, RZ, 0x4 ;  /* 0x00000004ff0c7424 */ /* 0x000fe200078e00ff */
[----:B------:R-:W-:-:S05]  /*30340*/  SEL R2, R14, RZ, P2 ;  /* 0x000000ff0e027207 */ /* 0x000fca0001000000 */
[----:B------:R-:W-:-:S04]  /*30350*/  IMAD.IADD R2, R13, 0x1, R2 ;  /* 0x000000010d027824 */ /* 0x000fc800078e0202 */
[----:B------:R-:W-:-:S07]  /*30360*/  IMAD.MOV.U32 R13, RZ, RZ, R2 ;  /* 0x000000ffff0d7224 */ /* 0x000fce00078e0002 */
[----:B------:R-:W-:Y:S05]  /*30370*/  WARPSYNC.COLLECTIVE R15, `(.L_x_3777) ;  /* 0x000000000f087348 */ /* 0x000fea0003c00000 */
[----:B------:R0:W1:Y:S02]  /*30380*/  SHFL.UP P6, R14, R13, R12, R11 ;  /* 0x0400000c0d0e7389 */ /* 0x00006400000c000b */
[----:B01----:R-:W-:Y:S01]  /*30390*/  ENDCOLLECTIVE ;  /* 0x000000000000791b */ /* 0x003fe20003800000 */
.L_x_3777:
[----:B------:R-:W-:Y:S01]  /*303a0*/  IMAD.MOV.U32 R12, RZ, RZ, 0x8 ;  /* 0x00000008ff0c7424 */ /* 0x000fe200078e00ff */
[----:B------:R-:W-:-:S05]  /*303b0*/  SEL R3, R14, RZ, P3 ;  /* 0x000000ff0e037207 */ /* 0x000fca0001800000 */
[----:B------:R-:W-:-:S04]  /*303c0*/  IMAD.IADD R3, R2, 0x1, R3 ;  /* 0x0000000102037824 */ /* 0x000fc800078e0203 */
[----:B------:R-:W-:-:S07]  /*303d0*/  IMAD.MOV.U32 R13, RZ, RZ, R3 ;  /* 0x000000ffff0d7224 */ /* 0x000fce00078e0003 */
[----:B------:R-:W-:Y:S05]  /*303e0*/  WARPSYNC.COLLECTIVE R15, `(.L_x_3778) ;  /* 0x000000000f087348 */ /* 0x000fea0003c00000 */
[----:B------:R0:W1:Y:S02]  /*303f0*/  SHFL.UP P6, R14, R13, R12, R11 ;  /* 0x0400000c0d0e7389 */ /* 0x00006400000c000b */
[----:B01----:R-:W-:Y:S01]  /*30400*/  ENDCOLLECTIVE ;  /* 0x000000000000791b */ /* 0x003fe20003800000 */
.L_x_3778:
[----:B------:R-:W-:Y:S01]  /*30410*/  IMAD.MOV.U32 R12, RZ, RZ, 0x10 ;  /* 0x00000010ff0c7424 */ /* 0x000fe200078e00ff */
[----:B------:R-:W-:-:S05]  /*30420*/  SEL R14, R14, RZ, P4 ;  /* 0x000000ff0e0e7207 */ /* 0x000fca0002000000 */
[----:B------:R-:W-:-:S04]  /*30430*/  IMAD.IADD R5, R3, 0x1, R14 ;  /* 0x0000000103057824 */ /* 0x000fc800078e020e */
[----:B------:R-:W-:-:S07]  /*30440*/  IMAD.MOV.U32 R13, RZ, RZ, R5 ;  /* 0x000000ffff0d7224 */ /* 0x000fce00078e0005 */
[----:B------:R-:W-:Y:S05]  /*30450*/  WARPSYNC.COLLECTIVE R15, `(.L_x_3779) ;  /* 0x000000000f087348 */ /* 0x000fea0003c00000 */
[----:B------:R0:W1:Y:S02]  /*30460*/  SHFL.UP P6, R14, R13, R12, R11 ;  /* 0x0400000c0d0e7389 */ /* 0x00006400000c000b */
[----:B01----:R-:W-:Y:S01]  /*30470*/  ENDCOLLECTIVE ;  /* 0x000000000000791b */ /* 0x003fe20003800000 */
.L_x_3779:
        /* <DEDUP_REMOVED lines=8> */
.L_x_3780:
[----:B------:R-:W-:Y:S05]  /*30500*/  BRA `(.L_x_3781) ;  /* 0xffffffb000387947 */ /* 0x000fea000383ffff */
.L_x_3643:
[----:B------:R-:W-:Y:S01]  /*30510*/  BSSY B0, `(.L_x_3782) ;  /* 0x0000006000007945 */ /* 0x000fe20003800000 */
[----:B------:R-:W-:Y:S01]  /*30520*/  PLOP3.LUT P6, PT, P6, PT, PT, 0x8, 0x0 ;  /* 0x000000000000781c */ /* 0x000fe200037ce170 */
[----:B------:R-:W-:-:S12]  /*30530*/  IMAD.MOV.U32 R15, RZ, RZ, -0x1 ;  /* 0xffffffffff0f7424 */ /* 0x000fd800078e00ff */
[----:B012---:R-:W-:Y:S05]  /*30540*/  WARPSYNC.COLLECTIVE R15, `(.L_x_3783) ;  /* 0x000000000f087348 */ /* 0x007fea0003c00000 */
[----:B------:R-:W-:Y:S01]  /*30550*/  VOTE.ANY R14, PT, P6 ;  /* 0x00000000000e7806 */ /* 0x000fe200030e0100 */
[----:B012---:R-:W-:Y:S06]  /*30560*/  ENDCOLLECTIVE ;  /* 0x000000000000791b */ /* 0x007fec0003800000 */
.L_x_3783:
[----:B------:R-:W-:Y:S05]  /*30570*/  BSYNC B0 ;  /* 0x0000000000007941 */ /* 0x000fea0003800000 */
.L_x_3782:
        /* <DEDUP_REMOVED lines=8> */
.L_x_3784:
[----:B------:R-:W-:Y:S02]  /*30600*/  IMAD.IADD R19, R12, 0x1, R19 ;  /* 0x000000010c137824 */ /* 0x000fe400078e0213 */
[----:B------:R-:W-:Y:S02]  /*30610*/  IMAD.MOV.U32 R13, RZ, RZ, R4 ;  /* 0x000000ffff0d7224 */ /* 0x000fe400078e0004 */
[----:B------:R-:W-:-:S07]  /*30620*/  IMAD.MOV.U32 R17, RZ, RZ, R14 ;  /* 0x000000ffff117224 */ /* 0x000fce00078e000e */
[----:B------:R-:W-:Y:S05]  /*30630*/  WARPSYNC.COLLECTIVE R15, `(.L_x_3785) ;  /* 0x000000000f087348 */ /* 0x000fea0003c00000 */
[----:B------:R0:W1:Y:S02]  /*30640*/  SHFL.IDX P6, R14, R13, R12, R11 ;  /* 0x0000000c0d0e7389 */ /* 0x00006400000c000b */
[----:B01----:R-:W-:Y:S01]  /*30650*/  ENDCOLLECTIVE ;  /* 0x000000000000791b */ /* 0x003fe20003800000 */
.L_x_3785:
[----:B------:R-:W-:Y:S01]  /*30660*/  IMAD.MOV.U32 R4, RZ, RZ, R14 ;  /* 0x000000ffff047224 */ /* 0x000fe200078e000e */
[----:B------:R-:W-:Y:S06]  /*30670*/  BRA `(.L_x_3786) ;  /* 0xffffffb0001c7947 */ /* 0x000fec000383ffff */
.L_x_3645:
[----:B------:R-:W-:Y:S01]  /*30680*/  BSSY B0, `(.L_x_3787) ;  /* 0x0000007000007945 */ /* 0x000fe20003800000 */
[----:B------:R-:W-:Y:S02]  /*30690*/  IMAD.MOV.U32 R13, RZ, RZ, R2 ;  /* 0x000000ffff0d7224 */ /* 0x000fe400078e0002 */
[----:B------:R-:W-:Y:S02]  /*306a0*/  IMAD.MOV.U32 R11, RZ, RZ, 0x1f ;  /* 0x0000001fff0b7424 */ /* 0x000fe400078e00ff */
[----:B------:R-:W-:-:S07]  /*306b0*/  IMAD.MOV.U32 R15, RZ, RZ, -0x1 ;  /* 0xffffffffff0f7424 */ /* 0x000fce00078e00ff */
[----:B012-4-:R-:W-:Y:S05]  /*306c0*/  WARPSYNC.COLLECTIVE R15, `(.L_x_3788) ;  /* 0x000000000f087348 */ /* 0x017fea0003c00000 */
[----:B------:R3:W0:Y:S02]  /*306d0*/  SHFL.IDX P6, R14, R13, R12, R11 ;  /* 0x0000000c0d0e7389 */ /* 0x00062400000c000b */
[----:B01234-:R-:W-:Y:S01]  /*306e0*/  ENDCOLLECTIVE ;  /* 0x000000000000791b */ /* 0x01ffe20003800000 */
.L_x_3788:
[----:B------:R-:W-:Y:S05]  /*306f0*/  BSYNC B0 ;  /* 0x0000000000007941 */ /* 0x000fea0003800000 */
.L_x_3787:
[----:B------:R-:W-:Y:S01]  /*30700*/  IMAD.MOV.U32 R6, RZ, RZ, R14 ;  /* 0x000000ffff067224 */ /* 0x000fe200078e000e */
[----:B------:R-:W-:Y:S06]  /*30710*/  BRA `(.L_x_3644) ;  /* 0xffffffb0000c7947 */ /* 0x000fec000383ffff */
.L_x_3651:
[----:B0-----:R0:W4:Y:S02]  /*30720*/  SYNCS.PHASECHK.TRANS64.TRYWAIT P0, [R5+URZ+0x32420], R0 ;  /* 0x03242000050075a7 */ /* 0x001124000800017f */
[----:B----4-:R-:W-:Y:S05]  /*30730*/  @!P0 NANOSLEEP.SYNCS 0x989680 ;  /* 0x009896800000895d */ /* 0x010fea0003900000 */
[----:B------:R-:W4:Y:S02]  /*30740*/  @!P0 SYNCS.PHASECHK.TRANS64 P0, [R5+URZ+0x32420], R0 ;  /* 0x03242000050085a7 */ /* 0x000f24000800007f */
[----:B----4-:R-:W-:Y:S05]  /*30750*/  @!P0 BRA `(.L_x_3651) ;  /* 0xfffffffc00f08947 */ /* 0x010fea000383ffff */
[----:B------:R-:W-:Y:S05]  /*30760*/  BRA `(.L_x_3789) ;  /* 0xffffffb800647947 */ /* 0x000fea000383ffff */
.L_x_3652:
[----:B------:R-:W4:Y:S01]  /*30770*/  S2R R2, SR_TID.X ;  /* 0x0000000000027919 */ /* 0x000f220000002100 */
[----:B------:R-:W-:Y:S01]  /*30780*/  BSSY B0, `(.L_x_3790) ;  /* 0x000000a000007945 */ /* 0x000fe20003800000 */
[----:B------:R-:W-:Y:S02]  /*30790*/  IMAD.MOV.U32 R12, RZ, RZ, RZ ;  /* 0x000000ffff0c7224 */ /* 0x000fe400078e00ff */
[----:B------:R-:W-:Y:S02]  /*307a0*/  IMAD.MOV.U32 R11, RZ, RZ, 0x1f ;  /* 0x0000001fff0b7424 */ /* 0x000fe400078e00ff */
[----:B------:R-:W-:Y:S01]  /*307b0*/  IMAD.MOV.U32 R15, RZ, RZ, -0x1 ;  /* 0xffffffffff0f7424 */ /* 0x000fe200078e00ff */
[----:B----4-:R-:W-:-:S04]  /*307c0*/  SHF.R.U32.HI R2, RZ, 0x5, R2 ;  /* 0x00000005ff027819 */ /* 0x010fc80000011602 */
[----:B------:R-:W-:-:S05]  /*307d0*/  LOP3.LUT R2, R2, 0x3, RZ, 0xc0, !PT ;  /* 0x0000000302027812 */ /* 0x000fca00078ec0ff */
[----:B------:R-:W-:-:S07]  /*307e0*/  IMAD.MOV.U32 R13, RZ, RZ, R2 ;  /* 0x000000ffff0d7224 */ /* 0x000fce00078e0002 */
[----:B0123--:R-:W-:Y:S05]  /*307f0*/  WARPSYNC.COLLECTIVE R15, `(.L_x_3791) ;  /* 0x000000000f087348 */ /* 0x00ffea0003c00000 */
[----:B------:R4:W0:Y:S02]  /*30800*/  SHFL.IDX P6, R14, R13, R12, R11 ;  /* 0x0000000c0d0e7389 */ /* 0x00082400000c000b */
[----:B01234-:R-:W-:Y:S01]  /*30810*/  ENDCOLLECTIVE ;  /* 0x000000000000791b */ /* 0x01ffe20003800000 */
.L_x_3791:
[----:B------:R-:W-:Y:S05]  /*30820*/  BSYNC B0 ;  /* 0x0000000000007941 */ /* 0x000fea0003800000 */
.L_x_3790:
[----:B------:R-:W-:Y:S05]  /*30830*/  BRA `(.L_x_3792) ;  /* 0xffffffb8004c7947 */ /* 0x000fea000383ffff */
.L_x_3655:
[----:B------:R-:W-:Y:S01]  /*30840*/  BSSY B1, `(.L_x_3793) ;  /* 0x0000006000017945 */ /* 0x000fe20003800000 */
[----:B------:R-:W-:-:S07]  /*30850*/  IMAD.MOV.U32 R15, RZ, RZ, -0x1 ;  /* 0xffffffffff0f7424 */ /* 0x000fce00078e00ff */
[----:B0123--:R-:W-:Y:S05]  /*30860*/  WARPSYNC.COLLECTIVE R15, `(.L_x_3794) ;  /* 0x000000000f0c7348 */ /* 0x00ffea0003c00000 */
[----:B------:R-:W-:Y:S02]  /*30870*/  ELECT P6, UR62, PT ;  /* 0x00000000003e782f */ /* 0x000fe400038c0000 */
[----:B------:R-:W-:Y:S01]  /*30880*/  MOV R14, UR62 ;  /* 0x0000003e000e7c02 */ /* 0x000fe20008000f00 */
[----:B0123--:R-:W-:Y:S10]  /*30890*/  ENDCOLLECTIVE ;  /* 0x000000000000791b */ /* 0x00fff40003800000 */
.L_x_3794:
[----:B------:R-:W-:Y:S05]  /*308a0*/  BSYNC B1 ;  /* 0x0000000000017941 */ /* 0x000fea0003800000 */
.L_x_3793:
[----:B------:R-:W-:Y:S05]  /*308b0*/  BRA `(.L_x_3795) ;  /* 0xffffffb800447947 */ /* 0x000fea000383ffff */
.L_x_3657:
[----:B0-----:R0:W4:Y:S02]  /*308c0*/  SYNCS.PHASECHK.TRANS64.TRYWAIT P1, [R3+URZ+0x32440], R2 ;  /* 0x03244002030075a7 */ /* 0x001124000802017f */
[----:B----4-:R-:W-:Y:S05]  /*308d0*/  @!P1 NANOSLEEP.SYNCS 0x989680 ;  /* 0x009896800000995d */ /* 0x010fea0003900000 */
[----:B------:R-:W4:Y:S02]  /*308e0*/  @!P1 SYNCS.PHASECHK.TRANS64 P1, [R3+URZ+0x32440], R2 ;  /* 0x03244002030095a7 */ /* 0x000f24000802007f */
[----:B----4-:R-:W-:Y:S05]  /*308f0*/  @!P1 BRA `(.L_x_3657) ;  /* 0xfffffffc00f09947 */ /* 0x010fea000383ffff */
[----:B------:R-:W-:Y:S05]  /*30900*/  BRA `(.L_x_3796) ;  /* 0xffffffb8006c7947 */ /* 0x000fea000383ffff */
.L_x_3659:
[----:B----4-:R4:W0:Y:S02]  /*30910*/  SYNCS.PHASECHK.TRANS64.TRYWAIT P1, [R5+URZ+0x32440], R0 ;  /* 0x03244000050075a7 */ /* 0x010824000802017f */
[----:B0-----:R-:W-:Y:S05]  /*30920*/  @!P1 NANOSLEEP.SYNCS 0x989680 ;  /* 0x009896800000995d */ /* 0x001fea0003900000 */
[----:B------:R-:W0:Y:S02]  /*30930*/  @!P1 SYNCS.PHASECHK.TRANS64 P1, [R5+URZ+0x32440], R0 ;  /* 0x03244000050095a7 */ /* 0x000e24000802007f */
[----:B0-----:R-:W-:Y:S05]  /*30940*/  @!P1 BRA `(.L_x_3659) ;  /* 0xfffffffc00f09947 */ /* 0x001fea000383ffff */
[----:B------:R-:W-:Y:S05]  /*30950*/  BRA `(.L_x_3797) ;  /* 0xffffffb800787947 */ /* 0x000fea000383ffff */
.L_x_3661:
[----:B------:R0:W0:Y:S02]  /*30960*/  SYNCS.PHASECHK.TRANS64.TRYWAIT P1, [R3+URZ+0x32460], R2 ;  /* 0x03246002030075a7 */ /* 0x000024000802017f */
[----:B0-----:R-:W-:Y:S05]  /*30970*/  @!P1 NANOSLEEP.SYNCS 0x989680 ;  /* 0x009896800000995d */ /* 0x001fea0003900000 */
[----:B------:R-:W0:Y:S02]  /*30980*/  @!P1 SYNCS.PHASECHK.TRANS64 P1, [R3+URZ+0x32460], R2 ;  /* 0x03246002030095a7 */ /* 0x000e24000802007f */
[----:B0-----:R-:W-:Y:S05]  /*30990*/  @!P1 BRA `(.L_x_3661) ;  /* 0xfffffffc00f09947 */ /* 0x001fea000383ffff */
[----:B------:R-:W-:Y:S05]  /*309a0*/  BRA `(.L_x_3798) ;  /* 0xffffffb800747947 */ /* 0x000fea000383ffff */
        .type           $_ZN7cutlass13device_kernelIN5flash11enable_sm90INS1_16FlashAttnFwdSm90INS1_25CollectiveMainloopFwdSm90ILi2EN4cute5tupleIJNS5_1CILi1EEES8_S8_EEENS6_IJNS7_ILi128EEENS7_ILi96EEENS7_ILi64EEEEEELi256ENS_6half_tEfNS_4arch4Sm90ELb0ELb1ELb1ELb1ELb1ELb0ELb1ELb1ELb0ELb1ELb1ELb0EEENS1_21CollectiveEpilogueFwdINS6_IJSA_NS7_ILi256EEESB_EEES9_SE_SG_Li256ELb1ELb1ELb1ELb0EEENS1_36VarlenDynamicPersistentTileSchedulerILi128ELi96ELi256ELi128ELb1ELb1ELb1ELb1ELb0ELb1EEEEEEEEEvNT_6ParamsE$_ZZN5flash25CollectiveMainloopFwdSm90ILi2EN4cute5tupleIJNS1_1CILi1EEES4_S4_EEENS2_IJNS3_ILi128EEENS3_ILi96EEENS3_ILi64EEEEEELi256EN7cutlass6half_tEfNSA_4arch4Sm90ELb0ELb1ELb1ELb1ELb1ELb0ELb1ELb1ELb0ELb1ELb1ELb0EE3mmaINS_16FlashAttnFwdSm90ISE_NS_21CollectiveEpilogueFwdINS2_IJS6_NS3_ILi256EEES7_EEES5_SB_SD_Li256ELb1ELb1ELb1ELb0EEENS_36VarlenDynamicPersistentTileSchedulerILi128ELi96ELi256ELi128ELb1ELb1ELb1ELb1ELb0ELb1EEEE13SharedStorageENS1_6TensorINS1_11ArrayEngineIfLm128EEENS1_6LayoutINS2_IJNS2_IJNS3_ILi2EEEST_NS3_ILi32EEEEEES4_S4_EEENS2_IJNS2_IJS4_ST_NS3_ILi4EEEEEENS3_ILi0EEESZ_EEEEEEENS_7SoftmaxILi2ELi0EEEEEbRKNSE_6ParamsENSA_13PipelineAsyncILi2EEES19_RNSA_13PipelineStateILj2EEERT0_RT1_iRiRKNS_16SeqlenInfoQKNewKILb1ELb0EEENS2_IJiiiiEEERT_ENKUliT_T0_T1_E_clIZSF_ISO_S12_S14_EbS17_S19_S19_S1C_S1E_S1G_iS1H_S1L_S1M_S1O_EUlRS1P_iE1_NS3_ILb0EEENS3_ILb1EEEEEDaiS1P_S1Q_S1R_,@function
        .size           $_ZN7cutlass13device_kernelIN5flash11enable_sm90INS1_16FlashAttnFwdSm90INS1_25CollectiveMainloopFwdSm90ILi2EN4cute5tupleIJNS5_1CILi1EEES8_S8_EEENS6_IJNS7_ILi128EEENS7_ILi96EEENS7_ILi64EEEEEELi256ENS_6half_tEfNS_4arch4Sm90ELb0ELb1ELb1ELb1ELb1ELb0ELb1ELb1ELb0ELb1ELb1ELb0EEENS1_21CollectiveEpilogueFwdINS6_IJSA_NS7_ILi256EEESB_EEES9_SE_SG_Li256ELb1ELb1ELb1ELb0EEENS1_36VarlenDynamicPersistentTileSchedulerILi128ELi96ELi256ELi128ELb1ELb1ELb1ELb1ELb0ELb1EEEEEEEEEvNT_6ParamsE$_ZZN5flash25CollectiveMainloopFwdSm90ILi2EN4cute5tupleIJNS1_1CILi1EEES4_S4_EEENS2_IJNS3_ILi128EEENS3_ILi96EEENS3_ILi64EEEEEELi256EN7cutlass6half_tEfNSA_4arch4Sm90ELb0ELb1ELb1ELb1ELb1ELb0ELb1ELb1ELb0ELb1ELb1ELb0EE3mmaINS_16FlashAttnFwdSm90ISE_NS_21CollectiveEpilogueFwdINS2_IJS6_NS3_ILi256EEES7_EEES5_SB_SD_Li256ELb1ELb1ELb1ELb0EEENS_36VarlenDynamicPersistentTileSchedulerILi128ELi96ELi256ELi128ELb1ELb1ELb1ELb1ELb0ELb1EEEE13SharedStorageENS1_6TensorINS1_11ArrayEngineIfLm128EEENS1_6LayoutINS2_IJNS2_IJNS3_ILi2EEEST_NS3_ILi32EEEEEES4_S4_EEENS2_IJNS2_IJS4_ST_NS3_ILi4EEEEEENS3_ILi0EEESZ_EEEEEEENS_7SoftmaxILi2ELi0EEEEEbRKNSE_6ParamsENSA_13PipelineAsyncILi2EEES19_RNSA_13PipelineStateILj2EEERT0_RT1_iRiRKNS_16SeqlenInfoQKNewKILb1ELb0EEENS2_IJiiiiEEERT_ENKUliT_T0_T1_E_clIZSF_ISO_S12_S14_EbS17_S19_S19_S1C_S1E_S1G_iS1H_S1L_S1M_S1O_EUlRS1P_iE1_NS3_ILb0EEENS3_ILb1EEEEEDaiS1P_S1Q_S1R_,(.L_x_6567 - $_ZN7cutlass13device_kernelIN5flash11enable_sm90INS1_16FlashAttnFwdSm90INS1_25CollectiveMainloopFwdSm90ILi2EN4cute5tupleIJNS5_1CILi1EEES8_S8_EEENS6_IJNS7_ILi128EEENS7_ILi96EEENS7_ILi64EEEEEELi256ENS_6half_tEfNS_4arch4Sm90ELb0ELb1ELb1ELb1ELb1ELb0ELb1ELb1ELb0ELb1ELb1ELb0EEENS1_21CollectiveEpilogueFwdINS6_IJSA_NS7_ILi256EEESB_EEES9_SE_SG_Li256ELb1ELb1ELb1ELb0EEENS1_36VarlenDynamicPersistentTileSchedulerILi128ELi96ELi256ELi128ELb1ELb1ELb1ELb1ELb0ELb1EEEEEEEEEvNT_6ParamsE$_ZZN5flash25CollectiveMainloopFwdSm90ILi2EN4cute5tupleIJNS1_1CILi1EEES4_S4_EEENS2_IJNS3_ILi128EEENS3_ILi96EEENS3_ILi64EEEEEELi256EN7cutlass6half_tEfNSA_4arch4Sm90ELb0ELb1ELb1ELb1ELb1ELb0ELb1ELb1ELb0ELb1ELb1ELb0EE3mmaINS_16FlashAttnFwdSm90ISE_NS_21CollectiveEpilogueFwdINS2_IJS6_NS3_ILi256EEES7_EEES5_SB_SD_Li256ELb1ELb1ELb1ELb0EEENS_36VarlenDynamicPersistentTileSchedulerILi128ELi96ELi256ELi128ELb1ELb1ELb1ELb1ELb0ELb1EEEE13SharedStorageENS1_6TensorINS1_11ArrayEngineIfLm128EEENS1_6LayoutINS2_IJNS2_IJNS3_ILi2EEEST_NS3_ILi32EEEEEES4_S4_EEENS2_IJNS2_IJS4_ST_NS3_ILi4EEEEEENS3_ILi0EEESZ_EEEEEEENS_7SoftmaxILi2ELi0EEEEEbRKNSE_6ParamsENSA_13PipelineAsyncILi2EEES19_RNSA_13PipelineStateILj2EEERT0_RT1_iRiRKNS_16SeqlenInfoQKNewKILb1ELb0EEENS2_IJiiiiEEERT_ENKUliT_T0_T1_E_clIZSF_ISO_S12_S14_EbS17_S19_S19_S1C_S1E_S1G_iS1H_S1L_S1M_S1O_EUlRS1P_iE1_NS3_ILb0EEENS3_ILb1EEEEEDaiS1P_S1Q_S1R_)
$_ZN7cutlass13device_kernelIN5flash11enable_sm90INS1_16FlashAttnFwdSm90INS1_25CollectiveMainloopFwdSm90ILi2EN4cute5tupleIJNS5_1CILi1EEES8_S8_EEENS6_IJNS7_ILi128EEENS7_ILi96EEENS7_ILi64EEEEEELi256ENS_6half_tEfNS_4arch4Sm90ELb0ELb1ELb1ELb1ELb1ELb0ELb1ELb1ELb0ELb1ELb1ELb0EEENS1_21CollectiveEpilogueFwdINS6_IJSA_NS7_ILi256EEESB_EEES9_SE_SG_Li256ELb1ELb1ELb1ELb0EEENS1_36VarlenDynamicPersistentTileSchedulerILi128ELi96ELi256ELi128ELb1ELb1ELb1ELb1ELb0ELb1EEEEEEEEEvNT_6ParamsE$_ZZN5flash25CollectiveMainloopFwdSm90ILi2EN4cute5tupleIJNS1_1CILi1EEES4_S4_EEENS2_IJNS3_ILi128EEENS3_ILi96EEENS3_ILi64EEEEEELi256EN7cutlass6half_tEfNSA_4arch4Sm90ELb0ELb1ELb1ELb1ELb1ELb0ELb1ELb1ELb0ELb1ELb1ELb0EE3mmaINS_16FlashAttnFwdSm90ISE_NS_21CollectiveEpilogueFwdINS2_IJS6_NS3_ILi256EEES7_EEES5_SB_SD_Li256ELb1ELb1ELb1ELb0EEENS_36VarlenDynamicPersistentTileSchedulerILi128ELi96ELi256ELi128ELb1ELb1ELb1ELb1ELb0ELb1EEEE13SharedStorageENS1_6TensorINS1_11ArrayEngineIfLm128EEENS1_6LayoutINS2_IJNS2_IJNS3_ILi2EEEST_NS3_ILi32EEEEEES4_S4_EEENS2_IJNS2_IJS4_ST_NS3_ILi4EEEEEENS3_ILi0EEESZ_EEEEEEENS_7SoftmaxILi2ELi0EEEEEbRKNSE_6ParamsENSA_13PipelineAsyncILi2EEES19_RNSA_13PipelineStateILj2EEERT0_RT1_iRiRKNS_16SeqlenInfoQKNewKILb1ELb0EEENS2_IJiiiiEEERT_ENKUliT_T0_T1_E_clIZSF_ISO_S12_S14_EbS17_S19_S19_S1C_S1E_S1G_iS1H_S1L_S1M_S1O_EUlRS1P_iE1_NS3_ILb0EEENS3_ILb1EEEEEDaiS1P_S1Q_S1R_:
        /* <DEDUP_REMOVED lines=24> */
[----:B------:R0:W-:Y:S08]  /*30b30*/  ST.E desc[UR4][R6.64], R9 ;  /* 0x0000000906007985 */ /* 0x0001f0000c101904 */
[----:B------:R1:W-:Y:S01]  /*30b40*/  @!P0 ST.E desc[UR8][R6.64], RZ ;  /* 0x000000ff06008985 */ /* 0x0003e2000c101908 */
[----:B--2---:R-:W-:-:S05]  /*30b50*/  VIADD R19, R8, 0x1 ;  /* 0x0000000108137836 */ /* 0x004fca0000000000 */
[----:B------:R1:W-:Y:S01]  /*30b60*/  ST.E desc[UR6][R6.64+0x8], R19 ;  /* 0x0000081306007985 */ /* 0x0003e2000c101906 */
        /* <DEDUP_REMOVED lines=12> */
[----:B0-----:R-:W-:-:S07]  /*30c30*/  IMAD.MOV.U32 R9, RZ, RZ, R25 ;  /* 0x000000ffff097224 */ /* 0x001fce00078e0019 */
[----:B---3--:R1:W5:Y:S04]  /*30c40*/  LD.E R18, desc[UR4][R12.64] ;  /* 0x000000040c127980 */ /* 0x008368000c101900 */
[----:B------:R1:W5:Y:S01]  /*30c50*/  LD.E R20, desc[UR6][R12.64+0x4] ;  /* 0x000004060c147980 */ /* 0x000362000c101900 */
[----:B--2---:R-:W-:-:S04]  /*30c60*/  LOP3.LUT R8, R8, 0x1, RZ, 0xfc, !PT ;  /* 0x0000000108087812 */ /* 0x004fc800078efcff */
[----:B------:R-:W-:Y:S01]  /*30c70*/  ISETP.NE.AND P0, PT, R8, 0x3, PT ;  /* 0x000000030800780c */ /* 0x000fe20003f05270 */
[----:B------:R-:W-:-:S12]  /*30c80*/  IMAD.MOV.U32 R8, RZ, RZ, R24 ;  /* 0x000000ffff087224 */ /* 0x000fd800078e0018 */
[----:B-1----:R-:W-:Y:S05]  /*30c90*/  @!P0 BRA `(.L_x_3800) ;  /* 0x0000000000048947 */ /* 0x002fea0003800000 */
[----:B------:R-:W-:Y:S01]  /*30ca0*/  BPT.TRAP 0x1 ;  /* 0x000000040000795c */ /* 0x000fe20000300000 */
.L_x_3800:
[----:B------:R-:W-:Y:S05]  /*30cb0*/  BSYNC B2 ;  /* 0x0000000000027941 */ /* 0x000fea0003800000 */
.L_x_3799:
        /* <DEDUP_REMOVED lines=17> */
.L_x_3802:
[----:B------:R-:W-:Y:S05]  /*30dd0*/  BSYNC B2 ;  /* 0x0000000000027941 */ /* 0x000fea0003800000 */
.L_x_3801:
        /* <DEDUP_REMOVED lines=10> */
.L_x_3804:
[----:B------:R-:W-:Y:S05]  /*30e80*/  BSYNC B2 ;  /* 0x0000000000027941 */ /* 0x000fea0003800000 */
.L_x_3803:
[----:B------:R-:W2:Y:S04]  /*30e90*/  LDL.64 R12, [R0] ;  /* 0x00000000000c7983 */ /* 0x000ea80000100a00 */
[----:B0----5:R-:W3:Y:S01]  /*30ea0*/  LDL.64 R6, [R0+0x28] ;  /* 0x0000280000067983 */ /* 0x021ee20000100a00 */
        /* <DEDUP_REMOVED lines=13> */
[----:B----4-:R-:W-:Y:S04]  /*30f80*/  ST.E desc[UR4][R14.64], RZ ;  /* 0x000000ff0e007985 */ /* 0x010fe8000c101904 */
[----:B------:R-:W3:Y:S01]  /*30f90*/  LD.E.64 R12, desc[UR6][R18.64] ;  /* 0x00000006120c7980 */ /* 0x000ee2000c101b00 */
[----:B--2---:R-:W-:Y:S01]  /*30fa0*/  IMAD R6, R21, 0x300, R6 ;  /* 0x0000030015067824 */ /* 0x004fe200078e0206 */
[----:B------:R-:W-:Y:S01]  /*30fb0*/  R2UR UR7, R7 ;  /* 0x00000000070772ca */ /* 0x000fe200000e0000 */
[----:B------:R-:W-:Y:S01]  /*30fc0*/  WARPGROUP.ARRIVE ;  /* 0x00000000000079c5 */ /* 0x000fe20000000000 */
[----:B------:R-:W-:Y:S02]  /*30fd0*/  R2UR UR8, R4 ;  /* 0x00000000040872ca */ /* 0x000fe400000e0000 */
[----:B------:R-:W-:-:S02]  /*30fe0*/  R2UR UR6, R6 ;  /* 0x00000000060672ca */ /* 0x000fc400000e0000 */
[C---:B------:R-:W-:Y:S02]  /*30ff0*/  R2UR UR9, R5.reuse ;  /* 0x00000000050972ca */ /* 0x040fe400000e0000 */
[----:B------:R-:W-:Y:S02]  /*31000*/  R2UR UR10, R4 ;  /* 0x00000000040a72ca */ /* 0x000fe400000e0000 */
[----:B------:R-:W-:Y:S02]  /*31010*/  R2UR UR11, R5 ;  /* 0x00000000050b72ca */ /* 0x000fe400000e0000 */
[----:B---3--:R-:W-:Y:S01]  /*31020*/  R2UR UR4, R12 ;  /* 0x000000000c0472ca */ /* 0x008fe200000e0000 */
[----:B------:R-:W-:Y:S01]  /*31030*/  IMAD.MOV.U32 R12, RZ, RZ, 0x1 ;  /* 0x00000001ff0c7424 */ /* 0x000fe200078e00ff */
[----:B------:R-:W-:-:S13]  /*31040*/  R2UR UR5, R13 ;  /* 0x000000000d0572ca */ /* 0x000fda00000e0000 */
[----:B------:R-:W-:Y:S03]  /*31050*/  HGMMA.64x96x16.F32 R24, gdesc[UR4], RZ, !UPT, gsb0 ;  /* 0x01600000041879f0 */ /* 0x000fe6000c0008ff */
[----:B------:R-:W-:Y:S02]  /*31060*/  WARPGROUP.DEPBAR.LE gsb0, 0x0 ;  /* 0x00008000000079c5 */ /* 0x000fe40000010000 */
[----:B------:R-:W-:Y:S04]  /*31070*/  ST.E desc[UR8][R14.64], R12 ;  /* 0x0000000c0e007985 */ /* 0x000fe8000c101908 */
[----:B------:R-:W2:Y:S01]  /*31080*/  LD.E.64 R20, desc[UR10][R18.64] ;  /* 0x0000000a12147980 */ /* 0x000ea2000c101b00 */
[----:B------:R-:W-:Y:S01]  /*31090*/  VIADD R72, R6, 0x2 ;  /* 0x0000000206487836 */ /* 0x000fe20000000000 */
[----:B------:R-:W-:Y:S01]  /*310a0*/  WARPGROUP.ARRIVE ;  /* 0x00000000000079c5 */ /* 0x000fe20000000000 */
[----:B------:R-:W-:Y:S01]  /*310b0*/  IMAD.MOV.U32 R73, RZ, RZ, R7 ;  /* 0x000000ffff497224 */ /* 0x000fe200078e0007 */
[----:B------:R-:W-:-:S02]  /*310c0*/  R2UR UR8, R4 ;  /* 0x00000000040872ca */ /* 0x000fc400000e0000 */
[----:B------:R-:W-:Y:S02]  /*310d0*/  R2UR UR6, R72 ;  /* 0x00000000480672ca */ /* 0x000fe400000e0000 */
        /* <DEDUP_REMOVED lines=42> */
[----:B0-----:R-:W3:-:S12]  /*31380*/  LDL.64 R14, [R0] ;  /* 0x00000000000e7983 */ /* 0x001ed80000100a00 */
        /* <DEDUP_REMOVED lines=12> */
.L_x_3807:
[----:B------:R-:W-:Y:S05]  /*31450*/  BSYNC B2 ;  /* 0x0000000000027941 */ /* 0x000fea0003800000 */
.L_x_3806:
        /* <DEDUP_REMOVED lines=17> */
.L_x_3809:
[----:B------:R-:W-:Y:S05]  /*31570*/  BSYNC B2 ;  /* 0x0000000000027941 */ /* 0x000fea0003800000 */
.L_x_3808:
        /* <DEDUP_REMOVED lines=10> */
.L_x_3811:
[----:B------:R-:W-:Y:S05]  /*31620*/  BSYNC B2 ;  /* 0x0000000000027941 */ /* 0x000fea0003800000 */
.L_x_3810:
[----:B------:R-:W2:Y:S04]  /*31630*/  LDL.64 R6, [R0] ;  /* 0x0000000000067983 */ /* 0x000ea80000100a00 */
[----:B------:R-:W3:Y:S04]  /*31640*/  LDL.64 R20, [R0+0x58] ;  /* 0x0000580000147983 */ /* 0x000ee80000100a00 */
[----:B------:R-:W4:Y:S04]  /*31650*/  LDL.64 R14, [R0+0x48] ;  /* 0x00004800000e7983 */ /* 0x000f280000100a00 */
[----:B0----5:R-:W4:Y:S01]  /*31660*/  LDL.64 R18, [R0+0x50] ;  /* 0x0000500000127983 */ /* 0x021f220000100a00 */
        /* <DEDUP_REMOVED lines=18> */
[----:B--2---:R-:W-:Y:S01]  /*31790*/  IMAD R6, R13, 0xc00, R6 ;  /* 0x00000c000d067824 */ /* 0x004fe200078e0206 */
[----:B------:R-:W-:-:S04]  /*317a0*/  R2UR UR7, R7 ;  /* 0x00000000070772ca */ /* 0x000fc800000e0000 */
[----:B------:R-:W-:Y:S02]  /*317b0*/  R2UR UR6, R6 ;  /* 0x00000000060672ca */ /* 0x000fe400000e0000 */
[----:B---3--:R-:W-:Y:S02]  /*317c0*/  ISETP.NE.U32.AND P0, PT, R72, RZ, PT ;  /* 0x000000ff4800720c */ /* 0x008fe40003f05070 */
[----:B----4-:R-:W-:Y:S02]  /*317d0*/  R2UR UR4, R20 ;  /* 0x00000000140472ca */ /* 0x010fe400000e0000 */
[----:B------:R-:W-:-:S09]  /*317e0*/  R2UR UR5, R21 ;  /* 0x00000000150572ca */ /* 0x000fd200000e0000 */
[----:B------:R-:W-:-:S05]  /*317f0*/  VOTEU.ANY UP0, P0 ;  /* 0x00000000003f7886 */ /* 0x000fca0000000100 */
[----:B------:R-:W-:Y:S03]  /*31800*/  HGMMA.64x96x16.F32 R24, gdesc[UR4], R24, UP0, gsb0 ;  /* 0x01600000041879f0 */ /* 0x000fe6000b800818 */
        /* <DEDUP_REMOVED lines=238> */
[----:B------:R0:W-:Y:S01]  /*326f0*/  ST.E desc[UR8][R14.64], R12 ;  /* 0x0000000c0e007985 */ /* 0x0001e2000c101908 */
[----:B------:R-:W1:Y:S01]  /*32700*/  S2R R6, SR_TID.X ;  /* 0x0000000000067919 */ /* 0x000e620000002100 */
[----:B------:R-:W-:Y:S02]  /*32710*/  R2UR UR4, R4 ;  /* 0x00000000040472ca */ /* 0x000fe400000e0000 */
[----:B------:R-:W-:Y:S01]  /*32720*/  R2UR UR5, R5 ;  /* 0x00000000050572ca */ /* 0x000fe200000e0000 */
[----:B------:R-:W2:Y:S04]  /*32730*/  LDL.64 R18, [R0] ;  /* 0x0000000000127983 */ /* 0x000ea80000100a00 */
[----:B0-----:R-:W3:Y:S01]  /*32740*/  LDL.64 R14, [R0+0x18] ;  /* 0x00001800000e7983 */ /* 0x001ee20000100a00 */
[----:B-1----:R-:W-:-:S04]  /*32750*/  SHF.R.U32.HI R7, RZ, 0x7, R6 ;  /* 0x00000007ff077819 */ /* 0x002fc80000011606 */
[----:B------:R-:W-:-:S05]  /*32760*/  IADD3 R7, -R7, 0xb, RZ ;  /* 0x0000000b07077810 */ /* 0x000fca0007ffe1ff */
[----:B------:R0:W-:Y:S06]  /*32770*/  BAR.ARV R7, 0x100 ;  /* 0x000400070000751d */ /* 0x0001ec0000002000 */
[----:B---3--:R-:W3:Y:S01]  /*32780*/  LD.E R20, desc[UR4][R14.64] ;  /* 0x000000040e147980 */ /* 0x008ee2000c101900 */
[----:B------:R-:W-:Y:S02]  /*32790*/  R2UR UR4, R4 ;  /* 0x00000000040472ca */ /* 0x000fe400000e0000 */
[----:B------:R-:W-:Y:S01]  /*327a0*/  R2UR UR5, R5 ;  /* 0x00000000050572ca */ /* 0x000fe200000e0000 */
[----:B------:R-:W-:-:S12]  /*327b0*/  BSSY B2, `(.L_x_3813) ;  /* 0x0000006000027945 */ /* 0x000fd80003800000 */
[----:B--2---:R0:W5:Y:S01]  /*327c0*/  LD.E R13, desc[UR4][R18.64] ;  /* 0x00000004120d7980 */ /* 0x004162000c101900 */
[----:B---3--:R-:W-:-:S04]  /*327d0*/  LOP3.LUT R20, R20, 0x1, RZ, 0xfc, !PT ;  /* 0x0000000114147812 */ /* 0x008fc800078efcff */
[----:B------:R-:W-:-:S13]  /*327e0*/  ISETP.NE.AND P0, PT, R20, 0x3, PT ;  /* 0x000000031400780c */ /* 0x000fda0003f05270 */
[----:B0-----:R-:W-:Y:S05]  /*327f0*/  @!P0 BRA `(.L_x_3814) ;  /* 0x0000000000048947 */ /* 0x001fea0003800000 */
[----:B------:R-:W-:Y:S01]  /*32800*/  BPT.TRAP 0x1 ;  /* 0x000000040000795c */ /* 0x000fe20000300000 */
.L_x_3814:
[----:B------:R-:W-:Y:S05]  /*32810*/  BSYNC B2 ;  /* 0x0000000000027941 */ /* 0x000fea0003800000 */
.L_x_3813:
[C---:B------:R-:W-:Y:S02]  /*32820*/  R2UR UR6, R4.reuse ;  /* 0x00000000040672ca */ /* 0x040fe400000e0000 */
[C---:B------:R-:W-:Y:S02]  /*32830*/  R2UR UR7, R5.reuse ;  /* 0x00000000050772ca */ /* 0x040fe400000e0000 */
[----:B------:R-:W-:Y:S02]  /*32840*/  R2UR UR4, R4 ;  /* 0x00000000040472ca */ /* 0x000fe400000e0000 */
[----:B------:R-:W-:-:S09]  /*32850*/  R2UR UR5, R5 ;  /* 0x00000000050572ca */ /* 0x000fd200000e0000 */
[----:B------:R-:W2:Y:S04]  /*32860*/  LD.E.64 R18, desc[UR6][R14.64+0x20] ;  /* 0x000020060e127980 */ /* 0x000ea8000c101b00 */
[----:B------:R-:W3:Y:S01]  /*32870*/  LD.E R7, desc[UR4][R14.64+0xc] ;  /* 0x00000c040e077980 */ /* 0x000ee2000c101900 */
[----:B--2---:R-:W-:-:S05]  /*32880*/  MOV R18, R18 ;  /* 0x0000001200127202 */ /* 0x004fca0000000f00 */
[----:B-----5:R-:W-:-:S05]  /*32890*/  IMAD R18, R13, 0x8, R18 ;  /* 0x000000080d127824 */ /* 0x020fca00078e0212 */
[----:B---3--:R-:W-:-:S04]  /*328a0*/  PRMT R7, R7, 0x654, R18 ;  /* 0x0000065407077816 */ /* 0x008fc80000000012 */
[----:B------:R0:W-:Y:S01]  /*328b0*/  SYNCS.ARRIVE.TRANS64.RED.A1T0 RZ, [R7+URZ], RZ ;  /* 0x000000ff07ff79a7 */ /* 0x0001e2000810043f */
[----:B------:R-:W2:Y:S04]  /*328c0*/  LDL.64 R14, [R0+0x68] ;  /* 0x00006800000e7983 */ /* 0x000ea80000100a00 */
[----:B------:R-:W3:Y:S04]  /*328d0*/  LD.E R79, desc[UR4][R8.64] ;  /* 0x00000004084f7980 */ /* 0x000ee8000c101900 */
[----:B0-----:R-:W4:Y:S04]  /*328e0*/  LD.E R7, desc[UR4][R8.64+0x24] ;  /* 0x0000240408077980 */ /* 0x001f28000c101900 */
[----:B------:R0:W3:Y:S04]  /*328f0*/  LD.E R80, desc[UR4][R2.64] ;  /* 0x0000000402507980 */ /* 0x0000e8000c101900 */
[----:B--2---:R-:W2:Y:S01]  /*32900*/  LD.E.64 R14, desc[UR4][R14.64] ;  /* 0x000000040e0e7980 */ /* 0x004ea2000c101b00 */
[----:B----4-:R-:W-:-:S13]  /*32910*/  ISETP.NE.AND P0, PT, R7, 0x1, PT ;  /* 0x000000010700780c */ /* 0x010fda0003f05270 */
[C---:B------:R-:W-:Y:S02]  /*32920*/  @P0 R2UR UR6, R4.reuse ;  /* 0x00000000040602ca */ /* 0x040fe400000e0000 */
[C---:B------:R-:W-:Y:S02]  /*32930*/  @P0 R2UR UR7, R5.reuse ;  /* 0x00000000050702ca */ /* 0x040fe400000e0000 */
[C---:B------:R-:W-:Y:S02]  /*32940*/  R2UR UR14, R4.reuse ;  /* 0x00000000040e72ca */ /* 0x040fe400000e0000 */
[----:B------:R-:W-:Y:S02]  /*32950*/  R2UR UR15, R5 ;  /* 0x00000000050f72ca */ /* 0x000fe400000e0000 */
[----:B------:R-:W-:-:S07]  /*32960*/  R2UR UR10, R4 ;  /* 0x00000000040a72ca */ /* 0x000fce00000e0000 */
[----:B------:R-:W4:Y:S01]  /*32970*/  @P0 LD.E R77, desc[UR6][R8.64+0x2c] ;  /* 0x00002c06084d0980 */ /* 0x000f22000c101900 */
[C---:B------:R-:W-:Y:S02]  /*32980*/  R2UR UR6, R4.reuse ;  /* 0x00000000040672ca */ /* 0x040fe400000e0000 */
[C---:B------:R-:W-:Y:S01]  /*32990*/  R2UR UR7, R5.reuse ;  /* 0x00000000050772ca */ /* 0x040fe200000e0000 */
[----:B------:R-:W3:Y:S01]  /*329a0*/  LD.E R3, desc[UR14][R8.64+0x18] ;  /* 0x0000180e08037980 */ /* 0x000ee2000c101900 */
[C---:B------:R-:W-:Y:S02]  /*329b0*/  R2UR UR11, R5.reuse ;  /* 0x00000000050b72ca */ /* 0x040fe400000e0000 */
[C---:B------:R-:W-:Y:S02]  /*329c0*/  R2UR UR8, R4.reuse ;  /* 0x00000000040872ca */ /* 0x040fe400000e0000 */
[----:B------:R-:W-:Y:S02]  /*329d0*/  R2UR UR9, R5 ;  /* 0x00000000050972ca */ /* 0x000fe400000e0000 */
[----:B------:R-:W-:-:S02]  /*329e0*/  R2UR UR12, R4 ;  /* 0x00000000040c72ca */ /* 0x000fc400000e0000 */
[----:B------:R-:W-:-:S03]  /*329f0*/  R2UR UR13, R5 ;  /* 0x00000000050d72ca */ /* 0x000fc600000e0000 */
[----:B------:R-:W4:Y:S04]  /*32a00*/  LD.E R7, desc[UR6][R8.64+0x4] ;  /* 0x0000040608077980 */ /* 0x000f28000c101900 */
[----:B------:R-:W4:Y:S04]  /*32a10*/  LD.E R73, desc[UR10][R8.64+0xc] ;  /* 0x00000c0a08497980 */ /* 0x000f28000c101900 */
[----:B------:R-:W4:Y:S04]  /*32a20*/  LD.E R74, desc[UR8][R8.64+0x10] ;  /* 0x00001008084a7980 */ /* 0x000f28000c101900 */
[----:B------:R-:W4:Y:S04]  /*32a30*/  LD.E R75, desc[UR12][R8.64+0x14] ;  /* 0x0000140c084b7980 */ /* 0x000f28000c101900 */
[----:B--2---:R-:W2:Y:S01]  /*32a40*/  LD.E R72, desc[UR4][R14.64] ;  /* 0x000000040e487980 */ /* 0x004ea2000c101900 */
[----:B------:R-:W-:-:S02]  /*32a50*/  @P0 R2UR UR4, R4 ;  /* 0x00000000040402ca */ /* 0x000fc400000e0000 */
[----:B------:R-:W-:-:S13]  /*32a60*/  @P0 R2UR UR5, R5 ;  /* 0x00000000050502ca */ /* 0x000fda00000e0000 */
[----:B------:R-:W2:Y:S01]  /*32a70*/  @P0 LD.E R76, desc[UR4][R8.64+0x28] ;  /* 0x00002804084c0980 */ /* 0x000ea2000c101900 */
[----:B------:R-:W-:Y:S02]  /*32a80*/  R2UR UR4, R4 ;  /* 0x00000000040472ca */ /* 0x000fe400000e0000 */
[----:B------:R-:W-:-:S13]  /*32a90*/  R2UR UR5, R5 ;  /* 0x00000000050572ca */ /* 0x000fda00000e0000 */
[----:B------:R-:W2:Y:S01]  /*32aa0*/  LD.E R14, desc[UR4][R8.64+0x8] ;  /* 0x00000804080e7980 */ /* 0x000ea2000c101900 */
[----:B---3--:R-:W-:Y:S01]  /*32ab0*/  ISETP.GE.AND P1, PT, R3, 0x1, PT ;  /* 0x000000010300780c */ /* 0x008fe20003f26270 */
[----:B------:R-:W-:Y:S01]  /*32ac0*/  BSSY B2, `(.L_x_3815) ;  /* 0x00000ae000027945 */ /* 0x000fe20003800000 */
[----:B----4-:R-:W-:Y:S02]  /*32ad0*/  IMAD R75, R10, -0x60, R75 ;  /* 0xffffffa00a4b7824 */ /* 0x010fe400078e024b */
[-C--:B--2---:R-:W-:Y:S01]  /*32ae0*/  FMUL.FTZ R13, R24, R72.reuse ;  /* 0x00000048180d7220 */ /* 0x084fe20000410000 */
        /* <DEDUP_REMOVED lines=12> */
[----:B------:R-:W-:-:S03]  /*32bb0*/  FMUL.FTZ R35, R51, R72 ;  /* 0x0000004833237220 */ /* 0x000fc60000410000 */
[----:B------:R-:W-:Y:S02]  /*32bc0*/  IMAD.IADD R56, R79, 0x1, -R56 ;  /* 0x000000014f387824 */ /* 0x000fe400078e0a38 */
[-C--:B------:R-:W-:Y:S01]  /*32bd0*/  FMUL.FTZ R51, R57, R72.reuse ;  /* 0x0000004839337220 */ /* 0x080fe20000410000 */
[----:B------:R-:W-:Y:S01]  /*32be0*/  LEA.HI R54, R54, R79, RZ, 0x2 ;  /* 0x0000004f36367211 */ /* 0x000fe200078f10ff */
[-C--:B0-----:R-:W-:Y:S01]  /*32bf0*/  FMUL.FTZ R2, R26, R72.reuse ;  /* 0x000000481a027220 */ /* 0x081fe20000410000 */
[----:B------:R-:W-:Y:S01]  /*32c00*/  SHF.R.S32.HI R57, RZ, 0x1f, R56 ;  /* 0x0000001fff397819 */ /* 0x000fe20000011438 */
[-C--:B------:R-:W-:Y:S01]  /*32c10*/  FMUL.FTZ R26, R42, R72.reuse ;  /* 0x000000482a1a7220 */ /* 0x080fe20000410000 */
[-C--:B------:R-:W-:Y:S01]  /*32c20*/  FMUL.FTZ R18, R30, R72.reuse ;  /* 0x000000481e127220 */ /* 0x080fe20000410000 */
[-C--:B------:R-:W-:Y:S01]  /*32c30*/  FMUL.FTZ R42, R58, R72.reuse ;  /* 0x000000483a2a7220 */ /* 0x080fe20000410000 */
[-C--:B------:R-:W-:Y:S01]  /*32c40*/  FMUL.FTZ R30, R46, R72.reuse ;  /* 0x000000482e1e7220 */ /* 0x080fe20000410000 */
[----:B------:R-:W-:Y:S01]  /*32c50*/  LOP3.LUT R54, R54, 0xfffffffc, RZ, 0xc0, !PT ;  /* 0xfffffffc36367812 */ /* 0x000fe200078ec0ff */
[----:B------:R-:W-:Y:S01]  /*32c60*/  FMUL.FTZ R81, R40, R72 ;  /* 0x0000004828517220 */ /* 0x000fe20000410000 */
[----:B------:R-:W-:Y:S01]  /*32c70*/  LEA.HI R58, R57, R56, RZ, 0x2 ;  /* 0x00000038393a7211 */ /* 0x000fe200078f10ff */
[-C--:B------:R-:W-:Y:S01]  /*32c80*/  FMUL.FTZ R46, R48, R72.reuse ;  /* 0x00000048302e7220 */ /* 0x080fe20000410000 */
[-C--:B------:R-:W-:Y:S01]  /*32c90*/  FMUL.FTZ R48, R52, R72.reuse ;  /* 0x0000004834307220 */ /* 0x080fe20000410000 */
[-C--:B------:R-:W-:Y:S01]  /*32ca0*/  FMUL.FTZ R40, R59, R72.reuse ;  /* 0x000000483b287220 */ /* 0x080fe20000410000 */
[----:B------:R-:W-:Y:S01]  /*32cb0*/  FMUL.FTZ R52, R60, R72 ;  /* 0x000000483c347220 */ /* 0x000fe20000410000 */
[----:B------:R-:W-:Y:S01]  /*32cc0*/  LEA.HI R59, R57, R56, RZ, 0x5 ;  /* 0x00000038393b7211 */ /* 0x000fe200078f28ff */
[----:B------:R-:W-:Y:S01]  /*32cd0*/  IMAD.IADD R79, R79, 0x1, -R54 ;  /* 0x000000014f4f7824 */ /* 0x000fe200078e0a36 */
[----:B------:R-:W-:-:S02]  /*32ce0*/  SHF.R.S32.HI R57, RZ, 0x2, R58 ;  /* 0x00000002ff397819 */ /* 0x000fc4000001143a */
[----:B------:R-:W-:Y:S02]  /*32cf0*/  SHF.R.S32.HI R60, RZ, 0x1f, R58 ;  /* 0x0000001fff3c7819 */ /* 0x000fe4000001143a */
[----:B------:R-:W-:Y:S02]  /*32d00*/  SHF.R.S32.HI R54, RZ, 0x7, R55 ;  /* 0x00000007ff367819 */ /* 0x000fe40000011437 */
[----:B------:R-:W-:Y:S01]  /*32d10*/  LEA.HI R60, R60, R57, RZ, 0x3 ;  /* 0x000000393c3c7211 */ /* 0x000fe200078f18ff */
[-C--:B------:R-:W-:Y:S01]  /*32d20*/  FMUL.FTZ R19, R31, R72.reuse ;  /* 0x000000481f137220 */ /* 0x080fe20000410000 */
[----:B------:R-:W-:Y:S01]  /*32d30*/  SHF.R.S32.HI R59, RZ, 0x5, R59 ;  /* 0x00000005ff3b7819 */ /* 0x000fe2000001143b */
[----:B------:R-:W-:Y:S01]  /*32d40*/  FMUL.FTZ R31, R47, R72 ;  /* 0x000000482f1f7220 */ /* 0x000fe20000410000 */
[----:B------:R-:W-:Y:S01]  /*32d50*/  LEA.HI R55, R55, R54, RZ, 0x1 ;  /* 0x0000003637377211 */ /* 0x000fe200078f08ff */
[-C--:B------:R-:W-:Y:S01]  /*32d60*/  FMUL.FTZ R47, R49, R72.reuse ;  /* 0x00000048312f7220 */ /* 0x080fe20000410000 */
[----:B------:R-:W-:Y:S01]  /*32d70*/  LOP3.LUT R60, R60, 0xfffffff8, RZ, 0xc0, !PT ;  /* 0xfffffff83c3c7812 */ /* 0x000fe200078ec0ff */
[-C--:B------:R-:W-:Y:S01]  /*32d80*/  FMUL.FTZ R49, R53, R72.reuse ;  /* 0x0000004835317220 */ /* 0x080fe20000410000 */
[----:B------:R-:W-:Y:S01]  /*32d90*/  FMUL.FTZ R53, R61, R72 ;  /* 0x000000483d357220 */ /* 0x000fe20000410000 */
[----:B------:R-:W-:Y:S01]  /*32da0*/  LOP3.LUT R55, R55, 0x3fffffe, RZ, 0xc0, !PT ;  /* 0x03fffffe37377812 */ /* 0x000fe200078ec0ff */
[----:B------:R-:W-:Y:S01]  /*32db0*/  IMAD R61, R80, 0x8, R59 ;  /* 0x00000008503d7824 */ /* 0x000fe200078e023b */
[----:B------:R-:W-:Y:S01]  /*32dc0*/  LEA.HI R59, R79, R79, RZ, 0x1 ;  /* 0x0000004f4f3b7211 */ /* 0x000fe200078f08ff */
[----:B------:R-:W-:-:S02]  /*32dd0*/  IMAD.IADD R60, R57, 0x1, -R60 ;  /* 0x00000001393c7824 */ /* 0x000fc400078e0a3c */
[----:B------:R-:W-:Y:S01]  /*32de0*/  IMAD.IADD R55, R54, 0x1, -R55 ;  /* 0x0000000136377824 */ /* 0x000fe200078e0a37 */
[----:B------:R-:W-:Y:S01]  /*32df0*/  LOP3.LUT R54, R59, 0x1ffffffe, RZ, 0xc0, !PT ;  /* 0x1ffffffe3b367812 */ /* 0x000fe200078ec0ff */
[----:B------:R-:W-:Y:S02]  /*32e00*/  IMAD.U32 R60, R61, 0x10, R60 ;  /* 0x000000103d3c7824 */ /* 0x000fe400078e003c */
[-C--:B------:R-:W-:Y:S01]  /*32e10*/  FMUL.FTZ R82, R45, R72.reuse ;  /* 0x000000482d527220 */ /* 0x080fe20000410000 */
[-C--:B------:R-:W-:Y:S01]  /*32e20*/  FMUL.FTZ R45, R63, R72.reuse ;  /* 0x000000483f2d7220 */ /* 0x080fe20000410000 */
[----:B------:R-:W-:Y:S01]  /*32e30*/  FMUL.FTZ R63, R65, R72 ;  /* 0x00000048413f7220 */ /* 0x000fe20000410000 */
        /* <DEDUP_REMOVED lines=30> */
[----:B------:R-:W-:-:S02]  /*33020*/  IADD3 R59, -R7, R58, R14 ;  /* 0x0000003a073b7210 */ /* 0x000fc40007ffe10e */
[----:B------:R-:W-:-:S05]  /*33030*/  LOP3.LUT R60, RZ, R73, RZ, 0x33, !PT ;  /* 0x00000049ff3c7212 */ /* 0x000fca00078e33ff */
[----:B------:R-:W2:Y:S08]  /*33040*/  MUFU.TANH R78, R78 ;  /* 0x0000004e004e7308 */ /* 0x000eb00000002400 */
        /* <DEDUP_REMOVED lines=68> */
.L_x_3820:
[----:B------:R-:W-:Y:S05]  /*33490*/  BSYNC B4 ;  /* 0x0000000000047941 */ /* 0x000fea0003800000 */
.L_x_3819:
[----:B------:R-:W-:Y:S01]  /*334a0*/  LOP3.LUT R58, RZ, R58, RZ, 0x33, !PT ;  /* 0x0000003aff3a7212 */ /* 0x000fe200078e33ff */
[----:B------:R-:W-:Y:S06]  /*334b0*/  BRA `(.L_x_3821) ;  /* 0x0000000000287947 */ /* 0x000fec0003800000 */
.L_x_3818:
        /* <DEDUP_REMOVED lines=10> */
.L_x_3821:
[----:B------:R-:W-:Y:S05]  /*33560*/  BSYNC B3 ;  /* 0x0000000000037941 */ /* 0x000fea0003800000 */
.L_x_3817:
[----:B------:R-:W-:-:S05]  /*33570*/  IMAD R59, R3, R58, R67 ;  /* 0x0000003a033b7224 */ /* 0x000fca00078e0243 */
[----:B------:R-:W-:Y:S02]  /*33580*/  VIMNMX R66, R66, R59, !PT ;  /* 0x0000003b42427248 */ /* 0x000fe40007fe0100 */
[----:B------:R-:W-:-:S07]  /*33590*/  VIADDMNMX R64, R59, R3, R64, PT ;  /* 0x000000033b407246 */ /* 0x000fce0003800140 */
.L_x_3816:
[----:B------:R-:W-:Y:S05]  /*335a0*/  BSYNC B2 ;  /* 0x0000000000027941 */ /* 0x000fea0003800000 */
.L_x_3815:
[C---:B------:R-:W-:Y:S01]  /*335b0*/  ISETP.GE.AND P1, PT, R75.reuse, 0x9, PT ;  /* 0x000000094b00780c */ /* 0x040fe20003f26270 */
[----:B------:R-:W0:Y:S01]  /*335c0*/  SHFL.IDX PT, R65, R65, 0x1, 0x1c1f ;  /* 0x003c1f0041417f89 */ /* 0x000e2200000e0000 */
[C---:B------:R-:W-:Y:S01]  /*335d0*/  ISETP.GE.AND P0, PT, R75.reuse, 0x2, PT ;  /* 0x000000024b00780c */ /* 0x040fe20003f06270 */
        /* <DEDUP_REMOVED lines=11> */
[----:B------:R-:W-:Y:S01]  /*33690*/  ISETP.LT.OR P2, PT, R64, 0x11, P2 ;  /* 0x000000114000780c */ /* 0x000fe20001741670 */
[--C-:B0-----:R-:W-:Y:S01]  /*336a0*/  IMAD.IADD R74, R74, 0x1, R65.reuse ;  /* 0x000000014a4a7824 */ /* 0x101fe200078e0241 */
        /* <DEDUP_REMOVED lines=96> */
[----:B-1----:R-:W-:Y:S02]  /*33cb0*/  FSEL R37, R13, -INF , !P6 ;  /* 0xff8000000d257808 */ /* 0x002fe40007000000 */
        /* <DEDUP_REMOVED lines=23> */
.L_x_3827:
[----:B------:R-:W-:Y:S05]  /*33e30*/  BSYNC B4 ;  /* 0x0000000000047941 */ /* 0x000fea0003800000 */
.L_x_3826:
[----:B------:R-:W-:Y:S01]  /*33e40*/  LOP3.LUT R14, RZ, R14, RZ, 0x33, !PT ;  /* 0x0000000eff0e7212 */ /* 0x000fe200078e33ff */
[----:B------:R-:W-:Y:S06]  /*33e50*/  BRA `(.L_x_3828) ;  /* 0x0000000000287947 */ /* 0x000fec0003800000 */
.L_x_3825:
        /* <DEDUP_REMOVED lines=10> */
.L_x_3828:
[----:B------:R-:W-:Y:S05]  /*33f00*/  BSYNC B3 ;  /* 0x0000000000037941 */ /* 0x000fea0003800000 */
.L_x_3824:
[----:B------:R-:W-:-:S05]  /*33f10*/  IMAD R7, R3, R14, R67 ;  /* 0x0000000e03077224 */ /* 0x000fca00078e0243 */
[----:B------:R-:W-:Y:S02]  /*33f20*/  VIADDMNMX R74, R7, R3, R74, PT ;  /* 0x00000003074a7246 */ /* 0x000fe4000380014a */
[----:B------:R-:W-:-:S07]  /*33f30*/  VIMNMX R72, R72, R7, !PT ;  /* 0x0000000748487248 */ /* 0x000fce0007fe0100 */
.L_x_3823:
[----:B------:R-:W-:Y:S05]  /*33f40*/  BSYNC B2 ;  /* 0x0000000000027941 */ /* 0x000fea0003800000 */
.L_x_3822:
[----:B------:R-:W-:Y:S02]  /*33f50*/  ISETP.GT.AND P0, PT, R72, 0x1, !P0 ;  /* 0x000000014800780c */ /* 0x000fe40004704270 */
[----:B------:R-:W-:Y:S02]  /*33f60*/  ISETP.NE.AND P6, PT, R71, RZ, PT ;  /* 0x000000ff4700720c */ /* 0x000fe40003fc5270 */
[----:B------:R-:W-:Y:S02]  /*33f70*/  ISETP.LT.OR P0, PT, R74, 0x2, P0 ;  /* 0x000000024a00780c */ /* 0x000fe40000701670 */
[----:B------:R-:W-:Y:S02]  /*33f80*/  ISETP.GT.AND P1, PT, R72, 0x8, !P1 ;  /* 0x000000084800780c */ /* 0x000fe40004f24270 */
[----:B------:R-:W-:Y:S02]  /*33f90*/  FSEL R71, R15, -INF , !P0 ;  /* 0xff8000000f477808 */ /* 0x000fe40004000000 */
[----:B------:R-:W2:Y:S01]  /*33fa0*/  LDL.64 R14, [R0+0x70] ;  /* 0x00007000000e7983 */ /* 0x000ea20000100a00 */
[----:B------:R-:W-:-:S02]  /*33fb0*/  ISETP.NE.AND P0, PT, R70, RZ, PT ;  /* 0x000000ff4600720c */ /* 0x000fc40003f05270 */
[----:B------:R-:W-:Y:S02]  /*33fc0*/  ISETP.LT.OR P1, PT, R74, 0x9, P1 ;  /* 0x000000094a00780c */ /* 0x000fe40000f21670 */
[----:B------:R-:W-:Y:S02]  /*33fd0*/  ISETP.GT.AND P0, PT, R72, 0x9, !P0 ;  /* 0x000000094800780c */ /* 0x000fe40004704270 */
[----:B------:R-:W-:Y:S02]  /*33fe0*/  FSEL R18, R18, -INF , !P1 ;  /* 0xff80000012127808 */ /* 0x000fe40004800000 */
        /* <DEDUP_REMOVED lines=52> */
[----:B------:R-:W-:Y:S02]  /*34330*/  R2UR UR4, R4 ;  /* 0x00000000040472ca */ /* 0x000fe400000e0000 */
[----:B------:R-:W-:Y:S02]  /*34340*/  ISETP.LT.OR P0, PT, R74, 0x41, P0 ;  /* 0x000000414a00780c */ /* 0x000fe40000701670 */
[----:B------:R-:W-:Y:S02]  /*34350*/  R2UR UR5, R5 ;  /* 0x00000000050572ca */ /* 0x000fe400000e0000 */
[----:B------:R-:W-:-:S02]  /*34360*/  FSEL R42, R42, -INF , !P0 ;  /* 0xff8000002a2a7808 */ /* 0x000fc40004000000 */
[----:B------:R-:W-:Y:S02]  /*34370*/  ISETP.GT.AND P0, PT, R72, RZ, !P6 ;  /* 0x000000ff4800720c */ /* 0x000fe40007704270 */
[----:B------:R-:W-:Y:S02]  /*34380*/  ISETP.NE.AND P1, PT, R91, RZ, PT ;  /* 0x000000ff5b00720c */ /* 0x000fe40003f25270 */
[----:B------:R-:W-:Y:S02]  /*34390*/  ISETP.LT.OR P0, PT, R74, 0x1, P0 ;  /* 0x000000014a00780c */ /* 0x000fe40000701670 */
[----:B------:R-:W-:Y:S02]  /*343a0*/  ISETP.NE.AND P6, PT, R75, RZ, PT ;  /* 0x000000ff4b00720c */ /* 0x000fe40003fc5270 */
[----:B------:R-:W-:Y:S02]  /*343b0*/  FSEL R26, R2, -INF , !P0 ;  /* 0xff800000021a7808 */ /* 0x000fe40004000000 */
[----:B------:R-:W-:Y:S01]  /*343c0*/  ISETP.NE.AND P0, PT, R90, RZ, PT ;  /* 0x000000ff5a00720c */ /* 0x000fe20003f05270 */
[----:B--2---:R-:W2:Y:S03]  /*343d0*/  LD.E.64 R2, desc[UR4][R14.64] ;  /* 0x000000040e027980 */ /* 0x004ea6000c101b00 */
[----:B------:R-:W-:-:S02]  /*343e0*/  ISETP.GT.AND P0, PT, R72, 0x41, !P0 ;  /* 0x000000414800780c */ /* 0x000fc40004704270 */
[----:B------:R-:W-:Y:S01]  /*343f0*/  ISETP.GT.AND P1, PT, R72, 0x48, !P1 ;  /* 0x000000484800780c */ /* 0x000fe20004f24270 */
[----:B------:R-:W3:Y:S01]  /*34400*/  LD.E R27, desc[UR4][R14.64+0x10] ;  /* 0x000010040e1b7980 */ /* 0x000ee2000c101900 */
[----:B------:R-:W-:Y:S02]  /*34410*/  ISETP.LT.OR P0, PT, R74, 0x42, P0 ;  /* 0x000000424a00780c */ /* 0x000fe40000701670 */
[C---:B------:R-:W-:Y:S02]  /*34420*/  ISETP.GT.AND P2, PT, R72.reuse, 0x49, !P2 ;  /* 0x000000494800780c */ /* 0x040fe40005744270 */
[C---:B------:R-:W-:Y:S02]  /*34430*/  ISETP.GT.AND P3, PT, R72.reuse, 0x50, !P3 ;  /* 0x000000504800780c */ /* 0x040fe40005f64270 */
[C---:B------:R-:W-:Y:S02]  /*34440*/  ISETP.GT.AND P4, PT, R72.reuse, 0x51, !P4 ;  /* 0x000000514800780c */ /* 0x040fe40006784270 */
[----:B------:R-:W-:-:S02]  /*34450*/  ISETP.GT.AND P5, PT, R72, 0x58, !P5 ;  /* 0x000000584800780c */ /* 0x000fc40006fa4270 */
[----:B------:R-:W-:Y:S02]  /*34460*/  ISETP.GT.AND P6, PT, R72, 0x59, !P6 ;  /* 0x000000594800780c */ /* 0x000fe400077c4270 */
[----:B------:R-:W-:Y:S02]  /*34470*/  ISETP.LT.OR P1, PT, R74, 0x49, P1 ;  /* 0x000000494a00780c */ /* 0x000fe40000f21670 */
[----:B------:R-:W-:Y:S02]  /*34480*/  FSEL R72, R40, -INF , !P0 ;  /* 0xff80000028487808 */ /* 0x000fe40004000000 */
[C---:B------:R-:W-:Y:S02]  /*34490*/  ISETP.LT.OR P2, PT, R74.reuse, 0x4a, P2 ;  /* 0x0000004a4a00780c */ /* 0x040fe40001741670 */
[----:B------:R-:W-:Y:S02]  /*344a0*/  FSEL R43, R43, -INF , !P1 ;  /* 0xff8000002b2b7808 */ /* 0x000fe40004800000 */
[----:B------:R-:W-:-:S02]  /*344b0*/  ISETP.LT.OR P3, PT, R74, 0x51, P3 ;  /* 0x000000514a00780c */ /* 0x000fc40001f61670 */
[----:B------:R-:W-:Y:S02]  /*344c0*/  FSEL R45, R45, -INF , !P2 ;  /* 0xff8000002d2d7808 */ /* 0x000fe40005000000 */
[----:B------:R-:W-:Y:S02]  /*344d0*/  ISETP.LT.OR P4, PT, R74, 0x52, P4 ;  /* 0x000000524a00780c */ /* 0x000fe40002781670 */
[----:B------:R-:W-:Y:S02]  /*344e0*/  FSEL R54, R54, -INF , !P3 ;  /* 0xff80000036367808 */ /* 0x000fe40005800000 */
[C---:B------:R-:W-:Y:S02]  /*344f0*/  ISETP.LT.OR P5, PT, R74.reuse, 0x59, P5 ;  /* 0x000000594a00780c */ /* 0x040fe40002fa1670 */
[----:B------:R-:W-:Y:S02]  /*34500*/  FSEL R55, R55, -INF , !P4 ;  /* 0xff80000037377808 */ /* 0x000fe40006000000 */
[----:B------:R-:W-:-:S02]  /*34510*/  ISETP.LT.OR P6, PT, R74, 0x5a, P6 ;  /* 0x0000005a4a00780c */ /* 0x000fc400037c1670 */
[----:B------:R-:W-:Y:S02]  /*34520*/  FSEL R56, R56, -INF , !P5 ;  /* 0xff80000038387808 */ /* 0x000fe40006800000 */
[----:B------:R-:W-:Y:S02]  /*34530*/  R2UR UR6, R4 ;  /* 0x00000000040672ca */ /* 0x000fe400000e0000 */
[----:B------:R-:W-:Y:S02]  /*34540*/  R2UR UR7, R5 ;  /* 0x00000000050772ca */ /* 0x000fe400000e0000 */
[----:B------:R-:W-:-:S11]  /*34550*/  FSEL R57, R57, -INF , !P6 ;  /* 0xff80000039397808 */ /* 0x000fd60007000000 */
[----:B------:R-:W4:Y:S01]  /*34560*/  LD.E R38, desc[UR6][R14.64+0x14] ;  /* 0x000014060e267980 */ /* 0x000f22000c101900 */
        /* <DEDUP_REMOVED lines=48> */
[----:B------:R-:W-:-:S05]  /*34870*/  FMNMX.FTZ R9, R57, R30, !PT ;  /* 0x0000001e39097209 */ /* 0x000fca0007810000 */
[----:B------:R-:W-:Y:S04]  /*34880*/  ST.E.64 desc[UR4][R14.64], R8 ;  /* 0x000000080e007985 */ /* 0x000fe8000c101b04 */
[----:B------:R-:W2:Y:S01]  /*34890*/  LD.E R34, desc[UR6][R14.64+0x4] ;  /* 0x000004060e227980 */ /* 0x000ea2000c101900 */
[----:B0-----:R-:W-:-:S05]  /*348a0*/  FMNMX.FTZ R7, R8, R7, !PT ;  /* 0x0000000708077209 */ /* 0x001fca0007810000 */
[----:B------:R-:W0:Y:S02]  /*348b0*/  SHFL.BFLY PT, R30, R7, 0x1, 0x1f ;  /* 0x0c201f00071e7f89 */ /* 0x000e2400000e0000 */
[----:B0-----:R-:W-:Y:S02]  /*348c0*/  FMNMX.FTZ R25, R7, R30, !PT ;  /* 0x0000001e07197209 */ /* 0x001fe40007810000 */
[----:B------:R-:W3:Y:S04]  /*348d0*/  LD.E R30, desc[UR4][R14.64+0x20] ;  /* 0x000020040e1e7980 */ /* 0x000ee8000c101900 */
[----:B------:R-:W-:Y:S04]  /*348e0*/  ST.E desc[UR4][R14.64], R25 ;  /* 0x000000190e007985 */ /* 0x000fe8000c101904 */
[----:B------:R-:W4:Y:S01]  /*348f0*/  LD.E R31, desc[UR6][R14.64] ;  /* 0x000000060e1f7980 */ /* 0x000f22000c101900 */
[----:B------:R-:W-:-:S02]  /*34900*/  R2UR UR8, R4 ;  /* 0x00000000040872ca */ /* 0x000fc400000e0000 */
[----:B------:R-:W-:Y:S01]  /*34910*/  R2UR UR9, R5 ;  /* 0x00000000050972ca */ /* 0x000fe200000e0000 */
[----:B--2---:R-:W0:Y:S02]  /*34920*/  SHFL.BFLY PT, R7, R34, 0x2, 0x1f ;  /* 0x0c401f0022077f89 */ /* 0x004e2400000e0000 */
[----:B0-----:R-:W-:-:S05]  /*34930*/  FMNMX.FTZ R7, R7, R34, !PT ;  /* 0x0000002207077209 */ /* 0x001fca0007810000 */
[----:B------:R-:W0:Y:S01]  /*34940*/  SHFL.BFLY PT, R8, R7, 0x1, 0x1f ;  /* 0x0c201f0007087f89 */ /* 0x000e2200000e0000 */
[----:B----4-:R-:W-:Y:S02]  /*34950*/  FSETP.NEU.FTZ.AND P0, PT, R31, -INF , PT ;  /* 0xff8000001f00780b */ /* 0x010fe40003f1d000 */
[----:B0-----:R-:W-:Y:S02]  /*34960*/  FMNMX.FTZ R25, R7, R8, !PT ;  /* 0x0000000807197209 */ /* 0x001fe40007810000 */
[----:B------:R-:W-:Y:S02]  /*34970*/  FSEL R9, R31, RZ, P0 ;  /* 0x000000ff1f097208 */ /* 0x000fe40000000000 */
[----:B------:R-:W-:-:S03]  /*34980*/  FSETP.NEU.FTZ.AND P0, PT, R25, -INF , PT ;  /* 0xff8000001900780b */ /* 0x000fc60003f1d000 */
[----:B------:R-:W-:Y:S01]  /*34990*/  FADD.FTZ R9, R2, -R9 ;  /* 0x8000000902097221 */ /* 0x000fe20000010000 */
[----:B------:R-:W-:-:S03]  /*349a0*/  FSEL R2, R25, RZ, P0 ;  /* 0x000000ff19027208 */ /* 0x000fc60000000000 */
[----:B---3--:R-:W-:Y:S02]  /*349b0*/  FMUL.FTZ R8, R9, R30 ;  /* 0x0000001e09087220 */ /* 0x008fe40000410000 */
[----:B------:R-:W-:-:S04]  /*349c0*/  FADD.FTZ R3, R3, -R2 ;  /* 0x8000000203037221 */ /* 0x000fc80000010000 */
[----:B------:R-:W-:Y:S01]  /*349d0*/  FMUL.FTZ R30, R30, R3 ;  /* 0x000000031e1e7220 */ /* 0x000fe20000410000 */
[----:B------:R-:W0:Y:S08]  /*349e0*/  MUFU.EX2 R8, R8 ;  /* 0x0000000800087308 */ /* 0x000e300000000800 */
[----:B------:R-:W1:Y:S01]  /*349f0*/  MUFU.EX2 R7, R30 ;  /* 0x0000001e00077308 */ /* 0x000e620000000800 */
[----:B------:R-:W-:Y:S01]  /*34a00*/  ST.E desc[UR4][R14.64+0x4], R25 ;  /* 0x000004190e007985 */ /* 0x000fe2000c101904 */
[----:B0-----:R-:W-:Y:S01]  /*34a10*/  FMUL.FTZ R27, R8, R27 ;  /* 0x0000001b081b7220 */ /* 0x001fe20000410000 */
[----:B-1----:R-:W-:-:S04]  /*34a20*/  FMUL.FTZ R31, R7, R38 ;  /* 0x00000026071f7220 */ /* 0x002fc80000410000 */
        /* <DEDUP_REMOVED lines=9> */
[----:B------:R-:W-:-:S04]  /*34ac0*/  FSETP.NEU.FTZ.AND P0, PT, R30, -INF , PT ;  /* 0xff8000001e00780b */ /* 0x000fc80003f1d000 */
[----:B------:R-:W-:Y:S02]  /*34ad0*/  FSEL R14, R14, RZ, P0 ;  /* 0x000000ff0e0e7208 */ /* 0x000fe40000000000 */
[----:B---3--:R-:W-:-:S03]  /*34ae0*/  FSETP.NEU.FTZ.AND P0, PT, R74, -INF , PT ;  /* 0xff8000004a00780b */ /* 0x008fc60003f1d000 */
[-CC-:B------:R-:W-:Y:S01]  /*34af0*/  FFMA.FTZ R35, R44, R9.reuse, -R14.reuse ;  /* 0x000000092c237223 */ /* 0x180fe2000001080e */
[----:B------:R-:W-:Y:S01]  /*34b00*/  FMUL.FTZ R44, R9, R74 ;  /* 0x0000004a092c7220 */ /* 0x000fe20000410000 */
[----:B------:R-:W-:-:S04]  /*34b10*/  FFMA.FTZ R30, R29, R9, -R14 ;  /* 0x000000091d1e7223 */ /* 0x000fc8000001080e */
[----:B------:R-:W-:Y:S01]  /*34b20*/  FSEL R44, R44, RZ, P0 ;  /* 0x000000ff2c2c7208 */ /* 0x000fe20000000000 */
[-CC-:B------:R-:W-:Y:S01]  /*34b30*/  FFMA.FTZ R29, R28, R9.reuse, -R14.reuse ;  /* 0x000000091c1d7223 */ /* 0x180fe2000001080e */
[----:B------:R-:W-:-:S03]  /*34b40*/  FFMA.FTZ R172, R37, R9, -R14 ;  /* 0x0000000925ac7223 */ /* 0x000fc6000001080e */
[-C--:B------:R-:W-:Y:S01]  /*34b50*/  FFMA.FTZ R28, R26, R9.reuse, -R44 ;  /* 0x000000091a1c7223 */ /* 0x080fe2000001082c */
[-C--:B------:R-:W-:Y:S01]  /*34b60*/  FFMA.FTZ R40, R78, R9.reuse, -R14 ;  /* 0x000000094e287223 */ /* 0x080fe2000001080e */
[-C--:B------:R-:W-:Y:S01]  /*34b70*/  FFMA.FTZ R173, R71, R9.reuse, -R44 ;  /* 0x0000000947ad7223 */ /* 0x080fe2000001082c */
[----:B------:R-:W4:Y:S01]  /*34b80*/  MUFU.EX2 R172, R172 ;  /* 0x000000ac00ac7308 */ /* 0x000f220000000800 */
[-C--:B------:R-:W-:Y:S01]  /*34b90*/  FFMA.FTZ R39, R58, R9.reuse, -R14 ;  /* 0x000000093a277223 */ /* 0x080fe2000001080e */
[----:B------:R-:W-:-:S06]  /*34ba0*/  FFMA.FTZ R27, R18, R9, -R44 ;  /* 0x00000009121b7223 */ /* 0x000fcc000001082c */
[----:B------:R-:W0:Y:S01]  /*34bb0*/  MUFU.EX2 R28, R28 ;  /* 0x0000001c001c7308 */ /* 0x000e220000000800 */
[-C--:B------:R-:W-:Y:S01]  /*34bc0*/  FFMA.FTZ R174, R59, R9.reuse, -R14 ;  /* 0x000000093bae7223 */ /* 0x080fe2000001080e */
[----:B------:R-:W-:-:S06]  /*34bd0*/  FFMA.FTZ R175, R70, R9, -R44 ;  /* 0x0000000946af7223 */ /* 0x000fcc000001082c */
[----:B------:R-:W1:Y:S01]  /*34be0*/  MUFU.EX2 R40, R40 ;  /* 0x0000002800287308 */ /* 0x000e620000000800 */
[-C--:B------:R-:W-:Y:S01]  /*34bf0*/  FFMA.FTZ R38, R32, R9.reuse, -R14 ;  /* 0x0000000920267223 */ /* 0x080fe2000001080e */
[----:B------:R-:W-:-:S06]  /*34c00*/  FFMA.FTZ R26, R64, R9, -R44 ;  /* 0x00000009401a7223 */ /* 0x000fcc000001082c */
[----:B------:R-:W2:Y:S01]  /*34c10*/  MUFU.EX2 R173, R173 ;  /* 0x000000ad00ad7308 */ /* 0x000ea20000000800 */
[-C--:B------:R-:W-:Y:S01]  /*34c20*/  FFMA.FTZ R152, R61, R9.reuse, -R14 ;  /* 0x000000093d987223 */ /* 0x080fe2000001080e */
[----:B------:R-:W-:-:S06]  /*34c30*/  FFMA.FTZ R153, R69, R9, -R44 ;  /* 0x0000000945997223 */ /* 0x000fcc000001082c */
[----:B------:R-:W3:Y:S01]  /*34c40*/  MUFU.EX2 R39, R39 ;  /* 0x0000002700277308 */ /* 0x000ee20000000800 */
[----:B------:R-:W-:-:S07]  /*34c50*/  FFMA.FTZ R37, R36, R9, -R14 ;  /* 0x0000000924257223 */ /* 0x000fce000001080e */
[----:B------:R-:W3:Y:S01]  /*34c60*/  MUFU.EX2 R27, R27 ;  /* 0x0000001b001b7308 */ /* 0x000ee20000000800 */
[-CC-:B------:R-:W-:Y:S01]  /*34c70*/  FFMA.FTZ R156, R33, R9.reuse, -R14.reuse ;  /* 0x00000009219c7223 */ /* 0x180fe2000001080e */
[-CC-:B------:R-:W-:Y:S01]  /*34c80*/  FFMA.FTZ R154, R60, R9.reuse, -R14.reuse ;  /* 0x000000093c9a7223 */ /* 0x180fe2000001080e */
[-CC-:B------:R-:W-:Y:S01]  /*34c90*/  FFMA.FTZ R36, R81, R9.reuse, -R14.reuse ;  /* 0x0000000951247223 */ /* 0x180fe2000001080e */
[----:B------:R-:W-:-:S04]  /*34ca0*/  FFMA.FTZ R158, R82, R9, -R14 ;  /* 0x00000009529e7223 */ /* 0x000fc8000001080e */
        /* <DEDUP_REMOVED lines=9> */
[-CC-:B------:R-:W-:Y:S01]  /*34d40*/  FFMA.FTZ R166, R53, R9.reuse, -R14.reuse ;  /* 0x0000000935a67223 */ /* 0x180fe2000001080e */
[-CC-:B------:R-:W-:Y:S01]  /*34d50*/  FFMA.FTZ R168, R41, R9.reuse, -R14.reuse ;  /* 0x0000000929a87223 */ /* 0x180fe2000001080e */
[-C--:B------:R-:W-:Y:S01]  /*34d60*/  FFMA.FTZ R170, R13, R9.reuse, -R14 ;  /* 0x000000090daa7223 */ /* 0x080fe2000001080e */
[----:B----4-:R-:W-:Y:S01]  /*34d70*/  FADD.FTZ R73, R172, R73 ;  /* 0x00000049ac497221 */ /* 0x010fe20000010000 */
[----:B------:R-:W4:Y:S01]  /*34d80*/  MUFU.EX2 R38, R38 ;  /* 0x0000002600267308 */ /* 0x000f220000000800 */
[----:B0-----:R-:W-:Y:S01]  /*34d90*/  FADD.FTZ R14, R28, R15 ;  /* 0x0000000f1c0e7221 */ /* 0x001fe20000010000 */
[----:B------:R-:W-:Y:S01]  /*34da0*/  FFMA.FTZ R25, R24, R9, -R44 ;  /* 0x0000000918197223 */ /* 0x000fe2000001082c */
[----:B-1----:R-:W-:-:S05]  /*34db0*/  FADD.FTZ R18, R40, R73 ;  /* 0x0000004928127221 */ /* 0x002fca0000010000 */
[----:B------:R-:W0:Y:S01]  /*34dc0*/  MUFU.EX2 R26, R26 ;  /* 0x0000001a001a7308 */ /* 0x000e220000000800 */
[----:B--2---:R-:W-:Y:S01]  /*34dd0*/  FADD.FTZ R14, R173, R14 ;  /* 0x0000000ead0e7221 */ /* 0x004fe20000010000 */
[----:B------:R-:W-:Y:S01]  /*34de0*/  FFMA.FTZ R155, R68, R9, -R44 ;  /* 0x00000009449b7223 */ /* 0x000fe2000001082c */
[----:B---3--:R-:W-:-:S05]  /*34df0*/  FADD.FTZ R13, R39, R18 ;  /* 0x00000012270d7221 */ /* 0x008fca0000010000 */
[----:B------:R-:W1:Y:S01]  /*34e00*/  MUFU.EX2 R152, R152 ;  /* 0x0000009800987308 */ /* 0x000e620000000800 */
[----:B------:R-:W-:Y:S01]  /*34e10*/  FADD.FTZ R14, R27, R14 ;  /* 0x0000000e1b0e7221 */ /* 0x000fe20000010000 */
[----:B------:R-:W-:-:S06]  /*34e20*/  FFMA.FTZ R24, R20, R9, -R44 ;  /* 0x0000000914187223 */ /* 0x000fcc000001082c */
[----:B------:R-:W2:Y:S01]  /*34e30*/  MUFU.EX2 R153, R153 ;  /* 0x0000009900997308 */ /* 0x000ea20000000800 */
[----:B------:R-:W-:Y:S01]  /*34e40*/  FADD.FTZ R13, R174, R13 ;  /* 0x0000000dae0d7221 */ /* 0x000fe20000010000 */
        /* <DEDUP_REMOVED lines=10> */
[----:B-1----:R-:W-:Y:S01]  /*34ef0*/  FADD.FTZ R42, R152, R13 ;  /* 0x0000000d982a7221 */ /* 0x002fe20000010000 */
[----:B--2---:R-:W-:-:S05]  /*34f00*/  FADD.FTZ R14, R153, R14 ;  /* 0x0000000e990e7221 */ /* 0x004fca0000010000 */
        /* <DEDUP_REMOVED lines=75> */
[----:B------:R-:W-:-:S03]  /*353c0*/  FADD.FTZ R42, R169, R42 ;  /* 0x0000002aa92a7221 */ /* 0x000fc60000010000 */
[----:B0-----:R-:W-:Y:S01]  /*353d0*/  FADD.FTZ R9, R29, R44 ;  /* 0x0000002c1d097221 */ /* 0x001fe20000010000 */
[----:B----4-:R-:W-:-:S03]  /*353e0*/  FADD.FTZ R42, R13, R42 ;  /* 0x0000002a0d2a7221 */ /* 0x010fc60000010000 */
[----:B-1----:R-:W-:Y:S01]  /*353f0*/  FADD.FTZ R9, R170, R9 ;  /* 0x00000009aa097221 */ /* 0x002fe20000010000 */
[----:B--2---:R-:W-:-:S04]  /*35400*/  FADD.FTZ R41, R171, R42 ;  /* 0x0000002aab297221 */ /* 0x004fc80000010000 */
[----:B------:R-:W-:Y:S04]  /*35410*/  ST.E desc[UR4][R2.64+0x10], R9 ;  /* 0x0000100902007985 */ /* 0x000fe8000c101904 */
[----:B------:R0:W-:Y:S04]  /*35420*/  ST.E desc[UR6][R2.64+0x14], R41 ;  /* 0x0000142902007985 */ /* 0x0001e8000c101906 */
[----:B0-----:R-:W2:Y:S01]  /*35430*/  LDL.64 R2, [R0+0x80] ;  /* 0x0000800000027983 */ /* 0x001ea20000100a00 */
        /* <DEDUP_REMOVED lines=94> */
[----:B------:R-:W2:Y:S01]  /*35a20*/  LD.E R93, desc[UR22][R2.64+0x5c] ;  /* 0x00005c16025d7980 */ /* 0x000ea2000c101900 */
[----:B---3--:R-:W-:-:S03]  /*35a30*/  FMUL.FTZ R89, R8, R89 ;  /* 0x0000005908597220 */ /* 0x008fc60000410000 */
[----:B------:R0:W-:Y:S01]  /*35a40*/  ST.E desc[UR10][R2.64+0x60], R91 ;  /* 0x0000605b02007985 */ /* 0x0001e2000c10190a */
[----:B----4-:R-:W-:-:S03]  /*35a50*/  FMUL.FTZ R85, R8, R85 ;  /* 0x0000005508557220 */ /* 0x010fc60000410000 */
[----:B------:R1:W-:Y:S01]  /*35a60*/  ST.E desc[UR8][R2.64+0x54], R89 ;  /* 0x0000545902007985 */ /* 0x0003e2000c101908 */
[----:B------:R-:W-:-:S03]  /*35a70*/  FMUL.FTZ R87, R8, R87 ;  /* 0x0000005708577220 */ /* 0x000fc60000410000 */
[----:B------:R-:W3:Y:S04]  /*35a80*/  LD.E R90, desc[UR14][R2.64+0x6c] ;  /* 0x00006c0e025a7980 */ /* 0x000ee8000c101900 */
[----:B0-----:R-:W4:Y:S01]  /*35a90*/  LD.E R91, desc[UR12][R2.64+0x68] ;  /* 0x0000680c025b7980 */ /* 0x001f22000c101900 */
[C---:B------:R-:W-:Y:S01]  /*35aa0*/  FMUL.FTZ R83, R8.reuse, R83 ;  /* 0x0000005308537220 */ /* 0x040fe20000410000 */
[C---:B------:R-:W-:Y:S02]  /*35ab0*/  FMUL.FTZ R79, R8.reuse, R79 ;  /* 0x0000004f084f7220 */ /* 0x040fe40000410000 */
[----:B------:R0:W-:Y:S04]  /*35ac0*/  ST.E desc[UR4][R2.64+0x44], R85 ;  /* 0x0000445502007985 */ /* 0x0001e8000c101904 */
[----:B-1----:R-:W3:Y:S01]  /*35ad0*/  LD.E R89, desc[UR24][R2.64+0x78] ;  /* 0x0000781802597980 */ /* 0x002ee2000c101900 */
[----:B------:R-:W-:-:S03]  /*35ae0*/  FMUL.FTZ R81, R8, R81 ;  /* 0x0000005108517220 */ /* 0x000fc60000410000 */
[----:B------:R1:W-:Y:S04]  /*35af0*/  ST.E desc[UR6][R2.64+0x50], R87 ;  /* 0x0000505702007985 */ /* 0x0003e8000c101906 */
[----:B0-----:R-:W3:Y:S04]  /*35b00*/  LD.E R85, desc[UR26][R2.64+0x7c] ;  /* 0x00007c1a02557980 */ /* 0x001ee8000c101900 */
[----:B------:R-:W3:Y:S01]  /*35b10*/  LD.E R88, desc[UR16][R2.64+0x88] ;  /* 0x0000881002587980 */ /* 0x000ee2000c101900 */
[----:B------:R-:W-:-:S03]  /*35b20*/  FMUL.FTZ R77, R8, R77 ;  /* 0x0000004d084d7220 */ /* 0x000fc60000410000 */
[----:B-1----:R-:W3:Y:S04]  /*35b30*/  LD.E R87, desc[UR18][R2.64+0x8c] ;  /* 0x00008c1202577980 */ /* 0x002ee8000c101900 */
[----:B------:R-:W3:Y:S04]  /*35b40*/  LD.E R86, desc[UR20][R2.64+0x98] ;  /* 0x0000981402567980 */ /* 0x000ee8000c101900 */
[----:B------:R0:W-:Y:S04]  /*35b50*/  ST.E desc[UR8][R2.64+0x40], R83 ;  /* 0x0000405302007985 */ /* 0x0001e8000c101908 */
[----:B------:R-:W3:Y:S01]  /*35b60*/  LD.E R84, desc[UR6][R2.64+0x9c] ;  /* 0x00009c0602547980 */ /* 0x000ee2000c101900 */
[----:B------:R-:W-:-:S03]  /*35b70*/  FMUL.FTZ R73, R8, R73 ;  /* 0x0000004908497220 */ /* 0x000fc60000410000 */
[----:B------:R1:W-:Y:S04]  /*35b80*/  ST.E desc[UR4][R2.64+0x30], R79 ;  /* 0x0000304f02007985 */ /* 0x0003e8000c101904 */
[----:B0-----:R-:W3:Y:S01]  /*35b90*/  LD.E R83, desc[UR10][R2.64+0xa8] ;  /* 0x0000a80a02537980 */ /* 0x001ee2000c101900 */
[----:B------:R-:W-:-:S03]  /*35ba0*/  FMUL.FTZ R75, R8, R75 ;  /* 0x0000004b084b7220 */ /* 0x000fc60000410000 */
[----:B------:R0:W-:Y:S04]  /*35bb0*/  ST.E desc[UR6][R2.64+0x34], R81 ;  /* 0x0000345102007985 */ /* 0x0001e8000c101906 */
[----:B-1----:R-:W3:Y:S04]  /*35bc0*/  LD.E R79, desc[UR12][R2.64+0xac] ;  /* 0x0000ac0c024f7980 */ /* 0x002ee8000c101900 */
[----:B------:R-:W3:Y:S04]  /*35bd0*/  LD.E R82, desc[UR14][R2.64+0xb8] ;  /* 0x0000b80e02527980 */ /* 0x000ee8000c101900 */
[----:B0-----:R-:W3:Y:S04]  /*35be0*/  LD.E R81, desc[UR16][R2.64+0xbc] ;  /* 0x0000bc1002517980 */ /* 0x001ee8000c101900 */
[----:B------:R-:W3:Y:S01]  /*35bf0*/  LD.E R80, desc[UR18][R2.64+0xc8] ;  /* 0x0000c81202507980 */ /* 0x000ee2000c101900 */
[----:B------:R-:W-:-:S03]  /*35c00*/  FMUL.FTZ R71, R8, R71 ;  /* 0x0000004708477220 */ /* 0x000fc60000410000 */
[----:B------:R0:W-:Y:S04]  /*35c10*/  ST.E desc[UR10][R2.64+0x24], R77 ;  /* 0x0000244d02007985 */ /* 0x0001e8000c10190a */
[----:B------:R-:W3:Y:S01]  /*35c20*/  LD.E R78, desc[UR20][R2.64+0xcc] ;  /* 0x0000cc14024e7980 */ /* 0x000ee2000c101900 */
[----:B------:R-:W-:-:S03]  /*35c30*/  FMUL.FTZ R69, R8, R69 ;  /* 0x0000004508457220 */ /* 0x000fc60000410000 */
[----:B------:R1:W-:Y:S04]  /*35c40*/  ST.E desc[UR6][R2.64+0x14], R73 ;  /* 0x0000144902007985 */ /* 0x0003e8000c101906 */
[----:B0-----:R-:W3:Y:S04]  /*35c50*/  LD.E R77, desc[UR22][R2.64+0xd8] ;  /* 0x0000d816024d7980 */ /* 0x001ee8000c101900 */
[----:B------:R-:W3:Y:S01]  /*35c60*/  LD.E R76, desc[UR24][R2.64+0xdc] ;  /* 0x0000dc18024c7980 */ /* 0x000ee2000c101900 */
[----:B------:R-:W-:-:S03]  /*35c70*/  FMUL.FTZ R67, R8, R67 ;  /* 0x0000004308437220 */ /* 0x000fc60000410000 */
[----:B------:R0:W-:Y:S04]  /*35c80*/  ST.E desc[UR8][R2.64+0x20], R75 ;  /* 0x0000204b02007985 */ /* 0x0001e8000c101908 */
[----:B-1----:R-:W3:Y:S04]  /*35c90*/  LD.E R73, desc[UR10][R2.64+0xe8] ;  /* 0x0000e80a02497980 */ /* 0x002ee8000c101900 */
[----:B------:R-:W3:Y:S04]  /*35ca0*/  LD.E R74, desc[UR14][R2.64+0xf8] ;  /* 0x0000f80e024a7980 */ /* 0x000ee8000c101900 */
[----:B0-----:R-:W3:Y:S01]  /*35cb0*/  LD.E R75, desc[UR12][R2.64+0xec] ;  /* 0x0000ec0c024b7980 */ /* 0x001ee2000c101900 */
[----:B------:R-:W-:-:S03]  /*35cc0*/  FMUL.FTZ R63, R8, R63 ;  /* 0x0000003f083f7220 */ /* 0x000fc60000410000 */
[----:B------:R-:W3:Y:S01]  /*35cd0*/  LD.E R72, desc[UR16][R2.64+0xfc] ;  /* 0x0000fc1002487980 */ /* 0x000ee2000c101900 */
[----:B------:R-:W-:-:S03]  /*35ce0*/  FMUL.FTZ R65, R8, R65 ;  /* 0x0000004108417220 */ /* 0x000fc60000410000 */
[----:B------:R0:W-:Y:S04]  /*35cf0*/  ST.E desc[UR4][R2.64+0x10], R71 ;  /* 0x0000104702007985 */ /* 0x0001e8000c101904 */
[----:B------:R-:W3:Y:S04]  /*35d00*/  LD.E R70, desc[UR18][R2.64+0x108] ;  /* 0x0001081202467980 */ /* 0x000ee8000c101900 */
[----:B------:R1:W-:Y:S04]  /*35d10*/  ST.E desc[UR6][R2.64+0x4], R69 ;  /* 0x0000044502007985 */ /* 0x0003e8000c101906 */
[----:B0-----:R-:W3:Y:S01]  /*35d20*/  LD.E R71, desc[UR20][R2.64+0x10c] ;  /* 0x00010c1402477980 */ /* 0x001ee2000c101900 */
[----:B------:R-:W-:-:S03]  /*35d30*/  FMUL.FTZ R61, R8, R61 ;  /* 0x0000003d083d7220 */ /* 0x000fc60000410000 */
[----:B------:R0:W-:Y:S04]  /*35d40*/  ST.E desc[UR4][R2.64], R67 ;  /* 0x0000004302007985 */ /* 0x0001e8000c101904 */
[----:B-1----:R-:W3:Y:S04]  /*35d50*/  LD.E R69, desc[UR12][R2.64+0x118] ;  /* 0x0001180c02457980 */ /* 0x002ee8000c101900 */
[----:B------:R-:W3:Y:S04]  /*35d60*/  LD.E R68, desc[UR22][R2.64+0x128] ;  /* 0x0001281602447980 */ /* 0x000ee8000c101900 */
[----:B0-----:R-:W3:Y:S01]  /*35d70*/  LD.E R67, desc[UR14][R2.64+0x11c] ;  /* 0x00011c0e02437980 */ /* 0x001ee2000c101900 */
[----:B------:R-:W-:-:S03]  /*35d80*/  FMUL.FTZ R59, R8, R59 ;  /* 0x0000003b083b7220 */ /* 0x000fc60000410000 */
[----:B------:R0:W-:Y:S04]  /*35d90*/  ST.E desc[UR8][R2.64+0x74], R63 ;  /* 0x0000743f02007985 */ /* 0x0001e8000c101908 */
[----:B------:R-:W3:Y:S04]  /*35da0*/  LD.E R66, desc[UR16][R2.64+0x12c] ;  /* 0x00012c1002427980 */ /* 0x000ee8000c101900 */
[----:B------:R1:W-:Y:S04]  /*35db0*/  ST.E desc[UR10][R2.64+0x80], R65 ;  /* 0x0000804102007985 */ /* 0x0003e8000c10190a */
[----:B0-----:R-:W3:Y:S01]  /*35dc0*/  LD.E R63, desc[UR18][R2.64+0x138] ;  /* 0x00013812023f7980 */ /* 0x001ee2000c101900 */
[----:B------:R-:W-:-:S03]  /*35dd0*/  FMUL.FTZ R57, R8, R57 ;  /* 0x0000003908397220 */ /* 0x000fc60000410000 */
[----:B------:R-:W3:Y:S04]  /*35de0*/  LD.E R64, desc[UR24][R2.64+0x148] ;  /* 0x0001481802407980 */ /* 0x000ee8000c101900 */
[----:B-1----:R-:W3:Y:S04]  /*35df0*/  LD.E R65, desc[UR20][R2.64+0x13c] ;  /* 0x00013c1402417980 */ /* 0x002ee8000c101900 */
[----:B------:R0:W-:Y:S04]  /*35e00*/  ST.E desc[UR6][R2.64+0x70], R61 ;  /* 0x0000703d02007985 */ /* 0x0001e8000c101906 */
[----:B------:R-:W3:Y:S01]  /*35e10*/  LD.E R62, desc[UR6][R2.64+0x14c] ;  /* 0x00014c06023e7980 */ /* 0x000ee2000c101900 */
[----:B------:R-:W-:-:S03]  /*35e20*/  FMUL.FTZ R55, R8, R55 ;  /* 0x0000003708377220 */ /* 0x000fc60000410000 */
[----:B------:R-:W3:Y:S04]  /*35e30*/  LD.E R60, desc[UR12][R2.64+0x15c] ;  /* 0x00015c0c023c7980 */ /* 0x000ee8000c101900 */
[----:B0-----:R-:W3:Y:S04]  /*35e40*/  LD.E R61, desc[UR8][R2.64+0x158] ;  /* 0x00015808023d7980 */ /* 0x001ee8000c101900 */
[----:B------:R0:W-:Y:S04]  /*35e50*/  ST.E desc[UR4][R2.64+0x64], R59 ;  /* 0x0000643b02007985 */ /* 0x0001e8000c101904 */
[----:B------:R-:W3:Y:S01]  /*35e60*/  LD.E R56, desc[UR14][R2.64+0x168] ;  /* 0x0001680e02387980 */ /* 0x000ee2000c101900 */
[----:B------:R-:W-:-:S03]  /*35e70*/  FMUL.FTZ R53, R8, R53 ;  /* 0x0000003508357220 */ /* 0x000fc60000410000 */
[----:B------:R1:W-:Y:S04]  /*35e80*/  ST.E desc[UR4][R2.64+0x84], R57 ;  /* 0x0000843902007985 */ /* 0x0003e8000c101904 */
[----:B0-----:R-:W3:Y:S04]  /*35e90*/  LD.E R59, desc[UR16][R2.64+0x16c] ;  /* 0x00016c10023b7980 */ /* 0x001ee8000c101900 */
[----:B------:R-:W3:Y:S01]  /*35ea0*/  LD.E R58, desc[UR18][R2.64+0x178] ;  /* 0x00017812023a7980 */ /* 0x000ee2000c101900 */
[----:B------:R-:W-:-:S03]  /*35eb0*/  FMUL.FTZ R51, R8, R51 ;  /* 0x0000003308337220 */ /* 0x000fc60000410000 */
[----:B-1----:R-:W3:Y:S04]  /*35ec0*/  LD.E R57, desc[UR20][R2.64+0x17c] ;  /* 0x00017c1402397980 */ /* 0x002ee8000c101900 */
[----:B------:R0:W-:Y:S01]  /*35ed0*/  ST.E desc[UR8][R2.64+0xa0], R55 ;  /* 0x0000a03702007985 */ /* 0x0001e2000c101908 */
[----:B------:R-:W-:-:S03]  /*35ee0*/  FMUL.FTZ R47, R8, R47 ;  /* 0x0000002f082f7220 */ /* 0x000fc60000410000 */
[----:B------:R-:W3:Y:S01]  /*35ef0*/  LD.E R54, desc[UR24][R2.64+0x18c] ;  /* 0x00018c1802367980 */ /* 0x000ee2000c101900 */
[----:B------:R-:W-:-:S03]  /*35f00*/  FMUL.FTZ R45, R8, R45 ;  /* 0x0000002d082d7220 */ /* 0x000fc60000410000 */
[----:B------:R1:W-:Y:S04]  /*35f10*/  ST.E desc[UR6][R2.64+0x94], R53 ;  /* 0x0000943502007985 */ /* 0x0003e8000c101906 */
[----:B0-----:R-:W3:Y:S01]  /*35f20*/  LD.E R55, desc[UR22][R2.64+0x188] ;  /* 0x0001881602377980 */ /* 0x001ee2000c101900 */
[----:B------:R-:W-:-:S03]  /*35f30*/  FMUL.FTZ R46, R8, R49 ;  /* 0x00000031082e7220 */ /* 0x000fc60000410000 */
[----:B------:R-:W3:Y:S01]  /*35f40*/  LD.E R50, desc[UR26][R2.64+0x198] ;  /* 0x0001981a02327980 */ /* 0x000ee2000c101900 */
[----:B------:R-:W-:-:S03]  /*35f50*/  FMUL.FTZ R44, R8, R44 ;  /* 0x0000002c082c7220 */ /* 0x000fc60000410000 */
[----:B-1----:R-:W3:Y:S01]  /*35f60*/  LD.E R53, desc[UR12][R2.64+0x19c] ;  /* 0x00019c0c02357980 */ /* 0x002ee2000c101900 */
[----:B------:R-:W-:-:S03]  /*35f70*/  FMUL.FTZ R9, R8, R9 ;  /* 0x0000000908097220 */ /* 0x000fc60000410000 */
[----:B------:R0:W-:Y:S04]  /*35f80*/  ST.E desc[UR4][R2.64+0x90], R51 ;  /* 0x0000903302007985 */ /* 0x0001e8000c101904 */
[----:B------:R-:W3:Y:S01]  /*35f90*/  LD.E R52, desc[UR14][R2.64+0x1a8] ;  /* 0x0001a80e02347980 */ /* 0x000ee2000c101900 */
[----:B------:R-:W-:-:S03]  /*35fa0*/  FMUL.FTZ R43, R8, R43 ;  /* 0x0000002b082b7220 */ /* 0x000fc60000410000 */
[----:B------:R-:W3:Y:S04]  /*35fb0*/  LD.E R49, desc[UR4][R2.64+0x1b8] ;  /* 0x0001b80402317980 */ /* 0x000ee8000c101900 */
[----:B0-----:R-:W3:Y:S01]  /*35fc0*/  LD.E R51, desc[UR16][R2.64+0x1ac] ;  /* 0x0001ac1002337980 */ /* 0x001ee2000c101900 */
[C---:B------:R-:W-:Y:S01]  /*35fd0*/  FMUL.FTZ R42, R8.reuse, R42 ;  /* 0x0000002a082a7220 */ /* 0x040fe20000410000 */
[C---:B------:R-:W-:Y:S02]  /*35fe0*/  FMUL.FTZ R41, R8.reuse, R41 ;  /* 0x0000002908297220 */ /* 0x040fe40000410000 */
[----:B------:R0:W-:Y:S04]  /*35ff0*/  ST.E desc[UR8][R2.64+0xb4], R47 ;  /* 0x0000b42f02007985 */ /* 0x0001e8000c101908 */
[----:B------:R-:W3:Y:S04]  /*36000*/  LD.E R48, desc[UR6][R2.64+0x1bc] ;  /* 0x0001bc0602307980 */ /* 0x000ee8000c101900 */
[----:B------:R1:W-:Y:S04]  /*36010*/  ST.E desc[UR4][R2.64+0xa4], R45 ;  /* 0x0000a42d02007985 */ /* 0x0003e8000c101904 */
[----:B0-----:R-:W3:Y:S04]  /*36020*/  LD.E R47, desc[UR8][R2.64+0x1c8] ;  /* 0x0001c808022f7980 */ /* 0x001ee8000c101900 */
[----:B------:R0:W-:Y:S04]  /*36030*/  ST.E desc[UR6][R2.64+0xb0], R46 ;  /* 0x0000b02e02007985 */ /* 0x0001e8000c101906 */
[----:B-1----:R-:W3:Y:S04]  /*36040*/  LD.E R45, desc[UR10][R2.64+0x1cc] ;  /* 0x0001cc0a022d7980 */ /* 0x002ee8000c101900 */
        /* <DEDUP_REMOVED lines=10> */
[----:B-1----:R-:W3:Y:S01]  /*360f0*/  LD.E R41, desc[UR22][R2.64+0x1fc] ;  /* 0x0001fc1602297980 */ /* 0x002ee2000c101900 */
[C---:B------:R-:W-:Y:S01]  /*36100*/  FMUL.FTZ R136, R8.reuse, R136 ;  /* 0x0000008808887220 */ /* 0x040fe20000410000 */
[C---:B------:R-:W-:Y:S01]  /*36110*/  FMUL.FTZ R138, R8.reuse, R138 ;  /* 0x0000008a088a7220 */ /* 0x040fe20000410000 */
[C---:B------:R-:W-:Y:S01]  /*36120*/  FMUL.FTZ R137, R8.reuse, R137 ;  /* 0x0000008908897220 */ /* 0x040fe20000410000 */
[C---:B------:R-:W-:Y:S01]  /*36130*/  FMUL.FTZ R135, R8.reuse, R135 ;  /* 0x0000008708877220 */ /* 0x040fe20000410000 */
[C---:B------:R-:W-:Y:S01]  /*36140*/  FMUL.FTZ R134, R8.reuse, R134 ;  /* 0x0000008608867220 */ /* 0x040fe20000410000 */
[----:B------:R-:W-:Y:S01]  /*36150*/  ST.E desc[UR4][R2.64+0xe4], R136 ;  /* 0x0000e48802007985 */ /* 0x000fe2000c101904 */
[C---:B------:R-:W-:Y:S01]  /*36160*/  FMUL.FTZ R133, R8.reuse, R133 ;  /* 0x0000008508857220 */ /* 0x040fe20000410000 */
[C---:B------:R-:W-:Y:S01]  /*36170*/  FMUL.FTZ R132, R8.reuse, R132 ;  /* 0x0000008408847220 */ /* 0x040fe20000410000 */
[C---:B------:R-:W-:Y:S01]  /*36180*/  FMUL.FTZ R131, R8.reuse, R131 ;  /* 0x0000008308837220 */ /* 0x040fe20000410000 */
        /* <DEDUP_REMOVED lines=33> */
[----:B------:R-:W-:Y:S04]  /*363a0*/  ST.E desc[UR16][R2.64+0x170], R122 ;  /* 0x0001707a02007985 */ /* 0x000fe8000c101910 */
[----:B------:R-:W-:Y:S04]  /*363b0*/  ST.E desc[UR6][R2.64+0x174], R120 ;  /* 0x0001747802007985 */ /* 0x000fe8000c101906 */
[----:B------:R0:W-:Y:S01]  /*363c0*/  ST.E desc[UR8][R2.64+0x180], R119 ;  /* 0x0001807702007985 */ /* 0x0001e2000c101908 */
[----:B------:R-:W-:-:S03]  /*363d0*/  FMUL.FTZ R113, R8, R113 ;  /* 0x0000007108717220 */ /* 0x000fc60000410000 */
[----:B------:R-:W-:Y:S04]  /*363e0*/  ST.E desc[UR4][R2.64+0x184], R118 ;  /* 0x0001847602007985 */ /* 0x000fe8000c101904 */
[----:B------:R-:W-:Y:S04]  /*363f0*/  ST.E desc[UR10][R2.64+0x190], R114 ;  /* 0x0001907202007985 */ /* 0x000fe8000c10190a */
[----:B------:R1:W-:Y:S01]  /*36400*/  ST.E desc[UR12][R2.64+0x194], R117 ;  /* 0x0001947502007985 */ /* 0x0003e2000c10190c */
[----:B------:R-:W-:-:S03]  /*36410*/  FMUL.FTZ R111, R8, R111 ;  /* 0x0000006f086f7220 */ /* 0x000fc60000410000 */
[----:B------:R-:W-:Y:S01]  /*36420*/  ST.E desc[UR14][R2.64+0x1a0], R116 ;  /* 0x0001a07402007985 */ /* 0x000fe2000c10190e */
[----:B0-----:R-:W-:-:S03]  /*36430*/  FMUL.FTZ R119, R8, R110 ;  /* 0x0000006e08777220 */ /* 0x001fc60000410000 */
[----:B------:R0:W-:Y:S01]  /*36440*/  ST.E desc[UR16][R2.64+0x1a4], R115 ;  /* 0x0001a47302007985 */ /* 0x0001e2000c101910 */
[----:B-1----:R-:W-:-:S03]  /*36450*/  FMUL.FTZ R117, R8, R112 ;  /* 0x0000007008757220 */ /* 0x002fc60000410000 */
[----:B------:R1:W-:Y:S01]  /*36460*/  ST.E desc[UR6][R2.64+0x1b0], R113 ;  /* 0x0001b07102007985 */ /* 0x0003e2000c101906 */
[C---:B------:R-:W-:Y:S01]  /*36470*/  FMUL.FTZ R109, R8.reuse, R109 ;  /* 0x0000006d086d7220 */ /* 0x040fe20000410000 */
[C---:B------:R-:W-:Y:S01]  /*36480*/  FMUL.FTZ R107, R8.reuse, R107 ;  /* 0x0000006b086b7220 */ /* 0x040fe20000410000 */
[C---:B0-----:R-:W-:Y:S01]  /*36490*/  FMUL.FTZ R115, R8.reuse, R108 ;  /* 0x0000006c08737220 */ /* 0x041fe20000410000 */
[----:B------:R-:W-:Y:S01]  /*364a0*/  ST.E desc[UR4][R2.64+0x1b4], R117 ;  /* 0x0001b47502007985 */ /* 0x000fe2000c101904 */
[----:B------:R-:W-:-:S03]  /*364b0*/  FMUL.FTZ R105, R8, R105 ;  /* 0x0000006908697220 */ /* 0x000fc60000410000 */
[----:B------:R-:W-:Y:S01]  /*364c0*/  ST.E desc[UR8][R2.64+0x1c0], R115 ;  /* 0x0001c07302007985 */ /* 0x000fe2000c101908 */
[----:B-1----:R-:W-:-:S03]  /*364d0*/  FMUL.FTZ R113, R8, R106 ;  /* 0x0000006a08717220 */ /* 0x002fc60000410000 */
[----:B------:R0:W-:Y:S01]  /*364e0*/  ST.E desc[UR10][R2.64+0x1c4], R111 ;  /* 0x0001c46f02007985 */ /* 0x0001e2000c10190a */
[----:B------:R-:W-:-:S03]  /*364f0*/  FMUL.FTZ R103, R7, R103 ;  /* 0x0000006707677220 */ /* 0x000fc60000410000 */
[----:B------:R-:W-:Y:S04]  /*36500*/  ST.E desc[UR12][R2.64+0x1d0], R119 ;  /* 0x0001d07702007985 */ /* 0x000fe8000c10190c */
[----:B------:R1:W-:Y:S01]  /*36510*/  ST.E desc[UR14][R2.64+0x1d4], R109 ;  /* 0x0001d46d02007985 */ /* 0x0003e2000c10190e */
[----:B0-----:R-:W-:-:S03]  /*36520*/  FMUL.FTZ R111, R8, R102 ;  /* 0x00000066086f7220 */ /* 0x001fc60000410000 */
[----:B------:R0:W-:Y:S01]  /*36530*/  ST.E desc[UR6][R2.64+0x1e0], R107 ;  /* 0x0001e06b02007985 */ /* 0x0001e2000c101906 */
[----:B------:R-:W-:-:S03]  /*36540*/  FMUL.FTZ R101, R7, R101 ;  /* 0x0000006507657220 */ /* 0x000fc60000410000 */
[----:B------:R-:W-:Y:S01]  /*36550*/  ST.E desc[UR16][R2.64+0x1e4], R113 ;  /* 0x0001e47102007985 */ /* 0x000fe2000c101910 */
[----:B-1----:R-:W-:-:S03]  /*36560*/  FMUL.FTZ R109, R7, R104 ;  /* 0x00000068076d7220 */ /* 0x002fc60000410000 */
[----:B------:R1:W-:Y:S01]  /*36570*/  ST.E desc[UR4][R2.64+0x1f0], R105 ;  /* 0x0001f06902007985 */ /* 0x0003e2000c101904 */
[----:B------:R-:W-:-:S03]  /*36580*/  FMUL.FTZ R99, R7, R99 ;  /* 0x0000006307637220 */ /* 0x000fc60000410000 */
[----:B------:R-:W-:Y:S01]  /*36590*/  ST.E desc[UR8][R2.64+0x1f4], R111 ;  /* 0x0001f46f02007985 */ /* 0x000fe2000c101908 */
[----:B0-----:R-:W-:-:S03]  /*365a0*/  FMUL.FTZ R107, R7, R100 ;  /* 0x00000064076b7220 */ /* 0x001fc60000410000 */
[----:B------:R-:W-:Y:S01]  /*365b0*/  ST.E desc[UR10][R2.64+0x8], R109 ;  /* 0x0000086d02007985 */ /* 0x000fe2000c10190a */
[----:B------:R-:W-:-:S03]  /*365c0*/  FMUL.FTZ R97, R7, R97 ;  /* 0x0000006107617220 */ /* 0x000fc60000410000 */
[----:B------:R0:W-:Y:S01]  /*365d0*/  ST.E desc[UR12][R2.64+0xc], R103 ;  /* 0x00000c6702007985 */ /* 0x0001e2000c10190c */
[C---:B-1----:R-:W-:Y:S01]  /*365e0*/  FMUL.FTZ R105, R7.reuse, R96 ;  /* 0x0000006007697220 */ /* 0x042fe20000410000 */
[C---:B------:R-:W-:Y:S02]  /*365f0*/  FMUL.FTZ R95, R7.reuse, R95 ;  /* 0x0000005f075f7220 */ /* 0x040fe40000410000 */
[----:B------:R1:W-:Y:S01]  /*36600*/  ST.E desc[UR6][R2.64+0x18], R101 ;  /* 0x0000186502007985 */ /* 0x0003e2000c101906 */
[----:B--2---:R-:W-:-:S03]  /*36610*/  FMUL.FTZ R93, R7, R93 ;  /* 0x0000005d075d7220 */ /* 0x004fc60000410000 */
[----:B------:R2:W-:Y:S01]  /*36620*/  ST.E desc[UR14][R2.64+0x1c], R99 ;  /* 0x00001c6302007985 */ /* 0x0005e2000c10190e */
[----:B0-----:R-:W-:-:S03]  /*36630*/  FMUL.FTZ R103, R7, R98 ;  /* 0x0000006207677220 */ /* 0x001fc60000410000 */
[----:B------:R-:W-:Y:S01]  /*36640*/  ST.E desc[UR16][R2.64+0x28], R107 ;  /* 0x0000286b02007985 */ /* 0x000fe2000c101910 */
[----:B-1----:R-:W-:-:S03]  /*36650*/  FMUL.FTZ R101, R7, R94 ;  /* 0x0000005e07657220 */ /* 0x002fc60000410000 */
[----:B------:R-:W-:Y:S01]  /*36660*/  ST.E desc[UR4][R2.64+0x2c], R103 ;  /* 0x00002c6702007985 */ /* 0x000fe2000c101904 */
[----:B--2---:R-:W-:-:S03]  /*36670*/  FMUL.FTZ R99, R7, R92 ;  /* 0x0000005c07637220 */ /* 0x004fc60000410000 */
[----:B------:R-:W-:Y:S01]  /*36680*/  ST.E desc[UR8][R2.64+0x38], R105 ;  /* 0x0000386902007985 */ /* 0x000fe2000c101908 */
[----:B----4-:R-:W-:-:S03]  /*36690*/  FMUL.FTZ R91, R7, R91 ;  /* 0x0000005b075b7220 */ /* 0x010fc60000410000 */
[----:B------:R0:W-:Y:S01]  /*366a0*/  ST.E desc[UR10][R2.64+0x3c], R97 ;  /* 0x00003c6102007985 */ /* 0x0001e2000c10190a */
[----:B---3--:R-:W-:-:S03]  /*366b0*/  FMUL.FTZ R89, R7, R89 ;  /* 0x0000005907597220 */ /* 0x008fc60000410000 */
[----:B------:R1:W-:Y:S01]  /*366c0*/  ST.E desc[UR6][R2.64+0x48], R95 ;  /* 0x0000485f02007985 */ /* 0x0003e2000c101906 */
[----:B------:R-:W-:-:S03]  /*366d0*/  FMUL.FTZ R85, R7, R85 ;  /* 0x0000005507557220 */ /* 0x000fc60000410000 */
[----:B------:R-:W-:Y:S01]  /*366e0*/  ST.E desc[UR12][R2.64+0x4c], R99 ;  /* 0x00004c6302007985 */ /* 0x000fe2000c10190c */
[----:B0-----:R-:W-:-:S03]  /*366f0*/  FMUL.FTZ R97, R7, R90 ;  /* 0x0000005a07617220 */ /* 0x001fc60000410000 */
[----:B------:R-:W-:Y:S01]  /*36700*/  ST.E desc[UR14][R2.64+0x58], R101 ;  /* 0x0000586502007985 */ /* 0x000fe2000c10190e */
[----:B------:R-:W-:-:S03]  /*36710*/  FMUL.FTZ R87, R7, R87 ;  /* 0x0000005707577220 */ /* 0x000fc60000410000 */
[----:B------:R0:W-:Y:S01]  /*36720*/  ST.E desc[UR16][R2.64+0x5c], R93 ;  /* 0x00005c5d02007985 */ /* 0x0001e2000c101910 */
[----:B-1----:R-:W-:-:S03]  /*36730*/  FMUL.FTZ R95, R7, R86 ;  /* 0x00000056075f7220 */ /* 0x002fc60000410000 */
[----:B------:R1:W-:Y:S01]  /*36740*/  ST.E desc[UR4][R2.64+0x68], R91 ;  /* 0x0000685b02007985 */ /* 0x0003e2000c101904 */
[----:B------:R-:W-:-:S03]  /*36750*/  FMUL.FTZ R83, R7, R83 ;  /* 0x0000005307537220 */ /* 0x000fc60000410000 */
[----:B------:R-:W-:Y:S01]  /*36760*/  ST.E desc[UR8][R2.64+0x6c], R97 ;  /* 0x00006c6102007985 */ /* 0x000fe2000c101908 */
[----:B0-----:R-:W-:-:S03]  /*36770*/  FMUL.FTZ R93, R7, R88 ;  /* 0x00000058075d7220 */ /* 0x001fc60000410000 */
[----:B------:R0:W-:Y:S01]  /*36780*/  ST.E desc[UR6][R2.64+0x78], R89 ;  /* 0x0000785902007985 */ /* 0x0001e2000c101906 */
[C---:B------:R-:W-:Y:S01]  /*36790*/  FMUL.FTZ R79, R7.reuse, R79 ;  /* 0x0000004f074f7220 */ /* 0x040fe20000410000 */
[C---:B-1----:R-:W-:Y:S02]  /*367a0*/  FMUL.FTZ R91, R7.reuse, R84 ;  /* 0x00000054075b7220 */ /* 0x042fe40000410000 */
[----:B------:R1:W-:Y:S01]  /*367b0*/  ST.E desc[UR10][R2.64+0x7c], R85 ;  /* 0x00007c5502007985 */ /* 0x0003e2000c10190a */
[----:B------:R-:W-:-:S03]  /*367c0*/  FMUL.FTZ R81, R7, R81 ;  /* 0x0000005107517220 */ /* 0x000fc60000410000 */
[----:B------:R-:W-:Y:S04]  /*367d0*/  ST.E desc[UR12][R2.64+0x88], R93 ;  /* 0x0000885d02007985 */ /* 0x000fe8000c10190c */
[----:B------:R2:W-:Y:S01]  /*367e0*/  ST.E desc[UR14][R2.64+0x8c], R87 ;  /* 0x00008c5702007985 */ /* 0x0005e2000c10190e */
[C---:B0-----:R-:W-:Y:S01]  /*367f0*/  FMUL.FTZ R89, R7.reuse, R78 ;  /* 0x0000004e07597220 */ /* 0x041fe20000410000 */
[C---:B-1----:R-:W-:Y:S02]  /*36800*/  FMUL.FTZ R85, R7.reuse, R82 ;  /* 0x0000005207557220 */ /* 0x042fe40000410000 */
[----:B------:R-:W-:Y:S01]  /*36810*/  ST.E desc[UR16][R2.64+0x98], R95 ;  /* 0x0000985f02007985 */ /* 0x000fe2000c101910 */
[----:B------:R-:W-:-:S03]  /*36820*/  FMUL.FTZ R77, R7, R77 ;  /* 0x0000004d074d7220 */ /* 0x000fc60000410000 */
[----:B------:R-:W-:Y:S01]  /*36830*/  ST.E desc[UR4][R2.64+0x9c], R91 ;  /* 0x00009c5b02007985 */ /* 0x000fe2000c101904 */
[----:B--2---:R-:W-:-:S03]  /*36840*/  FMUL.FTZ R87, R7, R80 ;  /* 0x0000005007577220 */ /* 0x004fc60000410000 */
[----:B------:R-:W-:Y:S01]  /*36850*/  ST.E desc[UR6][R2.64+0xa8], R83 ;  /* 0x0000a85302007985 */ /* 0x000fe2000c101906 */
[----:B------:R-:W-:-:S03]  /*36860*/  FMUL.FTZ R73, R7, R73 ;  /* 0x0000004907497220 */ /* 0x000fc60000410000 */
[----:B------:R0:W-:Y:S01]  /*36870*/  ST.E desc[UR8][R2.64+0xac], R79 ;  /* 0x0000ac4f02007985 */ /* 0x0001e2000c101908 */
[----:B------:R-:W-:-:S03]  /*36880*/  FMUL.FTZ R75, R7, R75 ;  /* 0x0000004b074b7220 */ /* 0x000fc60000410000 */
[----:B------:R-:W-:Y:S04]  /*36890*/  ST.E desc[UR10][R2.64+0xb8], R85 ;  /* 0x0000b85502007985 */ /* 0x000fe8000c10190a */
[----:B------:R1:W-:Y:S01]  /*368a0*/  ST.E desc[UR12][R2.64+0xbc], R81 ;  /* 0x0000bc5102007985 */ /* 0x0003e2000c10190c */
[----:B0-----:R-:W-:-:S03]  /*368b0*/  FMUL.FTZ R79, R7, R76 ;  /* 0x0000004c074f7220 */ /* 0x001fc60000410000 */
[----:B------:R-:W-:Y:S01]  /*368c0*/  ST.E desc[UR14][R2.64+0xc8], R87 ;  /* 0x0000c85702007985 */ /* 0x000fe2000c10190e */
[----:B------:R-:W-:-:S03]  /*368d0*/  FMUL.FTZ R83, R7, R70 ;  /* 0x0000004607537220 */ /* 0x000fc60000410000 */
[----:B------:R-:W-:Y:S01]  /*368e0*/  ST.E desc[UR4][R2.64+0xcc], R89 ;  /* 0x0000cc5902007985 */ /* 0x000fe2000c101904 */
[----:B-1----:R-:W-:-:S03]  /*368f0*/  FMUL.FTZ R81, R7, R74 ;  /* 0x0000004a07517220 */ /* 0x002fc60000410000 */
[----:B------:R0:W-:Y:S01]  /*36900*/  ST.E desc[UR16][R2.64+0xd8], R77 ;  /* 0x0000d84d02007985 */ /* 0x0001e2000c101910 */
[----:B------:R-:W-:-:S03]  /*36910*/  FMUL.FTZ R71, R7, R71 ;  /* 0x0000004707477220 */ /* 0x000fc60000410000 */
[----:B------:R-:W-:Y:S01]  /*36920*/  ST.E desc[UR6][R2.64+0xdc], R79 ;  /* 0x0000dc4f02007985 */ /* 0x000fe2000c101906 */
[----:B------:R-:W-:-:S03]  /*36930*/  FMUL.FTZ R69, R7, R69 ;  /* 0x0000004507457220 */ /* 0x000fc60000410000 */
[----:B------:R1:W-:Y:S01]  /*36940*/  ST.E desc[UR8][R2.64+0xe8], R73 ;  /* 0x0000e84902007985 */ /* 0x0003e2000c101908 */
[----:B0-----:R-:W-:-:S03]  /*36950*/  FMUL.FTZ R77, R7, R72 ;  /* 0x00000048074d7220 */ /* 0x001fc60000410000 */
[----:B------:R0:W-:Y:S01]  /*36960*/  ST.E desc[UR10][R2.64+0xec], R75 ;  /* 0x0000ec4b02007985 */ /* 0x0001e2000c10190a */
[----:B------:R-:W-:-:S03]  /*36970*/  FMUL.FTZ R67, R7, R67 ;  /* 0x0000004307437220 */ /* 0x000fc60000410000 */
[----:B------:R-:W-:Y:S04]  /*36980*/  ST.E desc[UR12][R2.64+0xf8], R81 ;  /* 0x0000f85102007985 */ /* 0x000fe8000c10190c */
[----:B------:R-:W-:Y:S01]  /*36990*/  ST.E desc[UR4][R2.64+0xfc], R77 ;  /* 0x0000fc4d02007985 */ /* 0x000fe2000c101904 */
[----:B-1----:R-:W-:-:S03]  /*369a0*/  FMUL.FTZ R73, R7, R68 ;  /* 0x0000004407497220 */ /* 0x002fc60000410000 */
[----:B------:R-:W-:Y:S01]  /*369b0*/  ST.E desc[UR14][R2.64+0x108], R83 ;  /* 0x0001085302007985 */ /* 0x000fe2000c10190e */
[----:B------:R-:W-:-:S03]  /*369c0*/  FMUL.FTZ R63, R7, R63 ;  /* 0x0000003f073f7220 */ /* 0x000fc60000410000 */
[----:B------:R1:W-:Y:S01]  /*369d0*/  ST.E desc[UR16][R2.64+0x10c], R71 ;  /* 0x00010c4702007985 */ /* 0x0003e2000c101910 */
[C---:B------:R-:W-:Y:S01]  /*369e0*/  FMUL.FTZ R65, R7.reuse, R65 ;  /* 0x0000004107417220 */ /* 0x040fe20000410000 */
[C---:B0-----:R-:W-:Y:S02]  /*369f0*/  FMUL.FTZ R75, R7.reuse, R64 ;  /* 0x00000040074b7220 */ /* 0x041fe40000410000 */
[----:B------:R-:W-:Y:S01]  /*36a00*/  ST.E desc[UR6][R2.64+0x118], R69 ;  /* 0x0001184502007985 */ /* 0x000fe2000c101906 */
[----:B------:R-:W-:-:S03]  /*36a10*/  FMUL.FTZ R61, R7, R61 ;  /* 0x0000003d073d7220 */ /* 0x000fc60000410000 */
[----:B------:R0:W-:Y:S01]  /*36a20*/  ST.E desc[UR8][R2.64+0x11c], R67 ;  /* 0x00011c4302007985 */ /* 0x0001e2000c101908 */
[----:B-1----:R-:W-:-:S03]  /*36a30*/  FMUL.FTZ R71, R7, R66 ;  /* 0x0000004207477220 */ /* 0x002fc60000410000 */
[----:B------:R-:W-:Y:S04]  /*36a40*/  ST.E desc[UR10][R2.64+0x128], R73 ;  /* 0x0001284902007985 */ /* 0x000fe8000c10190a */
[----:B------:R-:W-:Y:S01]  /*36a50*/  ST.E desc[UR4][R2.64+0x12c], R71 ;  /* 0x00012c4702007985 */ /* 0x000fe2000c101904 */
[----:B0-----:R-:W-:-:S03]  /*36a60*/  FMUL.FTZ R67, R7, R62 ;  /* 0x0000003e07437220 */ /* 0x001fc60000410000 */
[----:B------:R0:W-:Y:S01]  /*36a70*/  ST.E desc[UR12][R2.64+0x138], R63 ;  /* 0x0001383f02007985 */ /* 0x0001e2000c10190c */
[----:B------:R-:W-:-:S03]  /*36a80*/  FMUL.FTZ R59, R7, R59 ;  /* 0x0000003b073b7220 */ /* 0x000fc60000410000 */
[----:B------:R1:W-:Y:S01]  /*36a90*/  ST.E desc[UR14][R2.64+0x13c], R65 ;  /* 0x00013c4102007985 */ /* 0x0003e2000c10190e */
[C---:B------:R-:W-:Y:S01]  /*36aa0*/  FMUL.FTZ R69, R7.reuse, R58 ;  /* 0x0000003a07457220 */ /* 0x040fe20000410000 */
[C---:B------:R-:W-:Y:S02]  /*36ab0*/  FMUL.FTZ R57, R7.reuse, R57 ;  /* 0x0000003907397220 */ /* 0x040fe40000410000 */
[----:B------:R-:W-:Y:S01]  /*36ac0*/  ST.E desc[UR16][R2.64+0x148], R75 ;  /* 0x0001484b02007985 */ /* 0x000fe2000c101910 */
[----:B0-----:R-:W-:-:S03]  /*36ad0*/  FMUL.FTZ R63, R7, R60 ;  /* 0x0000003c073f7220 */ /* 0x001fc60000410000 */
[----:B------:R-:W-:Y:S01]  /*36ae0*/  ST.E desc[UR6][R2.64+0x14c], R67 ;  /* 0x00014c4302007985 */ /* 0x000fe2000c101906 */
[----:B-1----:R-:W-:-:S03]  /*36af0*/  FMUL.FTZ R65, R7, R56 ;  /* 0x0000003807417220 */ /* 0x002fc60000410000 */
        /* <DEDUP_REMOVED lines=17> */
[C---:B-1----:R-:W-:Y:S01]  /*36c10*/  FMUL.FTZ R55, R7.reuse, R48 ;  /* 0x0000003007377220 */ /* 0x042fe20000410000 */
[C---:B------:R-:W-:Y:S02]  /*36c20*/  FMUL.FTZ R45, R7.reuse, R45 ;  /* 0x0000002d072d7220 */ /* 0x040fe40000410000 */
[----:B------:R0:W-:Y:S04]  /*36c30*/  ST.E desc[UR10][R2.64+0x19c], R53 ;  /* 0x00019c3502007985 */ /* 0x0001e8000c10190a */
[----:B------:R-:W-:Y:S04]  /*36c40*/  ST.E desc[UR12][R2.64+0x1a8], R61 ;  /* 0x0001a83d02007985 */ /* 0x000fe8000c10190c */
[----:B------:R1:W-:Y:S01]  /*36c50*/  ST.E desc[UR14][R2.64+0x1ac], R51 ;  /* 0x0001ac3302007985 */ /* 0x0003e2000c10190e */
[----:B------:R-:W-:-:S03]  /*36c60*/  FMUL.FTZ R43, R7, R43 ;  /* 0x0000002b072b7220 */ /* 0x000fc60000410000 */
[----:B------:R2:W-:Y:S01]  /*36c70*/  ST.E desc[UR6][R2.64+0x1b8], R49 ;  /* 0x0001b83102007985 */ /* 0x0005e2000c101906 */
[----:B0-----:R-:W-:-:S03]  /*36c80*/  FMUL.FTZ R53, R7, R9 ;  /* 0x0000000907357220 */ /* 0x001fc60000410000 */
[----:B------:R0:W-:Y:S01]  /*36c90*/  ST.E desc[UR16][R2.64+0x1bc], R55 ;  /* 0x0001bc3702007985 */ /* 0x0001e2000c101910 */
[----:B-1----:R-:W-:-:S03]  /*36ca0*/  FMUL.FTZ R51, R7, R46 ;  /* 0x0000002e07337220 */ /* 0x002fc60000410000 */
[----:B------:R-:W-:Y:S01]  /*36cb0*/  ST.E desc[UR4][R2.64+0x1c8], R47 ;  /* 0x0001c82f02007985 */ /* 0x000fe2000c101904 */
[----:B--2---:R-:W-:-:S03]  /*36cc0*/  FMUL.FTZ R49, R7, R44 ;  /* 0x0000002c07317220 */ /* 0x004fc60000410000 */
[----:B------:R-:W-:Y:S01]  /*36cd0*/  ST.E desc[UR8][R2.64+0x1cc], R45 ;  /* 0x0001cc2d02007985 */ /* 0x000fe2000c101908 */
[C---:B------:R-:W-:Y:S01]  /*36ce0*/  FMUL.FTZ R41, R7.reuse, R41 ;  /* 0x0000002907297220 */ /* 0x040fe20000410000 */
[----:B0-----:R-:W-:Y:S02]  /*36cf0*/  FMUL.FTZ R55, R7, R42 ;  /* 0x0000002a07377220 */ /* 0x001fe40000410000 */
[----:B------:R-:W-:Y:S04]  /*36d00*/  ST.E desc[UR10][R2.64+0x1d8], R51 ;  /* 0x0001d83302007985 */ /* 0x000fe8000c10190a */
[----:B------:R-:W-:Y:S04]  /*36d10*/  ST.E desc[UR6][R2.64+0x1dc], R49 ;  /* 0x0001dc3102007985 */ /* 0x000fe8000c101906 */
[----:B------:R-:W-:Y:S04]  /*36d20*/  ST.E desc[UR12][R2.64+0x1e8], R53 ;  /* 0x0001e83502007985 */ /* 0x000fe8000c10190c */
[----:B------:R-:W-:Y:S04]  /*36d30*/  ST.E desc[UR14][R2.64+0x1ec], R43 ;  /* 0x0001ec2b02007985 */ /* 0x000fe8000c10190e */
[----:B------:R-:W-:Y:S04]  /*36d40*/  ST.E desc[UR16][R2.64+0x1f8], R55 ;  /* 0x0001f83702007985 */ /* 0x000fe8000c101910 */
[----:B------:R0:W-:Y:S01]  /*36d50*/  ST.E desc[UR18][R2.64+0x1fc], R41 ;  /* 0x0001fc2902007985 */ /* 0x0001e2000c101912 */
[----:B------:R-:W-:-:S03]  /*36d60*/  LEA.HI R42, R6, 0x8, RZ, 0x19 ;  /* 0x00000008062a7811 */ /* 0x000fc600078fc8ff */
[----:B------:R-:W2:Y:S02]  /*36d70*/  LDL.64 R8, [R0] ;  /* 0x0000000000087983 */ /* 0x000ea40000100a00 */
[----:B------:R1:W-:Y:S06]  /*36d80*/  BAR.SYNC.DEFER_BLOCKING R42, 0x100 ;  /* 0x0004002a0000751d */ /* 0x0003ec0000010000 */
[----:B0-----:R-:W3:Y:S01]  /*36d90*/  LDL.64 R2, [R0+0x80] ;  /* 0x0000800000027983 */ /* 0x001ee20000100a00 */
[C---:B------:R-:W-:Y:S02]  /*36da0*/  R2UR UR28, R4.reuse ;  /* 0x00000000041c72ca */ /* 0x040fe400000e0000 */
[----:B------:R-:W-:Y:S01]  /*36db0*/  R2UR UR29, R5 ;  /* 0x00000000051d72ca */ /* 0x000fe200000e0000 */
[----:B------:R-:W4:Y:S04]  /*36dc0*/  LDL.64 R6, [R0+0x98] ;  /* 0x0000980000067983 */ /* 0x000f280000100a00 */
[----:B--2---:R-:W2:Y:S04]  /*36dd0*/  LD.E R41, desc[UR6][R8.64] ;  /* 0x0000000608297980 */ /* 0x004ea8000c101900 */
[----:B------:R-:W2:Y:S04]  /*36de0*/  LDL.64 R8, [R0+0x88] ;  /* 0x0000880000087983 */ /* 0x000ea80000100a00 */
[----:B---3--:R-:W3:Y:S04]  /*36df0*/  LD.E R45, desc[UR4][R2.64] ;  /* 0x00000004022d7980 */ /* 0x008ee8000c101900 */
        /* <DEDUP_REMOVED lines=64> */
[----:B----4-:R-:W4:Y:S04]  /*37200*/  LD.E.64 R6, desc[UR4][R6.64] ;  /* 0x0000000406067980 */ /* 0x010f28000c101b00 */
[----:B---3--:R-:W-:Y:S04]  /*37210*/  ST.E desc[UR8][R2.64], R45 ;  /* 0x0000002d02007985 */ /* 0x008fe8000c101908 */
        /* <DEDUP_REMOVED lines=64> */
[----:B0-----:R-:W3:Y:S04]  /*37620*/  LD.E R43, desc[UR28][R2.64+0x104] ;  /* 0x0001041c022b7980 */ /* 0x001ee8000c101900 */
[----:B---3--:R0:W-:Y:S04]  /*37630*/  ST.E desc[UR4][R2.64+0x104], R43 ;  /* 0x0001042b02007985 */ /* 0x0081e8000c101904 */
[----:B------:R-:W3:Y:S04]  /*37640*/  LD.E R45, desc[UR6][R2.64+0x108] ;  /* 0x00010806022d7980 */ /* 0x000ee8000c101900 */
[----:B-1----:R-:W4:Y:S04]  /*37650*/  LD.E R47, desc[UR8][R2.64+0x10c] ;  /* 0x00010c08022f7980 */ /* 0x002f28000c101900 */
        /* <DEDUP_REMOVED lines=8> */
[----:B0-----:R-:W2:Y:S04]  /*376e0*/  LD.E R43, desc[UR26][R2.64+0x130] ;  /* 0x0001301a022b7980 */ /* 0x001ea8000c101900 */
        /* <DEDUP_REMOVED lines=51> */
[----:B---3--:R-:W-:Y:S04]  /*37a20*/  ST.E desc[UR4][R2.64+0x108], R45 ;  /* 0x0001082d02007985 */ /* 0x008fe8000c101904 */
[----:B----4-:R-:W-:Y:S04]  /*37a30*/  ST.E desc[UR6][R2.64+0x10c], R47 ;  /* 0x00010c2f02007985 */ /* 0x010fe8000c101906 */
[----:B--2---:R-:W-:Y:S04]  /*37a40*/  ST.E desc[UR8][R2.64+0x110], R49 ;  /* 0x0001103102007985 */ /* 0x004fe8000c101908 */
        /* <DEDUP_REMOVED lines=59> */
[----:B0-----:R-:W4:Y:S01]  /*37e00*/  LD.E R43, desc[UR28][R8.64] ;  /* 0x0000001c082b7980 */ /* 0x001f22000c101900 */
        /* <DEDUP_REMOVED lines=20> */
[----:B------:R-:W-:Y:S02]  /*37f50*/  R2UR UR48, R4 ;  /* 0x00000000043072ca */ /* 0x000fe400000e0000 */
[----:B------:R-:W-:Y:S01]  /*37f60*/  R2UR UR49, R5 ;  /* 0x00000000053172ca */ /* 0x000fe200000e0000 */
[----:B------:R-:W-:Y:S01]  /*37f70*/  IMAD R6, R41, 0xc00, R6 ;  /* 0x00000c0029067824 */ /* 0x000fe200078e0206 */
[----:B------:R-:W-:Y:S01]  /*37f80*/  F2FP.F16.F32.PACK_AB R172, R40, R172 ;  /* 0x000000ac28ac723e */ /* 0x000fe200000000ff */
[----:B------:R-:W4:Y:S01]  /*37f90*/  LD.E R41, desc[UR30][R2.64+0x44] ;  /* 0x0000441e02297980 */ /* 0x000f22000c101900 */
[----:B------:R-:W-:Y:S02]  /*37fa0*/  F2FP.F16.F32.PACK_AB R174, R174, R39 ;  /* 0x00000027aeae723e */ /* 0x000fe400000000ff */
[----:B------:R-:W-:Y:S01]  /*37fb0*/  F2FP.F16.F32.PACK_AB R152, R152, R38 ;  /* 0x000000269898723e */ /* 0x000fe200000000ff */
        /* <DEDUP_REMOVED lines=77> */
[----:B------:R-:W-:-:S03]  /*38490*/  ISETP.NE.U32.AND P0, PT, R43, RZ, PT ;  /* 0x000000ff2b00720c */ /* 0x000fc60003f05070 */
        /* <DEDUP_REMOVED lines=65> */
[----:B------:R-:W-:Y:S01]  /*388b0*/  R2UR UR7, R7 ;  /* 0x00000000070772ca */ /* 0x000fe200000e0000 */
[----:B------:R-:W-:Y:S01]  /*388c0*/  VOTEU.ANY UP0, P0 ;  /* 0x00000000003f7886 */ /* 0x000fe20000000100 */
        /* <DEDUP_REMOVED lines=52> */
[----:B------:R-:W-:Y:S02]  /*38c10*/  R2UR UR4, R4 ;  /* 0x00000000040472ca */ /* 0x000fe400000e0000 */
[----:B------:R-:W-:-:S13]  /*38c20*/  R2UR UR5, R5 ;  /* 0x00000000050572ca */ /* 0x000fda00000e0000 */
        /* <DEDUP_REMOVED lines=720> */
[----:B------:R-:W-:Y:S01]  /*3b930*/  F2FP.F16.F32.PACK_AB R167, R167, R15 ;  /* 0x0000000fa7a7723e */ /* 0x000fe200000000ff */
[----:B------:R-:W-:Y:S01]  /*3b940*/  IMAD.MOV.U32 R15, RZ, RZ, R7 ;  /* 0x000000ffff0f7224 */ /* 0x000fe200078e0007 */
[----:B------:R-:W-:Y:S01]  /*3b950*/  F2FP.F16.F32.PACK_AB R169, R169, R14 ;  /* 0x0000000ea9a9723e */ /* 0x000fe200000000ff */
[----:B------:R-:W-:-:S03]  /*3b960*/  VIADD R14, R6, 0x80 ;  /* 0x00000080060e7836 */ /* 0x000fc60000000000 */
[----:B------:R-:W-:Y:S02]  /*3b970*/  R2UR UR7, R15 ;  /* 0x000000000f0772ca */ /* 0x000fe400000e0000 */
[----:B------:R-:W-:Y:S02]  /*3b980*/  R2UR UR6, R14 ;  /* 0x000000000e0672ca */ /* 0x000fe400000e0000 */
        /* <DEDUP_REMOVED lines=3113> */
[----:B------:R-:W-:-:S04]  /*47c20*/  R2UR UR7, R7 ;  /* 0x00000000070772ca */ /* 0x000fc800000e0000 */
[----:B------:R-:W-:Y:S02]  /*47c30*/  R2UR UR6, R6 ;  /* 0x00000000060672ca */ /* 0x000fe400000e0000 */
[----:B------:R-:W-:Y:S02]  /*47c40*/  F2FP.F16.F32.PACK_AB R171, R171, R13 ;  /* 0x0000000dabab723e */ /* 0x000fe400000000ff */
        /* <DEDUP_REMOVED lines=1158> */
[----:B0-----:R-:W1:Y:S01]  /*4c4b0*/  LDL.64 R8, [R0+0x40] ;  /* 0x0000400000087983 */ /* 0x001e620000100a00 */
[----:B------:R-:W-:-:S02]  /*4c4c0*/  R2UR UR4, R4 ;  /* 0x00000000040472ca */ /* 0x000fc400000e0000 */
[----:B------:R-:W-:Y:S01]  /*4c4d0*/  R2UR UR5, R5 ;  /* 0x00000000050572ca */ /* 0x000fe200000e0000 */
[----:B------:R-:W3:-:S12]  /*4c4e0*/  LDL.64 R6, [R0] ;  /* 0x0000000000067983 */ /* 0x000ed80000100a00 */
[----:B-1----:R-:W4:Y:S01]  /*4c4f0*/  LD.E R12, desc[UR4][R8.64] ;  /* 0x00000004080c7980 */ /* 0x002f22000c101900 */
[----:B------:R-:W-:Y:S02]  /*4c500*/  R2UR UR4, R4 ;  /* 0x00000000040472ca */ /* 0x000fe400000e0000 */
[----:B------:R-:W-:Y:S01]  /*4c510*/  R2UR UR5, R5 ;  /* 0x00000000050572ca */ /* 0x000fe200000e0000 */
[----:B------:R-:W-:-:S12]  /*4c520*/  BSSY B2, `(.L_x_3829) ;  /* 0x0000006000027945 */ /* 0x000fd80003800000 */
[----:B---3--:R2:W5:Y:S01]  /*4c530*/  LD.E R6, desc[UR4][R6.64] ;  /* 0x0000000406067980 */ /* 0x008562000c101900 */
[----:B----4-:R-:W-:-:S04]  /*4c540*/  LOP3.LUT R12, R12, 0x1, RZ, 0xfc, !PT ;  /* 0x000000010c0c7812 */ /* 0x010fc800078efcff */
[----:B------:R-:W-:-:S13]  /*4c550*/  ISETP.NE.AND P0, PT, R12, 0x3, PT ;  /* 0x000000030c00780c */ /* 0x000fda0003f05270 */
[----:B--2---:R-:W-:Y:S05]  /*4c560*/  @!P0 BRA `(.L_x_3830) ;  /* 0x0000000000048947 */ /* 0x004fea0003800000 */
[----:B------:R-:W-:Y:S01]  /*4c570*/  BPT.TRAP 0x1 ;  /* 0x000000040000795c */ /* 0x000fe20000300000 */
.L_x_3830:
[----:B------:R-:W-:Y:S05]  /*4c580*/  BSYNC B2 ;  /* 0x0000000000027941 */ /* 0x000fea0003800000 */
.L_x_3829:
        /* <DEDUP_REMOVED lines=11> */
[----:B0-----:R-:W-:Y:S05]  /*4c640*/  RET.REL.NODEC R218 `(_ZN7cutlass13device_kernelIN5flash11enable_sm90INS1_16FlashAttnFwdSm90INS1_25CollectiveMainloopFwdSm90ILi2EN4cute5tupleIJNS5_1CILi1EEES8_S8_EEENS6_IJNS7_ILi128EEENS7_ILi96EEENS7_ILi64EEEEEELi256ENS_6half_tEfNS_4arch4Sm90ELb0ELb1ELb1ELb1ELb1ELb0ELb1ELb1ELb0ELb1ELb1ELb0EEENS1_21CollectiveEpilogueFwdINS6_IJSA_NS7_ILi256EEESB_EEES9_SE_SG_Li256ELb1ELb1ELb1ELb0EEENS1_36VarlenDynamicPersistentTileSchedulerILi128ELi96ELi256ELi128ELb1ELb1ELb1ELb1ELb0ELb1EEEEEEEEEvNT_6ParamsE) ;  /* 0xfffffb38da6c7950 */ /* 0x001fea0003c3ffff */
.L_x_3805:
[----:B0-----:R0:W1:Y:S02]  /*4c650*/  SYNCS.PHASECHK.TRANS64.TRYWAIT P0, [R6+URZ], R7 ;  /* 0x00000007060075a7 */ /* 0x001064000800017f */
[----:B-1----:R-:W-:Y:S05]  /*4c660*/  @!P0 NANOSLEEP.SYNCS 0x989680 ;  /* 0x009896800000895d */ /* 0x002fea0003900000 */
[----:B------:R-:W1:Y:S02]  /*4c670*/  @!P0 SYNCS.PHASECHK.TRANS64 P0, [R6+URZ], R7 ;  /* 0x00000007060085a7 */ /* 0x000e64000800007f */
[----:B-1----:R-:W-:Y:S05]  /*4c680*/  @!P0 BRA `(.L_x_3805) ;  /* 0xfffffffc00f08947 */ /* 0x002fea000383ffff */
[----:B------:R-:W-:Y:S05]  /*4c690*/  BRA `(.L_x_3804) ;  /* 0xfffffe4400f87947 */ /* 0x000fea000383ffff */
.L_x_3812:
[----:B0-----:R0:W1:Y:S02]  /*4c6a0*/  SYNCS.PHASECHK.TRANS64.TRYWAIT P0, [R18+URZ], R19 ;  /* 0x00000013120075a7 */ /* 0x001064000800017f */
[----:B-1----:R-:W-:Y:S05]  /*4c6b0*/  @!P0 NANOSLEEP.SYNCS 0x989680 ;  /* 0x009896800000895d */ /* 0x002fea0003900000 */
[----:B------:R-:W1:Y:S02]  /*4c6c0*/  @!P0 SYNCS.PHASECHK.TRANS64 P0, [R18+URZ], R19 ;  /* 0x00000013120085a7 */ /* 0x000e64000800007f */
[----:B-1----:R-:W-:Y:S05]  /*4c6d0*/  @!P0 BRA `(.L_x_3812) ;  /* 0xfffffffc00f08947 */ /* 0x002fea000383ffff */
[----:B------:R-:W-:Y:S05]  /*4c6e0*/  BRA `(.L_x_3811) ;  /* 0xfffffe4c00cc7947 */ /* 0x000fea000383ffff */
.L_x_3831:
        /* <DEDUP_REMOVED lines=9> */
.L_x_6567:


//--------------------- .text._ZN7cutlass13device_kernelIN5flash11enable_sm90INS1_16FlashAttnFwdSm90INS1_25CollectiveMainloopFwdSm90ILi2EN4cute5tupleIJNS5_1CILi1EEES8_S8_EEENS6_IJNS7_ILi128EEENS7_ILi96EEENS7_ILi64EEEEEELi256ENS_6half_tEfNS_4arch4Sm90ELb0ELb1ELb1ELb1ELb1ELb1ELb1ELb1ELb0ELb1ELb1ELb0EEENS1_21CollectiveEpilogueFwdINS6_IJSA_NS7_ILi256EEESB_EEES9_SE_SG_Li256ELb1ELb1ELb1ELb0EEENS1_36VarlenDynamicPersistentTileSchedulerILi128ELi96ELi256ELi128ELb1ELb1ELb1ELb1ELb0ELb1EEEEEEEEEvNT_6ParamsE --------------------------
	.section	.text._ZN7cutlass13device_kernelIN5flash11enable_sm90INS1_16FlashAttnFwdSm90INS1_25CollectiveMainloopFwdSm90ILi2EN4cute5tupleIJNS5_1CILi1EEES8_S8_EEENS6_IJNS7_ILi128EEENS7_ILi96EEENS7_ILi64EEEEEELi256ENS_6half_tEfNS_4arch4Sm90ELb0ELb1ELb1ELb1ELb1ELb1ELb1ELb1ELb0ELb1ELb1ELb0EEENS1_21CollectiveEpilogueFwdINS6_IJSA_NS7_ILi256EEESB_EEES9_SE_SG_Li256ELb1ELb1ELb1ELb0EEENS1_36VarlenDynamicPersistentTileSchedulerILi128ELi96ELi256ELi128ELb1ELb1ELb1ELb1ELb0ELb1EEEEEEEEEvNT_6ParamsE,"ax",@progbits
	.align	128
.text._ZN7cutlass13device_kernelIN5flash11enable_sm90INS1_16FlashAttnFwdSm90INS1_25CollectiveMainloopFwdSm90ILi2EN4cute5tupleIJNS5_1CILi1EEES8_S8_EEENS6_IJNS7_ILi128EEENS7_ILi96EEENS7_ILi64EEEEEELi256ENS_6half_tEfNS_4arch4Sm90ELb0ELb1ELb1ELb1ELb1ELb1ELb1ELb1ELb0ELb1ELb1ELb0EEENS1_21CollectiveEpilogueFwdINS6_IJSA_NS7_ILi256EEESB_EEES9_SE_SG_Li256ELb1ELb1ELb1ELb0EEENS1_36VarlenDynamicPersistentTileSchedulerILi128ELi96ELi256ELi128ELb1ELb1ELb1ELb1ELb0ELb1EEEEEEEEEvNT_6ParamsE:
        .type           _ZN7cutlass13device_kernelIN5flash11enable_sm90INS1_16FlashAttnFwdSm90INS1_25CollectiveMainloopFwdSm90ILi2EN4cute5tupleIJNS5_1CILi1EEES8_S8_EEENS6_IJNS7_ILi128EEENS7_ILi96EEENS7_ILi64EEEEEELi256ENS_6half_tEfNS_4arch4Sm90ELb0ELb1ELb1ELb1ELb1ELb1ELb1ELb1ELb0ELb1ELb1ELb0EEENS1_21CollectiveEpilogueFwdINS6_IJSA_NS7_ILi256EEESB_EEES9_SE_SG_Li256ELb1ELb1ELb1ELb0EEENS1_36VarlenDynamicPersistentTileSchedulerILi128ELi96ELi256ELi128ELb1ELb1ELb1ELb1ELb0ELb1EEEEEEEEEvNT_6ParamsE,@function
        .size           _ZN7cutlass13device_kernelIN5flash11enable_sm90INS1_16FlashAttnFwdSm90INS1_25CollectiveMainloopFwdSm90ILi2EN4cute5tupleIJNS5_1CILi1EEES8_S8_EEENS6_IJNS7_ILi128EEENS7_ILi96EEENS7_ILi64EEEEEELi256ENS_6half_tEfNS_4arch4Sm90ELb0ELb1ELb1ELb1ELb1ELb1ELb1ELb1ELb0ELb1ELb1ELb0EEENS1_21CollectiveEpilogueFwdINS6_IJSA_NS7_ILi256EEESB_EEES9_SE_SG_Li256ELb1ELb1ELb1ELb0EEENS1_36VarlenDynamicPersistentTileSchedulerILi128ELi96ELi256ELi128ELb1ELb1ELb1ELb1ELb0ELb1EEEEEEEEEvNT_6ParamsE,(.L_x_6569 - _ZN7cutlass13device_kernelIN5flash11enable_sm90INS1_16FlashAttnFwdSm90INS1_25CollectiveMainloopFwdSm90ILi2EN4cute5tupleIJNS5_1CILi1EEES8_S8_EEENS6_IJNS7_ILi128EEENS7_ILi96EEENS7_ILi64EEEEEELi256ENS_6half_tEfNS_4arch4Sm90ELb0ELb1ELb1ELb1ELb1ELb1ELb1ELb1ELb0ELb1ELb1ELb0EEENS1_21CollectiveEpilogueFwdINS6_IJSA_NS7_ILi256EEESB_EEES9_SE_SG_Li256ELb1ELb1ELb1ELb0EEENS1_36VarlenDynamicPersistentTileSchedulerILi128ELi96ELi256ELi128ELb1ELb1ELb1ELb1ELb0ELb1EEEEEEEEEvNT_6ParamsE)
        .other          _ZN7cutlass13device_kernelIN5flash11enable_sm90INS1_16FlashAttnFwdSm90INS1_25CollectiveMainloopFwdSm90ILi2EN4cute5tupleIJNS5_1CILi1EEES8_S8_EEENS6_IJNS7_ILi128EEENS7_ILi96EEENS7_ILi64EEEEEELi256ENS_6half_tEfNS_4arch4Sm90ELb0ELb1ELb1ELb1ELb1ELb1ELb1ELb1ELb0ELb1ELb1ELb0EEENS1_21CollectiveEpilogueFwdINS6_IJSA_NS7_ILi256EEESB_EEES9_SE_SG_Li256ELb1ELb1ELb1ELb0EEENS1_36VarlenDynamicPersistentTileSchedulerILi128ELi96ELi256ELi128ELb1ELb1ELb1ELb1ELb0ELb1EEEEEEEEEvNT_6ParamsE,@"STO_CUDA_ENTRY STV_DEFAULT"
_ZN7cutlass13device_kernelIN5flash11enable_sm90INS1_16FlashAttnFwdSm90INS1_25CollectiveMainloopFwdSm90ILi2EN4cute5tupleIJNS5_1CILi1EEES8_S8_EEENS6_IJNS7_ILi128EEENS7_ILi96EEENS7_ILi64EEEEEELi256ENS_6half_tEfNS_4arch4Sm90ELb0ELb1ELb1ELb1ELb1ELb1ELb1ELb1ELb0ELb1ELb1ELb0EEENS1_21CollectiveEpilogueFwdINS6_IJSA_NS7_ILi256EEESB_EEES9_SE_SG_Li256ELb1ELb1ELb1ELb0EEENS1_36VarlenDynamicPersistentTileSchedulerILi128ELi96ELi256ELi128ELb1ELb1ELb1ELb1ELb0ELb1EEEEEEEEEvNT_6ParamsE:
[----:B------:R-:W0:Y:S02]  /*0000*/  LDC R1, c[0x0][0x28] ;  /* 0x00000a00ff017b82 */ /* 0x000e240000000800 */
[----:B0-----:R-:W-:-:S05]  /*0010*/  VIADD R1, R1, 0xfffffad0 ;  /* 0xfffffad001017836 */ /* 0x001fca0000000000 */
[----:B------:R-:W-:Y:S01]  /*0020*/  R2UR UR4, R1 ;  /* 0x00000000010472ca */ /* 0x000fe200000e0000 */
[----:B------:R-:W0:Y:S01]  /*0030*/  S2R R3, SR_TID.X ;  /* 0x0000000000037919 */ /* 0x000e220000002100 */
[----:B------:R-:W-:Y:S01]  /*0040*/  ELECT P0, URZ, PT ;  /* 0x00000000003f782f */ /* 0x000fe20003800000 */
[----:B------:R-:W-:Y:S01]  /*0050*/  BSSY B0, `(.L_x_3832) ;  /* 0x0000012000007945 */ /* 0x000fe20003800000 */
[----:B------:R-:W-:Y:S01]  /*0060*/  ULDC UR37, c[0x0][0x20] ;  /* 0x0000080000257ab9 */ /* 0x000fe20000000800 */
[----:B------:R-:W-:-:S08]  /*0070*/  ULDC UR36, c[0x0][0x24] ;  /* 0x0000090000247ab9 */ /* 0x000fd00000000800 */
[----:B------:R-:W-:-:S04]  /*0080*/  UIADD3 UR37, UP0, UR4, UR37, URZ ;  /* 0x0000002504257290 */ /* 0x000fc8000ff1e03f */
[----:B------:R-:W-:Y:S01]  /*0090*/  UIADD3.X UR36, URZ, UR36, URZ, UP0, !UPT ;  /* 0x000000243f247290 */ /* 0x000fe200087fe43f */
        /* <DEDUP_REMOVED lines=13> */
.L_x_3833:
[----:B------:R-:W-:Y:S05]  /*0170*/  BSYNC B0 ;  /* 0x0000000000007941 */ /* 0x000fea0003800000 */
.L_x_3832:
        /* <DEDUP_REMOVED lines=21> */
[----:B0-----:R0:W1:Y:S01]  /*02d0*/  @UP1 SYNCS.EXCH.64 URZ, [UR8+0x32400], UR4 ;  /* 0x03240004083f15b2 */ /* 0x0010620008000100 */
[----:B------:R0:W2:Y:S04]  /*02e0*/  @UP2 SYNCS.EXCH.64 URZ, [UR8+0x32410], UR4 ;  /* 0x03241004083f25b2 */ /* 0x0000a80008000100 */
[----:B------:R0:W3:Y:S01]  /*02f0*/  @UP3 SYNCS.EXCH.64 URZ, [UR8+0x32420], UR6 ;  /* 0x03242006083f35b2 */ /* 0x0000e20008000100 */
        /* <DEDUP_REMOVED lines=18> */
[----:B----4-:R-:W-:Y:S01]  /*0420*/  NOP ;  /* 0x0000000000007918 */ /* 0x010fe20000000000 */
.L_x_3834:
[----:B------:R-:W4:Y:S01]  /*0430*/  SHFL.IDX PT, R2, R0, RZ, 0x1f ;  /* 0x00001fff00027589 */ /* 0x000f2200000e0000 */
[----:B------:R-:W-:Y:S01]  /*0440*/  NOP ;  /* 0x0000000000007918 */ /* 0x000fe20000000000 */
[----:B----4-:R-:W-:-:S13]  /*0450*/  ISETP.NE.AND P0, PT, R2, RZ, PT ;  /* 0x000000ff0200720c */ /* 0x010fda0003f05270 */
        /* <DEDUP_REMOVED lines=19> */
.L_x_3835:
[----:B------:R-:W4:Y:S01]  /*0590*/  SHFL.IDX PT, R2, R0, RZ, 0x1f ;  /* 0x00001fff00027589 */ /* 0x000f2200000e0000 */
[----:B------:R-:W-:Y:S01]  /*05a0*/  NOP ;  /* 0x0000000000007918 */ /* 0x000fe20000000000 */
[----:B----4-:R-:W-:-:S13]  /*05b0*/  ISETP.NE.AND P0, PT, R2, RZ, PT ;  /* 0x000000ff0200720c */ /* 0x010fda0003f05270 */
        /* <DEDUP_REMOVED lines=14> */
[----:B----4-:R-:W-:Y:S01]  /*06a0*/  NOP ;  /* 0x0000000000007918 */ /* 0x010fe20000000000 */
.L_x_3836:
        /* <DEDUP_REMOVED lines=22> */
.L_x_3837:
        /* <DEDUP_REMOVED lines=22> */
.L_x_3838:
[----:B------:R-:W-:Y:S01]  /*0970*/  PLOP3.LUT P0, PT, PT, PT, UP0, 0x80, 0x0 ;  /* 0x000000000000781c */ /* 0x000fe20003f0f008 */
[----:B------:R-:W-:Y:S01]  /*0980*/  UMOV UR38, 0x1 ;  /* 0x0000000100267882 */ /* 0x000fe20000000000 */
[----:B------:R-:W-:Y:S01]  /*0990*/  NOP ;  /* 0x0000000000007918 */ /* 0x000fe20000000000 */
[----:B------:R-:W-:Y:S01]  /*09a0*/  USEL UR38, UR38, 0x2, !UP0 ;  /* 0x0000000226267887 */ /* 0x000fe2000c000000 */
[----:B------:R-:W-:Y:S01]  /*09b0*/  BSSY B9, `(.L_x_3839) ;  /* 0x0003a15000097945 */ /* 0x000fe20003800000 */
[----:B------:R-:W-:Y:S01]  /*09c0*/  ULDC.64 UR44, c[0x0][0x208] ;  /* 0x00008200002c7ab9 */ /* 0x000fe20000000a00 */
[----:B------:R-:W-:Y:S02]  /*09d0*/  IMAD.U32 R16, RZ, RZ, UR37 ;  /* 0x00000025ff107e24 */ /* 0x000fe4000f8e00ff */
[----:B------:R-:W-:Y:S01]  /*09e0*/  IMAD.U32 R17, RZ, RZ, UR36 ;  /* 0x00000024ff117e24 */ /* 0x000fe2000f8e00ff */
[----:B0123--:R-:W-:Y:S06]  /*09f0*/  BAR.SYNC.DEFER_BLOCKING 0x0 ;  /* 0x0000000000007b1d */ /* 0x00ffec0000010000 */
[----:B------:R-:W-:Y:S05]  /*0a00*/  @!P0 BRA `(.L_x_3840) ;  /* 0x0000031400888947 */ /* 0x000fea0003800000 */
.L_x_3841:
[----:B------:R-:W-:-:S08]  /*0a10*/  NOP ;  /* 0x0000000000007918 */ /* 0x000fd00000000000 */
[----:B------:R-:W0:Y:S02]  /*0a20*/  USETMAXREG.TRY_ALLOC.CTAPOOL UP0, 0xe8 ;  /* 0x000000e8000079c8 */ /* 0x000e240008000600 */
[----:B0-----:R-:W-:-:S13]  /*0a30*/  PLOP3.LUT P0, PT, PT, PT, UP0, 0x80, 0x0 ;  /* 0x000000000000781c */ /* 0x001fda0003f0f008 */
[----:B------:R-:W-:Y:S05]  /*0a40*/  @!P0 BRA `(.L_x_3841) ;  /* 0xfffffffc00f08947 */ /* 0x000fea000383ffff */
[----:B------:R-:W0:Y:S01]  /*0a50*/  S2R R0, SR_TID.X ;  /* 0x0000000000007919 */ /* 0x000e220000002100 */
[----:B------:R-:W1:Y:S01]  /*0a60*/  S2UR UR4, SR_CgaCtaId ;  /* 0x00000000000479c3 */ /* 0x000e620000008800 */
[----:B------:R-:W-:Y:S01]  /*0a70*/  MOV R2, 0x400 ;  /* 0x0000040000027802 */ /* 0x000fe20000000f00 */
[----:B------:R-:W-:-:S06]  /*0a80*/  UIADD3 URZ, UP0, UR37, 0x1f8, URZ ;  /* 0x000001f8253f7890 */ /* 0x000fcc000ff1e03f */
[----:B------:R-:W-:Y:S06]  /*0a90*/  BAR.ARV 0x8, 0x180 ;  /* 0x0206000000007b1d */ /* 0x000fec0000002000 */
[----:B------:R-:W-:Y:S01]  /*0aa0*/  UIADD3 URZ, UP1, UR37, 0x204, URZ ;  /* 0x00000204253f7890 */ /* 0x000fe2000ff3e03f */
[----:B------:R-:W-:Y:S01]  /*0ab0*/  STL.64 [R1+0x1f8], RZ ;  /* 0x0001f8ff01007387 */ /* 0x000fe20000100a00 */
[----:B------:R-:W-:Y:S02]  /*0ac0*/  UIADD3.X UR39, URZ, UR36, URZ, UP0, !UPT ;  /* 0x000000243f277290 */ /* 0x000fe400087fe43f */
[----:B------:R-:W-:Y:S01]  /*0ad0*/  UIADD3.X UR40, URZ, UR36, URZ, UP1, !UPT ;  /* 0x000000243f287290 */ /* 0x000fe20008ffe43f */
[----:B------:R-:W-:Y:S04]  /*0ae0*/  STL [R1+0x200], RZ ;  /* 0x000200ff01007387 */ /* 0x000fe80000100800 */
[----:B------:R-:W-:Y:S01]  /*0af0*/  STL [R1+0x204], RZ ;  /* 0x000204ff01007387 */ /* 0x000fe20000100800 */
[----:B-1----:R-:W-:Y:S01]  /*0b00*/  IMAD.U32 R27, RZ, RZ, UR4 ;  /* 0x00000004ff1b7e24 */ /* 0x002fe2000f8e00ff */
[----:B------:R-:W-:-:S04]  /*0b10*/  ULDC UR4, c[0x0][0xd3c] ;  /* 0x00034f0000047ab9 */ /* 0x000fc80000000800 */
[----:B------:R-:W-:Y:S02]  /*0b20*/  LEA R2, R27, R2, 0x18 ;  /* 0x000000021b027211 */ /* 0x000fe400078ec0ff */
[----:B0-----:R-:W-:-:S04]  /*0b30*/  SHF.R.U32.HI R0, RZ, 0x7, R0 ;  /* 0x00000007ff007819 */ /* 0x001fc80000011600 */
[----:B------:R-:W-:-:S13]  /*0b40*/  ISETP.NE.AND P0, PT, R0, 0x1, PT ;  /* 0x000000010000780c */ /* 0x000fda0003f05270 */
[----:B------:R-:W-:Y:S08]  /*0b50*/  @!P0 BAR.ARV 0x9, 0x100 ;  /* 0x0244000000008b1d */ /* 0x000ff00000002000 */
[----:B------:R-:W-:Y:S06]  /*0b60*/  BAR.SYNC.DEFER_BLOCKING 0x5, 0x180 ;  /* 0x0146000000007b1d */ /* 0x000fec0000010000 */
[----:B------:R-:W0:Y:S02]  /*0b70*/  LDS.128 R96, [R2+0x324d0] ;  /* 0x0324d00002607984 */ /* 0x000e240000000c00 */
[----:B------:R-:W-:Y:S06]  /*0b80*/  BAR.ARV 0x4, 0x180 ;  /* 0x0106000000007b1d */ /* 0x000fec0000002000 */
[----:B0-----:R-:W-:-:S13]  /*0b90*/  ISETP.GE.AND P0, PT, R99, UR4, PT ;  /* 0x0000000463007c0c */ /* 0x001fda000bf06270 */
[----:B------:R-:W-:Y:S05]  /*0ba0*/  @P0 BRA `(.L_x_3842) ;  /* 0x0000039c00d40947 */ /* 0x000fea0003800000 */
[----:B------:R-:W0:Y:S01]  /*0bb0*/  S2R R0, SR_TID.X ;  /* 0x0000000000007919 */ /* 0x000e220000002100 */
[----:B------:R-:W-:Y:S02]  /*0bc0*/  IMAD.MOV.U32 R153, RZ, RZ, RZ ;  /* 0x000000ffff997224 */ /* 0x000fe400078e00ff */
[----:B------:R-:W-:Y:S02]  /*0bd0*/  IMAD.MOV.U32 R159, RZ, RZ, RZ ;  /* 0x000000ffff9f7224 */ /* 0x000fe400078e00ff */
[----:B0-----:R-:W-:-:S05]  /*0be0*/  VIADD R11, R0, 0xffffff80 ;  /* 0xffffff80000b7836 */ /* 0x001fca0000000000 */
[----:B------:R-:W-:Y:S01]  /*0bf0*/  SHF.R.S32.HI R0, RZ, 0x1f, R11 ;  /* 0x0000001fff007819 */ /* 0x000fe2000001140b */
[----:B------:R-:W-:Y:S03]  /*0c00*/  STL [R1+0x4a0], R11 ;  /* 0x0004a00b01007387 */ /* 0x000fe60000100800 */
[CC--:B------:R-:W-:Y:S02]  /*0c10*/  LEA.HI R3, R0.reuse, R11.reuse, RZ, 0x7 ;  /* 0x0000000b00037211 */ /* 0x0c0fe400078f38ff */
[----:B------:R-:W-:Y:S02]  /*0c20*/  LEA.HI R8, R0, R11, RZ, 0x4 ;  /* 0x0000000b00087211 */ /* 0x000fe400078f20ff */
[----:B------:R-:W-:Y:S02]  /*0c30*/  LOP3.LUT R4, R3, 0xffffff80, RZ, 0xc0, !PT ;  /* 0xffffff8003047812 */ /* 0x000fe400078ec0ff */
[----:B------:R-:W-:-:S02]  /*0c40*/  SHF.R.S32.HI R12, RZ, 0x7, R3 ;  /* 0x00000007ff0c7819 */ /* 0x000fc40000011403 */
[----:B------:R-:W-:Y:S01]  /*0c50*/  LEA.HI R203, R0, R11, RZ, 0x5 ;  /* 0x0000000b00cb7211 */ /* 0x000fe200078f28ff */
[----:B------:R-:W-:Y:S01]  /*0c60*/  IMAD.IADD R10, R11, 0x1, -R4 ;  /* 0x000000010b0a7824 */ /* 0x000fe200078e0a04 */
[----:B------:R-:W-:Y:S01]  /*0c70*/  LEA.HI R3, R3, R12, RZ, 0x1 ;  /* 0x0000000c03037211 */ /* 0x000fe200078f08ff */
[----:B------:R-:W-:Y:S01]  /*0c80*/  STL [R1+0x51c], R12 ;  /* 0x00051c0c01007387 */ /* 0x000fe20000100800 */
[----:B------:R-:W-:Y:S02]  /*0c90*/  SHF.R.S32.HI R9, RZ, 0x4, R8 ;  /* 0x00000004ff097819 */ /* 0x000fe40000011408 */
[----:B------:R-:W-:Y:S01]  /*0ca0*/  SHF.R.S32.HI R4, RZ, 0x1f, R10 ;  /* 0x0000001fff047819 */ /* 0x000fe2000001140a */
[----:B------:R-:W-:Y:S01]  /*0cb0*/  STL [R1+0x518], R10 ;  /* 0x0005180a01007387 */ /* 0x000fe20000100800 */
[----:B------:R-:W-:Y:S02]  /*0cc0*/  LOP3.LUT R3, R3, 0x3fffffe, RZ, 0xc0, !PT ;  /* 0x03fffffe03037812 */ /* 0x000fe400078ec0ff */
[----:B------:R-:W-:-:S02]  /*0cd0*/  LEA.HI R5, R4, R10, RZ, 0x2 ;  /* 0x0000000a04057211 */ /* 0x000fc400078f10ff */
[----:B------:R-:W-:Y:S01]  /*0ce0*/  LEA.HI R4, R4, R10, RZ, 0x5 ;  /* 0x0000000a04047211 */ /* 0x000fe200078f28ff */
[----:B------:R-:W-:Y:S01]  /*0cf0*/  IMAD.IADD R3, R12, 0x1, -R3 ;  /* 0x000000010c037824 */ /* 0x000fe200078e0a03 */
[--C-:B------:R-:W-:Y:S02]  /*0d00*/  SHF.R.S32.HI R6, RZ, 0x2, R5.reuse ;  /* 0x00000002ff067819 */ /* 0x100fe40000011405 */
[----:B------:R-:W-:Y:S02]  /*0d10*/  SHF.R.S32.HI R7, RZ, 0x1f, R5 ;  /* 0x0000001fff077819 */ /* 0x000fe40000011405 */
[----:B------:R-:W-:Y:S02]  /*0d20*/  SHF.R.S32.HI R4, RZ, 0x5, R4 ;  /* 0x00000005ff047819 */ /* 0x000fe40000011404 */
[----:B------:R-:W-:Y:S02]  /*0d30*/  LEA.HI R7, R7, R6, RZ, 0x3 ;  /* 0x0000000607077211 */ /* 0x000fe400078f18ff */
[----:B------:R-:W-:-:S02]  /*0d40*/  SHF.R.S32.HI R203, RZ, 0x5, R203 ;  /* 0x00000005ffcb7819 */ /* 0x000fc400000114cb */
[----:B------:R-:W-:Y:S02]  /*0d50*/  LOP3.LUT R7, R7, 0xfffffff8, RZ, 0xc0, !PT ;  /* 0xfffffff807077812 */ /* 0x000fe400078ec0ff */
[----:B------:R-:W-:-:S03]  /*0d60*/  LOP3.LUT R5, R5, 0x7ffffffc, RZ, 0xc0, !PT ;  /* 0x7ffffffc05057812 */ /* 0x000fc600078ec0ff */
[----:B------:R-:W-:Y:S01]  /*0d70*/  IMAD.IADD R7, R6, 0x1, -R7 ;  /* 0x0000000106077824 */ /* 0x000fe200078e0a07 */
[----:B------:R-:W-:Y:S01]  /*0d80*/  LOP3.LUT R6, R8, 0x3fffff0, RZ, 0xc0, !PT ;  /* 0x03fffff008067812 */ /* 0x000fe200078ec0ff */
[----:B------:R-:W-:Y:S01]  /*0d90*/  IMAD.IADD R5, R10, 0x1, -R5 ;  /* 0x000000010a057824 */ /* 0x000fe200078e0a05 */
[----:B------:R-:W-:Y:S01]  /*0da0*/  LEA.HI R8, R8, R9, RZ, 0x1 ;  /* 0x0000000908087211 */ /* 0x000fe200078f08ff */
[----:B------:R-:W-:Y:S02]  /*0db0*/  IMAD R4, R4, 0x10, R7 ;  /* 0x0000001004047824 */ /* 0x000fe400078e0207 */
[----:B------:R-:W-:Y:S01]  /*0dc0*/  IMAD.IADD R6, R11, 0x1, -R6 ;  /* 0x000000010b067824 */ /* 0x000fe200078e0a06 */
[----:B------:R-:W-:Y:S01]  /*0dd0*/  LOP3.LUT R8, R8, 0x1ffffffe, RZ, 0xc0, !PT ;  /* 0x1ffffffe08087812 */ /* 0x000fe200078ec0ff */
[----:B------:R-:W-:Y:S01]  /*0de0*/  IMAD R204, R3, 0x40, R4 ;  /* 0x0000004003cc7824 */ /* 0x000fe200078e0204 */
[CC--:B------:R-:W-:Y:S01]  /*0df0*/  LEA.HI R3, R0.reuse, R11.reuse, RZ, 0x2 ;  /* 0x0000000b00037211 */ /* 0x0c0fe200078f10ff */
[----:B------:R-:W-:Y:S01]  /*0e00*/  IMAD.SHL.U32 R205, R5, 0x2, RZ ;  /* 0x0000000205cd7824 */ /* 0x000fe200078e00ff */
[----:B------:R-:W-:Y:S01]  /*0e10*/  LEA.HI R0, R0, R11, RZ, 0x3 ;  /* 0x0000000b00007211 */ /* 0x000fe200078f18ff */
[----:B------:R-:W-:Y:S01]  /*0e20*/  IMAD.IADD R8, R9, 0x1, -R8 ;  /* 0x0000000109087824 */ /* 0x000fe200078e0a08 */
[--C-:B------:R-:W-:Y:S01]  /*0e30*/  SHF.R.S32.HI R158, RZ, 0x2, R3.reuse ;  /* 0x00000002ff9e7819 */ /* 0x100fe20000011403 */
[----:B------:R-:W-:Y:S01]  /*0e40*/  IMAD R9, R203, 0x10, R6 ;  /* 0x00000010cb097824 */ /* 0x000fe200078e0206 */
[----:B------:R-:W-:Y:S01]  /*0e50*/  SHF.R.S32.HI R7, RZ, 0x1f, R3 ;  /* 0x0000001fff077819 */ /* 0x000fe20000011403 */
[C---:B------:R-:W-:Y:S01]  /*0e60*/  VIADD R28, R205.reuse, 0x40 ;  /* 0x00000040cd1c7836 */ /* 0x040fe20000000000 */
[----:B------:R-:W-:Y:S01]  /*0e70*/  SHF.R.S32.HI R4, RZ, 0x3, R0 ;  /* 0x00000003ff047819 */ /* 0x000fe20000011400 */
[----:B------:R-:W-:Y:S01]  /*0e80*/  VIADD R25, R205, 0x50 ;  /* 0x00000050cd197836 */ /* 0x000fe20000000000 */
[----:B------:R-:W-:Y:S01]  /*0e90*/  LOP3.LUT R3, R3, 0xfffffffc, RZ, 0xc0, !PT ;  /* 0xfffffffc03037812 */ /* 0x000fe200078ec0ff */
[----:B------:R-:W-:Y:S01]  /*0ea0*/  VIADD R20, R205, 0x68 ;  /* 0x00000068cd147836 */ /* 0x000fe20000000000 */
[----:B------:R-:W-:Y:S01]  /*0eb0*/  IADD3 R175, R158, 0x40, RZ ;  /* 0x000000409eaf7810 */ /* 0x000fe20007ffe0ff */
[----:B------:R0:W-:Y:S01]  /*0ec0*/  STL [R1+0x49c], R4 ;  /* 0x00049c0401007387 */ /* 0x0001e20000100800 */
[----:B------:R-:W-:Y:S01]  /*0ed0*/  LOP3.LUT R0, R0, 0xfffffff8, RZ, 0xc0, !PT ;  /* 0xfffffff800007812 */ /* 0x000fe200078ec0ff */
[----:B------:R-:W-:Y:S01]  /*0ee0*/  IMAD.IADD R3, R11, 0x1, -R3 ;  /* 0x000000010b037824 */ /* 0x000fe200078e0a03 */
[----:B------:R-:W-:Y:S01]  /*0ef0*/  LEA.HI R7, R7, R158, RZ, 0x3 ;  /* 0x0000009e07077211 */ /* 0x000fe200078f18ff */
[----:B------:R-:W-:Y:S01]  /*0f00*/  IMAD.SHL.U32 R206, R175, 0x40, RZ ;  /* 0x00000040afce7824 */ /* 0x000fe200078e00ff */
[----:B------:R-:W-:Y:S01]  /*0f10*/  IADD3 R14, R205, 0x88, RZ ;  /* 0x00000088cd0e7810 */ /* 0x000fe20007ffe0ff */
[----:B------:R-:W-:Y:S01]  /*0f20*/  IMAD.IADD R6, R11, 0x1, -R0 ;  /* 0x000000010b067824 */ /* 0x000fe200078e0a00 */
[C---:B------:R-:W-:Y:S01]  /*0f30*/  LEA.HI R0, R3.reuse, R3, RZ, 0x1 ;  /* 0x0000000303007211 */ /* 0x040fe200078f08ff */
[C---:B------:R-:W-:Y:S01]  /*0f40*/  IMAD.SHL.U32 R22, R3.reuse, 0x8, RZ ;  /* 0x0000000803167824 */ /* 0x040fe200078e00ff */
[----:B------:R-:W-:Y:S01]  /*0f50*/  LOP3.LUT R206, R206, 0x1c0, RZ, 0xc0, !PT ;  /* 0x000001c0cece7812 */ /* 0x000fe200078ec0ff */
[----:B------:R1:W-:Y:S01]  /*0f60*/  STL [R1+0x4a4], R3 ;  /* 0x0004a40301007387 */ /* 0x0003e20000100800 */
[----:B0-----:R-:W-:Y:S01]  /*0f70*/  SHF.R.S32.HI R4, RZ, 0x1f, R175 ;  /* 0x0000001fff047819 */ /* 0x001fe200000114af */
[----:B------:R-:W-:Y:S01]  /*0f80*/  IMAD.SHL.U32 R154, R3, 0x4, RZ ;  /* 0x00000004039a7824 */ /* 0x000fe200078e00ff */
[----:B------:R-:W-:Y:S01]  /*0f90*/  LOP3.LUT R0, R0, 0x1ffffffe, RZ, 0xc0, !PT ;  /* 0x1ffffffe00007812 */ /* 0x000fe200078ec0ff */
[----:B------:R0:W-:Y:S01]  /*0fa0*/  STL [R1+0x4ac], R6 ;  /* 0x0004ac0601007387 */ /* 0x0001e20000100800 */
[----:B------:R-:W-:Y:S01]  /*0fb0*/  LEA.HI R4, R4, R175, RZ, 0x3 ;  /* 0x000000af04047211 */ /* 0x000fe200078f18ff */
[----:B------:R-:W-:Y:S01]  /*0fc0*/  IMAD.SHL.U32 R198, R6, 0x8, RZ ;  /* 0x0000000806c67824 */ /* 0x000fe200078e00ff */
[----:B------:R-:W-:Y:S01]  /*0fd0*/  LOP3.LUT R7, R7, 0xfffffff8, RZ, 0xc0, !PT ;  /* 0xfffffff807077812 */ /* 0x000fe200078ec0ff */
[----:B------:R-:W-:Y:S01]  /*0fe0*/  VIADD R15, R205, 0x80 ;  /* 0x00000080cd0f7836 */ /* 0x000fe20000000000 */
[----:B------:R-:W-:Y:S01]  /*0ff0*/  SHF.R.U32.HI R207, RZ, 0x3, R206 ;  /* 0x00000003ffcf7819 */ /* 0x000fe200000116ce */
[----:B------:R-:W-:Y:S01]  /*1000*/  IMAD.SHL.U32 R4, R4, 0x40, RZ ;  /* 0x0000004004047824 */ /* 0x000fe200078e00ff */
[----:B-1----:R-:W-:Y:S01]  /*1010*/  IADD3 R3, R3, -R0, RZ ;  /* 0x8000000003037210 */ /* 0x002fe20007ffe0ff */
[----:B------:R-:W-:Y:S01]  /*1020*/  VIADD R12, R205, 0x98 ;  /* 0x00000098cd0c7836 */ /* 0x000fe20000000000 */
[----:B------:R-:W-:Y:S01]  /*1030*/  LOP3.LUT R0, R206, 0x38, R22, 0xf8, !PT ;  /* 0x00000038ce007812 */ /* 0x000fe200078ef816 */
[----:B0-----:R-:W-:Y:S01]  /*1040*/  IMAD.IADD R6, R158, 0x1, -R7 ;  /* 0x000000019e067824 */ /* 0x001fe200078e0a07 */
[----:B------:R-:W-:Y:S01]  /*1050*/  LOP3.LUT R208, R4, 0xfffffe00, RZ, 0xc0, !PT ;  /* 0xfffffe0004d07812 */ /* 0x000fe200078ec0ff */
[----:B------:R-:W-:Y:S01]  /*1060*/  VIADD R164, R154, 0x10 ;  /* 0x000000109aa47836 */ /* 0x000fe20000000000 */
[----:B------:R0:W-:Y:S01]  /*1070*/  STL [R1+0x464], R14 ;  /* 0x0004640e01007387 */ /* 0x0001e20000100800 */
[----:B------:R-:W-:Y:S01]  /*1080*/  IMAD R8, R9, 0x8, R8 ;  /* 0x0000000809087824 */ /* 0x000fe200078e0208 */
[----:B------:R-:W-:Y:S01]  /*1090*/  LOP3.LUT R7, R208, R0, R207, 0xf6, !PT ;  /* 0x00000000d0077212 */ /* 0x000fe200078ef6cf */
[----:B------:R-:W-:Y:S01]  /*10a0*/  VIADD R9, R205, 0xb0 ;  /* 0x000000b0cd097836 */ /* 0x000fe20000000000 */
[----:B------:R1:W-:Y:S01]  /*10b0*/  STL [R1+0x498], R6 ;  /* 0x0004980601007387 */ /* 0x0003e20000100800 */
[----:B------:R-:W-:Y:S01]  /*10c0*/  IMAD.SHL.U32 R4, R8, 0x8, RZ ;  /* 0x0000000808047824 */ /* 0x000fe200078e00ff */
[----:B------:R-:W-:Y:S01]  /*10d0*/  SHF.R.S32.HI R23, RZ, 0x1f, R22 ;  /* 0x0000001fff177819 */ /* 0x000fe20000011416 */
[----:B------:R-:W-:Y:S01]  /*10e0*/  IMAD R0, R7, 0x2, R2 ;  /* 0x0000000207007824 */ /* 0x000fe200078e0202 */
[----:B------:R-:W-:Y:S01]  /*10f0*/  SHF.R.S32.HI R7, RZ, 0x1f, R28 ;  /* 0x0000001fff077819 */ /* 0x000fe2000001141c */
[C---:B------:R-:W-:Y:S01]  /*1100*/  VIADD R5, R205.reuse, 0xc8 ;  /* 0x000000c8cd057836 */ /* 0x040fe20000000000 */
[----:B------:R-:W-:Y:S01]  /*1110*/  STL [R1+0x450], R9 ;  /* 0x0004500901007387 */ /* 0x000fe20000100800 */
[C---:B------:R-:W-:Y:S01]  /*1120*/  VIADD R8, R205.reuse, 0xb8 ;  /* 0x000000b8cd087836 */ /* 0x040fe20000000000 */
[----:B0-----:R-:W-:Y:S01]  /*1130*/  SHF.R.S32.HI R14, RZ, 0x1f, R14 ;  /* 0x0000001fff0e7819 */ /* 0x001fe2000001140e */
[C---:B------:R-:W-:Y:S01]  /*1140*/  VIADD R228, R205.reuse, 0xd8 ;  /* 0x000000d8cde47836 */ /* 0x040fe20000000000 */
[----:B------:R0:W-:Y:S01]  /*1150*/  STL [R1+0x50c], R7 ;  /* 0x00050c0701007387 */ /* 0x0001e20000100800 */
[----:B-1----:R-:W-:Y:S01]  /*1160*/  SHF.R.S32.HI R6, RZ, 0x1f, R164 ;  /* 0x0000001fff067819 */ /* 0x002fe200000114a4 */
[C---:B------:R-:W-:Y:S01]  /*1170*/  VIADD R229, R205.reuse, 0xd0 ;  /* 0x000000d0cde57836 */ /* 0x040fe20000000000 */
[----:B------:R-:W-:Y:S01]  /*1180*/  SHF.R.S32.HI R216, RZ, 0x1f, R198 ;  /* 0x0000001fffd87819 */ /* 0x000fe200000114c6 */
[----:B------:R-:W-:Y:S01]  /*1190*/  STL [R1+0x444], R5 ;  /* 0x0004440501007387 */ /* 0x000fe20000100800 */
[----:B------:R-:W-:-:S02]  /*11a0*/  VIADD R29, R205, 0x38 ;  /* 0x00000038cd1d7836 */ /* 0x000fc40000000000 */
[C---:B------:R-:W-:Y:S01]  /*11b0*/  VIADD R26, R205.reuse, 0x48 ;  /* 0x00000048cd1a7836 */ /* 0x040fe20000000000 */
[----:B------:R1:W-:Y:S01]  /*11c0*/  STL [R1+0x4a8], R6 ;  /* 0x0004a80601007387 */ /* 0x0003e20000100800 */
[C---:B------:R-:W-:Y:S01]  /*11d0*/  VIADD R24, R205.reuse, 0x58 ;  /* 0x00000058cd187836 */ /* 0x040fe20000000000 */
[----:B0-----:R-:W-:Y:S01]  /*11e0*/  SHF.R.S32.HI R7, RZ, 0x1f, R25 ;  /* 0x0000001fff077819 */ /* 0x001fe20000011419 */
[C---:B------:R-:W-:Y:S01]  /*11f0*/  VIADD R21, R205.reuse, 0x60 ;  /* 0x00000060cd157836 */ /* 0x040fe20000000000 */
[----:B------:R0:W-:Y:S01]  /*1200*/  STL [R1+0x524], R4 ;  /* 0x0005240401007387 */ /* 0x0001e20000100800 */
[C---:B------:R-:W-:Y:S02]  /*1210*/  VIADD R19, R205.reuse, 0x70 ;  /* 0x00000070cd137836 */ /* 0x040fe40000000000 */
[C---:B------:R-:W-:Y:S01]  /*1220*/  VIADD R18, R205.reuse, 0x78 ;  /* 0x00000078cd127836 */ /* 0x040fe20000000000 */
[----:B------:R2:W-:Y:S01]  /*1230*/  STL [R1+0x504], R7 ;  /* 0x0005040701007387 */ /* 0x0005e20000100800 */
[----:B------:R-:W-:-:S02]  /*1240*/  VIADD R13, R205, 0x90 ;  /* 0x00000090cd0d7836 */ /* 0x000fc40000000000 */
[C---:B-1----:R-:W-:Y:S01]  /*1250*/  VIADD R6, R205.reuse, 0xc0 ;  /* 0x000000c0cd067836 */ /* 0x042fe20000000000 */
[----:B------:R-:W-:Y:S01]  /*1260*/  STL [R1+0x44c], R8 ;  /* 0x00044c0801007387 */ /* 0x000fe20000100800 */
[C---:B------:R-:W-:Y:S02]  /*1270*/  VIADD R11, R205.reuse, 0xa0 ;  /* 0x000000a0cd0b7836 */ /* 0x040fe40000000000 */
[C---:B0-----:R-:W-:Y:S01]  /*1280*/  VIADD R4, R205.reuse, 0xf0 ;  /* 0x000000f0cd047836 */ /* 0x041fe20000000000 */
[----:B------:R0:W-:Y:S01]  /*1290*/  STL [R1+0x514], R0 ;  /* 0x0005140001007387 */ /* 0x0001e20000100800 */
[C---:B------:R-:W-:Y:S01]  /*12a0*/  VIADD R10, R205.reuse, 0xa8 ;  /* 0x000000a8cd0a7836 */ /* 0x040fe20000000000 */
[----:B--2---:R-:W-:Y:S01]  /*12b0*/  SHF.R.S32.HI R7, RZ, 0x1f, R20 ;  /* 0x0000001fff077819 */ /* 0x004fe20000011414 */
[C---:B------:R-:W-:Y:S01]  /*12c0*/  VIADD R227, R205.reuse, 0xe0 ;  /* 0x000000e0cde37836 */ /* 0x040fe20000000000 */
[----:B------:R-:W-:Y:S01]  /*12d0*/  STL [R1+0x448], R6 ;  /* 0x0004480601007387 */ /* 0x000fe20000100800 */
[----:B------:R-:W-:-:S02]  /*12e0*/  VIADD R220, R205, 0xe8 ;  /* 0x000000e8cddc7836 */ /* 0x000fc40000000000 */
[C---:B------:R-:W-:Y:S01]  /*12f0*/  VIADD R152, R22.reuse, 0x20 ;  /* 0x0000002016987836 */ /* 0x040fe20000000000 */
[----:B------:R1:W-:Y:S01]  /*1300*/  STL [R1+0x4f8], R7 ;  /* 0x0004f80701007387 */ /* 0x0003e20000100800 */
[C---:B------:R-:W-:Y:S02]  /*1310*/  VIADD R172, R22.reuse, 0x40 ;  /* 0x0000004016ac7836 */ /* 0x040fe40000000000 */
[C---:B0-----:R-:W-:Y:S01]  /*1320*/  VIADD R0, R205.reuse, 0xf8 ;  /* 0x000000f8cd007836 */ /* 0x041fe20000000000 */
[----:B------:R-:W-:Y:S01]  /*1330*/  STL [R1+0x494], R4 ;  /* 0x0004940401007387 */ /* 0x000fe20000100800 */
[C---:B------:R-:W-:Y:S01]  /*1340*/  VIADD R167, R22.reuse, 0x60 ;  /* 0x0000006016a77836 */ /* 0x040fe20000000000 */
[----:B------:R-:W-:Y:S01]  /*1350*/  SHF.R.S32.HI R157, RZ, 0x1f, R152 ;  /* 0x0000001fff9d7819 */ /* 0x000fe20000011498 */
        /* <DEDUP_REMOVED lines=11> */
[----:B0-----:R-:W-:Y:S01]  /*1410*/  SHF.R.S32.HI R29, RZ, 0x1f, R29 ;  /* 0x0000001fff1d7819 */ /* 0x001fe2000001141d */
[----:B------:R-:W-:Y:S01]  /*1420*/  VIADD R201, R198, 0xc0 ;  /* 0x000000c0c6c97836 */ /* 0x000fe20000000000 */
[----:B------:R0:W-:Y:S01]  /*1430*/  STL [R1+0x47c], R24 ;  /* 0x00047c1801007387 */ /* 0x0001e20000100800 */
[----:B------:R-:W-:Y:S01]  /*1440*/  SHF.R.S32.HI R196, RZ, 0x1f, R167 ;  /* 0x0000001fffc47819 */ /* 0x000fe200000114a7 */
[----:B------:R-:W-:Y:S01]  /*1450*/  VIADD R218, R205, 0x30 ;  /* 0x00000030cdda7836 */ /* 0x000fe20000000000 */
[----:B-1----:R-:W-:Y:S01]  /*1460*/  SHF.R.S32.HI R26, RZ, 0x1f, R26 ;  /* 0x0000001fff1a7819 */ /* 0x002fe2000001141a */
[----:B------:R1:W-:Y:S01]  /*1470*/  STL [R1+0x478], R21 ;  /* 0x0004781501007387 */ /* 0x0003e20000100800 */
[----:B------:R-:W-:-:S02]  /*1480*/  SHF.R.S32.HI R195, RZ, 0x1f, R166 ;  /* 0x0000001fffc37819 */ /* 0x000fc400000114a6 */
[----:B--2---:R-:W-:Y:S01]  /*1490*/  SHF.R.S32.HI R7, RZ, 0x1f, R12 ;  /* 0x0000001fff077819 */ /* 0x004fe2000001140c */
[----:B------:R2:W-:Y:S01]  /*14a0*/  STL [R1+0x470], R19 ;  /* 0x0004701301007387 */ /* 0x0005e20000100800 */
[----:B------:R-:W-:Y:S02]  /*14b0*/  SHF.R.S32.HI R194, RZ, 0x1f, R165 ;  /* 0x0000001fffc27819 */ /* 0x000fe400000114a5 */
[----:B0-----:R-:W-:Y:S01]  /*14c0*/  SHF.R.S32.HI R24, RZ, 0x1f, R24 ;  /* 0x0000001fff187819 */ /* 0x001fe20000011418 */
[----:B------:R0:W-:Y:S01]  /*14d0*/  STL [R1+0x4e0], R7 ;  /* 0x0004e00701007387 */ /* 0x0001e20000100800 */
[----:B------:R-:W-:Y:S02]  /*14e0*/  SHF.R.S32.HI R193, RZ, 0x1f, R174 ;  /* 0x0000001fffc17819 */ /* 0x000fe400000114ae */
        /* <DEDUP_REMOVED lines=9> */
[----:B------:R-:W-:Y:S01]  /*1580*/  SHF.R.S32.HI R8, RZ, 0x1f, R6 ;  /* 0x0000001fff087819 */ /* 0x000fe20000011406 */
[----:B------:R3:W-:Y:S01]  /*1590*/  STL [R1+0x4d4], R7 ;  /* 0x0004d40701007387 */ /* 0x0007e20000100800 */
[----:B------:R-:W-:-:S02]  /*15a0*/  SHF.R.S32.HI R6, RZ, 0x1f, R229 ;  /* 0x0000001fff067819 */ /* 0x000fc400000114e5 */
[----:B-1----:R-:W-:Y:S01]  /*15b0*/  SHF.R.S32.HI R18, RZ, 0x1f, R18 ;  /* 0x0000001fff127819 */ /* 0x002fe20000011412 */
[----:B------:R1:W-:Y:S01]  /*15c0*/  STL [R1+0x454], R10 ;  /* 0x0004540a01007387 */ /* 0x0003e20000100800 */
[----:B--2---:R-:W-:Y:S02]  /*15d0*/  SHF.R.S32.HI R13, RZ, 0x1f, R13 ;  /* 0x0000001fff0d7819 */ /* 0x004fe4000001140d */
[----:B0-----:R-:W-:Y:S01]  /*15e0*/  SHF.R.S32.HI R11, RZ, 0x1f, R11 ;  /* 0x0000001fff0b7819 */ /* 0x001fe2000001140b */
[----:B------:R-:W-:Y:S01]  /*15f0*/  STL [R1+0x490], R0 ;  /* 0x0004900001007387 */ /* 0x000fe20000100800 */
[----:B------:R-:W-:Y:S02]  /*1600*/  SHF.R.S32.HI R213, RZ, 0x1f, R199 ;  /* 0x0000001fffd57819 */ /* 0x000fe400000114c7 */
[----:B---3--:R-:W-:Y:S01]  /*1610*/  SHF.R.S32.HI R7, RZ, 0x1f, R5 ;  /* 0x0000001fff077819 */ /* 0x008fe20000011405 */
[----:B------:R0:W-:Y:S01]  /*1620*/  STL [R1+0x4c4], R6 ;  /* 0x0004c40601007387 */ /* 0x0001e20000100800 */
[----:B------:R-:W-:-:S02]  /*1630*/  SHF.R.S32.HI R5, RZ, 0x1f, R228 ;  /* 0x0000001fff057819 */ /* 0x000fc400000114e4 */
[----:B-1----:R-:W-:Y:S01]  /*1640*/  SHF.R.S32.HI R10, RZ, 0x1f, R10 ;  /* 0x0000001fff0a7819 */ /* 0x002fe2000001140a */
[----:B------:R1:W-:Y:S01]  /*1650*/  STL [R1+0x4c8], R7 ;  /* 0x0004c80701007387 */ /* 0x0003e20000100800 */
[----:B------:R-:W-:-:S03]  /*1660*/  SHF.R.S32.HI R212, RZ, 0x1f, R201 ;  /* 0x0000001fffd47819 */ /* 0x000fc600000114c9 */
[----:B------:R2:W-:Y:S01]  /*1670*/  STL [R1+0x4c0], R5 ;  /* 0x0004c00501007387 */ /* 0x0005e20000100800 */
[----:B0-----:R-:W-:-:S03]  /*1680*/  SHF.R.S32.HI R6, RZ, 0x1f, R220 ;  /* 0x0000001fff067819 */ /* 0x001fc600000114dc */
[----:B------:R0:W-:Y:S01]  /*1690*/  STL [R1+0x488], R28 ;  /* 0x0004881c01007387 */ /* 0x0001e20000100800 */
[----:B-1----:R-:W-:-:S03]  /*16a0*/  SHF.R.S32.HI R7, RZ, 0x1f, R227 ;  /* 0x0000001fff077819 */ /* 0x002fc600000114e3 */
[----:B------:R0:W-:Y:S01]  /*16b0*/  STL [R1+0x480], R25 ;  /* 0x0004801901007387 */ /* 0x0001e20000100800 */
[----:B--2---:R-:W-:Y:S02]  /*16c0*/  SHF.R.S32.HI R5, RZ, 0x1f, R4 ;  /* 0x0000001fff057819 */ /* 0x004fe40000011404 */
[----:B------:R-:W-:Y:S01]  /*16d0*/  SHF.R.S32.HI R4, RZ, 0x1f, R0 ;  /* 0x0000001fff047819 */ /* 0x000fe20000011400 */
[----:B------:R-:W-:Y:S01]  /*16e0*/  IMAD R0, R3, 0x8, R204 ;  /* 0x0000000803007824 */ /* 0x000fe200078e02cc */
        /* <DEDUP_REMOVED lines=19> */
[----:B------:R0:W-:Y:S02]  /*1820*/  STL [R1+0x4b0], R4 ;  /* 0x0004b00401007387 */ /* 0x0001e40000100800 */
.L_x_4085:
[----:B------:R-:W-:Y:S05]  /*1830*/  YIELD ;  /* 0x0000000000007946 */ /* 0x000fea0003800000 */
[----:B------:R-:W-:Y:S01]  /*1840*/  ULDC.64 UR4, c[0x0][0xb20] ;  /* 0x0002c80000047ab9 */ /* 0x000fe20000000a00 */
[----:B0-2---:R-:W0:Y:S01]  /*1850*/  LDC.64 R4, c[0x0][0xb00] ;  /* 0x0002c000ff047b82 */ /* 0x005e220000000a00 */
[----:B------:R-:W-:Y:S01]  /*1860*/  ISETP.NE.U32.AND P1, PT, RZ, UR4, PT ;  /* 0x00000004ff007c0c */ /* 0x000fe2000bf25070 */
[----:B----4-:R-:W-:Y:S01]  /*1870*/  IMAD.MOV.U32 R10, RZ, RZ, RZ ;  /* 0x000000ffff0a7224 */ /* 0x010fe200078e00ff */
[----:B------:R-:W-:Y:S02]  /*1880*/  MOV R30, RZ ;  /* 0x000000ff001e7202 */ /* 0x000fe40000000f00 */
[----:B------:R-:W-:Y:S01]  /*1890*/  ISETP.NE.AND.EX P1, PT, RZ, UR5, PT, P1 ;  /* 0x00000005ff007c0c */ /* 0x000fe2000bf25310 */
[----:B------:R-:W-:-:S02]  /*18a0*/  ULDC.64 UR4, c[0x0][0xb10] ;  /* 0x0002c40000047ab9 */ /* 0x000fc40000000a00 */
[----:B------:R-:W-:-:S04]  /*18b0*/  ISETP.NE.U32.AND P2, PT, RZ, UR4, PT ;  /* 0x00000004ff007c0c */ /* 0x000fc8000bf45070 */
[----:B------:R-:W-:Y:S01]  /*18c0*/  ISETP.NE.AND.EX P2, PT, RZ, UR5, PT, P2 ;  /* 0x00000005ff007c0c */ /* 0x000fe2000bf45320 */
[----:B------:R-:W-:Y:S02]  /*18d0*/  ULDC.64 UR4, c[0x0][0xb00] ;  /* 0x0002c00000047ab9 */ /* 0x000fe40000000a00 */
[----:B------:R-:W-:-:S03]  /*18e0*/  ISETP.NE.U32.AND P0, PT, RZ, UR4, PT ;  /* 0x00000004ff007c0c */ /* 0x000fc6000bf05070 */
[----:B---3--:R-:W1:Y:S01]  /*18f0*/  @P1 LDC.64 R6, c[0x0][0xb20] ;  /* 0x0002c800ff061b82 */ /* 0x008e620000000a00 */
        /* <DEDUP_REMOVED lines=30> */
.L_x_3843:
[----:B------:R-:W-:Y:S01]  /*1ae0*/  ULDC.64 UR4, c[0x0][0xb18] ;  /* 0x0002c60000047ab9 */ /* 0x000fe20000000a00 */
[C---:B------:R-:W-:Y:S01]  /*1af0*/  LOP3.LUT R3, R98.reuse, 0xff000000, RZ, 0xc0, !PT ;  /* 0xff00000062037812 */ /* 0x040fe200078ec0ff */
[----:B------:R-:W-:Y:S01]  /*1b00*/  IMAD.MOV.U32 R211, RZ, RZ, R99 ;  /* 0x000000ffffd37224 */ /* 0x000fe200078e0063 */
[----:B------:R-:W-:Y:S02]  /*1b10*/  ISETP.NE.U32.AND P1, PT, RZ, UR4, PT ;  /* 0x00000004ff007c0c */ /* 0x000fe4000bf25070 */
[C---:B------:R-:W-:Y:S02]  /*1b20*/  LOP3.LUT R0, R98.reuse, 0xff0000, RZ, 0xc0, !PT ;  /* 0x00ff000062007812 */ /* 0x040fe400078ec0ff */
[----:B------:R-:W-:Y:S02]  /*1b30*/  ISETP.NE.AND.EX P1, PT, RZ, UR5, PT, P1 ;  /* 0x00000005ff007c0c */ /* 0x000fe4000bf25310 */
[----:B------:R-:W-:Y:S02]  /*1b40*/  SHF.R.U32.HI R3, RZ, 0x8, R3 ;  /* 0x00000008ff037819 */ /* 0x000fe40000011603 */
[----:B------:R-:W-:-:S02]  /*1b50*/  LOP3.LUT R156, R98, 0xffff, RZ, 0xc0, !PT ;  /* 0x0000ffff629c7812 */ /* 0x000fc400078ec0ff */
[----:B------:R-:W-:-:S07]  /*1b60*/  LEA.HI R210, R0, R3, RZ, 0x10 ;  /* 0x0000000300d27211 */ /* 0x000fce00078f80ff */
[----:B------:R-:W-:Y:S05]  /*1b70*/  @!P1 BRA `(.L_x_3844) ;  /* 0x0000000000109947 */ /* 0x000fea0003800000 */
[----:B------:R-:W0:Y:S02]  /*1b80*/  LDC.64 R4, c[0x0][0xb18] ;  /* 0x0002c600ff047b82 */ /* 0x000e240000000a00 */
[----:B0-----:R-:W-:-:S05]  /*1b90*/  IMAD.WIDE R4, R99, 0x4, R4 ;  /* 0x0000000463047825 */ /* 0x001fca00078e0204 */
[----:B------:R0:W5:Y:S01]  /*1ba0*/  LDG.E R31, desc[UR44][R4.64] ;  /* 0x0000002c041f7981 */ /* 0x000162000c1e1900 */
[----:B------:R-:W-:Y:S05]  /*1bb0*/  BRA `(.L_x_3845) ;  /* 0x0000000000107947 */ /* 0x000fea0003800000 */
.L_x_3844:
[----:B------:R-:W-:Y:S05]  /*1bc0*/  @!P0 BRA `(.L_x_3845) ;  /* 0x00000000000c8947 */ /* 0x000fea0003800000 */
[----:B------:R-:W2:Y:S04]  /*1bd0*/  LDG.E R0, desc[UR44][R4.64] ;  /* 0x0000002c04007981 */ /* 0x000ea8000c1e1900 */
[----:B------:R-:W2:Y:S02]  /*1be0*/  LDG.E R31, desc[UR44][R4.64+0x4] ;  /* 0x0000042c041f7981 */ /* 0x000ea4000c1e1900 */
[----:B--2---:R-:W-:-:S07]  /*1bf0*/  IMAD.IADD R31, R31, 0x1, -R0 ;  /* 0x000000011f1f7824 */ /* 0x004fce00078e0a00 */
.L_x_3845:
[----:B------:R-:W-:Y:S02]  /*1c00*/  ULDC.64 UR4, c[0x0][0xb08] ;  /* 0x0002c20000047ab9 */ /* 0x000fe40000000a00 */
[----:B------:R-:W-:-:S04]  /*1c10*/  ISETP.NE.U32.AND P0, PT, RZ, UR4, PT ;  /* 0x00000004ff007c0c */ /* 0x000fc8000bf05070 */
[----:B------:R-:W-:Y:S01]  /*1c20*/  ISETP.NE.AND.EX P0, PT, RZ, UR5, PT, P0 ;  /* 0x00000005ff007c0c */ /* 0x000fe2000bf05300 */
[----:B------:R-:W-:Y:S02]  /*1c30*/  ULDC.64 UR4, c[0x0][0xb28] ;  /* 0x0002ca0000047ab9 */ /* 0x000fe40000000a00 */
[----:B------:R-:W-:-:S04]  /*1c40*/  ISETP.NE.U32.AND P1, PT, RZ, UR4, PT ;  /* 0x00000004ff007c0c */ /* 0x000fc8000bf25070 */
[----:B------:R-:W-:-:S06]  /*1c50*/  ISETP.NE.AND.EX P1, PT, RZ, UR5, PT, P1 ;  /* 0x00000005ff007c0c */ /* 0x000fcc000bf25310 */
[----:B------:R-:W1:Y:S08]  /*1c60*/  @P0 LDC.64 R8, c[0x0][0xb08] ;  /* 0x0002c200ff080b82 */ /* 0x000e700000000a00 */
[----:B0-----:R-:W0:Y:S01]  /*1c70*/  @P1 LDC.64 R4, c[0x0][0xb28] ;  /* 0x0002ca00ff041b82 */ /* 0x001e220000000a00 */
[----:B-1----:R-:W-:-:S05]  /*1c80*/  @P0 IMAD.WIDE R8, R99, 0x4, R8 ;  /* 0x0000000463080825 */ /* 0x002fca00078e0208 */
[----:B------:R-:W2:Y:S04]  /*1c90*/  @P0 LDG.E R0, desc[UR44][R8.64] ;  /* 0x0000002c08000981 */ /* 0x000ea8000c1e1900 */
[----:B------:R-:W2:Y:S01]  /*1ca0*/  @P0 LDG.E R3, desc[UR44][R8.64+0x4] ;  /* 0x0000042c08030981 */ /* 0x000ea2000c1e1900 */
[----:B0-----:R-:W-:Y:S02]  /*1cb0*/  @P1 IMAD.WIDE R6, R99, 0x4, R4 ;  /* 0x0000000463061825 */ /* 0x001fe400078e0204 */
[----:B------:R-:W0:Y:S02]  /*1cc0*/  LDC R4, c[0x0][0x448] ;  /* 0x00011200ff047b82 */ /* 0x000e240000000800 */
[----:B-----5:R-:W-:-:S06]  /*1cd0*/  IMAD.MOV.U32 R44, RZ, RZ, R31 ;  /* 0x000000ffff2c7224 */ /* 0x020fcc00078e001f */
[----:B------:R1:W5:Y:S01]  /*1ce0*/  @P1 LDG.E R44, desc[UR44][R6.64] ;  /* 0x0000002c062c1981 */ /* 0x000362000c1e1900 */
[----:B------:R-:W-:Y:S02]  /*1cf0*/  IMAD.SHL.U32 R209, R97, 0x80, RZ ;  /* 0x0000008061d17824 */ /* 0x000fe400078e00ff */
[----:B------:R-:W-:Y:S01]  /*1d00*/  IMAD.IADD R13, R31, 0x1, -R10 ;  /* 0x000000011f0d7824 */ /* 0x000fe200078e0a0a */
[----:B0-----:R-:W-:Y:S02]  /*1d10*/  ISETP.NE.AND P1, PT, R4, 0x1, PT ;  /* 0x000000010400780c */ /* 0x001fe40003f25270 */
[----:B------:R-:W0:Y:S11]  /*1d20*/  LDC.64 R4, c[0x0][0xad8] ;  /* 0x0002b600ff047b82 */ /* 0x000e360000000a00 */
[----:B------:R-:W1:Y:S08]  /*1d30*/  @P1 LDC R12, c[0x0][0x44c] ;  /* 0x00011300ff0c1b82 */ /* 0x000e700000000800 */
[----:B------:R-:W3:Y:S01]  /*1d40*/  @P1 LDC R11, c[0x0][0x450] ;  /* 0x00011400ff0b1b82 */ /* 0x000ee20000000800 */
[----:B0-----:R-:W-:Y:S01]  /*1d50*/  ISETP.GE.AND P2, PT, R5, 0x1, PT ;  /* 0x000000010500780c */ /* 0x001fe20003f46270 */
[----:B--2---:R-:W-:-:S02]  /*1d60*/  @P0 IMAD.IADD R26, R3, 0x1, -R0 ;  /* 0x00000001031a0824 */ /* 0x004fc400078e0a00 */
[----:B------:R-:W-:Y:S02]  /*1d70*/  VIADD R3, R209, 0x7f ;  /* 0x0000007fd1037836 */ /* 0x000fe40000000000 */
[----:B------:R-:W-:Y:S02]  /*1d80*/  IMAD.IADD R29, R13, 0x1, R26 ;  /* 0x000000010d1d7824 */ /* 0x000fe400078e021a */
[----:B-1----:R-:W-:-:S03]  /*1d90*/  @P1 IMAD.HI.U32 R6, R3, R12, RZ ;  /* 0x0000000c03061227 */ /* 0x002fc600078e00ff */
[C---:B------:R-:W-:Y:S01]  /*1da0*/  IADD3 R225, R29.reuse, 0x1, -R28 ;  /* 0x000000011de17810 */ /* 0x040fe20007ffe81c */
[----:B------:R-:W-:Y:S01]  /*1db0*/  VIADD R0, R29, 0x5f ;  /* 0x0000005f1d007836 */ /* 0x000fe20000000000 */
[----:B---3--:R-:W-:-:S03]  /*1dc0*/  @P1 SHF.R.U32.HI R3, RZ, R11, R6 ;  /* 0x0000000bff031219 */ /* 0x008fc60000011606 */
        /* <DEDUP_REMOVED lines=10> */
[----:B------:R-:W-:Y:S02]  /*1e70*/  ISETP.NE.AND P0, PT, R5, 0x1, PT ;  /* 0x000000010500780c */ /* 0x000fe40003f05270 */
[----:B------:R-:W-:-:S11]  /*1e80*/  IADD3 R3, -R3, RZ, RZ ;  /* 0x000000ff03037210 */ /* 0x000fd60007ffe1ff */
[----:B------:R-:W0:Y:S02]  /*1e90*/  @P0 LDC.64 R6, c[0x0][0xae0] ;  /* 0x0002b800ff060b82 */ /* 0x000e240000000a00 */
[----:B0-----:R-:W-:-:S05]  /*1ea0*/  @P0 IMAD.HI.U32 R6, R3, R6, RZ ;  /* 0x0000000603060227 */ /* 0x001fca00078e00ff */
[----:B------:R-:W-:-:S04]  /*1eb0*/  @P0 SHF.R.U32.HI R3, RZ, R7, R6 ;  /* 0x00000007ff030219 */ /* 0x000fc80000011606 */
[----:B------:R-:W-:Y:S01]  /*1ec0*/  LOP3.LUT R0, RZ, R3, RZ, 0x33, !PT ;  /* 0x00000003ff007212 */ /* 0x000fe200078e33ff */
[----:B------:R-:W-:Y:S06]  /*1ed0*/  BRA `(.L_x_3849) ;  /* 0x0000000000107947 */ /* 0x000fec0003800000 */
.L_x_3848:
[----:B------:R-:W-:-:S13]  /*1ee0*/  ISETP.NE.AND P0, PT, R5, 0x1, PT ;  /* 0x000000010500780c */ /* 0x000fda0003f05270 */
[----:B------:R-:W0:Y:S02]  /*1ef0*/  @P0 LDC.64 R6, c[0x0][0xae0] ;  /* 0x0002b800ff060b82 */ /* 0x000e240000000a00 */
[----:B0-----:R-:W-:-:S05]  /*1f00*/  @P0 IMAD.HI.U32 R6, R0, R6, RZ ;  /* 0x0000000600060227 */ /* 0x001fca00078e00ff */
[----:B------:R-:W-:-:S07]  /*1f10*/  @P0 SHF.R.U32.HI R0, RZ, R7, R6 ;  /* 0x00000007ff000219 */ /* 0x000fce0000011606 */
.L_x_3849:
[----:B------:R-:W-:Y:S05]  /*1f20*/  BSYNC B0 ;  /* 0x0000000000007941 */ /* 0x000fea0003800000 */
.L_x_3847:
[----:B------:R-:W-:-:S05]  /*1f30*/  IMAD R3, R0, R5, R5 ;  /* 0x0000000500037224 */ /* 0x000fca00078e0205 */
[----:B------:R-:W-:-:S07]  /*1f40*/  VIMNMX R4, R4, R3, PT ;  /* 0x0000000304047248 */ /* 0x000fce0003fe0100 */
.L_x_3846:
[----:B------:R-:W0:Y:S01]  /*1f50*/  @P1 LDC R6, c[0x0][0x44c] ;  /* 0x00011300ff061b82 */ /* 0x000e220000000800 */
[----:B------:R-:W-:Y:S01]  /*1f60*/  VIADD R4, R4, 0x5f ;  /* 0x0000005f04047836 */ /* 0x000fe20000000000 */
[----:B------:R-:W-:Y:S01]  /*1f70*/  ULDC UR4, c[0x0][0xad4] ;  /* 0x0002b50000047ab9 */ /* 0x000fe20000000800 */
[----:B------:R-:W-:Y:S02]  /*1f80*/  IMAD.MOV.U32 R0, RZ, RZ, R209 ;  /* 0x000000ffff007224 */ /* 0x000fe400078e00d1 */
[----:B------:R-:W-:-:S03]  /*1f90*/  IMAD.HI R4, R4, 0x2aaaaaab, RZ ;  /* 0x2aaaaaab04047827 */ /* 0x000fc600078e02ff */
[----:B------:R-:W1:Y:S01]  /*1fa0*/  @P1 LDC R7, c[0x0][0x450] ;  /* 0x00011400ff071b82 */ /* 0x000e620000000800 */
[----:B------:R-:W-:Y:S01]  /*1fb0*/  IMAD.IADD R217, R29, 0x1, -R28 ;  /* 0x000000011dd97824 */ /* 0x000fe200078e0a1c */
[----:B------:R-:W-:-:S04]  /*1fc0*/  SHF.R.U32.HI R3, RZ, 0x1f, R4 ;  /* 0x0000001fff037819 */ /* 0x000fc80000011604 */
[----:B------:R-:W-:-:S04]  /*1fd0*/  LEA.HI.SX32 R4, R4, R3, 0x1c ;  /* 0x0000000304047211 */ /* 0x000fc800078fe2ff */
[----:B------:R-:W-:Y:S01]  /*1fe0*/  VIMNMX R8, R45, R4, PT ;  /* 0x000000042d087248 */ /* 0x000fe20003fe0100 */
[----:B0-----:R-:W-:-:S05]  /*1ff0*/  @P1 IMAD.HI.U32 R6, R209, R6, RZ ;  /* 0x00000006d1061227 */ /* 0x001fca00078e00ff */
[----:B-1----:R-:W-:-:S05]  /*2000*/  @P1 SHF.R.U32.HI R0, RZ, R7, R6 ;  /* 0x00000007ff001219 */ /* 0x002fca0000011606 */
        /* <DEDUP_REMOVED lines=13> */
.L_x_3852:
[----:B------:R-:W-:-:S13]  /*20e0*/  ISETP.NE.AND P0, PT, R5, 0x1, PT ;  /* 0x000000010500780c */ /* 0x000fda0003f05270 */
[----:B------:R-:W0:Y:S02]  /*20f0*/  @P0 LDC.64 R6, c[0x0][0xae0] ;  /* 0x0002b800ff060b82 */ /* 0x000e240000000a00 */
[----:B0-----:R-:W-:-:S05]  /*2100*/  @P0 IMAD.HI.U32 R6, R0, R6, RZ ;  /* 0x0000000600060227 */ /* 0x001fca00078e00ff */
[----:B------:R-:W-:-:S07]  /*2110*/  @P0 SHF.R.U32.HI R0, RZ, R7, R6 ;  /* 0x00000007ff000219 */ /* 0x000fce0000011606 */
.L_x_3853:
[----:B------:R-:W-:Y:S05]  /*2120*/  BSYNC B0 ;  /* 0x0000000000007941 */ /* 0x000fea0003800000 */
.L_x_3851:
[----:B------:R-:W-:-:S05]  /*2130*/  IMAD R0, R0, R5, RZ ;  /* 0x0000000500007224 */ /* 0x000fca00078e02ff */
[----:B------:R-:W-:-:S07]  /*2140*/  VIMNMX R3, R3, R0, !PT ;  /* 0x0000000003037248 */ /* 0x000fce0007fe0100 */
.L_x_3850:
[----:B------:R-:W-:Y:S01]  /*2150*/  IMAD.HI R3, R3, 0x2aaaaaab, RZ ;  /* 0x2aaaaaab03037827 */ /* 0x000fe200078e02ff */
[----:B------:R-:W-:Y:S01]  /*2160*/  BSSY B0, `(.L_x_3854) ;  /* 0x0000028000007945 */ /* 0x000fe20003800000 */
[----:B------:R-:W-:Y:S02]  /*2170*/  LOP3.LUT R219, R210, 0xff, RZ, 0xc0, !PT ;  /* 0x000000ffd2db7812 */ /* 0x000fe400078ec0ff */
[----:B------:R-:W-:Y:S02]  /*2180*/  SHF.R.U32.HI R210, RZ, 0x10, R210 ;  /* 0x00000010ffd27819 */ /* 0x000fe400000116d2 */
[----:B------:R-:W-:-:S04]  /*2190*/  SHF.R.U32.HI R0, RZ, 0x1f, R3 ;  /* 0x0000001fff007819 */ /* 0x000fc80000011603 */
[----:B------:R-:W-:-:S04]  /*21a0*/  LEA.HI.SX32 R0, R3, R0, 0x1c ;  /* 0x0000000003007211 */ /* 0x000fc800078fe2ff */
[----:B------:R-:W-:Y:S01]  /*21b0*/  VIMNMX R9, RZ, R0, !PT ;  /* 0x00000000ff097248 */ /* 0x000fe20007fe0100 */
[----:B------:R-:W-:-:S03]  /*21c0*/  IMAD.MOV.U32 R0, RZ, RZ, RZ ;  /* 0x000000ffff007224 */ /* 0x000fc600078e00ff */
[----:B------:R-:W-:-:S13]  /*21d0*/  ISETP.GT.AND P0, PT, R8, R9, PT ;  /* 0x000000090800720c */ /* 0x000fda0003f04270 */
[----:B------:R-:W-:Y:S05]  /*21e0*/  @!P0 BRA `(.L_x_3855) ;  /* 0x00000000007c8947 */ /* 0x000fea0003800000 */
        /* <DEDUP_REMOVED lines=31> */
.L_x_3855:
[----:B------:R-:W-:Y:S05]  /*23e0*/  BSYNC B0 ;  /* 0x0000000000007941 */ /* 0x000fea0003800000 */
.L_x_3854:
        /* <DEDUP_REMOVED lines=37> */
.L_x_3858:
[----:B------:R-:W-:Y:S05]  /*2640*/  BSYNC B6 ;  /* 0x0000000000067941 */ /* 0x000fea0003800000 */
.L_x_3857:
        /* <DEDUP_REMOVED lines=20> */
.L_x_3860:
[----:B------:R-:W-:Y:S05]  /*2790*/  BSYNC B6 ;  /* 0x0000000000067941 */ /* 0x000fea0003800000 */
.L_x_3859:
[----:B------:R-:W-:Y:S01]  /*27a0*/  ULDC.64 UR4, c[0x0][0xaf0] ;  /* 0x0002bc0000047ab9 */ /* 0x000fe20000000a00 */
[----:B------:R-:W2:Y:S01]  /*27b0*/  LDL R34, [R1+0x498] ;  /* 0x0004980001227983 */ /* 0x000ea20000100800 */
[----:B------:R-:W-:Y:S01]  /*27c0*/  ISETP.NE.U32.AND P0, PT, RZ, UR4, PT ;  /* 0x00000004ff007c0c */ /* 0x000fe2000bf05070 */
[----:B------:R-:W-:Y:S02]  /*27d0*/  IMAD.MOV.U32 R0, RZ, RZ, R99 ;  /* 0x000000ffff007224 */ /* 0x000fe400078e0063 */
[----:B------:R-:W3:Y:S01]  /*27e0*/  LDL R32, [R1+0x4a4] ;  /* 0x0004a40001207983 */ /* 0x000ee20000100800 */
[----:B------:R-:W-:Y:S01]  /*27f0*/  ISETP.NE.AND.EX P0, PT, RZ, UR5, PT, P0 ;  /* 0x00000005ff007c0c */ /* 0x000fe2000bf05300 */
[----:B------:R-:W-:Y:S01]  /*2800*/  ULDC UR8, c[0x0][0x320] ;  /* 0x0000c80000087ab9 */ /* 0x000fe20000000800 */
[----:B------:R-:W-:Y:S01]  /*2810*/  SHF.R.S32.HI R3, RZ, 0x1f, R158 ;  /* 0x0000001fff037819 */ /* 0x000fe2000001149e */
[----:B------:R-:W0:Y:S01]  /*2820*/  S2R R33, SR_TID.X ;  /* 0x0000000000217919 */ /* 0x000e220000002100 */
[----:B------:R-:W1:Y:S01]  /*2830*/  LDC R11, c[0x0][0x3f4] ;  /* 0x0000fd00ff0b7b82 */ /* 0x000e620000000800 */
[----:B------:R-:W-:Y:S01]  /*2840*/  ULDC.64 UR4, c[0x0][0x3f8] ;  /* 0x0000fe0000047ab9 */ /* 0x000fe20000000a00 */
[----:B------:R-:W-:Y:S01]  /*2850*/  SHF.R.S32.HI R155, RZ, 0x1f, R154 ;  /* 0x0000001fff9b7819 */ /* 0x000fe2000001149a */
[----:B------:R-:W-:-:S06]  /*2860*/  ULDC.64 UR6, c[0x0][0x408] ;  /* 0x0001020000067ab9 */ /* 0x000fcc0000000a00 */
[----:B------:R-:W4:Y:S02]  /*2870*/  @P0 LDC.64 R4, c[0x0][0xaf0] ;  /* 0x0002bc00ff040b82 */ /* 0x000f240000000a00 */
[----:B----4-:R-:W-:-:S05]  /*2880*/  @P0 IMAD.WIDE R4, R99, 0x4, R4 ;  /* 0x0000000463040825 */ /* 0x010fca00078e0204 */
[----:B------:R4:W3:Y:S01]  /*2890*/  @P0 LDG.E R0, desc[UR44][R4.64] ;  /* 0x0000002c04000981 */ /* 0x0008e2000c1e1900 */
[----:B------:R-:W-:Y:S01]  /*28a0*/  ISETP.GE.AND P1, PT, R152, UR8, PT ;  /* 0x0000000898007c0c */ /* 0x000fe2000bf26270 */
[C---:B------:R-:W-:Y:S01]  /*28b0*/  IMAD R7, R3.reuse, UR4, RZ ;  /* 0x0000000403077c24 */ /* 0x040fe2000f8e02ff */
[----:B0-----:R-:W-:Y:S01]  /*28c0*/  SHF.R.U32.HI R33, RZ, 0x7, R33 ;  /* 0x00000007ff217819 */ /* 0x001fe20000011621 */
[----:B------:R-:W-:Y:S01]  /*28d0*/  IMAD R9, R3, UR6, RZ ;  /* 0x0000000603097c24 */ /* 0x000fe2000f8e02ff */
[----:B------:R-:W-:Y:S01]  /*28e0*/  SEL R3, RZ, 0xffffffff, P1 ;  /* 0xffffffffff037807 */ /* 0x000fe20000800000 */
[----:B------:R-:W-:Y:S01]  /*28f0*/  IMAD.WIDE.U32 R18, R158, UR4, R154 ;  /* 0x000000049e127c25 */ /* 0x000fe2000f8e009a */
[----:B------:R-:W-:Y:S02]  /*2900*/  ISETP.GE.AND P0, PT, R22, UR8, PT ;  /* 0x0000000816007c0c */ /* 0x000fe4000bf06270 */
[----:B------:R-:W-:Y:S01]  /*2910*/  ISETP.NE.AND P6, PT, R33, 0x1, PT ;  /* 0x000000012100780c */ /* 0x000fe20003fc5270 */
[C---:B------:R-:W-:Y:S01]  /*2920*/  IMAD R7, R158.reuse, UR5, R7 ;  /* 0x000000059e077c24 */ /* 0x040fe2000f8e0207 */
[----:B----4-:R-:W-:Y:S01]  /*2930*/  SEL R4, RZ, 0x1, P0 ;  /* 0x00000001ff047807 */ /* 0x010fe20000000000 */
[----:B------:R-:W-:Y:S01]  /*2940*/  IMAD.WIDE.U32 R20, R158, UR4, R22 ;  /* 0x000000049e147c25 */ /* 0x000fe2000f8e0016 */
[----:B------:R-:W-:-:S02]  /*2950*/  ISETP.GE.AND P0, PT, R172, UR8, PT ;  /* 0x00000008ac007c0c */ /* 0x000fc4000bf06270 */
[----:B------:R-:W-:Y:S01]  /*2960*/  ISETP.GE.AND P1, PT, R167, UR8, PT ;  /* 0x00000008a7007c0c */ /* 0x000fe2000bf26270 */
[----:B------:R-:W-:Y:S01]  /*2970*/  IMAD.SHL.U32 R5, R3, 0x2, RZ ;  /* 0x0000000203057824 */ /* 0x000fe200078e00ff */
[----:B------:R-:W-:Y:S01]  /*2980*/  ISETP.GE.AND P2, PT, R173, UR8, PT ;  /* 0x00000008ad007c0c */ /* 0x000fe2000bf46270 */
[----:B------:R-:W-:Y:S01]  /*2990*/  IMAD.IADD R3, R30, 0x1, R31 ;  /* 0x000000011e037824 */ /* 0x000fe200078e021f */
[----:B------:R-:W-:Y:S01]  /*29a0*/  SEL R6, RZ, 0x8, P1 ;  /* 0x00000008ff067807 */ /* 0x000fe20000800000 */
[----:B------:R-:W-:Y:S01]  /*29b0*/  IMAD.IADD R19, R19, 0x1, R7 ;  /* 0x0000000113137824 */ /* 0x000fe200078e0207 */
[----:B------:R-:W-:Y:S01]  /*29c0*/  LOP3.LUT R4, R5, 0x2, R4, 0xe2, !PT ;  /* 0x0000000205047812 */ /* 0x000fe200078ee204 */
[----:B------:R-:W-:Y:S01]  /*29d0*/  IMAD.IADD R21, R7, 0x1, R21 ;  /* 0x0000000107157824 */ /* 0x000fe200078e0215 */
[----:B-----5:R-:W-:Y:S01]  /*29e0*/  SHF.R.S32.HI R7, RZ, 0x1f, R44 ;  /* 0x0000001fff077819 */ /* 0x020fe2000001142c */
[----:B------:R-:W-:Y:S01]  /*29f0*/  IMAD.WIDE.U32 R24, R158, UR6, R154 ;  /* 0x000000069e187c25 */ /* 0x000fe2000f8e009a */
[----:B------:R-:W-:-:S02]  /*2a00*/  SEL R5, RZ, 0x4, P0 ;  /* 0x00000004ff057807 */ /* 0x000fc40000000000 */
[----:B------:R-:W-:Y:S01]  /*2a10*/  ISETP.GE.AND P0, PT, R166, UR8, PT ;  /* 0x00000008a6007c0c */ /* 0x000fe2000bf06270 */
[C---:B------:R-:W-:Y:S01]  /*2a20*/  IMAD R9, R158.reuse, UR7, R9 ;  /* 0x000000079e097c24 */ /* 0x040fe2000f8e0209 */
[----:B------:R-:W-:Y:S01]  /*2a30*/  ISETP.GE.AND P1, PT, R165, UR8, PT ;  /* 0x00000008a5007c0c */ /* 0x000fe2000bf26270 */
[----:B------:R-:W-:Y:S01]  /*2a40*/  IMAD.WIDE.U32 R30, R158, UR6, R22 ;  /* 0x000000069e1e7c25 */ /* 0x000fe2000f8e0016 */
[----:B------:R-:W-:Y:S02]  /*2a50*/  LOP3.LUT R4, R6, R4, R5, 0xfe, !PT ;  /* 0x0000000406047212 */ /* 0x000fe400078efe05 */
[----:B------:R-:W-:Y:S01]  /*2a60*/  SEL R5, RZ, 0x10, P0 ;  /* 0x00000010ff057807 */ /* 0x000fe20000000000 */
[----:B------:R-:W-:Y:S01]  /*2a70*/  IMAD.IADD R25, R25, 0x1, R9 ;  /* 0x0000000119197824 */ /* 0x000fe200078e0209 */
[----:B------:R-:W-:Y:S01]  /*2a80*/  ISETP.GE.AND P0, PT, R174, UR8, PT ;  /* 0x00000008ae007c0c */ /* 0x000fe2000bf06270 */
[----:B------:R-:W-:Y:S01]  /*2a90*/  IMAD.IADD R31, R9, 0x1, R31 ;  /* 0x00000001091f7824 */ /* 0x000fe200078e021f */
[----:B------:R-:W-:Y:S01]  /*2aa0*/  SEL R6, RZ, 0x20, P1 ;  /* 0x00000020ff067807 */ /* 0x000fe20000800000 */
[C---:B------:R-:W-:Y:S01]  /*2ab0*/  IMAD R9, R7.reuse, UR4, RZ ;  /* 0x0000000407097c24 */ /* 0x040fe2000f8e02ff */
[----:B-1----:R-:W-:Y:S01]  /*2ac0*/  ISETP.GE.AND P1, PT, R22, R11, PT ;  /* 0x0000000b1600720c */ /* 0x002fe20003f26270 */
[----:B------:R-:W-:Y:S01]  /*2ad0*/  IMAD R7, R7, UR6, RZ ;  /* 0x0000000607077c24 */ /* 0x000fe2000f8e02ff */
[----:B------:R-:W-:Y:S01]  /*2ae0*/  LOP3.LUT R4, R6, R4, R5, 0xfe, !PT ;  /* 0x0000000406047212 */ /* 0x000fe200078efe05 */
[C---:B------:R-:W-:Y:S01]  /*2af0*/  IMAD R9, R44.reuse, UR5, R9 ;  /* 0x000000052c097c24 */ /* 0x040fe2000f8e0209 */
[----:B------:R-:W-:Y:S01]  /*2b00*/  SEL R51, RZ, 0x40, P0 ;  /* 0x00000040ff337807 */ /* 0x000fe20000000000 */
[----:B------:R-:W-:Y:S01]  /*2b10*/  IMAD.WIDE.U32 R18, R44, UR4, R18 ;  /* 0x000000042c127c25 */ /* 0x000fe2000f8e0012 */
[----:B------:R-:W-:-:S02]  /*2b20*/  SEL R5, RZ, 0x7fff80, P2 ;  /* 0x007fff80ff057807 */ /* 0x000fc40001000000 */
[----:B------:R-:W-:Y:S01]  /*2b30*/  MOV R58, UR38 ;  /* 0x00000026003a7c02 */ /* 0x000fe20008000f00 */
[----:B------:R-:W-:Y:S01]  /*2b40*/  IMAD.WIDE.U32 R20, R44, UR4, R20 ;  /* 0x000000042c147c25 */ /* 0x000fe2000f8e0014 */
[----:B------:R-:W-:Y:S02]  /*2b50*/  LOP3.LUT R51, R5, R4, R51, 0xfe, !PT ;  /* 0x0000000405337212 */ /* 0x000fe400078efe33 */
[----:B------:R-:W-:Y:S01]  /*2b60*/  LOP3.LUT R58, R58, 0x1, RZ, 0xfc, !PT ;  /* 0x000000013a3a7812 */ /* 0x000fe200078efcff */
[C---:B------:R-:W-:Y:S01]  /*2b70*/  IMAD R63, R44.reuse, UR7, R7 ;  /* 0x000000072c3f7c24 */ /* 0x040fe2000f8e0207 */
[----:B------:R-:W-:Y:S01]  /*2b80*/  SEL R7, R11, RZ, P1 ;  /* 0x000000ff0b077207 */ /* 0x000fe20000800000 */
[----:B------:R-:W-:Y:S01]  /*2b90*/  IMAD.WIDE.U32 R24, R44, UR6, R24 ;  /* 0x000000062c187c25 */ /* 0x000fe2000f8e0018 */
[----:B------:R-:W-:-:S03]  /*2ba0*/  PRMT R68, R51, 0x8880, RZ ;  /* 0x0000888033447816 */ /* 0x000fc600000000ff */
[----:B------:R-:W-:Y:S01]  /*2bb0*/  IMAD.WIDE.U32 R30, R44, UR6, R30 ;  /* 0x000000062c1e7c25 */ /* 0x000fe2000f8e001e */
[----:B------:R-:W-:Y:S05]  /*2bc0*/  @!P6 WARPSYNC.ALL ;  /* 0x000000000000e948 */ /* 0x000fea0003800000 */
[----:B------:R-:W-:Y:S01]  /*2bd0*/  ULDC UR4, c[0x0][0x2f4] ;  /* 0x0000bd0000047ab9 */ /* 0x000fe20000000800 */
[----:B------:R-:W-:Y:S01]  /*2be0*/  IMAD.IADD R7, R22, 0x1, R7 ;  /* 0x0000000116077824 */ /* 0x000fe200078e0207 */
[----:B------:R-:W-:Y:S01]  /*2bf0*/  ISETP.GE.AND P3, PT, R152, UR4, PT ;  /* 0x0000000498007c0c */ /* 0x000fe2000bf66270 */
[----:B------:R-:W-:Y:S01]  /*2c00*/  IMAD.MOV.U32 R55, RZ, RZ, 0x20 ;  /* 0x00000020ff377424 */ /* 0x000fe200078e00ff */
[----:B------:R-:W-:Y:S01]  /*2c10*/  ISETP.GE.AND P0, PT, R22, UR4, PT ;  /* 0x0000000416007c0c */ /* 0x000fe2000bf06270 */
[----:B------:R-:W-:Y:S01]  /*2c20*/  IMAD.IADD R62, R25, 0x1, R63 ;  /* 0x00000001193e7824 */ /* 0x000fe200078e023f */
[----:B------:R-:W-:Y:S01]  /*2c30*/  SEL R6, RZ, 0xffffffff, P3 ;  /* 0xffffffffff067807 */ /* 0x000fe20001800000 */
[----:B------:R-:W-:Y:S01]  /*2c40*/  VIADD R54, R33, 0x8 ;  /* 0x0000000821367836 */ /* 0x000fe20000000000 */
[----:B------:R-:W-:Y:S01]  /*2c50*/  SHF.R.S32.HI R4, RZ, 0x1f, R7 ;  /* 0x0000001fff047819 */ /* 0x000fe20000011407 */
[----:B------:R-:W-:Y:S01]  /*2c60*/  IMAD.IADD R60, R19, 0x1, R9 ;  /* 0x00000001133c7824 */ /* 0x000fe200078e0209 */
[----:B------:R-:W-:Y:S01]  /*2c70*/  SEL R52, RZ, 0x1, P0 ;  /* 0x00000001ff347807 */ /* 0x000fe20000000000 */
[----:B------:R-:W-:Y:S01]  /*2c80*/  IMAD.SHL.U32 R11, R6, 0x2, RZ ;  /* 0x00000002060b7824 */ /* 0x000fe200078e00ff */
[----:B------:R-:W-:Y:S01]  /*2c90*/  LEA.HI R7, R4, R7, RZ, 0x3 ;  /* 0x0000000704077211 */ /* 0x000fe200078f18ff */
[----:B------:R-:W-:Y:S01]  /*2ca0*/  IMAD.IADD R61, R9, 0x1, R21 ;  /* 0x00000001093d7824 */ /* 0x000fe200078e0215 */
[----:B------:R-:W-:Y:S01]  /*2cb0*/  PRMT R68, R68, 0x7710, RZ ;  /* 0x0000771044447816 */ /* 0x000fe200000000ff */
[----:B------:R-:W-:Y:S01]  /*2cc0*/  IMAD.IADD R63, R63, 0x1, R31 ;  /* 0x000000013f3f7824 */ /* 0x000fe200078e021f */
[----:B------:R-:W-:-:S02]  /*2cd0*/  LOP3.LUT R52, R11, 0x2, R52, 0xe2, !PT ;  /* 0x000000020b347812 */ /* 0x000fc400078ee234 */
[----:B------:R-:W-:Y:S01]  /*2ce0*/  SHF.R.S32.HI R65, RZ, 0x3, R7 ;  /* 0x00000003ff417819 */ /* 0x000fe20000011407 */
[C---:B--2---:R-:W-:Y:S01]  /*2cf0*/  IMAD.SHL.U32 R50, R34.reuse, 0x40, RZ ;  /* 0x0000004022327824 */ /* 0x044fe200078e00ff */
[----:B------:R-:W-:Y:S01]  /*2d00*/  @!P6 BAR.SYNC.DEFER_BLOCKING 0x9, 0x100 ;  /* 0x024400000000eb1d */ /* 0x000fe20000010000 */
[----:B------:R-:W-:Y:S01]  /*2d10*/  LOP3.LUT P0, RZ, R34, 0x4, RZ, 0xc0, !PT ;  /* 0x0000000422ff7812 */ /* 0x000fe2000780c0ff */
[----:B---3--:R-:W-:Y:S02]  /*2d20*/  IMAD R57, R32, 0x40, R158 ;  /* 0x0000004020397824 */ /* 0x008fe400078e029e */
[----:B------:R-:W-:Y:S02]  /*2d30*/  LOP3.LUT R50, R50, 0x1c0, RZ, 0xc0, !PT ;  /* 0x000001c032327812 */ /* 0x000fe400078ec0ff */
[----:B------:R-:W-:Y:S02]  /*2d40*/  SEL R55, R55, 0xffffffe0, !P0 ;  /* 0xffffffe037377807 */ /* 0x000fe40004000000 */
[----:B------:R-:W-:-:S02]  /*2d50*/  SHF.R.U32.HI R53, RZ, 0x3, R50 ;  /* 0x00000003ff357819 */ /* 0x000fc40000011632 */
[C---:B------:R-:W-:Y:S02]  /*2d60*/  LOP3.LUT R6, R50.reuse, 0x18, R22, 0xf8, !PT ;  /* 0x0000001832067812 */ /* 0x040fe400078ef816 */
[----:B------:R-:W-:Y:S02]  /*2d70*/  LOP3.LUT R4, R50, 0x38, R7, 0xf8, !PT ;  /* 0x0000003832047812 */ /* 0x000fe400078ef807 */
[-C--:B------:R-:W-:Y:S02]  /*2d80*/  LOP3.LUT R6, R6, R53.reuse, RZ, 0x3c, !PT ;  /* 0x0000003506067212 */ /* 0x080fe400078e3cff */
[----:B------:R-:W-:-:S03]  /*2d90*/  LOP3.LUT R4, R4, R53, RZ, 0x3c, !PT ;  /* 0x0000003504047212 */ /* 0x000fc600078e3cff */
[C---:B------:R-:W-:Y:S01]  /*2da0*/  IMAD R56, R203.reuse, 0x200, R6 ;  /* 0x00000200cb387824 */ /* 0x040fe200078e0206 */
[----:B------:R-:W-:Y:S01]  /*2db0*/  LOP3.LUT R6, R206, 0x38, R7, 0xf8, !PT ;  /* 0x00000038ce067812 */ /* 0x000fe200078ef807 */
[----:B------:R-:W-:Y:S02]  /*2dc0*/  IMAD R66, R203, 0x200, R4 ;  /* 0x00000200cb427824 */ /* 0x000fe400078e0204 */
[----:B------:R-:W-:Y:S01]  /*2dd0*/  IMAD.IADD R59, R55, 0x1, R56 ;  /* 0x00000001373b7824 */ /* 0x000fe200078e0238 */
[----:B------:R-:W-:-:S05]  /*2de0*/  LOP3.LUT R67, R6, R207, RZ, 0x3c, !PT ;  /* 0x000000cf06437212 */ /* 0x000fca00078e3cff */
[----:B------:R-:W-:Y:S01]  /*2df0*/  IMAD.IADD R67, R208, 0x1, R67 ;  /* 0x00000001d0437824 */ /* 0x000fe200078e0243 */
[----:B------:R-:W-:-:S07]  /*2e00*/  SHF.R.S32.HI R64, RZ, 0x1f, R0 ;  /* 0x0000001fff407819 */ /* 0x000fce0000011400 */
.L_x_3916:
[----:B------:R-:W0:Y:S01]  /*2e10*/  LDC R75, c[0x0][0x430] ;  /* 0x00010c00ff4b7b82 */ /* 0x000e220000000800 */
[----:B------:R-:W-:Y:S02]  /*2e20*/  VIADD R48, R48, 0xffffffff ;  /* 0xffffffff30307836 */ /* 0x000fe40000000000 */
[----:B------:R-:W-:Y:S02]  /*2e30*/  IMAD.MOV.U32 R74, RZ, RZ, RZ ;  /* 0x000000ffff4a7224 */ /* 0x000fe400078e00ff */
[----:B------:R-:W-:-:S03]  /*2e40*/  IMAD R4, R48, 0x60, R57 ;  /* 0x0000006030047824 */ /* 0x000fc600078e0239 */
[----:B-1----:R-:W1:Y:S01]  /*2e50*/  LDC R81, c[0x0][0x3f4] ;  /* 0x0000fd00ff517b82 */ /* 0x002e620000000800 */
[----:B------:R-:W-:Y:S01]  /*2e60*/  IMAD.IADD R12, R3, 0x1, R4 ;  /* 0x00000001030c7824 */ /* 0x000fe200078e0204 */
[----:B------:R-:W-:-:S03]  /*2e70*/  ISETP.GE.AND P0, PT, R4, R26, PT ;  /* 0x0000001a0400720c */ /* 0x000fc60003f06270 */
[----:B------:R-:W-:Y:S01]  /*2e80*/  IMAD.MOV.U32 R8, RZ, RZ, R12 ;  /* 0x000000ffff087224 */ /* 0x000fe200078e000c */
[----:B------:R-:W-:Y:S02]  /*2e90*/  ISETP.GT.OR P0, PT, R57, 0x5f, P0 ;  /* 0x0000005f3900780c */ /* 0x000fe40000704670 */
[----:B0-----:R-:W-:-:S11]  /*2ea0*/  ISETP.NE.AND P2, PT, R75, 0x1, PT ;  /* 0x000000014b00780c */ /* 0x001fd60003f45270 */
[----:B------:R-:W0:Y:S08]  /*2eb0*/  @!P0 LDC.64 R6, c[0x0][0x428] ;  /* 0x00010a00ff068b82 */ /* 0x000e300000000a00 */
[----:B------:R-:W2:Y:S08]  /*2ec0*/  @!P0 LDC.64 R4, c[0x0][0x418] ;  /* 0x00010600ff048b82 */ /* 0x000eb00000000a00 */
[----:B------:R-:W3:Y:S08]  /*2ed0*/  @P2 LDC R9, c[0x0][0x434] ;  /* 0x00010d00ff092b82 */ /* 0x000ef00000000800 */
[----:B----4-:R-:W4:Y:S01]  /*2ee0*/  @P2 LDC R10, c[0x0][0x438] ;  /* 0x00010e00ff0a2b82 */ /* 0x010f220000000800 */
[----:B---3--:R-:W-:-:S05]  /*2ef0*/  @P2 IMAD.HI.U32 R9, R12, R9, RZ ;  /* 0x000000090c092227 */ /* 0x008fca00078e00ff */
[----:B----4-:R-:W-:Y:S01]  /*2f00*/  @P2 SHF.R.U32.HI R8, RZ, R10, R9 ;  /* 0x0000000aff082219 */ /* 0x010fe20000011609 */
[----:B0-----:R-:W-:-:S03]  /*2f10*/  @!P0 IMAD R10, R64, R6, RZ ;  /* 0x00000006400a8224 */ /* 0x001fc600078e02ff */
[----:B------:R-:W-:Y:S01]  /*2f20*/  @!P0 SHF.R.S32.HI R9, RZ, 0x1f, R8 ;  /* 0x0000001fff098819 */ /* 0x000fe20000011408 */
[C---:B------:R-:W-:Y:S02]  /*2f30*/  @!P0 IMAD R11, R0.reuse, R7, R10 ;  /* 0x00000007000b8224 */ /* 0x040fe400078e020a */
[----:B------:R-:W-:-:S04]  /*2f40*/  @!P0 IMAD.WIDE.U32 R6, R0, R6, R8 ;  /* 0x0000000600068225 */ /* 0x000fc800078e0008 */
[----:B------:R-:W-:Y:S01]  /*2f50*/  @!P0 IMAD.IADD R7, R7, 0x1, R11 ;  /* 0x0000000107078824 */ /* 0x000fe200078e020b */
[----:B--2---:R-:W-:-:S04]  /*2f60*/  @!P0 LEA R4, P2, R6, R4, 0x2 ;  /* 0x0000000406048211 */ /* 0x004fc800078410ff */
[----:B------:R-:W-:-:S05]  /*2f70*/  @!P0 LEA.HI.X R5, R6, R5, R7, 0x2, P2 ;  /* 0x0000000506058211 */ /* 0x000fca00010f1407 */
[----:B------:R0:W5:Y:S01]  /*2f80*/  @!P0 LDG.E R74, desc[UR44][R4.64] ;  /* 0x0000002c044a8981 */ /* 0x000162000c1e1900 */
[----:B-1----:R-:W-:Y:S01]  /*2f90*/  ISETP.GE.AND P0, PT, R81, 0x1, PT ;  /* 0x000000015100780c */ /* 0x002fe20003f06270 */
[----:B------:R-:W-:Y:S01]  /*2fa0*/  IMAD.MOV R6, RZ, RZ, -R8 ;  /* 0x000000ffff067224 */ /* 0x000fe200078e0a08 */
[----:B------:R-:W-:Y:S05]  /*2fb0*/  YIELD ;  /* 0x0000000000007946 */ /* 0x000fea0003800000 */
[----:B------:R-:W-:Y:S01]  /*2fc0*/  IMAD R75, R75, R6, R12 ;  /* 0x000000064b4b7224 */ /* 0x000fe200078e020c */
[----:B------:R-:W-:Y:S01]  /*2fd0*/  BSSY B0, `(.L_x_3861) ;  /* 0x00002ff000007945 */ /* 0x000fe20003800000 */
[C---:B------:R-:W-:Y:S01]  /*2fe0*/  IMAD R84, R153.reuse, 0x1800, R56 ;  /* 0x0000180099547824 */ /* 0x040fe200078e0238 */
[----:B------:R-:W-:Y:S01]  /*2ff0*/  ISETP.GT.AND P2, PT, R48, R49, PT ;  /* 0x000000313000720c */ /* 0x000fe20003f44270 */
[----:B------:R-:W-:-:S03]  /*3000*/  IMAD R6, R153, 0x1800, R59 ;  /* 0x0000180099067824 */ /* 0x000fc600078e023b */
[----:B------:R-:W-:Y:S01]  /*3010*/  LEA R84, R84, R47, 0x1 ;  /* 0x0000002f54547211 */ /* 0x000fe200078e08ff */
[----:B------:R-:W-:Y:S01]  /*3020*/  IMAD R83, R6, 0x2, R47 ;  /* 0x0000000206537824 */ /* 0x000fe200078e022f */
[----:B0-----:R-:W-:Y:S07]  /*3030*/  @!P0 BRA `(.L_x_3862) ;  /* 0x0000002800d88947 */ /* 0x001fee0003800000 */
[----:B------:R-:W-:Y:S01]  /*3040*/  SHF.R.S32.HI R76, RZ, 0x1f, R75 ;  /* 0x0000001fff4c7819 */ /* 0x000fe2000001144b */
[----:B------:R-:W-:Y:S01]  /*3050*/  ULDC.64 UR4, c[0x0][0x300] ;  /* 0x0000c00000047ab9 */ /* 0x000fe20000000a00 */
[----:B------:R-:W0:Y:S01]  /*3060*/  LDC.64 R10, c[0x0][0x3f8] ;  /* 0x0000fe00ff0a7b82 */ /* 0x000e220000000a00 */
[C---:B------:R-:W-:Y:S01]  /*3070*/  IMAD.WIDE.U32 R4, R75.reuse, UR4, RZ ;  /* 0x000000044b047c25 */ /* 0x040fe2000f8e00ff */
[----:B-----5:R-:W-:Y:S01]  /*3080*/  SHF.R.S32.HI R77, RZ, 0x1f, R74 ;  /* 0x0000001fff4d7819 */ /* 0x020fe2000001144a */
[----:B------:R-:W-:Y:S02]  /*3090*/  ULDC.U8 UR6, c[0x0][0x410] ;  /* 0x0001040000067ab9 */ /* 0x000fe40000000000 */
[----:B------:R-:W-:Y:S01]  /*30a0*/  IMAD R6, R76, UR4, RZ ;  /* 0x000000044c067c24 */ /* 0x000fe2000f8e02ff */
[----:B------:R-:W-:Y:S02]  /*30b0*/  ISETP.NE.AND P0, PT, RZ, UR6, PT ;  /* 0x00000006ff007c0c */ /* 0x000fe4000bf05270 */
[----:B------:R-:W1:Y:S01]  /*30c0*/  LDC.64 R12, c[0x0][0x408] ;  /* 0x00010200ff0c7b82 */ /* 0x000e620000000a00 */
[----:B------:R-:W-:Y:S01]  /*30d0*/  IMAD R7, R75, UR5, R6 ;  /* 0x000000054b077c24 */ /* 0x000fe2000f8e0206 */
[----:B------:R-:W-:-:S03]  /*30e0*/  ULDC.64 UR4, c[0x0][0x310] ;  /* 0x0000c40000047ab9 */ /* 0x000fc60000000a00 */
[----:B------:R-:W-:Y:S02]  /*30f0*/  IMAD.IADD R5, R5, 0x1, R7 ;  /* 0x0000000105057824 */ /* 0x000fe400078e0207 */
[----:B------:R-:W-:Y:S02]  /*3100*/  IMAD R7, R77, UR4, RZ ;  /* 0x000000044d077c24 */ /* 0x000fe4000f8e02ff */
[----:B------:R-:W-:-:S04]  /*3110*/  IMAD.WIDE.U32 R4, R74, UR4, R4 ;  /* 0x000000044a047c25 */ /* 0x000fc8000f8e0004 */
[----:B------:R-:W-:Y:S01]  /*3120*/  IMAD R7, R74, UR5, R7 ;  /* 0x000000054a077c24 */ /* 0x000fe2000f8e0207 */
[----:B------:R-:W-:Y:S01]  /*3130*/  ULDC.64 UR4, c[0x0][0x308] ;  /* 0x0000c20000047ab9 */ /* 0x000fe20000000a00 */
[----:B0-----:R-:W-:-:S04]  /*3140*/  IMAD.WIDE.U32 R14, R48, R10, RZ ;  /* 0x0000000a300e7225 */ /* 0x001fc800078e00ff */
[----:B------:R-:W-:Y:S01]  /*3150*/  IMAD.IADD R5, R5, 0x1, R7 ;  /* 0x0000000105057824 */ /* 0x000fe200078e0207 */
[----:B------:R-:W-:Y:S01]  /*3160*/  SHF.R.S32.HI R7, RZ, 0x1f, R48 ;  /* 0x0000001fff077819 */ /* 0x000fe20000011430 */
[----:B------:R-:W-:-:S04]  /*3170*/  IMAD.WIDE.U32 R4, R156, UR4, R4 ;  /* 0x000000049c047c25 */ /* 0x000fc8000f8e0004 */
[----:B------:R-:W-:Y:S01]  /*3180*/  IMAD R5, R156, UR5, R5 ;  /* 0x000000059c057c24 */ /* 0x000fe2000f8e0205 */
[----:B------:R-:W-:Y:S01]  /*3190*/  ULDC.64 UR4, c[0x0][0x2e8] ;  /* 0x0000ba0000047ab9 */ /* 0x000fe20000000a00 */
[C---:B------:R-:W-:Y:S01]  /*31a0*/  IMAD R6, R7.reuse, R10, RZ ;  /* 0x0000000a07067224 */ /* 0x040fe200078e02ff */
[----:B------:R-:W-:Y:S01]  /*31b0*/  LEA R79, P3, R4, UR4, 0x1 ;  /* 0x00000004044f7c11 */ /* 0x000fe2000f8608ff */
[-C--:B-1----:R-:W-:Y:S02]  /*31c0*/  IMAD R7, R7, R12.reuse, RZ ;  /* 0x0000000c07077224 */ /* 0x082fe400078e02ff */
[----:B------:R-:W-:Y:S01]  /*31d0*/  IMAD.WIDE.U32 R70, R48, R12, RZ ;  /* 0x0000000c30467225 */ /* 0x000fe200078e00ff */
[----:B------:R-:W-:-:S03]  /*31e0*/  LEA.HI.X R80, R4, UR5, R5, 0x1, P3 ;  /* 0x0000000504507c11 */ /* 0x000fc600098f0c05 */
[C---:B------:R-:W-:Y:S02]  /*31f0*/  IMAD R69, R48.reuse, R11, R6 ;  /* 0x0000000b30457224 */ /* 0x040fe400078e0206 */
[----:B------:R-:W-:Y:S02]  /*3200*/  IMAD R7, R48, R13, R7 ;  /* 0x0000000d30077224 */ /* 0x000fe400078e0207 */
[----:B------:R-:W-:Y:S02]  /*3210*/  IMAD.IADD R69, R15, 0x1, R69 ;  /* 0x000000010f457824 */ /* 0x000fe400078e0245 */
[----:B------:R-:W-:Y:S01]  /*3220*/  IMAD.IADD R82, R71, 0x1, R7 ;  /* 0x0000000147527824 */ /* 0x000fe200078e0207 */
[----:B------:R-:W-:Y:S06]  /*3230*/  @!P0 BRA `(.L_x_3863) ;  /* 0x0000001400208947 */ /* 0x000fec0003800000 */
[----:B------:R-:W-:Y:S01]  /*3240*/  IMAD R78, R48, -0x60, R26 ;  /* 0xffffffa0304e7824 */ /* 0x000fe200078e021a */
[----:B------:R-:W-:Y:S01]  /*3250*/  BSSY B1, `(.L_x_3864) ;  /* 0x0000023000017945 */ /* 0x000fe20003800000 */
[----:B------:R-:W-:Y:S02]  /*3260*/  CS2R R8, SRZ ;  /* 0x0000000000087805 */ /* 0x000fe4000001ff00 */
[----:B------:R-:W-:Y:S02]  /*3270*/  CS2R R38, SRZ ;  /* 0x0000000000267805 */ /* 0x000fe4000001ff00 */
[----:B------:R-:W-:Y:S02]  /*3280*/  CS2R R42, SRZ ;  /* 0x00000000002a7805 */ /* 0x000fe4000001ff00 */
[----:B------:R-:W-:Y:S02]  /*3290*/  VIMNMX R78, R78, 0x60, PT ;  /* 0x000000604e4e7848 */ /* 0x000fe40003fe0100 */
[----:B------:R-:W-:-:S02]  /*32a0*/  CS2R R40, SRZ ;  /* 0x0000000000287805 */ /* 0x000fc4000001ff00 */
[----:B------:R-:W-:Y:S02]  /*32b0*/  CS2R R72, SRZ ;  /* 0x0000000000487805 */ /* 0x000fe4000001ff00 */
[----:B------:R-:W-:-:S13]  /*32c0*/  ISETP.GE.AND P0, PT, R158, R78, PT ;  /* 0x0000004e9e00720c */ /* 0x000fda0003f06270 */
[----:B------:R-:W-:Y:S05]  /*32d0*/  @P0 BRA `(.L_x_3865) ;  /* 0x0000000000680947 */ /* 0x000fea0003800000 */
[----:B------:R-:W-:Y:S01]  /*32e0*/  IMAD.MOV.U32 R4, RZ, RZ, R18 ;  /* 0x000000ffff047224 */ /* 0x000fe200078e0012 */
[----:B------:R-:W-:Y:S01]  /*32f0*/  ULDC.64 UR4, c[0x0][0x3e8] ;  /* 0x0000fa0000047ab9 */ /* 0x000fe20000000a00 */
[----:B------:R-:W-:Y:S01]  /*3300*/  IMAD.MOV.U32 R5, RZ, RZ, R60 ;  /* 0x000000ffff057224 */ /* 0x000fe200078e003c */
[----:B------:R-:W-:Y:S01]  /*3310*/  ISETP.GE.AND P4, PT, R164, R81, PT ;  /* 0x00000051a400720c */ /* 0x000fe20003f86270 */
[----:B------:R-:W-:Y:S01]  /*3320*/  IMAD R33, R69, 0x60, RZ ;  /* 0x0000006045217824 */ /* 0x000fe200078e02ff */
[----:B------:R-:W-:Y:S01]  /*3330*/  CS2R R42, SRZ ;  /* 0x00000000002a7805 */ /* 0x000fe2000001ff00 */
[----:B------:R-:W-:Y:S01]  /*3340*/  IMAD.WIDE.U32 R6, R14, 0x60, R4 ;  /* 0x000000600e067825 */ /* 0x000fe200078e0004 */
[----:B------:R-:W-:Y:S02]  /*3350*/  CS2R R38, SRZ ;  /* 0x0000000000267805 */ /* 0x000fe4000001ff00 */
[----:B------:R-:W-:Y:S02]  /*3360*/  CS2R R72, SRZ ;  /* 0x0000000000487805 */ /* 0x000fe4000001ff00 */
[----:B------:R-:W-:Y:S01]  /*3370*/  CS2R R40, SRZ ;  /* 0x0000000000287805 */ /* 0x000fe2000001ff00 */
[----:B------:R-:W-:Y:S01]  /*3380*/  IMAD.IADD R5, R7, 0x1, R33 ;  /* 0x0000000107057824 */ /* 0x000fe200078e0221 */
[----:B------:R-:W-:Y:S01]  /*3390*/  LEA R4, P3, R6, UR4, 0x1 ;  /* 0x0000000406047c11 */ /* 0x000fe2000f8608ff */
[----:B------:R-:W-:-:S02]  /*33a0*/  IMAD.MOV.U32 R32, RZ, RZ, R24 ;  /* 0x000000ffff207224 */ /* 0x000fc400078e0018 */
[----:B------:R-:W-:Y:S01]  /*33b0*/  IMAD.MOV.U32 R33, RZ, RZ, R62 ;  /* 0x000000ffff217224 */ /* 0x000fe200078e003e */
[----:B------:R-:W-:Y:S01]  /*33c0*/  LEA.HI.X R5, R6, UR5, R5, 0x1, P3 ;  /* 0x0000000506057c11 */ /* 0x000fe200098f0c05 */
[----:B------:R-:W-:Y:S01]  /*33d0*/  IMAD R7, R82, 0x60, RZ ;  /* 0x0000006052077824 */ /* 0x000fe200078e02ff */
[----:B------:R-:W-:Y:S01]  /*33e0*/  ISETP.GE.AND P3, PT, R154, R81, PT ;  /* 0x000000519a00720c */ /* 0x000fe20003f66270 */
[----:B------:R-:W-:Y:S01]  /*33f0*/  IMAD.WIDE.U32 R32, R70, 0x60, R32 ;  /* 0x0000006046207825 */ /* 0x000fe200078e0020 */
[----:B------:R-:W-:Y:S01]  /*3400*/  ULDC.64 UR4, c[0x0][0x400] ;  /* 0x0001000000047ab9 */ /* 0x000fe20000000a00 */
[----:B------:R0:W5:Y:S02]  /*3410*/  @!P4 LDG.E.64 R38, desc[UR44][R4.64+0x20] ;  /* 0x0000202c0426c981 */ /* 0x000164000c1e1b00 */
[----:B------:R-:W-:Y:S01]  /*3420*/  IMAD.IADD R7, R33, 0x1, R7 ;  /* 0x0000000121077824 */ /* 0x000fe200078e0207 */
[----:B------:R-:W-:-:S04]  /*3430*/  LEA R6, P5, R32, UR4, 0x1 ;  /* 0x0000000420067c11 */ /* 0x000fc8000f8a08ff */
[----:B------:R-:W-:-:S03]  /*3440*/  LEA.HI.X R7, R32, UR5, R7, 0x1, P5 ;  /* 0x0000000520077c11 */ /* 0x000fc6000a8f0c07 */
[----:B------:R0:W5:Y:S04]  /*3450*/  @!P3 LDG.E.64 R42, desc[UR44][R4.64] ;  /* 0x0000002c042ab981 */ /* 0x000168000c1e1b00 */
[----:B------:R0:W5:Y:S04]  /*3460*/  @!P3 LDG.E.64 R72, desc[UR44][R6.64] ;  /* 0x0000002c0648b981 */ /* 0x000168000c1e1b00 */
[----:B------:R0:W5:Y:S02]  /*3470*/  @!P4 LDG.E.64 R40, desc[UR44][R6.64+0x20] ;  /* 0x0000202c0628c981 */ /* 0x000164000c1e1b00 */
.L_x_3865:
[----:B------:R-:W-:Y:S05]  /*3480*/  BSYNC B1 ;  /* 0x0000000000017941 */ /* 0x000fea0003800000 */
.L_x_3864:
[----:B------:R-:W-:Y:S01]  /*3490*/  ISETP.GE.AND P4, PT, R175, R78, PT ;  /* 0x0000004eaf00720c */ /* 0x000fe20003f86270 */
[----:B------:R-:W-:Y:S01]  /*34a0*/  BSSY B1, `(.L_x_3866) ;  /* 0x0000023000017945 */ /* 0x000fe20003800000 */
[----:B------:R-:W-:Y:S02]  /*34b0*/  CS2R R34, SRZ ;  /* 0x0000000000227805 */ /* 0x000fe4000001ff00 */
[----:B------:R-:W-:Y:S01]  /*34c0*/  CS2R R32, SRZ ;  /* 0x0000000000207805 */ /* 0x000fe2000001ff00 */
[----:B-----5:R-:W-:Y:S01]  /*34d0*/  IMAD.MOV.U32 R85, RZ, RZ, R38 ;  /* 0x000000ffff557224 */ /* 0x020fe200078e0026 */
[----:B------:R-:W-:Y:S01]  /*34e0*/  CS2R R36, SRZ ;  /* 0x0000000000247805 */ /* 0x000fe2000001ff00 */
[----:B------:R-:W-:-:S06]  /*34f0*/  IMAD.MOV.U32 R86, RZ, RZ, R39 ;  /* 0x000000ffff567224 */ /* 0x000fcc00078e0027 */
[----:B------:R-:W-:Y:S05]  /*3500*/  @P4 BRA `(.L_x_3867) ;  /* 0x0000000000704947 */ /* 0x000fea0003800000 */
[C---:B0-----:R-:W-:Y:S01]  /*3510*/  SHF.L.U64.HI R5, R10.reuse, 0x6, R11 ;  /* 0x000000060a057819 */ /* 0x041fe2000001020b */
[----:B------:R-:W-:Y:S01]  /*3520*/  IMAD.SHL.U32 R4, R10, 0x40, RZ ;  /* 0x000000400a047824 */ /* 0x000fe200078e00ff */
[C---:B------:R-:W-:Y:S01]  /*3530*/  SHF.L.U64.HI R7, R12.reuse, 0x6, R13 ;  /* 0x000000060c077819 */ /* 0x040fe2000001020d */
[----:B------:R-:W-:Y:S01]  /*3540*/  IMAD.SHL.U32 R6, R12, 0x40, RZ ;  /* 0x000000400c067824 */ /* 0x000fe200078e00ff */
[----:B------:R-:W-:Y:S01]  /*3550*/  ULDC.64 UR4, c[0x0][0x3e8] ;  /* 0x0000fa0000047ab9 */ /* 0x000fe20000000a00 */
[----:B------:R-:W-:Y:S01]  /*3560*/  IMAD.WIDE.U32 R4, R14, 0x60, R4 ;  /* 0x000000600e047825 */ /* 0x000fe200078e0004 */
[----:B------:R-:W-:Y:S01]  /*3570*/  ULDC.64 UR6, c[0x0][0x400] ;  /* 0x0001000000067ab9 */ /* 0x000fe20000000a00 */
[----:B------:R-:W-:Y:S02]  /*3580*/  CS2R R34, SRZ ;  /* 0x0000000000227805 */ /* 0x000fe4000001ff00 */
[----:B------:R-:W-:Y:S01]  /*3590*/  CS2R R36, SRZ ;  /* 0x0000000000247805 */ /* 0x000fe2000001ff00 */
[----:B------:R-:W-:Y:S01]  /*35a0*/  IMAD.WIDE.U32 R6, R70, 0x60, R6 ;  /* 0x0000006046067825 */ /* 0x000fe200078e0006 */
[----:B------:R-:W-:-:S02]  /*35b0*/  IADD3 R9, P3, R18, R4, RZ ;  /* 0x0000000412097210 */ /* 0x000fc40007f7e0ff */
[----:B------:R-:W-:Y:S01]  /*35c0*/  CS2R R32, SRZ ;  /* 0x0000000000207805 */ /* 0x000fe2000001ff00 */
[----:B------:R-:W-:Y:S01]  /*35d0*/  IMAD R69, R69, 0x60, RZ ;  /* 0x0000006045457824 */ /* 0x000fe200078e02ff */
[----:B------:R-:W-:Y:S01]  /*35e0*/  IADD3 R8, P5, R24, R6, RZ ;  /* 0x0000000618087210 */ /* 0x000fe20007fbe0ff */
[----:B------:R-:W-:-:S03]  /*35f0*/  IMAD R11, R82, 0x60, RZ ;  /* 0x00000060520b7824 */ /* 0x000fc600078e02ff */
[----:B------:R-:W-:Y:S02]  /*3600*/  IADD3.X R10, R60, R69, R5, P3, !PT ;  /* 0x000000453c0a7210 */ /* 0x000fe40001ffe405 */
[----:B------:R-:W-:Y:S02]  /*3610*/  IADD3.X R7, R62, R11, R7, P5, !PT ;  /* 0x0000000b3e077210 */ /* 0x000fe40002ffe407 */
[C---:B------:R-:W-:Y:S02]  /*3620*/  LEA R4, P3, R9.reuse, UR4, 0x1 ;  /* 0x0000000409047c11 */ /* 0x040fe4000f8608ff */
[C---:B------:R-:W-:Y:S02]  /*3630*/  LEA R6, P5, R8.reuse, UR6, 0x1 ;  /* 0x0000000608067c11 */ /* 0x040fe4000f8a08ff */
[----:B------:R-:W-:Y:S02]  /*3640*/  LEA.HI.X R5, R9, UR5, R10, 0x1, P3 ;  /* 0x0000000509057c11 */ /* 0x000fe400098f0c0a */
[----:B------:R-:W-:-:S02]  /*3650*/  LEA.HI.X R7, R8, UR7, R7, 0x1, P5 ;  /* 0x0000000708077c11 */ /* 0x000fc4000a8f0c07 */
[----:B------:R-:W-:Y:S02]  /*3660*/  CS2R R8, SRZ ;  /* 0x0000000000087805 */ /* 0x000fe4000001ff00 */
[-C--:B------:R-:W-:Y:S02]  /*3670*/  ISETP.GE.AND P3, PT, R154, R81.reuse, PT ;  /* 0x000000519a00720c */ /* 0x080fe40003f66270 */
[----:B------:R-:W-:-:S11]  /*3680*/  ISETP.GE.AND P5, PT, R164, R81, PT ;  /* 0x00000051a400720c */ /* 0x000fd60003fa6270 */
[----:B------:R1:W5:Y:S04]  /*3690*/  @!P3 LDG.E.64 R34, desc[UR44][R4.64] ;  /* 0x0000002c0422b981 */ /* 0x000368000c1e1b00 */
[----:B------:R1:W5:Y:S04]  /*36a0*/  @!P5 LDG.E.64 R8, desc[UR44][R4.64+0x20] ;  /* 0x0000202c0408d981 */ /* 0x000368000c1e1b00 */
[----:B------:R1:W5:Y:S04]  /*36b0*/  @!P3 LDG.E.64 R36, desc[UR44][R6.64] ;  /* 0x0000002c0624b981 */ /* 0x000368000c1e1b00 */
[----:B------:R1:W5:Y:S02]  /*36c0*/  @!P5 LDG.E.64 R32, desc[UR44][R6.64+0x20] ;  /* 0x0000202c0620d981 */ /* 0x000364000c1e1b00 */
.L_x_3867:
[----:B------:R-:W-:Y:S05]  /*36d0*/  BSYNC B1 ;  /* 0x0000000000017941 */ /* 0x000fea0003800000 */
.L_x_3866:
[----:B01----:R-:W-:Y:S01]  /*36e0*/  IMAD.MOV.U32 R4, RZ, RZ, R42 ;  /* 0x000000ffff047224 */ /* 0x003fe200078e002a */
[----:B------:R-:W-:Y:S01]  /*36f0*/  MOV R5, R43 ;  /* 0x0000002b00057202 */ /* 0x000fe20000000f00 */
[----:B------:R-:W-:Y:S01]  /*3700*/  IMAD.MOV.U32 R6, RZ, RZ, R72 ;  /* 0x000000ffff067224 */ /* 0x000fe200078e0048 */
[----:B------:R-:W-:Y:S01]  /*3710*/  ISETP.NE.AND P3, PT, R58, 0x3, PT ;  /* 0x000000033a00780c */ /* 0x000fe20003f65270 */
        /* <DEDUP_REMOVED lines=9> */
[----:B------:R-:W-:Y:S02]  /*37b0*/  IMAD.MOV.U32 R4, RZ, RZ, R8 ;  /* 0x000000ffff047224 */ /* 0x000fe400078e0008 */
[----:B------:R-:W-:Y:S01]  /*37c0*/  IMAD.MOV.U32 R5, RZ, RZ, R9 ;  /* 0x000000ffff057224 */ /* 0x000fe200078e0009 */
[----:B------:R-:W-:Y:S01]  /*37d0*/  PRMT R86, R6, 0x5410, R7 ;  /* 0x0000541006567816 */ /* 0x000fe20000000007 */
[----:B------:R-:W-:Y:S02]  /*37e0*/  IMAD.MOV.U32 R6, RZ, RZ, R36 ;  /* 0x000000ffff067224 */ /* 0x000fe400078e0024 */
        /* <DEDUP_REMOVED lines=8> */
.L_x_3868:
[----:B------:R-:W-:Y:S01]  /*3870*/  IMAD R69, R153, 0x8, R2 ;  /* 0x0000000899457824 */ /* 0x000fe200078e0202 */
[----:B------:R-:W-:Y:S01]  /*3880*/  SHF.L.U32 R82, R159, 0x1f, RZ ;  /* 0x0000001f9f527819 */ /* 0x000fe200000006ff */
[----:B------:R-:W-:Y:S03]  /*3890*/  BSSY B1, `(.L_x_3869) ;  /* 0x0000003000017945 */ /* 0x000fe60003800000 */
[----:B------:R-:W0:Y:S02]  /*38a0*/  SYNCS.PHASECHK.TRANS64.TRYWAIT P5, [R69+URZ+0x32490], R82 ;  /* 0x03249052450075a7 */ /* 0x000e2400080a017f */
[----:B0-----:R-:W-:Y:S05]  /*38b0*/  @!P5 BRA `(.L_x_3870) ;  /* 0x000003700098d947 */ /* 0x001fea0003800000 */
.L_x_4232:
[----:B------:R-:W-:Y:S05]  /*38c0*/  BSYNC B1 ;  /* 0x0000000000017941 */ /* 0x000fea0003800000 */
.L_x_3869:
[----:B------:R-:W-:-:S03]  /*38d0*/  UMOV UR4, 0xffffffff ;  /* 0xffffffff00047882 */ /* 0x000fc60000000000 */
[----:B------:R-:W-:Y:S05]  /*38e0*/  BRA.DIV UR4, `(.L_x_3871) ;  /* 0x0000037204a07947 */ /* 0x000fea000b800000 */
[----:B------:R1:W2:Y:S04]  /*38f0*/  SHFL.IDX PT, R71, R80, RZ, 0x1c1f ;  /* 0x001c1fff50477589 */ /* 0x0002a800000e0000 */
[----:B------:R1:W3:Y:S02]  /*3900*/  SHFL.IDX PT, R14, R79, RZ, 0x1c1f ;  /* 0x001c1fff4f0e7589 */ /* 0x0002e400000e0000 */
.L_x_4236:
[----:B------:R-:W-:Y:S04]  /*3910*/  BSSY B1, `(.L_x_3872) ;  /* 0x000006b000017945 */ /* 0x000fe80003800000 */
[----:B------:R-:W-:Y:S05]  /*3920*/  @P0 BRA `(.L_x_3873) ;  /* 0x0000000400a40947 */ /* 0x000fea0003800000 */
[----:B------:R-:W-:Y:S01]  /*3930*/  LOP3.LUT R4, R52, 0x1, RZ, 0xc0, !PT ;  /* 0x0000000134047812 */ /* 0x000fe200078ec0ff */
[----:B------:R-:W-:Y:S03]  /*3940*/  BSSY B2, `(.L_x_3874) ;  /* 0x0000034000027945 */ /* 0x000fe60003800000 */
[----:B------:R-:W-:-:S13]  /*3950*/  ISETP.NE.U32.AND P0, PT, R4, 0x1, PT ;  /* 0x000000010400780c */ /* 0x000fda0003f05070 */
[----:B------:R-:W-:Y:S05]  /*3960*/  @P0 BRA `(.L_x_3875) ;  /* 0x0000000000c40947 */ /* 0x000fea0003800000 */
[----:B------:R4:W0:Y:S01]  /*3970*/  LDS.128 R4, [R84] ;  /* 0x0000000054047984 */ /* 0x0008220000000c00 */
[----:B------:R-:W-:Y:S01]  /*3980*/  ISETP.GE.AND P5, PT, R154, R81, PT ;  /* 0x000000519a00720c */ /* 0x000fe20003fa6270 */
[----:B------:R-:W-:Y:S01]  /*3990*/  BSSY B3, `(.L_x_3876) ;  /* 0x000002d000037945 */ /* 0x000fe20003800000 */
[----:B---3--:R-:W-:-:S04]  /*39a0*/  LEA R10, P0, R22, R14, 0x1 ;  /* 0x0000000e160a7211 */ /* 0x008fc800078008ff */
[----:B--2---:R-:W-:-:S07]  /*39b0*/  LEA.HI.X R11, R22, R71, R23, 0x1, P0 ;  /* 0x00000047160b7211 */ /* 0x004fce00000f0c17 */
[----:B----4-:R-:W-:Y:S05]  /*39c0*/  @P5 BRA `(.L_x_3877) ;  /* 0x0000000000a45947 */ /* 0x010fea0003800000 */
[--C-:B------:R-:W-:Y:S01]  /*39d0*/  SHF.R.U64 R15, R42, 0x10, R43.reuse ;  /* 0x000000102a0f7819 */ /* 0x100fe2000000122b */
[----:B0-----:R-:W-:Y:S01]  /*39e0*/  IMAD.MOV.U32 R12, RZ, RZ, R6 ;  /* 0x000000ffff0c7224 */ /* 0x001fe200078e0006 */
[----:B------:R-:W-:Y:S01]  /*39f0*/  SHF.R.U32.HI R42, RZ, 0x10, R43 ;  /* 0x00000010ff2a7819 */ /* 0x000fe2000001162b */
[--C-:B------:R-:W-:Y:S01]  /*3a00*/  HADD2.F32 R6, -RZ, R5.reuse.H1_H1 ;  /* 0x30000005ff067230 */ /* 0x100fe20000004100 */
[--C-:B------:R-:W-:Y:S01]  /*3a10*/  SHF.R.U64 R43, R72, 0x10, R73.reuse ;  /* 0x00000010482b7819 */ /* 0x100fe20000001249 */
[----:B------:R-:W-:Y:S01]  /*3a20*/  HADD2.F32 R5, -RZ, R5.H0_H0 ;  /* 0x20000005ff057230 */ /* 0x000fe20000004100 */
[----:B------:R-:W-:Y:S01]  /*3a30*/  SHF.R.U32.HI R72, RZ, 0x10, R73 ;  /* 0x00000010ff487819 */ /* 0x000fe20000011649 */
[----:B------:R-:W-:Y:S02]  /*3a40*/  HADD2.F32 R15, -RZ, R15.H0_H0 ;  /* 0x2000000fff0f7230 */ /* 0x000fe40000004100 */
[----:B------:R-:W-:Y:S02]  /*3a50*/  HADD2.F32 R43, -RZ, R43.H0_H0 ;  /* 0x2000002bff2b7230 */ /* 0x000fe40000004100 */
[----:B------:R-:W-:-:S02]  /*3a60*/  HADD2.F32 R72, -RZ, R72.H0_H0 ;  /* 0x20000048ff487230 */ /* 0x000fc40000004100 */
[--C-:B------:R-:W-:Y:S02]  /*3a70*/  HADD2.F32 R13, -RZ, R7.reuse.H1_H1 ;  /* 0x30000007ff0d7230 */ /* 0x100fe40000004100 */
[CC--:B------:R-:W-:Y:S01]  /*3a80*/  FMUL.FTZ R90, R6.reuse, R43.reuse ;  /* 0x0000002b065a7220 */ /* 0x0c0fe20000410000 */
[----:B------:R-:W-:Y:S02]  /*3a90*/  HADD2.F32 R7, -RZ, R7.H0_H0 ;  /* 0x20000007ff077230 */ /* 0x000fe40000004100 */
[C---:B------:R-:W-:Y:S01]  /*3aa0*/  FMUL.FTZ R43, R5.reuse, R43 ;  /* 0x0000002b052b7220 */ /* 0x040fe20000410000 */
[----:B------:R-:W-:Y:S02]  /*3ab0*/  HADD2.F32 R42, -RZ, R42.H0_H0 ;  /* 0x2000002aff2a7230 */ /* 0x000fe40000004100 */
[-C--:B------:R-:W-:Y:S01]  /*3ac0*/  FFMA.FTZ R90, R5, R15.reuse, -R90 ;  /* 0x0000000f055a7223 */ /* 0x080fe2000001085a */
[----:B------:R-:W-:Y:S01]  /*3ad0*/  FMUL.FTZ R92, R13, R72 ;  /* 0x000000480d5c7220 */ /* 0x000fe20000410000 */
[----:B------:R-:W-:Y:S01]  /*3ae0*/  FFMA.FTZ R91, R6, R15, R43 ;  /* 0x0000000f065b7223 */ /* 0x000fe2000001002b */
[----:B------:R-:W-:-:S02]  /*3af0*/  HADD2.F32 R5, -RZ, R4.H1_H1 ;  /* 0x30000004ff057230 */ /* 0x000fc40000004100 */
[C---:B------:R-:W-:Y:S01]  /*3b00*/  FMUL.FTZ R72, R7.reuse, R72 ;  /* 0x0000004807487220 */ /* 0x040fe20000410000 */
[--C-:B------:R-:W-:Y:S02]  /*3b10*/  HADD2.F32 R15, -RZ, R95.reuse.H0_H0 ;  /* 0x2000005fff0f7230 */ /* 0x100fe40000004100 */
[-C--:B------:R-:W-:Y:S01]  /*3b20*/  FFMA.FTZ R92, R7, R42.reuse, -R92 ;  /* 0x0000002a075c7223 */ /* 0x080fe2000001085c */
[----:B------:R-:W-:Y:S02]  /*3b30*/  HADD2.F32 R4, -RZ, R4.H0_H0 ;  /* 0x20000004ff047230 */ /* 0x000fe40000004100 */
[----:B------:R-:W-:Y:S01]  /*3b40*/  FFMA.FTZ R93, R13, R42, R72 ;  /* 0x0000002a0d5d7223 */ /* 0x000fe20000010048 */
[----:B------:R-:W-:Y:S02]  /*3b50*/  HADD2.F32 R43, -RZ, R95.H1_H1 ;  /* 0x3000005fff2b7230 */ /* 0x000fe40000004100 */
[----:B------:R-:W-:Y:S01]  /*3b60*/  FMUL.FTZ R73, R5, R15 ;  /* 0x0000000f05497220 */ /* 0x000fe20000410000 */
[----:B------:R-:W-:-:S02]  /*3b70*/  HADD2.F32 R6, -RZ, R12.H1_H1 ;  /* 0x3000000cff067230 */ /* 0x000fc40000004100 */
[----:B------:R-:W-:Y:S01]  /*3b80*/  FMUL.FTZ R42, R4, R15 ;  /* 0x0000000f042a7220 */ /* 0x000fe20000410000 */
[----:B------:R-:W-:Y:S02]  /*3b90*/  HADD2.F32 R12, -RZ, R12.H0_H0 ;  /* 0x2000000cff0c7230 */ /* 0x000fe40000004100 */
[--C-:B------:R-:W-:Y:S02]  /*3ba0*/  HADD2.F32 R7, -RZ, R94.reuse.H0_H0 ;  /* 0x2000005eff077230 */ /* 0x100fe40000004100 */
[-C--:B------:R-:W-:Y:S01]  /*3bb0*/  FMUL.FTZ R15, R6, R43.reuse ;  /* 0x0000002b060f7220 */ /* 0x080fe20000410000 */
        /* <DEDUP_REMOVED lines=10> */
.L_x_3877:
[----:B------:R-:W-:Y:S05]  /*3c60*/  BSYNC B3 ;  /* 0x0000000000037941 */ /* 0x000fea0003800000 */
.L_x_3876:
[----:B0-----:R4:W-:Y:S02]  /*3c70*/  ST.E.128 desc[UR44][R10.64], R4 ;  /* 0x000000040a007985 */ /* 0x0019e4000c101d2c */
.L_x_3875:
[----:B------:R-:W-:Y:S05]  /*3c80*/  BSYNC B2 ;  /* 0x0000000000027941 */ /* 0x000fea0003800000 */
.L_x_3874:
[----:B------:R-:W-:-:S13]  /*3c90*/  LOP3.LUT P0, RZ, R52, 0x2, RZ, 0xc0, !PT ;  /* 0x0000000234ff7812 */ /* 0x000fda000780c0ff */
[----:B------:R-:W-:Y:S05]  /*3ca0*/  @!P0 BRA `(.L_x_3873) ;  /* 0x0000000000c48947 */ /* 0x000fea0003800000 */
[----:B----4-:R4:W0:Y:S01]  /*3cb0*/  LDS.128 R4, [R83] ;  /* 0x0000000053047984 */ /* 0x0108220000000c00 */
[----:B------:R-:W-:Y:S01]  /*3cc0*/  ISETP.GE.AND P5, PT, R164, R81, PT ;  /* 0x00000051a400720c */ /* 0x000fe20003fa6270 */
[----:B------:R-:W-:Y:S01]  /*3cd0*/  BSSY B2, `(.L_x_3878) ;  /* 0x000002d000027945 */ /* 0x000fe20003800000 */
[----:B---3--:R-:W-:-:S04]  /*3ce0*/  LEA R10, P0, R152, R14, 0x1 ;  /* 0x0000000e980a7211 */ /* 0x008fc800078008ff */
[----:B--2---:R-:W-:-:S07]  /*3cf0*/  LEA.HI.X R11, R152, R71, R157, 0x1, P0 ;  /* 0x00000047980b7211 */ /* 0x004fce00000f0c9d */
[----:B----4-:R-:W-:Y:S05]  /*3d00*/  @P5 BRA `(.L_x_3879) ;  /* 0x0000000000a45947 */ /* 0x010fea0003800000 */
[----:B------:R-:W-:Y:S01]  /*3d10*/  SHF.R.U64 R15, R40, 0x10, R41 ;  /* 0x00000010280f7819 */ /* 0x000fe20000001229 */
[----:B0-----:R-:W-:Y:S01]  /*3d20*/  IMAD.MOV.U32 R12, RZ, RZ, R6 ;  /* 0x000000ffff0c7224 */ /* 0x001fe200078e0006 */
[----:B------:R-:W-:Y:S01]  /*3d30*/  SHF.R.U64 R14, R38, 0x10, R39 ;  /* 0x00000010260e7819 */ /* 0x000fe20000001227 */
[----:B------:R-:W-:Y:S01]  /*3d40*/  HADD2.F32 R6, -RZ, R5.H1_H1 ;  /* 0x30000005ff067230 */ /* 0x000fe20000004100 */
[----:B------:R-:W-:Y:S01]  /*3d50*/  SHF.R.U32.HI R40, RZ, 0x10, R41 ;  /* 0x00000010ff287819 */ /* 0x000fe20000011629 */
[----:B------:R-:W-:Y:S01]  /*3d60*/  HADD2.F32 R15, -RZ, R15.H0_H0 ;  /* 0x2000000fff0f7230 */ /* 0x000fe20000004100 */
[----:B------:R-:W-:Y:S01]  /*3d70*/  SHF.R.U32.HI R38, RZ, 0x10, R39 ;  /* 0x00000010ff267819 */ /* 0x000fe20000011627 */
[----:B------:R-:W-:Y:S02]  /*3d80*/  HADD2.F32 R5, -RZ, R5.H0_H0 ;  /* 0x20000005ff057230 */ /* 0x000fe40000004100 */
[----:B------:R-:W-:Y:S02]  /*3d90*/  HADD2.F32 R14, -RZ, R14.H0_H0 ;  /* 0x2000000eff0e7230 */ /* 0x000fe40000004100 */
[----:B------:R-:W-:Y:S01]  /*3da0*/  FMUL.FTZ R42, R6, R15 ;  /* 0x0000000f062a7220 */ /* 0x000fe20000410000 */
[----:B------:R-:W-:-:S02]  /*3db0*/  HADD2.F32 R40, -RZ, R40.H0_H0 ;  /* 0x20000028ff287230 */ /* 0x000fc40000004100 */
[C---:B------:R-:W-:Y:S01]  /*3dc0*/  FMUL.FTZ R15, R5.reuse, R15 ;  /* 0x0000000f050f7220 */ /* 0x040fe20000410000 */
[--C-:B------:R-:W-:Y:S02]  /*3dd0*/  HADD2.F32 R13, -RZ, R7.reuse.H1_H1 ;  /* 0x30000007ff0d7230 */ /* 0x100fe40000004100 */
[-C--:B------:R-:W-:Y:S01]  /*3de0*/  FFMA.FTZ R42, R5, R14.reuse, -R42 ;  /* 0x0000000e052a7223 */ /* 0x080fe2000001082a */
[----:B------:R-:W-:Y:S02]  /*3df0*/  HADD2.F32 R7, -RZ, R7.H0_H0 ;  /* 0x20000007ff077230 */ /* 0x000fe40000004100 */
[----:B------:R-:W-:Y:S01]  /*3e00*/  FFMA.FTZ R39, R6, R14, R15 ;  /* 0x0000000e06277223 */ /* 0x000fe2000001000f */
[----:B------:R-:W-:Y:S02]  /*3e10*/  HADD2.F32 R38, -RZ, R38.H0_H0 ;  /* 0x20000026ff267230 */ /* 0x000fe40000004100 */
[----:B------:R-:W-:Y:S01]  /*3e20*/  FMUL.FTZ R72, R13, R40 ;  /* 0x000000280d487220 */ /* 0x000fe20000410000 */
[----:B------:R-:W-:-:S02]  /*3e30*/  HADD2.F32 R14, -RZ, R89.H0_H0 ;  /* 0x20000059ff0e7230 */ /* 0x000fc40000004100 */
[C---:B------:R-:W-:Y:S01]  /*3e40*/  FMUL.FTZ R40, R7.reuse, R40 ;  /* 0x0000002807287220 */ /* 0x040fe20000410000 */
[----:B------:R-:W-:Y:S02]  /*3e50*/  HADD2.F32 R89, -RZ, R89.H1_H1 ;  /* 0x30000059ff597230 */ /* 0x000fe40000004100 */
[-C--:B------:R-:W-:Y:S01]  /*3e60*/  FFMA.FTZ R72, R7, R38.reuse, -R72 ;  /* 0x0000002607487223 */ /* 0x080fe20000010848 */
[----:B------:R-:W-:Y:S02]  /*3e70*/  HADD2.F32 R5, -RZ, R4.H1_H1 ;  /* 0x30000004ff057230 */ /* 0x000fe40000004100 */
[----:B------:R-:W-:Y:S01]  /*3e80*/  FFMA.FTZ R43, R13, R38, R40 ;  /* 0x000000260d2b7223 */ /* 0x000fe20000010028 */
[----:B------:R-:W-:Y:S02]  /*3e90*/  HADD2.F32 R6, -RZ, R12.H1_H1 ;  /* 0x3000000cff067230 */ /* 0x000fe40000004100 */
[----:B------:R-:W-:Y:S02]  /*3ea0*/  HADD2.F32 R4, -RZ, R4.H0_H0 ;  /* 0x20000004ff047230 */ /* 0x000fe40000004100 */
[----:B------:R-:W-:Y:S01]  /*3eb0*/  FMUL.FTZ R15, R5, R14 ;  /* 0x0000000e050f7220 */ /* 0x000fe20000410000 */
[----:B------:R-:W-:-:S02]  /*3ec0*/  HADD2.F32 R12, -RZ, R12.H0_H0 ;  /* 0x2000000cff0c7230 */ /* 0x000fc40000004100 */
[-C--:B------:R-:W-:Y:S01]  /*3ed0*/  FMUL.FTZ R41, R6, R89.reuse ;  /* 0x0000005906297220 */ /* 0x080fe20000410000 */
[--C-:B------:R-:W-:Y:S02]  /*3ee0*/  HADD2.F32 R7, -RZ, R88.reuse.H1_H1 ;  /* 0x30000058ff077230 */ /* 0x100fe40000004100 */
[----:B------:R-:W-:Y:S01]  /*3ef0*/  FMUL.FTZ R14, R4, R14 ;  /* 0x0000000e040e7220 */ /* 0x000fe20000410000 */
[----:B------:R-:W-:Y:S02]  /*3f00*/  HADD2.F32 R13, -RZ, R88.H0_H0 ;  /* 0x20000058ff0d7230 */ /* 0x000fe40000004100 */
        /* <DEDUP_REMOVED lines=9> */
.L_x_3879:
[----:B------:R-:W-:Y:S05]  /*3fa0*/  BSYNC B2 ;  /* 0x0000000000027941 */ /* 0x000fea0003800000 */
.L_x_3878:
[----:B0-----:R0:W-:Y:S02]  /*3fb0*/  ST.E.128 desc[UR44][R10.64], R4 ;  /* 0x000000040a007985 */ /* 0x0011e4000c101d2c */
.L_x_3873:
[----:B------:R-:W-:Y:S05]  /*3fc0*/  BSYNC B1 ;  /* 0x0000000000017941 */ /* 0x000fea0003800000 */
.L_x_3872:
[----:B------:R-:W-:-:S03]  /*3fd0*/  UMOV UR4, 0xffffffff ;  /* 0xffffffff00047882 */ /* 0x000fc60000000000 */
[----:B------:R-:W-:Y:S05]  /*3fe0*/  BRA.DIV UR4, `(.L_x_3880) ;  /* 0x0000036e04287947 */ /* 0x000fea000b800000 */
[----:B------:R0:W0:Y:S04]  /*3ff0*/  SHFL.IDX PT, R39, R80, 0x1, 0x1c1f ;  /* 0x003c1f0050277f89 */ /* 0x00002800000e0000 */
[----:B---3--:R3:W0:Y:S02]  /*4000*/  SHFL.IDX PT, R14, R79, 0x1, 0x1c1f ;  /* 0x003c1f004f0e7f89 */ /* 0x00862400000e0000 */
.L_x_4240:
[----:B------:R-:W-:Y:S05]  /*4010*/  @P4 BRA `(.L_x_3881) ;  /* 0x0000001c00e84947 */ /* 0x000fea0003800000 */
[----:B0---4-:R-:W-:Y:S01]  /*4020*/  LOP3.LUT R4, R52, 0x1, RZ, 0xc0, !PT ;  /* 0x0000000134047812 */ /* 0x011fe200078ec0ff */
[----:B------:R-:W-:Y:S03]  /*4030*/  BSSY B1, `(.L_x_3882) ;  /* 0x0000034000017945 */ /* 0x000fe60003800000 */
[----:B------:R-:W-:-:S13]  /*4040*/  ISETP.NE.U32.AND P0, PT, R4, 0x1, PT ;  /* 0x000000010400780c */ /* 0x000fda0003f05070 */
[----:B------:R-:W-:Y:S05]  /*4050*/  @P0 BRA `(.L_x_3883) ;  /* 0x0000000000c40947 */ /* 0x000fea0003800000 */
[----:B------:R0:W4:Y:S01]  /*4060*/  LDS.128 R4, [R84+0x2000] ;  /* 0x0020000054047984 */ /* 0x0001220000000c00 */
[----:B------:R-:W-:Y:S01]  /*4070*/  ISETP.GE.AND P4, PT, R154, R81, PT ;  /* 0x000000519a00720c */ /* 0x000fe20003f86270 */
[----:B------:R-:W-:Y:S01]  /*4080*/  BSSY B2, `(.L_x_3884) ;  /* 0x000002d000027945 */ /* 0x000fe20003800000 */
[----:B------:R-:W-:-:S04]  /*4090*/  LEA R10, P0, R22, R14, 0x1 ;  /* 0x0000000e160a7211 */ /* 0x000fc800078008ff */
[----:B------:R-:W-:-:S07]  /*40a0*/  LEA.HI.X R11, R22, R39, R23, 0x1, P0 ;  /* 0x00000027160b7211 */ /* 0x000fce00000f0c17 */
[----:B0-----:R-:W-:Y:S05]  /*40b0*/  @P4 BRA `(.L_x_3885) ;  /* 0x0000000000a44947 */ /* 0x001fea0003800000 */
[--C-:B------:R-:W-:Y:S01]  /*40c0*/  SHF.R.U64 R15, R34, 0x10, R35.reuse ;  /* 0x00000010220f7819 */ /* 0x100fe20000001223 */
[----:B----4-:R-:W-:Y:S01]  /*40d0*/  IMAD.MOV.U32 R12, RZ, RZ, R6 ;  /* 0x000000ffff0c7224 */ /* 0x010fe200078e0006 */
        /* <DEDUP_REMOVED lines=39> */
.L_x_3885:
[----:B------:R-:W-:Y:S05]  /*4350*/  BSYNC B2 ;  /* 0x0000000000027941 */ /* 0x000fea0003800000 */
.L_x_3884:
[----:B----4-:R0:W-:Y:S02]  /*4360*/  ST.E.128 desc[UR44][R10.64], R4 ;  /* 0x000000040a007985 */ /* 0x0101e4000c101d2c */
.L_x_3883:
[----:B------:R-:W-:Y:S05]  /*4370*/  BSYNC B1 ;  /* 0x0000000000017941 */ /* 0x000fea0003800000 */
.L_x_3882:
[----:B------:R-:W-:-:S13]  /*4380*/  LOP3.LUT P0, RZ, R52, 0x2, RZ, 0xc0, !PT ;  /* 0x0000000234ff7812 */ /* 0x000fda000780c0ff */
[----:B------:R-:W-:Y:S05]  /*4390*/  @!P0 BRA `(.L_x_3881) ;  /* 0x0000001c00088947 */ /* 0x000fea0003800000 */
[----:B0-----:R0:W4:Y:S01]  /*43a0*/  LDS.128 R4, [R83+0x2000] ;  /* 0x0020000053047984 */ /* 0x0011220000000c00 */
[----:B------:R-:W-:Y:S01]  /*43b0*/  ISETP.GE.AND P4, PT, R164, R81, PT ;  /* 0x00000051a400720c */ /* 0x000fe20003f86270 */
[----:B------:R-:W-:Y:S01]  /*43c0*/  BSSY B1, `(.L_x_3886) ;  /* 0x000002d000017945 */ /* 0x000fe20003800000 */
[----:B------:R-:W-:-:S04]  /*43d0*/  LEA R10, P0, R152, R14, 0x1 ;  /* 0x0000000e980a7211 */ /* 0x000fc800078008ff */
[----:B------:R-:W-:-:S07]  /*43e0*/  LEA.HI.X R11, R152, R39, R157, 0x1, P0 ;  /* 0x00000027980b7211 */ /* 0x000fce00000f0c9d */
[----:B0-----:R-:W-:Y:S05]  /*43f0*/  @P4 BRA `(.L_x_3887) ;  /* 0x0000000000a44947 */ /* 0x001fea0003800000 */
[----:B------:R-:W-:Y:S02]  /*4400*/  SHF.R.U64 R13, R32, 0x10, R33 ;  /* 0x00000010200d7819 */ /* 0x000fe40000001221 */
[----:B------:R-:W-:Y:S02]  /*4410*/  SHF.R.U64 R12, R8, 0x10, R9 ;  /* 0x00000010080c7819 */ /* 0x000fe40000001209 */
[----:B----4-:R-:W-:Y:S01]  /*4420*/  MOV R8, R6 ;  /* 0x0000000600087202 */ /* 0x010fe20000000f00 */
[----:B------:R-:W-:Y:S01]  /*4430*/  HADD2.F32 R13, -RZ, R13.H0_H0 ;  /* 0x2000000dff0d7230 */ /* 0x000fe20000004100 */
[----:B------:R-:W-:Y:S01]  /*4440*/  SHF.R.U32.HI R32, RZ, 0x10, R33 ;  /* 0x00000010ff207819 */ /* 0x000fe20000011621 */
[--C-:B------:R-:W-:Y:S01]  /*4450*/  HADD2.F32 R6, -RZ, R5.reuse.H1_H1 ;  /* 0x30000005ff067230 */ /* 0x100fe20000004100 */
[----:B------:R-:W-:Y:S01]  /*4460*/  SHF.R.U32.HI R14, RZ, 0x10, R9 ;  /* 0x00000010ff0e7819 */ /* 0x000fe20000011609 */
[----:B------:R-:W-:Y:S02]  /*4470*/  HADD2.F32 R5, -RZ, R5.H0_H0 ;  /* 0x20000005ff057230 */ /* 0x000fe40000004100 */
[----:B------:R-:W-:-:S02]  /*4480*/  HADD2.F32 R12, -RZ, R12.H0_H0 ;  /* 0x2000000cff0c7230 */ /* 0x000fc40000004100 */
[CC--:B------:R-:W-:Y:S01]  /*4490*/  FMUL.FTZ R34, R6.reuse, R13.reuse ;  /* 0x0000000d06227220 */ /* 0x0c0fe20000410000 */
[----:B------:R-:W-:Y:S02]  /*44a0*/  HADD2.F32 R32, -RZ, R32.H0_H0 ;  /* 0x20000020ff207230 */ /* 0x000fe40000004100 */
[C---:B------:R-:W-:Y:S01]  /*44b0*/  FMUL.FTZ R13, R5.reuse, R13 ;  /* 0x0000000d050d7220 */ /* 0x040fe20000410000 */
[--C-:B------:R-:W-:Y:S02]  /*44c0*/  HADD2.F32 R9, -RZ, R7.reuse.H1_H1 ;  /* 0x30000007ff097230 */ /* 0x100fe40000004100 */
[-C--:B------:R-:W-:Y:S01]  /*44d0*/  FFMA.FTZ R34, R5, R12.reuse, -R34 ;  /* 0x0000000c05227223 */ /* 0x080fe20000010822 */
[----:B------:R-:W-:Y:S02]  /*44e0*/  HADD2.F32 R7, -RZ, R7.H0_H0 ;  /* 0x20000007ff077230 */ /* 0x000fe40000004100 */
[----:B------:R-:W-:Y:S01]  /*44f0*/  FFMA.FTZ R15, R6, R12, R13 ;  /* 0x0000000c060f7223 */ /* 0x000fe2000001000d */
[----:B------:R-:W-:-:S02]  /*4500*/  HADD2.F32 R14, -RZ, R14.H0_H0 ;  /* 0x2000000eff0e7230 */ /* 0x000fc40000004100 */
[-C--:B------:R-:W-:Y:S01]  /*4510*/  FMUL.FTZ R36, R9, R32.reuse ;  /* 0x0000002009247220 */ /* 0x080fe20000410000 */
[--C-:B------:R-:W-:Y:S02]  /*4520*/  HADD2.F32 R12, -RZ, R85.reuse.H0_H0 ;  /* 0x20000055ff0c7230 */ /* 0x100fe40000004100 */
[C---:B------:R-:W-:Y:S01]  /*4530*/  FMUL.FTZ R32, R7.reuse, R32 ;  /* 0x0000002007207220 */ /* 0x040fe20000410000 */
[----:B------:R-:W-:Y:S02]  /*4540*/  HADD2.F32 R85, -RZ, R85.H1_H1 ;  /* 0x30000055ff557230 */ /* 0x000fe40000004100 */
[-C--:B------:R-:W-:Y:S01]  /*4550*/  FFMA.FTZ R36, R7, R14.reuse, -R36 ;  /* 0x0000000e07247223 */ /* 0x080fe20000010824 */
[----:B------:R-:W-:Y:S02]  /*4560*/  HADD2.F32 R5, -RZ, R4.H1_H1 ;  /* 0x30000004ff057230 */ /* 0x000fe40000004100 */
[----:B------:R-:W-:Y:S01]  /*4570*/  FFMA.FTZ R35, R9, R14, R32 ;  /* 0x0000000e09237223 */ /* 0x000fe20000010020 */
[----:B------:R-:W-:-:S02]  /*4580*/  HADD2.F32 R6, -RZ, R8.H1_H1 ;  /* 0x30000008ff067230 */ /* 0x000fc40000004100 */
[----:B------:R-:W-:Y:S02]  /*4590*/  HADD2.F32 R4, -RZ, R4.H0_H0 ;  /* 0x20000004ff047230 */ /* 0x000fe40000004100 */
[CC--:B------:R-:W-:Y:S01]  /*45a0*/  FMUL.FTZ R13, R5.reuse, R12.reuse ;  /* 0x0000000c050d7220 */ /* 0x0c0fe20000410000 */
[----:B------:R-:W-:Y:S02]  /*45b0*/  HADD2.F32 R8, -RZ, R8.H0_H0 ;  /* 0x20000008ff087230 */ /* 0x000fe40000004100 */
[-C--:B------:R-:W-:Y:S01]  /*45c0*/  FMUL.FTZ R33, R6, R85.reuse ;  /* 0x0000005506217220 */ /* 0x080fe20000410000 */
[--C-:B------:R-:W-:Y:S02]  /*45d0*/  HADD2.F32 R7, -RZ, R70.reuse.H0_H0 ;  /* 0x20000046ff077230 */ /* 0x100fe40000004100 */
[----:B------:R-:W-:Y:S01]  /*45e0*/  FMUL.FTZ R12, R4, R12 ;  /* 0x0000000c040c7220 */ /* 0x000fe20000410000 */
        /* <DEDUP_REMOVED lines=10> */
.L_x_3887:
[----:B------:R-:W-:Y:S05]  /*4690*/  BSYNC B1 ;  /* 0x0000000000017941 */ /* 0x000fea0003800000 */
.L_x_3886:
[----:B----4-:R0:W-:Y:S01]  /*46a0*/  ST.E.128 desc[UR44][R10.64], R4 ;  /* 0x000000040a007985 */ /* 0x0101e2000c101d2c */
[----:B------:R-:W-:Y:S05]  /*46b0*/  BRA `(.L_x_3881) ;  /* 0x0000001800407947 */ /* 0x000fea0003800000 */
.L_x_3863:
[----:B------:R-:W-:-:S05]  /*46c0*/  IMAD R78, R48, -0x60, R26 ;  /* 0xffffffa0304e7824 */ /* 0x000fca00078e021a */
[----:B------:R-:W-:-:S04]  /*46d0*/  VIMNMX R78, R78, 0x60, PT ;  /* 0x000000604e4e7848 */ /* 0x000fc80003fe0100 */
[----:B------:R-:W-:-:S04]  /*46e0*/  ISETP.GE.AND P0, PT, R158, R78, PT ;  /* 0x0000004e9e00720c */ /* 0x000fc80003f06270 */
[----:B------:R-:W-:-:S13]  /*46f0*/  ISETP.GE.OR P0, PT, R22, R81, P0 ;  /* 0x000000511600720c */ /* 0x000fda0000706670 */
[----:B------:R-:W0:Y:S01]  /*4700*/  @!P0 LDC.64 R36, c[0x0][0x3e8] ;  /* 0x0000fa00ff248b82 */ /* 0x000e220000000a00 */
[----:B------:R-:W-:Y:S02]  /*4710*/  @!P0 IMAD.MOV.U32 R4, RZ, RZ, R20 ;  /* 0x000000ffff048224 */ /* 0x000fe400078e0014 */
[----:B------:R-:W-:Y:S02]  /*4720*/  @!P0 IMAD.MOV.U32 R5, RZ, RZ, R61 ;  /* 0x000000ffff058224 */ /* 0x000fe400078e003d */
[----:B------:R-:W-:Y:S02]  /*4730*/  @!P0 IMAD R33, R69, 0x60, RZ ;  /* 0x0000006045218824 */ /* 0x000fe400078e02ff */
[----:B------:R-:W-:Y:S01]  /*4740*/  @!P0 IMAD.WIDE.U32 R6, R14, 0x60, R4 ;  /* 0x000000600e068825 */ /* 0x000fe200078e0004 */
[----:B------:R-:W1:Y:S03]  /*4750*/  @!P0 LDC.64 R8, c[0x0][0x400] ;  /* 0x00010000ff088b82 */ /* 0x000e660000000a00 */
[----:B------:R-:W-:-:S02]  /*4760*/  @!P0 IMAD.MOV.U32 R4, RZ, RZ, R30 ;  /* 0x000000ffff048224 */ /* 0x000fc400078e001e */
[----:B------:R-:W-:Y:S02]  /*4770*/  @!P0 IMAD.MOV.U32 R5, RZ, RZ, R63 ;  /* 0x000000ffff058224 */ /* 0x000fe400078e003f */
[----:B------:R-:W-:Y:S02]  /*4780*/  @!P0 IMAD R35, R82, 0x60, RZ ;  /* 0x0000006052238824 */ /* 0x000fe400078e02ff */
[----:B------:R-:W-:-:S04]  /*4790*/  @!P0 IMAD.WIDE.U32 R4, R70, 0x60, R4 ;  /* 0x0000006046048825 */ /* 0x000fc800078e0004 */
[----:B------:R-:W-:Y:S01]  /*47a0*/  @!P0 IMAD.IADD R7, R33, 0x1, R7 ;  /* 0x0000000121078824 */ /* 0x000fe200078e0207 */
[----:B------:R-:W-:Y:S01]  /*47b0*/  CS2R R32, SRZ ;  /* 0x0000000000207805 */ /* 0x000fe2000001ff00 */
[----:B------:R-:W-:Y:S01]  /*47c0*/  @!P0 IMAD.IADD R5, R35, 0x1, R5 ;  /* 0x0000000123058824 */ /* 0x000fe200078e0205 */
[C---:B0-----:R-:W-:Y:S02]  /*47d0*/  @!P0 LEA R36, P3, R6.reuse, R36, 0x1 ;  /* 0x0000002406248211 */ /* 0x041fe400078608ff */
[----:B------:R-:W-:Y:S02]  /*47e0*/  CS2R R34, SRZ ;  /* 0x0000000000227805 */ /* 0x000fe4000001ff00 */
[----:B------:R-:W-:Y:S02]  /*47f0*/  @!P0 LEA.HI.X R37, R6, R37, R7, 0x1, P3 ;  /* 0x0000002506258211 */ /* 0x000fe400018f0c07 */
[----:B------:R-:W-:Y:S02]  /*4800*/  CS2R R6, SRZ ;  /* 0x0000000000067805 */ /* 0x000fe4000001ff00 */
[----:B-1----:R-:W-:-:S04]  /*4810*/  @!P0 LEA R8, P4, R4, R8, 0x1 ;  /* 0x0000000804088211 */ /* 0x002fc800078808ff */
[----:B------:R-:W-:Y:S02]  /*4820*/  @!P0 LEA.HI.X R9, R4, R9, R5, 0x1, P4 ;  /* 0x0000000904098211 */ /* 0x000fe400020f0c05 */
[----:B------:R-:W-:-:S03]  /*4830*/  CS2R R4, SRZ ;  /* 0x0000000000047805 */ /* 0x000fc6000001ff00 */
[----:B------:R-:W5:Y:S04]  /*4840*/  @!P0 LDG.E.128 R32, desc[UR44][R8.64] ;  /* 0x0000002c08208981 */ /* 0x000f68000c1e1d00 */
[----:B------:R0:W5:Y:S01]  /*4850*/  @!P0 LDG.E.128 R4, desc[UR44][R36.64] ;  /* 0x0000002c24048981 */ /* 0x000162000c1e1d00 */
[----:B------:R-:W-:-:S04]  /*4860*/  ISETP.GE.AND P0, PT, R175, R78, PT ;  /* 0x0000004eaf00720c */ /* 0x000fc80003f06270 */
[----:B------:R-:W-:Y:S01]  /*4870*/  ISETP.GE.OR P0, PT, R22, R81, P0 ;  /* 0x000000511600720c */ /* 0x000fe20000706670 */
[----:B------:R-:W-:Y:S01]  /*4880*/  BSSY B1, `(.L_x_3888) ;  /* 0x000001a000017945 */ /* 0x000fe20003800000 */
[----:B------:R-:W-:Y:S02]  /*4890*/  CS2R R38, SRZ ;  /* 0x0000000000267805 */ /* 0x000fe4000001ff00 */
[----:B------:R-:W-:Y:S02]  /*48a0*/  CS2R R42, SRZ ;  /* 0x00000000002a7805 */ /* 0x000fe4000001ff00 */
[----:B------:R-:W-:Y:S02]  /*48b0*/  CS2R R40, SRZ ;  /* 0x0000000000287805 */ /* 0x000fe4000001ff00 */
[----:B0-----:R-:W-:-:S05]  /*48c0*/  CS2R R36, SRZ ;  /* 0x0000000000247805 */ /* 0x001fca000001ff00 */
[----:B------:R-:W-:Y:S05]  /*48d0*/  @P0 BRA `(.L_x_3889) ;  /* 0x0000000000500947 */ /* 0x000fea0003800000 */
[C---:B------:R-:W-:Y:S01]  /*48e0*/  SHF.L.U64.HI R9, R10.reuse, 0x6, R11 ;  /* 0x000000060a097819 */ /* 0x040fe2000001020b */
[----:B------:R-:W-:Y:S01]  /*48f0*/  IMAD.SHL.U32 R8, R10, 0x40, RZ ;  /* 0x000000400a087824 */ /* 0x000fe200078e00ff */
[C---:B------:R-:W-:Y:S01]  /*4900*/  SHF.L.U64.HI R11, R12.reuse, 0x6, R13 ;  /* 0x000000060c0b7819 */ /* 0x040fe2000001020d */
[----:B------:R-:W-:Y:S01]  /*4910*/  IMAD.SHL.U32 R10, R12, 0x40, RZ ;  /* 0x000000400c0a7824 */ /* 0x000fe200078e00ff */
[----:B------:R-:W-:Y:S01]  /*4920*/  ULDC.64 UR4, c[0x0][0x3e8] ;  /* 0x0000fa0000047ab9 */ /* 0x000fe20000000a00 */
[----:B------:R-:W-:Y:S01]  /*4930*/  IMAD.WIDE.U32 R8, R14, 0x60, R8 ;  /* 0x000000600e087825 */ /* 0x000fe200078e0008 */
[----:B------:R-:W-:-:S03]  /*4940*/  ULDC.64 UR6, c[0x0][0x400] ;  /* 0x0001000000067ab9 */ /* 0x000fc60000000a00 */
[----:B------:R-:W-:Y:S01]  /*4950*/  IMAD.WIDE.U32 R10, R70, 0x60, R10 ;  /* 0x00000060460a7825 */ /* 0x000fe200078e000a */
[----:B------:R-:W-:-:S03]  /*4960*/  IADD3 R12, P0, R20, R8, RZ ;  /* 0x00000008140c7210 */ /* 0x000fc60007f1e0ff */
[----:B------:R-:W-:Y:S01]  /*4970*/  IMAD R69, R69, 0x60, RZ ;  /* 0x0000006045457824 */ /* 0x000fe200078e02ff */
[----:B------:R-:W-:Y:S01]  /*4980*/  IADD3 R8, P3, R30, R10, RZ ;  /* 0x0000000a1e087210 */ /* 0x000fe20007f7e0ff */
[----:B------:R-:W-:-:S03]  /*4990*/  IMAD R82, R82, 0x60, RZ ;  /* 0x0000006052527824 */ /* 0x000fc600078e02ff */
[----:B------:R-:W-:Y:S02]  /*49a0*/  IADD3.X R9, R61, R69, R9, P0, !PT ;  /* 0x000000453d097210 */ /* 0x000fe400007fe409 */
[----:B------:R-:W-:Y:S02]  /*49b0*/  IADD3.X R11, R63, R82, R11, P3, !PT ;  /* 0x000000523f0b7210 */ /* 0x000fe40001ffe40b */
[----:B------:R-:W-:Y:S02]  /*49c0*/  LEA R36, P0, R12, UR4, 0x1 ;  /* 0x000000040c247c11 */ /* 0x000fe4000f8008ff */
[----:B------:R-:W-:Y:S02]  /*49d0*/  LEA R40, P3, R8, UR6, 0x1 ;  /* 0x0000000608287c11 */ /* 0x000fe4000f8608ff */
[----:B------:R-:W-:Y:S02]  /*49e0*/  LEA.HI.X R37, R12, UR5, R9, 0x1, P0 ;  /* 0x000000050c257c11 */ /* 0x000fe400080f0c09 */
[----:B------:R-:W-:-:S04]  /*49f0*/  LEA.HI.X R41, R8, UR7, R11, 0x1, P3 ;  /* 0x0000000708297c11 */ /* 0x000fc800098f0c0b */
[----:B------:R-:W5:Y:S04]  /*4a00*/  LDG.E.128 R36, desc[UR44][R36.64] ;  /* 0x0000002c24247981 */ /* 0x000f68000c1e1d00 */
[----:B------:R-:W5:Y:S02]  /*4a10*/  LDG.E.128 R40, desc[UR44][R40.64] ;  /* 0x0000002c28287981 */ /* 0x000f64000c1e1d00 */
.L_x_3889:
[----:B------:R-:W-:Y:S05]  /*4a20*/  BSYNC B1 ;  /* 0x0000000000017941 */ /* 0x000fea0003800000 */
.L_x_3888:
[----:B-----5:R-:W-:Y:S01]  /*4a30*/  IMAD.MOV.U32 R8, RZ, RZ, R38 ;  /* 0x000000ffff087224 */ /* 0x020fe200078e0026 */
[----:B------:R-:W-:Y:S01]  /*4a40*/  ISETP.NE.AND P3, PT, R58, 0x3, PT ;  /* 0x000000033a00780c */ /* 0x000fe20003f65270 */
[----:B------:R-:W-:Y:S01]  /*4a50*/  IMAD.MOV.U32 R9, RZ, RZ, R39 ;  /* 0x000000ffff097224 */ /* 0x000fe200078e0027 */
[----:B------:R-:W-:Y:S01]  /*4a60*/  ISETP.GE.AND P4, PT, R22, R81, PT ;  /* 0x000000511600720c */ /* 0x000fe20003f86270 */
[----:B------:R-:W-:Y:S02]  /*4a70*/  IMAD.MOV.U32 R10, RZ, RZ, R36 ;  /* 0x000000ffff0a7224 */ /* 0x000fe400078e0024 */
[----:B------:R-:W-:Y:S01]  /*4a80*/  IMAD.MOV.U32 R11, RZ, RZ, R37 ;  /* 0x000000ffff0b7224 */ /* 0x000fe200078e0025 */
[----:B------:R-:W-:Y:S01]  /*4a90*/  PRMT R83, R8, 0x5410, R9 ;  /* 0x0000541008537816 */ /* 0x000fe20000000009 */
[----:B------:R-:W-:Y:S01]  /*4aa0*/  IMAD.MOV.U32 R9, RZ, RZ, R43 ;  /* 0x000000ffff097224 */ /* 0x000fe200078e002b */
[----:B------:R-:W-:Y:S01]  /*4ab0*/  PRMT R84, R10, 0x7610, R84 ;  /* 0x000076100a547816 */ /* 0x000fe20000000054 */
[----:B------:R-:W-:Y:S01]  /*4ac0*/  IMAD.MOV.U32 R10, RZ, RZ, R40 ;  /* 0x000000ffff0a7224 */ /* 0x000fe200078e0028 */
[----:B------:R-:W-:Y:S01]  /*4ad0*/  PRMT R86, R11, 0x7610, R86 ;  /* 0x000076100b567816 */ /* 0x000fe20000000056 */
[----:B------:R-:W-:-:S02]  /*4ae0*/  IMAD.MOV.U32 R11, RZ, RZ, R41 ;  /* 0x000000ffff0b7224 */ /* 0x000fc400078e0029 */
        /* <DEDUP_REMOVED lines=9> */
[----:B------:R-:W-:Y:S01]  /*4b80*/  IMAD.MOV.U32 R9, RZ, RZ, R35 ;  /* 0x000000ffff097224 */ /* 0x000fe200078e0023 */
        /* <DEDUP_REMOVED lines=11> */
.L_x_3890:
[----:B------:R-:W-:Y:S01]  /*4c40*/  IMAD R69, R153, 0x8, R2 ;  /* 0x0000000899457824 */ /* 0x000fe200078e0202 */
[----:B------:R-:W-:Y:S01]  /*4c50*/  SHF.L.U32 R82, R159, 0x1f, RZ ;  /* 0x0000001f9f527819 */ /* 0x000fe200000006ff */
[----:B------:R-:W-:Y:S01]  /*4c60*/  BSSY B1, `(.L_x_3891) ;  /* 0x0000005000017945 */ /* 0x000fe20003800000 */
[----:B------:R-:W-:Y:S02]  /*4c70*/  LOP3.LUT R8, R52, 0x1, RZ, 0xc0, !PT ;  /* 0x0000000134087812 */ /* 0x000fe400078ec0ff */
[----:B------:R-:W0:Y:S02]  /*4c80*/  SYNCS.PHASECHK.TRANS64.TRYWAIT P5, [R69+URZ+0x32490], R82 ;  /* 0x03249052450075a7 */ /* 0x000e2400080a017f */
[----:B------:R-:W-:Y:S01]  /*4c90*/  ISETP.NE.U32.AND P0, PT, R8, 0x1, PT ;  /* 0x000000010800780c */ /* 0x000fe20003f05070 */
[----:B0-----:R-:W-:-:S12]  /*4ca0*/  @!P5 BRA `(.L_x_3892) ;  /* 0x000003600040d947 */ /* 0x001fd80003800000 */
.L_x_4241:
[----:B------:R-:W-:Y:S05]  /*4cb0*/  BSYNC B1 ;  /* 0x0000000000017941 */ /* 0x000fea0003800000 */
.L_x_3891:
[----:B------:R-:W-:-:S03]  /*4cc0*/  UMOV UR4, 0xffffffff ;  /* 0xffffffff00047882 */ /* 0x000fc60000000000 */
[----:B------:R-:W-:Y:S05]  /*4cd0*/  BRA.DIV UR4, `(.L_x_3893) ;  /* 0x0000036204487947 */ /* 0x000fea000b800000 */
[----:B------:R1:W2:Y:S04]  /*4ce0*/  SHFL.IDX PT, R73, R80, RZ, 0x1c1f ;  /* 0x001c1fff50497589 */ /* 0x0002a800000e0000 */
[----:B------:R1:W3:Y:S02]  /*4cf0*/  SHFL.IDX PT, R72, R79, RZ, 0x1c1f ;  /* 0x001c1fff4f487589 */ /* 0x0002e400000e0000 */
.L_x_4245:
[----:B------:R-:W-:Y:S01]  /*4d00*/  ISETP.GE.OR P5, PT, R158, R78, P0 ;  /* 0x0000004e9e00720c */ /* 0x000fe200007a6670 */
[----:B------:R-:W-:Y:S01]  /*4d10*/  BSSY B1, `(.L_x_3894) ;  /* 0x000006f000017945 */ /* 0x000fe20003800000 */
[----:B------:R-:W-:-:S11]  /*4d20*/  IMAD.SHL.U32 R81, R81, 0x2, RZ ;  /* 0x0000000251517824 */ /* 0x000fd600078e00ff */
[----:B------:R-:W-:Y:S05]  /*4d30*/  @P5 BRA `(.L_x_3895) ;  /* 0x0000000400b05947 */ /* 0x000fea0003800000 */
[----:B------:R-:W4:Y:S01]  /*4d40*/  LDC R10, c[0x0][0x2f4] ;  /* 0x0000bd00ff0a7b82 */ /* 0x000f220000000800 */
[----:B------:R-:W-:Y:S01]  /*4d50*/  IMAD.SHL.U32 R71, R65, 0x8, RZ ;  /* 0x0000000841477824 */ /* 0x000fe200078e00ff */
[----:B------:R-:W-:Y:S03]  /*4d60*/  BSSY B2, `(.L_x_3896) ;  /* 0x0000067000027945 */ /* 0x000fe60003800000 */
[----:B--23--:R-:W-:-:S04]  /*4d70*/  IMAD.WIDE R70, R71, 0x2, R72 ;  /* 0x0000000247467825 */ /* 0x00cfc800078e0248 */
[----:B----4-:R-:W-:-:S05]  /*4d80*/  IMAD.IADD R8, R10, 0x1, -R81 ;  /* 0x000000010a087824 */ /* 0x010fca00078e0a51 */
[----:B------:R-:W-:-:S04]  /*4d90*/  SEL R8, R81, R8, !P1 ;  /* 0x0000000851087207 */ /* 0x000fc80004800000 */
[----:B------:R-:W-:-:S04]  /*4da0*/  SHF.R.S32.HI R9, RZ, 0x1f, R8 ;  /* 0x0000001fff097819 */ /* 0x000fc80000011408 */
[----:B------:R-:W-:Y:S01]  /*4db0*/  LEA.HI R8, R9, R8, RZ, 0x4 ;  /* 0x0000000809087211 */ /* 0x000fe200078f20ff */
[----:B------:R-:W-:-:S03]  /*4dc0*/  IMAD R9, R153, 0x1800, R66 ;  /* 0x0000180099097824 */ /* 0x000fc600078e0242 */
[----:B------:R-:W-:Y:S01]  /*4dd0*/  LEA.HI.SX32 R8, R8, R65, 0x1c ;  /* 0x0000004108087211 */ /* 0x000fe200078fe2ff */
[----:B------:R-:W-:-:S04]  /*4de0*/  IMAD R9, R9, 0x2, R2 ;  /* 0x0000000209097824 */ /* 0x000fc800078e0202 */
[----:B------:R-:W-:-:S05]  /*4df0*/  IMAD.SHL.U32 R89, R8, 0x8, RZ ;  /* 0x0000000808597824 */ /* 0x000fca00078e00ff */
[----:B------:R-:W-:Y:S02]  /*4e00*/  LOP3.LUT R8, R50, 0x38, R89, 0xf8, !PT ;  /* 0x0000003832087812 */ /* 0x000fe400078ef859 */
[----:B------:R-:W-:Y:S02]  /*4e10*/  ISETP.GE.AND P5, PT, R89, R10, PT ;  /* 0x0000000a5900720c */ /* 0x000fe40003fa6270 */
[----:B------:R-:W-:-:S05]  /*4e20*/  LOP3.LUT R8, R8, R53, RZ, 0x3c, !PT ;  /* 0x0000003508087212 */ /* 0x000fca00078e3cff */
[----:B------:R-:W-:-:S04]  /*4e30*/  IMAD R8, R203, 0x200, R8 ;  /* 0x00000200cb087824 */ /* 0x000fc800078e0208 */
[----:B------:R-:W-:Y:S02]  /*4e40*/  IMAD R11, R153, 0x1800, R8 ;  /* 0x00001800990b7824 */ /* 0x000fe400078e0208 */
[----:B------:R-:W-:-:S04]  /*4e50*/  @!P5 IMAD.WIDE R72, R89, 0x2, R72 ;  /* 0x000000025948d825 */ /* 0x000fc800078e0248 */
[----:B------:R-:W-:Y:S02]  /*4e60*/  IMAD R12, R11, 0x2, R2 ;  /* 0x000000020b0c7824 */ /* 0x000fe400078e0202 */
[----:B------:R-:W2:Y:S04]  /*4e70*/  LDS.128 R8, [R9+0x1c400] ;  /* 0x01c4000009087984 */ /* 0x000ea80000000c00 */
[----:B------:R-:W3:Y:S01]  /*4e80*/  LDS.128 R12, [R12+0x1c400] ;  /* 0x01c400000c0c7984 */ /* 0x000ee20000000c00 */
[----:B------:R-:W-:Y:S05]  /*4e90*/  @P4 BRA `(.L_x_3897) ;  /* 0x00000004004c4947 */ /* 0x000fea0003800000 */
[----:B------:R-:W-:Y:S01]  /*4ea0*/  SHF.R.U32.HI R91, RZ, 0x10, R33 ;  /* 0x00000010ff5b7819 */ /* 0x000fe20000011621 */
[----:B---3--:R-:W-:Y:S01]  /*4eb0*/  IMAD.MOV.U32 R89, RZ, RZ, R15 ;  /* 0x000000ffff597224 */ /* 0x008fe200078e000f */
[--C-:B------:R-:W-:Y:S01]  /*4ec0*/  SHF.R.U64 R4, R4, 0x10, R5.reuse ;  /* 0x0000001004047819 */ /* 0x100fe20000001205 */
[----:B------:R-:W-:Y:S01]  /*4ed0*/  HADD2.F32 R92, -RZ, R92.H0_H0 ;  /* 0x2000005cff5c7230 */ /* 0x000fe20000004100 */
[----:B------:R-:W-:Y:S01]  /*4ee0*/  SHF.R.U32.HI R90, RZ, 0x10, R5 ;  /* 0x00000010ff5a7819 */ /* 0x000fe20000011605 */
[----:B------:R-:W-:Y:S01]  /*4ef0*/  HADD2.F32 R15, -RZ, R13.H0_H0 ;  /* 0x2000000dff0f7230 */ /* 0x000fe20000004100 */
[----:B------:R-:W-:Y:S01]  /*4f00*/  SHF.R.U64 R32, R32, 0x10, R33 ;  /* 0x0000001020207819 */ /* 0x000fe20000001221 */
[----:B------:R-:W-:Y:S01]  /*4f10*/  HADD2.F32 R91, -RZ, R91.H0_H0 ;  /* 0x2000005bff5b7230 */ /* 0x000fe20000004100 */
[--C-:B------:R-:W-:Y:S01]  /*4f20*/  SHF.R.U64 R5, R6, 0x10, R7.reuse ;  /* 0x0000001006057819 */ /* 0x100fe20000001207 */
[----:B------:R-:W-:Y:S01]  /*4f30*/  HADD2.F32 R13, -RZ, R13.H1_H1 ;  /* 0x3000000dff0d7230 */ /* 0x000fe20000004100 */
[----:B------:R-:W-:Y:S01]  /*4f40*/  SHF.R.U32.HI R33, RZ, 0x10, R7 ;  /* 0x00000010ff217819 */ /* 0x000fe20000011607 */
[--C-:B--2---:R-:W-:Y:S01]  /*4f50*/  HADD2.F32 R7, -RZ, R9.reuse.H0_H0 ;  /* 0x20000009ff077230 */ /* 0x104fe20000004100 */
[----:B------:R-:W-:Y:S01]  /*4f60*/  SHF.R.U64 R6, R34, 0x10, R35 ;  /* 0x0000001022067819 */ /* 0x000fe20000001223 */
[----:B------:R-:W-:-:S02]  /*4f70*/  HADD2.F32 R34, -RZ, R9.H1_H1 ;  /* 0x30000009ff227230 */ /* 0x000fc40000004100 */
[-C--:B------:R-:W-:Y:S01]  /*4f80*/  FMUL.FTZ R94, R15, R92.reuse ;  /* 0x0000005c0f5e7220 */ /* 0x080fe20000410000 */
[----:B------:R-:W-:Y:S02]  /*4f90*/  HADD2.F32 R88, -RZ, R88.H0_H0 ;  /* 0x20000058ff587230 */ /* 0x000fe40000004100 */
[----:B------:R-:W-:Y:S01]  /*4fa0*/  FMUL.FTZ R92, R7, R92 ;  /* 0x0000005c075c7220 */ /* 0x000fe20000410000 */
[----:B------:R-:W-:Y:S01]  /*4fb0*/  HADD2.F32 R90, -RZ, R90.H0_H0 ;  /* 0x2000005aff5a7230 */ /* 0x000fe20000004100 */
[----:B------:R-:W-:Y:S01]  /*4fc0*/  SHF.R.U32.HI R35, RZ, 0x10, R35 ;  /* 0x00000010ff237819 */ /* 0x000fe20000011623 */
[-C--:B------:R-:W-:Y:S01]  /*4fd0*/  FMUL.FTZ R96, R34, R91.reuse ;  /* 0x0000005b22607220 */ /* 0x080fe20000410000 */
[----:B------:R-:W-:Y:S01]  /*4fe0*/  FMUL.FTZ R93, R13, R91 ;  /* 0x0000005b0d5d7220 */ /* 0x000fe20000410000 */
[-C--:B------:R-:W-:Y:S01]  /*4ff0*/  FFMA.FTZ R7, R7, R88.reuse, -R94 ;  /* 0x0000005807077223 */ /* 0x080fe2000001085e */
[----:B------:R-:W-:Y:S01]  /*5000*/  FFMA.FTZ R9, R15, R88, R92 ;  /* 0x000000580f097223 */ /* 0x000fe2000001005c */
[----:B------:R-:W-:Y:S01]  /*5010*/  FFMA.FTZ R88, R13, R90, R96 ;  /* 0x0000005a0d587223 */ /* 0x000fe20000010060 */
[----:B------:R-:W-:-:S02]  /*5020*/  HADD2.F32 R94, -RZ, R98.H0_H0 ;  /* 0x20000062ff5e7230 */ /* 0x000fc40000004100 */
[----:B------:R-:W-:Y:S01]  /*5030*/  FFMA.FTZ R34, R34, R90, -R93 ;  /* 0x0000005a22227223 */ /* 0x000fe2000001085d */
[--C-:B------:R-:W-:Y:S02]  /*5040*/  HADD2.F32 R15, -RZ, R89.reuse.H0_H0 ;  /* 0x20000059ff0f7230 */ /* 0x100fe40000004100 */
[----:B------:R-:W-:Y:S01]  /*5050*/  HADD2.F32 R89, -RZ, R89.H1_H1 ;  /* 0x30000059ff597230 */ /* 0x000fe20000004100 */
[----:B------:R-:W-:Y:S01]  /*5060*/  F2FP.F16.F32.PACK_AB R88, R88, R9 ;  /* 0x000000095858723e */ /* 0x000fe200000000ff */
[----:B------:R-:W-:Y:S02]  /*5070*/  HADD2.F32 R13, -RZ, R11.H0_H0 ;  /* 0x2000000bff0d7230 */ /* 0x000fe40000004100 */
[----:B------:R-:W-:Y:S01]  /*5080*/  FMUL.FTZ R96, R15, R94 ;  /* 0x0000005e0f607220 */ /* 0x000fe20000410000 */
[----:B------:R-:W-:Y:S01]  /*5090*/  HADD2.F32 R35, -RZ, R35.H0_H0 ;  /* 0x20000023ff237230 */ /* 0x000fe20000004100 */
[----:B------:R-:W-:Y:S01]  /*50a0*/  F2FP.F16.F32.PACK_AB R7, R34, R7 ;  /* 0x000000072207723e */ /* 0x000fe200000000ff */
[----:B------:R-:W-:-:S02]  /*50b0*/  HADD2.F32 R90, -RZ, R11.H1_H1 ;  /* 0x3000000bff5a7230 */ /* 0x000fc40000004100 */
[----:B------:R-:W-:Y:S01]  /*50c0*/  FMUL.FTZ R94, R13, R94 ;  /* 0x0000005e0d5e7220 */ /* 0x000fe20000410000 */
[----:B------:R-:W-:Y:S02]  /*50d0*/  HADD2.F32 R92, -RZ, R95.H0_H0 ;  /* 0x2000005fff5c7230 */ /* 0x000fe40000004100 */
[-C--:B------:R-:W-:Y:S01]  /*50e0*/  FMUL.FTZ R91, R89, R35.reuse ;  /* 0x00000023595b7220 */ /* 0x080fe20000410000 */
[----:B------:R-:W-:Y:S02]  /*50f0*/  HADD2.F32 R33, -RZ, R33.H0_H0 ;  /* 0x20000021ff217230 */ /* 0x000fe40000004100 */
[C---:B------:R-:W-:Y:S01]  /*5100*/  FMUL.FTZ R98, R90.reuse, R35 ;  /* 0x000000235a627220 */ /* 0x040fe20000410000 */
[----:B------:R-:W-:Y:S02]  /*5110*/  HADD2.F32 R35, -RZ, R4.H0_H0 ;  /* 0x20000004ff237230 */ /* 0x000fe40000004100 */
[-C--:B------:R-:W-:Y:S01]  /*5120*/  FFMA.FTZ R11, R13, R92.reuse, -R96 ;  /* 0x0000005c0d0b7223 */ /* 0x080fe20000010860 */
[----:B------:R-:W-:Y:S01]  /*5130*/  FFMA.FTZ R13, R15, R92, R94 ;  /* 0x0000005c0f0d7223 */ /* 0x000fe2000001005e */
[-C--:B------:R-:W-:Y:S01]  /*5140*/  FFMA.FTZ R90, R90, R33.reuse, -R91 ;  /* 0x000000215a5a7223 */ /* 0x080fe2000001085b */
[----:B------:R-:W-:Y:S01]  /*5150*/  FFMA.FTZ R92, R89, R33, R98 ;  /* 0x00000021595c7223 */ /* 0x000fe20000010062 */
[----:B------:R-:W-:Y:S01]  /*5160*/  HADD2.F32 R91, -RZ, R32.H0_H0 ;  /* 0x20000020ff5b7230 */ /* 0x000fe20000004100 */
[----:B------:R-:W-:Y:S01]  /*5170*/  MOV R9, R7 ;  /* 0x0000000700097202 */ /* 0x000fe20000000f00 */
[----:B------:R-:W-:Y:S01]  /*5180*/  HADD2.F32 R89, -RZ, R99.H0_H0 ;  /* 0x20000063ff597230 */ /* 0x000fe20000004100 */
[----:B------:R-:W-:Y:S01]  /*5190*/  F2FP.F16.F32.PACK_AB R11, R90, R11 ;  /* 0x0000000b5a0b723e */ /* 0x000fe200000000ff */
[----:B------:R-:W-:-:S02]  /*51a0*/  HADD2.F32 R32, -RZ, R12.H0_H0 ;  /* 0x2000000cff207230 */ /* 0x000fc40000004100 */
[----:B------:R-:W-:Y:S02]  /*51b0*/  HADD2.F32 R15, -RZ, R8.H0_H0 ;  /* 0x20000008ff0f7230 */ /* 0x000fe40000004100 */
[----:B------:R-:W-:Y:S02]  /*51c0*/  HADD2.F32 R33, -RZ, R95.H1_H1 ;  /* 0x3000005fff217230 */ /* 0x000fe40000004100 */
[-C--:B------:R-:W-:Y:S01]  /*51d0*/  FMUL.FTZ R4, R32, R89.reuse ;  /* 0x0000005920047220 */ /* 0x080fe20000410000 */
[----:B------:R-:W-:Y:S02]  /*51e0*/  HADD2.F32 R12, -RZ, R12.H1_H1 ;  /* 0x3000000cff0c7230 */ /* 0x000fe40000004100 */
[C---:B------:R-:W-:Y:S01]  /*51f0*/  FMUL.FTZ R93, R15.reuse, R89 ;  /* 0x000000590f5d7220 */ /* 0x040fe20000410000 */
[----:B------:R-:W-:Y:S02]  /*5200*/  HADD2.F32 R8, -RZ, R8.H1_H1 ;  /* 0x30000008ff087230 */ /* 0x000fe40000004100 */
[----:B------:R-:W-:Y:S01]  /*5210*/  FFMA.FTZ R89, R15, R33, -R4 ;  /* 0x000000210f597223 */ /* 0x000fe20000010804 */
[----:B------:R-:W-:-:S02]  /*5220*/  HADD2.F32 R15, -RZ, R87.H1_H1 ;  /* 0x30000057ff0f7230 */ /* 0x000fc40000004100 */
[----:B------:R-:W-:Y:S01]  /*5230*/  FFMA.FTZ R93, R32, R33, R93 ;  /* 0x00000021205d7223 */ /* 0x000fe2000001005d */
[----:B------:R-:W-:Y:S02]  /*5240*/  HADD2.F32 R33, -RZ, R6.H0_H0 ;  /* 0x20000006ff217230 */ /* 0x000fe40000004100 */
[-C--:B------:R-:W-:Y:S01]  /*5250*/  FMUL.FTZ R95, R12, R91.reuse ;  /* 0x0000005b0c5f7220 */ /* 0x080fe20000410000 */
[----:B------:R-:W-:Y:S02]  /*5260*/  HADD2.F32 R6, -RZ, R14.H0_H0 ;  /* 0x2000000eff067230 */ /* 0x000fe40000004100 */
[C---:B------:R-:W-:Y:S01]  /*5270*/  FMUL.FTZ R91, R8.reuse, R91 ;  /* 0x0000005b085b7220 */ /* 0x040fe20000410000 */
[----:B------:R-:W-:Y:S02]  /*5280*/  HADD2.F32 R87, -RZ, R87.H0_H0 ;  /* 0x20000057ff577230 */ /* 0x000fe40000004100 */
[----:B------:R-:W-:Y:S01]  /*5290*/  FFMA.FTZ R8, R8, R35, -R95 ;  /* 0x0000002308087223 */ /* 0x000fe2000001085f */
[----:B------:R-:W-:-:S02]  /*52a0*/  HADD2.F32 R4, -RZ, R10.H0_H0 ;  /* 0x2000000aff047230 */ /* 0x000fc40000004100 */
[----:B------:R-:W-:Y:S01]  /*52b0*/  FFMA.FTZ R12, R12, R35, R91 ;  /* 0x000000230c0c7223 */ /* 0x000fe2000001005b */
[----:B------:R-:W-:Y:S02]  /*52c0*/  HADD2.F32 R14, -RZ, R14.H1_H1 ;  /* 0x3000000eff0e7230 */ /* 0x000fe40000004100 */
[-C--:B------:R-:W-:Y:S01]  /*52d0*/  FMUL.FTZ R35, R6, R87.reuse ;  /* 0x0000005706237220 */ /* 0x080fe20000410000 */
[----:B------:R-:W-:Y:S02]  /*52e0*/  HADD2.F32 R10, -RZ, R10.H1_H1 ;  /* 0x3000000aff0a7230 */ /* 0x000fe40000004100 */
[----:B------:R-:W-:Y:S01]  /*52f0*/  FMUL.FTZ R87, R4, R87 ;  /* 0x0000005704577220 */ /* 0x000fe20000410000 */
[----:B------:R-:W-:Y:S02]  /*5300*/  HADD2.F32 R5, -RZ, R5.H0_H0 ;  /* 0x20000005ff057230 */ /* 0x000fe40000004100 */
[----:B------:R-:W-:Y:S01]  /*5310*/  FMUL.FTZ R91, R14, R33 ;  /* 0x000000210e5b7220 */ /* 0x000fe20000410000 */
[----:B------:R-:W-:Y:S01]  /*5320*/  FFMA.FTZ R35, R4, R15, -R35 ;  /* 0x0000000f04237223 */ /* 0x000fe20000010823 */
[----:B------:R-:W-:Y:S01]  /*5330*/  FMUL.FTZ R33, R10, R33 ;  /* 0x000000210a217220 */ /* 0x000fe20000410000 */
[----:B------:R-:W-:Y:S01]  /*5340*/  FFMA.FTZ R87, R6, R15, R87 ;  /* 0x0000000f06577223 */ /* 0x000fe20000010057 */
[----:B------:R-:W-:Y:S01]  /*5350*/  FFMA.FTZ R10, R10, R5, -R91 ;  /* 0x000000050a0a7223 */ /* 0x000fe2000001085b */
[----:B------:R-:W-:Y:S01]  /*5360*/  F2FP.F16.F32.PACK_AB R15, R92, R13 ;  /* 0x0000000d5c0f723e */ /* 0x000fe200000000ff */
[----:B------:R-:W-:Y:S01]  /*5370*/  FFMA.FTZ R14, R14, R5, R33 ;  /* 0x000000050e0e7223 */ /* 0x000fe20000010021 */
[----:B------:R-:W-:Y:S01]  /*5380*/  F2FP.F16.F32.PACK_AB R8, R8, R89 ;  /* 0x000000590808723e */ /* 0x000fe200000000ff */
[----:B------:R-:W-:Y:S01]  /*5390*/  IMAD.MOV.U32 R13, RZ, RZ, R88 ;  /* 0x000000ffff0d7224 */ /* 0x000fe200078e0058 */
[----:B------:R-:W-:-:S02]  /*53a0*/  F2FP.F16.F32.PACK_AB R12, R12, R93 ;  /* 0x0000005d0c0c723e */ /* 0x000fc400000000ff */
[----:B------:R-:W-:Y:S02]  /*53b0*/  F2FP.F16.F32.PACK_AB R10, R10, R35 ;  /* 0x000000230a0a723e */ /* 0x000fe400000000ff */
[----:B------:R-:W-:-:S07]  /*53c0*/  F2FP.F16.F32.PACK_AB R14, R14, R87 ;  /* 0x000000570e0e723e */ /* 0x000fce00000000ff */
.L_x_3897:
[----:B------:R-:W-:Y:S05]  /*53d0*/  BSYNC B2 ;  /* 0x0000000000027941 */ /* 0x000fea0003800000 */
.L_x_3896:
[----:B--2---:R4:W-:Y:S04]  /*53e0*/  ST.E.128 desc[UR44][R70.64], R8 ;  /* 0x0000000846007985 */ /* 0x0049e8000c101d2c */
[----:B---3--:R4:W-:Y:S02]  /*53f0*/  @!P5 ST.E.128 desc[UR44][R72.64], R12 ;  /* 0x0000000c4800d985 */ /* 0x0089e4000c101d2c */
.L_x_3895:
[----:B------:R-:W-:Y:S05]  /*5400*/  BSYNC B1 ;  /* 0x0000000000017941 */ /* 0x000fea0003800000 */
.L_x_3894:
[----:B------:R-:W-:-:S03]  /*5410*/  UMOV UR4, 0xffffffff ;  /* 0xffffffff00047882 */ /* 0x000fc60000000000 */
[----:B------:R-:W-:Y:S05]  /*5420*/  BRA.DIV UR4, `(.L_x_3898) ;  /* 0x0000035a04c07947 */ /* 0x000fea000b800000 */
[----:B-1----:R-:W1:Y:S04]  /*5430*/  SHFL.IDX PT, R80, R80, 0x1, 0x1c1f ;  /* 0x003c1f0050507f89 */ /* 0x002e6800000e0000 */
[----:B----4-:R4:W0:Y:S02]  /*5440*/  SHFL.IDX PT, R14, R79, 0x1, 0x1c1f ;  /* 0x003c1f004f0e7f89 */ /* 0x01082400000e0000 */
.L_x_4249:
[----:B------:R-:W-:Y:S01]  /*5450*/  ISETP.GE.OR P0, PT, R175, R78, P0 ;  /* 0x0000004eaf00720c */ /* 0x000fe20000706670 */
[----:B0-----:R-:W-:Y:S02]  /*5460*/  IMAD.MOV.U32 R12, RZ, RZ, R14 ;  /* 0x000000ffff0c7224 */ /* 0x001fe400078e000e */
[----:B-1----:R-:W-:-:S10]  /*5470*/  IMAD.MOV.U32 R13, RZ, RZ, R80 ;  /* 0x000000ffff0d7224 */ /* 0x002fd400078e0050 */
[----:B------:R-:W-:Y:S05]  /*5480*/  @P0 BRA `(.L_x_3881) ;  /* 0x0000000800cc0947 */ /* 0x000fea0003800000 */
[----:B------:R-:W0:Y:S01]  /*5490*/  LDC R32, c[0x0][0x2f4] ;  /* 0x0000bd00ff207b82 */ /* 0x000e220000000800 */
[----:B------:R-:W-:Y:S01]  /*54a0*/  IMAD.SHL.U32 R15, R65, 0x8, RZ ;  /* 0x00000008410f7824 */ /* 0x000fe200078e00ff */
[----:B------:R-:W-:Y:S03]  /*54b0*/  BSSY B1, `(.L_x_3899) ;  /* 0x0000068000017945 */ /* 0x000fe60003800000 */
[----:B------:R-:W-:-:S04]  /*54c0*/  IMAD.WIDE R14, R15, 0x2, R12 ;  /* 0x000000020f0e7825 */ /* 0x000fc800078e020c */
[----:B0-----:R-:W-:-:S05]  /*54d0*/  @P1 IMAD.IADD R81, R32, 0x1, -R81 ;  /* 0x0000000120511824 */ /* 0x001fca00078e0a51 */
[----:B------:R-:W-:-:S04]  /*54e0*/  SHF.R.S32.HI R4, RZ, 0x1f, R81 ;  /* 0x0000001fff047819 */ /* 0x000fc80000011451 */
[----:B------:R-:W-:-:S04]  /*54f0*/  LEA.HI R4, R4, R81, RZ, 0x4 ;  /* 0x0000005104047211 */ /* 0x000fc800078f20ff */
[----:B------:R-:W-:-:S05]  /*5500*/  LEA.HI.SX32 R4, R4, R65, 0x1c ;  /* 0x0000004104047211 */ /* 0x000fca00078fe2ff */
[----:B------:R-:W-:-:S05]  /*5510*/  IMAD.SHL.U32 R33, R4, 0x8, RZ ;  /* 0x0000000804217824 */ /* 0x000fca00078e00ff */
[----:B------:R-:W-:-:S04]  /*5520*/  LOP3.LUT R4, R206, 0x38, R33, 0xf8, !PT ;  /* 0x00000038ce047812 */ /* 0x000fc800078ef821 */
[----:B------:R-:W-:-:S05]  /*5530*/  LOP3.LUT R5, R4, R207, RZ, 0x3c, !PT ;  /* 0x000000cf04057212 */ /* 0x000fca00078e3cff */
[----:B------:R-:W-:Y:S02]  /*5540*/  IMAD.IADD R4, R208, 0x1, R5 ;  /* 0x00000001d0047824 */ /* 0x000fe400078e0205 */
[C---:B------:R-:W-:Y:S02]  /*5550*/  IMAD R5, R153.reuse, 0x1800, R67 ;  /* 0x0000180099057824 */ /* 0x040fe400078e0243 */
[----:B------:R-:W-:Y:S02]  /*5560*/  IMAD R7, R153, 0x1800, R4 ;  /* 0x0000180099077824 */ /* 0x000fe400078e0204 */
[--C-:B------:R-:W-:Y:S02]  /*5570*/  IMAD R5, R5, 0x2, R2.reuse ;  /* 0x0000000205057824 */ /* 0x100fe400078e0202 */
[----:B------:R-:W-:-:S04]  /*5580*/  IMAD R8, R7, 0x2, R2 ;  /* 0x0000000207087824 */ /* 0x000fc800078e0202 */
[----:B------:R-:W0:Y:S04]  /*5590*/  LDS.128 R4, [R5+0x1c400] ;  /* 0x01c4000005047984 */ /* 0x000e280000000c00 */
[----:B------:R-:W1:Y:S01]  /*55a0*/  LDS.128 R8, [R8+0x1c400] ;  /* 0x01c4000008087984 */ /* 0x000e620000000c00 */
[----:B------:R-:W-:Y:S05]  /*55b0*/  @P4 BRA `(.L_x_3900) ;  /* 0x00000004005c4947 */ /* 0x000fea0003800000 */
[----:B------:R-:W-:Y:S01]  /*55c0*/  SHF.R.U64 R34, R38, 0x10, R39 ;  /* 0x0000001026227819 */ /* 0x000fe20000001227 */
[----:B0-----:R-:W-:Y:S01]  /*55d0*/  IMAD.MOV.U32 R38, RZ, RZ, R4 ;  /* 0x000000ffff267224 */ /* 0x001fe200078e0004 */
[----:B------:R-:W-:Y:S01]  /*55e0*/  SHF.R.U32.HI R70, RZ, 0x10, R41 ;  /* 0x00000010ff467819 */ /* 0x000fe20000011629 */
[----:B-1----:R-:W-:Y:S01]  /*55f0*/  IMAD.MOV.U32 R4, RZ, RZ, R9 ;  /* 0x000000ffff047224 */ /* 0x002fe200078e0009 */
[----:B------:R-:W-:Y:S01]  /*5600*/  SHF.R.U64 R36, R36, 0x10, R37 ;  /* 0x0000001024247819 */ /* 0x000fe20000001225 */
[----:B------:R-:W-:Y:S01]  /*5610*/  IMAD.MOV.U32 R9, RZ, RZ, R7 ;  /* 0x000000ffff097224 */ /* 0x000fe200078e0007 */
[----:B---3--:R-:W-:Y:S01]  /*5620*/  SHF.R.U32.HI R72, RZ, 0x10, R37 ;  /* 0x00000010ff487819 */ /* 0x008fe20000011625 */
[----:B------:R-:W-:Y:S01]  /*5630*/  HADD2.F32 R70, -RZ, R70.H0_H0 ;  /* 0x20000046ff467230 */ /* 0x000fe20000004100 */
[----:B------:R-:W-:Y:S01]  /*5640*/  SHF.R.U64 R37, R40, 0x10, R41 ;  /* 0x0000001028257819 */ /* 0x000fe20000001229 */
[----:B------:R-:W-:Y:S01]  /*5650*/  IMAD.MOV.U32 R40, RZ, RZ, R11 ;  /* 0x000000ffff287224 */ /* 0x000fe200078e000b */
[----:B--2---:R-:W-:Y:S01]  /*5660*/  SHF.R.U32.HI R73, RZ, 0x10, R39 ;  /* 0x00000010ff497819 */ /* 0x004fe20000011627 */
[----:B------:R-:W-:Y:S01]  /*5670*/  IMAD.MOV.U32 R39, RZ, RZ, R8 ;  /* 0x000000ffff277224 */ /* 0x000fe200078e0008 */
[--C-:B------:R-:W-:Y:S01]  /*5680*/  SHF.R.U64 R35, R42, 0x10, R43.reuse ;  /* 0x000000102a237819 */ /* 0x100fe2000000122b */
[----:B------:R-:W-:Y:S01]  /*5690*/  HADD2.F32 R8, -RZ, R4.H0_H0 ;  /* 0x20000004ff087230 */ /* 0x000fe20000004100 */
[----:B------:R-:W-:Y:S01]  /*56a0*/  SHF.R.U32.HI R71, RZ, 0x10, R43 ;  /* 0x00000010ff477819 */ /* 0x000fe2000001162b */
[----:B------:R-:W-:-:S02]  /*56b0*/  HADD2.F32 R43, -RZ, R86.H1_H1 ;  /* 0x30000056ff2b7230 */ /* 0x000fc40000004100 */
[----:B------:R-:W-:Y:S02]  /*56c0*/  HADD2.F32 R11, -RZ, R4.H1_H1 ;  /* 0x30000004ff0b7230 */ /* 0x000fe40000004100 */
[--C-:B------:R-:W-:Y:S02]  /*56d0*/  HADD2.F32 R4, -RZ, R5.reuse.H0_H0 ;  /* 0x20000005ff047230 */ /* 0x100fe40000004100 */
[----:B------:R-:W-:Y:S02]  /*56e0*/  HADD2.F32 R7, -RZ, R5.H1_H1 ;  /* 0x30000005ff077230 */ /* 0x000fe40000004100 */
[-C--:B------:R-:W-:Y:S01]  /*56f0*/  FMUL.FTZ R5, R8, R43.reuse ;  /* 0x0000002b08057220 */ /* 0x080fe20000410000 */
[----:B------:R-:W-:Y:S02]  /*5700*/  HADD2.F32 R41, -RZ, R86.H0_H0 ;  /* 0x20000056ff297230 */ /* 0x000fe40000004100 */
[----:B------:R-:W-:Y:S01]  /*5710*/  FMUL.FTZ R43, R4, R43 ;  /* 0x0000002b042b7220 */ /* 0x000fe20000410000 */
[----:B------:R-:W-:-:S02]  /*5720*/  HADD2.F32 R42, -RZ, R72.H0_H0 ;  /* 0x20000048ff2a7230 */ /* 0x000fc40000004100 */
[-C--:B------:R-:W-:Y:S01]  /*5730*/  FMUL.FTZ R72, R11, R70.reuse ;  /* 0x000000460b487220 */ /* 0x080fe20000410000 */
[----:B------:R-:W-:Y:S01]  /*5740*/  FMUL.FTZ R70, R7, R70 ;  /* 0x0000004607467220 */ /* 0x000fe20000410000 */
[-C--:B------:R-:W-:Y:S01]  /*5750*/  FFMA.FTZ R4, R4, R41.reuse, -R5 ;  /* 0x0000002904047223 */ /* 0x080fe20000010805 */
[----:B------:R-:W-:Y:S01]  /*5760*/  FFMA.FTZ R5, R8, R41, R43 ;  /* 0x0000002908057223 */ /* 0x000fe2000001002b */
[----:B------:R-:W-:Y:S02]  /*5770*/  HADD2.F32 R41, -RZ, R40.H0_H0 ;  /* 0x20000028ff297230 */ /* 0x000fe40000004100 */
[-C--:B------:R-:W-:Y:S01]  /*5780*/  FFMA.FTZ R8, R11, R42.reuse, R70 ;  /* 0x0000002a0b087223 */ /* 0x080fe20000010046 */
[----:B------:R-:W-:Y:S02]  /*5790*/  HADD2.F32 R70, -RZ, R85.H0_H0 ;  /* 0x20000055ff467230 */ /* 0x000fe40000004100 */
[----:B------:R-:W-:Y:S01]  /*57a0*/  FFMA.FTZ R7, R7, R42, -R72 ;  /* 0x0000002a07077223 */ /* 0x000fe20000010848 */
[----:B------:R-:W-:-:S02]  /*57b0*/  HADD2.F32 R11, -RZ, R9.H0_H0 ;  /* 0x20000009ff0b7230 */ /* 0x000fc40000004100 */
[----:B------:R-:W-:Y:S02]  /*57c0*/  HADD2.F32 R40, -RZ, R40.H1_H1 ;  /* 0x30000028ff287230 */ /* 0x000fe40000004100 */
[-C--:B------:R-:W-:Y:S01]  /*57d0*/  FMUL.FTZ R72, R41, R70.reuse ;  /* 0x0000004629487220 */ /* 0x080fe20000410000 */
[----:B------:R-:W-:Y:S02]  /*57e0*/  HADD2.F32 R71, -RZ, R71.H0_H0 ;  /* 0x20000047ff477230 */ /* 0x000fe40000004100 */
[----:B------:R-:W-:Y:S01]  /*57f0*/  FMUL.FTZ R70, R11, R70 ;  /* 0x000000460b467220 */ /* 0x000fe20000410000 */
[----:B------:R-:W-:Y:S01]  /*5800*/  HADD2.F32 R9, -RZ, R9.H1_H1 ;  /* 0x30000009ff097230 */ /* 0x000fe20000004100 */
[----:B------:R-:W-:Y:S01]  /*5810*/  F2FP.F16.F32.PACK_AB R7, R7, R4 ;  /* 0x000000040707723e */ /* 0x000fe200000000ff */
[----:B------:R-:W-:Y:S02]  /*5820*/  HADD2.F32 R42, -RZ, R83.H1_H1 ;  /* 0x30000053ff2a7230 */ /* 0x000fe40000004100 */
[----:B------:R-:W-:Y:S01]  /*5830*/  FMUL.FTZ R80, R40, R71 ;  /* 0x0000004728507220 */ /* 0x000fe20000410000 */
[----:B------:R-:W-:-:S02]  /*5840*/  HADD2.F32 R43, -RZ, R73.H0_H0 ;  /* 0x20000049ff2b7230 */ /* 0x000fc40000004100 */
[----:B----4-:R-:W-:Y:S01]  /*5850*/  FMUL.FTZ R79, R9, R71 ;  /* 0x00000047094f7220 */ /* 0x010fe20000410000 */
[----:B------:R-:W-:Y:S02]  /*5860*/  HADD2.F32 R37, -RZ, R37.H0_H0 ;  /* 0x20000025ff257230 */ /* 0x000fe40000004100 */
[-C--:B------:R-:W-:Y:S01]  /*5870*/  FFMA.FTZ R71, R11, R42.reuse, -R72 ;  /* 0x0000002a0b477223 */ /* 0x080fe20000010848 */
[----:B------:R-:W-:Y:S01]  /*5880*/  FFMA.FTZ R73, R41, R42, R70 ;  /* 0x0000002a29497223 */ /* 0x000fe20000010046 */
[-C--:B------:R-:W-:Y:S01]  /*5890*/  FFMA.FTZ R80, R9, R43.reuse, -R80 ;  /* 0x0000002b09507223 */ /* 0x080fe20000010850 */
[----:B------:R-:W-:Y:S02]  /*58a0*/  HADD2.F32 R42, -RZ, R85.H1_H1 ;  /* 0x30000055ff2a7230 */ /* 0x000fe40000004100 */
[----:B------:R-:W-:Y:S01]  /*58b0*/  FFMA.FTZ R86, R40, R43, R79 ;  /* 0x0000002b28567223 */ /* 0x000fe2000001004f */
[----:B------:R-:W-:Y:S02]  /*58c0*/  HADD2.F32 R11, -RZ, R39.H0_H0 ;  /* 0x20000027ff0b7230 */ /* 0x000fe40000004100 */
[----:B------:R-:W-:Y:S01]  /*58d0*/  HADD2.F32 R9, -RZ, R38.H0_H0 ;  /* 0x20000026ff097230 */ /* 0x000fe20000004100 */
[----:B------:R-:W-:Y:S01]  /*58e0*/  F2FP.F16.F32.PACK_AB R71, R80, R71 ;  /* 0x000000475047723e */ /* 0x000fe200000000ff */
[----:B------:R-:W-:-:S02]  /*58f0*/  HADD2.F32 R40, -RZ, R84.H0_H0 ;  /* 0x20000054ff287230 */ /* 0x000fc40000004100 */
[-C--:B------:R-:W-:Y:S01]  /*5900*/  FMUL.FTZ R70, R11, R42.reuse ;  /* 0x0000002a0b467220 */ /* 0x080fe20000410000 */
[----:B------:R-:W-:Y:S02]  /*5910*/  HADD2.F32 R39, -RZ, R39.H1_H1 ;  /* 0x30000027ff277230 */ /* 0x000fe40000004100 */
[C---:B------:R-:W-:Y:S01]  /*5920*/  FMUL.FTZ R42, R9.reuse, R42 ;  /* 0x0000002a092a7220 */ /* 0x040fe20000410000 */
[----:B------:R-:W-:Y:S02]  /*5930*/  HADD2.F32 R38, -RZ, R38.H1_H1 ;  /* 0x30000026ff267230 */ /* 0x000fe40000004100 */
[-C--:B------:R-:W-:Y:S01]  /*5940*/  FFMA.FTZ R70, R9, R40.reuse, -R70 ;  /* 0x0000002809467223 */ /* 0x080fe20000010846 */
[----:B------:R-:W-:Y:S02]  /*5950*/  HADD2.F32 R36, -RZ, R36.H0_H0 ;  /* 0x20000024ff247230 */ /* 0x000fe40000004100 */
[----:B------:R-:W-:Y:S01]  /*5960*/  FFMA.FTZ R42, R11, R40, R42 ;  /* 0x000000280b2a7223 */ /* 0x000fe2000001002a */
[-C--:B------:R-:W-:Y:S01]  /*5970*/  FMUL.FTZ R41, R39, R37.reuse ;  /* 0x0000002527297220 */ /* 0x080fe20000410000 */
[----:B------:R-:W-:Y:S01]  /*5980*/  FMUL.FTZ R72, R38, R37 ;  /* 0x0000002526487220 */ /* 0x000fe20000410000 */
[----:B------:R-:W-:-:S02]  /*5990*/  HADD2.F32 R11, -RZ, R10.H0_H0 ;  /* 0x2000000aff0b7230 */ /* 0x000fc40000004100 */
[----:B------:R-:W-:Y:S02]  /*59a0*/  HADD2.F32 R84, -RZ, R84.H1_H1 ;  /* 0x30000054ff547230 */ /* 0x000fe40000004100 */
[-C--:B------:R-:W-:Y:S01]  /*59b0*/  FFMA.FTZ R41, R38, R36.reuse, -R41 ;  /* 0x0000002426297223 */ /* 0x080fe20000010829 */
[----:B------:R-:W-:Y:S02]  /*59c0*/  HADD2.F32 R37, -RZ, R35.H0_H0 ;  /* 0x20000023ff257230 */ /* 0x000fe40000004100 */
[----:B------:R-:W-:Y:S01]  /*59d0*/  FFMA.FTZ R39, R39, R36, R72 ;  /* 0x0000002427277223 */ /* 0x000fe20000010048 */
[----:B------:R-:W-:Y:S02]  /*59e0*/  HADD2.F32 R9, -RZ, R6.H0_H0 ;  /* 0x20000006ff097230 */ /* 0x000fe40000004100 */
[----:B------:R-:W-:Y:S01]  /*59f0*/  HADD2.F32 R10, -RZ, R10.H1_H1 ;  /* 0x3000000aff0a7230 */ /* 0x000fe20000004100 */
[----:B------:R-:W-:Y:S01]  /*5a00*/  F2FP.F16.F32.PACK_AB R4, R41, R70 ;  /* 0x000000462904723e */ /* 0x000fe200000000ff */
[----:B------:R-:W-:-:S02]  /*5a10*/  HADD2.F32 R6, -RZ, R6.H1_H1 ;  /* 0x30000006ff067230 */ /* 0x000fc40000004100 */
[----:B------:R-:W-:Y:S02]  /*5a20*/  HADD2.F32 R35, -RZ, R34.H0_H0 ;  /* 0x20000022ff237230 */ /* 0x000fe40000004100 */
[-C--:B------:R-:W-:Y:S01]  /*5a30*/  FMUL.FTZ R34, R11, R84.reuse ;  /* 0x000000540b227220 */ /* 0x080fe20000410000 */
[----:B------:R-:W-:Y:S02]  /*5a40*/  HADD2.F32 R36, -RZ, R83.H0_H0 ;  /* 0x20000053ff247230 */ /* 0x000fe40000004100 */
[-C--:B------:R-:W-:Y:S01]  /*5a50*/  FMUL.FTZ R43, R10, R37.reuse ;  /* 0x000000250a2b7220 */ /* 0x080fe20000410000 */
[C---:B------:R-:W-:Y:S01]  /*5a60*/  FMUL.FTZ R84, R9.reuse, R84 ;  /* 0x0000005409547220 */ /* 0x040fe20000410000 */
[C---:B------:R-:W-:Y:S01]  /*5a70*/  FMUL.FTZ R37, R6.reuse, R37 ;  /* 0x0000002506257220 */ /* 0x040fe20000410000 */
[-C--:B------:R-:W-:Y:S02]  /*5a80*/  FFMA.FTZ R34, R9, R36.reuse, -R34 ;  /* 0x0000002409227223 */ /* 0x080fe40000010822 */
[----:B------:R-:W-:Y:S01]  /*5a90*/  FFMA.FTZ R84, R11, R36, R84 ;  /* 0x000000240b547223 */ /* 0x000fe20000010054 */
[-C--:B------:R-:W-:Y:S01]  /*5aa0*/  FFMA.FTZ R43, R6, R35.reuse, -R43 ;  /* 0x00000023062b7223 */ /* 0x080fe2000001082b */
[----:B------:R-:W-:Y:S01]  /*5ab0*/  FFMA.FTZ R37, R10, R35, R37 ;  /* 0x000000230a257223 */ /* 0x000fe20000010025 */
[----:B------:R-:W-:Y:S01]  /*5ac0*/  F2FP.F16.F32.PACK_AB R9, R8, R5 ;  /* 0x000000050809723e */ /* 0x000fe200000000ff */
[----:B------:R-:W-:Y:S01]  /*5ad0*/  IMAD.MOV.U32 R5, RZ, RZ, R7 ;  /* 0x000000ffff057224 */ /* 0x000fe200078e0007 */
[----:B------:R-:W-:Y:S01]  /*5ae0*/  F2FP.F16.F32.PACK_AB R11, R86, R73 ;  /* 0x00000049560b723e */ /* 0x000fe200000000ff */
[----:B------:R-:W-:Y:S01]  /*5af0*/  IMAD.MOV.U32 R7, RZ, RZ, R71 ;  /* 0x000000ffff077224 */ /* 0x000fe200078e0047 */
[----:B------:R-:W-:-:S02]  /*5b00*/  F2FP.F16.F32.PACK_AB R8, R39, R42 ;  /* 0x0000002a2708723e */ /* 0x000fc400000000ff */
[----:B------:R-:W-:Y:S02]  /*5b10*/  F2FP.F16.F32.PACK_AB R6, R43, R34 ;  /* 0x000000222b06723e */ /* 0x000fe400000000ff */
[----:B------:R-:W-:-:S07]  /*5b20*/  F2FP.F16.F32.PACK_AB R10, R37, R84 ;  /* 0x00000054250a723e */ /* 0x000fce00000000ff */
.L_x_3900:
[----:B------:R-:W-:Y:S05]  /*5b30*/  BSYNC B1 ;  /* 0x0000000000017941 */ /* 0x000fea0003800000 */
.L_x_3899:
[----:B0-----:R0:W-:Y:S01]  /*5b40*/  ST.E.128 desc[UR44][R14.64], R4 ;  /* 0x000000040e007985 */ /* 0x0011e2000c101d2c */
[----:B------:R-:W-:-:S13]  /*5b50*/  ISETP.GE.AND P0, PT, R33, R32, PT ;  /* 0x000000202100720c */ /* 0x000fda0003f06270 */
[----:B------:R-:W-:Y:S05]  /*5b60*/  @P0 BRA `(.L_x_3881) ;  /* 0x0000000400140947 */ /* 0x000fea0003800000 */
[----:B------:R-:W-:-:S05]  /*5b70*/  IMAD.WIDE R12, R33, 0x2, R12 ;  /* 0x00000002210c7825 */ /* 0x000fca00078e020c */
[----:B-1----:R1:W-:Y:S01]  /*5b80*/  ST.E.128 desc[UR44][R12.64], R8 ;  /* 0x000000080c007985 */ /* 0x0023e2000c101d2c */
[----:B------:R-:W-:Y:S05]  /*5b90*/  BRA `(.L_x_3881) ;  /* 0x0000000400087947 */ /* 0x000fea0003800000 */
.L_x_3862:
[----:B------:R-:W-:-:S13]  /*5ba0*/  ISETP.NE.AND P3, PT, R58, 0x3, PT ;  /* 0x000000033a00780c */ /* 0x000fda0003f65270 */
[----:B------:R-:W-:Y:S05]  /*5bb0*/  @!P3 BRA `(.L_x_3901) ;  /* 0x000000000004b947 */ /* 0x000fea0003800000 */
[----:B------:R-:W-:Y:S01]  /*5bc0*/  BPT.TRAP 0x1 ;  /* 0x000000040000795c */ /* 0x000fe20000300000 */
.L_x_3901:
[----:B------:R-:W-:Y:S01]  /*5bd0*/  LEA R69, R153, R2, 0x3 ;  /* 0x0000000299457211 */ /* 0x000fe200078e18ff */
[----:B------:R-:W-:Y:S01]  /*5be0*/  BSSY B1, `(.L_x_3902) ;  /* 0x0000005000017945 */ /* 0x000fe20003800000 */
[----:B------:R-:W-:Y:S02]  /*5bf0*/  SHF.L.U32 R82, R159, 0x1f, RZ ;  /* 0x0000001f9f527819 */ /* 0x000fe400000006ff */
[----:B------:R-:W-:Y:S02]  /*5c00*/  SHF.R.S32.HI R76, RZ, 0x1f, R75 ;  /* 0x0000001fff4c7819 */ /* 0x000fe4000001144b */
[----:B------:R-:W0:Y:S02]  /*5c10*/  SYNCS.PHASECHK.TRANS64.TRYWAIT P0, [R69+URZ+0x32490], R82 ;  /* 0x03249052450075a7 */ /* 0x000e24000800017f */
[----:B0-----:R-:W-:Y:S05]  /*5c20*/  @!P0 BRA `(.L_x_3903) ;  /* 0x0000035400088947 */ /* 0x001fea0003800000 */
.L_x_4250:
[----:B------:R-:W-:Y:S05]  /*5c30*/  BSYNC B1 ;  /* 0x0000000000017941 */ /* 0x000fea0003800000 */
.L_x_3902:
        /* <DEDUP_REMOVED lines=17> */
[----:B------:R-:W-:Y:S02]  /*5d50*/  UMOV UR4, 0xffffffff ;  /* 0xffffffff00047882 */ /* 0x000fe40000000000 */
[----:B------:R-:W-:Y:S01]  /*5d60*/  ISETP.GE.AND P0, PT, R34, 0x1, PT ;  /* 0x000000012200780c */ /* 0x000fe20003f06270 */
[----:B------:R-:W-:Y:S01]  /*5d70*/  IMAD R5, R156, UR5, R5 ;  /* 0x000000059c057c24 */ /* 0x000fe2000f8e0205 */
[----:B------:R-:W-:-:S04]  /*5d80*/  LEA R10, P4, R4, UR6, 0x1 ;  /* 0x00000006040a7c11 */ /* 0x000fc8000f8808ff */
[----:B------:R-:W-:Y:S01]  /*5d90*/  LEA.HI.X R32, R4, UR7, R5, 0x1, P4 ;  /* 0x0000000704207c11 */ /* 0x000fe2000a0f0c05 */
[----:B------:R-:W-:Y:S08]  /*5da0*/  BRA.DIV UR4, `(.L_x_3904) ;  /* 0x0000035204bc7947 */ /* 0x000ff0000b800000 */
[----:B------:R1:W2:Y:S04]  /*5db0*/  SHFL.IDX PT, R33, R32, RZ, 0x1c1f ;  /* 0x001c1fff20217589 */ /* 0x0002a800000e0000 */
[----:B------:R1:W3:Y:S02]  /*5dc0*/  SHFL.IDX PT, R14, R10, RZ, 0x1c1f ;  /* 0x001c1fff0a0e7589 */ /* 0x0002e400000e0000 */
.L_x_4254:
[----:B------:R-:W-:Y:S04]  /*5dd0*/  BSSY B1, `(.L_x_3905) ;  /* 0x000000d000017945 */ /* 0x000fe80003800000 */
[----:B------:R-:W-:Y:S05]  /*5de0*/  @!P0 BRA `(.L_x_3906) ;  /* 0x00000000002c8947 */ /* 0x000fea0003800000 */
[----:B------:R-:W-:Y:S02]  /*5df0*/  ULDC UR4, c[0x0][0x2f4] ;  /* 0x0000bd0000047ab9 */ /* 0x000fe40000000800 */
[----:B------:R-:W-:Y:S02]  /*5e00*/  ISETP.GE.AND P4, PT, R22, UR4, PT ;  /* 0x0000000416007c0c */ /* 0x000fe4000bf86270 */
[----:B------:R-:W-:-:S11]  /*5e10*/  ISETP.GE.AND P0, PT, R152, UR4, PT ;  /* 0x0000000498007c0c */ /* 0x000fd6000bf06270 */
[----:B------:R-:W4:Y:S01]  /*5e20*/  @!P4 LDS.128 R4, [R84] ;  /* 0x000000005404c984 */ /* 0x000f220000000c00 */
[----:B---3--:R-:W-:-:S04]  /*5e30*/  @!P4 LEA R8, P5, R22, R14, 0x1 ;  /* 0x0000000e1608c211 */ /* 0x008fc800078a08ff */
[----:B--2---:R-:W-:-:S05]  /*5e40*/  @!P4 LEA.HI.X R9, R22, R33, R23, 0x1, P5 ;  /* 0x000000211609c211 */ /* 0x004fca00028f0c17 */
[----:B----4-:R2:W-:Y:S04]  /*5e50*/  @!P4 ST.E.128 desc[UR44][R8.64], R4 ;  /* 0x000000040800c985 */ /* 0x0105e8000c101d2c */
[----:B------:R-:W3:Y:S01]  /*5e60*/  @!P0 LDS.128 R4, [R83] ;  /* 0x0000000053048984 */ /* 0x000ee20000000c00 */
[----:B--2---:R-:W-:-:S04]  /*5e70*/  @!P0 LEA R8, P4, R152, R14, 0x1 ;  /* 0x0000000e98088211 */ /* 0x004fc800078808ff */
[----:B------:R-:W-:-:S05]  /*5e80*/  @!P0 LEA.HI.X R9, R152, R33, R157, 0x1, P4 ;  /* 0x0000002198098211 */ /* 0x000fca00020f0c9d */
[----:B---3--:R4:W-:Y:S04]  /*5e90*/  @!P0 ST.E.128 desc[UR44][R8.64], R4 ;  /* 0x0000000408008985 */ /* 0x0089e8000c101d2c */
.L_x_3906:
[----:B------:R-:W-:Y:S05]  /*5ea0*/  BSYNC B1 ;  /* 0x0000000000017941 */ /* 0x000fea0003800000 */
.L_x_3905:
[----:B------:R-:W-:-:S03]  /*5eb0*/  UMOV UR4, 0xffffffff ;  /* 0xffffffff00047882 */ /* 0x000fc60000000000 */
[----:B------:R-:W-:Y:S05]  /*5ec0*/  BRA.DIV UR4, `(.L_x_3907) ;  /* 0x0000035204bc7947 */ /* 0x000fea000b800000 */
[----:B--2---:R2:W0:Y:S04]  /*5ed0*/  SHFL.IDX PT, R33, R32, 0x1, 0x1c1f ;  /* 0x003c1f0020217f89 */ /* 0x00442800000e0000 */
[----:B---3--:R2:W3:Y:S02]  /*5ee0*/  SHFL.IDX PT, R14, R10, 0x1, 0x1c1f ;  /* 0x003c1f000a0e7f89 */ /* 0x0084e400000e0000 */
.L_x_4258:
[----:B------:R-:W-:-:S13]  /*5ef0*/  ISETP.GE.AND P0, PT, R34, 0x41, PT ;  /* 0x000000412200780c */ /* 0x000fda0003f06270 */
[----:B------:R-:W-:Y:S05]  /*5f00*/  @!P0 BRA `(.L_x_3881) ;  /* 0x00000000002c8947 */ /* 0x000fea0003800000 */
[----:B------:R-:W-:Y:S02]  /*5f10*/  ULDC UR4, c[0x0][0x2f4] ;  /* 0x0000bd0000047ab9 */ /* 0x000fe40000000800 */
[----:B------:R-:W-:Y:S02]  /*5f20*/  ISETP.GE.AND P5, PT, R22, UR4, PT ;  /* 0x0000000416007c0c */ /* 0x000fe4000bfa6270 */
[----:B------:R-:W-:-:S11]  /*5f30*/  ISETP.GE.AND P0, PT, R152, UR4, PT ;  /* 0x0000000498007c0c */ /* 0x000fd6000bf06270 */
[----:B----4-:R-:W4:Y:S01]  /*5f40*/  @!P5 LDS.128 R4, [R84+0x2000] ;  /* 0x002000005404d984 */ /* 0x010f220000000c00 */
[----:B---3--:R-:W-:-:S04]  /*5f50*/  @!P5 LEA R8, P4, R22, R14, 0x1 ;  /* 0x0000000e1608d211 */ /* 0x008fc800078808ff */
[----:B0-----:R-:W-:-:S05]  /*5f60*/  @!P5 LEA.HI.X R9, R22, R33, R23, 0x1, P4 ;  /* 0x000000211609d211 */ /* 0x001fca00020f0c17 */
[----:B----4-:R0:W-:Y:S04]  /*5f70*/  @!P5 ST.E.128 desc[UR44][R8.64], R4 ;  /* 0x000000040800d985 */ /* 0x0101e8000c101d2c */
[----:B------:R-:W3:Y:S01]  /*5f80*/  @!P0 LDS.128 R4, [R83+0x2000] ;  /* 0x0020000053048984 */ /* 0x000ee20000000c00 */
[----:B0-----:R-:W-:-:S04]  /*5f90*/  @!P0 LEA R8, P4, R152, R14, 0x1 ;  /* 0x0000000e98088211 */ /* 0x001fc800078808ff */
[----:B------:R-:W-:-:S05]  /*5fa0*/  @!P0 LEA.HI.X R9, R152, R33, R157, 0x1, P4 ;  /* 0x0000002198098211 */ /* 0x000fca00020f0c9d */
[----:B---3--:R0:W-:Y:S04]  /*5fb0*/  @!P0 ST.E.128 desc[UR44][R8.64], R4 ;  /* 0x0000000408008985 */ /* 0x0081e8000c101d2c */
.L_x_3881:
[----:B------:R-:W-:Y:S05]  /*5fc0*/  BSYNC B0 ;  /* 0x0000000000007941 */ /* 0x000fea0003800000 */
.L_x_3861:
[----:B0---4-:R-:W0:Y:S01]  /*5fd0*/  S2R R4, SR_TID.X ;  /* 0x0000000000047919 */ /* 0x011e220000002100 */
[----:B------:R-:W-:Y:S01]  /*5fe0*/  @!PT LDS RZ, [RZ] ;  /* 0x00000000fffff984 */ /* 0x000fe20000000800 */
[----:B------:R-:W-:Y:S01]  /*5ff0*/  @!PT LDS RZ, [RZ] ;  /* 0x00000000fffff984 */ /* 0x000fe20000000800 */
[----:B------:R-:W-:Y:S01]  /*6000*/  @!PT LDS RZ, [RZ] ;  /* 0x00000000fffff984 */ /* 0x000fe20000000800 */
[----:B------:R-:W-:Y:S01]  /*6010*/  @!PT LDS RZ, [RZ] ;  /* 0x00000000fffff984 */ /* 0x000fe20000000800 */
[----:B------:R4:W-:Y:S06]  /*6020*/  MEMBAR.ALL.CTA ;  /* 0x0000000000007992 */ /* 0x0009ec0000008000 */
[----:B----4-:R-:W4:Y:S01]  /*6030*/  FENCE.VIEW.ASYNC.S ;  /* 0x00000000000073c6 */ /* 0x010f220000000000 */
[----:B------:R-:W-:Y:S05]  /*6040*/  WARPSYNC.ALL ;  /* 0x0000000000007948 */ /* 0x000fea0003800000 */
[----:B------:R-:W-:Y:S01]  /*6050*/  BSSY B0, `(.L_x_3908) ;  /* 0x0000008000007945 */ /* 0x000fe20003800000 */
[----:B----4-:R4:W-:Y:S01]  /*6060*/  BAR.SYNC.DEFER_BLOCKING R54, 0x80 ;  /* 0x000200360000751d */ /* 0x0109e20000010000 */
[----:B0-----:R-:W-:-:S13]  /*6070*/  LOP3.LUT P0, RZ, R4, 0x7f, RZ, 0xc0, !PT ;  /* 0x0000007f04ff7812 */ /* 0x001fda000780c0ff */
[----:B------:R-:W-:-:S05]  /*6080*/  @!P0 VIADD R4, R69, 0x324a0 ;  /* 0x000324a045048836 */ /* 0x000fca0000000000 */
[----:B------:R-:W-:-:S04]  /*6090*/  @!P0 PRMT R4, RZ, 0x654, R4 ;  /* 0x00000654ff048816 */ /* 0x000fc80000000004 */
[----:B------:R4:W-:Y:S01]  /*60a0*/  @!P0 SYNCS.ARRIVE.TRANS64.RED.A1T0 RZ, [R4+URZ], RZ ;  /* 0x000000ff04ff89a7 */ /* 0x0009e2000810043f */
[----:B------:R-:W-:Y:S05]  /*60b0*/  @!P3 BRA `(.L_x_3909) ;  /* 0x000000000004b947 */ /* 0x000fea0003800000 */
[----:B------:R-:W-:Y:S01]  /*60c0*/  BPT.TRAP 0x1 ;  /* 0x000000040000795c */ /* 0x000fe20000300000 */
.L_x_3909:
[----:B------:R-:W-:Y:S05]  /*60d0*/  BSYNC B0 ;  /* 0x0000000000007941 */ /* 0x000fea0003800000 */
.L_x_3908:
[----:B------:R-:W0:Y:S01]  /*60e0*/  SYNCS.PHASECHK.TRANS64.TRYWAIT P3, [R69+URZ+0x324b0], R82 ;  /* 0x0324b052450075a7 */ /* 0x000e22000806017f */
[----:B------:R-:W-:Y:S04]  /*60f0*/  BSSY B0, `(.L_x_3910) ;  /* 0x0000002000007945 */ /* 0x000fe80003800000 */
[----:B0-----:R-:W-:Y:S05]  /*6100*/  @!P3 BRA `(.L_x_3911) ;  /* 0x000003500074b947 */ /* 0x001fea0003800000 */
.L_x_4259:
[----:B------:R-:W-:Y:S05]  /*6110*/  BSYNC B0 ;  /* 0x0000000000007941 */ /* 0x000fea0003800000 */
.L_x_3910:
[----:B------:R-:W-:Y:S01]  /*6120*/  ULDC.64 UR4, c[0x0][0x328] ;  /* 0x0000ca0000047ab9 */ /* 0x000fe20000000a00 */
[----:B------:R-:W-:Y:S01]  /*6130*/  IMAD.IADD R78, R78, 0x1, -R158 ;  /* 0x000000014e4e7824 */ /* 0x000fe200078e0a9e */
[----:B------:R-:W-:Y:S01]  /*6140*/  ULDC.64 UR6, c[0x0][0x318] ;  /* 0x0000c60000067ab9 */ /* 0x000fe20000000a00 */
[----:B------:R-:W-:Y:S01]  /*6150*/  IMAD R76, R76, UR4, RZ ;  /* 0x000000044c4c7c24 */ /* 0x000fe2000f8e02ff */
[----:B------:R-:W-:Y:S01]  /*6160*/  BSSY B0, `(.L_x_3912) ;  /* 0x0000040000007945 */ /* 0x000fe20003800000 */
[----:B----4-:R-:W-:Y:S01]  /*6170*/  IMAD.WIDE.U32 R4, R75, UR4, RZ ;  /* 0x000000044b047c25 */ /* 0x010fe2000f8e00ff */
[----:B------:R-:W-:-:S03]  /*6180*/  ISETP.GE.AND P3, PT, R78, 0x1, PT ;  /* 0x000000014e00780c */ /* 0x000fc60003f66270 */
[----:B------:R-:W-:Y:S01]  /*6190*/  IMAD R75, R75, UR5, R76 ;  /* 0x000000054b4b7c24 */ /* 0x000fe2000f8e024c */
[----:B------:R-:W-:Y:S01]  /*61a0*/  ULDC.64 UR4, c[0x0][0x338] ;  /* 0x0000ce0000047ab9 */ /* 0x000fe20000000a00 */
[----:B-1----:R-:W-:Y:S02]  /*61b0*/  IMAD R11, R153, 0x6000, R56 ;  /* 0x00006000990b7824 */ /* 0x002fe400078e0238 */
[----:B------:R-:W-:Y:S02]  /*61c0*/  IMAD R77, R77, UR4, RZ ;  /* 0x000000044d4d7c24 */ /* 0x000fe4000f8e02ff */
[----:B------:R-:W-:Y:S02]  /*61d0*/  IMAD.IADD R5, R5, 0x1, R75 ;  /* 0x0000000105057824 */ /* 0x000fe400078e024b */
[C---:B------:R-:W-:Y:S02]  /*61e0*/  IMAD R77, R74.reuse, UR5, R77 ;  /* 0x000000054a4d7c24 */ /* 0x040fe4000f8e024d */
[----:B------:R-:W-:Y:S01]  /*61f0*/  IMAD.WIDE.U32 R4, R74, UR4, R4 ;  /* 0x000000044a047c25 */ /* 0x000fe2000f8e0004 */
[----:B------:R-:W-:-:S03]  /*6200*/  ULDC.64 UR4, c[0x0][0x330] ;  /* 0x0000cc0000047ab9 */ /* 0x000fc60000000a00 */
[----:B------:R-:W-:Y:S02]  /*6210*/  IMAD.IADD R5, R5, 0x1, R77 ;  /* 0x0000000105057824 */ /* 0x000fe400078e024d */
[----:B------:R-:W-:-:S04]  /*6220*/  IMAD.WIDE.U32 R4, R156, UR4, R4 ;  /* 0x000000049c047c25 */ /* 0x000fc8000f8e0004 */
[----:B------:R-:W-:Y:S01]  /*6230*/  IMAD R7, R156, UR5, R5 ;  /* 0x000000059c077c24 */ /* 0x000fe2000f8e0205 */
[C---:B------:R-:W-:Y:S01]  /*6240*/  LEA R13, P4, R4.reuse, UR6, 0x1 ;  /* 0x00000006040d7c11 */ /* 0x040fe2000f8808ff */
[----:B------:R-:W-:Y:S02]  /*6250*/  IMAD.IADD R5, R55, 0x1, R11 ;  /* 0x0000000137057824 */ /* 0x000fe400078e020b */
[--C-:B------:R-:W-:Y:S01]  /*6260*/  IMAD R11, R11, 0x2, R46.reuse ;  /* 0x000000020b0b7824 */ /* 0x100fe200078e022e */
[----:B---3--:R-:W-:Y:S01]  /*6270*/  LEA.HI.X R14, R4, UR7, R7, 0x1, P4 ;  /* 0x00000007040e7c11 */ /* 0x008fe2000a0f0c07 */
[----:B------:R0:W1:Y:S01]  /*6280*/  SHFL.IDX PT, R33, R13, RZ, 0x1c1f ;  /* 0x001c1fff0d217589 */ /* 0x00006200000e0000 */
[----:B--2---:R-:W-:-:S03]  /*6290*/  IMAD R10, R5, 0x2, R46 ;  /* 0x00000002050a7824 */ /* 0x004fc600078e022e */
[----:B------:R0:W2:Y:S01]  /*62a0*/  SHFL.IDX PT, R15, R14, RZ, 0x1c1f ;  /* 0x001c1fff0e0f7589 */ /* 0x0000a200000e0000 */
[----:B------:R-:W-:Y:S05]  /*62b0*/  @!P3 BRA `(.L_x_3913) ;  /* 0x0000000000a8b947 */ /* 0x000fea0003800000 */
[C---:B------:R-:W-:Y:S02]  /*62c0*/  LOP3.LUT R4, R68.reuse, 0x1, RZ, 0xc0, !PT ;  /* 0x0000000144047812 */ /* 0x040fe400078ec0ff */
[----:B------:R-:W-:Y:S02]  /*62d0*/  LOP3.LUT P3, RZ, R68, 0x2, RZ, 0xc0, !PT ;  /* 0x0000000244ff7812 */ /* 0x000fe4000786c0ff */
[----:B------:R-:W-:Y:S02]  /*62e0*/  ISETP.NE.U32.AND P4, PT, R4, 0x1, PT ;  /* 0x000000010400780c */ /* 0x000fe40003f85070 */
[----:B------:R-:W-:-:S11]  /*62f0*/  PRMT R12, R51, 0x8880, RZ ;  /* 0x00008880330c7816 */ /* 0x000fd600000000ff */
[----:B------:R-:W3:Y:S01]  /*6300*/  @!P4 LDS.128 R4, [R11] ;  /* 0x000000000b04c984 */ /* 0x000ee20000000c00 */
[----:B-1----:R-:W-:-:S04]  /*6310*/  @!P4 LEA R8, P5, R22, R33, 0x1 ;  /* 0x000000211608c211 */ /* 0x002fc800078a08ff */
[----:B--2---:R-:W-:-:S05]  /*6320*/  @!P4 LEA.HI.X R9, R22, R15, R23, 0x1, P5 ;  /* 0x0000000f1609c211 */ /* 0x004fca00028f0c17 */
[----:B---3--:R1:W-:Y:S01]  /*6330*/  @!P4 ST.E.128 desc[UR44][R8.64], R4 ;  /* 0x000000040800c985 */ /* 0x0083e2000c101d2c */
[----:B------:R-:W-:-:S03]  /*6340*/  LOP3.LUT P4, RZ, R68, 0x4, RZ, 0xc0, !PT ;  /* 0x0000000444ff7812 */ /* 0x000fc6000788c0ff */
[----:B------:R-:W2:Y:S01]  /*6350*/  @P3 LDS.128 R4, [R10] ;  /* 0x000000000a043984 */ /* 0x000ea20000000c00 */
[----:B-1----:R-:W-:-:S04]  /*6360*/  @P3 LEA R8, P5, R152, R33, 0x1 ;  /* 0x0000002198083211 */ /* 0x002fc800078a08ff */
[----:B------:R-:W-:-:S05]  /*6370*/  @P3 LEA.HI.X R9, R152, R15, R157, 0x1, P5 ;  /* 0x0000000f98093211 */ /* 0x000fca00028f0c9d */
[----:B--2---:R1:W-:Y:S01]  /*6380*/  @P3 ST.E.128 desc[UR44][R8.64], R4 ;  /* 0x0000000408003985 */ /* 0x0043e2000c101d2c */
[----:B------:R-:W-:-:S03]  /*6390*/  LOP3.LUT P3, RZ, R68, 0x8, RZ, 0xc0, !PT ;  /* 0x0000000844ff7812 */ /* 0x000fc6000786c0ff */
[----:B------:R-:W2:Y:S01]  /*63a0*/  @P4 LDS.128 R4, [R11+0x3000] ;  /* 0x003000000b044984 */ /* 0x000ea20000000c00 */
        /* <DEDUP_REMOVED lines=18> */
[----:B------:R-:W-:-:S03]  /*64d0*/  ISETP.GT.AND P3, PT, R12, -0x1, PT ;  /* 0xffffffff0c00780c */ /* 0x000fc60003f64270 */
[----:B------:R-:W2:Y:S01]  /*64e0*/  @P4 LDS.128 R4, [R11+0x9000] ;  /* 0x009000000b044984 */ /* 0x000ea20000000c00 */
[----:B-1----:R-:W-:-:S04]  /*64f0*/  @P4 LEA R8, P5, R174, R33, 0x1 ;  /* 0x00000021ae084211 */ /* 0x002fc800078a08ff */
[----:B------:R-:W-:-:S05]  /*6500*/  @P4 LEA.HI.X R9, R174, R15, R193, 0x1, P5 ;  /* 0x0000000fae094211 */ /* 0x000fca00028f0cc1 */
[----:B--2---:R1:W-:Y:S04]  /*6510*/  @P4 ST.E.128 desc[UR44][R8.64], R4 ;  /* 0x0000000408004985 */ /* 0x0043e8000c101d2c */
[----:B------:R-:W2:Y:S01]  /*6520*/  @!P3 LDS.128 R4, [R10+0x9000] ;  /* 0x009000000a04b984 */ /* 0x000ea20000000c00 */
[----:B-1----:R-:W-:-:S04]  /*6530*/  @!P3 LEA R8, P4, R173, R33, 0x1 ;  /* 0x00000021ad08b211 */ /* 0x002fc800078808ff */
[----:B------:R-:W-:-:S05]  /*6540*/  @!P3 LEA.HI.X R9, R173, R15, R192, 0x1, P4 ;  /* 0x0000000fad09b211 */ /* 0x000fca00020f0cc0 */
[----:B--2---:R3:W-:Y:S04]  /*6550*/  @!P3 ST.E.128 desc[UR44][R8.64], R4 ;  /* 0x000000040800b985 */ /* 0x0047e8000c101d2c */
.L_x_3913:
[----:B------:R-:W-:Y:S05]  /*6560*/  BSYNC B0 ;  /* 0x0000000000007941 */ /* 0x000fea0003800000 */
.L_x_3912:
[----:B------:R-:W-:Y:S01]  /*6570*/  ISETP.GE.AND P3, PT, R78, 0x41, PT ;  /* 0x000000414e00780c */ /* 0x000fe20003f66270 */
[----:B--2---:R2:W4:Y:S01]  /*6580*/  SHFL.IDX PT, R15, R14, 0x1, 0x1c1f ;  /* 0x003c1f000e0f7f89 */ /* 0x00452200000e0000 */
[----:B------:R-:W-:Y:S03]  /*6590*/  BSSY B0, `(.L_x_3914) ;  /* 0x000002d000007945 */ /* 0x000fe60003800000 */
[----:B0-----:R-:W0:Y:S08]  /*65a0*/  SHFL.IDX PT, R13, R13, 0x1, 0x1c1f ;  /* 0x003c1f000d0d7f89 */ /* 0x001e3000000e0000 */
[----:B--2---:R-:W-:Y:S05]  /*65b0*/  @!P3 BRA `(.L_x_3915) ;  /* 0x0000000000a8b947 */ /* 0x004fea0003800000 */
[C---:B---3--:R-:W-:Y:S02]  /*65c0*/  LOP3.LUT R4, R68.reuse, 0x1, RZ, 0xc0, !PT ;  /* 0x0000000144047812 */ /* 0x048fe400078ec0ff */
[----:B------:R-:W-:Y:S02]  /*65d0*/  LOP3.LUT P4, RZ, R68, 0x2, RZ, 0xc0, !PT ;  /* 0x0000000244ff7812 */ /* 0x000fe4000788c0ff */
[----:B------:R-:W-:Y:S02]  /*65e0*/  ISETP.NE.U32.AND P5, PT, R4, 0x1, PT ;  /* 0x000000010400780c */ /* 0x000fe40003fa5070 */
[----:B------:R-:W-:-:S11]  /*65f0*/  PRMT R12, R51, 0x8880, RZ ;  /* 0x00008880330c7816 */ /* 0x000fd600000000ff */
[----:B------:R-:W2:Y:S01]  /*6600*/  @!P5 LDS.128 R4, [R11+0x2000] ;  /* 0x002000000b04d984 */ /* 0x000ea20000000c00 */
[----:B0-----:R-:W-:-:S04]  /*6610*/  @!P5 LEA R8, P3, R22, R13, 0x1 ;  /* 0x0000000d1608d211 */ /* 0x001fc800078608ff */
[----:B----4-:R-:W-:Y:S02]  /*6620*/  @!P5 LEA.HI.X R9, R22, R15, R23, 0x1, P3 ;  /* 0x0000000f1609d211 */ /* 0x010fe400018f0c17 */
[----:B------:R-:W-:-:S03]  /*6630*/  LOP3.LUT P3, RZ, R68, 0x4, RZ, 0xc0, !PT ;  /* 0x0000000444ff7812 */ /* 0x000fc6000786c0ff */
[----:B--2---:R0:W-:Y:S04]  /*6640*/  @!P5 ST.E.128 desc[UR44][R8.64], R4 ;  /* 0x000000040800d985 */ /* 0x0041e8000c101d2c */
[----:B------:R-:W2:Y:S01]  /*6650*/  @P4 LDS.128 R4, [R10+0x2000] ;  /* 0x002000000a044984 */ /* 0x000ea20000000c00 */
[----:B0-----:R-:W-:-:S04]  /*6660*/  @P4 LEA R8, P5, R152, R13, 0x1 ;  /* 0x0000000d98084211 */ /* 0x001fc800078a08ff */
[----:B------:R-:W-:-:S05]  /*6670*/  @P4 LEA.HI.X R9, R152, R15, R157, 0x1, P5 ;  /* 0x0000000f98094211 */ /* 0x000fca00028f0c9d */
[----:B--2---:R0:W-:Y:S01]  /*6680*/  @P4 ST.E.128 desc[UR44][R8.64], R4 ;  /* 0x0000000408004985 */ /* 0x0041e2000c101d2c */
[----:B------:R-:W-:-:S03]  /*6690*/  LOP3.LUT P4, RZ, R68, 0x8, RZ, 0xc0, !PT ;  /* 0x0000000844ff7812 */ /* 0x000fc6000788c0ff */
        /* <DEDUP_REMOVED lines=19> */
[----:B------:R-:W-:-:S03]  /*67d0*/  ISETP.GT.AND P4, PT, R12, -0x1, PT ;  /* 0xffffffff0c00780c */ /* 0x000fc60003f84270 */
[----:B------:R-:W2:Y:S01]  /*67e0*/  @P3 LDS.128 R4, [R11+0xb000] ;  /* 0x00b000000b043984 */ /* 0x000ea20000000c00 */
[----:B0-----:R-:W-:-:S04]  /*67f0*/  @P3 LEA R8, P5, R174, R13, 0x1 ;  /* 0x0000000dae083211 */ /* 0x001fc800078a08ff */
[----:B------:R-:W-:-:S05]  /*6800*/  @P3 LEA.HI.X R9, R174, R15, R193, 0x1, P5 ;  /* 0x0000000fae093211 */ /* 0x000fca00028f0cc1 */
[----:B--2---:R0:W-:Y:S04]  /*6810*/  @P3 ST.E.128 desc[UR44][R8.64], R4 ;  /* 0x0000000408003985 */ /* 0x0041e8000c101d2c */
[----:B------:R-:W2:Y:S01]  /*6820*/  @!P4 LDS.128 R4, [R10+0xb000] ;  /* 0x00b000000a04c984 */ /* 0x000ea20000000c00 */
[----:B0-----:R-:W-:-:S04]  /*6830*/  @!P4 LEA R8, P3, R173, R13, 0x1 ;  /* 0x0000000dad08c211 */ /* 0x001fc800078608ff */
[----:B------:R-:W-:-:S05]  /*6840*/  @!P4 LEA.HI.X R9, R173, R15, R192, 0x1, P3 ;  /* 0x0000000fad09c211 */ /* 0x000fca00018f0cc0 */
[----:B--2---:R2:W-:Y:S04]  /*6850*/  @!P4 ST.E.128 desc[UR44][R8.64], R4 ;  /* 0x000000040800c985 */ /* 0x0045e8000c101d2c */
.L_x_3915:
[----:B------:R-:W-:Y:S05]  /*6860*/  BSYNC B0 ;  /* 0x0000000000007941 */ /* 0x000fea0003800000 */
.L_x_3914:
[----:B------:R-:W-:Y:S01]  /*6870*/  @!PT LDS RZ, [RZ] ;  /* 0x00000000fffff984 */ /* 0x000fe20000000800 */
[----:B------:R-:W-:Y:S01]  /*6880*/  @!PT LDS RZ, [RZ] ;  /* 0x00000000fffff984 */ /* 0x000fe20000000800 */
[----:B------:R-:W-:Y:S01]  /*6890*/  @!PT LDS RZ, [RZ] ;  /* 0x00000000fffff984 */ /* 0x000fe20000000800 */
[----:B------:R-:W-:Y:S01]  /*68a0*/  @!PT LDS RZ, [RZ] ;  /* 0x00000000fffff984 */ /* 0x000fe20000000800 */
[----:B------:R5:W-:Y:S06]  /*68b0*/  MEMBAR.ALL.CTA ;  /* 0x0000000000007992 */ /* 0x000bec0000008000 */
[----:B-----5:R-:W5:Y:S01]  /*68c0*/  FENCE.VIEW.ASYNC.S ;  /* 0x00000000000073c6 */ /* 0x020f620000000000 */
[----:B------:R-:W-:Y:S02]  /*68d0*/  @!P0 VIADD R69, R69, 0x324c0 ;  /* 0x000324c045458836 */ /* 0x000fe40000000000 */
[----:B------:R-:W-:-:S03]  /*68e0*/  VIADD R153, R153, 0x1 ;  /* 0x0000000199997836 */ /* 0x000fc60000000000 */
[----:B------:R-:W-:Y:S01]  /*68f0*/  @!P0 PRMT R69, RZ, 0x654, R69 ;  /* 0x00000654ff458816 */ /* 0x000fe20000000045 */
[----:B-----5:R0:W-:Y:S06]  /*6900*/  BAR.SYNC.DEFER_BLOCKING R54, 0x80 ;  /* 0x000200360000751d */ /* 0x0201ec0000010000 */
[----:B------:R0:W-:Y:S01]  /*6910*/  @!P0 SYNCS.ARRIVE.TRANS64.RED.A1T0 RZ, [R69+URZ], RZ ;  /* 0x000000ff45ff89a7 */ /* 0x0001e2000810043f */
[----:B------:R-:W-:-:S04]  /*6920*/  ISETP.NE.AND P0, PT, R153, 0x2, PT ;  /* 0x000000029900780c */ /* 0x000fc80003f05270 */
[----:B--23--:R-:W-:Y:S02]  /*6930*/  SEL R4, RZ, 0x1, P0 ;  /* 0x00000001ff047807 */ /* 0x00cfe40000000000 */
[----:B------:R-:W-:Y:S02]  /*6940*/  SEL R153, R153, RZ, P0 ;  /* 0x000000ff99997207 */ /* 0x000fe40000000000 */
[----:B------:R-:W-:Y:S01]  /*6950*/  LOP3.LUT R159, R159, R4, RZ, 0x3c, !PT ;  /* 0x000000049f9f7212 */ /* 0x000fe200078e3cff */
[----:B0-----:R-:W-:Y:S06]  /*6960*/  @P2 BRA `(.L_x_3916) ;  /* 0xffffffc400282947 */ /* 0x001fec000383ffff */
[----:B------:R-:W0:Y:S01]  /*6970*/  S2R R5, SR_TID.X ;  /* 0x0000000000057919 */ /* 0x000e220000002100 */
[----:B------:R-:W-:Y:S02]  /*6980*/  PLOP3.LUT P0, PT, PT, PT, PT, 0x8, 0x0 ;  /* 0x000000000000781c */ /* 0x000fe40003f0e170 */
[----:B0-----:R-:W-:-:S04]  /*6990*/  SHF.R.U32.HI R5, RZ, 0x7, R5 ;  /* 0x00000007ff057819 */ /* 0x001fc80000011605 */
[----:B------:R-:W-:-:S13]  /*69a0*/  ISETP.NE.AND P3, PT, R5, 0x1, PT ;  /* 0x000000010500780c */ /* 0x000fda0003f65270 */
[----:B------:R-:W-:Y:S05]  /*69b0*/  @!P3 WARPSYNC.ALL ;  /* 0x000000000000b948 */ /* 0x000fea0003800000 */
[----:B------:R-:W-:Y:S06]  /*69c0*/  @!P3 BAR.ARV 0x9, 0x100 ;  /* 0x024400000000bb1d */ /* 0x000fec0000002000 */
.L_x_3856:
[----:B------:R-:W0:Y:S01]  /*69d0*/  S2R R3, SR_SWINHI ;  /* 0x0000000000037919 */ /* 0x000e220000002f00 */
[----:B------:R-:W2:Y:S01]  /*69e0*/  LDC R13, c[0x0][0x448] ;  /* 0x00011200ff0d7b82 */ /* 0x000ea20000000800 */
[----:B------:R-:W-:Y:S01]  /*69f0*/  IMAD.U32 R6, RZ, RZ, UR38 ;  /* 0x00000026ff067e24 */ /* 0x000fe2000f8e00ff */
[----:B------:R-:W-:Y:S01]  /*6a00*/  MOV R25, 0x80 ;  /* 0x0000008000197802 */ /* 0x000fe20000000f00 */
[----:B------:R-:W-:Y:S01]  /*6a10*/  IMAD.MOV.U32 R7, RZ, RZ, 0x80 ;  /* 0x00000080ff077424 */ /* 0x000fe200078e00ff */
[----:B------:R-:W-:Y:S01]  /*6a20*/  STL [R1+0x50], R97 ;  /* 0x0000506101007387 */ /* 0x000fe20000100800 */
[----:B------:R-:W-:Y:S02]  /*6a30*/  IMAD.MOV.U32 R26, RZ, RZ, 0x100 ;  /* 0x00000100ff1a7424 */ /* 0x000fe400078e00ff */
[----:B------:R-:W-:Y:S01]  /*6a40*/  IMAD.U32 R24, RZ, RZ, UR38 ;  /* 0x00000026ff187e24 */ /* 0x000fe2000f8e00ff */
[----:B------:R-:W3:Y:S01]  /*6a50*/  LDC R14, c[0x0][0xa80] ;  /* 0x0002a000ff0e7b82 */ /* 0x000ee20000000800 */
[----:B------:R1:W-:Y:S01]  /*6a60*/  STL.64 [R1+0x28], R6 ;  /* 0x0000280601007387 */ /* 0x0003e20000100a00 */
[----:B------:R-:W-:-:S03]  /*6a70*/  IMAD.U32 R72, RZ, RZ, UR37 ;  /* 0x00000025ff487e24 */ /* 0x000fc6000f8e00ff */
[----:B------:R-:W-:Y:S04]  /*6a80*/  STL.64 [R1+0x30], R26 ;  /* 0x0000301a01007387 */ /* 0x000fe80000100a00 */
[----:B------:R-:W-:Y:S04]  /*6a90*/  STL.128 [R1], R24 ;  /* 0x0000001801007387 */ /* 0x000fe80000100c00 */
[----:B------:R-:W-:Y:S04]  /*6aa0*/  STL.128 [R1+0x210], RZ ;  /* 0x000210ff01007387 */ /* 0x000fe80000100c00 */
[----:B------:R-:W-:Y:S04]  /*6ab0*/  STL.128 [R1+0x220], RZ ;  /* 0x000220ff01007387 */ /* 0x000fe80000100c00 */
[----:B------:R-:W-:Y:S01]  /*6ac0*/  STL.128 [R1+0x240], RZ ;  /* 0x000240ff01007387 */ /* 0x000fe20000100c00 */
[----:B------:R-:W-:-:S02]  /*6ad0*/  MOV R4, R2 ;  /* 0x0000000200047202 */ /* 0x000fc40000000f00 */
[----:B0-----:R-:W-:Y:S01]  /*6ae0*/  MOV R5, R3 ;  /* 0x0000000300057202 */ /* 0x001fe20000000f00 */
[----:B---3--:R-:W-:Y:S01]  /*6af0*/  STL [R1+0x230], R14 ;  /* 0x0002300e01007387 */ /* 0x008fe20000100800 */
[C---:B------:R-:W-:Y:S02]  /*6b00*/  IADD3 R8, P1, R4.reuse, 0x32430, RZ ;  /* 0x0003243004087810 */ /* 0x040fe40007f3e0ff */
[C---:B------:R-:W-:Y:S01]  /*6b10*/  IADD3 R3, P3, R4.reuse, 0x32450, RZ ;  /* 0x0003245004037810 */ /* 0x040fe20007f7e0ff */
[----:B------:R-:W-:Y:S01]  /*6b20*/  STL.128 [R1+0x250], RZ ;  /* 0x000250ff01007387 */ /* 0x000fe20000100c00 */
[C---:B------:R-:W-:Y:S01]  /*6b30*/  IADD3 R0, P4, R4.reuse, 0x32460, RZ ;  /* 0x0003246004007810 */ /* 0x040fe20007f9e0ff */
[--C-:B------:R-:W-:Y:S01]  /*6b40*/  IMAD.X R9, RZ, RZ, R5.reuse, P1 ;  /* 0x000000ffff097224 */ /* 0x100fe200008e0605 */
[----:B--2---:R-:W-:Y:S01]  /*6b50*/  ISETP.NE.AND P1, PT, R13, 0x1, PT ;  /* 0x000000010d00780c */ /* 0x004fe20003f25270 */
[--C-:B------:R-:W-:Y:S01]  /*6b60*/  IMAD.X R12, RZ, RZ, R5.reuse, P3 ;  /* 0x000000ffff0c7224 */ /* 0x100fe200018e0605 */
[----:B------:R-:W-:Y:S01]  /*6b70*/  IADD3 R10, P2, R4, 0x32440, RZ ;  /* 0x00032440040a7810 */ /* 0x000fe20007f5e0ff */
[----:B-1----:R-:W-:Y:S01]  /*6b80*/  IMAD.X R7, RZ, RZ, R5, P4 ;  /* 0x000000ffff077224 */ /* 0x002fe200020e0605 */
[----:B------:R-:W-:Y:S01]  /*6b90*/  STL.64 [R1+0x18], R8 ;  /* 0x0000180801007387 */ /* 0x000fe20000100a00 */
[----:B------:R-:W-:Y:S01]  /*6ba0*/  IMAD.MOV.U32 R4, RZ, RZ, R3 ;  /* 0x000000ffff047224 */ /* 0x000fe200078e0003 */
[----:B------:R-:W-:Y:S01]  /*6bb0*/  IADD3 R72, P3, R72, 0x50, RZ ;  /* 0x0000005048487810 */ /* 0x000fe20007f7e0ff */
[----:B------:R-:W-:Y:S01]  /*6bc0*/  IMAD.X R11, RZ, RZ, R5, P2 ;  /* 0x000000ffff0b7224 */ /* 0x000fe200010e0605 */
[----:B------:R-:W-:Y:S01]  /*6bd0*/  STL.128 [R1+0x260], RZ ;  /* 0x000260ff01007387 */ /* 0x000fe20000100c00 */
[----:B------:R-:W-:-:S02]  /*6be0*/  IMAD.MOV.U32 R5, RZ, RZ, R12 ;  /* 0x000000ffff057224 */ /* 0x000fc400078e000c */
[----:B------:R-:W-:Y:S01]  /*6bf0*/  IMAD.MOV.U32 R6, RZ, RZ, R0 ;  /* 0x000000ffff067224 */ /* 0x000fe200078e0000 */
[----:B------:R-:W-:Y:S01]  /*6c00*/  STL.64 [R1+0x20], R10 ;  /* 0x0000200a01007387 */ /* 0x000fe20000100a00 */
[----:B------:R-:W0:Y:S01]  /*6c10*/  @P1 LDC R3, c[0x0][0x44c] ;  /* 0x00011300ff031b82 */ /* 0x000e220000000800 */
[----:B------:R-:W-:Y:S02]  /*6c20*/  VIADD R0, R209, 0x7f ;  /* 0x0000007fd1007836 */ /* 0x000fe40000000000 */
[----:B------:R1:W-:Y:S04]  /*6c30*/  STL.128 [R1+0x40], R4 ;  /* 0x0000400401007387 */ /* 0x0003e80000100c00 */
[----:B------:R2:W-:Y:S04]  /*6c40*/  STL.128 [R1+0x270], RZ ;  /* 0x000270ff01007387 */ /* 0x0005e80000100c00 */
[----:B------:R2:W-:Y:S04]  /*6c50*/  STL.128 [R1+0x280], RZ ;  /* 0x000280ff01007387 */ /* 0x0005e80000100c00 */
[----:B------:R2:W-:Y:S01]  /*6c60*/  STL.128 [R1+0x290], RZ ;  /* 0x000290ff01007387 */ /* 0x0005e20000100c00 */
[----:B-1----:R-:W1:Y:S03]  /*6c70*/  @P1 LDC R6, c[0x0][0x450] ;  /* 0x00011400ff061b82 */ /* 0x002e660000000800 */
[----:B------:R2:W-:Y:S04]  /*6c80*/  STL.128 [R1+0x2a0], RZ ;  /* 0x0002a0ff01007387 */ /* 0x0005e80000100c00 */
[----:B------:R2:W-:Y:S01]  /*6c90*/  STL.128 [R1+0x2b0], RZ ;  /* 0x0002b0ff01007387 */ /* 0x0005e20000100c00 */
[----:B0-----:R-:W-:Y:S01]  /*6ca0*/  @P1 IMAD.HI.U32 R3, R0, R3, RZ ;  /* 0x0000000300031227 */ /* 0x001fe200078e00ff */
[----:B------:R-:W0:Y:S02]  /*6cb0*/  LDC.64 R4, c[0x0][0xad8] ;  /* 0x0002b600ff047b82 */ /* 0x000e240000000a00 */
[----:B------:R2:W-:Y:S04]  /*6cc0*/  STL.128 [R1+0x2c0], RZ ;  /* 0x0002c0ff01007387 */ /* 0x0005e80000100c00 */
[----:B------:R2:W-:Y:S04]  /*6cd0*/  STL.128 [R1+0x2d0], RZ ;  /* 0x0002d0ff01007387 */ /* 0x0005e80000100c00 */
[----:B------:R2:W-:Y:S04]  /*6ce0*/  STL.128 [R1+0x2e0], RZ ;  /* 0x0002e0ff01007387 */ /* 0x0005e80000100c00 */
[----:B------:R2:W-:Y:S01]  /*6cf0*/  STL.128 [R1+0x2f0], RZ ;  /* 0x0002f0ff01007387 */ /* 0x0005e20000100c00 */
[----:B-1----:R-:W-:-:S03]  /*6d00*/  @P1 SHF.R.U32.HI R0, RZ, R6, R3 ;  /* 0x00000006ff001219 */ /* 0x002fc60000011603 */
[----:B------:R2:W-:Y:S04]  /*6d10*/  STL.128 [R1+0x300], RZ ;  /* 0x000300ff01007387 */ /* 0x0005e80000100c00 */
[----:B------:R2:W-:Y:S01]  /*6d20*/  STL.128 [R1+0x310], RZ ;  /* 0x000310ff01007387 */ /* 0x0005e20000100c00 */
[----:B------:R-:W-:Y:S01]  /*6d30*/  IMAD.IADD R3, R225, 0x1, R0 ;  /* 0x00000001e1037824 */ /* 0x000fe200078e0200 */
[----:B0-----:R-:W-:Y:S02]  /*6d40*/  ISETP.GE.AND P2, PT, R5, 0x1, PT ;  /* 0x000000010500780c */ /* 0x001fe40003f46270 */
        /* <DEDUP_REMOVED lines=21> */
[----:B------:R-:W0:Y:S01]  /*6ea0*/  FENCE.VIEW.ASYNC.G ;  /* 0x00000000000073c6 */ /* 0x000e220000000100 */
[----:B------:R-:W-:Y:S05]  /*6eb0*/  WARPSYNC.ALL ;  /* 0x0000000000007948 */ /* 0x000fea0003800000 */
[----:B0-----:R-:W-:Y:S06]  /*6ec0*/  BAR.ARV 0xc, 0x180 ;  /* 0x0306000000007b1d */ /* 0x001fec0000002000 */
.L_x_3917:
[----:B------:R-:W-:Y:S02]  /*6ed0*/  IMAD.X R73, RZ, RZ, UR36, P3 ;  /* 0x00000024ff497e24 */ /* 0x000fe400098e06ff */
        /* <DEDUP_REMOVED lines=13> */
.L_x_3920:
[----:B------:R-:W-:-:S13]  /*6fb0*/  ISETP.NE.AND P0, PT, R5, 0x1, PT ;  /* 0x000000010500780c */ /* 0x000fda0003f05270 */
[----:B------:R-:W0:Y:S02]  /*6fc0*/  @P0 LDC.64 R6, c[0x0][0xae0] ;  /* 0x0002b800ff060b82 */ /* 0x000e240000000a00 */
[----:B0-----:R-:W-:-:S05]  /*6fd0*/  @P0 IMAD.HI.U32 R6, R0, R6, RZ ;  /* 0x0000000600060227 */ /* 0x001fca00078e00ff */
[----:B------:R-:W-:-:S07]  /*6fe0*/  @P0 SHF.R.U32.HI R0, RZ, R7, R6 ;  /* 0x00000007ff000219 */ /* 0x000fce0000011606 */
.L_x_3921:
[----:B------:R-:W-:Y:S05]  /*6ff0*/  BSYNC B0 ;  /* 0x0000000000007941 */ /* 0x000fea0003800000 */
.L_x_3919:
[----:B------:R-:W-:-:S05]  /*7000*/  IMAD R3, R0, R5, R5 ;  /* 0x0000000500037224 */ /* 0x000fca00078e0205 */
[----:B------:R-:W-:-:S07]  /*7010*/  VIMNMX R4, R4, R3, PT ;  /* 0x0000000304047248 */ /* 0x000fce0003fe0100 */
.L_x_3918:
[----:B------:R-:W0:Y:S01]  /*7020*/  @P1 LDC R0, c[0x0][0x44c] ;  /* 0x00011300ff001b82 */ /* 0x000e220000000800 */
[----:B------:R-:W-:Y:S01]  /*7030*/  VIADD R4, R4, 0x5f ;  /* 0x0000005f04047836 */ /* 0x000fe20000000000 */
[----:B------:R-:W-:-:S03]  /*7040*/  ULDC UR4, c[0x0][0xad4] ;  /* 0x0002b50000047ab9 */ /* 0x000fc60000000800 */
[----:B------:R-:W-:-:S03]  /*7050*/  IMAD.HI R4, R4, 0x2aaaaaab, RZ ;  /* 0x2aaaaaab04047827 */ /* 0x000fc600078e02ff */
[----:B------:R-:W1:Y:S02]  /*7060*/  @P1 LDC R7, c[0x0][0x450] ;  /* 0x00011400ff071b82 */ /* 0x000e640000000800 */
[----:B------:R-:W-:-:S04]  /*7070*/  SHF.R.U32.HI R3, RZ, 0x1f, R4 ;  /* 0x0000001fff037819 */ /* 0x000fc80000011604 */
[----:B------:R-:W-:-:S04]  /*7080*/  LEA.HI.SX32 R4, R4, R3, 0x1c ;  /* 0x0000000304047211 */ /* 0x000fc800078fe2ff */
[----:B------:R-:W-:Y:S01]  /*7090*/  VIMNMX R45, R45, R4, PT ;  /* 0x000000042d2d7248 */ /* 0x000fe20003fe0100 */
[----:B0-----:R-:W-:-:S04]  /*70a0*/  @P1 IMAD.HI.U32 R6, R209, R0, RZ ;  /* 0x00000000d1061227 */ /* 0x001fc800078e00ff */
[----:B------:R-:W-:Y:S01]  /*70b0*/  IMAD.MOV.U32 R0, RZ, RZ, R209 ;  /* 0x000000ffff007224 */ /* 0x000fe200078e00d1 */
[----:B-1----:R-:W-:-:S04]  /*70c0*/  @P1 SHF.R.U32.HI R0, RZ, R7, R6 ;  /* 0x00000007ff001219 */ /* 0x002fc80000011606 */
[----:B------:R-:W-:-:S05]  /*70d0*/  IADD3 R0, R217, R0, RZ ;  /* 0x00000000d9007210 */ /* 0x000fca0007ffe0ff */
        /* <DEDUP_REMOVED lines=12> */
.L_x_3924:
[----:B------:R-:W-:-:S13]  /*71a0*/  ISETP.NE.AND P0, PT, R5, 0x1, PT ;  /* 0x000000010500780c */ /* 0x000fda0003f05270 */
[----:B------:R-:W0:Y:S02]  /*71b0*/  @P0 LDC.64 R6, c[0x0][0xae0] ;  /* 0x0002b800ff060b82 */ /* 0x000e240000000a00 */
[----:B0-----:R-:W-:-:S05]  /*71c0*/  @P0 IMAD.HI.U32 R6, R0, R6, RZ ;  /* 0x0000000600060227 */ /* 0x001fca00078e00ff */
[----:B------:R-:W-:-:S07]  /*71d0*/  @P0 SHF.R.U32.HI R0, RZ, R7, R6 ;  /* 0x00000007ff000219 */ /* 0x000fce0000011606 */
.L_x_3925:
[----:B------:R-:W-:Y:S05]  /*71e0*/  BSYNC B0 ;  /* 0x0000000000007941 */ /* 0x000fea0003800000 */
.L_x_3923:
[----:B------:R-:W-:-:S05]  /*71f0*/  IMAD R0, R0, R5, RZ ;  /* 0x0000000500007224 */ /* 0x000fca00078e02ff */
[----:B------:R-:W-:-:S07]  /*7200*/  VIMNMX R3, R3, R0, !PT ;  /* 0x0000000003037248 */ /* 0x000fce0007fe0100 */
.L_x_3922:
        /* <DEDUP_REMOVED lines=39> */
.L_x_3927:
[----:B------:R-:W-:Y:S05]  /*7480*/  BSYNC B0 ;  /* 0x0000000000007941 */ /* 0x000fea0003800000 */
.L_x_3926:
[----:B------:R-:W-:Y:S01]  /*7490*/  IMAD R202, R219, R215, R202 ;  /* 0x000000d7dbca7224 */ /* 0x000fe200078e02ca */
[----:B------:R-:W-:-:S04]  /*74a0*/  PLOP3.LUT P0, PT, PT, PT, PT, 0x80, 0x0 ;  /* 0x000000000000781c */ /* 0x000fc80003f0f070 */
[----:B------:R-:W-:-:S04]  /*74b0*/  VIADDMNMX R215, R202, R215, R45, PT ;  /* 0x000000d7cad77246 */ /* 0x000fc8000380012d */
[----:B------:R-:W-:-:S13]  /*74c0*/  ISETP.GT.AND P1, PT, R215, R202, PT ;  /* 0x000000cad700720c */ /* 0x000fda0003f24270 */
[----:B------:R-:W-:Y:S05]  /*74d0*/  @!P1 BRA `(.L_x_3928) ;  /* 0x0000025800509947 */ /* 0x000fea0003800000 */
[----:B------:R0:W-:Y:S01]  /*74e0*/  STL.64 [R1+0x58], RZ ;  /* 0x000058ff01007387 */ /* 0x0001e20000100a00 */
[----:B------:R-:W-:Y:S01]  /*74f0*/  IMAD.U32 R32, RZ, RZ, UR37 ;  /* 0x00000025ff207e24 */ /* 0x000fe2000f8e00ff */
[----:B------:R-:W-:Y:S01]  /*7500*/  MOV R37, UR37 ;  /* 0x0000002500257c02 */ /* 0x000fe20008000f00 */
[----:B------:R-:W-:Y:S01]  /*7510*/  IMAD.U32 R19, RZ, RZ, UR37 ;  /* 0x00000025ff137e24 */ /* 0x000fe2000f8e00ff */
[----:B------:R-:W-:Y:S01]  /*7520*/  UMOV UR4, 0xffffffff ;  /* 0xffffffff00047882 */ /* 0x000fe20000000000 */
[----:B------:R-:W-:Y:S01]  /*7530*/  IMAD.U32 R24, RZ, RZ, UR37 ;  /* 0x00000025ff187e24 */ /* 0x000fe2000f8e00ff */
[----:B------:R-:W-:Y:S02]  /*7540*/  IADD3 R32, P0, R32, 0x88, RZ ;  /* 0x0000008820207810 */ /* 0x000fe40007f1e0ff */
[----:B------:R-:W-:Y:S02]  /*7550*/  IADD3 R19, P1, R19, 0x78, RZ ;  /* 0x0000007813137810 */ /* 0x000fe40007f3e0ff */
[----:B------:R-:W-:Y:S01]  /*7560*/  IADD3 R24, P2, R24, 0x58, RZ ;  /* 0x0000005818187810 */ /* 0x000fe20007f5e0ff */
[----:B------:R-:W-:Y:S01]  /*7570*/  IMAD.X R33, RZ, RZ, UR36, P0 ;  /* 0x00000024ff217e24 */ /* 0x000fe200080e06ff */
[----:B------:R-:W-:Y:S01]  /*7580*/  IADD3 R37, P3, R37, 0x60, RZ ;  /* 0x0000006025257810 */ /* 0x000fe20007f7e0ff */
[----:B------:R-:W-:-:S02]  /*7590*/  IMAD.X R18, RZ, RZ, UR36, P1 ;  /* 0x00000024ff127e24 */ /* 0x000fc400088e06ff */
[----:B------:R-:W-:Y:S02]  /*75a0*/  IMAD.X R25, RZ, RZ, UR36, P2 ;  /* 0x00000024ff197e24 */ /* 0x000fe400090e06ff */
[----:B------:R-:W-:Y:S01]  /*75b0*/  IMAD.X R46, RZ, RZ, UR36, P3 ;  /* 0x00000024ff2e7e24 */ /* 0x000fe200098e06ff */
[----:B0-----:R-:W-:Y:S07]  /*75c0*/  BRA.DIV UR4, `(.L_x_3929) ;  /* 0x0000033e04587947 */ /* 0x001fee000b800000 */
[----:B------:R-:W3:Y:S04]  /*75d0*/  LDL R0, [R1+0x51c] ;  /* 0x00051c0001007983 */ /* 0x000ee80000100800 */
[----:B---3--:R0:W1:Y:S02]  /*75e0*/  SHFL.IDX PT, R14, R0, RZ, 0x1f ;  /* 0x00001fff000e7589 */ /* 0x00806400000e0000 */
.L_x_4262:
[----:B01----:R-:W-:Y:S01]  /*75f0*/  LEA.HI R0, R14, R14, RZ, 0x1 ;  /* 0x0000000e0e007211 */ /* 0x003fe200078f08ff */
[C---:B------:R-:W-:Y:S01]  /*7600*/  VIADD R26, R2.reuse, 0x18400 ;  /* 0x00018400021a7836 */ /* 0x040fe20000000000 */
[----:B------:R-:W-:Y:S01]  /*7610*/  STL.128 [R1+0x90], RZ ;  /* 0x000090ff01007387 */ /* 0x000fe20000100c00 */
[----:B------:R-:W-:Y:S01]  /*7620*/  VIADD R10, R2, 0x400 ;  /* 0x00000400020a7836 */ /* 0x000fe20000000000 */
[----:B------:R-:W-:Y:S01]  /*7630*/  LOP3.LUT R3, R0, 0x7fffe, RZ, 0xc0, !PT ;  /* 0x0007fffe00037812 */ /* 0x000fe200078ec0ff */
[----:B------:R-:W-:Y:S01]  /*7640*/  IMAD.MOV.U32 R4, RZ, RZ, 0x1 ;  /* 0x00000001ff047424 */ /* 0x000fe200078e00ff */
[----:B------:R-:W-:Y:S01]  /*7650*/  STL.128 [R1+0xa0], RZ ;  /* 0x0000a0ff01007387 */ /* 0x000fe20000100c00 */
[----:B------:R-:W-:Y:S01]  /*7660*/  IMAD.MOV.U32 R5, RZ, RZ, RZ ;  /* 0x000000ffff057224 */ /* 0x000fe200078e00ff */
[----:B------:R-:W-:Y:S01]  /*7670*/  SHF.R.U32.HI R10, RZ, 0x4, R10 ;  /* 0x00000004ff0a7819 */ /* 0x000fe2000001160a */
[----:B------:R-:W-:Y:S01]  /*7680*/  IMAD.IADD R11, R14, 0x1, -R3 ;  /* 0x000000010e0b7824 */ /* 0x000fe200078e0a03 */
[----:B------:R-:W-:Y:S01]  /*7690*/  STL.128 [R1+0xb0], RZ ;  /* 0x0000b0ff01007387 */ /* 0x000fe20000100c00 */
[----:B------:R-:W-:Y:S01]  /*76a0*/  VIADD R3, R2, 0x1c400 ;  /* 0x0001c40002037836 */ /* 0x000fe20000000000 */
[----:B------:R-:W-:Y:S01]  /*76b0*/  LOP3.LUT R10, R10, 0x3fff, RZ, 0xc0, !PT ;  /* 0x00003fff0a0a7812 */ /* 0x000fe200078ec0ff */
[----:B------:R-:W-:Y:S01]  /*76c0*/  IMAD R0, R11, 0x2000, R26 ;  /* 0x000020000b007824 */ /* 0x000fe200078e021a */
[----:B------:R-:W-:Y:S01]  /*76d0*/  STL.128 [R1+0xc0], RZ ;  /* 0x0000c0ff01007387 */ /* 0x000fe20000100c00 */
[----:B------:R-:W-:Y:S01]  /*76e0*/  IMAD.MOV.U32 R6, RZ, RZ, 0x1 ;  /* 0x00000001ff067424 */ /* 0x000fe200078e00ff */
[----:B------:R-:W-:Y:S01]  /*76f0*/  SHF.R.U32.HI R3, RZ, 0x4, R3 ;  /* 0x00000004ff037819 */ /* 0x000fe20000011603 */
[----:B------:R-:W-:Y:S01]  /*7700*/  VIADD R11, R0, 0xa000 ;  /* 0x0000a000000b7836 */ /* 0x000fe20000000000 */
[----:B------:R-:W-:Y:S01]  /*7710*/  SHF.R.U32.HI R0, RZ, 0x4, R0 ;  /* 0x00000004ff007819 */ /* 0x000fe20000011600 */
[----:B------:R-:W-:Y:S01]  /*7720*/  IMAD.MOV.U32 R7, RZ, RZ, RZ ;  /* 0x000000ffff077224 */ /* 0x000fe200078e00ff */
[----:B------:R-:W-:Y:S01]  /*7730*/  LOP3.LUT R3, R3, 0x3fff, RZ, 0xc0, !PT ;  /* 0x00003fff03037812 */ /* 0x000fe200078ec0ff */
[----:B------:R-:W-:Y:S01]  /*7740*/  IMAD.MOV.U32 R8, RZ, RZ, 0x1 ;  /* 0x00000001ff087424 */ /* 0x000fe200078e00ff */
[----:B------:R-:W-:Y:S01]  /*7750*/  SHF.R.U32.HI R11, RZ, 0x4, R11 ;  /* 0x00000004ff0b7819 */ /* 0x000fe2000001160b */
[----:B------:R-:W-:Y:S01]  /*7760*/  IMAD.MOV.U32 R9, RZ, RZ, RZ ;  /* 0x000000ffff097224 */ /* 0x000fe200078e00ff */
[----:B------:R-:W-:Y:S01]  /*7770*/  LOP3.LUT R3, R3, 0x10000, RZ, 0xfc, !PT ;  /* 0x0001000003037812 */ /* 0x000fe200078efcff */
[----:B------:R0:W-:Y:S01]  /*7780*/  STL.128 [R1+0x60], R4 ;  /* 0x0000600401007387 */ /* 0x0001e20000100c00 */
[----:B------:R-:W-:Y:S01]  /*7790*/  LOP3.LUT R11, R11, 0x3fff, RZ, 0xc0, !PT ;  /* 0x00003fff0b0b7812 */ /* 0x000fe200078ec0ff */
[----:B------:R-:W-:Y:S01]  /*77a0*/  IMAD.U32 R34, RZ, RZ, UR37 ;  /* 0x00000025ff227e24 */ /* 0x000fe2000f8e00ff */
[----:B------:R-:W-:Y:S01]  /*77b0*/  LOP3.LUT R0, R0, 0x3fff, RZ, 0xc0, !PT ;  /* 0x00003fff00007812 */ /* 0x000fe200078ec0ff */
[----:B------:R1:W-:Y:S01]  /*77c0*/  STL.64 [R1+0x70], R8 ;  /* 0x0000700801007387 */ /* 0x0003e20000100a00 */
[----:B------:R-:W-:Y:S01]  /*77d0*/  LOP3.LUT R11, R11, 0x10000, RZ, 0xfc, !PT ;  /* 0x000100000b0b7812 */ /* 0x000fe200078efcff */
[----:B------:R-:W-:Y:S01]  /*77e0*/  IMAD.U32 R38, RZ, RZ, UR37 ;  /* 0x00000025ff267e24 */ /* 0x000fe2000f8e00ff */
[----:B------:R-:W-:Y:S01]  /*77f0*/  LOP3.LUT P0, RZ, R26, 0x1bf, RZ, 0xc0, !PT ;  /* 0x000001bf1aff7812 */ /* 0x000fe2000780c0ff */
[----:B------:R-:W-:Y:S01]  /*7800*/  STL.128 [R1+0xd0], RZ ;  /* 0x0000d0ff01007387 */ /* 0x000fe20000100c00 */
[----:B------:R-:W-:Y:S01]  /*7810*/  IMAD.U32 R39, RZ, RZ, UR37 ;  /* 0x00000025ff277e24 */ /* 0x000fe2000f8e00ff */
[----:B------:R-:W-:Y:S01]  /*7820*/  IADD3 R34, P5, R34, 0x68, RZ ;  /* 0x0000006822227810 */ /* 0x000fe20007fbe0ff */
[----:B------:R-:W-:Y:S01]  /*7830*/  IMAD.U32 R41, RZ, RZ, UR37 ;  /* 0x00000025ff297e24 */ /* 0x000fe2000f8e00ff */
[----:B------:R-:W-:Y:S01]  /*7840*/  STL.128 [R1+0xe0], RZ ;  /* 0x0000e0ff01007387 */ /* 0x000fe20000100c00 */
[----:B------:R-:W-:Y:S01]  /*7850*/  IMAD.U32 R45, RZ, RZ, UR37 ;  /* 0x00000025ff2d7e24 */ /* 0x000fe2000f8e00ff */
[----:B------:R-:W-:Y:S01]  /*7860*/  IADD3 R38, P4, R38, 0x70, RZ ;  /* 0x0000007026267810 */ /* 0x000fe20007f9e0ff */
[----:B------:R-:W-:Y:S01]  /*7870*/  IMAD.U32 R35, RZ, RZ, UR37 ;  /* 0x00000025ff237e24 */ /* 0x000fe2000f8e00ff */
[C---:B0-----:R-:W-:Y:S01]  /*7880*/  LOP3.LUT R6, R10.reuse, 0x3000000, RZ, 0xfc, !PT ;  /* 0x030000000a067812 */ /* 0x041fe200078efcff */
[----:B------:R-:W-:Y:S01]  /*7890*/  IMAD.MOV.U32 R5, RZ, RZ, 0x40000040 ;  /* 0x40000040ff057424 */ /* 0x000fe200078e00ff */
[----:B------:R-:W-:Y:S01]  /*78a0*/  MOV R4, R3 ;  /* 0x0000000300047202 */ /* 0x000fe20000000f00 */
[----:B------:R-:W-:Y:S01]  /*78b0*/  IMAD.MOV.U32 R7, RZ, RZ, 0x40000040 ;  /* 0x40000040ff077424 */ /* 0x000fe200078e00ff */
[----:B------:R-:W-:Y:S01]  /*78c0*/  LOP3.LUT R10, R10, 0x10000, RZ, 0xfc, !PT ;  /* 0x000100000a0a7812 */ /* 0x000fe200078efcff */
[----:B-1----:R-:W-:Y:S01]  /*78d0*/  IMAD.MOV.U32 R9, RZ, RZ, 0x40000040 ;  /* 0x40000040ff097424 */ /* 0x002fe200078e00ff */
[----:B------:R-:W-:Y:S01]  /*78e0*/  LOP3.LUT R8, R0, 0x10000, RZ, 0xfc, !PT ;  /* 0x0001000000087812 */ /* 0x000fe200078efcff */
[----:B------:R-:W-:Y:S01]  /*78f0*/  IMAD.X R42, RZ, RZ, UR36, P5 ;  /* 0x00000024ff2a7e24 */ /* 0x000fe2000a8e06ff */
[----:B------:R0:W-:Y:S01]  /*7900*/  STL.128 [R1+0x80], R4 ;  /* 0x0000800401007387 */ /* 0x0001e20000100c00 */
[----:B------:R-:W-:Y:S01]  /*7910*/  IADD3 R39, P3, R39, 0x80, RZ ;  /* 0x0000008027277810 */ /* 0x000fe20007f7e0ff */
[----:B------:R-:W-:Y:S01]  /*7920*/  BSSY B6, `(.L_x_3930) ;  /* 0x000001e000067945 */ /* 0x000fe20003800000 */
[----:B------:R-:W-:Y:S01]  /*7930*/  IADD3 R41, P2, R41, 0x90, RZ ;  /* 0x0000009029297810 */ /* 0x000fe20007f5e0ff */
[----:B------:R1:W-:Y:S01]  /*7940*/  STL.64 [R1+0x78], R8 ;  /* 0x0000780801007387 */ /* 0x0003e20000100a00 */
[----:B------:R-:W-:Y:S01]  /*7950*/  IADD3 R45, P1, R45, 0xf0, RZ ;  /* 0x000000f02d2d7810 */ /* 0x000fe20007f3e0ff */
[----:B------:R-:W-:Y:S01]  /*7960*/  IMAD.X R48, RZ, RZ, UR36, P4 ;  /* 0x00000024ff307e24 */ /* 0x000fe2000a0e06ff */
[----:B------:R-:W-:Y:S01]  /*7970*/  IADD3 R35, P5, R35, 0xf8, RZ ;  /* 0x000000f823237810 */ /* 0x000fe20007fbe0ff */
[----:B------:R-:W-:-:S02]  /*7980*/  IMAD.X R49, RZ, RZ, UR36, P3 ;  /* 0x00000024ff317e24 */ /* 0x000fc400098e06ff */
[----:B------:R-:W-:Y:S01]  /*7990*/  IMAD.X R40, RZ, RZ, UR36, P2 ;  /* 0x00000024ff287e24 */ /* 0x000fe200090e06ff */
[----:B------:R-:W-:Y:S01]  /*79a0*/  IADD3.X R36, RZ, UR36, RZ, P5, !PT ;  /* 0x00000024ff247c10 */ /* 0x000fe2000affe4ff */
[----:B------:R-:W-:Y:S02]  /*79b0*/  IMAD.X R47, RZ, RZ, UR36, P1 ;  /* 0x00000024ff2f7e24 */ /* 0x000fe400088e06ff */
[----:B0-----:R-:W-:Y:S02]  /*79c0*/  IMAD.MOV.U32 R6, RZ, RZ, R10 ;  /* 0x000000ffff067224 */ /* 0x001fe400078e000a */
[----:B------:R-:W-:-:S05]  /*79d0*/  IMAD.MOV.U32 R4, RZ, RZ, R11 ;  /* 0x000000ffff047224 */ /* 0x000fca00078e000b */
[----:B------:R1:W-:Y:S01]  /*79e0*/  STL.128 [R1+0xf0], R4 ;  /* 0x0000f00401007387 */ /* 0x0003e20000100c00 */
[----:B------:R-:W-:Y:S05]  /*79f0*/  @!P0 BRA `(.L_x_3931) ;  /* 0x0000000000408947 */ /* 0x000fea0003800000 */
[----:B------:R-:W-:Y:S01]  /*7a00*/  MOV R14, 0x0 ;  /* 0x00000000000e7802 */ /* 0x000fe20000000f00 */
[----:B------:R-:W-:Y:S01]  /*7a10*/  ULDC.64 UR4, c[0x4][0x98] ;  /* 0x0100260000047ab9 */ /* 0x000fe20000000a00 */
[----:B------:R-:W-:Y:S01]  /*7a20*/  ULDC.64 UR6, c[0x4][0xa0] ;  /* 0x0100280000067ab9 */ /* 0x000fe20000000a00 */
[----:B-1----:R-:W-:Y:S02]  /*7a30*/  IMAD.U32 R4, RZ, RZ, UR4 ;  /* 0x00000004ff047e24 */ /* 0x002fe4000f8e00ff */
[----:B------:R-:W-:Y:S01]  /*7a40*/  IMAD.U32 R5, RZ, RZ, UR5 ;  /* 0x00000005ff057e24 */ /* 0x000fe2000f8e00ff */
[----:B----4-:R-:W0:Y:S01]  /*7a50*/  LDC.64 R14, c[0x4][R14] ;  /* 0x010000000e0e7b82 */ /* 0x010e220000000a00 */
        /* <DEDUP_REMOVED lines=9> */
[----:B0-2--5:R-:W-:Y:S05]  /*7af0*/  CALL.ABS.NOINC R14 ;  /* 0x000000000e007343 */ /* 0x025fea0003c00000 */
.L_x_3931:
[----:B------:R-:W-:Y:S05]  /*7b00*/  BSYNC B6 ;  /* 0x0000000000067941 */ /* 0x000fea0003800000 */
.L_x_3930:
[----:B------:R-:W0:Y:S01]  /*7b10*/  LDC.64 R10, c[0x0][0xad0] ;  /* 0x0002b400ff0a7b82 */ /* 0x000e220000000a00 */
[----:B------:R-:W3:Y:S01]  /*7b20*/  S2R R27, SR_TID.X ;  /* 0x00000000001b7919 */ /* 0x000ee20000002100 */
[----:B------:R-:W-:Y:S02]  /*7b30*/  UIADD3 UR5, UP0, UR37, 0x100, URZ ;  /* 0x0000010025057890 */ /* 0x000fe4000ff1e03f */
[----:B------:R-:W-:Y:S01]  /*7b40*/  IMAD.U32 R54, RZ, RZ, UR37 ;  /* 0x00000025ff367e24 */ /* 0x000fe2000f8e00ff */
[----:B------:R-:W-:Y:S01]  /*7b50*/  STL.64 [R1+0x110], R24 ;  /* 0x0001101801007387 */ /* 0x000fe20000100a00 */
[----:B------:R-:W-:Y:S01]  /*7b60*/  UIADD3.X UR6, URZ, UR36, URZ, UP0, !UPT ;  /* 0x000000243f067290 */ /* 0x000fe200087fe43f */
[----:B------:R-:W-:Y:S01]  /*7b70*/  IMAD.U32 R3, RZ, RZ, UR37 ;  /* 0x00000025ff037e24 */ /* 0x000fe2000f8e00ff */
[----:B----4-:R-:W4:Y:S01]  /*7b80*/  LDC.64 R14, c[0x0][0xad8] ;  /* 0x0002b600ff0e7b82 */ /* 0x010f220000000a00 */
[----:B------:R-:W-:Y:S01]  /*7b90*/  UIADD3 UR4, UP0, UR37, 0x14c, URZ ;  /* 0x0000014c25047890 */ /* 0x000fe2000ff1e03f */
[----:B-1----:R-:W-:Y:S01]  /*7ba0*/  IMAD.U32 R8, RZ, RZ, UR5 ;  /* 0x00000005ff087e24 */ /* 0x002fe2000f8e00ff */
[----:B------:R-:W-:Y:S01]  /*7bb0*/  STL.64 [R1+0x100], R204 ;  /* 0x000100cc01007387 */ /* 0x000fe20000100a00 */
[----:B------:R-:W-:Y:S01]  /*7bc0*/  IMAD.U32 R9, RZ, RZ, UR6 ;  /* 0x00000006ff097e24 */ /* 0x000fe2000f8e00ff */
[----:B------:R-:W-:Y:S01]  /*7bd0*/  UIADD3.X UR5, URZ, UR36, URZ, UP0, !UPT ;  /* 0x000000243f057290 */ /* 0x000fe200087fe43f */
[----:B------:R-:W-:Y:S01]  /*7be0*/  IMAD.U32 R43, RZ, RZ, UR37 ;  /* 0x00000025ff2b7e24 */ /* 0x000fe2000f8e00ff */
[----:B------:R-:W-:Y:S01]  /*7bf0*/  STL.U8 [R1+0x118], RZ ;  /* 0x000118ff01007387 */ /* 0x000fe20000100000 */
[----:B------:R-:W1:Y:S01]  /*7c00*/  LDC.64 R20, c[0x0][0xae0] ;  /* 0x0002b800ff147b82 */ /* 0x000e620000000a00 */
[----:B------:R-:W-:Y:S01]  /*7c10*/  IMAD.U32 R12, RZ, RZ, UR4 ;  /* 0x00000004ff0c7e24 */ /* 0x000fe2000f8e00ff */
[----:B------:R-:W-:Y:S01]  /*7c20*/  ULDC UR4, c[0x0][0x3f4] ;  /* 0x0000fd0000047ab9 */ /* 0x000fe20000000800 */
[----:B------:R2:W-:Y:S01]  /*7c30*/  STL.64 [R1+0x108], R8 ;  /* 0x0001080801007387 */ /* 0x0005e20000100a00 */
[----:B------:R-:W-:Y:S01]  /*7c40*/  IMAD.U32 R13, RZ, RZ, UR5 ;  /* 0x00000005ff0d7e24 */ /* 0x000fe2000f8e00ff */
[----:B------:R-:W-:-:S02]  /*7c50*/  ISETP.LT.AND P0, PT, RZ, UR4, PT ;  /* 0x00000004ff007c0c */ /* 0x000fc4000bf01270 */
[----:B------:R-:W-:Y:S01]  /*7c60*/  IADD3 R54, P2, R54, 0x118, RZ ;  /* 0x0000011836367810 */ /* 0x000fe20007f5e0ff */
[----:B------:R-:W1:Y:S01]  /*7c70*/  LDC R6, c[0x0][0x450] ;  /* 0x00011400ff067b82 */ /* 0x000e620000000800 */
[----:B0-----:R-:W-:Y:S01]  /*7c80*/  IMAD.MOV.U32 R30, RZ, RZ, R11 ;  /* 0x000000ffff1e7224 */ /* 0x001fe200078e000b */
[----:B------:R-:W-:Y:S01]  /*7c90*/  STL.64 [R1+0x150], R12 ;  /* 0x0001500c01007387 */ /* 0x000fe20000100a00 */
[----:B------:R-:W-:Y:S01]  /*7ca0*/  IMAD.MOV.U32 R7, RZ, RZ, R10 ;  /* 0x000000ffff077224 */ /* 0x000fe200078e000a */
[----:B------:R-:W-:Y:S01]  /*7cb0*/  IADD3 R43, P4, R43, 0x150, RZ ;  /* 0x000001502b2b7810 */ /* 0x000fe20007f9e0ff */
[----:B------:R-:W-:Y:S02]  /*7cc0*/  IMAD.X R55, RZ, RZ, UR36, P2 ;  /* 0x00000024ff377e24 */ /* 0x000fe400090e06ff */
[----:B--2---:R-:W-:Y:S01]  /*7cd0*/  IMAD.MOV.U32 R8, RZ, RZ, RZ ;  /* 0x000000ffff087224 */ /* 0x004fe200078e00ff */
[----:B------:R-:W0:Y:S01]  /*7ce0*/  LDC.64 R4, c[0x0][0x448] ;  /* 0x00011200ff047b82 */ /* 0x000e220000000a00 */
[----:B----4-:R-:W-:Y:S01]  /*7cf0*/  IMAD.MOV.U32 R9, RZ, RZ, R15 ;  /* 0x000000ffff097224 */ /* 0x010fe200078e000f */
[----:B------:R-:W-:Y:S01]  /*7d00*/  MOV R31, R14 ;  /* 0x0000000e001f7202 */ /* 0x000fe20000000f00 */
[----:B---3--:R-:W-:-:S02]  /*7d10*/  VIADD R0, R27, 0xffffff80 ;  /* 0xffffff801b007836 */ /* 0x008fc40000000000 */
[----:B------:R-:W-:Y:S02]  /*7d20*/  IMAD.X R51, RZ, RZ, UR36, P4 ;  /* 0x00000024ff337e24 */ /* 0x000fe4000a0e06ff */
[----:B------:R2:W-:Y:S01]  /*7d30*/  STL.128 [R1+0x120], R28 ;  /* 0x0001201c01007387 */ /* 0x0005e20000100c00 */
[----:B-1----:R-:W-:Y:S02]  /*7d40*/  IMAD.MOV.U32 R10, RZ, RZ, R20 ;  /* 0x000000ffff0a7224 */ /* 0x002fe400078e0014 */
[----:B------:R-:W-:Y:S01]  /*7d50*/  IMAD.MOV.U32 R11, RZ, RZ, R21 ;  /* 0x000000ffff0b7224 */ /* 0x000fe200078e0015 */
[----:B------:R-:W-:Y:S04]  /*7d60*/  STL [R1+0x4a0], R0 ;  /* 0x0004a00001007387 */ /* 0x000fe80000100800 */
[----:B------:R-:W-:Y:S04]  /*7d70*/  STL.128 [R1+0x130], R8 ;  /* 0x0001300801007387 */ /* 0x000fe80000100c00 */
[----:B------:R1:W-:Y:S01]  /*7d80*/  STL [R1+0x11c], R0 ;  /* 0x00011c0001007387 */ /* 0x0003e20000100800 */
[----:B--2---:R-:W-:-:S03]  /*7d90*/  IADD3 R30, P3, R3, 0x108, RZ ;  /* 0x00000108031e7810 */ /* 0x004fc60007f7e0ff */
[----:B0-----:R0:W-:Y:S02]  /*7da0*/  STL.128 [R1+0x140], R4 ;  /* 0x0001400401007387 */ /* 0x0011e40000100c00 */
[----:B------:R-:W-:Y:S02]  /*7db0*/  IMAD.X R50, RZ, RZ, UR36, P3 ;  /* 0x00000024ff327e24 */ /* 0x000fe400098e06ff */
[----:B-1----:R-:W-:-:S05]  /*7dc0*/  IMAD.U32 R0, RZ, RZ, UR37 ;  /* 0x00000025ff007e24 */ /* 0x002fca000f8e00ff */
[----:B------:R-:W-:-:S05]  /*7dd0*/  IADD3 R29, P1, R0, 0x11c, RZ ;  /* 0x0000011c001d7810 */ /* 0x000fca0007f3e0ff */
[----:B------:R-:W-:Y:S01]  /*7de0*/  IMAD.X R31, RZ, RZ, UR36, P1 ;  /* 0x00000024ff1f7e24 */ /* 0x000fe200088e06ff */
[----:B------:R-:W-:Y:S07]  /*7df0*/  @P0 BRA `(.L_x_3932) ;  /* 0x0000000000400947 */ /* 0x000fee0003800000 */
        /* <DEDUP_REMOVED lines=10> */
.L_x_3935:
[----:B--2---:R2:W3:Y:S02]  /*7ea0*/  SYNCS.PHASECHK.TRANS64.TRYWAIT P0, [R2+URZ+0x32400], R3 ;  /* 0x03240003020075a7 */ /* 0x0044e4000800017f */
[----:B---3--:R-:W-:Y:S05]  /*7eb0*/  @!P0 NANOSLEEP.SYNCS 0x989680 ;  /* 0x009896800000895d */ /* 0x008fea0003900000 */
[----:B------:R-:W3:Y:S02]  /*7ec0*/  @!P0 SYNCS.PHASECHK.TRANS64 P0, [R2+URZ+0x32400], R3 ;  /* 0x03240003020085a7 */ /* 0x000ee4000800007f */
[----:B---3--:R-:W-:Y:S05]  /*7ed0*/  @!P0 BRA `(.L_x_3935) ;  /* 0xfffffffc00f08947 */ /* 0x008fea000383ffff */
.L_x_3934:
[----:B------:R-:W-:Y:S05]  /*7ee0*/  BSYNC B0 ;  /* 0x0000000000007941 */ /* 0x000fea0003800000 */
.L_x_3933:
[----:B------:R-:W-:Y:S05]  /*7ef0*/  BRA `(.L_x_3936) ;  /* 0x0000002c00047947 */ /* 0x000fea0003800000 */
.L_x_3932:
[----:B------:R-:W-:Y:S01]  /*7f00*/  LOP3.LUT P0, RZ, R26, 0x3ff, RZ, 0xc0, !PT ;  /* 0x000003ff1aff7812 */ /* 0x000fe2000780c0ff */
[----:B------:R-:W-:Y:S01]  /*7f10*/  ULDC.64 UR4, c[0x0][0x3f8] ;  /* 0x0000fe0000047ab9 */ /* 0x000fe20000000a00 */
[----:B-----5:R-:W-:Y:S01]  /*7f20*/  SHF.R.S32.HI R0, RZ, 0x1f, R44 ;  /* 0x0000001fff007819 */ /* 0x020fe2000001142c */
[----:B------:R-:W-:Y:S01]  /*7f30*/  ULDC.64 UR6, c[0x0][0x408] ;  /* 0x0001020000067ab9 */ /* 0x000fe20000000a00 */
[----:B------:R-:W-:Y:S01]  /*7f40*/  IMAD.WIDE.U32 R24, R44, UR4, RZ ;  /* 0x000000042c187c25 */ /* 0x000fe2000f8e00ff */
[----:B------:R-:W-:Y:S03]  /*7f50*/  BSSY B6, `(.L_x_3937) ;  /* 0x0000019000067945 */ /* 0x000fe60003800000 */
[C---:B------:R-:W-:Y:S02]  /*7f60*/  IMAD R3, R0.reuse, UR4, RZ ;  /* 0x0000000400037c24 */ /* 0x040fe4000f8e02ff */
[----:B0-----:R-:W-:-:S02]  /*7f70*/  IMAD R5, R0, UR6, RZ ;  /* 0x0000000600057c24 */ /* 0x001fc4000f8e02ff */
        /* <DEDUP_REMOVED lines=9> */
[----:B------:R-:W-:Y:S01]  /*8010*/  IMAD.U32 R4, RZ, RZ, UR4 ;  /* 0x00000004ff047e24 */ /* 0x000fe2000f8e00ff */
[----:B------:R-:W-:Y:S01]  /*8020*/  MOV R5, UR5 ;  /* 0x0000000500057c02 */ /* 0x000fe20008000f00 */
        /* <DEDUP_REMOVED lines=11> */
.L_x_3938:
[----:B------:R-:W-:Y:S05]  /*80e0*/  BSYNC B6 ;  /* 0x0000000000067941 */ /* 0x000fea0003800000 */
.L_x_3937:
[----:B------:R-:W2:Y:S01]  /*80f0*/  LDL R3, [R1+0x50] ;  /* 0x0000500001037983 */ /* 0x000ea20000100800 */
[----:B------:R-:W-:Y:S01]  /*8100*/  ULDC.U8 UR4, c[0x0][0x410] ;  /* 0x0001040000047ab9 */ /* 0x000fe20000000000 */
[----:B------:R-:W-:Y:S01]  /*8110*/  BSSY B0, `(.L_x_3939) ;  /* 0x0000297000007945 */ /* 0x000fe20003800000 */
[----:B------:R-:W-:Y:S01]  /*8120*/  ISETP.NE.AND P0, PT, RZ, UR4, PT ;  /* 0x00000004ff007c0c */ /* 0x000fe2000bf05270 */
[----:B--2---:R-:W-:-:S12]  /*8130*/  IMAD R0, R3, 0x80, R158 ;  /* 0x0000008003007824 */ /* 0x004fd800078e029e */
[----:B------:R-:W-:Y:S05]  /*8140*/  @!P0 BRA `(.L_x_3940) ;  /* 0x0000001400688947 */ /* 0x000fea0003800000 */
[----:B------:R-:W2:Y:S01]  /*8150*/  LDL R20, [R1+0x4a4] ;  /* 0x0004a40001147983 */ /* 0x000ea20000100800 */
[----:B------:R-:W0:Y:S01]  /*8160*/  LDC R61, c[0x0][0x448] ;  /* 0x00011200ff3d7b82 */ /* 0x000e220000000800 */
[----:B------:R-:W-:Y:S01]  /*8170*/  ULDC.64 UR4, c[0x0][0x3f8] ;  /* 0x0000fe0000047ab9 */ /* 0x000fe20000000a00 */
[----:B------:R-:W-:Y:S01]  /*8180*/  ULDC.64 UR6, c[0x0][0x408] ;  /* 0x0001020000067ab9 */ /* 0x000fe20000000a00 */
[----:B------:R-:W-:Y:S02]  /*8190*/  IMAD.MOV.U32 R25, RZ, RZ, R53 ;  /* 0x000000ffff197224 */ /* 0x000fe400078e0035 */
[----:B------:R-:W-:Y:S01]  /*81a0*/  IMAD.MOV.U32 R27, RZ, RZ, R57 ;  /* 0x000000ffff1b7224 */ /* 0x000fe200078e0039 */
[----:B0-----:R-:W-:-:S13]  /*81b0*/  ISETP.NE.AND P0, PT, R61, 0x1, PT ;  /* 0x000000013d00780c */ /* 0x001fda0003f05270 */
[----:B------:R-:W0:Y:S08]  /*81c0*/  @P0 LDC R4, c[0x0][0x44c] ;  /* 0x00011300ff040b82 */ /* 0x000e300000000800 */
[----:B------:R-:W1:Y:S01]  /*81d0*/  @P0 LDC R5, c[0x0][0x450] ;  /* 0x00011400ff050b82 */ /* 0x000e620000000800 */
[----:B--2---:R-:W-:-:S04]  /*81e0*/  IMAD R3, R20, 0x40, R0 ;  /* 0x0000004014037824 */ /* 0x004fc800078e0200 */
[----:B0-----:R-:W-:-:S05]  /*81f0*/  @P0 IMAD.HI.U32 R4, R3, R4, RZ ;  /* 0x0000000403040227 */ /* 0x001fca00078e00ff */
[----:B-1----:R-:W-:-:S04]  /*8200*/  @P0 SHF.R.U32.HI R3, RZ, R5, R4 ;  /* 0x00000005ff030219 */ /* 0x002fc80000011604 */
        /* <DEDUP_REMOVED lines=17> */
[----:B------:R0:W1:Y:S04]  /*8320*/  SHFL.IDX PT, R3, R44, RZ, 0x1c1f ;  /* 0x001c1fff2c037589 */ /* 0x00006800000e0000 */
[----:B------:R0:W2:Y:S04]  /*8330*/  SHFL.IDX PT, R6, R10, RZ, 0x1c1f ;  /* 0x001c1fff0a067589 */ /* 0x0000a800000e0000 */
[----:B------:R0:W3:Y:S04]  /*8340*/  SHFL.IDX PT, R7, R59, RZ, 0x1c1f ;  /* 0x001c1fff3b077589 */ /* 0x0000e800000e0000 */
[----:B------:R0:W4:Y:S02]  /*8350*/  SHFL.IDX PT, R8, R58, RZ, 0x1c1f ;  /* 0x001c1fff3a087589 */ /* 0x00012400000e0000 */
.L_x_4268:
        /* <DEDUP_REMOVED lines=8> */
[----:B------:R-:W3:Y:S01]  /*83e0*/  LDL R11, [R1+0x4a8] ;  /* 0x0004a800010b7983 */ /* 0x000ee20000100800 */
[----:B------:R-:W-:Y:S01]  /*83f0*/  ULDC UR4, c[0x0][0x3f4] ;  /* 0x0000fd0000047ab9 */ /* 0x000fe20000000800 */
[----:B--2---:R-:W-:Y:S01]  /*8400*/  IMAD.MOV.U32 R4, RZ, RZ, R6 ;  /* 0x000000ffff047224 */ /* 0x004fe200078e0006 */
[----:B------:R-:W-:Y:S01]  /*8410*/  ISETP.GE.AND P2, PT, R154, UR4, PT ;  /* 0x000000049a007c0c */ /* 0x000fe2000bf46270 */
[----:B-1----:R-:W-:Y:S01]  /*8420*/  IMAD.MOV.U32 R5, RZ, RZ, R3 ;  /* 0x000000ffff057224 */ /* 0x002fe200078e0003 */
[----:B------:R-:W-:Y:S02]  /*8430*/  ISETP.GE.AND P3, PT, R164, UR4, PT ;  /* 0x00000004a4007c0c */ /* 0x000fe4000bf66270 */
[----:B------:R-:W-:-:S09]  /*8440*/  CS2R R52, SRZ ;  /* 0x0000000000347805 */ /* 0x000fd2000001ff00 */
[----:B------:R-:W-:-:S04]  /*8450*/  @!P2 IMAD.WIDE R4, R154, 0x2, R4 ;  /* 0x000000029a04a825 */ /* 0x000fc800078e0204 */
[----:B------:R-:W-:Y:S01]  /*8460*/  @!P3 IMAD.SHL.U32 R9, R164, 0x2, RZ ;  /* 0x00000002a409b824 */ /* 0x000fe200078e00ff */
[----:B------:R1:W5:Y:S01]  /*8470*/  @!P2 LD.E.64 R52, desc[UR44][R4.64] ;  /* 0x0000002c0434a980 */ /* 0x000362000c101b00 */
[----:B------:R-:W-:Y:S02]  /*8480*/  CS2R R56, SRZ ;  /* 0x0000000000387805 */ /* 0x000fe4000001ff00 */
[----:B------:R-:W-:Y:S02]  /*8490*/  CS2R R24, SRZ ;  /* 0x0000000000187805 */ /* 0x000fe4000001ff00 */
[----:B------:R-:W-:Y:S02]  /*84a0*/  CS2R R26, SRZ ;  /* 0x00000000001a7805 */ /* 0x000fe4000001ff00 */
[-C--:B-1----:R-:W-:Y:S02]  /*84b0*/  @!P3 IADD3 R4, P0, R6, R9.reuse, RZ ;  /* 0x000000090604b210 */ /* 0x082fe40007f1e0ff */
[----:B----4-:R-:W-:-:S02]  /*84c0*/  @!P3 IADD3 R6, P1, R8, R9, RZ ;  /* 0x000000090806b210 */ /* 0x010fc40007f3e0ff */
[----:B---3--:R-:W-:-:S03]  /*84d0*/  MOV R9, R7 ;  /* 0x0000000700097202 */ /* 0x008fc60000000f00 */
[----:B------:R-:W-:-:S05]  /*84e0*/  @!P2 IMAD.WIDE R8, R154, 0x2, R8 ;  /* 0x000000029a08a825 */ /* 0x000fca00078e0208 */
[----:B------:R1:W5:Y:S01]  /*84f0*/  @!P2 LD.E.64 R56, desc[UR44][R8.64] ;  /* 0x0000002c0838a980 */ /* 0x000362000c101b00 */
[----:B------:R-:W-:-:S05]  /*8500*/  @!P3 SHF.L.U64.HI R12, R164, 0x1, R11 ;  /* 0x00000001a40cb819 */ /* 0x000fca000001020b */
[--C-:B------:R-:W-:Y:S02]  /*8510*/  @!P3 IMAD.X R5, R3, 0x1, R12.reuse, P0 ;  /* 0x000000010305b824 */ /* 0x100fe400000e060c */
[----:B------:R-:W-:-:S03]  /*8520*/  @!P3 IMAD.X R7, R7, 0x1, R12, P1 ;  /* 0x000000010707b824 */ /* 0x000fc600008e060c */
[----:B------:R1:W5:Y:S04]  /*8530*/  @!P3 LD.E.64 R24, desc[UR44][R4.64] ;  /* 0x0000002c0418b980 */ /* 0x000368000c101b00 */
[----:B------:R1:W5:Y:S02]  /*8540*/  @!P3 LD.E.64 R26, desc[UR44][R6.64] ;  /* 0x0000002c061ab980 */ /* 0x000364000c101b00 */
.L_x_3943:
[----:B------:R-:W-:Y:S05]  /*8550*/  BSYNC B1 ;  /* 0x0000000000017941 */ /* 0x000fea0003800000 */
.L_x_3942:
[----:B-1---5:R-:W-:Y:S01]  /*8560*/  IMAD.MOV.U32 R3, RZ, RZ, R24 ;  /* 0x000000ffff037224 */ /* 0x022fe200078e0018 */
[----:B------:R-:W-:Y:S01]  /*8570*/  UMOV UR4, 0xffffffff ;  /* 0xffffffff00047882 */ /* 0x000fe20000000000 */
[----:B------:R-:W-:Y:S01]  /*8580*/  IMAD.MOV.U32 R4, RZ, RZ, R25 ;  /* 0x000000ffff047224 */ /* 0x000fe200078e0019 */
[----:B------:R-:W-:Y:S01]  /*8590*/  CS2R R20, SRZ ;  /* 0x0000000000147805 */ /* 0x000fe2000001ff00 */
[----:B------:R-:W-:Y:S02]  /*85a0*/  IMAD.MOV.U32 R5, RZ, RZ, R52 ;  /* 0x000000ffff057224 */ /* 0x000fe400078e0034 */
[----:B--2---:R-:W-:Y:S01]  /*85b0*/  IMAD.MOV.U32 R6, RZ, RZ, R53 ;  /* 0x000000ffff067224 */ /* 0x004fe200078e0035 */
        /* <DEDUP_REMOVED lines=12> */
[----:B------:R1:W0:Y:S04]  /*8680*/  SHFL.IDX PT, R6, R10, 0x1, 0x1c1f ;  /* 0x003c1f000a067f89 */ /* 0x00022800000e0000 */
[----:B---3--:R1:W3:Y:S04]  /*8690*/  SHFL.IDX PT, R7, R59, 0x1, 0x1c1f ;  /* 0x003c1f003b077f89 */ /* 0x0082e800000e0000 */
[----:B------:R1:W0:Y:S02]  /*86a0*/  SHFL.IDX PT, R14, R58, 0x1, 0x1c1f ;  /* 0x003c1f003a0e7f89 */ /* 0x00022400000e0000 */
.L_x_4274:
[----:B------:R-:W5:Y:S01]  /*86b0*/  LDL R5, [R1+0x204] ;  /* 0x0002040001057983 */ /* 0x000f620000100800 */
[----:B------:R-:W-:Y:S01]  /*86c0*/  VIADD R0, R0, 0x40 ;  /* 0x0000004000007836 */ /* 0x000fe20000000000 */
[----:B------:R-:W-:Y:S01]  /*86d0*/  BSSY B1, `(.L_x_3945) ;  /* 0x0000022000017945 */ /* 0x000fe20003800000 */
[----:B01----:R-:W-:Y:S02]  /*86e0*/  CS2R R10, SRZ ;  /* 0x00000000000a7805 */ /* 0x003fe4000001ff00 */
[----:B----4-:R-:W-:Y:S02]  /*86f0*/  CS2R R8, SRZ ;  /* 0x0000000000087805 */ /* 0x010fe4000001ff00 */
[----:B------:R-:W-:Y:S02]  /*8700*/  CS2R R12, SRZ ;  /* 0x00000000000c7805 */ /* 0x000fe4000001ff00 */
[----:B------:R-:W-:Y:S02]  /*8710*/  ISETP.GE.AND P0, PT, R0, R61, PT ;  /* 0x0000003d0000720c */ /* 0x000fe40003f06270 */
[----:B-----5:R-:W-:-:S04]  /*8720*/  LEA.HI R4, R5, R5, RZ, 0x1 ;  /* 0x0000000505047211 */ /* 0x020fc800078f08ff */
[----:B------:R-:W-:-:S05]  /*8730*/  LOP3.LUT R4, R4, 0xfffffffe, RZ, 0xc0, !PT ;  /* 0xfffffffe04047812 */ /* 0x000fca00078ec0ff */
[----:B------:R-:W-:-:S05]  /*8740*/  IMAD.IADD R4, R5, 0x1, -R4 ;  /* 0x0000000105047824 */ /* 0x000fca00078e0a04 */
[----:B------:R-:W-:Y:S01]  /*8750*/  SHF.L.U32 R59, R4, 0x1f, RZ ;  /* 0x0000001f043b7819 */ /* 0x000fe200000006ff */
[----:B------:R-:W-:Y:S06]  /*8760*/  @P0 BRA `(.L_x_3946) ;  /* 0x0000000000600947 */ /* 0x000fec0003800000 */
[----:B------:R-:W4:Y:S01]  /*8770*/  LDL R15, [R1+0x4a8] ;  /* 0x0004a800010f7983 */ /* 0x000f220000100800 */
[----:B------:R-:W-:Y:S01]  /*8780*/  ULDC UR4, c[0x0][0x3f4] ;  /* 0x0000fd0000047ab9 */ /* 0x000fe20000000800 */
[----:B------:R-:W-:Y:S01]  /*8790*/  IMAD.MOV.U32 R4, RZ, RZ, R6 ;  /* 0x000000ffff047224 */ /* 0x000fe200078e0006 */
[----:B------:R-:W-:Y:S01]  /*87a0*/  ISETP.GE.AND P2, PT, R154, UR4, PT ;  /* 0x000000049a007c0c */ /* 0x000fe2000bf46270 */
[----:B--2---:R-:W-:Y:S01]  /*87b0*/  IMAD.MOV.U32 R5, RZ, RZ, R3 ;  /* 0x000000ffff057224 */ /* 0x004fe200078e0003 */
[----:B------:R-:W-:Y:S02]  /*87c0*/  ISETP.GE.AND P3, PT, R164, UR4, PT ;  /* 0x00000004a4007c0c */ /* 0x000fe4000bf66270 */
[----:B------:R-:W-:Y:S01]  /*87d0*/  CS2R R10, SRZ ;  /* 0x00000000000a7805 */ /* 0x000fe2000001ff00 */
[----:B------:R-:W-:-:S08]  /*87e0*/  IMAD.MOV.U32 R8, RZ, RZ, R14 ;  /* 0x000000ffff087224 */ /* 0x000fd000078e000e */
[----:B------:R-:W-:-:S04]  /*87f0*/  @!P2 IMAD.WIDE R4, R154, 0x2, R4 ;  /* 0x000000029a04a825 */ /* 0x000fc800078e0204 */
[----:B------:R-:W-:Y:S01]  /*8800*/  @!P3 IMAD.SHL.U32 R9, R164, 0x2, RZ ;  /* 0x00000002a409b824 */ /* 0x000fe200078e00ff */
[----:B------:R0:W5:Y:S01]  /*8810*/  @!P2 LD.E.64 R10, desc[UR44][R4.64] ;  /* 0x0000002c040aa980 */ /* 0x000162000c101b00 */
[----:B------:R-:W-:Y:S02]  /*8820*/  CS2R R12, SRZ ;  /* 0x00000000000c7805 */ /* 0x000fe4000001ff00 */
[----:B------:R-:W-:Y:S02]  /*8830*/  CS2R R20, SRZ ;  /* 0x0000000000147805 */ /* 0x000fe4000001ff00 */
[-C--:B0-----:R-:W-:Y:S02]  /*8840*/  @!P3 IADD3 R4, P0, R6, R9.reuse, RZ ;  /* 0x000000090604b210 */ /* 0x081fe40007f1e0ff */
[----:B------:R-:W-:Y:S02]  /*8850*/  @!P3 IADD3 R6, P1, R14, R9, RZ ;  /* 0x000000090e06b210 */ /* 0x000fe40007f3e0ff */
[----:B---3--:R-:W-:-:S02]  /*8860*/  MOV R9, R7 ;  /* 0x0000000700097202 */ /* 0x008fc40000000f00 */
[----:B----4-:R-:W-:Y:S01]  /*8870*/  @!P3 SHF.L.U64.HI R0, R164, 0x1, R15 ;  /* 0x00000001a400b819 */ /* 0x010fe2000001020f */
[----:B------:R-:W-:Y:S01]  /*8880*/  @!P2 IMAD.WIDE R14, R154, 0x2, R8 ;  /* 0x000000029a0ea825 */ /* 0x000fe200078e0208 */
[----:B------:R-:W-:-:S03]  /*8890*/  CS2R R8, SRZ ;  /* 0x0000000000087805 */ /* 0x000fc6000001ff00 */
[--C-:B------:R-:W-:Y:S01]  /*88a0*/  @!P3 IMAD.X R5, R3, 0x1, R0.reuse, P0 ;  /* 0x000000010305b824 */ /* 0x100fe200000e0600 */
[----:B------:R0:W5:Y:S01]  /*88b0*/  @!P2 LD.E.64 R12, desc[UR44][R14.64] ;  /* 0x0000002c0e0ca980 */ /* 0x000162000c101b00 */
[----:B------:R-:W-:-:S03]  /*88c0*/  @!P3 IMAD.X R7, R7, 0x1, R0, P1 ;  /* 0x000000010707b824 */ /* 0x000fc600008e0600 */
[----:B------:R0:W5:Y:S04]  /*88d0*/  @!P3 LD.E.64 R20, desc[UR44][R4.64] ;  /* 0x0000002c0414b980 */ /* 0x000168000c101b00 */
[----:B------:R0:W5:Y:S02]  /*88e0*/  @!P3 LD.E.64 R8, desc[UR44][R6.64] ;  /* 0x0000002c0608b980 */ /* 0x000164000c101b00 */
.L_x_3946:
[----:B------:R-:W-:Y:S05]  /*88f0*/  BSYNC B1 ;  /* 0x0000000000017941 */ /* 0x000fea0003800000 */
.L_x_3945:
[----:B------:R-:W1:Y:S01]  /*8900*/  SYNCS.PHASECHK.TRANS64.TRYWAIT P0, [R2+URZ+0x32400], R59 ;  /* 0x0324003b020075a7 */ /* 0x000e62000800017f */
[----:B------:R-:W-:Y:S04]  /*8910*/  BSSY B1, `(.L_x_3947) ;  /* 0x0000002000017945 */ /* 0x000fe80003800000 */
[----:B-1----:R-:W-:Y:S05]  /*8920*/  @!P0 BRA `(.L_x_3948) ;  /* 0x0000032c008c8947 */ /* 0x002fea0003800000 */
.L_x_4275:
[----:B------:R-:W-:Y:S05]  /*8930*/  BSYNC B1 ;  /* 0x0000000000017941 */ /* 0x000fea0003800000 */
.L_x_3947:
[----:B0--3--:R-:W3:Y:S04]  /*8940*/  LDL R7, [R1+0x498] ;  /* 0x0004980001077983 */ /* 0x009ee80000100800 */
[----:B------:R-:W4:Y:S01]  /*8950*/  LDL R14, [R1+0x50] ;  /* 0x00005000010e7983 */ /* 0x000f220000100800 */
[----:B-----5:R-:W-:Y:S01]  /*8960*/  IMAD.MOV.U32 R4, RZ, RZ, R20 ;  /* 0x000000ffff047224 */ /* 0x020fe200078e0014 */
[----:B------:R-:W-:Y:S01]  /*8970*/  BSSY B1, `(.L_x_3949) ;  /* 0x0000079000017945 */ /* 0x000fe20003800000 */
[----:B------:R-:W-:Y:S02]  /*8980*/  IMAD.MOV.U32 R5, RZ, RZ, R21 ;  /* 0x000000ffff057224 */ /* 0x000fe400078e0015 */
[----:B------:R-:W-:-:S05]  /*8990*/  IMAD.MOV.U32 R6, RZ, RZ, R10 ;  /* 0x000000ffff067224 */ /* 0x000fca00078e000a */
[----:B------:R-:W-:Y:S01]  /*89a0*/  PRMT R70, R6, 0x7610, R70 ;  /* 0x0000761006467816 */ /* 0x000fe20000000046 */
[----:B------:R-:W-:-:S05]  /*89b0*/  IMAD.MOV.U32 R6, RZ, RZ, R8 ;  /* 0x000000ffff067224 */ /* 0x000fca00078e0008 */
[----:B------:R-:W-:Y:S01]  /*89c0*/  PRMT R28, R6, 0x7610, R28 ;  /* 0x00007610061c7816 */ /* 0x000fe2000000001c */
[----:B------:R-:W-:Y:S02]  /*89d0*/  IMAD.MOV.U32 R6, RZ, RZ, R13 ;  /* 0x000000ffff067224 */ /* 0x000fe400078e000d */
[C---:B---3--:R-:W-:Y:S01]  /*89e0*/  IMAD.SHL.U32 R0, R7.reuse, 0x40, RZ ;  /* 0x0000004007007824 */ /* 0x048fe200078e00ff */
[----:B------:R-:W-:Y:S01]  /*89f0*/  LOP3.LUT P1, RZ, R7, 0x4, RZ, 0xc0, !PT ;  /* 0x0000000407ff7812 */ /* 0x000fe2000782c0ff */
[----:B----4-:R-:W-:-:S03]  /*8a00*/  IMAD R15, R14, -0x80, R61 ;  /* 0xffffff800e0f7824 */ /* 0x010fc600078e023d */
[----:B--2---:R-:W-:-:S04]  /*8a10*/  LOP3.LUT R3, R0, 0x1c0, RZ, 0xc0, !PT ;  /* 0x000001c000037812 */ /* 0x004fc800078ec0ff */
[----:B------:R-:W-:Y:S02]  /*8a20*/  LOP3.LUT R0, R3, 0x18, R22, 0xf8, !PT ;  /* 0x0000001803007812 */ /* 0x000fe400078ef816 */
[----:B------:R-:W-:Y:S02]  /*8a30*/  SHF.R.U32.HI R3, RZ, 0x3, R3 ;  /* 0x00000003ff037819 */ /* 0x000fe40000011603 */
[----:B------:R-:W-:Y:S02]  /*8a40*/  VIMNMX R15, R15, 0x80, PT ;  /* 0x000000800f0f7848 */ /* 0x000fe40003fe0100 */
[----:B------:R-:W-:Y:S02]  /*8a50*/  LOP3.LUT R0, R0, R3, RZ, 0x3c, !PT ;  /* 0x0000000300007212 */ /* 0x000fe400078e3cff */
[----:B------:R-:W-:Y:S02]  /*8a60*/  ISETP.GE.AND P0, PT, R158, R15, PT ;  /* 0x0000000f9e00720c */ /* 0x000fe40003f06270 */
[----:B------:R-:W-:Y:S01]  /*8a70*/  PRMT R3, R4, 0x5410, R5 ;  /* 0x0000541004037816 */ /* 0x000fe20000000005 */
[----:B------:R-:W-:-:S02]  /*8a80*/  IMAD R5, R203, 0x200, R0 ;  /* 0x00000200cb057824 */ /* 0x000fc400078e0200 */
[----:B------:R-:W-:Y:S02]  /*8a90*/  IMAD.MOV.U32 R4, RZ, RZ, R11 ;  /* 0x000000ffff047224 */ /* 0x000fe400078e000b */
[----:B------:R-:W-:Y:S02]  /*8aa0*/  IMAD R14, R5, 0x2, R2 ;  /* 0x00000002050e7824 */ /* 0x000fe400078e0202 */
[----:B------:R-:W-:Y:S01]  /*8ab0*/  IMAD.MOV.U32 R5, RZ, RZ, R12 ;  /* 0x000000ffff057224 */ /* 0x000fe200078e000c */
[----:B------:R-:W-:Y:S01]  /*8ac0*/  PRMT R44, R4, 0x7610, R44 ;  /* 0x00007610042c7816 */ /* 0x000fe2000000002c */
[----:B------:R-:W-:Y:S02]  /*8ad0*/  IMAD.MOV.U32 R4, RZ, RZ, R9 ;  /* 0x000000ffff047224 */ /* 0x000fe400078e0009 */
[----:B------:R-:W-:Y:S01]  /*8ae0*/  VIADD R7, R14, 0x18400 ;  /* 0x000184000e077836 */ /* 0x000fe20000000000 */
[----:B------:R-:W-:Y:S01]  /*8af0*/  PRMT R70, R70, 0x5410, R5 ;  /* 0x0000541046467816 */ /* 0x000fe20000000005 */
[----:B------:R-:W-:Y:S01]  /*8b00*/  VIADD R0, R14, 0x18440 ;  /* 0x000184400e007836 */ /* 0x000fe20000000000 */
[----:B------:R-:W-:Y:S01]  /*8b10*/  PRMT R28, R28, 0x5410, R4 ;  /* 0x000054101c1c7816 */ /* 0x000fe20000000004 */
[----:B------:R-:W-:Y:S01]  /*8b20*/  @P1 VIADD R0, R7, 0xffffffc0 ;  /* 0xffffffc007001836 */ /* 0x000fe20000000000 */
[----:B------:R-:W-:Y:S01]  /*8b30*/  PRMT R44, R44, 0x5410, R6 ;  /* 0x000054102c2c7816 */ /* 0x000fe20000000006 */
[----:B------:R-:W-:Y:S06]  /*8b40*/  @P0 BRA `(.L_x_3950) ;  /* 0x00000004006c0947 */ /* 0x000fec0003800000 */
[----:B------:R-:W0:Y:S01]  /*8b50*/  LDC R5, c[0x0][0x3f4] ;  /* 0x0000fd00ff057b82 */ /* 0x000e220000000800 */
[----:B------:R-:W-:Y:S01]  /*8b60*/  BSSY B2, `(.L_x_3951) ;  /* 0x000002e000027945 */ /* 0x000fe20003800000 */
[-C--:B0-----:R-:W-:Y:S02]  /*8b70*/  ISETP.GE.AND P0, PT, R154, R5.reuse, PT ;  /* 0x000000059a00720c */ /* 0x081fe40003f06270 */
[----:B------:R-:W-:-:S11]  /*8b80*/  ISETP.GE.AND P1, PT, R164, R5, PT ;  /* 0x00000005a400720c */ /* 0x000fd60003f26270 */
[----:B------:R-:W-:Y:S05]  /*8b90*/  @P0 BRA `(.L_x_3952) ;  /* 0x0000000000a80947 */ /* 0x000fea0003800000 */
[----:B------:R-:W0:Y:S01]  /*8ba0*/  LDS.128 R4, [R14+0x18400] ;  /* 0x018400000e047984 */ /* 0x000e220000000c00 */
[----:B------:R-:W-:Y:S01]  /*8bb0*/  SHF.R.U32.HI R62, RZ, 0x10, R57 ;  /* 0x00000010ff3e7819 */ /* 0x000fe20000011639 */
[--C-:B------:R-:W-:Y:S01]  /*8bc0*/  HADD2.F32 R61, -RZ, R63.reuse.H1_H1 ;  /* 0x3000003fff3d7230 */ /* 0x100fe20000004100 */
[----:B-1----:R-:W-:Y:S01]  /*8bd0*/  SHF.R.U32.HI R59, RZ, 0x10, R53 ;  /* 0x00000010ff3b7819 */ /* 0x002fe20000011635 */
[----:B------:R-:W-:Y:S01]  /*8be0*/  HADD2.F32 R58, -RZ, R63.H0_H0 ;  /* 0x2000003fff3a7230 */ /* 0x000fe20000004100 */
[----:B------:R-:W-:Y:S01]  /*8bf0*/  SHF.R.U64 R65, R56, 0x10, R57 ;  /* 0x0000001038417819 */ /* 0x000fe20000001239 */
[----:B------:R-:W-:Y:S01]  /*8c00*/  HADD2.F32 R62, -RZ, R62.H0_H0 ;  /* 0x2000003eff3e7230 */ /* 0x000fe20000004100 */
[----:B------:R-:W-:Y:S01]  /*8c10*/  SHF.R.U64 R67, R52, 0x10, R53 ;  /* 0x0000001034437819 */ /* 0x000fe20000001235 */
[----:B------:R-:W-:Y:S02]  /*8c20*/  HADD2.F32 R59, -RZ, R59.H0_H0 ;  /* 0x2000003bff3b7230 */ /* 0x000fe40000004100 */
[----:B0-----:R-:W-:-:S02]  /*8c30*/  HADD2.F32 R56, -RZ, R7.H0_H0 ;  /* 0x20000007ff387230 */ /* 0x001fc40000004100 */
[----:B------:R-:W-:Y:S02]  /*8c40*/  HADD2.F32 R57, -RZ, R7.H1_H1 ;  /* 0x30000007ff397230 */ /* 0x000fe40000004100 */
[--C-:B------:R-:W-:Y:S02]  /*8c50*/  HADD2.F32 R7, -RZ, R4.reuse.H0_H0 ;  /* 0x20000004ff077230 */ /* 0x100fe40000004100 */
[----:B------:R-:W-:Y:S02]  /*8c60*/  HADD2.F32 R4, -RZ, R4.H1_H1 ;  /* 0x30000004ff047230 */ /* 0x000fe40000004100 */
[CC--:B------:R-:W-:Y:S01]  /*8c70*/  FMUL.FTZ R63, R57.reuse, R62.reuse ;  /* 0x0000003e393f7220 */ /* 0x0c0fe20000410000 */
[----:B------:R-:W-:Y:S01]  /*8c80*/  FMUL.FTZ R57, R57, R59 ;  /* 0x0000003b39397220 */ /* 0x000fe20000410000 */
[--C-:B------:R-:W-:Y:S02]  /*8c90*/  HADD2.F32 R52, -RZ, R6.reuse.H0_H0 ;  /* 0x20000006ff347230 */ /* 0x100fe40000004100 */
[----:B------:R-:W-:Y:S01]  /*8ca0*/  FMUL.FTZ R64, R4, R61 ;  /* 0x0000003d04407220 */ /* 0x000fe20000410000 */
[----:B------:R-:W-:Y:S01]  /*8cb0*/  FFMA.FTZ R66, R56, R62, R57 ;  /* 0x0000003e38427223 */ /* 0x000fe20000010039 */
        /* <DEDUP_REMOVED lines=24> */
.L_x_3952:
[----:B------:R-:W-:Y:S05]  /*8e40*/  BSYNC B2 ;  /* 0x0000000000027941 */ /* 0x000fea0003800000 */
.L_x_3951:
[----:B------:R-:W-:Y:S05]  /*8e50*/  @P1 BRA `(.L_x_3950) ;  /* 0x0000000000a81947 */ /* 0x000fea0003800000 */
[----:B0-----:R-:W0:Y:S01]  /*8e60*/  LDS.128 R4, [R0] ;  /* 0x0000000000047984 */ /* 0x001e220000000c00 */
[----:B------:R-:W-:Y:S01]  /*8e70*/  SHF.R.U32.HI R53, RZ, 0x10, R25 ;  /* 0x00000010ff357819 */ /* 0x000fe20000011619 */
[----:B------:R-:W-:Y:S01]  /*8e80*/  HADD2.F32 R52, -RZ, R68.H0_H0 ;  /* 0x20000044ff347230 */ /* 0x000fe20000004100 */
[--C-:B------:R-:W-:Y:S01]  /*8e90*/  SHF.R.U32.HI R57, RZ, 0x10, R27.reuse ;  /* 0x00000010ff397819 */ /* 0x100fe2000001161b */
[----:B------:R-:W-:Y:S01]  /*8ea0*/  HADD2.F32 R56, -RZ, R69.H0_H0 ;  /* 0x20000045ff387230 */ /* 0x000fe20000004100 */
[----:B------:R-:W-:Y:S01]  /*8eb0*/  SHF.R.U64 R61, R26, 0x10, R27 ;  /* 0x000000101a3d7819 */ /* 0x000fe2000000121b */
[----:B------:R-:W-:Y:S01]  /*8ec0*/  HADD2.F32 R53, -RZ, R53.H0_H0 ;  /* 0x20000035ff357230 */ /* 0x000fe20000004100 */
[----:B------:R-:W-:Y:S01]  /*8ed0*/  SHF.R.U64 R63, R24, 0x10, R25 ;  /* 0x00000010183f7819 */ /* 0x000fe20000001219 */
[----:B------:R-:W-:Y:S02]  /*8ee0*/  HADD2.F32 R57, -RZ, R57.H0_H0 ;  /* 0x20000039ff397230 */ /* 0x000fe40000004100 */
[----:B0-----:R-:W-:-:S02]  /*8ef0*/  HADD2.F32 R27, -RZ, R7.H1_H1 ;  /* 0x30000007ff1b7230 */ /* 0x001fc40000004100 */
[----:B------:R-:W-:Y:S02]  /*8f00*/  HADD2.F32 R26, -RZ, R7.H0_H0 ;  /* 0x20000007ff1a7230 */ /* 0x000fe40000004100 */
[--C-:B------:R-:W-:Y:S02]  /*8f10*/  HADD2.F32 R7, -RZ, R4.reuse.H0_H0 ;  /* 0x20000004ff077230 */ /* 0x100fe40000004100 */
[C---:B------:R-:W-:Y:S01]  /*8f20*/  FMUL.FTZ R62, R27.reuse, R53 ;  /* 0x000000351b3e7220 */ /* 0x040fe20000410000 */
[----:B------:R-:W-:Y:S02]  /*8f30*/  HADD2.F32 R4, -RZ, R4.H1_H1 ;  /* 0x30000004ff047230 */ /* 0x000fe40000004100 */
[-C--:B-1----:R-:W-:Y:S01]  /*8f40*/  FMUL.FTZ R59, R27, R57.reuse ;  /* 0x000000391b3b7220 */ /* 0x082fe20000410000 */
[--C-:B------:R-:W-:Y:S02]  /*8f50*/  HADD2.F32 R24, -RZ, R6.reuse.H0_H0 ;  /* 0x20000006ff187230 */ /* 0x100fe40000004100 */
[----:B------:R-:W-:Y:S01]  /*8f60*/  FFMA.FTZ R64, R26, R57, R62 ;  /* 0x000000391a407223 */ /* 0x000fe2000001003e */
[----:B------:R-:W-:-:S02]  /*8f70*/  HADD2.F32 R25, -RZ, R6.H1_H1 ;  /* 0x30000006ff197230 */ /* 0x000fc40000004100 */
[----:B------:R-:W-:Y:S01]  /*8f80*/  FMUL.FTZ R58, R4, R56 ;  /* 0x00000038043a7220 */ /* 0x000fe20000410000 */
[--C-:B------:R-:W-:Y:S02]  /*8f90*/  HADD2.F32 R27, -RZ, R60.reuse.H1_H1 ;  /* 0x3000003cff1b7230 */ /* 0x100fe40000004100 */
[----:B------:R-:W-:Y:S01]  /*8fa0*/  FFMA.FTZ R59, R26, R53, -R59 ;  /* 0x000000351a3b7223 */ /* 0x000fe2000001083b */
[--C-:B------:R-:W-:Y:S02]  /*8fb0*/  HADD2.F32 R6, -RZ, R5.reuse.H0_H0 ;  /* 0x20000005ff067230 */ /* 0x100fe40000004100 */
[-C--:B------:R-:W-:Y:S01]  /*8fc0*/  FMUL.FTZ R62, R4, R52.reuse ;  /* 0x00000034043e7220 */ /* 0x080fe20000410000 */
[----:B------:R-:W-:Y:S02]  /*8fd0*/  HADD2.F32 R60, -RZ, R60.H0_H0 ;  /* 0x2000003cff3c7230 */ /* 0x000fe40000004100 */
[----:B------:R-:W-:Y:S01]  /*8fe0*/  FFMA.FTZ R58, R7, R52, -R58 ;  /* 0x00000034073a7223 */ /* 0x000fe2000001083a */
[----:B------:R-:W-:-:S02]  /*8ff0*/  HADD2.F32 R5, -RZ, R5.H1_H1 ;  /* 0x30000005ff057230 */ /* 0x000fc40000004100 */
[----:B------:R-:W-:Y:S01]  /*9000*/  FFMA.FTZ R53, R7, R56, R62 ;  /* 0x0000003807357223 */ /* 0x000fe2000001003e */
[----:B------:R-:W-:Y:S02]  /*9010*/  HADD2.F32 R26, -RZ, R61.H0_H0 ;  /* 0x2000003dff1a7230 */ /* 0x000fe40000004100 */
[CC--:B------:R-:W-:Y:S01]  /*9020*/  FMUL.FTZ R57, R25.reuse, R27.reuse ;  /* 0x0000001b19397220 */ /* 0x0c0fe20000410000 */
[----:B------:R-:W-:Y:S02]  /*9030*/  HADD2.F32 R4, -RZ, R63.H0_H0 ;  /* 0x2000003fff047230 */ /* 0x000fe40000004100 */
[----:B------:R-:W-:Y:S01]  /*9040*/  FMUL.FTZ R52, R25, R60 ;  /* 0x0000003c19347220 */ /* 0x000fe20000410000 */
[C---:B------:R-:W-:Y:S01]  /*9050*/  FMUL.FTZ R7, R5.reuse, R26 ;  /* 0x0000001a05077220 */ /* 0x040fe20000410000 */
[C---:B------:R-:W-:Y:S01]  /*9060*/  FFMA.FTZ R57, R24.reuse, R60, -R57 ;  /* 0x0000003c18397223 */ /* 0x040fe20000010839 */
[-C--:B------:R-:W-:Y:S01]  /*9070*/  FMUL.FTZ R25, R5, R4.reuse ;  /* 0x0000000405197220 */ /* 0x080fe20000410000 */
[----:B------:R-:W-:Y:S01]  /*9080*/  FFMA.FTZ R52, R24, R27, R52 ;  /* 0x0000001b18347223 */ /* 0x000fe20000010034 */
[----:B------:R-:W-:Y:S01]  /*9090*/  FFMA.FTZ R5, R6, R4, -R7 ;  /* 0x0000000406057223 */ /* 0x000fe20000010807 */
[----:B------:R-:W-:Y:S01]  /*90a0*/  F2FP.F16.F32.PACK_AB R7, R64, R59 ;  /* 0x0000003b4007723e */ /* 0x000fe200000000ff */
[----:B------:R-:W-:Y:S01]  /*90b0*/  FFMA.FTZ R26, R6, R26, R25 ;  /* 0x0000001a061a7223 */ /* 0x000fe20000010019 */
[----:B------:R-:W-:-:S02]  /*90c0*/  F2FP.F16.F32.PACK_AB R4, R53, R58 ;  /* 0x0000003a3504723e */ /* 0x000fc400000000ff */
[----:B------:R-:W-:Y:S02]  /*90d0*/  F2FP.F16.F32.PACK_AB R6, R52, R57 ;  /* 0x000000393406723e */ /* 0x000fe400000000ff */
[----:B------:R-:W-:-:S05]  /*90e0*/  F2FP.F16.F32.PACK_AB R5, R26, R5 ;  /* 0x000000051a05723e */ /* 0x000fca00000000ff */
[----:B------:R2:W-:Y:S02]  /*90f0*/  STS.128 [R0], R4 ;  /* 0x0000000400007388 */ /* 0x0005e40000000c00 */
.L_x_3950:
[----:B------:R-:W-:Y:S05]  /*9100*/  BSYNC B1 ;  /* 0x0000000000017941 */ /* 0x000fea0003800000 */
.L_x_3949:
[----:B------:R-:W-:-:S13]  /*9110*/  ISETP.GE.AND P0, PT, R175, R15, PT ;  /* 0x0000000faf00720c */ /* 0x000fda0003f06270 */
[----:B------:R-:W-:Y:S05]  /*9120*/  @P0 BRA `(.L_x_3953) ;  /* 0x0000001800540947 */ /* 0x000fea0003800000 */
[----:B0-2---:R-:W0:Y:S01]  /*9130*/  LDC R5, c[0x0][0x3f4] ;  /* 0x0000fd00ff057b82 */ /* 0x005e220000000800 */
[----:B------:R-:W-:Y:S01]  /*9140*/  BSSY B1, `(.L_x_3954) ;  /* 0x000002e000017945 */ /* 0x000fe20003800000 */
[-C--:B0-----:R-:W-:Y:S02]  /*9150*/  ISETP.GE.AND P0, PT, R154, R5.reuse, PT ;  /* 0x000000059a00720c */ /* 0x081fe40003f06270 */
[----:B------:R-:W-:-:S11]  /*9160*/  ISETP.GE.AND P1, PT, R164, R5, PT ;  /* 0x00000005a400720c */ /* 0x000fd60003f26270 */
[----:B------:R-:W-:Y:S05]  /*9170*/  @P0 BRA `(.L_x_3955) ;  /* 0x0000000000a80947 */ /* 0x000fea0003800000 */
[----:B------:R-:W0:Y:S01]  /*9180*/  LDS.128 R4, [R14+0x1a400] ;  /* 0x01a400000e047984 */ /* 0x000e220000000c00 */
[----:B------:R-:W-:Y:S01]  /*9190*/  SHF.R.U32.HI R26, RZ, 0x10, R13 ;  /* 0x00000010ff1a7819 */ /* 0x000fe2000001160d */
[--C-:B------:R-:W-:Y:S01]  /*91a0*/  HADD2.F32 R15, -RZ, R70.reuse.H0_H0 ;  /* 0x20000046ff0f7230 */ /* 0x100fe20000004100 */
[----:B------:R-:W-:Y:S01]  /*91b0*/  SHF.R.U32.HI R24, RZ, 0x10, R11 ;  /* 0x00000010ff187819 */ /* 0x000fe2000001160b */
[----:B------:R-:W-:Y:S01]  /*91c0*/  HADD2.F32 R25, -RZ, R70.H1_H1 ;  /* 0x30000046ff197230 */ /* 0x000fe20000004100 */
        /* <DEDUP_REMOVED lines=8> */
[----:B------:R-:W-:Y:S01]  /*9250*/  FMUL.FTZ R13, R13, R24 ;  /* 0x000000180d0d7220 */ /* 0x000fe20000410000 */
[----:B------:R-:W-:Y:S02]  /*9260*/  HADD2.F32 R4, -RZ, R4.H1_H1 ;  /* 0x30000004ff047230 */ /* 0x000fe40000004100 */
[--C-:B------:R-:W-:Y:S02]  /*9270*/  HADD2.F32 R10, -RZ, R6.reuse.H0_H0 ;  /* 0x20000006ff0a7230 */ /* 0x100fe40000004100 */
[----:B------:R-:W-:Y:S01]  /*9280*/  FFMA.FTZ R26, R12, R26, R13 ;  /* 0x0000001a0c1a7223 */ /* 0x000fe2000001000d */
[----:B------:R-:W-:-:S02]  /*9290*/  HADD2.F32 R11, -RZ, R6.H1_H1 ;  /* 0x30000006ff0b7230 */ /* 0x000fc40000004100 */
[----:B------:R-:W-:Y:S01]  /*92a0*/  FFMA.FTZ R27, R12, R24, -R27 ;  /* 0x000000180c1b7223 */ /* 0x000fe2000001081b */
[--C-:B------:R-:W-:Y:S02]  /*92b0*/  HADD2.F32 R13, -RZ, R44.reuse.H1_H1 ;  /* 0x3000002cff0d7230 */ /* 0x100fe40000004100 */
[C---:B------:R-:W-:Y:S01]  /*92c0*/  FMUL.FTZ R52, R4.reuse, R25 ;  /* 0x0000001904347220 */ /* 0x040fe20000410000 */
        /* <DEDUP_REMOVED lines=20> */
[----:B------:R0:W-:Y:S02]  /*9410*/  STS.128 [R14+0x1a400], R4 ;  /* 0x01a400040e007388 */ /* 0x0001e40000000c00 */
.L_x_3955:
[----:B------:R-:W-:Y:S05]  /*9420*/  BSYNC B1 ;  /* 0x0000000000017941 */ /* 0x000fea0003800000 */
.L_x_3954:
[----:B------:R-:W-:Y:S05]  /*9430*/  @P1 BRA `(.L_x_3953) ;  /* 0x0000001400901947 */ /* 0x000fea0003800000 */
[----:B0-----:R-:W0:Y:S01]  /*9440*/  LDS.128 R4, [R0+0x2000] ;  /* 0x0020000000047984 */ /* 0x001e220000000c00 */
[----:B------:R-:W-:Y:S01]  /*9450*/  SHF.R.U32.HI R13, RZ, 0x10, R21 ;  /* 0x00000010ff0d7819 */ /* 0x000fe20000011615 */
[----:B------:R-:W-:Y:S01]  /*9460*/  HADD2.F32 R12, -RZ, R3.H0_H0 ;  /* 0x20000003ff0c7230 */ /* 0x000fe20000004100 */
[----:B------:R-:W-:Y:S01]  /*9470*/  SHF.R.U32.HI R15, RZ, 0x10, R9 ;  /* 0x00000010ff0f7819 */ /* 0x000fe20000011609 */
[--C-:B------:R-:W-:Y:S01]  /*9480*/  HADD2.F32 R14, -RZ, R28.reuse.H0_H0 ;  /* 0x2000001cff0e7230 */ /* 0x100fe20000004100 */
[----:B------:R-:W-:Y:S01]  /*9490*/  SHF.R.U64 R27, R20, 0x10, R21 ;  /* 0x00000010141b7819 */ /* 0x000fe20000001215 */
[----:B------:R-:W-:Y:S01]  /*94a0*/  HADD2.F32 R13, -RZ, R13.H0_H0 ;  /* 0x2000000dff0d7230 */ /* 0x000fe20000004100 */
[----:B------:R-:W-:Y:S01]  /*94b0*/  SHF.R.U64 R25, R8, 0x10, R9 ;  /* 0x0000001008197819 */ /* 0x000fe20000001209 */
[----:B------:R-:W-:Y:S02]  /*94c0*/  HADD2.F32 R15, -RZ, R15.H0_H0 ;  /* 0x2000000fff0f7230 */ /* 0x000fe40000004100 */
[----:B------:R-:W-:-:S02]  /*94d0*/  HADD2.F32 R28, -RZ, R28.H1_H1 ;  /* 0x3000001cff1c7230 */ /* 0x000fc40000004100 */
[--C-:B0-----:R-:W-:Y:S02]  /*94e0*/  HADD2.F32 R11, -RZ, R7.reuse.H1_H1 ;  /* 0x30000007ff0b7230 */ /* 0x101fe40000004100 */
[----:B------:R-:W-:Y:S02]  /*94f0*/  HADD2.F32 R10, -RZ, R7.H0_H0 ;  /* 0x20000007ff0a7230 */ /* 0x000fe40000004100 */
[--C-:B------:R-:W-:Y:S02]  /*9500*/  HADD2.F32 R7, -RZ, R4.reuse.H0_H0 ;  /* 0x20000004ff077230 */ /* 0x100fe40000004100 */
[C---:B------:R-:W-:Y:S01]  /*9510*/  FMUL.FTZ R24, R11.reuse, R13 ;  /* 0x0000000d0b187220 */ /* 0x040fe20000410000 */
[----:B------:R-:W-:Y:S02]  /*9520*/  HADD2.F32 R4, -RZ, R4.H1_H1 ;  /* 0x30000004ff047230 */ /* 0x000fe40000004100 */
[----:B------:R-:W-:Y:S01]  /*9530*/  FMUL.FTZ R21, R11, R15 ;  /* 0x0000000f0b157220 */ /* 0x000fe20000410000 */
[----:B------:R-:W-:-:S02]  /*9540*/  HADD2.F32 R8, -RZ, R6.H0_H0 ;  /* 0x20000006ff087230 */ /* 0x000fc40000004100 */
[----:B------:R-:W-:Y:S01]  /*9550*/  FFMA.FTZ R26, R10, R15, R24 ;  /* 0x0000000f0a1a7223 */ /* 0x000fe20000010018 */
[----:B------:R-:W-:Y:S02]  /*9560*/  HADD2.F32 R9, -RZ, R6.H1_H1 ;  /* 0x30000006ff097230 */ /* 0x000fe40000004100 */
[C---:B------:R-:W-:Y:S01]  /*9570*/  FMUL.FTZ R20, R4.reuse, R14 ;  /* 0x0000000e04147220 */ /* 0x040fe20000410000 */
[-C--:B------:R-:W-:Y:S01]  /*9580*/  FMUL.FTZ R24, R4, R12.reuse ;  /* 0x0000000c04187220 */ /* 0x080fe20000410000 */
[----:B------:R-:W-:Y:S02]  /*9590*/  HADD2.F32 R6, -RZ, R5.H0_H0 ;  /* 0x20000005ff067230 */ /* 0x000fe40000004100 */
[----:B------:R-:W-:Y:S01]  /*95a0*/  FFMA.FTZ R21, R10, R13, -R21 ;  /* 0x0000000d0a157223 */ /* 0x000fe20000010815 */
[----:B------:R-:W-:Y:S02]  /*95b0*/  HADD2.F32 R4, -RZ, R3.H1_H1 ;  /* 0x30000003ff047230 */ /* 0x000fe40000004100 */
[----:B------:R-:W-:Y:S01]  /*95c0*/  FFMA.FTZ R20, R7, R12, -R20 ;  /* 0x0000000c07147223 */ /* 0x000fe20000010814 */
[----:B------:R-:W-:-:S02]  /*95d0*/  HADD2.F32 R5, -RZ, R5.H1_H1 ;  /* 0x30000005ff057230 */ /* 0x000fc40000004100 */
[----:B------:R-:W-:Y:S01]  /*95e0*/  FFMA.FTZ R11, R7, R14, R24 ;  /* 0x0000000e070b7223 */ /* 0x000fe20000010018 */
[----:B------:R-:W-:Y:S02]  /*95f0*/  HADD2.F32 R10, -RZ, R25.H0_H0 ;  /* 0x20000019ff0a7230 */ /* 0x000fe40000004100 */
[C---:B------:R-:W-:Y:S01]  /*9600*/  FMUL.FTZ R13, R9.reuse, R28 ;  /* 0x0000001c090d7220 */ /* 0x040fe20000410000 */
        /* <DEDUP_REMOVED lines=12> */
[----:B------:R3:W-:Y:S01]  /*96d0*/  STS.128 [R0+0x2000], R4 ;  /* 0x0020000400007388 */ /* 0x0007e20000000c00 */
[----:B------:R-:W-:Y:S05]  /*96e0*/  BRA `(.L_x_3953) ;  /* 0x0000001000e47947 */ /* 0x000fea0003800000 */
.L_x_3940:
        /* <DEDUP_REMOVED lines=9> */
[----:B--2---:R-:W-:-:S05]  /*9780*/  LEA R3, R3, R0, 0x6 ;  /* 0x0000000003037211 */ /* 0x004fca00078e30ff */
        /* <DEDUP_REMOVED lines=19> */
[----:B------:R-:W0:Y:S01]  /*98c0*/  LDC R27, c[0x0][0x3f4] ;  /* 0x0000fd00ff1b7b82 */ /* 0x000e220000000800 */
[----:B------:R-:W1:Y:S01]  /*98d0*/  SHFL.IDX PT, R5, R44, RZ, 0x1c1f ;  /* 0x001c1fff2c057589 */ /* 0x000e6200000e0000 */
[----:B------:R-:W-:-:S03]  /*98e0*/  IMAD R3, R28, R7, RZ ;  /* 0x000000071c037224 */ /* 0x000fc600078e02ff */
[----:B------:R-:W2:Y:S04]  /*98f0*/  SHFL.IDX PT, R4, R24, RZ, 0x1c1f ;  /* 0x001c1fff18047589 */ /* 0x000ea800000e0000 */
[----:B------:R-:W3:Y:S04]  /*9900*/  SHFL.IDX PT, R14, R60, RZ, 0x1c1f ;  /* 0x001c1fff3c0e7589 */ /* 0x000ee800000e0000 */
[----:B------:R-:W4:Y:S01]  /*9910*/  SHFL.IDX PT, R6, R26, RZ, 0x1c1f ;  /* 0x001c1fff1a067589 */ /* 0x000f2200000e0000 */
[----:B0-----:R-:W-:-:S04]  /*9920*/  ISETP.GE.AND P0, PT, R22, R27, PT ;  /* 0x0000001b1600720c */ /* 0x001fc80003f06270 */
[----:B------:R-:W-:-:S13]  /*9930*/  ISETP.GE.OR P1, PT, R0, R3, P0 ;  /* 0x000000030000720c */ /* 0x000fda0000726670 */
[C---:B------:R-:W-:Y:S01]  /*9940*/  @!P1 IMAD.SHL.U32 R7, R22.reuse, 0x2, RZ ;  /* 0x0000000216079824 */ /* 0x040fe200078e00ff */
[----:B------:R-:W-:-:S04]  /*9950*/  @!P1 SHF.L.U64.HI R21, R22, 0x1, R23 ;  /* 0x0000000116159819 */ /* 0x000fc80000010217 */
[----:B-1----:R-:W-:-:S05]  /*9960*/  @!P1 IADD3 R8, P2, R5, R7, RZ ;  /* 0x0000000705089210 */ /* 0x002fca0007f5e0ff */
[----:B--2---:R-:W-:Y:S01]  /*9970*/  @!P1 IMAD.X R9, R4, 0x1, R21, P2 ;  /* 0x0000000104099824 */ /* 0x004fe200010e0615 */
[----:B---3--:R-:W-:-:S05]  /*9980*/  @!P1 IADD3 R4, P2, R14, R7, RZ ;  /* 0x000000070e049210 */ /* 0x008fca0007f5e0ff */
[----:B----4-:R-:W-:Y:S01]  /*9990*/  @!P1 IMAD.X R5, R6, 0x1, R21, P2 ;  /* 0x0000000106059824 */ /* 0x010fe200010e0615 */
[----:B------:R-:W2:Y:S05]  /*99a0*/  @!P1 LD.E.128 R8, desc[UR44][R8.64] ;  /* 0x0000002c08089980 */ /* 0x000eaa000c101d00 */
[----:B------:R-:W3:Y:S01]  /*99b0*/  @!P1 LD.E.128 R4, desc[UR44][R4.64] ;  /* 0x0000002c04049980 */ /* 0x000ee2000c101d00 */
[----:B------:R-:W-:Y:S02]  /*99c0*/  CS2R R20, SRZ ;  /* 0x0000000000147805 */ /* 0x000fe4000001ff00 */
[----:B------:R-:W-:Y:S02]  /*99d0*/  CS2R R52, SRZ ;  /* 0x0000000000347805 */ /* 0x000fe4000001ff00 */
[----:B------:R-:W-:Y:S01]  /*99e0*/  CS2R R56, SRZ ;  /* 0x0000000000387805 */ /* 0x000fe2000001ff00 */
[----:B------:R0:W1:Y:S01]  /*99f0*/  SHFL.IDX PT, R25, R44, 0x1, 0x1c1f ;  /* 0x003c1f002c197f89 */ /* 0x00006200000e0000 */
[----:B------:R-:W-:-:S03]  /*9a00*/  CS2R R58, SRZ ;  /* 0x00000000003a7805 */ /* 0x000fc6000001ff00 */
[----:B------:R-:W4:Y:S04]  /*9a10*/  SHFL.IDX PT, R24, R24, 0x1, 0x1c1f ;  /* 0x003c1f0018187f89 */ /* 0x000f2800000e0000 */
[----:B------:R0:W0:Y:S04]  /*9a20*/  SHFL.IDX PT, R14, R60, 0x1, 0x1c1f ;  /* 0x003c1f003c0e7f89 */ /* 0x00002800000e0000 */
[----:B------:R-:W0:Y:S01]  /*9a30*/  SHFL.IDX PT, R26, R26, 0x1, 0x1c1f ;  /* 0x003c1f001a1a7f89 */ /* 0x000e2200000e0000 */
[----:B--2---:R-:W-:Y:S02]  /*9a40*/  @!P1 IMAD.MOV.U32 R20, RZ, RZ, R8 ;  /* 0x000000ffff149224 */ /* 0x004fe400078e0008 */
[----:B------:R-:W-:-:S02]  /*9a50*/  @!P1 IMAD.MOV.U32 R52, RZ, RZ, R10 ;  /* 0x000000ffff349224 */ /* 0x000fc400078e000a */
[----:B------:R-:W-:Y:S01]  /*9a60*/  @!P1 IMAD.MOV.U32 R53, RZ, RZ, R11 ;  /* 0x000000ffff359224 */ /* 0x000fe200078e000b */
[----:B---3--:R-:W-:Y:S01]  /*9a70*/  @!P1 MOV R57, R5 ;  /* 0x0000000500399202 */ /* 0x008fe20000000f00 */
[----:B------:R-:W-:Y:S02]  /*9a80*/  @!P1 IMAD.MOV.U32 R21, RZ, RZ, R9 ;  /* 0x000000ffff159224 */ /* 0x000fe400078e0009 */
[----:B------:R-:W-:Y:S02]  /*9a90*/  IMAD.MOV.U32 R12, RZ, RZ, R20 ;  /* 0x000000ffff0c7224 */ /* 0x000fe400078e0014 */
[----:B------:R-:W-:Y:S02]  /*9aa0*/  @!P1 IMAD.MOV.U32 R56, RZ, RZ, R4 ;  /* 0x000000ffff389224 */ /* 0x000fe400078e0004 */
[----:B------:R-:W-:Y:S01]  /*9ab0*/  @!P1 IMAD.MOV.U32 R58, RZ, RZ, R6 ;  /* 0x000000ffff3a9224 */ /* 0x000fe200078e0006 */
[----:B------:R-:W-:Y:S01]  /*9ac0*/  PRMT R65, R12, 0x7610, R65 ;  /* 0x000076100c417816 */ /* 0x000fe20000000041 */
[----:B------:R-:W-:-:S02]  /*9ad0*/  @!P1 IMAD.MOV.U32 R59, RZ, RZ, R7 ;  /* 0x000000ffff3b9224 */ /* 0x000fc400078e0007 */
[----:B------:R-:W-:Y:S02]  /*9ae0*/  IMAD.MOV.U32 R8, RZ, RZ, R52 ;  /* 0x000000ffff087224 */ /* 0x000fe400078e0034 */
[----:B------:R-:W-:Y:S02]  /*9af0*/  IMAD.MOV.U32 R9, RZ, RZ, R53 ;  /* 0x000000ffff097224 */ /* 0x000fe400078e0035 */
        /* <DEDUP_REMOVED lines=9> */
[----:B------:R-:W-:Y:S02]  /*9b90*/  CS2R R8, SRZ ;  /* 0x0000000000087805 */ /* 0x000fe4000001ff00 */
[----:B------:R-:W-:Y:S02]  /*9ba0*/  PRMT R83, R6, 0x7610, R83 ;  /* 0x0000761006537816 */ /* 0x000fe40000000053 */
[----:B01--4-:R-:W-:-:S07]  /*9bb0*/  PRMT R77, R7, 0x7610, R77 ;  /* 0x00007610074d7816 */ /* 0x013fce000000004d */
.L_x_4285:
        /* <DEDUP_REMOVED lines=18> */
[-C--:B------:R-:W-:Y:S02]  /*9ce0*/  IADD3 R4, P1, R25, R8.reuse, RZ ;  /* 0x0000000819047210 */ /* 0x080fe40007f3e0ff */
[----:B------:R-:W-:-:S03]  /*9cf0*/  IADD3 R8, P2, R14, R8, RZ ;  /* 0x000000080e087210 */ /* 0x000fc60007f5e0ff */
[--C-:B------:R-:W-:Y:S02]  /*9d00*/  IMAD.X R5, R24, 0x1, R7.reuse, P1 ;  /* 0x0000000118057824 */ /* 0x100fe400008e0607 */
[----:B------:R-:W-:-:S04]  /*9d10*/  IMAD.X R9, R26, 0x1, R7, P2 ;  /* 0x000000011a097824 */ /* 0x000fc800010e0607 */
[----:B------:R-:W5:Y:S04]  /*9d20*/  LD.E.128 R4, desc[UR44][R4.64] ;  /* 0x0000002c04047980 */ /* 0x000f68000c101d00 */
[----:B------:R-:W5:Y:S02]  /*9d30*/  LD.E.128 R8, desc[UR44][R8.64] ;  /* 0x0000002c08087980 */ /* 0x000f64000c101d00 */
.L_x_3958:
[----:B------:R-:W-:Y:S05]  /*9d40*/  BSYNC B1 ;  /* 0x0000000000017941 */ /* 0x000fea0003800000 */
.L_x_3957:
[----:B------:R-:W0:Y:S01]  /*9d50*/  SYNCS.PHASECHK.TRANS64.TRYWAIT P1, [R2+URZ+0x32400], R13 ;  /* 0x0324000d020075a7 */ /* 0x000e22000802017f */
[----:B------:R-:W-:Y:S04]  /*9d60*/  BSSY B1, `(.L_x_3959) ;  /* 0x0000002000017945 */ /* 0x000fe80003800000 */
[----:B0-----:R-:W-:Y:S05]  /*9d70*/  @!P1 BRA `(.L_x_3960) ;  /* 0x0000031c00f09947 */ /* 0x001fea0003800000 */
.L_x_4286:
[----:B------:R-:W-:Y:S05]  /*9d80*/  BSYNC B1 ;  /* 0x0000000000017941 */ /* 0x000fea0003800000 */
.L_x_3959:
[----:B------:R-:W2:Y:S01]  /*9d90*/  LDL R14, [R1+0x50] ;  /* 0x00005000010e7983 */ /* 0x000ea20000100800 */
[----:B0----5:R-:W-:Y:S01]  /*9da0*/  IMAD.MOV.U32 R13, RZ, RZ, R10 ;  /* 0x000000ffff0d7224 */ /* 0x021fe200078e000a */
[----:B------:R-:W-:Y:S01]  /*9db0*/  BSSY B1, `(.L_x_3961) ;  /* 0x0000072000017945 */ /* 0x000fe20003800000 */
[----:B------:R-:W-:Y:S02]  /*9dc0*/  IMAD.MOV.U32 R0, RZ, RZ, R8 ;  /* 0x000000ffff007224 */ /* 0x000fe400078e0008 */
[----:B------:R-:W-:Y:S01]  /*9dd0*/  IMAD.MOV.U32 R12, RZ, RZ, R9 ;  /* 0x000000ffff0c7224 */ /* 0x000fe200078e0009 */
[----:B------:R-:W-:Y:S01]  /*9de0*/  PRMT R44, R13, 0x7610, R44 ;  /* 0x000076100d2c7816 */ /* 0x000fe2000000002c */
[----:B------:R-:W-:Y:S02]  /*9df0*/  IMAD.MOV.U32 R13, RZ, RZ, R4 ;  /* 0x000000ffff0d7224 */ /* 0x000fe400078e0004 */
[----:B------:R-:W-:Y:S01]  /*9e00*/  IMAD.IADD R61, R22, 0x1, R27 ;  /* 0x00000001163d7824 */ /* 0x000fe200078e021b */
[----:B------:R-:W-:Y:S01]  /*9e10*/  PRMT R0, R0, 0x5410, R12 ;  /* 0x0000541000007816 */ /* 0x000fe2000000000c */
[----:B------:R-:W-:-:S02]  /*9e20*/  IMAD.MOV.U32 R12, RZ, RZ, R11 ;  /* 0x000000ffff0c7224 */ /* 0x000fc400078e000b */
[----:B------:R-:W-:Y:S01]  /*9e30*/  IMAD.MOV.U32 R60, RZ, RZ, R7 ;  /* 0x000000ffff3c7224 */ /* 0x000fe200078e0007 */
[----:B------:R-:W-:Y:S02]  /*9e40*/  LOP3.LUT R61, R61, 0x38, RZ, 0xc0, !PT ;  /* 0x000000383d3d7812 */ /* 0x000fe400078ec0ff */
[----:B------:R-:W-:Y:S01]  /*9e50*/  PRMT R44, R44, 0x5410, R12 ;  /* 0x000054102c2c7816 */ /* 0x000fe2000000000c */
[----:B--2---:R-:W-:-:S05]  /*9e60*/  IMAD R3, R14, -0x80, R3 ;  /* 0xffffff800e037824 */ /* 0x004fca00078e0203 */
[----:B------:R-:W-:-:S04]  /*9e70*/  VIMNMX R3, R3, 0x80, PT ;  /* 0x0000008003037848 */ /* 0x000fc80003fe0100 */
[-C--:B------:R-:W-:Y:S02]  /*9e80*/  ISETP.GE.OR P1, PT, R158, R3.reuse, P0 ;  /* 0x000000039e00720c */ /* 0x080fe40000726670 */
[----:B------:R-:W-:Y:S02]  /*9e90*/  ISETP.GE.OR P0, PT, R175, R3, P0 ;  /* 0x00000003af00720c */ /* 0x000fe40000706670 */
[----:B------:R-:W-:-:S04]  /*9ea0*/  MOV R3, R5 ;  /* 0x0000000500037202 */ /* 0x000fc80000000f00 */
[----:B------:R-:W-:Y:S01]  /*9eb0*/  PRMT R64, R13, 0x5410, R3 ;  /* 0x000054100d407816 */ /* 0x000fe20000000003 */
[----:B------:R-:W-:-:S04]  /*9ec0*/  IMAD.MOV.U32 R3, RZ, RZ, R6 ;  /* 0x000000ffff037224 */ /* 0x000fc800078e0006 */
[----:B------:R-:W-:Y:S05]  /*9ed0*/  @P1 BRA `(.L_x_3962) ;  /* 0x00000004007c1947 */ /* 0x000fea0003800000 */
[----:B------:R-:W2:Y:S01]  /*9ee0*/  LDL R15, [R1+0x498] ;  /* 0x00049800010f7983 */ /* 0x000ea20000100800 */
[--C-:B------:R-:W-:Y:S01]  /*9ef0*/  SHF.R.U64 R20, R20, 0x10, R21.reuse ;  /* 0x0000001014147819 */ /* 0x100fe20000001215 */
[----:B------:R-:W-:Y:S01]  /*9f00*/  HADD2.F32 R76, -RZ, R76.H0_H0 ;  /* 0x2000004cff4c7230 */ /* 0x000fe20000004100 */
[----:B------:R-:W-:Y:S01]  /*9f10*/  SHF.R.U32.HI R71, RZ, 0x10, R21 ;  /* 0x00000010ff477819 */ /* 0x000fe20000011615 */
[----:B------:R-:W-:Y:S01]  /*9f20*/  HADD2.F32 R74, -RZ, R74.H0_H0 ;  /* 0x2000004aff4a7230 */ /* 0x000fe20000004100 */
[----:B------:R-:W-:Y:S02]  /*9f30*/  SHF.R.U64 R21, R52, 0x10, R53 ;  /* 0x0000001034157819 */ /* 0x000fe40000001235 */
[--C-:B------:R-:W-:Y:S01]  /*9f40*/  SHF.R.U64 R52, R58, 0x10, R59.reuse ;  /* 0x000000103a347819 */ /* 0x100fe2000000123b */
[----:B------:R-:W-:Y:S01]  /*9f50*/  HADD2.F32 R71, -RZ, R71.H0_H0 ;  /* 0x20000047ff477230 */ /* 0x000fe20000004100 */
[----:B------:R-:W-:Y:S01]  /*9f60*/  SHF.R.U32.HI R79, RZ, 0x10, R59 ;  /* 0x00000010ff4f7819 */ /* 0x000fe2000001163b */
[----:B------:R-:W-:Y:S01]  /*9f70*/  HADD2.F32 R21, -RZ, R21.H0_H0 ;  /* 0x20000015ff157230 */ /* 0x000fe20000004100 */
[----:B------:R-:W-:-:S02]  /*9f80*/  SHF.R.U64 R56, R56, 0x10, R57 ;  /* 0x0000001038387819 */ /* 0x000fc40000001239 */
[----:B------:R-:W-:Y:S02]  /*9f90*/  SHF.R.U32.HI R75, RZ, 0x10, R57 ;  /* 0x00000010ff4b7819 */ /* 0x000fe40000011639 */
[----:B------:R-:W-:-:S03]  /*9fa0*/  SHF.R.U32.HI R81, RZ, 0x10, R53 ;  /* 0x00000010ff517819 */ /* 0x000fc60000011635 */
[----:B------:R-:W-:Y:S02]  /*9fb0*/  HADD2.F32 R75, -RZ, R75.H0_H0 ;  /* 0x2000004bff4b7230 */ /* 0x000fe40000004100 */
[----:B--2---:R-:W-:-:S05]  /*9fc0*/  IMAD.SHL.U32 R12, R15, 0x40, RZ ;  /* 0x000000400f0c7824 */ /* 0x004fca00078e00ff */
[----:B------:R-:W-:-:S04]  /*9fd0*/  LOP3.LUT R24, R12, 0x1c0, RZ, 0xc0, !PT ;  /* 0x000001c00c187812 */ /* 0x000fc800078ec0ff */
[----:B------:R-:W-:Y:S02]  /*9fe0*/  LOP3.LUT R12, R24, 0x38, R22, 0xf8, !PT ;  /* 0x00000038180c7812 */ /* 0x000fe400078ef816 */
[----:B------:R-:W-:-:S04]  /*9ff0*/  SHF.R.U32.HI R15, RZ, 0x3, R24 ;  /* 0x00000003ff0f7819 */ /* 0x000fc80000011618 */
[----:B------:R-:W-:Y:S02]  /*a000*/  LOP3.LUT R12, R12, R15, RZ, 0x3c, !PT ;  /* 0x0000000f0c0c7212 */ /* 0x000fe400078e3cff */
[----:B------:R-:W-:-:S03]  /*a010*/  LOP3.LUT R24, R15, R61, R24, 0x1e, !PT ;  /* 0x0000003d0f187212 */ /* 0x000fc600078e1e18 */
[C---:B------:R-:W-:Y:S02]  /*a020*/  IMAD R13, R203.reuse, 0x200, R12 ;  /* 0x00000200cb0d7824 */ /* 0x040fe400078e020c */
        /* <DEDUP_REMOVED lines=8> */
[----:B------:R-:W-:-:S02]  /*a0b0*/  HADD2.F32 R57, -RZ, R13.H0_H0 ;  /* 0x2000000dff397230 */ /* 0x000fc40000004100 */
[----:B------:R-:W-:Y:S02]  /*a0c0*/  HADD2.F32 R67, -RZ, R25.H1_H1 ;  /* 0x30000019ff437230 */ /* 0x000fe40000004100 */
[C---:B------:R-:W-:Y:S01]  /*a0d0*/  FMUL.FTZ R78, R15.reuse, R76 ;  /* 0x0000004c0f4e7220 */ /* 0x040fe20000410000 */
[-C--:B------:R-:W-:Y:S01]  /*a0e0*/  FMUL.FTZ R80, R15, R74.reuse ;  /* 0x0000004a0f507220 */ /* 0x080fe20000410000 */
[----:B------:R-:W-:Y:S02]  /*a0f0*/  HADD2.F32 R69, -RZ, R27.H0_H0 ;  /* 0x2000001bff457230 */ /* 0x000fe40000004100 */
[C---:B------:R-:W-:Y:S01]  /*a100*/  FFMA.FTZ R15, R57.reuse, R74, -R78 ;  /* 0x0000004a390f7223 */ /* 0x040fe2000001084e */
[----:B------:R-:W-:Y:S02]  /*a110*/  HADD2.F32 R78, -RZ, R77.H0_H0 ;  /* 0x2000004dff4e7230 */ /* 0x000fe40000004100 */
[----:B------:R-:W-:Y:S01]  /*a120*/  FFMA.FTZ R25, R57, R76, R80 ;  /* 0x0000004c39197223 */ /* 0x000fe20000010050 */
[----:B------:R-:W-:-:S02]  /*a130*/  HADD2.F32 R74, -RZ, R28.H1_H1 ;  /* 0x3000001cff4a7230 */ /* 0x000fc40000004100 */
[C---:B------:R-:W-:Y:S01]  /*a140*/  FMUL.FTZ R77, R67.reuse, R75 ;  /* 0x0000004b434d7220 */ /* 0x040fe20000410000 */
[----:B------:R-:W-:Y:S02]  /*a150*/  HADD2.F32 R58, -RZ, R13.H1_H1 ;  /* 0x3000000dff3a7230 */ /* 0x000fe40000004100 */
[----:B------:R-:W-:Y:S01]  /*a160*/  FMUL.FTZ R57, R67, R71 ;  /* 0x0000004743397220 */ /* 0x000fe20000410000 */
[C---:B------:R-:W-:Y:S01]  /*a170*/  FMUL.FTZ R82, R69.reuse, R78 ;  /* 0x0000004e45527220 */ /* 0x040fe20000410000 */
[----:B------:R-:W-:Y:S02]  /*a180*/  HADD2.F32 R70, -RZ, R27.H1_H1 ;  /* 0x3000001bff467230 */ /* 0x000fe40000004100 */
[-C--:B------:R-:W-:Y:S01]  /*a190*/  FMUL.FTZ R69, R69, R74.reuse ;  /* 0x0000004a45457220 */ /* 0x080fe20000410000 */
[----:B------:R-:W-:Y:S02]  /*a1a0*/  HADD2.F32 R67, -RZ, R79.H0_H0 ;  /* 0x2000004fff437230 */ /* 0x000fe40000004100 */
[----:B------:R-:W-:Y:S01]  /*a1b0*/  FFMA.FTZ R80, R58, R75, R57 ;  /* 0x0000004b3a507223 */ /* 0x000fe20000010039 */
[----:B------:R-:W-:Y:S01]  /*a1c0*/  FFMA.FTZ R82, R59, R74, -R82 ;  /* 0x0000004a3b527223 */ /* 0x000fe20000010852 */
[----:B------:R-:W-:-:S02]  /*a1d0*/  HADD2.F32 R57, -RZ, R81.H0_H0 ;  /* 0x20000051ff397230 */ /* 0x000fc40000004100 */
[----:B------:R-:W-:Y:S01]  /*a1e0*/  FFMA.FTZ R69, R59, R78, R69 ;  /* 0x0000004e3b457223 */ /* 0x000fe20000010045 */
[----:B------:R-:W-:Y:S02]  /*a1f0*/  HADD2.F32 R27, -RZ, R24.H0_H0 ;  /* 0x20000018ff1b7230 */ /* 0x000fe40000004100 */
[----:B------:R-:W-:Y:S01]  /*a200*/  FFMA.FTZ R76, R58, R71, -R77 ;  /* 0x000000473a4c7223 */ /* 0x000fe2000001084d */
[----:B------:R-:W-:Y:S01]  /*a210*/  FMUL.FTZ R59, R70, R67 ;  /* 0x00000043463b7220 */ /* 0x000fe20000410000 */
[--C-:B------:R-:W-:Y:S01]  /*a220*/  HADD2.F32 R74, -RZ, R65.reuse.H1_H1 ;  /* 0x30000041ff4a7230 */ /* 0x100fe20000004100 */
[----:B------:R-:W-:Y:S01]  /*a230*/  F2FP.F16.F32.PACK_AB R25, R80, R25 ;  /* 0x000000195019723e */ /* 0x000fe200000000ff */
[----:B------:R-:W-:Y:S02]  /*a240*/  HADD2.F32 R58, -RZ, R65.H0_H0 ;  /* 0x20000041ff3a7230 */ /* 0x000fe40000004100 */
[-C--:B------:R-:W-:Y:S01]  /*a250*/  FMUL.FTZ R65, R70, R57.reuse ;  /* 0x0000003946417220 */ /* 0x080fe20000410000 */
[----:B------:R-:W-:Y:S01]  /*a260*/  FFMA.FTZ R71, R66, R57, -R59 ;  /* 0x0000003942477223 */ /* 0x000fe2000001083b */
[----:B------:R-:W-:-:S02]  /*a270*/  HADD2.F32 R53, -RZ, R12.H0_H0 ;  /* 0x2000000cff357230 */ /* 0x000fc40000004100 */
[C---:B------:R-:W-:Y:S01]  /*a280*/  FMUL.FTZ R70, R27.reuse, R74 ;  /* 0x0000004a1b467220 */ /* 0x040fe20000410000 */
[----:B------:R-:W-:Y:S02]  /*a290*/  HADD2.F32 R68, -RZ, R26.H0_H0 ;  /* 0x2000001aff447230 */ /* 0x000fe40000004100 */
[-C--:B------:R-:W-:Y:S01]  /*a2a0*/  FMUL.FTZ R27, R27, R58.reuse ;  /* 0x0000003a1b1b7220 */ /* 0x080fe20000410000 */
[----:B------:R-:W-:Y:S02]  /*a2b0*/  HADD2.F32 R57, -RZ, R83.H0_H0 ;  /* 0x20000053ff397230 */ /* 0x000fe40000004100 */
[----:B------:R-:W-:Y:S01]  /*a2c0*/  FFMA.FTZ R78, R66, R67, R65 ;  /* 0x00000043424e7223 */ /* 0x000fe20000010041 */
[----:B------:R-:W-:Y:S02]  /*a2d0*/  HADD2.F32 R28, -RZ, R28.H0_H0 ;  /* 0x2000001cff1c7230 */ /* 0x000fe40000004100 */
[----:B------:R-:W-:Y:S01]  /*a2e0*/  FFMA.FTZ R70, R53, R58, -R70 ;  /* 0x0000003a35467223 */ /* 0x000fe20000010846 */
[----:B------:R-:W-:-:S02]  /*a2f0*/  HADD2.F32 R13, -RZ, R14.H0_H0 ;  /* 0x2000000eff0d7230 */ /* 0x000fc40000004100 */
[CC--:B------:R-:W-:Y:S01]  /*a300*/  FMUL.FTZ R66, R68.reuse, R57.reuse ;  /* 0x0000003944427220 */ /* 0x0c0fe20000410000 */
[----:B------:R-:W-:Y:S01]  /*a310*/  FFMA.FTZ R74, R53, R74, R27 ;  /* 0x0000004a354a7223 */ /* 0x000fe2000001001b */
[----:B------:R-:W-:Y:S02]  /*a320*/  HADD2.F32 R24, -RZ, R24.H1_H1 ;  /* 0x30000018ff187230 */ /* 0x000fe40000004100 */
[-C--:B------:R-:W-:Y:S01]  /*a330*/  FMUL.FTZ R68, R68, R28.reuse ;  /* 0x0000001c44447220 */ /* 0x080fe20000410000 */
[----:B------:R-:W-:Y:S02]  /*a340*/  HADD2.F32 R26, -RZ, R26.H1_H1 ;  /* 0x3000001aff1a7230 */ /* 0x000fe40000004100 */
[C---:B------:R-:W-:Y:S01]  /*a350*/  FFMA.FTZ R66, R13.reuse, R28, -R66 ;  /* 0x0000001c0d427223 */ /* 0x040fe20000010842 */
[----:B------:R-:W-:Y:S02]  /*a360*/  HADD2.F32 R53, -RZ, R56.H0_H0 ;  /* 0x20000038ff357230 */ /* 0x000fe40000004100 */
[----:B------:R-:W-:Y:S01]  /*a370*/  FFMA.FTZ R68, R13, R57, R68 ;  /* 0x000000390d447223 */ /* 0x000fe20000010044 */
[----:B------:R-:W-:-:S02]  /*a380*/  HADD2.F32 R59, -RZ, R52.H0_H0 ;  /* 0x20000034ff3b7230 */ /* 0x000fc40000004100 */
[----:B------:R-:W-:Y:S02]  /*a390*/  HADD2.F32 R27, -RZ, R20.H0_H0 ;  /* 0x20000014ff1b7230 */ /* 0x000fe40000004100 */
[----:B------:R-:W-:Y:S01]  /*a3a0*/  FMUL.FTZ R13, R24, R53 ;  /* 0x00000035180d7220 */ /* 0x000fe20000410000 */
[----:B------:R-:W-:Y:S02]  /*a3b0*/  HADD2.F32 R12, -RZ, R12.H1_H1 ;  /* 0x3000000cff0c7230 */ /* 0x000fe40000004100 */
[----:B------:R-:W-:Y:S01]  /*a3c0*/  FMUL.FTZ R65, R26, R59 ;  /* 0x0000003b1a417220 */ /* 0x000fe20000410000 */
[----:B------:R-:W-:Y:S02]  /*a3d0*/  HADD2.F32 R14, -RZ, R14.H1_H1 ;  /* 0x3000000eff0e7230 */ /* 0x000fe40000004100 */
[----:B------:R-:W-:Y:S01]  /*a3e0*/  FMUL.FTZ R24, R24, R27 ;  /* 0x0000001b18187220 */ /* 0x000fe20000410000 */
[----:B------:R-:W-:Y:S01]  /*a3f0*/  FMUL.FTZ R26, R26, R21 ;  /* 0x000000151a1a7220 */ /* 0x000fe20000410000 */
[----:B------:R-:W-:Y:S01]  /*a400*/  FFMA.FTZ R57, R12, R27, -R13 ;  /* 0x0000001b0c397223 */ /* 0x000fe2000001080d */
[----:B------:R-:W-:Y:S01]  /*a410*/  F2FP.F16.F32.PACK_AB R13, R76, R15 ;  /* 0x0000000f4c0d723e */ /* 0x000fe200000000ff */
[----:B------:R-:W-:Y:S01]  /*a420*/  FFMA.FTZ R65, R14, R21, -R65 ;  /* 0x000000150e417223 */ /* 0x000fe20000010841 */
[----:B------:R-:W-:Y:S01]  /*a430*/  FFMA.FTZ R53, R12, R53, R24 ;  /* 0x000000350c357223 */ /* 0x000fe20000010018 */
[----:B------:R-:W-:Y:S01]  /*a440*/  FFMA.FTZ R59, R14, R59, R26 ;  /* 0x0000003b0e3b7223 */ /* 0x000fe2000001001a */
        /* <DEDUP_REMOVED lines=8> */
.L_x_3962:
[----:B------:R-:W-:Y:S05]  /*a4d0*/  BSYNC B1 ;  /* 0x0000000000017941 */ /* 0x000fea0003800000 */
.L_x_3961:
[----:B------:R-:W-:Y:S01]  /*a4e0*/  PRMT R59, R3, 0x5410, R60 ;  /* 0x00005410033b7816 */ /* 0x000fe2000000003c */
[----:B------:R-:W-:Y:S06]  /*a4f0*/  @P0 BRA `(.L_x_3953) ;  /* 0x0000000400600947 */ /* 0x000fec0003800000 */
[----:B------:R-:W2:Y:S01]  /*a500*/  LDL R67, [R1+0x514] ;  /* 0x0005140001437983 */ /* 0x000ea20000100800 */
[----:B------:R-:W-:Y:S01]  /*a510*/  LOP3.LUT R61, R207, R61, R206, 0x1e, !PT ;  /* 0x0000003dcf3d7212 */ /* 0x000fe200078e1ece */
[----:B------:R-:W-:Y:S01]  /*a520*/  HADD2.F32 R28, -RZ, R0.H1_H1 ;  /* 0x30000000ff1c7230 */ /* 0x000fe20000004100 */
[--C-:B0-----:R-:W-:Y:S01]  /*a530*/  SHF.R.U64 R62, R8, 0x10, R9.reuse ;  /* 0x00000010083e7819 */ /* 0x101fe20000001209 */
[----:B------:R-:W-:Y:S01]  /*a540*/  HADD2.F32 R20, -RZ, R64.H1_H1 ;  /* 0x30000040ff147230 */ /* 0x000fe20000004100 */
[----:B------:R-:W-:Y:S01]  /*a550*/  SHF.R.U32.HI R52, RZ, 0x10, R9 ;  /* 0x00000010ff347819 */ /* 0x000fe20000011609 */
[----:B------:R-:W-:Y:S01]  /*a560*/  IMAD.IADD R3, R208, 0x1, R61 ;  /* 0x00000001d0037824 */ /* 0x000fe200078e023d */
[--C-:B------:R-:W-:Y:S02]  /*a570*/  SHF.R.U64 R66, R4, 0x10, R5.reuse ;  /* 0x0000001004427819 */ /* 0x100fe40000001205 */
[----:B------:R-:W-:Y:S01]  /*a580*/  SHF.R.U32.HI R21, RZ, 0x10, R5 ;  /* 0x00000010ff157819 */ /* 0x000fe20000011605 */
[----:B------:R-:W-:Y:S01]  /*a590*/  IMAD R3, R3, 0x2, R2 ;  /* 0x0000000203037824 */ /* 0x000fe200078e0202 */
[--C-:B------:R-:W-:Y:S01]  /*a5a0*/  SHF.R.U64 R61, R10, 0x10, R11.reuse ;  /* 0x000000100a3d7819 */ /* 0x100fe2000000120b */
[----:B------:R-:W-:Y:S01]  /*a5b0*/  HADD2.F32 R52, -RZ, R52.H0_H0 ;  /* 0x20000034ff347230 */ /* 0x000fe20000004100 */
[----:B------:R-:W-:-:S02]  /*a5c0*/  SHF.R.U32.HI R60, RZ, 0x10, R11 ;  /* 0x00000010ff3c7819 */ /* 0x000fc4000001160b */
[----:B------:R-:W0:Y:S01]  /*a5d0*/  LDS.128 R24, [R3+0x18400] ;  /* 0x0184000003187984 */ /* 0x000e220000000c00 */
[--C-:B------:R-:W-:Y:S02]  /*a5e0*/  SHF.R.U32.HI R63, RZ, 0x10, R7.reuse ;  /* 0x00000010ff3f7819 */ /* 0x100fe40000011607 */
[----:B------:R-:W-:Y:S01]  /*a5f0*/  SHF.R.U64 R65, R6, 0x10, R7 ;  /* 0x0000001006417819 */ /* 0x000fe20000001207 */
[--C-:B0-----:R-:W-:Y:S02]  /*a600*/  HADD2.F32 R9, -RZ, R25.reuse.H0_H0 ;  /* 0x20000019ff097230 */ /* 0x101fe40000004100 */
[----:B------:R-:W-:Y:S02]  /*a610*/  HADD2.F32 R25, -RZ, R25.H1_H1 ;  /* 0x30000019ff197230 */ /* 0x000fe40000004100 */
[----:B------:R-:W-:Y:S02]  /*a620*/  HADD2.F32 R8, -RZ, R24.H0_H0 ;  /* 0x20000018ff087230 */ /* 0x000fe40000004100 */
[C---:B------:R-:W-:Y:S01]  /*a630*/  FMUL.FTZ R56, R9.reuse, R28 ;  /* 0x0000001c09387220 */ /* 0x040fe20000410000 */
[----:B------:R-:W-:Y:S01]  /*a640*/  FMUL.FTZ R58, R9, R20 ;  /* 0x00000014093a7220 */ /* 0x000fe20000410000 */
[----:B------:R-:W-:-:S02]  /*a650*/  HADD2.F32 R9, -RZ, R0.H0_H0 ;  /* 0x20000000ff097230 */ /* 0x000fc40000004100 */
[----:B------:R-:W-:Y:S01]  /*a660*/  FMUL.FTZ R0, R25, R52 ;  /* 0x0000003419007220 */ /* 0x000fe20000410000 */
[--C-:B------:R-:W-:Y:S02]  /*a670*/  HADD2.F32 R11, -RZ, R27.reuse.H0_H0 ;  /* 0x2000001bff0b7230 */ /* 0x100fe40000004100 */
[----:B------:R-:W-:Y:S02]  /*a680*/  HADD2.F32 R10, -RZ, R26.H0_H0 ;  /* 0x2000001aff0a7230 */ /* 0x000fe40000004100 */
[----:B------:R-:W-:Y:S02]  /*a690*/  HADD2.F32 R27, -RZ, R27.H1_H1 ;  /* 0x3000001bff1b7230 */ /* 0x000fe40000004100 */
[----:B------:R-:W-:Y:S02]  /*a6a0*/  HADD2.F32 R24, -RZ, R24.H1_H1 ;  /* 0x30000018ff187230 */ /* 0x000fe40000004100 */
[----:B------:R-:W-:Y:S01]  /*a6b0*/  HADD2.F32 R26, -RZ, R26.H1_H1 ;  /* 0x3000001aff1a7230 */ /* 0x000fe20000004100 */
[----:B--2---:R-:W0:Y:S02]  /*a6c0*/  LDS.128 R12, [R67+0x18400] ;  /* 0x01840000430c7984 */ /* 0x004e240000000c00 */
[----:B0-----:R-:W-:-:S02]  /*a6d0*/  HADD2.F32 R5, -RZ, R13.H0_H0 ;  /* 0x2000000dff057230 */ /* 0x001fc40000004100 */
[----:B------:R-:W-:Y:S02]  /*a6e0*/  HADD2.F32 R13, -RZ, R13.H1_H1 ;  /* 0x3000000dff0d7230 */ /* 0x000fe40000004100 */
[----:B------:R-:W-:Y:S02]  /*a6f0*/  HADD2.F32 R4, -RZ, R12.H0_H0 ;  /* 0x2000000cff047230 */ /* 0x000fe40000004100 */
[C---:B------:R-:W-:Y:S01]  /*a700*/  FFMA.FTZ R56, R5.reuse, R20, -R56 ;  /* 0x0000001405387223 */ /* 0x040fe20000010838 */
[----:B------:R-:W-:Y:S02]  /*a710*/  HADD2.F32 R20, -RZ, R21.H0_H0 ;  /* 0x20000015ff147230 */ /* 0x000fe40000004100 */
[----:B------:R-:W-:Y:S01]  /*a720*/  FFMA.FTZ R58, R5, R28, R58 ;  /* 0x0000001c053a7223 */ /* 0x000fe2000001003a */
[----:B------:R-:W-:Y:S02]  /*a730*/  HADD2.F32 R5, -RZ, R64.H0_H0 ;  /* 0x20000040ff057230 */ /* 0x000fe40000004100 */
[----:B------:R-:W-:-:S02]  /*a740*/  HADD2.F32 R21, -RZ, R44.H0_H0 ;  /* 0x2000002cff157230 */ /* 0x000fc40000004100 */
[-C--:B------:R-:W-:Y:S01]  /*a750*/  FMUL.FTZ R28, R25, R20.reuse ;  /* 0x00000014191c7220 */ /* 0x080fe20000410000 */
[C---:B------:R-:W-:Y:S01]  /*a760*/  FMUL.FTZ R25, R8.reuse, R9 ;  /* 0x0000000908197220 */ /* 0x040fe20000410000 */
[C---:B------:R-:W-:Y:S01]  /*a770*/  FFMA.FTZ R53, R13.reuse, R20, -R0 ;  /* 0x000000140d357223 */ /* 0x040fe20000010800 */
[-C--:B------:R-:W-:Y:S01]  /*a780*/  FMUL.FTZ R8, R8, R5.reuse ;  /* 0x0000000508087220 */ /* 0x080fe20000410000 */
[----:B------:R-:W-:Y:S02]  /*a790*/  HADD2.F32 R44, -RZ, R44.H1_H1 ;  /* 0x3000002cff2c7230 */ /* 0x000fe40000004100 */
[----:B------:R-:W-:Y:S01]  /*a7a0*/  FFMA.FTZ R25, R4, R5, -R25 ;  /* 0x0000000504197223 */ /* 0x000fe20000010819 */
[--C-:B------:R-:W-:Y:S02]  /*a7b0*/  HADD2.F32 R5, -RZ, R59.reuse.H0_H0 ;  /* 0x2000003bff057230 */ /* 0x100fe40000004100 */
[----:B------:R-:W-:Y:S01]  /*a7c0*/  FFMA.FTZ R57, R13, R52, R28 ;  /* 0x000000340d397223 */ /* 0x000fe2000001001c */
[----:B------:R-:W-:-:S02]  /*a7d0*/  HADD2.F32 R0, -RZ, R59.H1_H1 ;  /* 0x3000003bff007230 */ /* 0x000fc40000004100 */
[----:B------:R-:W-:Y:S01]  /*a7e0*/  FFMA.FTZ R13, R4, R9, R8 ;  /* 0x00000009040d7223 */ /* 0x000fe20000010008 */
[----:B------:R-:W-:Y:S02]  /*a7f0*/  HADD2.F32 R6, -RZ, R14.H0_H0 ;  /* 0x2000000eff067230 */ /* 0x000fe40000004100 */
[C---:B------:R-:W-:Y:S01]  /*a800*/  FMUL.FTZ R20, R11.reuse, R44 ;  /* 0x0000002c0b147220 */ /* 0x040fe20000410000 */
[----:B------:R-:W-:Y:S02]  /*a810*/  HADD2.F32 R7, -RZ, R15.H0_H0 ;  /* 0x2000000fff077230 */ /* 0x000fe40000004100 */
[C---:B------:R-:W-:Y:S01]  /*a820*/  FMUL.FTZ R9, R10.reuse, R21 ;  /* 0x000000150a097220 */ /* 0x040fe20000410000 */
[----:B------:R-:W-:Y:S01]  /*a830*/  FMUL.FTZ R59, R10, R5 ;  /* 0x000000050a3b7220 */ /* 0x000fe20000410000 */
[----:B------:R-:W-:Y:S02]  /*a840*/  HADD2.F32 R8, -RZ, R60.H0_H0 ;  /* 0x2000003cff087230 */ /* 0x000fe40000004100 */
[----:B------:R-:W-:Y:S01]  /*a850*/  FMUL.FTZ R11, R11, R0 ;  /* 0x000000000b0b7220 */ /* 0x000fe20000410000 */
[----:B------:R-:W-:-:S02]  /*a860*/  HADD2.F32 R4, -RZ, R63.H0_H0 ;  /* 0x2000003fff047230 */ /* 0x000fc40000004100 */
[C---:B------:R-:W-:Y:S01]  /*a870*/  FFMA.FTZ R10, R6.reuse, R5, -R9 ;  /* 0x00000005060a7223 */ /* 0x040fe20000010809 */
[----:B------:R-:W-:Y:S02]  /*a880*/  HADD2.F32 R15, -RZ, R15.H1_H1 ;  /* 0x3000000fff0f7230 */ /* 0x000fe40000004100 */
[----:B------:R-:W-:Y:S01]  /*a890*/  FFMA.FTZ R59, R6, R21, R59 ;  /* 0x00000015063b7223 */ /* 0x000fe2000001003b */
[C---:B------:R-:W-:Y:S01]  /*a8a0*/  FFMA.FTZ R20, R7.reuse, R0, -R20 ;  /* 0x0000000007147223 */ /* 0x040fe20000010814 */
[----:B------:R-:W-:Y:S01]  /*a8b0*/  FFMA.FTZ R44, R7, R44, R11 ;  /* 0x0000002c072c7223 */ /* 0x000fe2000001000b */
[C---:B------:R-:W-:Y:S01]  /*a8c0*/  FMUL.FTZ R6, R27.reuse, R8 ;  /* 0x000000081b067220 */ /* 0x040fe20000410000 */
[----:B------:R-:W-:Y:S01]  /*a8d0*/  FMUL.FTZ R0, R27, R4 ;  /* 0x000000041b007220 */ /* 0x000fe20000410000 */
[----:B------:R-:W-:Y:S02]  /*a8e0*/  HADD2.F32 R9, -RZ, R62.H0_H0 ;  /* 0x2000003eff097230 */ /* 0x000fe40000004100 */
[----:B------:R-:W-:-:S02]  /*a8f0*/  HADD2.F32 R11, -RZ, R61.H0_H0 ;  /* 0x2000003dff0b7230 */ /* 0x000fc40000004100 */
[C---:B------:R-:W-:Y:S01]  /*a900*/  FFMA.FTZ R27, R15.reuse, R4, -R6 ;  /* 0x000000040f1b7223 */ /* 0x040fe20000010806 */
[----:B------:R-:W-:Y:S02]  /*a910*/  HADD2.F32 R5, -RZ, R66.H0_H0 ;  /* 0x20000042ff057230 */ /* 0x000fe40000004100 */
[----:B------:R-:W-:Y:S01]  /*a920*/  FFMA.FTZ R61, R15, R8, R0 ;  /* 0x000000080f3d7223 */ /* 0x000fe20000010000 */
[----:B------:R-:W-:Y:S02]  /*a930*/  HADD2.F32 R7, -RZ, R65.H0_H0 ;  /* 0x20000041ff077230 */ /* 0x000fe40000004100 */
[----:B------:R-:W-:Y:S01]  /*a940*/  FMUL.FTZ R15, R24, R9 ;  /* 0x00000009180f7220 */ /* 0x000fe20000410000 */
[----:B------:R-:W-:Y:S02]  /*a950*/  HADD2.F32 R12, -RZ, R12.H1_H1 ;  /* 0x3000000cff0c7230 */ /* 0x000fe40000004100 */
[----:B------:R-:W-:Y:S01]  /*a960*/  FMUL.FTZ R21, R26, R11 ;  /* 0x0000000b1a157220 */ /* 0x000fe20000410000 */
[----:B------:R-:W-:-:S02]  /*a970*/  HADD2.F32 R14, -RZ, R14.H1_H1 ;  /* 0x3000000eff0e7230 */ /* 0x000fc40000004100 */
[----:B------:R-:W-:Y:S01]  /*a980*/  FMUL.FTZ R24, R24, R5 ;  /* 0x0000000518187220 */ /* 0x000fe20000410000 */
[----:B------:R-:W-:Y:S01]  /*a990*/  FMUL.FTZ R26, R26, R7 ;  /* 0x000000071a1a7220 */ /* 0x000fe20000410000 */
[----:B------:R-:W-:Y:S01]  /*a9a0*/  FFMA.FTZ R4, R12, R5, -R15 ;  /* 0x000000050c047223 */ /* 0x000fe2000001080f */
[----:B------:R-:W-:Y:S01]  /*a9b0*/  F2FP.F16.F32.PACK_AB R5, R53, R56 ;  /* 0x000000383505723e */ /* 0x000fe200000000ff */
[----:B------:R-:W-:Y:S01]  /*a9c0*/  FFMA.FTZ R21, R14, R7, -R21 ;  /* 0x000000070e157223 */ /* 0x000fe20000010815 */
[----:B------:R-:W-:Y:S01]  /*a9d0*/  FFMA.FTZ R8, R12, R9, R24 ;  /* 0x000000090c087223 */ /* 0x000fe20000010018 */
[----:B------:R-:W-:Y:S01]  /*a9e0*/  FFMA.FTZ R26, R14, R11, R26 ;  /* 0x0000000b0e1a7223 */ /* 0x000fe2000001001a */
        /* <DEDUP_REMOVED lines=9> */
.L_x_3953:
[----:B------:R-:W-:Y:S05]  /*aa80*/  BSYNC B0 ;  /* 0x0000000000007941 */ /* 0x000fea0003800000 */
.L_x_3939:
        /* <DEDUP_REMOVED lines=8> */
.L_x_3936:
[----:B--23--:R-:W2:Y:S01]  /*ab10*/  S2R R0, SR_TID.X ;  /* 0x0000000000007919 */ /* 0x00cea20000002100 */
[----:B0-----:R-:W-:Y:S01]  /*ab20*/  IMAD.U32 R14, RZ, RZ, UR37 ;  /* 0x00000025ff0e7e24 */ /* 0x001fe2000f8e00ff */
[----:B------:R-:W-:Y:S05]  /*ab30*/  WARPSYNC.ALL ;  /* 0x0000000000007948 */ /* 0x000fea0003800000 */
[----:B-1--4-:R-:W0:Y:S01]  /*ab40*/  S2R R3, SR_SWINHI ;  /* 0x0000000000037919 */ /* 0x012e220000002f00 */
[----:B------:R-:W-:Y:S01]  /*ab50*/  IMAD.U32 R20, RZ, RZ, UR37 ;  /* 0x00000025ff147e24 */ /* 0x000fe2000f8e00ff */
[----:B------:R-:W-:Y:S01]  /*ab60*/  IADD3 R14, P2, R14, 0x28, RZ ;  /* 0x000000280e0e7810 */ /* 0x000fe20007f5e0ff */
[----:B------:R-:W-:-:S03]  /*ab70*/  IMAD.U32 R12, RZ, RZ, UR37 ;  /* 0x00000025ff0c7e24 */ /* 0x000fc6000f8e00ff */
[----:B------:R-:W-:Y:S01]  /*ab80*/  IADD3 R20, P0, R20, 0x240, RZ ;  /* 0x0000024014147810 */ /* 0x000fe20007f1e0ff */
[----:B------:R-:W-:Y:S02]  /*ab90*/  VIADD R12, R12, 0x1f8 ;  /* 0x000001f80c0c7836 */ /* 0x000fe40000000000 */
[----:B------:R-:W-:Y:S01]  /*aba0*/  IMAD.X R15, RZ, RZ, UR36, P2 ;  /* 0x00000024ff0f7e24 */ /* 0x000fe200090e06ff */
[----:B------:R-:W-:Y:S02]  /*abb0*/  IADD3.X R21, RZ, UR36, RZ, P0, !PT ;  /* 0x00000024ff157c10 */ /* 0x000fe400087fe4ff */
[----:B--2---:R-:W-:Y:S01]  /*abc0*/  SHF.R.U32.HI R4, RZ, 0x7, R0 ;  /* 0x00000007ff047819 */ /* 0x004fe20000011600 */
[----:B------:R-:W-:-:S04]  /*abd0*/  IMAD.U32 R0, RZ, RZ, UR37 ;  /* 0x00000025ff007e24 */ /* 0x000fc8000f8e00ff */
[----:B------:R-:W-:Y:S01]  /*abe0*/  VIADD R4, R4, 0x8 ;  /* 0x0000000804047836 */ /* 0x000fe20000000000 */
[----:B------:R-:W-:Y:S02]  /*abf0*/  IADD3 R0, P1, R0, 0x210, RZ ;  /* 0x0000021000007810 */ /* 0x000fe40007f3e0ff */
[----:B------:R-:W-:Y:S02]  /*ac00*/  MOV R10, R2 ;  /* 0x00000002000a7202 */ /* 0x000fe40000000f00 */
[----:B0-----:R-:W-:Y:S01]  /*ac10*/  MOV R11, R3 ;  /* 0x00000003000b7202 */ /* 0x001fe20000000f00 */
[----:B------:R-:W-:Y:S01]  /*ac20*/  IMAD.X R3, RZ, RZ, UR36, P1 ;  /* 0x00000024ff037e24 */ /* 0x000fe200088e06ff */
[----:B------:R0:W-:Y:S01]  /*ac30*/  BAR.SYNC.DEFER_BLOCKING R4, 0x100 ;  /* 0x000400040000751d */ /* 0x0001e20000010000 */
[----:B------:R-:W-:Y:S01]  /*ac40*/  IMAD.MOV.U32 R5, RZ, RZ, R46 ;  /* 0x000000ffff057224 */ /* 0x000fe200078e002e */
[----:B------:R-:W-:Y:S01]  /*ac50*/  UIADD3 UR6, UR37, 0x204, URZ ;  /* 0x0000020425067890 */ /* 0x000fe2000fffe03f */
[----:B------:R-:W-:Y:S01]  /*ac60*/  IMAD.MOV.U32 R6, RZ, RZ, R54 ;  /* 0x000000ffff067224 */ /* 0x000fe200078e0036 */
[----:B------:R-:W-:Y:S01]  /*ac70*/  UIADD3 UR4, UP0, UR37, 0x208, URZ ;  /* 0x0000020825047890 */ /* 0x000fe2000ff1e03f */
[----:B------:R-:W-:Y:S01]  /*ac80*/  IMAD.MOV.U32 R7, RZ, RZ, R55 ;  /* 0x000000ffff077224 */ /* 0x000fe200078e0037 */
[-C--:B------:R-:W-:Y:S01]  /*ac90*/  LOP3.LUT R19, R19, R18.reuse, RZ, 0x3c, !PT ;  /* 0x0000001213137212 */ /* 0x080fe200078e3cff */
[----:B------:R-:W-:Y:S01]  /*aca0*/  IMAD.MOV.U32 R8, RZ, RZ, R39 ;  /* 0x000000ffff087224 */ /* 0x000fe200078e0027 */
[----:B------:R-:W-:Y:S01]  /*acb0*/  UIADD3.X UR5, URZ, UR36, URZ, UP0, !UPT ;  /* 0x000000243f057290 */ /* 0x000fe200087fe43f */
[----:B0-----:R-:W-:Y:S01]  /*acc0*/  IMAD.MOV.U32 R4, RZ, RZ, R37 ;  /* 0x000000ffff047224 */ /* 0x001fe200078e0025 */
[C---:B------:R-:W-:Y:S01]  /*acd0*/  LOP3.LUT R18, R19.reuse, R18, RZ, 0x3c, !PT ;  /* 0x0000001213127212 */ /* 0x040fe200078e3cff */
[----:B------:R-:W-:Y:S01]  /*ace0*/  IMAD.MOV.U32 R9, RZ, RZ, R49 ;  /* 0x000000ffff097224 */ /* 0x000fe200078e0031 */
[----:B------:R-:W-:Y:S01]  /*acf0*/  STL.64 [R1+0x1f0], R32 ;  /* 0x0001f02001007387 */ /* 0x000fe20000100a00 */
[----:B------:R-:W-:Y:S01]  /*ad00*/  IMAD.U32 R2, RZ, RZ, UR4 ;  /* 0x00000004ff027e24 */ /* 0x000fe2000f8e00ff */
[----:B------:R-:W-:Y:S01]  /*ad10*/  LOP3.LUT R19, R19, R18, RZ, 0x3c, !PT ;  /* 0x0000001213137212 */ /* 0x000fe200078e3cff */
[----:B------:R-:W-:Y:S01]  /*ad20*/  IMAD.U32 R13, RZ, RZ, UR39 ;  /* 0x00000027ff0d7e24 */ /* 0x000fe2000f8e00ff */
[----:B------:R0:W-:Y:S01]  /*ad30*/  STL.128 [R1+0x160], R4 ;  /* 0x0001600401007387 */ /* 0x0001e20000100c00 */
[----:B------:R-:W-:-:S03]  /*ad40*/  MOV R222, 0xafc0 ;  /* 0x0000afc000de7802 */ /* 0x000fc60000000f00 */
[----:B------:R1:W-:Y:S04]  /*ad50*/  STL.128 [R1+0x180], R8 ;  /* 0x0001800801007387 */ /* 0x0003e80000100c00 */
[----:B------:R-:W-:Y:S04]  /*ad60*/  STL.128 [R1+0x170], R16 ;  /* 0x0001701001007387 */ /* 0x000fe80000100c00 */
[----:B------:R-:W-:Y:S01]  /*ad70*/  STL.64 [R1+0x158], R12 ;  /* 0x0001580c01007387 */ /* 0x000fe20000100a00 */
[----:B0-----:R-:W-:Y:S02]  /*ad80*/  IMAD.MOV.U32 R4, RZ, RZ, R38 ;  /* 0x000000ffff047224 */ /* 0x001fe400078e0026 */
[----:B------:R-:W-:-:S02]  /*ad90*/  IMAD.MOV.U32 R5, RZ, RZ, R48 ;  /* 0x000000ffff057224 */ /* 0x000fc400078e0030 */
[----:B------:R-:W-:Y:S02]  /*ada0*/  IMAD.MOV.U32 R6, RZ, RZ, R45 ;  /* 0x000000ffff067224 */ /* 0x000fe400078e002d */
[----:B------:R-:W-:Y:S02]  /*adb0*/  IMAD.MOV.U32 R7, RZ, RZ, R47 ;  /* 0x000000ffff077224 */ /* 0x000fe400078e002f */
[----:B-1----:R-:W-:Y:S01]  /*adc0*/  IMAD.U32 R9, RZ, RZ, UR5 ;  /* 0x00000005ff097e24 */ /* 0x002fe2000f8e00ff */
[----:B------:R-:W-:Y:S02]  /*add0*/  UIADD3 UR5, UR37, 0x158, URZ ;  /* 0x0000015825057890 */ /* 0x000fe4000fffe03f */
[----:B------:R0:W-:Y:S02]  /*ade0*/  STL.128 [R1+0x1a0], R4 ;  /* 0x0001a00401007387 */ /* 0x0001e40000100c00 */
[----:B0-----:R-:W-:Y:S02]  /*adf0*/  IMAD.MOV.U32 R4, RZ, RZ, R43 ;  /* 0x000000ffff047224 */ /* 0x001fe400078e002b */
[----:B------:R-:W-:-:S02]  /*ae00*/  IMAD.MOV.U32 R5, RZ, RZ, R51 ;  /* 0x000000ffff057224 */ /* 0x000fc400078e0033 */
[----:B------:R-:W-:Y:S02]  /*ae10*/  IMAD.MOV.U32 R6, RZ, RZ, R0 ;  /* 0x000000ffff067224 */ /* 0x000fe400078e0000 */
[----:B------:R-:W-:Y:S02]  /*ae20*/  IMAD.MOV.U32 R7, RZ, RZ, R3 ;  /* 0x000000ffff077224 */ /* 0x000fe400078e0003 */
[----:B------:R-:W-:Y:S02]  /*ae30*/  IMAD.U32 R3, RZ, RZ, UR40 ;  /* 0x00000028ff037e24 */ /* 0x000fe4000f8e00ff */
[----:B------:R-:W-:Y:S01]  /*ae40*/  IMAD.U32 R0, RZ, RZ, UR6 ;  /* 0x00000006ff007e24 */ /* 0x000fe2000f8e00ff */
[----:B------:R0:W-:Y:S02]  /*ae50*/  STL.128 [R1+0x1c0], R4 ;  /* 0x0001c00401007387 */ /* 0x0001e40000100c00 */
[----:B0-----:R-:W-:Y:S01]  /*ae60*/  MOV R4, R30 ;  /* 0x0000001e00047202 */ /* 0x001fe20000000f00 */
[----:B------:R-:W-:-:S02]  /*ae70*/  IMAD.MOV.U32 R5, RZ, RZ, R50 ;  /* 0x000000ffff057224 */ /* 0x000fc400078e0032 */
[----:B------:R-:W-:Y:S02]  /*ae80*/  IMAD.MOV.U32 R6, RZ, RZ, R20 ;  /* 0x000000ffff067224 */ /* 0x000fe400078e0014 */
[----:B------:R-:W-:-:S05]  /*ae90*/  IMAD.MOV.U32 R7, RZ, RZ, R21 ;  /* 0x000000ffff077224 */ /* 0x000fca00078e0015 */
[----:B------:R0:W-:Y:S02]  /*aea0*/  STL.128 [R1+0x1d0], R4 ;  /* 0x0001d00401007387 */ /* 0x0001e40000100c00 */
[----:B0-----:R-:W-:Y:S02]  /*aeb0*/  IMAD.MOV.U32 R4, RZ, RZ, R34 ;  /* 0x000000ffff047224 */ /* 0x001fe400078e0022 */
[----:B------:R-:W-:Y:S02]  /*aec0*/  IMAD.MOV.U32 R5, RZ, RZ, R42 ;  /* 0x000000ffff057224 */ /* 0x000fe400078e002a */
[----:B------:R-:W-:Y:S02]  /*aed0*/  IMAD.MOV.U32 R6, RZ, RZ, R41 ;  /* 0x000000ffff067224 */ /* 0x000fe400078e0029 */
[----:B------:R-:W-:-:S05]  /*aee0*/  IMAD.MOV.U32 R7, RZ, RZ, R40 ;  /* 0x000000ffff077224 */ /* 0x000fca00078e0028 */
[----:B------:R0:W-:Y:S02]  /*aef0*/  STL.128 [R1+0x1e0], R4 ;  /* 0x0001e00401007387 */ /* 0x0001e40000100c00 */
[----:B0-----:R-:W-:Y:S02]  /*af00*/  IMAD.MOV.U32 R6, RZ, RZ, R14 ;  /* 0x000000ffff067224 */ /* 0x001fe400078e000e */
[----:B------:R-:W-:Y:S02]  /*af10*/  IMAD.MOV.U32 R7, RZ, RZ, R15 ;  /* 0x000000ffff077224 */ /* 0x000fe400078e000f */
[----:B------:R-:W-:Y:S02]  /*af20*/  IMAD.MOV.U32 R4, RZ, RZ, R0 ;  /* 0x000000ffff047224 */ /* 0x000fe400078e0000 */
[----:B------:R-:W-:Y:S02]  /*af30*/  IMAD.MOV.U32 R5, RZ, RZ, R3 ;  /* 0x000000ffff057224 */ /* 0x000fe400078e0003 */
[----:B------:R-:W-:-:S03]  /*af40*/  VIADD R0, R215, 0xffffffff ;  /* 0xffffffffd7007836 */ /* 0x000fc60000000000 */
[----:B------:R0:W-:Y:S02]  /*af50*/  STL.128 [R1+0x190], R4 ;  /* 0x0001900401007387 */ /* 0x0001e40000100c00 */
[----:B0-----:R-:W-:Y:S01]  /*af60*/  MOV R4, R35 ;  /* 0x0000002300047202 */ /* 0x001fe20000000f00 */
[----:B------:R-:W-:Y:S02]  /*af70*/  IMAD.MOV.U32 R5, RZ, RZ, R36 ;  /* 0x000000ffff057224 */ /* 0x000fe400078e0024 */
[----:B------:R-:W-:Y:S02]  /*af80*/  IMAD.MOV.U32 R6, RZ, RZ, R2 ;  /* 0x000000ffff067224 */ /* 0x000fe400078e0002 */
[----:B------:R-:W-:-:S05]  /*af90*/  IMAD.MOV.U32 R7, RZ, RZ, R9 ;  /* 0x000000ffff077224 */ /* 0x000fca00078e0009 */
[----:B------:R0:W-:Y:S02]  /*afa0*/  STL.128 [R1+0x1b0], R4 ;  /* 0x0001b00401007387 */ /* 0x0001e40000100c00 */
[----:B0----5:R-:W-:Y:S05]  /*afb0*/  CALL.REL.NOINC `($_ZN7cutlass13device_kernelIN5flash11enable_sm90INS1_16FlashAttnFwdSm90INS1_25CollectiveMainloopFwdSm90ILi2EN4cute5tupleIJNS5_1CILi1EEES8_S8_EEENS6_IJNS7_ILi128EEENS7_ILi96EEENS7_ILi64EEEEEELi256ENS_6half_tEfNS_4arch4Sm90ELb0ELb1ELb1ELb1ELb1ELb1ELb1ELb1ELb0ELb1ELb1ELb0EEENS1_21CollectiveEpilogueFwdINS6_IJSA_NS7_ILi256EEESB_EEES9_SE_SG_Li256ELb1ELb1ELb1ELb0EEENS1_36VarlenDynamicPersistentTileSchedulerILi128ELi96ELi256ELi128ELb1ELb1ELb1ELb1ELb0ELb1EEEEEEEEEvNT_6ParamsE$_ZZN5flash25CollectiveMainloopFwdSm90ILi2EN4cute5tupleIJNS1_1CILi1EEES4_S4_EEENS2_IJNS3_ILi128EEENS3_ILi96EEENS3_ILi64EEEEEELi256EN7cutlass6half_tEfNSA_4arch4Sm90ELb0ELb1ELb1ELb1ELb1ELb1ELb1ELb1ELb0ELb1ELb1ELb0EE3mmaINS_16FlashAttnFwdSm90ISE_NS_21CollectiveEpilogueFwdINS2_IJS6_NS3_ILi256EEES7_EEES5_SB_SD_Li256ELb1ELb1ELb1ELb0EEENS_36VarlenDynamicPersistentTileSchedulerILi128ELi96ELi256ELi128ELb1ELb1ELb1ELb1ELb0ELb1EEEE13SharedStorageENS1_6TensorINS1_11ArrayEngineIfLm128EEENS1_6LayoutINS2_IJNS2_IJNS3_ILi2EEEST_NS3_ILi32EEEEEES4_S4_EEENS2_IJNS2_IJS4_ST_NS3_ILi4EEEEEENS3_ILi0EEESZ_EEEEEEENS_7SoftmaxILi2ELi0EEEEEbRKNSE_6ParamsENSA_13PipelineAsyncILi2EEES19_RNSA_13PipelineStateILj2EEERT0_RT1_iRiRKNS_16SeqlenInfoQKNewKILb1ELb1EEENS2_IJiiiiEEERT_ENKUliT_T0_T1_E_clIZSF_ISO_S12_S14_EbS17_S19_S19_S1C_S1E_S1G_iS1H_S1L_S1M_S1O_EUlRS1P_iE0_NS3_ILb1EEES1W_EEDaiS1P_S1Q_S1R_) ;  /* 0x0000036000ac7944 */ /* 0x021fea0003c00000 */
[----:B------:R-:W2:Y:S01]  /*afc0*/  LDL R4, [R1+0x50] ;  /* 0x0000500001047983 */ /* 0x000ea20000100800 */
[----:B------:R-:W0:Y:S08]  /*afd0*/  LDC R0, c[0x0][0x448] ;  /* 0x00011200ff007b82 */ /* 0x000e300000000800 */
[----:B------:R-:W1:Y:S01]  /*afe0*/  LDC.64 R2, c[0x0][0xad8] ;  /* 0x0002b600ff027b82 */ /* 0x000e620000000a00 */
[----:B0-----:R-:W-:-:S13]  /*aff0*/  ISETP.NE.AND P0, PT, R0, 0x1, PT ;  /* 0x000000010000780c */ /* 0x001fda0003f05270 */
[----:B------:R-:W0:Y:S08]  /*b000*/  @P0 LDC R5, c[0x0][0x44c] ;  /* 0x00011300ff050b82 */ /* 0x000e300000000800 */
[----:B------:R-:W3:Y:S01]  /*b010*/  @P0 LDC R6, c[0x0][0x450] ;  /* 0x00011400ff060b82 */ /* 0x000ee20000000800 */
[----:B--2---:R-:W-:-:S04]  /*b020*/  IMAD.SHL.U32 R4, R4, 0x80, RZ ;  /* 0x0000008004047824 */ /* 0x004fc800078e00ff */
[----:B0-----:R-:W-:-:S04]  /*b030*/  @P0 IMAD.HI.U32 R5, R4, R5, RZ ;  /* 0x0000000504050227 */ /* 0x001fc800078e00ff */
[----:B------:R-:W-:Y:S01]  /*b040*/  IMAD.MOV.U32 R0, RZ, RZ, R4 ;  /* 0x000000ffff007224 */ /* 0x000fe200078e0004 */
[----:B---3--:R-:W-:Y:S02]  /*b050*/  @P0 SHF.R.U32.HI R0, RZ, R6, R5 ;  /* 0x00000006ff000219 */ /* 0x008fe40000011605 */
[----:B-1----:R-:W-:-:S03]  /*b060*/  ISETP.GE.AND P0, PT, R3, 0x1, PT ;  /* 0x000000010300780c */ /* 0x002fc60003f06270 */
[----:B------:R-:W-:Y:S02]  /*b070*/  IMAD.IADD R217, R217, 0x1, R0 ;  /* 0x00000001d9d97824 */ /* 0x000fe400078e0200 */
[----:B------:R-:W-:Y:S02]  /*b080*/  VIADD R0, R215, 0xfffffffe ;  /* 0xfffffffed7007836 */ /* 0x000fe40000000000 */
[----:B------:R-:W-:-:S06]  /*b090*/  IMAD.IADD R2, R217, 0x1, R2 ;  /* 0x00000001d9027824 */ /* 0x000fcc00078e0202 */
[----:B------:R-:W-:Y:S05]  /*b0a0*/  @!P0 BRA `(.L_x_3963) ;  /* 0x0000000000488947 */ /* 0x000fea0003800000 */
        /* <DEDUP_REMOVED lines=11> */
.L_x_3965:
[----:B------:R-:W-:-:S13]  /*b160*/  ISETP.NE.AND P0, PT, R3, 0x1, PT ;  /* 0x000000010300780c */ /* 0x000fda0003f05270 */
[----:B------:R-:W0:Y:S02]  /*b170*/  @P0 LDC.64 R6, c[0x0][0xae0] ;  /* 0x0002b800ff060b82 */ /* 0x000e240000000a00 */
[----:B0-----:R-:W-:-:S05]  /*b180*/  @P0 IMAD.HI.U32 R6, R5, R6, RZ ;  /* 0x0000000605060227 */ /* 0x001fca00078e00ff */
[----:B------:R-:W-:-:S07]  /*b190*/  @P0 SHF.R.U32.HI R5, RZ, R7, R6 ;  /* 0x00000007ff050219 */ /* 0x000fce0000011606 */
.L_x_3966:
[----:B------:R-:W-:Y:S05]  /*b1a0*/  BSYNC B0 ;  /* 0x0000000000007941 */ /* 0x000fea0003800000 */
.L_x_3964:
[----:B------:R-:W-:-:S05]  /*b1b0*/  IMAD R3, R5, R3, R3 ;  /* 0x0000000305037224 */ /* 0x000fca00078e0203 */
[----:B------:R-:W-:-:S07]  /*b1c0*/  VIMNMX R2, R2, R3, PT ;  /* 0x0000000302027248 */ /* 0x000fce0003fe0100 */
.L_x_3963:
[----:B------:R-:W-:-:S05]  /*b1d0*/  IMAD.HI R2, R2, 0x2aaaaaab, RZ ;  /* 0x2aaaaaab02027827 */ /* 0x000fca00078e02ff */
[----:B------:R-:W-:-:S04]  /*b1e0*/  SHF.R.U32.HI R3, RZ, 0x1f, R2 ;  /* 0x0000001fff037819 */ /* 0x000fc80000011602 */
[----:B------:R-:W-:-:S04]  /*b1f0*/  LEA.HI.SX32 R3, R2, R3, 0x1c ;  /* 0x0000000302037211 */ /* 0x000fc800078fe2ff */
[----:B------:R-:W-:-:S04]  /*b200*/  VIMNMX R3, R202, R3, !PT ;  /* 0x00000003ca037248 */ /* 0x000fc80007fe0100 */
[----:B------:R-:W-:-:S13]  /*b210*/  ISETP.GE.AND P0, PT, R0, R3, PT ;  /* 0x000000030000720c */ /* 0x000fda0003f06270 */
[----:B------:R-:W-:Y:S05]  /*b220*/  @!P0 BRA `(.L_x_3967) ;  /* 0x000000b000948947 */ /* 0x000fea0003800000 */
.L_x_3996:
[----:B------:R-:W2:Y:S04]  /*b230*/  LDL R4, [R1+0x1f8] ;  /* 0x0001f80001047983 */ /* 0x000ea80000100800 */
[----:B0-----:R-:W3:Y:S01]  /*b240*/  LDL R2, [R1+0x200] ;  /* 0x0002000001027983 */ /* 0x001ee20000100800 */
[----:B--2---:R-:W-:-:S05]  /*b250*/  VIADD R4, R4, 0x1 ;  /* 0x0000000104047836 */ /* 0x004fca0000000000 */
[----:B------:R-:W-:-:S13]  /*b260*/  ISETP.NE.AND P0, PT, R4, 0x2, PT ;  /* 0x000000020400780c */ /* 0x000fda0003f05270 */
[----:B------:R0:W5:Y:S04]  /*b270*/  @P0 LDL R6, [R1+0x1fc] ;  /* 0x0001fc0001060983 */ /* 0x0001680000100800 */
[----:B------:R-:W2:Y:S01]  /*b280*/  @!P0 LDL R5, [R1+0x1fc] ;  /* 0x0001fc0001058983 */ /* 0x000ea20000100800 */
[----:B---3--:R-:W-:-:S03]  /*b290*/  VIADD R2, R2, 0x1 ;  /* 0x0000000102027836 */ /* 0x008fc60000000000 */
[----:B------:R1:W-:Y:S04]  /*b2a0*/  STL [R1+0x1f8], R4 ;  /* 0x0001f80401007387 */ /* 0x0003e80000100800 */
[----:B------:R0:W-:Y:S04]  /*b2b0*/  STL [R1+0x200], R2 ;  /* 0x0002000201007387 */ /* 0x0001e80000100800 */
[----:B------:R0:W-:Y:S01]  /*b2c0*/  @!P0 STL [R1+0x1f8], RZ ;  /* 0x0001f8ff01008387 */ /* 0x0001e20000100800 */
[----:B--2---:R-:W-:-:S05]  /*b2d0*/  @!P0 LOP3.LUT R6, R5, 0x1, RZ, 0x3c, !PT ;  /* 0x0000000105068812 */ /* 0x004fca00078e3cff */
[----:B------:R0:W-:Y:S04]  /*b2e0*/  @!P0 STL [R1+0x1fc], R6 ;  /* 0x0001fc0601008387 */ /* 0x0001e80000100800 */
[----:B------:R-:W2:Y:S01]  /*b2f0*/  LD.E R5, desc[UR44][R16.64] ;  /* 0x0000002c10057980 */ /* 0x000ea2000c101900 */
[----:B------:R-:W-:Y:S05]  /*b300*/  YIELD ;  /* 0x0000000000007946 */ /* 0x000fea0003800000 */
[----:B------:R-:W-:Y:S01]  /*b310*/  BSSY B0, `(.L_x_3968) ;  /* 0x0000006000007945 */ /* 0x000fe20003800000 */
[----:B-1----:R-:W-:Y:S01]  /*b320*/  @!P0 IMAD.MOV.U32 R4, RZ, RZ, RZ ;  /* 0x000000ffff048224 */ /* 0x002fe200078e00ff */
[----:B--2---:R-:W-:-:S04]  /*b330*/  LOP3.LUT R5, R5, 0x1, RZ, 0xfc, !PT ;  /* 0x0000000105057812 */ /* 0x004fc800078efcff */
[----:B------:R-:W-:-:S13]  /*b340*/  ISETP.NE.AND P1, PT, R5, 0x3, PT ;  /* 0x000000030500780c */ /* 0x000fda0003f25270 */
[----:B0-----:R-:W-:Y:S05]  /*b350*/  @!P1 BRA `(.L_x_3969) ;  /* 0x0000000000049947 */ /* 0x001fea0003800000 */
[----:B------:R-:W-:Y:S01]  /*b360*/  BPT.TRAP 0x1 ;  /* 0x000000040000795c */ /* 0x000fe20000300000 */
.L_x_3969:
[----:B------:R-:W-:Y:S05]  /*b370*/  BSYNC B0 ;  /* 0x0000000000007941 */ /* 0x000fea0003800000 */
.L_x_3968:
[----:B------:R-:W2:Y:S01]  /*b380*/  LD.E.64 R8, desc[UR44][R16.64+0x18] ;  /* 0x0000182c10087980 */ /* 0x000ea2000c101b00 */
[----:B-----5:R-:W-:Y:S02]  /*b390*/  SHF.L.U32 R5, R6, 0x1f, RZ ;  /* 0x0000001f06057819 */ /* 0x020fe400000006ff */
[----:B--2---:R-:W-:-:S05]  /*b3a0*/  MOV R9, R8 ;  /* 0x0000000800097202 */ /* 0x004fca0000000f00 */
[----:B------:R-:W-:-:S04]  /*b3b0*/  IMAD R4, R4, 0x8, R9 ;  /* 0x0000000804047824 */ /* 0x000fc800078e0209 */
[----:B------:R0:W1:Y:S01]  /*b3c0*/  SYNCS.PHASECHK.TRANS64.TRYWAIT P0, [R4+URZ], R5 ;  /* 0x00000005040075a7 */ /* 0x000062000800017f */
[----:B------:R-:W2:Y:S04]  /*b3d0*/  LD.E R2, desc[UR44][R16.64] ;  /* 0x0000002c10027980 */ /* 0x000ea8000c101900 */
[----:B------:R0:W5:Y:S01]  /*b3e0*/  LDL.64 R6, [R1+0x1f8] ;  /* 0x0001f80001067983 */ /* 0x0001620000100a00 */
[----:B------:R-:W-:Y:S01]  /*b3f0*/  BSSY B0, `(.L_x_3970) ;  /* 0x0000005000007945 */ /* 0x000fe20003800000 */
[----:B--2---:R-:W-:-:S04]  /*b400*/  LOP3.LUT R2, R2, 0x1, RZ, 0xfc, !PT ;  /* 0x0000000102027812 */ /* 0x004fc800078efcff */
[----:B------:R-:W-:-:S13]  /*b410*/  ISETP.NE.AND P1, PT, R2, 0x3, PT ;  /* 0x000000030200780c */ /* 0x000fda0003f25270 */
[----:B01----:R-:W-:Y:S05]  /*b420*/  @!P1 BRA `(.L_x_3971) ;  /* 0x0000000000049947 */ /* 0x003fea0003800000 */
[----:B------:R-:W-:Y:S01]  /*b430*/  BPT.TRAP 0x1 ;  /* 0x000000040000795c */ /* 0x000fe20000300000 */
.L_x_3971:
[----:B------:R-:W-:Y:S05]  /*b440*/  BSYNC B0 ;  /* 0x0000000000007941 */ /* 0x000fea0003800000 */
.L_x_3970:
        /* <DEDUP_REMOVED lines=8> */
.L_x_3973:
[----:B------:R-:W-:Y:S05]  /*b4d0*/  BSYNC B0 ;  /* 0x0000000000007941 */ /* 0x000fea0003800000 */
.L_x_3972:
[----:B------:R-:W2:Y:S04]  /*b4e0*/  LDL R15, [R1+0x1f8] ;  /* 0x0001f800010f7983 */ /* 0x000ea80000100800 */
[----:B------:R-:W2:Y:S01]  /*b4f0*/  LDL.64 R4, [R1+0x80] ;  /* 0x0000800001047983 */ /* 0x000ea20000100a00 */
[----:B------:R-:W-:Y:S05]  /*b500*/  WARPSYNC.ALL ;  /* 0x0000000000007948 */ /* 0x000fea0003800000 */
[----:B------:R1:W-:Y:S04]  /*b510*/  STL [R1+0x60], RZ ;  /* 0x000060ff01007387 */ /* 0x0003e80000100800 */
[----:B0----5:R-:W3:Y:S01]  /*b520*/  LD.E.64 R6, desc[UR44][R16.64+0x78] ;  /* 0x0000782c10067980 */ /* 0x021ee2000c101b00 */
[----:B------:R-:W-:-:S05]  /*b530*/  MOV R2, 0x1 ;  /* 0x0000000100027802 */ /* 0x000fca0000000f00 */
[----:B------:R1:W-:Y:S04]  /*b540*/  STL [R1+0x60], R2 ;  /* 0x0000600201007387 */ /* 0x0003e80000100800 */
[----:B------:R-:W4:Y:S04]  /*b550*/  LD.E.64 R8, desc[UR44][R16.64+0x78] ;  /* 0x0000782c10087980 */ /* 0x000f28000c101b00 */
[----:B------:R1:W-:Y:S04]  /*b560*/  STL [R1+0x60], R2 ;  /* 0x0000600201007387 */ /* 0x0003e80000100800 */
[----:B------:R-:W4:Y:S01]  /*b570*/  LD.E.64 R10, desc[UR44][R16.64+0x78] ;  /* 0x0000782c100a7980 */ /* 0x000f22000c101b00 */
[----:B--2---:R-:W-:Y:S01]  /*b580*/  IMAD R4, R15, 0x300, R4 ;  /* 0x000003000f047824 */ /* 0x004fe200078e0204 */
[----:B------:R-:W-:-:S02]  /*b590*/  R2UR UR7, R5 ;  /* 0x00000000050772ca */ /* 0x000fc400000e0000 */
[----:B------:R1:W-:Y:S02]  /*b5a0*/  STL [R1+0x60], R2 ;  /* 0x0000600201007387 */ /* 0x0003e40000100800 */
[----:B------:R-:W-:Y:S02]  /*b5b0*/  R2UR UR6, R4 ;  /* 0x00000000040672ca */ /* 0x000fe400000e0000 */
[----:B------:R-:W2:Y:S01]  /*b5c0*/  LD.E.64 R12, desc[UR44][R16.64+0x78] ;  /* 0x0000782c100c7980 */ /* 0x000ea2000c101b00 */
[----:B------:R-:W-:-:S03]  /*b5d0*/  WARPGROUP.ARRIVE ;  /* 0x00000000000079c5 */ /* 0x000fc60000000000 */
[----:B------:R1:W-:Y:S01]  /*b5e0*/  STL [R1+0x60], R2 ;  /* 0x0000600201007387 */ /* 0x0003e20000100800 */
[----:B------:R-:W-:Y:S02]  /*b5f0*/  VIADD R14, R4, 0x2 ;  /* 0x00000002040e7836 */ /* 0x000fe40000000000 */
[----:B------:R-:W-:Y:S01]  /*b600*/  IMAD.MOV.U32 R15, RZ, RZ, R5 ;  /* 0x000000ffff0f7224 */ /* 0x000fe200078e0005 */
[----:B---3--:R-:W-:Y:S02]  /*b610*/  R2UR UR4, R6 ;  /* 0x00000000060472ca */ /* 0x008fe400000e0000 */
[----:B------:R-:W-:Y:S02]  /*b620*/  R2UR UR5, R7 ;  /* 0x00000000070572ca */ /* 0x000fe400000e0000 */
[----:B------:R1:W5:Y:S11]  /*b630*/  LDL.64 R6, [R1+0x1f8] ;  /* 0x0001f80001067983 */ /* 0x0003760000100a00 */
[----:B------:R-:W-:Y:S01]  /*b640*/  HGMMA.64x96x16.F32 R24, gdesc[UR4], RZ, !UPT, gsb0 ;  /* 0x01600000041879f0 */ /* 0x000fe2000c0008ff */
[----:B----4-:R-:W-:Y:S01]  /*b650*/  VIADD R8, R8, 0x2 ;  /* 0x0000000208087836 */ /* 0x010fe20000000000 */
        /* <DEDUP_REMOVED lines=31> */
[----:B-1----:R-:W-:Y:S05]  /*b850*/  @!P0 BRA `(.L_x_3976) ;  /* 0x0000000000048947 */ /* 0x002fea0003800000 */
[----:B------:R-:W-:Y:S01]  /*b860*/  BPT.TRAP 0x1 ;  /* 0x000000040000795c */ /* 0x000fe20000300000 */
.L_x_3976:
[----:B------:R-:W-:Y:S05]  /*b870*/  BSYNC B0 ;  /* 0x0000000000007941 */ /* 0x000fea0003800000 */
.L_x_3975:
        /* <DEDUP_REMOVED lines=11> */
.L_x_3978:
[----:B------:R-:W-:Y:S05]  /*b930*/  BSYNC B0 ;  /* 0x0000000000007941 */ /* 0x000fea0003800000 */
.L_x_3977:
[----:B------:R-:W-:Y:S04]  /*b940*/  BSSY B0, `(.L_x_3979) ;  /* 0x0000007000007945 */ /* 0x000fe80003800000 */
[----:B------:R-:W-:Y:S05]  /*b950*/  @P0 BRA `(.L_x_3980) ;  /* 0x0000000000140947 */ /* 0x000fea0003800000 */
[----:B------:R-:W2:Y:S02]  /*b960*/  LD.E.64 R4, desc[UR44][R16.64+0x40] ;  /* 0x0000402c10047980 */ /* 0x000ea4000c101b00 */
[----:B--2---:R-:W-:-:S05]  /*b970*/  MOV R5, R4 ;  /* 0x0000000400057202 */ /* 0x004fca0000000f00 */
[----:B------:R-:W-:-:S04]  /*b980*/  IMAD R6, R6, 0x8, R5 ;  /* 0x0000000806067824 */ /* 0x000fc800078e0205 */
[----:B------:R-:W0:Y:S02]  /*b990*/  SYNCS.PHASECHK.TRANS64.TRYWAIT P0, [R6+URZ], R7 ;  /* 0x00000007060075a7 */ /* 0x000e24000800017f */
[----:B0-----:R-:W-:Y:S05]  /*b9a0*/  @!P0 BRA `(.L_x_3981) ;  /* 0x00000304000c8947 */ /* 0x001fea0003800000 */
.L_x_3980:
[----:B------:R-:W-:Y:S05]  /*b9b0*/  BSYNC B0 ;  /* 0x0000000000007941 */ /* 0x000fea0003800000 */
.L_x_3979:
        /* <DEDUP_REMOVED lines=40> */
[----:B------:R-:W-:Y:S01]  /*bc40*/  VIADD R14, R4, 0x6 ;  /* 0x00000006040e7836 */ /* 0x000fe20000000000 */
[----:B------:R-:W-:Y:S01]  /*bc50*/  IADD3 R8, R8, 0x6, RZ ;  /* 0x0000000608087810 */ /* 0x000fe20007ffe0ff */
[----:B------:R-:W-:Y:S01]  /*bc60*/  IMAD.MOV.U32 R15, RZ, RZ, R5 ;  /* 0x000000ffff0f7224 */ /* 0x000fe200078e0005 */
[----:B------:R-:W-:Y:S02]  /*bc70*/  R2UR UR5, R9 ;  /* 0x00000000090572ca */ /* 0x000fe400000e0000 */
[----:B------:R-:W-:Y:S02]  /*bc80*/  R2UR UR6, R14 ;  /* 0x000000000e0672ca */ /* 0x000fe400000e0000 */
[----:B------:R-:W-:Y:S02]  /*bc90*/  R2UR UR7, R15 ;  /* 0x000000000f0772ca */ /* 0x000fe400000e0000 */
[----:B------:R-:W-:-:S02]  /*bca0*/  R2UR UR4, R8 ;  /* 0x00000000080472ca */ /* 0x000fc400000e0000 */
[----:B------:R-:W4:Y:S01]  /*bcb0*/  LDL.64 R8, [R1+0xf0] ;  /* 0x0000f00001087983 */ /* 0x000f220000100a00 */
[----:B------:R-:W-:Y:S01]  /*bcc0*/  VIADD R14, R4, 0x300 ;  /* 0x00000300040e7836 */ /* 0x000fe20000000000 */
[----:B------:R-:W-:Y:S02]  /*bcd0*/  WARPGROUP.DEPBAR.LE gsb0, 0x0 ;  /* 0x00008000000079c5 */ /* 0x000fe40000010000 */
[----:B------:R-:W-:-:S07]  /*bce0*/  WARPGROUP.ARRIVE ;  /* 0x00000000000079c5 */ /* 0x000fce0000000000 */
[----:B------:R-:W-:Y:S01]  /*bcf0*/  HGMMA.64x96x16.F32 R24, gdesc[UR4], R24, gsb0 ;  /* 0x01600000041879f0 */ /* 0x000fe20008000818 */
[----:B--2---:R-:W-:Y:S02]  /*bd00*/  VIADD R6, R6, 0x400 ;  /* 0x0000040006067836 */ /* 0x004fe40000000000 */
[----:B------:R-:W-:Y:S01]  /*bd10*/  IMAD.MOV.U32 R15, RZ, RZ, R5 ;  /* 0x000000ffff0f7224 */ /* 0x000fe200078e0005 */
[----:B------:R-:W-:Y:S02]  /*bd20*/  R2UR UR6, R14 ;  /* 0x000000000e0672ca */ /* 0x000fe400000e0000 */
[----:B------:R-:W-:Y:S02]  /*bd30*/  R2UR UR4, R6 ;  /* 0x00000000060472ca */ /* 0x000fe400000e0000 */
[----:B------:R-:W-:Y:S02]  /*bd40*/  R2UR UR7, R15 ;  /* 0x000000000f0772ca */ /* 0x000fe400000e0000 */
[----:B------:R-:W-:-:S02]  /*bd50*/  R2UR UR5, R7 ;  /* 0x00000000070572ca */ /* 0x000fc400000e0000 */
[----:B------:R-:W2:Y:S01]  /*bd60*/  LDL.64 R6, [R1+0xf0] ;  /* 0x0000f00001067983 */ /* 0x000ea20000100a00 */
[----:B---3--:R-:W-:Y:S01]  /*bd70*/  VIADD R12, R12, 0x402 ;  /* 0x000004020c0c7836 */ /* 0x008fe20000000000 */
[----:B------:R-:W-:Y:S02]  /*bd80*/  WARPGROUP.DEPBAR.LE gsb0, 0x0 ;  /* 0x00008000000079c5 */ /* 0x000fe40000010000 */
[----:B------:R-:W-:-:S07]  /*bd90*/  WARPGROUP.ARRIVE ;  /* 0x00000000000079c5 */ /* 0x000fce0000000000 */
[----:B------:R-:W-:Y:S01]  /*bda0*/  HGMMA.64x96x16.F32 R24, gdesc[UR4], R24, gsb0 ;  /* 0x01600000041879f0 */ /* 0x000fe20008000818 */
[----:B------:R-:W-:Y:S02]  /*bdb0*/  VIADD R14, R4, 0x302 ;  /* 0x00000302040e7836 */ /* 0x000fe40000000000 */
[----:B------:R-:W-:Y:S01]  /*bdc0*/  IMAD.MOV.U32 R15, RZ, RZ, R5 ;  /* 0x000000ffff0f7224 */ /* 0x000fe200078e0005 */
[----:B------:R-:W-:Y:S02]  /*bdd0*/  R2UR UR4, R12 ;  /* 0x000000000c0472ca */ /* 0x000fe400000e0000 */
[----:B------:R-:W-:Y:S02]  /*bde0*/  R2UR UR6, R14 ;  /* 0x000000000e0672ca */ /* 0x000fe400000e0000 */
[----:B------:R-:W-:Y:S02]  /*bdf0*/  R2UR UR7, R15 ;  /* 0x000000000f0772ca */ /* 0x000fe400000e0000 */
[----:B------:R-:W-:-:S02]  /*be00*/  R2UR UR5, R13 ;  /* 0x000000000d0572ca */ /* 0x000fc400000e0000 */
[----:B------:R-:W3:Y:S01]  /*be10*/  LDL.64 R12, [R1+0xf0] ;  /* 0x0000f000010c7983 */ /* 0x000ee20000100a00 */
[----:B----4-:R-:W-:Y:S01]  /*be20*/  VIADD R10, R10, 0x404 ;  /* 0x000004040a0a7836 */ /* 0x010fe20000000000 */
        /* <DEDUP_REMOVED lines=21> */
[----:B--2---:R-:W-:Y:S01]  /*bf80*/  VIADD R6, R6, 0x800 ;  /* 0x0000080006067836 */ /* 0x004fe20000000000 */
[----:B------:R-:W-:Y:S02]  /*bf90*/  WARPGROUP.DEPBAR.LE gsb0, 0x0 ;  /* 0x00008000000079c5 */ /* 0x000fe40000010000 */
[----:B------:R-:W-:-:S07]  /*bfa0*/  WARPGROUP.ARRIVE ;  /* 0x00000000000079c5 */ /* 0x000fce0000000000 */
[----:B------:R-:W-:Y:S01]  /*bfb0*/  HGMMA.64x96x16.F32 R24, gdesc[UR4], R24, gsb0 ;  /* 0x01600000041879f0 */ /* 0x000fe20008000818 */
[----:B------:R-:W-:Y:S01]  /*bfc0*/  VIADD R14, R4, 0x600 ;  /* 0x00000600040e7836 */ /* 0x000fe20000000000 */
[----:B------:R-:W-:Y:S02]  /*bfd0*/  MOV R15, R5 ;  /* 0x00000005000f7202 */ /* 0x000fe40000000f00 */
        /* <DEDUP_REMOVED lines=53> */
[--C-:B------:R-:W-:Y:S01]  /*c330*/  IMAD.MOV.U32 R7, RZ, RZ, R5.reuse ;  /* 0x000000ffff077224 */ /* 0x100fe200078e0005 */
[----:B------:R-:W-:Y:S02]  /*c340*/  R2UR UR6, R6 ;  /* 0x00000000060672ca */ /* 0x000fe400000e0000 */
[----:B------:R-:W-:Y:S02]  /*c350*/  R2UR UR4, R12 ;  /* 0x000000000c0472ca */ /* 0x000fe400000e0000 */
[----:B------:R-:W-:Y:S02]  /*c360*/  R2UR UR7, R7 ;  /* 0x00000000070772ca */ /* 0x000fe400000e0000 */
[----:B------:R-:W-:Y:S01]  /*c370*/  R2UR UR5, R13 ;  /* 0x000000000d0572ca */ /* 0x000fe200000e0000 */
[----:B----4-:R-:W-:Y:S01]  /*c380*/  VIADD R10, R10, 0xc04 ;  /* 0x00000c040a0a7836 */ /* 0x010fe20000000000 */
[----:B------:R-:W-:Y:S01]  /*c390*/  IADD3 R6, R4, 0x904, RZ ;  /* 0x0000090404067810 */ /* 0x000fe20007ffe0ff */
[----:B------:R-:W-:Y:S01]  /*c3a0*/  IMAD.MOV.U32 R7, RZ, RZ, R5 ;  /* 0x000000ffff077224 */ /* 0x000fe200078e0005 */
[----:B------:R-:W-:-:S02]  /*c3b0*/  WARPGROUP.DEPBAR.LE gsb0, 0x0 ;  /* 0x00008000000079c5 */ /* 0x000fc40000010000 */
[----:B------:R-:W-:-:S07]  /*c3c0*/  WARPGROUP.ARRIVE ;  /* 0x00000000000079c5 */ /* 0x000fce0000000000 */
[----:B------:R-:W-:Y:S01]  /*c3d0*/  HGMMA.64x96x16.F32 R24, gdesc[UR4], R24, gsb0 ;  /* 0x01600000041879f0 */ /* 0x000fe20008000818 */
[----:B------:R-:W-:Y:S02]  /*c3e0*/  R2UR UR6, R6 ;  /* 0x00000000060672ca */ /* 0x000fe400000e0000 */
[----:B------:R-:W-:Y:S01]  /*c3f0*/  R2UR UR7, R7 ;  /* 0x00000000070772ca */ /* 0x000fe200000e0000 */
[----:B------:R-:W-:Y:S01]  /*c400*/  VIADD R8, R8, 0xc06 ;  /* 0x00000c0608087836 */ /* 0x000fe20000000000 */
[----:B------:R-:W-:Y:S01]  /*c410*/  R2UR UR4, R10 ;  /* 0x000000000a0472ca */ /* 0x000fe200000e0000 */
[----:B------:R-:W-:Y:S01]  /*c420*/  VIADD R4, R4, 0x906 ;  /* 0x0000090604047836 */ /* 0x000fe20000000000 */
[----:B------:R-:W-:Y:S01]  /*c430*/  R2UR UR5, R11 ;  /* 0x000000000b0572ca */ /* 0x000fe200000e0000 */
[----:B------:R-:W0:Y:S01]  /*c440*/  S2R R18, SR_TID.X ;  /* 0x0000000000127919 */ /* 0x000e220000002100 */
[----:B------:R1:W-:Y:S01]  /*c450*/  STL [R1+0x70], R2 ;  /* 0x0000700201007387 */ /* 0x0003e20000100800 */
[----:B------:R-:W-:-:S02]  /*c460*/  WARPGROUP.DEPBAR.LE gsb0, 0x0 ;  /* 0x00008000000079c5 */ /* 0x000fc40000010000 */
[----:B------:R-:W-:Y:S01]  /*c470*/  WARPGROUP.ARRIVE ;  /* 0x00000000000079c5 */ /* 0x000fe20000000000 */
[----:B------:R1:W5:Y:S07]  /*c480*/  LDL R6, [R1+0x1f8] ;  /* 0x0001f80001067983 */ /* 0x00036e0000100800 */
[----:B------:R-:W-:Y:S01]  /*c490*/  HGMMA.64x96x16.F32 R24, gdesc[UR4], R24, gsb0 ;  /* 0x01600000041879f0 */ /* 0x000fe20008000818 */
[----:B------:R-:W-:Y:S02]  /*c4a0*/  R2UR UR4, R8 ;  /* 0x00000000080472ca */ /* 0x000fe400000e0000 */
[----:B------:R-:W-:-:S02]  /*c4b0*/  R2UR UR5, R9 ;  /* 0x00000000090572ca */ /* 0x000fc400000e0000 */
[----:B------:R-:W-:Y:S02]  /*c4c0*/  R2UR UR6, R4 ;  /* 0x00000000040672ca */ /* 0x000fe400000e0000 */
[----:B------:R-:W-:Y:S01]  /*c4d0*/  R2UR UR7, R5 ;  /* 0x00000000050772ca */ /* 0x000fe200000e0000 */
[----:B------:R1:W-:Y:S04]  /*c4e0*/  STL [R1+0x70], R2 ;  /* 0x0000700201007387 */ /* 0x0003e80000100800 */
        /* <DEDUP_REMOVED lines=21> */
[----:B------:R-:W2:Y:S01]  /*c640*/  LD.E R4, desc[UR44][R16.64] ;  /* 0x0000002c10047980 */ /* 0x000ea2000c101900 */
[----:B------:R-:W-:Y:S01]  /*c650*/  BSSY B0, `(.L_x_3982) ;  /* 0x0000005000007945 */ /* 0x000fe20003800000 */
[----:B--2---:R-:W-:-:S04]  /*c660*/  LOP3.LUT R4, R4, 0x1, RZ, 0xfc, !PT ;  /* 0x0000000104047812 */ /* 0x004fc800078efcff */
[----:B------:R-:W-:-:S13]  /*c670*/  ISETP.NE.AND P0, PT, R4, 0x3, PT ;  /* 0x000000030400780c */ /* 0x000fda0003f05270 */
[----:B-1----:R-:W-:Y:S05]  /*c680*/  @!P0 BRA `(.L_x_3983) ;  /* 0x0000000000048947 */ /* 0x002fea0003800000 */
[----:B------:R-:W-:Y:S01]  /*c690*/  BPT.TRAP 0x1 ;  /* 0x000000040000795c */ /* 0x000fe20000300000 */
.L_x_3983:
[----:B------:R-:W-:Y:S05]  /*c6a0*/  BSYNC B0 ;  /* 0x0000000000007941 */ /* 0x000fea0003800000 */
.L_x_3982:
        /* <DEDUP_REMOVED lines=21> */
[-C--:B------:R-:W-:Y:S01]  /*c800*/  FMUL.FTZ R30, R37, R19.reuse ;  /* 0x00000013251e7220 */ /* 0x080fe20000410000 */
[----:B------:R-:W-:Y:S01]  /*c810*/  SHF.R.S32.HI R36, RZ, 0x1f, R73 ;  /* 0x0000001fff247819 */ /* 0x000fe20000011449 */
[-C--:B------:R-:W-:Y:S01]  /*c820*/  FMUL.FTZ R37, R39, R19.reuse ;  /* 0x0000001327257220 */ /* 0x080fe20000410000 */
[-C--:B------:R-:W-:Y:S01]  /*c830*/  FMUL.FTZ R39, R43, R19.reuse ;  /* 0x000000132b277220 */ /* 0x080fe20000410000 */
[----:B------:R-:W-:Y:S01]  /*c840*/  FMUL.FTZ R43, R49, R19 ;  /* 0x00000013312b7220 */ /* 0x000fe20000410000 */
[----:B------:R-:W-:Y:S01]  /*c850*/  LEA.HI R49, R36, R73, RZ, 0x7 ;  /* 0x0000004924317211 */ /* 0x000fe200078f38ff */
[----:B------:R-:W-:-:S03]  /*c860*/  FMUL.FTZ R79, R50, R19 ;  /* 0x00000013324f7220 */ /* 0x000fc60000410000 */
[----:B------:R-:W-:Y:S01]  /*c870*/  LOP3.LUT R50, R49, 0xffffff80, RZ, 0xc0, !PT ;  /* 0xffffff8031327812 */ /* 0x000fe200078ec0ff */
        /* <DEDUP_REMOVED lines=16> */
[-C--:B------:R-:W-:Y:S01]  /*c980*/  FMUL.FTZ R44, R52, R19.reuse ;  /* 0x00000013342c7220 */ /* 0x080fe20000410000 */
[----:B------:R-:W-:Y:S01]  /*c990*/  FMUL.FTZ R76, R56, R19 ;  /* 0x00000013384c7220 */ /* 0x000fe20000410000 */
[----:B------:R-:W-:-:S02]  /*c9a0*/  LEA.HI R52, R36, R73, RZ, 0x2 ;  /* 0x0000004924347211 */ /* 0x000fc400078f10ff */
[--C-:B------:R-:W-:Y:S02]  /*c9b0*/  SHF.R.S32.HI R56, RZ, 0x2, R54.reuse ;  /* 0x00000002ff387819 */ /* 0x100fe40000011436 */
[----:B------:R-:W-:Y:S02]  /*c9c0*/  SHF.R.S32.HI R47, RZ, 0x1f, R54 ;  /* 0x0000001fff2f7819 */ /* 0x000fe40000011436 */
[----:B------:R-:W-:Y:S02]  /*c9d0*/  LOP3.LUT R52, R52, 0xfffffffc, RZ, 0xc0, !PT ;  /* 0xfffffffc34347812 */ /* 0x000fe400078ec0ff */
        /* <DEDUP_REMOVED lines=10> */
[-C--:B------:R-:W-:Y:S01]  /*ca80*/  FMUL.FTZ R78, R57, R19.reuse ;  /* 0x00000013394e7220 */ /* 0x080fe20000410000 */
[----:B------:R-:W-:Y:S01]  /*ca90*/  FMUL.FTZ R57, R58, R19 ;  /* 0x000000133a397220 */ /* 0x000fe20000410000 */
[----:B------:R-:W-:Y:S02]  /*caa0*/  LOP3.LUT R49, R49, 0x3fffffe, RZ, 0xc0, !PT ;  /* 0x03fffffe31317812 */ /* 0x000fe400078ec0ff */
[----:B------:R-:W-:Y:S01]  /*cab0*/  LEA.HI R58, R73, R73, RZ, 0x1 ;  /* 0x00000049493a7211 */ /* 0x000fe200078f08ff */
[----:B------:R-:W-:-:S02]  /*cac0*/  IMAD R61, R72, 0x8, R61 ;  /* 0x00000008483d7824 */ /* 0x000fc400078e023d */
        /* <DEDUP_REMOVED lines=10> */
[----:B------:R-:W-:Y:S01]  /*cb70*/  FMUL.FTZ R14, R24, R19 ;  /* 0x00000013180e7220 */ /* 0x000fe20000410000 */
[----:B------:R-:W-:Y:S01]  /*cb80*/  IMAD.IADD R50, R50, 0x1, -R13 ;  /* 0x0000000132327824 */ /* 0x000fe200078e0a0d */
[----:B------:R-:W0:Y:S01]  /*cb90*/  SHFL.IDX PT, R54, R84, RZ, 0x1c1f ;  /* 0x001c1fff54367589 */ /* 0x000e2200000e0000 */
[----:B------:R-:W-:Y:S02]  /*cba0*/  IMAD R21, R0, R21, 0x1 ;  /* 0x0000000100157424 */ /* 0x000fe400078e0215 */
[-C--:B------:R-:W-:Y:S01]  /*cbb0*/  FMUL.FTZ R24, R28, R19.reuse ;  /* 0x000000131c187220 */ /* 0x080fe20000410000 */
[-C--:B------:R-:W-:Y:S01]  /*cbc0*/  FMUL.FTZ R28, R33, R19.reuse ;  /* 0x00000013211c7220 */ /* 0x080fe20000410000 */
[-C--:B------:R-:W-:Y:S01]  /*cbd0*/  FMUL.FTZ R74, R42, R19.reuse ;  /* 0x000000132a4a7220 */ /* 0x080fe20000410000 */
        /* <DEDUP_REMOVED lines=20> */
[----:B------:R-:W2:Y:S01]  /*cd20*/  MUFU.TANH R20, R20 ;  /* 0x0000001400147308 */ /* 0x000ea20000002400 */
[----:B------:R-:W-:-:S07]  /*cd30*/  IADD3 R67, R52, R19, RZ ;  /* 0x0000001334437210 */ /* 0x000fce0007ffe0ff */
        /* <DEDUP_REMOVED lines=62> */
.L_x_3987:
[----:B------:R-:W-:-:S13]  /*d120*/  ISETP.NE.AND P0, PT, R9, 0x1, PT ;  /* 0x000000010900780c */ /* 0x000fda0003f05270 */
[----:B------:R-:W-:-:S05]  /*d130*/  @P0 IMAD.HI.U32 R50, R8, R10, RZ ;  /* 0x0000000a08320227 */ /* 0x000fca00078e00ff */
[----:B------:R-:W-:-:S07]  /*d140*/  @P0 SHF.R.U32.HI R8, RZ, R11, R50 ;  /* 0x0000000bff080219 */ /* 0x000fce0000011632 */
.L_x_3988:
[----:B------:R-:W-:Y:S05]  /*d150*/  BSYNC B1 ;  /* 0x0000000000017941 */ /* 0x000fea0003800000 */
.L_x_3986:
[----:B------:R-:W-:-:S05]  /*d160*/  IMAD R8, R8, R9, R71 ;  /* 0x0000000908087224 */ /* 0x000fca00078e0247 */
[----:B------:R-:W-:Y:S02]  /*d170*/  VIMNMX R7, R7, R8, !PT ;  /* 0x0000000807077248 */ /* 0x000fe40007fe0100 */
[----:B------:R-:W-:-:S07]  /*d180*/  VIADDMNMX R6, R8, R9, R6, PT ;  /* 0x0000000908067246 */ /* 0x000fce0003800106 */
.L_x_3985:
[----:B------:R-:W-:Y:S05]  /*d190*/  BSYNC B0 ;  /* 0x0000000000007941 */ /* 0x000fea0003800000 */
.L_x_3984:
[C---:B------:R-:W-:Y:S01]  /*d1a0*/  ISETP.GE.AND P0, PT, R69.reuse, 0x2, PT ;  /* 0x000000024500780c */ /* 0x040fe20003f06270 */
[----:B------:R-:W0:Y:S01]  /*d1b0*/  SHFL.IDX PT, R84, R84, 0x1, 0x1c1f ;  /* 0x003c1f0054547f89 */ /* 0x000e2200000e0000 */
[----:B------:R-:W-:Y:S01]  /*d1c0*/  ISETP.GE.AND P2, PT, R69, 0xa, PT ;  /* 0x0000000a4500780c */ /* 0x000fe20003f46270 */
[----:B------:R-:W-:Y:S01]  /*d1d0*/  BSSY B0, `(.L_x_3989) ;  /* 0x0000086000007945 */ /* 0x000fe20003800000 */
[----:B------:R-:W-:Y:S02]  /*d1e0*/  P2R R8, PR, RZ, 0x1 ;  /* 0x00000001ff087803 */ /* 0x000fe40000000000 */
[----:B------:R-:W-:Y:S02]  /*d1f0*/  ISETP.GT.AND P0, PT, R7, 0x1, !P0 ;  /* 0x000000010700780c */ /* 0x000fe40004704270 */
[----:B------:R-:W-:Y:S02]  /*d200*/  ISETP.GE.AND P1, PT, R69, 0x9, PT ;  /* 0x000000094500780c */ /* 0x000fe40003f26270 */
[----:B------:R-:W-:-:S02]  /*d210*/  ISETP.LT.OR P0, PT, R6, 0x2, P0 ;  /* 0x000000020600780c */ /* 0x000fc40000701670 */
[----:B------:R-:W-:Y:S02]  /*d220*/  P2R R19, PR, RZ, 0x2 ;  /* 0x00000002ff137803 */ /* 0x000fe40000000000 */
[----:B------:R-:W-:Y:S02]  /*d230*/  FSEL R82, R20, -INF , !P0 ;  /* 0xff80000014527808 */ /* 0x000fe40004000000 */
[C---:B------:R-:W-:Y:S02]  /*d240*/  ISETP.GT.AND P0, PT, R7.reuse, 0x9, !P2 ;  /* 0x000000090700780c */ /* 0x040fe40005704270 */
[----:B------:R-:W-:Y:S02]  /*d250*/  P2R R73, PR, RZ, 0x4 ;  /* 0x00000004ff497803 */ /* 0x000fe40000000000 */
[----:B------:R-:W-:Y:S02]  /*d260*/  ISETP.LT.OR P0, PT, R6, 0xa, P0 ;  /* 0x0000000a0600780c */ /* 0x000fe40000701670 */
[----:B------:R-:W-:-:S02]  /*d270*/  ISETP.GT.AND P1, PT, R7, 0x8, !P1 ;  /* 0x000000080700780c */ /* 0x000fc40004f24270 */
[----:B------:R-:W-:Y:S02]  /*d280*/  ISETP.GE.AND P2, PT, R69, 0x11, PT ;  /* 0x000000114500780c */ /* 0x000fe40003f46270 */
[----:B------:R-:W-:Y:S02]  /*d290*/  FSEL R80, R80, -INF , !P0 ;  /* 0xff80000050507808 */ /* 0x000fe40004000000 */
[----:B------:R-:W-:Y:S02]  /*d2a0*/  ISETP.LT.OR P1, PT, R6, 0x9, P1 ;  /* 0x000000090600780c */ /* 0x000fe40000f21670 */
[----:B------:R-:W-:Y:S02]  /*d2b0*/  ISETP.GT.AND P0, PT, R7, 0x10, !P2 ;  /* 0x000000100700780c */ /* 0x000fe40005704270 */
[----:B------:R-:W-:Y:S02]  /*d2c0*/  FSEL R162, R24, -INF , !P1 ;  /* 0xff80000018a27808 */ /* 0x000fe40004800000 */
        /* <DEDUP_REMOVED lines=66> */
[----:B------:R-:W-:-:S02]  /*d6f0*/  P2R R83, PR, RZ, 0x4 ;  /* 0x00000004ff537803 */ /* 0x000fc40000000000 */
        /* <DEDUP_REMOVED lines=17> */
[----:B0-----:R-:W-:Y:S01]  /*d810*/  IMAD.IADD R59, R67, 0x1, R84 ;  /* 0x00000001433b7824 */ /* 0x001fe200078e0254 */
[----:B------:R-:W-:-:S04]  /*d820*/  ISETP.GE.AND P4, PT, R69, 0x59, PT ;  /* 0x000000594500780c */ /* 0x000fc80003f86270 */
[----:B------:R-:W-:-:S04]  /*d830*/  ISETP.GT.AND P5, PT, R7, 0x58, !P4 ;  /* 0x000000580700780c */ /* 0x000fc800067a4270 */
[----:B------:R-:W-:-:S04]  /*d840*/  ISETP.LT.OR P5, PT, R6, 0x59, P5 ;  /* 0x000000590600780c */ /* 0x000fc80002fa1670 */
[----:B------:R-:W-:Y:S02]  /*d850*/  FSEL R24, R61, -INF , !P5 ;  /* 0xff8000003d187808 */ /* 0x000fe40006800000 */
[----:B------:R-:W-:-:S04]  /*d860*/  ISETP.GE.AND P5, PT, R69, 0x1, PT ;  /* 0x000000014500780c */ /* 0x000fc80003fa6270 */
[----:B------:R-:W-:-:S04]  /*d870*/  ISETP.GT.AND P6, PT, R7, RZ, !P5 ;  /* 0x000000ff0700720c */ /* 0x000fc80006fc4270 */
[----:B------:R-:W-:-:S04]  /*d880*/  ISETP.LT.OR P6, PT, R6, 0x1, P6 ;  /* 0x000000010600780c */ /* 0x000fc800037c1670 */
[----:B-1----:R-:W-:Y:S01]  /*d890*/  FSEL R160, R14, -INF , !P6 ;  /* 0xff8000000ea07808 */ /* 0x002fe20007000000 */
        /* <DEDUP_REMOVED lines=18> */
.L_x_3992:
[----:B------:R-:W-:-:S13]  /*d9c0*/  ISETP.NE.AND P6, PT, R9, 0x1, PT ;  /* 0x000000010900780c */ /* 0x000fda0003fc5270 */
[----:B------:R-:W-:-:S05]  /*d9d0*/  @P6 IMAD.HI.U32 R10, R4, R10, RZ ;  /* 0x0000000a040a6227 */ /* 0x000fca00078e00ff */
[----:B------:R-:W-:-:S07]  /*d9e0*/  @P6 SHF.R.U32.HI R4, RZ, R11, R10 ;  /* 0x0000000bff046219 */ /* 0x000fce000001160a */
.L_x_3993:
[----:B------:R-:W-:Y:S05]  /*d9f0*/  BSYNC B1 ;  /* 0x0000000000017941 */ /* 0x000fea0003800000 */
.L_x_3991:
[----:B------:R-:W-:-:S05]  /*da00*/  IMAD R4, R4, R9, R71 ;  /* 0x0000000904047224 */ /* 0x000fca00078e0247 */
[----:B------:R-:W-:Y:S02]  /*da10*/  VIADDMNMX R14, R4, R9, R14, PT ;  /* 0x00000009040e7246 */ /* 0x000fe4000380010e */
[----:B------:R-:W-:-:S07]  /*da20*/  VIMNMX R59, R59, R4, !PT ;  /* 0x000000043b3b7248 */ /* 0x000fce0007fe0100 */
.L_x_3990:
[----:B------:R-:W-:Y:S05]  /*da30*/  BSYNC B0 ;  /* 0x0000000000007941 */ /* 0x000fea0003800000 */
.L_x_3989:
        /* <DEDUP_REMOVED lines=37> */
[----:B------:R-:W-:Y:S01]  /*dc90*/  ISETP.NE.AND P5, PT, R89, RZ, PT ;  /* 0x000000ff5900720c */ /* 0x000fe20003fa5270 */
[----:B------:R-:W3:Y:S03]  /*dca0*/  LDL R74, [R1+0x230] ;  /* 0x00023000014a7983 */ /* 0x000ee60000100800 */
        /* <DEDUP_REMOVED lines=31> */
[C---:B------:R-:W-:Y:S02]  /*dea0*/  ISETP.GT.AND P5, PT, R59.reuse, 0x41, !P6 ;  /* 0x000000413b00780c */ /* 0x040fe400077a4270 */
[----:B------:R-:W-:Y:S02]  /*deb0*/  ISETP.GT.AND P0, PT, R59, 0x48, !P0 ;  /* 0x000000483b00780c */ /* 0x000fe40004704270 */
[----:B------:R-:W-:Y:S02]  /*dec0*/  ISETP.LT.OR P5, PT, R14, 0x42, P5 ;  /* 0x000000420e00780c */ /* 0x000fe40002fa1670 */
[----:B--2---:R-:W-:Y:S02]  /*ded0*/  FMNMX.FTZ R4, R160, R6, !PT ;  /* 0x00000006a0047209 */ /* 0x004fe40007810000 */
[----:B------:R-:W-:-:S02]  /*dee0*/  FSEL R15, R55, -INF , !P5 ;  /* 0xff800000370f7808 */ /* 0x000fc40006800000 */
[----:B------:R-:W-:Y:S02]  /*def0*/  FMNMX.FTZ R4, R82, R4, !PT ;  /* 0x0000000452047209 */ /* 0x000fe40007810000 */
[C---:B------:R-:W-:Y:S02]  /*df00*/  ISETP.GT.AND P1, PT, R59.reuse, 0x49, !P1 ;  /* 0x000000493b00780c */ /* 0x040fe40004f24270 */
[----:B------:R-:W-:Y:S02]  /*df10*/  FMNMX.FTZ R4, R162, R4, !PT ;  /* 0x00000004a2047209 */ /* 0x000fe40007810000 */
[C---:B------:R-:W-:Y:S02]  /*df20*/  ISETP.GT.AND P2, PT, R59.reuse, 0x50, !P2 ;  /* 0x000000503b00780c */ /* 0x040fe40005744270 */
[----:B------:R-:W-:Y:S02]  /*df30*/  FMNMX.FTZ R4, R80, R4, !PT ;  /* 0x0000000450047209 */ /* 0x000fe40007810000 */
[----:B------:R-:W-:-:S02]  /*df40*/  ISETP.GT.AND P3, PT, R59, 0x51, !P3 ;  /* 0x000000513b00780c */ /* 0x000fc40005f64270 */
[----:B------:R-:W-:Y:S02]  /*df50*/  FMNMX.FTZ R4, R50, R4, !PT ;  /* 0x0000000432047209 */ /* 0x000fe40007810000 */
[----:B------:R-:W-:Y:S02]  /*df60*/  ISETP.NE.AND P6, PT, R61, RZ, PT ;  /* 0x000000ff3d00720c */ /* 0x000fe40003fc5270 */
        /* <DEDUP_REMOVED lines=11> */
[----:B------:R-:W-:-:S04]  /*e020*/  FMNMX.FTZ R5, R70, R5, !PT ;  /* 0x0000000546057209 */ /* 0x000fc80007810000 */
[----:B------:R-:W-:Y:S02]  /*e030*/  FMNMX.FTZ R9, R72, R5, !PT ;  /* 0x0000000548097209 */ /* 0x000fe40007810000 */
        /* <DEDUP_REMOVED lines=22> */
[----:B------:R-:W-:-:S02]  /*e1a0*/  ISETP.LT.OR P0, PT, R14, 0x49, P0 ;  /* 0x000000490e00780c */ /* 0x000fc40000701670 */
[----:B------:R-:W-:Y:S01]  /*e1b0*/  FMNMX.FTZ R4, R18, R5, !PT ;  /* 0x0000000512047209 */ /* 0x000fe20007810000 */
[----:B------:R-:W0:Y:S01]  /*e1c0*/  SHFL.BFLY PT, R9, R8, 0x2, 0x1f ;  /* 0x0c401f0008097f89 */ /* 0x000e2200000e0000 */
[C---:B------:R-:W-:Y:S02]  /*e1d0*/  ISETP.LT.OR P1, PT, R14.reuse, 0x4a, P1 ;  /* 0x0000004a0e00780c */ /* 0x040fe40000f21670 */
[----:B------:R-:W-:Y:S02]  /*e1e0*/  FSEL R55, R35, -INF , !P0 ;  /* 0xff80000023377808 */ /* 0x000fe40004000000 */
[----:B------:R-:W-:Y:S02]  /*e1f0*/  FMNMX.FTZ R4, R15, R4, !PT ;  /* 0x000000040f047209 */ /* 0x000fe40007810000 */
[----:B------:R-:W-:Y:S02]  /*e200*/  ISETP.LT.OR P2, PT, R14, 0x51, P2 ;  /* 0x000000510e00780c */ /* 0x000fe40001741670 */
[----:B------:R-:W-:-:S02]  /*e210*/  FSEL R53, R36, -INF , !P1 ;  /* 0xff80000024357808 */ /* 0x000fc40004800000 */
[----:B------:R-:W-:Y:S02]  /*e220*/  FMNMX.FTZ R4, R55, R4, !PT ;  /* 0x0000000437047209 */ /* 0x000fe40007810000 */
[----:B------:R-:W-:Y:S02]  /*e230*/  ISETP.GT.AND P4, PT, R59, 0x58, !P4 ;  /* 0x000000583b00780c */ /* 0x000fe40006784270 */
[----:B------:R-:W-:Y:S02]  /*e240*/  ISETP.LT.OR P3, PT, R14, 0x52, P3 ;  /* 0x000000520e00780c */ /* 0x000fe40001f61670 */
[----:B------:R-:W-:Y:S02]  /*e250*/  FSEL R51, R12, -INF , !P2 ;  /* 0xff8000000c337808 */ /* 0x000fe40005000000 */
[----:B------:R-:W-:Y:S02]  /*e260*/  FMNMX.FTZ R4, R53, R4, !PT ;  /* 0x0000000435047209 */ /* 0x000fe40007810000 */
[----:B------:R-:W-:-:S02]  /*e270*/  ISETP.GT.AND P0, PT, R59, 0x59, !P6 ;  /* 0x000000593b00780c */ /* 0x000fc40007704270 */
[C---:B------:R-:W-:Y:S02]  /*e280*/  ISETP.LT.OR P4, PT, R14.reuse, 0x59, P4 ;  /* 0x000000590e00780c */ /* 0x040fe40002781670 */
[----:B------:R-:W-:Y:S02]  /*e290*/  FSEL R49, R49, -INF , !P3 ;  /* 0xff80000031317808 */ /* 0x000fe40005800000 */
[----:B------:R-:W-:Y:S02]  /*e2a0*/  FMNMX.FTZ R4, R51, R4, !PT ;  /* 0x0000000433047209 */ /* 0x000fe40007810000 */
[----:B------:R-:W-:Y:S02]  /*e2b0*/  ISETP.LT.OR P0, PT, R14, 0x5a, P0 ;  /* 0x0000005a0e00780c */ /* 0x000fe40000701670 */
[----:B------:R-:W-:Y:S02]  /*e2c0*/  FSEL R57, R13, -INF , !P4 ;  /* 0xff8000000d397808 */ /* 0x000fe40006000000 */
[----:B------:R-:W-:-:S02]  /*e2d0*/  FMNMX.FTZ R4, R49, R4, !PT ;  /* 0x0000000431047209 */ /* 0x000fc40007810000 */
[----:B------:R-:W-:Y:S02]  /*e2e0*/  FSEL R59, R21, -INF , !P0 ;  /* 0xff800000153b7808 */ /* 0x000fe40004000000 */
[----:B------:R-:W-:Y:S02]  /*e2f0*/  FMNMX.FTZ R4, R57, R4, !PT ;  /* 0x0000000439047209 */ /* 0x000fe40007810000 */
[----:B0-----:R-:W-:Y:S02]  /*e300*/  FMNMX.FTZ R10, R8, R9, !PT ;  /* 0x00000009080a7209 */ /* 0x001fe40007810000 */
[----:B------:R-:W-:-:S05]  /*e310*/  FMNMX.FTZ R9, R59, R4, !PT ;  /* 0x000000043b097209 */ /* 0x000fca0007810000 */
[----:B------:R-:W-:Y:S04]  /*e320*/  STL.64 [R1+0x210], R8 ;  /* 0x0002100801007387 */ /* 0x000fe80000100a00 */
[----:B------:R-:W2:Y:S04]  /*e330*/  LDL R12, [R1+0x214] ;  /* 0x00021400010c7983 */ /* 0x000ea80000100800 */
[----:B------:R-:W0:Y:S02]  /*e340*/  SHFL.BFLY PT, R5, R10, 0x1, 0x1f ;  /* 0x0c201f000a057f89 */ /* 0x000e2400000e0000 */
[----:B0-----:R-:W-:-:S02]  /*e350*/  FMNMX.FTZ R10, R10, R5, !PT ;  /* 0x000000050a0a7209 */ /* 0x001fc40007810000 */
[----:B------:R-:W4:Y:S04]  /*e360*/  LDL.64 R4, [R1+0x220] ;  /* 0x0002200001047983 */ /* 0x000f280000100a00 */
[----:B------:R-:W-:Y:S04]  /*e370*/  STL [R1+0x210], R10 ;  /* 0x0002100a01007387 */ /* 0x000fe80000100800 */
[----:B------:R-:W3:Y:S04]  /*e380*/  LDL R14, [R1+0x210] ;  /* 0x00021000010e7983 */ /* 0x000ee80000100800 */
[----:B--2---:R-:W0:Y:S02]  /*e390*/  SHFL.BFLY PT, R9, R12, 0x2, 0x1f ;  /* 0x0c401f000c097f89 */ /* 0x004e2400000e0000 */
        /* <DEDUP_REMOVED lines=36> */
[----:B------:R-:W-:Y:S01]  /*e5e0*/  FADD.FTZ R7, R7, -R10 ;  /* 0x8000000a07077221 */ /* 0x000fe20000010000 */
[-C--:B------:R-:W-:Y:S01]  /*e5f0*/  FMUL.FTZ R11, R61, R74.reuse ;  /* 0x0000004a3d0b7220 */ /* 0x080fe20000410000 */
[----:B------:R-:W-:-:S02]  /*e600*/  FFMA.FTZ R32, R32, R74, -R6 ;  /* 0x0000004a20207223 */ /* 0x000fc40000010806 */
[----:B------:R-:W-:Y:S01]  /*e610*/  FMUL.FTZ R7, R74, R7 ;  /* 0x000000074a077220 */ /* 0x000fe20000410000 */
[-CC-:B------:R-:W-:Y:S01]  /*e620*/  FFMA.FTZ R161, R29, R74.reuse, -R6.reuse ;  /* 0x0000004a1da17223 */ /* 0x180fe20000010806 */
[----:B------:R-:W-:Y:S01]  /*e630*/  MUFU.EX2 R160, R160 ;  /* 0x000000a000a07308 */ /* 0x000fe20000000800 */
[----:B------:R-:W-:-:S07]  /*e640*/  FFMA.FTZ R31, R31, R74, -R6 ;  /* 0x0000004a1f1f7223 */ /* 0x000fce0000010806 */
[----:B------:R-:W4:Y:S01]  /*e650*/  MUFU.EX2 R11, R11 ;  /* 0x0000000b000b7308 */ /* 0x000f220000000800 */
[----:B------:R-:W-:-:S07]  /*e660*/  FFMA.FTZ R163, R40, R74, -R6 ;  /* 0x0000004a28a37223 */ /* 0x000fce0000010806 */
[----:B------:R-:W-:Y:S08]  /*e670*/  MUFU.EX2 R32, R32 ;  /* 0x0000002000207308 */ /* 0x000ff00000000800 */
[----:B------:R-:W0:Y:S01]  /*e680*/  MUFU.EX2 R10, R7 ;  /* 0x00000007000a7308 */ /* 0x000e220000000800 */
[----:B------:R-:W-:-:S07]  /*e690*/  FFMA.FTZ R30, R41, R74, -R6 ;  /* 0x0000004a291e7223 */ /* 0x000fce0000010806 */
[----:B------:R-:W1:Y:S08]  /*e6a0*/  MUFU.EX2 R13, R13 ;  /* 0x0000000d000d7308 */ /* 0x000e700000000800 */
[----:B------:R-:W2:Y:S01]  /*e6b0*/  MUFU.EX2 R161, R161 ;  /* 0x000000a100a17308 */ /* 0x000ea20000000800 */
[----:B------:R-:W-:-:S07]  /*e6c0*/  FFMA.FTZ R169, R42, R74, -R6 ;  /* 0x0000004a2aa97223 */ /* 0x000fce0000010806 */
[----:B------:R-:W3:Y:S08]  /*e6d0*/  MUFU.EX2 R162, R162 ;  /* 0x000000a200a27308 */ /* 0x000ef00000000800 */
[----:B------:R-:W3:Y:S01]  /*e6e0*/  MUFU.EX2 R31, R31 ;  /* 0x0000001f001f7308 */ /* 0x000ee20000000800 */
[----:B----4-:R-:W-:Y:S01]  /*e6f0*/  FFMA.FTZ R4, R11, R4, R160 ;  /* 0x000000040b047223 */ /* 0x010fe200000100a0 */
[----:B0-----:R-:W-:-:S06]  /*e700*/  FFMA.FTZ R14, R5, R10, R32 ;  /* 0x0000000a050e7223 */ /* 0x001fcc0000010020 */
        /* <DEDUP_REMOVED lines=105> */
[----:B------:R-:W-:Y:S01]  /*eda0*/  STL [R1+0x214], R8 ;  /* 0x0002140801007387 */ /* 0x000fe20000100800 */
[----:B------:R-:W-:-:S05]  /*edb0*/  FADD.FTZ R5, R15, R6 ;  /* 0x000000060f057221 */ /* 0x000fca0000010000 */
[----:B------:R0:W-:Y:S04]  /*edc0*/  STL.64 [R1+0x220], R4 ;  /* 0x0002200401007387 */ /* 0x0001e80000100a00 */
[----:B------:R-:W2:Y:S01]  /*edd0*/  LD.E R6, desc[UR44][R16.64+0x240] ;  /* 0x0002402c10067980 */ /* 0x000ea2000c101900 */
[----:B------:R-:W-:-:S04]  /*ede0*/  UIADD3 UR4, UP0, UR37, 0x240, URZ ;  /* 0x0000024025047890 */ /* 0x000fc8000ff1e03f */
[----:B------:R-:W-:Y:S02]  /*edf0*/  ULOP3.LUT UR5, UR4, 0x4, URZ, 0xfc, !UPT ;  /* 0x0000000404057892 */ /* 0x000fe4000f8efc3f */
[----:B------:R-:W-:-:S04]  /*ee00*/  UIADD3.X UR6, URZ, UR36, URZ, UP0, !UPT ;  /* 0x000000243f067290 */ /* 0x000fc800087fe43f */
[----:B0-----:R-:W-:Y:S02]  /*ee10*/  IMAD.U32 R4, RZ, RZ, UR5 ;  /* 0x00000005ff047e24 */ /* 0x001fe4000f8e00ff */
[----:B------:R-:W-:Y:S02]  /*ee20*/  IMAD.U32 R5, RZ, RZ, UR6 ;  /* 0x00000006ff057e24 */ /* 0x000fe4000f8e00ff */
        /* <DEDUP_REMOVED lines=67> */
[----:B------:R-:W-:Y:S01]  /*f260*/  ULOP3.LUT UR5, UR4, 0x8, URZ, 0xfc, !UPT ;  /* 0x0000000804057892 */ /* 0x000fe2000f8efc3f */
[C---:B0-----:R-:W-:Y:S01]  /*f270*/  FMUL.FTZ R9, R11.reuse, R150 ;  /* 0x000000960b097220 */ /* 0x041fe20000410000 */
[----:B--2---:R-:W-:-:S04]  /*f280*/  FMUL.FTZ R45, R11, R226 ;  /* 0x000000e20b2d7220 */ /* 0x004fc80000410000 */
[----:B------:R0:W-:Y:S01]  /*f290*/  ST.E desc[UR44][R16.64+0x254], R9 ;  /* 0x0002540910007985 */ /* 0x0001e2000c10192c */
[C---:B---3--:R-:W-:Y:S01]  /*f2a0*/  FMUL.FTZ R7, R11.reuse, R148 ;  /* 0x000000940b077220 */ /* 0x048fe20000410000 */
[C---:B----4-:R-:W-:Y:S01]  /*f2b0*/  FMUL.FTZ R25, R11.reuse, R146 ;  /* 0x000000920b197220 */ /* 0x050fe20000410000 */
[C---:B------:R-:W-:Y:S01]  /*f2c0*/  FMUL.FTZ R27, R11.reuse, R144 ;  /* 0x000000900b1b7220 */ /* 0x040fe20000410000 */
[C---:B------:R-:W-:Y:S01]  /*f2d0*/  FMUL.FTZ R39, R11.reuse, R142 ;  /* 0x0000008e0b277220 */ /* 0x040fe20000410000 */
[----:B------:R-:W-:Y:S01]  /*f2e0*/  ST.E desc[UR44][R16.64+0x434], R45 ;  /* 0x0004342d10007985 */ /* 0x000fe2000c10192c */
[----:B0-----:R-:W-:-:S03]  /*f2f0*/  FMUL.FTZ R9, R11, R134 ;  /* 0x000000860b097220 */ /* 0x001fc60000410000 */
[----:B------:R0:W-:Y:S01]  /*f300*/  ST.E desc[UR44][R16.64+0x250], R7 ;  /* 0x0002500710007985 */ /* 0x0001e2000c10192c */
[----:B------:R-:W-:-:S03]  /*f310*/  FMUL.FTZ R41, R11, R138 ;  /* 0x0000008a0b297220 */ /* 0x000fc60000410000 */
[----:B------:R1:W-:Y:S01]  /*f320*/  ST.E desc[UR44][R16.64+0x260], R25 ;  /* 0x0002601910007985 */ /* 0x0003e2000c10192c */
[----:B------:R-:W-:-:S03]  /*f330*/  FMUL.FTZ R43, R11, R140 ;  /* 0x0000008c0b2b7220 */ /* 0x000fc60000410000 */
[----:B------:R2:W-:Y:S04]  /*f340*/  ST.E desc[UR44][R16.64+0x264], R27 ;  /* 0x0002641b10007985 */ /* 0x0005e8000c10192c */
[----:B------:R3:W-:Y:S01]  /*f350*/  ST.E desc[UR44][R16.64+0x270], R39 ;  /* 0x0002702710007985 */ /* 0x0007e2000c10192c */
[C---:B0-----:R-:W-:Y:S01]  /*f360*/  FMUL.FTZ R7, R11.reuse, R136 ;  /* 0x000000880b077220 */ /* 0x041fe20000410000 */
[C---:B------:R-:W-:Y:S02]  /*f370*/  FMUL.FTZ R45, R11.reuse, R120 ;  /* 0x000000780b2d7220 */ /* 0x040fe40000410000 */
[----:B------:R0:W-:Y:S01]  /*f380*/  ST.E desc[UR44][R16.64+0x290], R9 ;  /* 0x0002900910007985 */ /* 0x0001e2000c10192c */
[C---:B------:R-:W-:Y:S01]  /*f390*/  FMUL.FTZ R47, R11.reuse, R130 ;  /* 0x000000820b2f7220 */ /* 0x040fe20000410000 */
[C---:B-1----:R-:W-:Y:S01]  /*f3a0*/  FMUL.FTZ R25, R11.reuse, R132 ;  /* 0x000000840b197220 */ /* 0x042fe20000410000 */
[C---:B--2---:R-:W-:Y:S01]  /*f3b0*/  FMUL.FTZ R27, R11.reuse, R128 ;  /* 0x000000800b1b7220 */ /* 0x044fe20000410000 */
[C---:B---3--:R-:W-:Y:S01]  /*f3c0*/  FMUL.FTZ R39, R11.reuse, R126 ;  /* 0x0000007e0b277220 */ /* 0x048fe20000410000 */
[----:B------:R1:W-:Y:S01]  /*f3d0*/  ST.E desc[UR44][R16.64+0x274], R41 ;  /* 0x0002742910007985 */ /* 0x0003e2000c10192c */
[----:B0-----:R-:W-:-:S03]  /*f3e0*/  FMUL.FTZ R9, R11, R118 ;  /* 0x000000760b097220 */ /* 0x001fc60000410000 */
[----:B------:R0:W-:Y:S04]  /*f3f0*/  ST.E desc[UR44][R16.64+0x280], R43 ;  /* 0x0002802b10007985 */ /* 0x0001e8000c10192c */
[----:B------:R2:W-:Y:S04]  /*f400*/  ST.E desc[UR44][R16.64+0x284], R7 ;  /* 0x0002840710007985 */ /* 0x0005e8000c10192c */
[----:B------:R3:W-:Y:S01]  /*f410*/  ST.E desc[UR44][R16.64+0x294], R45 ;  /* 0x0002942d10007985 */ /* 0x0007e2000c10192c */
[----:B-1----:R-:W-:-:S03]  /*f420*/  FMUL.FTZ R41, R11, R110 ;  /* 0x0000006e0b297220 */ /* 0x002fc60000410000 */
[----:B------:R1:W-:Y:S01]  /*f430*/  ST.E desc[UR44][R16.64+0x2a0], R47 ;  /* 0x0002a02f10007985 */ /* 0x0003e2000c10192c */
[----:B0-----:R-:W-:-:S03]  /*f440*/  FMUL.FTZ R43, R11, R122 ;  /* 0x0000007a0b2b7220 */ /* 0x001fc60000410000 */
[----:B------:R0:W-:Y:S01]  /*f450*/  ST.E desc[UR44][R16.64+0x2a4], R25 ;  /* 0x0002a41910007985 */ /* 0x0001e2000c10192c */
[----:B--2---:R-:W-:-:S03]  /*f460*/  FMUL.FTZ R7, R11, R124 ;  /* 0x0000007c0b077220 */ /* 0x004fc60000410000 */
[----:B------:R2:W-:Y:S01]  /*f470*/  ST.E desc[UR44][R16.64+0x2b0], R27 ;  /* 0x0002b01b10007985 */ /* 0x0005e2000c10192c */
[----:B---3--:R-:W-:-:S03]  /*f480*/  FMUL.FTZ R45, R11, R100 ;  /* 0x000000640b2d7220 */ /* 0x008fc60000410000 */
[----:B------:R3:W-:Y:S01]  /*f490*/  ST.E desc[UR44][R16.64+0x2b4], R39 ;  /* 0x0002b42710007985 */ /* 0x0007e2000c10192c */
[C---:B-1----:R-:W-:Y:S01]  /*f4a0*/  FMUL.FTZ R47, R11.reuse, R112 ;  /* 0x000000700b2f7220 */ /* 0x042fe20000410000 */
[C---:B0-----:R-:W-:Y:S02]  /*f4b0*/  FMUL.FTZ R25, R11.reuse, R116 ;  /* 0x000000740b197220 */ /* 0x041fe40000410000 */
[----:B------:R0:W-:Y:S01]  /*f4c0*/  ST.E desc[UR44][R16.64+0x2d4], R9 ;  /* 0x0002d40910007985 */ /* 0x0001e2000c10192c */
[C---:B--2---:R-:W-:Y:S01]  /*f4d0*/  FMUL.FTZ R27, R11.reuse, R114 ;  /* 0x000000720b1b7220 */ /* 0x044fe20000410000 */
        /* <DEDUP_REMOVED lines=60> */
[----:B------:R1:W-:Y:S01]  /*f8a0*/  ST.E desc[UR44][R16.64+0x3b4], R43 ;  /* 0x0003b42b10007985 */ /* 0x0003e2000c10192c */
[----:B------:R-:W-:-:S03]  /*f8b0*/  FMUL.FTZ R49, R11, R8 ;  /* 0x000000080b317220 */ /* 0x000fc60000410000 */
        /* <DEDUP_REMOVED lines=8> */
[----:B------:R-:W-:Y:S02]  /*f940*/  IMAD.U32 R8, RZ, RZ, UR5 ;  /* 0x00000005ff087e24 */ /* 0x000fe4000f8e00ff */
[C---:B0-----:R-:W-:Y:S01]  /*f950*/  FMUL.FTZ R39, R11.reuse, R44 ;  /* 0x0000002c0b277220 */ /* 0x041fe20000410000 */
[----:B------:R0:W-:Y:S01]  /*f960*/  ST.E desc[UR44][R16.64+0x3e4], R9 ;  /* 0x0003e40910007985 */ /* 0x0001e2000c10192c */
[C---:B--2---:R-:W-:Y:S01]  /*f970*/  FMUL.FTZ R45, R11.reuse, R26 ;  /* 0x0000001a0b2d7220 */ /* 0x044fe20000410000 */
[C---:B-1----:R-:W-:Y:S01]  /*f980*/  FMUL.FTZ R47, R11.reuse, R6 ;  /* 0x000000060b2f7220 */ /* 0x042fe20000410000 */
[----:B------:R-:W-:Y:S01]  /*f990*/  FMUL.FTZ R11, R11, R24 ;  /* 0x000000180b0b7220 */ /* 0x000fe20000410000 */
[----:B0-----:R-:W-:Y:S01]  /*f9a0*/  IMAD.U32 R9, RZ, RZ, UR6 ;  /* 0x00000006ff097e24 */ /* 0x001fe2000f8e00ff */
[----:B------:R-:W-:Y:S04]  /*f9b0*/  ST.E desc[UR44][R16.64+0x3d0], R7 ;  /* 0x0003d00710007985 */ /* 0x000fe8000c10192c */
[----:B------:R0:W-:Y:S04]  /*f9c0*/  ST.E desc[UR44][R16.64+0x3f0], R25 ;  /* 0x0003f01910007985 */ /* 0x0001e8000c10192c */
[----:B------:R1:W-:Y:S04]  /*f9d0*/  ST.E desc[UR44][R16.64+0x3f4], R27 ;  /* 0x0003f41b10007985 */ /* 0x0003e8000c10192c */
[----:B------:R-:W-:Y:S04]  /*f9e0*/  ST.E desc[UR44][R16.64+0x400], R41 ;  /* 0x0004002910007985 */ /* 0x000fe8000c10192c */
[----:B------:R-:W-:Y:S04]  /*f9f0*/  ST.E desc[UR44][R16.64+0x404], R43 ;  /* 0x0004042b10007985 */ /* 0x000fe8000c10192c */
[----:B------:R-:W-:Y:S04]  /*fa00*/  ST.E desc[UR44][R16.64+0x410], R39 ;  /* 0x0004102710007985 */ /* 0x000fe8000c10192c */
[----:B------:R-:W-:Y:S04]  /*fa10*/  ST.E desc[UR44][R16.64+0x414], R45 ;  /* 0x0004142d10007985 */ /* 0x000fe8000c10192c */
[----:B------:R2:W-:Y:S04]  /*fa20*/  ST.E desc[UR44][R16.64+0x420], R47 ;  /* 0x0004202f10007985 */ /* 0x0005e8000c10192c */
[----:B------:R3:W-:Y:S04]  /*fa30*/  ST.E desc[UR44][R16.64+0x424], R49 ;  /* 0x0004243110007985 */ /* 0x0007e8000c10192c */
[----:B------:R-:W-:Y:S04]  /*fa40*/  ST.E desc[UR44][R16.64+0x430], R11 ;  /* 0x0004300b10007985 */ /* 0x000fe8000c10192c */
[----:B0-----:R-:W4:Y:S01]  /*fa50*/  LD.E R25, desc[UR44][R8.64] ;  /* 0x0000002c08197980 */ /* 0x001f22000c101900 */
[----:B------:R-:W-:Y:S01]  /*fa60*/  ULOP3.LUT UR4, UR4, 0xc, URZ, 0xfc, !UPT ;  /* 0x0000000c04047892 */ /* 0x000fe2000f8efc3f */
[----:B------:R-:W-:-:S05]  /*fa70*/  IMAD.U32 R7, RZ, RZ, UR6 ;  /* 0x00000006ff077e24 */ /* 0x000fca000f8e00ff */
[----:B------:R-:W-:Y:S02]  /*fa80*/  IMAD.U32 R6, RZ, RZ, UR4 ;  /* 0x00000004ff067e24 */ /* 0x000fe4000f8e00ff */
[----:B----4-:R-:W-:-:S05]  /*fa90*/  FMUL.FTZ R25, R10, R25 ;  /* 0x000000190a197220 */ /* 0x010fca0000410000 */
[----:B------:R-:W-:Y:S04]  /*faa0*/  ST.E desc[UR44][R8.64], R25 ;  /* 0x0000001908007985 */ /* 0x000fe8000c10192c */
[----:B-1----:R-:W4:Y:S02]  /*fab0*/  LD.E R27, desc[UR44][R6.64] ;  /* 0x0000002c061b7980 */ /* 0x002f24000c101900 */
[----:B----4-:R-:W-:-:S05]  /*fac0*/  FMUL.FTZ R27, R10, R27 ;  /* 0x0000001b0a1b7220 */ /* 0x010fca0000410000 */
[----:B------:R0:W-:Y:S04]  /*fad0*/  ST.E desc[UR44][R6.64], R27 ;  /* 0x0000001b06007985 */ /* 0x0001e8000c10192c */
        /* <DEDUP_REMOVED lines=22> */
[----:B--2---:R-:W2:Y:S04]  /*fc40*/  LD.E R47, desc[UR44][R16.64+0x3ac] ;  /* 0x0003ac2c102f7980 */ /* 0x004ea8000c101900 */
        /* <DEDUP_REMOVED lines=38> */
[----:B------:R-:W3:Y:S01]  /*feb0*/  LD.E R25, desc[UR44][R16.64+0x438] ;  /* 0x0004382c10197980 */ /* 0x000ee2000c101900 */
[C---:B----4-:R-:W-:Y:S01]  /*fec0*/  FMUL.FTZ R53, R10.reuse, R53 ;  /* 0x000000350a357220 */ /* 0x050fe20000410000 */
[----:B------:R-:W-:-:S04]  /*fed0*/  FMUL.FTZ R93, R10, R93 ;  /* 0x0000005d0a5d7220 */ /* 0x000fc80000410000 */
        /* <DEDUP_REMOVED lines=22> */
[C---:B---3--:R-:W-:Y:S01]  /*10040*/  FMUL.FTZ R49, R10.reuse, R49 ;  /* 0x000000310a317220 */ /* 0x048fe20000410000 */
[C---:B0-----:R-:W-:Y:S01]  /*10050*/  FMUL.FTZ R53, R10.reuse, R46 ;  /* 0x0000002e0a357220 */ /* 0x041fe20000410000 */
[C---:B------:R-:W-:Y:S01]  /*10060*/  FMUL.FTZ R45, R10.reuse, R45 ;  /* 0x0000002d0a2d7220 */ /* 0x040fe20000410000 */
[C---:B------:R-:W-:Y:S01]  /*10070*/  FMUL.FTZ R43, R10.reuse, R43 ;  /* 0x0000002b0a2b7220 */ /* 0x040fe20000410000 */
        /* <DEDUP_REMOVED lines=9> */
[----:B0-----:R-:W-:-:S03]  /*10110*/  FMUL.FTZ R93, R10, R86 ;  /* 0x000000560a5d7220 */ /* 0x001fc60000410000 */
[----:B------:R0:W-:Y:S01]  /*10120*/  ST.E desc[UR44][R16.64+0x2ac], R83 ;  /* 0x0002ac5310007985 */ /* 0x0001e2000c10192c */
[----:B------:R-:W-:-:S03]  /*10130*/  FMUL.FTZ R99, R10, R82 ;  /* 0x000000520a637220 */ /* 0x000fc60000410000 */
[----:B------:R-:W-:Y:S01]  /*10140*/  ST.E desc[UR44][R16.64+0x2b8], R81 ;  /* 0x0002b85110007985 */ /* 0x000fe2000c10192c */
[----:B------:R-:W-:-:S03]  /*10150*/  FMUL.FTZ R101, R10, R84 ;  /* 0x000000540a657220 */ /* 0x000fc60000410000 */
[----:B------:R3:W-:Y:S01]  /*10160*/  ST.E desc[UR44][R16.64+0x2bc], R77 ;  /* 0x0002bc4d10007985 */ /* 0x0007e2000c10192c */
[----:B-1----:R-:W-:-:S03]  /*10170*/  FMUL.FTZ R87, R10, R80 ;  /* 0x000000500a577220 */ /* 0x002fc60000410000 */
[----:B------:R1:W-:Y:S01]  /*10180*/  ST.E desc[UR44][R16.64+0x2cc], R79 ;  /* 0x0002cc4f10007985 */ /* 0x0003e2000c10192c */
[----:B--2---:R-:W-:-:S03]  /*10190*/  FMUL.FTZ R89, R10, R78 ;  /* 0x0000004e0a597220 */ /* 0x004fc60000410000 */
[----:B------:R-:W-:Y:S01]  /*101a0*/  ST.E desc[UR44][R16.64+0x2ec], R75 ;  /* 0x0002ec4b10007985 */ /* 0x000fe2000c10192c */
[----:B0-----:R-:W-:-:S03]  /*101b0*/  FMUL.FTZ R83, R10, R76 ;  /* 0x0000004c0a537220 */ /* 0x001fc60000410000 */
[----:B------:R0:W-:Y:S01]  /*101c0*/  ST.E desc[UR44][R16.64+0x2fc], R73 ;  /* 0x0002fc4910007985 */ /* 0x0001e2000c10192c */
[----:B------:R-:W-:-:S03]  /*101d0*/  FMUL.FTZ R85, R10, R72 ;  /* 0x000000480a557220 */ /* 0x000fc60000410000 */
[----:B------:R-:W-:Y:S01]  /*101e0*/  ST.E desc[UR44][R16.64+0x308], R71 ;  /* 0x0003084710007985 */ /* 0x000fe2000c10192c */
[----:B------:R-:W-:-:S03]  /*101f0*/  FMUL.FTZ R91, R10, R74 ;  /* 0x0000004a0a5b7220 */ /* 0x000fc60000410000 */
[----:B------:R2:W-:Y:S01]  /*10200*/  ST.E desc[UR44][R16.64+0x30c], R67 ;  /* 0x00030c4310007985 */ /* 0x0005e2000c10192c */
[----:B---3--:R-:W-:-:S03]  /*10210*/  FMUL.FTZ R77, R10, R70 ;  /* 0x000000460a4d7220 */ /* 0x008fc60000410000 */
[----:B------:R3:W-:Y:S01]  /*10220*/  ST.E desc[UR44][R16.64+0x31c], R69 ;  /* 0x00031c4510007985 */ /* 0x0007e2000c10192c */
[----:B-1----:R-:W-:-:S03]  /*10230*/  FMUL.FTZ R79, R10, R68 ;  /* 0x000000440a4f7220 */ /* 0x002fc60000410000 */
[----:B------:R-:W-:Y:S01]  /*10240*/  ST.E desc[UR44][R16.64+0x33c], R65 ;  /* 0x00033c4110007985 */ /* 0x000fe2000c10192c */
[----:B0-----:R-:W-:-:S03]  /*10250*/  FMUL.FTZ R73, R10, R66 ;  /* 0x000000420a497220 */ /* 0x001fc60000410000 */
[----:B------:R0:W-:Y:S01]  /*10260*/  ST.E desc[UR44][R16.64+0x34c], R63 ;  /* 0x00034c3f10007985 */ /* 0x0001e2000c10192c */
[----:B------:R-:W-:-:S03]  /*10270*/  FMUL.FTZ R75, R10, R62 ;  /* 0x0000003e0a4b7220 */ /* 0x000fc60000410000 */
[----:B------:R-:W-:Y:S01]  /*10280*/  ST.E desc[UR44][R16.64+0x358], R61 ;  /* 0x0003583d10007985 */ /* 0x000fe2000c10192c */
[----:B------:R-:W-:-:S03]  /*10290*/  FMUL.FTZ R81, R10, R64 ;  /* 0x000000400a517220 */ /* 0x000fc60000410000 */
[----:B------:R1:W-:Y:S01]  /*102a0*/  ST.E desc[UR44][R16.64+0x35c], R57 ;  /* 0x00035c3910007985 */ /* 0x0003e2000c10192c */
[----:B--2---:R-:W-:-:S03]  /*102b0*/  FMUL.FTZ R67, R10, R60 ;  /* 0x0000003c0a437220 */ /* 0x004fc60000410000 */
[----:B------:R2:W-:Y:S01]  /*102c0*/  ST.E desc[UR44][R16.64+0x36c], R59 ;  /* 0x00036c3b10007985 */ /* 0x0005e2000c10192c */
[----:B---3--:R-:W-:-:S03]  /*102d0*/  FMUL.FTZ R69, R10, R58 ;  /* 0x0000003a0a457220 */ /* 0x008fc60000410000 */
[----:B------:R3:W-:Y:S01]  /*102e0*/  ST.E desc[UR44][R16.64+0x38c], R55 ;  /* 0x00038c3710007985 */ /* 0x0007e2000c10192c */
[----:B0-----:R-:W-:-:S03]  /*102f0*/  FMUL.FTZ R63, R10, R56 ;  /* 0x000000380a3f7220 */ /* 0x001fc60000410000 */
[----:B------:R-:W-:Y:S01]  /*10300*/  ST.E desc[UR44][R16.64+0x3a8], R51 ;  /* 0x0003a83310007985 */ /* 0x000fe2000c10192c */
[----:B------:R-:W-:-:S03]  /*10310*/  FMUL.FTZ R65, R10, R52 ;  /* 0x000000340a417220 */ /* 0x000fc60000410000 */
[----:B------:R0:W-:Y:S01]  /*10320*/  ST.E desc[UR44][R16.64+0x3ac], R47 ;  /* 0x0003ac2f10007985 */ /* 0x0001e2000c10192c */
[----:B------:R-:W-:-:S03]  /*10330*/  FMUL.FTZ R71, R10, R54 ;  /* 0x000000360a477220 */ /* 0x000fc60000410000 */
[----:B------:R4:W-:Y:S01]  /*10340*/  ST.E desc[UR44][R16.64+0x3bc], R49 ;  /* 0x0003bc3110007985 */ /* 0x0009e2000c10192c */
[----:B-1----:R-:W-:-:S03]  /*10350*/  FMUL.FTZ R57, R10, R50 ;  /* 0x000000320a397220 */ /* 0x002fc60000410000 */
[----:B------:R-:W-:Y:S01]  /*10360*/  ST.E desc[UR44][R16.64+0x3cc], R53 ;  /* 0x0003cc3510007985 */ /* 0x000fe2000c10192c */
[----:B--2---:R-:W-:-:S03]  /*10370*/  FMUL.FTZ R59, R10, R48 ;  /* 0x000000300a3b7220 */ /* 0x004fc60000410000 */
[----:B------:R-:W-:Y:S01]  /*10380*/  ST.E desc[UR44][R16.64+0x3dc], R45 ;  /* 0x0003dc2d10007985 */ /* 0x000fe2000c10192c */
[----:B---3--:R-:W-:-:S03]  /*10390*/  FMUL.FTZ R55, R10, R42 ;  /* 0x0000002a0a377220 */ /* 0x008fc60000410000 */
[----:B------:R1:W-:Y:S01]  /*103a0*/  ST.E desc[UR44][R16.64+0x3ec], R43 ;  /* 0x0003ec2b10007985 */ /* 0x0003e2000c10192c */
[C---:B------:R-:W-:Y:S01]  /*103b0*/  FMUL.FTZ R61, R10.reuse, R44 ;  /* 0x0000002c0a3d7220 */ /* 0x040fe20000410000 */
[C---:B------:R-:W-:Y:S01]  /*103c0*/  FMUL.FTZ R41, R10.reuse, R41 ;  /* 0x000000290a297220 */ /* 0x040fe20000410000 */
[C---:B------:R-:W-:Y:S01]  /*103d0*/  FMUL.FTZ R27, R10.reuse, R27 ;  /* 0x0000001b0a1b7220 */ /* 0x040fe20000410000 */
[C---:B0-----:R-:W-:Y:S01]  /*103e0*/  FMUL.FTZ R47, R10.reuse, R40 ;  /* 0x000000280a2f7220 */ /* 0x041fe20000410000 */
[C---:B------:R-:W-:Y:S01]  /*103f0*/  FMUL.FTZ R39, R10.reuse, R39 ;  /* 0x000000270a277220 */ /* 0x040fe20000410000 */
[C---:B----4-:R-:W-:Y:S01]  /*10400*/  FMUL.FTZ R49, R10.reuse, R38 ;  /* 0x000000260a317220 */ /* 0x050fe20000410000 */
[C---:B-1----:R-:W-:Y:S01]  /*10410*/  FMUL.FTZ R43, R10.reuse, R26 ;  /* 0x0000001a0a2b7220 */ /* 0x042fe20000410000 */
[----:B------:R-:W-:Y:S02]  /*10420*/  VIADD R26, R103, 0x8 ;  /* 0x00000008671a7836 */ /* 0x000fe40000000000 */
[C---:B------:R-:W-:Y:S01]  /*10430*/  FMUL.FTZ R45, R10.reuse, R11 ;  /* 0x0000000b0a2d7220 */ /* 0x040fe20000410000 */
[C---:B------:R-:W-:Y:S01]  /*10440*/  FMUL.FTZ R51, R10.reuse, R24 ;  /* 0x000000180a337220 */ /* 0x040fe20000410000 */
        /* <DEDUP_REMOVED lines=33> */
[----:B------:R3:W-:Y:S04]  /*10660*/  ST.E desc[UR44][R16.64+0x428], R45 ;  /* 0x0004282d10007985 */ /* 0x0007e8000c10192c */
[----:B------:R-:W-:Y:S04]  /*10670*/  ST.E desc[UR44][R16.64+0x42c], R51 ;  /* 0x00042c3310007985 */ /* 0x000fe8000c10192c */
[----:B------:R-:W-:Y:S01]  /*10680*/  ST.E desc[UR44][R16.64+0x438], R53 ;  /* 0x0004383510007985 */ /* 0x000fe2000c10192c */
[----:B------:R4:W-:Y:S06]  /*10690*/  BAR.SYNC.DEFER_BLOCKING R26, 0x100 ;  /* 0x0004001a0000751d */ /* 0x0009ec0000010000 */
[----:B------:R-:W4:Y:S04]  /*106a0*/  LDL R24, [R1+0x1f8] ;  /* 0x0001f80001187983 */ /* 0x000f280000100800 */
[----:B0-----:R-:W2:Y:S04]  /*106b0*/  LD.E R47, desc[UR44][R16.64+0x240] ;  /* 0x0002402c102f7980 */ /* 0x001ea8000c101900 */
[----:B------:R-:W4:Y:S04]  /*106c0*/  LD.E.64 R10, desc[UR44][R16.64+0x88] ;  /* 0x0000882c100a7980 */ /* 0x000f28000c101b00 */
[----:B--2---:R0:W-:Y:S04]  /*106d0*/  ST.E desc[UR44][R16.64+0x240], R47 ;  /* 0x0002402f10007985 */ /* 0x0041e8000c10192c */
[----:B------:R-:W2:Y:S04]  /*106e0*/  LD.E R25, desc[UR44][R4.64] ;  /* 0x0000002c04197980 */ /* 0x000ea8000c101900 */
[----:B--2---:R2:W-:Y:S04]  /*106f0*/  ST.E desc[UR44][R4.64], R25 ;  /* 0x0000001904007985 */ /* 0x0045e8000c10192c */
[----:B------:R-:W3:Y:S04]  /*10700*/  LD.E R27, desc[UR44][R8.64] ;  /* 0x0000002c081b7980 */ /* 0x000ee8000c101900 */
[----:B---3--:R3:W-:Y:S04]  /*10710*/  ST.E desc[UR44][R8.64], R27 ;  /* 0x0000001b08007985 */ /* 0x0087e8000c10192c */
[----:B-1----:R-:W4:Y:S04]  /*10720*/  LD.E R39, desc[UR44][R6.64] ;  /* 0x0000002c06277980 */ /* 0x002f28000c101900 */
[----:B----4-:R1:W-:Y:S04]  /*10730*/  ST.E desc[UR44][R6.64], R39 ;  /* 0x0000002706007985 */ /* 0x0103e8000c10192c */
        /* <DEDUP_REMOVED lines=18> */
[----:B---3--:R-:W3:Y:S04]  /*10860*/  LD.E R27, desc[UR44][R16.64+0x298] ;  /* 0x0002982c101b7980 */ /* 0x008ee8000c101900 */
[----:B------:R-:W3:Y:S04]  /*10870*/  LD.E R38, desc[UR44][R16.64+0x29c] ;  /* 0x00029c2c10267980 */ /* 0x000ee8000c101900 */
        /* <DEDUP_REMOVED lines=73> */
[----:B----4-:R-:W4:Y:S04]  /*10d10*/  LD.E R45, desc[UR44][R16.64+0x2b8] ;  /* 0x0002b82c102d7980 */ /* 0x010f28000c101900 */
        /* <DEDUP_REMOVED lines=46> */
[----:B------:R0:W-:Y:S04]  /*11000*/  ST.E desc[UR44][R16.64+0x290], R25 ;  /* 0x0002901910007985 */ /* 0x0001e8000c10192c */
[----:B------:R-:W-:Y:S04]  /*11010*/  ST.E desc[UR44][R16.64+0x294], R26 ;  /* 0x0002941a10007985 */ /* 0x000fe8000c10192c */
[----:B---3--:R1:W-:Y:S04]  /*11020*/  ST.E desc[UR44][R16.64+0x298], R27 ;  /* 0x0002981b10007985 */ /* 0x0083e8000c10192c */
        /* <DEDUP_REMOVED lines=105> */
[----:B0-----:R-:W2:Y:S01]  /*116c0*/  LDL R25, [R1+0x68] ;  /* 0x0000680001197983 */ /* 0x001ea20000100800 */
[----:B------:R-:W-:-:S02]  /*116d0*/  IMAD R10, R24, 0xc00, R10 ;  /* 0x00000c00180a7824 */ /* 0x000fc400078e020a */
[----:B-1----:R-:W-:Y:S01]  /*116e0*/  IMAD.MOV.U32 R27, RZ, RZ, R11 ;  /* 0x000000ffff1b7224 */ /* 0x002fe200078e000b */
[----:B------:R-:W-:Y:S01]  /*116f0*/  F2FP.F16.F32.PACK_AB R162, R37, R162 ;  /* 0x000000a225a2723e */ /* 0x000fe200000000ff */
[----:B------:R-:W-:Y:S01]  /*11700*/  VIADD R24, R10, 0x80 ;  /* 0x000000800a187836 */ /* 0x000fe20000000000 */
[----:B------:R-:W-:Y:S01]  /*11710*/  F2FP.F16.F32.PACK_AB R168, R168, R36 ;  /* 0x00000024a8a8723e */ /* 0x000fe200000000ff */
[----:B------:R-:W-:Y:S01]  /*11720*/  VIADD R26, R10, 0x100 ;  /* 0x000001000a1a7836 */ /* 0x000fe20000000000 */
[----:B------:R-:W-:Y:S01]  /*11730*/  R2UR UR15, R27 ;  /* 0x000000001b0f72ca */ /* 0x000fe200000e0000 */
[----:B------:R-:W2:Y:S01]  /*11740*/  LD.E R36, desc[UR44][R16.64+0x270] ;  /* 0x0002702c10247980 */ /* 0x000ea2000c101900 */
[----:B------:R-:W-:Y:S02]  /*11750*/  R2UR UR10, R24 ;  /* 0x00000000180a72ca */ /* 0x000fe400000e0000 */
[----:B------:R-:W-:Y:S01]  /*11760*/  R2UR UR14, R26 ;  /* 0x000000001a0e72ca */ /* 0x000fe200000e0000 */
[----:B------:R-:W2:Y:S01]  /*11770*/  LD.E R24, desc[UR44][R16.64+0x240] ;  /* 0x0002402c10187980 */ /* 0x000ea2000c101900 */
[----:B------:R-:W-:-:S02]  /*11780*/  F2FP.F16.F32.PACK_AB R170, R170, R35 ;  /* 0x00000023aaaa723e */ /* 0x000fc400000000ff */
[----:B------:R-:W-:Y:S01]  /*11790*/  F2FP.F16.F32.PACK_AB R176, R176, R34 ;  /* 0x00000022b0b0723e */ /* 0x000fe200000000ff */
[----:B------:R-:W2:Y:S01]  /*117a0*/  LD.E R35, desc[UR44][R16.64+0x26c] ;  /* 0x00026c2c10237980 */ /* 0x000ea2000c101900 */
[----:B------:R-:W-:Y:S02]  /*117b0*/  F2FP.F16.F32.PACK_AB R178, R178, R33 ;  /* 0x00000021b2b2723e */ /* 0x000fe400000000ff */
[----:B------:R-:W-:Y:S01]  /*117c0*/  F2FP.F16.F32.PACK_AB R161, R161, R32 ;  /* 0x00000020a1a1723e */ /* 0x000fe200000000ff */
[----:B------:R-:W2:Y:S01]  /*117d0*/  LD.E R33, desc[UR44][R16.64+0x264] ;  /* 0x0002642c10217980 */ /* 0x000ea2000c101900 */
[----:B------:R-:W-:Y:S02]  /*117e0*/  F2FP.F16.F32.PACK_AB R163, R163, R31 ;  /* 0x0000001fa3a3723e */ /* 0x000fe400000000ff */
[----:B------:R-:W-:Y:S01]  /*117f0*/  F2FP.F16.F32.PACK_AB R169, R169, R30 ;  /* 0x0000001ea9a9723e */ /* 0x000fe200000000ff */
[----:B------:R-:W2:Y:S01]  /*11800*/  LD.E R31, desc[UR44][R16.64+0x25c] ;  /* 0x00025c2c101f7980 */ /* 0x000ea2000c101900 */
[----:B------:R-:W-:-:S02]  /*11810*/  F2FP.F16.F32.PACK_AB R171, R171, R29 ;  /* 0x0000001dabab723e */ /* 0x000fc400000000ff */
[----:B------:R-:W-:Y:S01]  /*11820*/  F2FP.F16.F32.PACK_AB R177, R177, R28 ;  /* 0x0000001cb1b1723e */ /* 0x000fe200000000ff */
        /* <DEDUP_REMOVED lines=265> */
[----:B------:R-:W-:Y:S01]  /*128c0*/  IMAD.MOV.U32 R13, RZ, RZ, R11 ;  /* 0x000000ffff0d7224 */ /* 0x000fe200078e000b */
[----:B------:R-:W-:-:S04]  /*128d0*/  IADD3 R12, R10, 0x180, RZ ;  /* 0x000001800a0c7810 */ /* 0x000fc80007ffe0ff */
        /* <DEDUP_REMOVED lines=680> */
[----:B--2---:R-:W-:Y:S04]  /*15360*/  ST.E desc[UR44][R16.64+0x240], R11 ;  /* 0x0002400b10007985 */ /* 0x004fe8000c10192c */
[----:B------:R-:W2:Y:S04]  /*15370*/  LD.E R13, desc[UR44][R4.64] ;  /* 0x0000002c040d7980 */ /* 0x000ea8000c101900 */
[----:B--2---:R1:W-:Y:S04]  /*15380*/  ST.E desc[UR44][R4.64], R13 ;  /* 0x0000000d04007985 */ /* 0x0043e8000c10192c */
[----:B------:R-:W2:Y:S04]  /*15390*/  LD.E R15, desc[UR44][R8.64] ;  /* 0x0000002c080f7980 */ /* 0x000ea8000c101900 */
[----:B--2---:R-:W-:Y:S04]  /*153a0*/  ST.E desc[UR44][R8.64], R15 ;  /* 0x0000000f08007985 */ /* 0x004fe8000c10192c */
[----:B------:R-:W2:Y:S04]  /*153b0*/  LD.E R19, desc[UR44][R6.64] ;  /* 0x0000002c06137980 */ /* 0x000ea8000c101900 */
[----:B--2---:R2:W-:Y:S04]  /*153c0*/  ST.E desc[UR44][R6.64], R19 ;  /* 0x0000001306007985 */ /* 0x0045e8000c10192c */
[----:B0-----:R-:W3:Y:S04]  /*153d0*/  LD.E R2, desc[UR44][R16.64+0x250] ;  /* 0x0002502c10027980 */ /* 0x001ee8000c101900 */
        /* <DEDUP_REMOVED lines=124> */
[----:B0-----:R-:W3:Y:S04]  /*15ba0*/  LD.E R2, desc[UR44][R16.64+0x28] ;  /* 0x0000282c10027980 */ /* 0x001ee8000c101900 */
[----:B----4-:R-:W-:Y:S04]  /*15bb0*/  ST.E desc[UR44][R16.64+0x254], R4 ;  /* 0x0002540410007985 */ /* 0x010fe8000c10192c */
        /* <DEDUP_REMOVED lines=123> */
[----:B---3--:R-:W-:-:S04]  /*16370*/  LOP3.LUT R2, R2, 0x1, RZ, 0xfc, !PT ;  /* 0x0000000102027812 */ /* 0x008fc800078efcff */
[----:B------:R-:W-:Y:S01]  /*16380*/  ISETP.NE.AND P0, PT, R2, 0x3, PT ;  /* 0x000000030200780c */ /* 0x000fe20003f05270 */
[----:B------:R-:W-:-:S12]  /*16390*/  BSSY B0, `(.L_x_3994) ;  /* 0x0000003000007945 */ /* 0x000fd80003800000 */
[----:B-1----:R-:W-:Y:S05]  /*163a0*/  @!P0 BRA `(.L_x_3995) ;  /* 0x0000000000048947 */ /* 0x002fea0003800000 */
[----:B------:R-:W-:Y:S01]  /*163b0*/  BPT.TRAP 0x1 ;  /* 0x000000040000795c */ /* 0x000fe20000300000 */
.L_x_3995:
[----:B------:R-:W-:Y:S05]  /*163c0*/  BSYNC B0 ;  /* 0x0000000000007941 */ /* 0x000fea0003800000 */
.L_x_3994:
        /* <DEDUP_REMOVED lines=9> */
[----:B------:R-:W2:Y:S02]  /*16460*/  LDL R4, [R1+0x50] ;  /* 0x0000500001047983 */ /* 0x000ea40000100800 */
[----:B--2---:R-:W-:-:S07]  /*16470*/  IMAD.SHL.U32 R4, R4, 0x80, RZ ;  /* 0x0000008004047824 */ /* 0x004fce00078e00ff */
.L_x_3967:
[----:B0-----:R-:W0:Y:S01]  /*16480*/  LDC R2, c[0x0][0x448] ;  /* 0x00011200ff027b82 */ /* 0x001e220000000800 */
[----:B------:R-:W-:Y:S01]  /*16490*/  VIADD R4, R4, 0x7f ;  /* 0x0000007f04047836 */ /* 0x000fe20000000000 */
[----:B------:R-:W-:-:S06]  /*164a0*/  ULDC UR4, c[0x0][0xad4] ;  /* 0x0002b50000047ab9 */ /* 0x000fcc0000000800 */
[----:B------:R-:W1:Y:S01]  /*164b0*/  LDC R7, c[0x0][0xadc] ;  /* 0x0002b700ff077b82 */ /* 0x000e620000000800 */
[----:B0-----:R-:W-:-:S13]  /*164c0*/  ISETP.NE.AND P0, PT, R2, 0x1, PT ;  /* 0x000000010200780c */ /* 0x001fda0003f05270 */
[----:B------:R-:W0:Y:S08]  /*164d0*/  @P0 LDC R3, c[0x0][0x44c] ;  /* 0x00011300ff030b82 */ /* 0x000e300000000800 */
[----:B------:R-:W2:Y:S01]  /*164e0*/  @P0 LDC R5, c[0x0][0x450] ;  /* 0x00011400ff050b82 */ /* 0x000ea20000000800 */
[----:B0-----:R-:W-:-:S05]  /*164f0*/  @P0 IMAD.HI.U32 R2, R4, R3, RZ ;  /* 0x0000000304020227 */ /* 0x001fca00078e00ff */
[----:B--2---:R-:W-:Y:S02]  /*16500*/  @P0 SHF.R.U32.HI R4, RZ, R5, R2 ;  /* 0x00000005ff040219 */ /* 0x004fe40000011602 */
[----:B-1----:R-:W-:-:S03]  /*16510*/  ISETP.GE.AND P0, PT, R7, 0x1, PT ;  /* 0x000000010700780c */ /* 0x002fc60003f06270 */
[----:B------:R-:W-:-:S04]  /*16520*/  IMAD.IADD R4, R225, 0x1, R4 ;  /* 0x00000001e1047824 */ /* 0x000fc800078e0204 */
[----:B------:R-:W-:-:S06]  /*16530*/  VIADD R2, R4, -UR4 ;  /* 0x8000000404027c36 */ /* 0x000fcc0008000000 */
[----:B------:R-:W-:Y:S05]  /*16540*/  @!P0 BRA `(.L_x_3997) ;  /* 0x0000000000448947 */ /* 0x000fea0003800000 */
        /* <DEDUP_REMOVED lines=10> */
.L_x_3999:
[----:B------:R-:W-:-:S13]  /*165f0*/  ISETP.NE.AND P0, PT, R7, 0x1, PT ;  /* 0x000000010700780c */ /* 0x000fda0003f05270 */
[----:B------:R-:W0:Y:S02]  /*16600*/  @P0 LDC.64 R8, c[0x0][0xae0] ;  /* 0x0002b800ff080b82 */ /* 0x000e240000000a00 */
[----:B0-----:R-:W-:-:S05]  /*16610*/  @P0 IMAD.HI.U32 R6, R4, R8, RZ ;  /* 0x0000000804060227 */ /* 0x001fca00078e00ff */
[----:B------:R-:W-:-:S07]  /*16620*/  @P0 SHF.R.U32.HI R4, RZ, R9, R6 ;  /* 0x00000009ff040219 */ /* 0x000fce0000011606 */
.L_x_4000:
[----:B------:R-:W-:Y:S05]  /*16630*/  BSYNC B0 ;  /* 0x0000000000007941 */ /* 0x000fea0003800000 */
.L_x_3998:
[----:B------:R-:W-:-:S05]  /*16640*/  IMAD R3, R4, R7, RZ ;  /* 0x0000000704037224 */ /* 0x000fca00078e02ff */
[----:B------:R-:W-:-:S07]  /*16650*/  VIMNMX R2, R2, R3, !PT ;  /* 0x0000000302027248 */ /* 0x000fce0007fe0100 */
.L_x_3997:
[----:B------:R-:W-:Y:S01]  /*16660*/  VIADD R2, R2, 0x5f ;  /* 0x0000005f02027836 */ /* 0x000fe20000000000 */
[----:B------:R-:W-:-:S03]  /*16670*/  UIADD3 UR4, UP0, UR37, 0x28, URZ ;  /* 0x0000002825047890 */ /* 0x000fc6000ff1e03f */
[----:B------:R-:W-:Y:S01]  /*16680*/  IMAD.HI R2, R2, 0x2aaaaaab, RZ ;  /* 0x2aaaaaab02027827 */ /* 0x000fe200078e02ff */
[----:B------:R-:W-:-:S03]  /*16690*/  UIADD3.X UR5, URZ, UR36, URZ, UP0, !UPT ;  /* 0x000000243f057290 */ /* 0x000fc600087fe43f */
[----:B------:R-:W-:Y:S01]  /*166a0*/  IMAD.U32 R6, RZ, RZ, UR4 ;  /* 0x00000004ff067e24 */ /* 0x000fe2000f8e00ff */
[----:B------:R-:W-:Y:S02]  /*166b0*/  SHF.R.U32.HI R3, RZ, 0x1f, R2 ;  /* 0x0000001fff037819 */ /* 0x000fe40000011602 */
[----:B------:R-:W-:Y:S02]  /*166c0*/  IMAD.U32 R7, RZ, RZ, UR5 ;  /* 0x00000005ff077e24 */ /* 0x000fe4000f8e00ff */
[----:B------:R-:W-:-:S04]  /*166d0*/  LEA.HI.SX32 R3, R2, R3, 0x1c ;  /* 0x0000000302037211 */ /* 0x000fc800078fe2ff */
[----:B------:R-:W-:-:S04]  /*166e0*/  VIMNMX R4, R202, R3, !PT ;  /* 0x00000003ca047248 */ /* 0x000fc80007fe0100 */
[----:B------:R-:W-:-:S13]  /*166f0*/  ISETP.GE.AND P0, PT, R0, R4, PT ;  /* 0x000000040000720c */ /* 0x000fda0003f06270 */
[----:B------:R-:W-:Y:S05]  /*16700*/  @!P0 BRA `(.L_x_4001) ;  /* 0x000000a0000c8947 */ /* 0x000fea0003800000 */
[----:B------:R0:W5:Y:S02]  /*16710*/  LDL.64 R2, [R1+0x158] ;  /* 0x0001580001027983 */ /* 0x0001640000100a00 */
.L_x_4020:
[----:B-1---5:R-:W2:Y:S04]  /*16720*/  LD.E R5, desc[UR44][R2.64] ;  /* 0x0000002c02057980 */ /* 0x022ea8000c101900 */
        /* <DEDUP_REMOVED lines=20> */
.L_x_4003:
[----:B------:R-:W-:Y:S05]  /*16870*/  BSYNC B0 ;  /* 0x0000000000007941 */ /* 0x000fea0003800000 */
.L_x_4002:
[----:B------:R-:W2:Y:S01]  /*16880*/  LD.E.64 R8, desc[UR44][R18.64+0x18] ;  /* 0x0000182c12087980 */ /* 0x000ea2000c101b00 */
[----:B-----5:R-:W-:Y:S02]  /*16890*/  SHF.L.U32 R12, R11, 0x1f, RZ ;  /* 0x0000001f0b0c7819 */ /* 0x020fe400000006ff */
[----:B--2---:R-:W-:-:S04]  /*168a0*/  MOV R8, R8 ;  /* 0x0000000800087202 */ /* 0x004fc80000000f00 */
[----:B------:R-:W-:-:S04]  /*168b0*/  LEA R5, R5, R8, 0x3 ;  /* 0x0000000805057211 */ /* 0x000fc800078e18ff */
        /* <DEDUP_REMOVED lines=9> */
.L_x_4005:
[----:B------:R-:W-:Y:S05]  /*16950*/  BSYNC B0 ;  /* 0x0000000000007941 */ /* 0x000fea0003800000 */
.L_x_4004:
        /* <DEDUP_REMOVED lines=8> */
.L_x_4007:
[----:B------:R-:W-:Y:S05]  /*169e0*/  BSYNC B0 ;  /* 0x0000000000007941 */ /* 0x000fea0003800000 */
.L_x_4006:
[----:B------:R-:W2:Y:S04]  /*169f0*/  LD.E R25, desc[UR44][R2.64] ;  /* 0x0000002c02197980 */ /* 0x000ea8000c101900 */
[----:B------:R-:W2:Y:S01]  /*16a00*/  LDL.64 R14, [R1+0x80] ;  /* 0x00008000010e7983 */ /* 0x000ea20000100a00 */
[----:B------:R-:W-:Y:S05]  /*16a10*/  WARPSYNC.ALL ;  /* 0x0000000000007948 */ /* 0x000fea0003800000 */
[----:B------:R3:W-:Y:S04]  /*16a20*/  STL [R1+0x60], RZ ;  /* 0x000060ff01007387 */ /* 0x0007e80000100800 */
[----:B------:R-:W4:Y:S01]  /*16a30*/  LD.E.64 R20, desc[UR44][R16.64+0x78] ;  /* 0x0000782c10147980 */ /* 0x000f22000c101b00 */
[----:B------:R-:W-:-:S05]  /*16a40*/  IMAD.MOV.U32 R5, RZ, RZ, 0x1 ;  /* 0x00000001ff057424 */ /* 0x000fca00078e00ff */
[----:B------:R3:W-:Y:S04]  /*16a50*/  STL [R1+0x60], R5 ;  /* 0x0000600501007387 */ /* 0x0007e80000100800 */
[----:B------:R-:W3:Y:S04]  /*16a60*/  LD.E.64 R8, desc[UR44][R16.64+0x78] ;  /* 0x0000782c10087980 */ /* 0x000ee8000c101b00 */
[----:B------:R0:W-:Y:S04]  /*16a70*/  STL [R1+0x60], R5 ;  /* 0x0000600501007387 */ /* 0x0001e80000100800 */
[----:B-1---5:R-:W3:Y:S01]  /*16a80*/  LD.E.64 R10, desc[UR44][R16.64+0x78] ;  /* 0x0000782c100a7980 */ /* 0x022ee2000c101b00 */
        /* <DEDUP_REMOVED lines=49> */
.L_x_4010:
[----:B------:R-:W-:Y:S05]  /*16da0*/  BSYNC B0 ;  /* 0x0000000000007941 */ /* 0x000fea0003800000 */
.L_x_4009:
[----:B------:R-:W2:Y:S01]  /*16db0*/  LD.E.64 R8, desc[UR44][R6.64+0x18] ;  /* 0x0000182c06087980 */ /* 0x000ea2000c101b00 */
[----:B-----5:R-:W-:Y:S02]  /*16dc0*/  SHF.L.U32 R73, R73, 0x1f, RZ ;  /* 0x0000001f49497819 */ /* 0x020fe400000006ff */
[----:B--2---:R-:W-:-:S05]  /*16dd0*/  MOV R9, R8 ;  /* 0x0000000800097202 */ /* 0x004fca0000000f00 */
[----:B------:R-:W-:-:S04]  /*16de0*/  IMAD R72, R72, 0x8, R9 ;  /* 0x0000000848487824 */ /* 0x000fc800078e0209 */
[----:B------:R0:W1:Y:S01]  /*16df0*/  SYNCS.PHASECHK.TRANS64.TRYWAIT P0, [R72+URZ], R73 ;  /* 0x00000049480075a7 */ /* 0x000062000800017f */
[----:B------:R-:W2:Y:S04]  /*16e00*/  LD.E R10, desc[UR44][R6.64] ;  /* 0x0000002c060a7980 */ /* 0x000ea8000c101900 */
[----:B------:R0:W5:Y:S04]  /*16e10*/  LD.E R8, desc[UR44][R2.64] ;  /* 0x0000002c02087980 */ /* 0x000168000c101900 */
[----:B------:R0:W5:Y:S01]  /*16e20*/  LD.E R9, desc[UR44][R2.64+0x4] ;  /* 0x0000042c02097980 */ /* 0x000162000c101900 */
[----:B------:R-:W-:Y:S01]  /*16e30*/  BSSY B0, `(.L_x_4011) ;  /* 0x0000005000007945 */ /* 0x000fe20003800000 */
[----:B--2---:R-:W-:-:S04]  /*16e40*/  LOP3.LUT R10, R10, 0x1, RZ, 0xfc, !PT ;  /* 0x000000010a0a7812 */ /* 0x004fc800078efcff */
[----:B------:R-:W-:-:S13]  /*16e50*/  ISETP.NE.AND P1, PT, R10, 0x3, PT ;  /* 0x000000030a00780c */ /* 0x000fda0003f25270 */
[----:B01----:R-:W-:Y:S05]  /*16e60*/  @!P1 BRA `(.L_x_4012) ;  /* 0x0000000000049947 */ /* 0x003fea0003800000 */
[----:B------:R-:W-:Y:S01]  /*16e70*/  BPT.TRAP 0x1 ;  /* 0x000000040000795c */ /* 0x000fe20000300000 */
.L_x_4012:
[----:B------:R-:W-:Y:S05]  /*16e80*/  BSYNC B0 ;  /* 0x0000000000007941 */ /* 0x000fea0003800000 */
.L_x_4011:
        /* <DEDUP_REMOVED lines=8> */
.L_x_4014:
[----:B------:R-:W-:Y:S05]  /*16f10*/  BSYNC B0 ;  /* 0x0000000000007941 */ /* 0x000fea0003800000 */
.L_x_4013:
        /* <DEDUP_REMOVED lines=141> */
[--C-:B------:R-:W-:Y:S01]  /*177f0*/  IMAD.MOV.U32 R21, RZ, RZ, R7.reuse ;  /* 0x000000ffff157224 */ /* 0x100fe200078e0007 */
[----:B------:R-:W-:Y:S02]  /*17800*/  R2UR UR4, R8 ;  /* 0x00000000080472ca */ /* 0x000fe400000e0000 */
[----:B------:R-:W-:Y:S02]  /*17810*/  R2UR UR6, R20 ;  /* 0x00000000140672ca */ /* 0x000fe400000e0000 */
[----:B------:R-:W-:Y:S02]  /*17820*/  R2UR UR7, R21 ;  /* 0x00000000150772ca */ /* 0x000fe400000e0000 */
[----:B------:R-:W-:Y:S01]  /*17830*/  R2UR UR5, R9 ;  /* 0x00000000090572ca */ /* 0x000fe200000e0000 */
[----:B---3--:R-:W-:Y:S01]  /*17840*/  VIADD R14, R14, 0xc02 ;  /* 0x00000c020e0e7836 */ /* 0x008fe20000000000 */
[----:B------:R-:W-:Y:S01]  /*17850*/  IADD3 R8, R6, 0x902, RZ ;  /* 0x0000090206087810 */ /* 0x000fe20007ffe0ff */
[----:B------:R-:W-:Y:S01]  /*17860*/  IMAD.MOV.U32 R9, RZ, RZ, R7 ;  /* 0x000000ffff097224 */ /* 0x000fe200078e0007 */
[----:B------:R-:W-:-:S02]  /*17870*/  WARPGROUP.DEPBAR.LE gsb0, 0x0 ;  /* 0x00008000000079c5 */ /* 0x000fc40000010000 */
[----:B------:R-:W-:-:S07]  /*17880*/  WARPGROUP.ARRIVE ;  /* 0x00000000000079c5 */ /* 0x000fce0000000000 */
        /* <DEDUP_REMOVED lines=24> */
[----:B------:R-:W0:Y:S01]  /*17a10*/  S2R R72, SR_TID.X ;  /* 0x0000000000487919 */ /* 0x000e220000002100 */
[----:B------:R1:W-:Y:S04]  /*17a20*/  STL [R1+0x70], R5 ;  /* 0x0000700501007387 */ /* 0x0003e80000100800 */
[----:B------:R1:W-:Y:S01]  /*17a30*/  STL [R1+0x70], R5 ;  /* 0x0000700501007387 */ /* 0x0003e20000100800 */
[----:B------:R-:W-:-:S02]  /*17a40*/  WARPGROUP.DEPBAR.LE gsb0, 0x0 ;  /* 0x00008000000079c5 */ /* 0x000fc40000010000 */
        /* <DEDUP_REMOVED lines=27> */
.L_x_4017:
[----:B------:R-:W-:Y:S05]  /*17c00*/  BSYNC B0 ;  /* 0x0000000000007941 */ /* 0x000fea0003800000 */
.L_x_4016:
[----:B------:R-:W2:Y:S04]  /*17c10*/  LD.E.64 R6, desc[UR44][R18.64+0x20] ;  /* 0x0000202c12067980 */ /* 0x000ea8000c101b00 */
[----:B------:R-:W3:Y:S01]  /*17c20*/  LD.E R9, desc[UR44][R18.64+0xc] ;  /* 0x00000c2c12097980 */ /* 0x000ee2000c101900 */
[----:B--2---:R-:W-:-:S05]  /*17c30*/  MOV R7, R6 ;  /* 0x0000000600077202 */ /* 0x004fca0000000f00 */
[----:B-----5:R-:W-:-:S05]  /*17c40*/  IMAD R8, R8, 0x8, R7 ;  /* 0x0000000808087824 */ /* 0x020fca00078e0207 */
[----:B---3--:R-:W-:-:S04]  /*17c50*/  PRMT R8, R9, 0x654, R8 ;  /* 0x0000065409087816 */ /* 0x008fc80000000008 */
[----:B------:R0:W-:Y:S01]  /*17c60*/  SYNCS.ARRIVE.TRANS64.RED.A1T0 RZ, [R8+URZ], RZ ;  /* 0x000000ff08ff79a7 */ /* 0x0001e2000810043f */
[----:B------:R-:W2:Y:S04]  /*17c70*/  LDL.64 R6, [R1+0x150] ;  /* 0x0001500001067983 */ /* 0x000ea80000100a00 */
[----:B--2---:R-:W2:Y:S04]  /*17c80*/  LD.E R12, desc[UR44][R6.64] ;  /* 0x0000002c060c7980 */ /* 0x004ea8000c101900 */
[----:B------:R-:W3:Y:S01]  /*17c90*/  LD.E.64 R6, desc[UR44][R16.64+0x210] ;  /* 0x0002102c10067980 */ /* 0x000ee2000c101b00 */
[----:B------:R-:W-:-:S04]  /*17ca0*/  UIADD3 UR4, UP0, UR37, 0x210, URZ ;  /* 0x0000021025047890 */ /* 0x000fc8000ff1e03f */
[----:B------:R-:W-:Y:S02]  /*17cb0*/  ULOP3.LUT UR4, UR4, 0x4, URZ, 0xfc, !UPT ;  /* 0x0000000404047892 */ /* 0x000fe4000f8efc3f */
[----:B------:R-:W-:Y:S01]  /*17cc0*/  UIADD3.X UR5, URZ, UR36, URZ, UP0, !UPT ;  /* 0x000000243f057290 */ /* 0x000fe200087fe43f */
[-C--:B--2---:R-:W-:Y:S01]  /*17cd0*/  FMUL.FTZ R11, R24, R12.reuse ;  /* 0x0000000c180b7220 */ /* 0x084fe20000410000 */
        /* <DEDUP_REMOVED lines=13> */
[----:B------:R-:W1:Y:S01]  /*17db0*/  MUFU.TANH R10, R10 ;  /* 0x0000000a000a7308 */ /* 0x000e620000002400 */
        /* <DEDUP_REMOVED lines=8> */
[----:B---3--:R-:W-:Y:S01]  /*17e40*/  FMNMX.FTZ R13, R11, R6, !PT ;  /* 0x000000060b0d7209 */ /* 0x008fe20007810000 */
[-C--:B------:R-:W-:Y:S01]  /*17e50*/  FMUL.FTZ R47, R49, R12.reuse ;  /* 0x0000000c312f7220 */ /* 0x080fe20000410000 */
[-C--:B0-----:R-:W-:Y:S01]  /*17e60*/  FMUL.FTZ R8, R26, R12.reuse ;  /* 0x0000000c1a087220 */ /* 0x081fe20000410000 */
        /* <DEDUP_REMOVED lines=27> */
[----:B------:R-:W-:Y:S01]  /*18020*/  FMUL.FTZ R63, R71, R12 ;  /* 0x0000000c473f7220 */ /* 0x000fe20000410000 */
        /* <DEDUP_REMOVED lines=39> */
[----:B--2---:R-:W-:Y:S01]  /*182a0*/  FMNMX.FTZ R13, R19, R52, !PT ;  /* 0x00000034130d7209 */ /* 0x004fe20007810000 */
[-C--:B------:R-:W-:Y:S01]  /*182b0*/  FMUL.FTZ R52, R59, R12.reuse ;  /* 0x0000000c3b347220 */ /* 0x080fe20000410000 */
[----:B------:R-:W-:-:S05]  /*182c0*/  FMUL.FTZ R59, R66, R12 ;  /* 0x0000000c423b7220 */ /* 0x000fca0000410000 */
        /* <DEDUP_REMOVED lines=12> */
[----:B------:R-:W-:-:S06]  /*18390*/  FMUL.FTZ R54, R62, R12 ;  /* 0x0000000c3e367220 */ /* 0x000fcc0000410000 */
[----:B------:R-:W2:Y:S01]  /*183a0*/  MUFU.TANH R64, R64 ;  /* 0x0000004000407308 */ /* 0x000ea20000002400 */
[----:B0-----:R-:W-:-:S07]  /*183b0*/  FMNMX.FTZ R25, R60, R25, !PT ;  /* 0x000000193c197209 */ /* 0x001fce0007810000 */
[----:B------:R-:W0:Y:S01]  /*183c0*/  MUFU.TANH R38, R38 ;  /* 0x0000002600267308 */ /* 0x000e220000002400 */
[----:B-1----:R-:W-:-:S07]  /*183d0*/  FMNMX.FTZ R13, R28, R13, !PT ;  /* 0x0000000d1c0d7209 */ /* 0x002fce0007810000 */
[----:B------:R-:W1:Y:S01]  /*183e0*/  MUFU.TANH R39, R39 ;  /* 0x0000002700277308 */ /* 0x000e620000002400 */
[----:B--2---:R-:W-:-:S05]  /*183f0*/  FMNMX.FTZ R25, R64, R25, !PT ;  /* 0x0000001940197209 */ /* 0x004fca0007810000 */
[----:B------:R-:W2:Y:S02]  /*18400*/  SHFL.BFLY PT, R68, R25, 0x2, 0x1f ;  /* 0x0c401f0019447f89 */ /* 0x000ea400000e0000 */
[----:B------:R-:W3:Y:S01]  /*18410*/  MUFU.TANH R40, R40 ;  /* 0x0000002800287308 */ /* 0x000ee20000002400 */
[----:B0-----:R-:W-:Y:S01]  /*18420*/  FMNMX.FTZ R62, R38, R13, !PT ;  /* 0x0000000d263e7209 */ /* 0x001fe20007810000 */
[----:B------:R-:W-:Y:S06]  /*18430*/  ST.E desc[UR44][R16.64+0x210], R25 ;  /* 0x0002101910007985 */ /* 0x000fec000c10192c */
[----:B------:R-:W0:Y:S01]  /*18440*/  MUFU.TANH R42, R42 ;  /* 0x0000002a002a7308 */ /* 0x000e220000002400 */
[----:B-1----:R-:W-:-:S07]  /*18450*/  FMNMX.FTZ R13, R39, R62, !PT ;  /* 0x0000003e270d7209 */ /* 0x002fce0007810000 */
[----:B------:R-:W1:Y:S01]  /*18460*/  MUFU.TANH R41, R41 ;  /* 0x0000002900297308 */ /* 0x000e620000002400 */
[----:B---3--:R-:W-:Y:S02]  /*18470*/  FMNMX.FTZ R13, R40, R13, !PT ;  /* 0x0000000d280d7209 */ /* 0x008fe40007810000 */
[----:B--2---:R-:W-:-:S05]  /*18480*/  FMNMX.FTZ R68, R25, R68, !PT ;  /* 0x0000004419447209 */ /* 0x004fca0007810000 */
[----:B------:R-:W2:Y:S01]  /*18490*/  MUFU.TANH R43, R43 ;  /* 0x0000002b002b7308 */ /* 0x000ea20000002400 */
[----:B0-----:R-:W-:Y:S01]  /*184a0*/  FMNMX.FTZ R62, R42, R13, !PT ;  /* 0x0000000d2a3e7209 */ /* 0x001fe20007810000 */
[----:B------:R-:W0:Y:S06]  /*184b0*/  SHFL.BFLY PT, R33, R68, 0x1, 0x1f ;  /* 0x0c201f0044217f89 */ /* 0x000e2c00000e0000 */
[----:B------:R-:W3:Y:S01]  /*184c0*/  MUFU.TANH R44, R44 ;  /* 0x0000002c002c7308 */ /* 0x000ee20000002400 */
[----:B-1----:R-:W-:-:S07]  /*184d0*/  FMNMX.FTZ R62, R41, R62, !PT ;  /* 0x0000003e293e7209 */ /* 0x002fce0007810000 */
[----:B------:R-:W1:Y:S01]  /*184e0*/  MUFU.TANH R45, R45 ;  /* 0x0000002d002d7308 */ /* 0x000e620000002400 */
[----:B--2---:R-:W-:Y:S01]  /*184f0*/  FMNMX.FTZ R13, R43, R62, !PT ;  /* 0x0000003e2b0d7209 */ /* 0x004fe20007810000 */
[----:B------:R-:W-:-:S06]  /*18500*/  FMUL.FTZ R62, R70, R12 ;  /* 0x0000000c463e7220 */ /* 0x000fcc0000410000 */
[----:B------:R-:W2:Y:S01]  /*18510*/  MUFU.TANH R52, R52 ;  /* 0x0000003400347308 */ /* 0x000ea20000002400 */
[----:B---3--:R-:W-:Y:S02]  /*18520*/  FMNMX.FTZ R66, R44, R13, !PT ;  /* 0x0000000d2c427209 */ /* 0x008fe40007810000 */
[----:B0-----:R-:W-:-:S05]  /*18530*/  FMNMX.FTZ R33, R68, R33, !PT ;  /* 0x0000002144217209 */ /* 0x001fca0007810000 */
        /* <DEDUP_REMOVED lines=11> */
[----:B0-----:R-:W-:Y:S01]  /*185f0*/  FMNMX.FTZ R13, R61, R12, !PT ;  /* 0x0000000c3d0d7209 */ /* 0x001fe20007810000 */
[----:B------:R-:W-:-:S03]  /*18600*/  IMAD.U32 R12, RZ, RZ, UR4 ;  /* 0x00000004ff0c7e24 */ /* 0x000fc6000f8e00ff */
[----:B-1----:R-:W-:Y:S01]  /*18610*/  FMNMX.FTZ R66, R62, R13, !PT ;  /* 0x0000000d3e427209 */ /* 0x002fe20007810000 */
[----:B------:R-:W-:-:S03]  /*18620*/  IMAD.U32 R13, RZ, RZ, UR5 ;  /* 0x00000005ff0d7e24 */ /* 0x000fc6000f8e00ff */
[----:B--2---:R-:W-:-:S05]  /*18630*/  FMNMX.FTZ R31, R63, R66, !PT ;  /* 0x000000423f1f7209 */ /* 0x004fca0007810000 */
        /* <DEDUP_REMOVED lines=11> */
[----:B------:R-:W4:Y:S04]  /*186f0*/  LD.E R68, desc[UR44][R16.64+0x224] ;  /* 0x0002242c10447980 */ /* 0x000f28000c101900 */
[----:B------:R-:W4:Y:S01]  /*18700*/  LD.E R66, desc[UR44][R16.64+0x240] ;  /* 0x0002402c10427980 */ /* 0x000f22000c101900 */
[----:B------:R-:W-:Y:S01]  /*18710*/  FADD.FTZ R74, R7, -R70 ;  /* 0x80000046074a7221 */ /* 0x000fe20000010000 */
[----:B------:R-:W-:-:S04]  /*18720*/  UIADD3 UR4, UP0, UR37, 0x240, URZ ;  /* 0x0000024025047890 */ /* 0x000fc8000ff1e03f */
[----:B------:R-:W-:Y:S02]  /*18730*/  ULOP3.LUT UR6, UR4, 0x4, URZ, 0xfc, !UPT ;  /* 0x0000000404067892 */ /* 0x000fe4000f8efc3f */
[----:B------:R-:W-:Y:S01]  /*18740*/  UIADD3.X UR5, URZ, UR36, URZ, UP0, !UPT ;  /* 0x000000243f057290 */ /* 0x000fe200087fe43f */
[----:B--2---:R-:W-:-:S04]  /*18750*/  FADD.FTZ R6, R6, -R69 ;  /* 0x8000004506067221 */ /* 0x004fc80000010000 */
[-C--:B---3--:R-:W-:Y:S01]  /*18760*/  FMUL.FTZ R6, R6, R65.reuse ;  /* 0x0000004106067220 */ /* 0x088fe20000410000 */
[----:B0-----:R-:W-:-:S03]  /*18770*/  FMUL.FTZ R12, R69, R65 ;  /* 0x00000041450c7220 */ /* 0x001fc60000410000 */
[----:B------:R0:W-:Y:S01]  /*18780*/  MUFU.EX2 R7, R6 ;  /* 0x0000000600077308 */ /* 0x0001e20000000800 */
[-CC-:B------:R-:W-:Y:S01]  /*18790*/  FFMA.FTZ R160, R11, R65.reuse, -R12.reuse ;  /* 0x000000410ba07223 */ /* 0x180fe2000001080c */
[-CC-:B------:R-:W-:Y:S01]  /*187a0*/  FFMA.FTZ R176, R36, R65.reuse, -R12.reuse ;  /* 0x0000004124b07223 */ /* 0x180fe2000001080c */
[----:B------:R-:W-:Y:S01]  /*187b0*/  FMUL.FTZ R25, R65, R74 ;  /* 0x0000004a41197220 */ /* 0x000fe20000410000 */
[-C--:B0-----:R-:W-:Y:S01]  /*187c0*/  FMUL.FTZ R6, R70, R65.reuse ;  /* 0x0000004146067220 */ /* 0x081fe20000410000 */
[----:B------:R-:W-:-:S03]  /*187d0*/  FFMA.FTZ R37, R10, R65, -R12 ;  /* 0x000000410a257223 */ /* 0x000fc6000001080c */
[-CC-:B------:R-:W-:Y:S01]  /*187e0*/  FFMA.FTZ R36, R8, R65.reuse, -R6.reuse ;  /* 0x0000004108247223 */ /* 0x180fe20000010806 */
[-C--:B------:R-:W-:Y:S01]  /*187f0*/  FFMA.FTZ R161, R9, R65.reuse, -R6 ;  /* 0x0000004109a17223 */ /* 0x080fe20000010806 */
[----:B------:R-:W4:Y:S01]  /*18800*/  MUFU.EX2 R160, R160 ;  /* 0x000000a000a07308 */ /* 0x000f220000000800 */
[-CC-:B------:R-:W-:Y:S01]  /*18810*/  FFMA.FTZ R168, R29, R65.reuse, -R12.reuse ;  /* 0x000000411da87223 */ /* 0x180fe2000001080c */
[-CC-:B------:R-:W-:Y:S01]  /*18820*/  FFMA.FTZ R35, R15, R65.reuse, -R12.reuse ;  /* 0x000000410f237223 */ /* 0x180fe2000001080c */
[-C--:B------:R-:W-:Y:S01]  /*18830*/  FFMA.FTZ R29, R34, R65.reuse, -R12 ;  /* 0x00000041221d7223 */ /* 0x080fe2000001080c */
[----:B------:R-:W-:-:S04]  /*18840*/  FFMA.FTZ R34, R14, R65, -R6 ;  /* 0x000000410e227223 */ /* 0x000fc80000010806 */
[----:B------:R-:W-:Y:S01]  /*18850*/  MUFU.EX2 R25, R25 ;  /* 0x0000001900197308 */ /* 0x000fe20000000800 */
[-C--:B------:R-:W-:Y:S01]  /*18860*/  FFMA.FTZ R162, R20, R65.reuse, -R12 ;  /* 0x0000004114a27223 */ /* 0x080fe2000001080c */
[----:B------:R-:W-:-:S06]  /*18870*/  FFMA.FTZ R163, R18, R65, -R6 ;  /* 0x0000004112a37223 */ /* 0x000fcc0000010806 */
[----:B------:R-:W0:Y:S01]  /*18880*/  MUFU.EX2 R36, R36 ;  /* 0x0000002400247308 */ /* 0x000e220000000800 */
[----:B------:R-:W-:-:S07]  /*18890*/  FFMA.FTZ R170, R32, R65, -R12 ;  /* 0x0000004120aa7223 */ /* 0x000fce000001080c */
[----:B------:R-:W1:Y:S01]  /*188a0*/  MUFU.EX2 R37, R37 ;  /* 0x0000002500257308 */ /* 0x000e620000000800 */
[-C--:B------:R-:W-:Y:S01]  /*188b0*/  FFMA.FTZ R33, R21, R65.reuse, -R12 ;  /* 0x0000004115217223 */ /* 0x080fe2000001080c */
[----:B------:R-:W-:-:S06]  /*188c0*/  FFMA.FTZ R32, R19, R65, -R6 ;  /* 0x0000004113207223 */ /* 0x000fcc0000010806 */
[----:B------:R-:W2:Y:S01]  /*188d0*/  MUFU.EX2 R161, R161 ;  /* 0x000000a100a17308 */ /* 0x000ea20000000800 */
[----:B------:R-:W-:-:S07]  /*188e0*/  FFMA.FTZ R169, R24, R65, -R6 ;  /* 0x0000004118a97223 */ /* 0x000fce0000010806 */
[----:B------:R-:W3:Y:S08]  /*188f0*/  MUFU.EX2 R35, R35 ;  /* 0x0000002300237308 */ /* 0x000ef00000000800 */
[----:B------:R-:W3:Y:S01]  /*18900*/  MUFU.EX2 R34, R34 ;  /* 0x0000002200227308 */ /* 0x000ee20000000800 */
[----:B----4-:R-:W-:Y:S01]  /*18910*/  FFMA.FTZ R8, R7, R67, R160 ;  /* 0x0000004307087223 */ /* 0x010fe200000100a0 */
[----:B------:R-:W-:Y:S01]  /*18920*/  FFMA.FTZ R31, R30, R65, -R12 ;  /* 0x000000411e1f7223 */ /* 0x000fe2000001080c */
[----:B0-----:R-:W-:-:S05]  /*18930*/  FFMA.FTZ R68, R25, R68, R36 ;  /* 0x0000004419447223 */ /* 0x001fca0000010024 */
        /* <DEDUP_REMOVED lines=21> */
[-C--:B------:R-:W-:Y:S01]  /*18a90*/  FFMA.FTZ R15, R72, R65.reuse, -R12 ;  /* 0x00000041480f7223 */ /* 0x080fe2000001080c */
[----:B------:R-:W-:-:S06]  /*18aa0*/  FFMA.FTZ R179, R39, R65, -R6 ;  /* 0x0000004127b37223 */ /* 0x000fcc0000010806 */
[----:B------:R-:W2:Y:S01]  /*18ab0*/  MUFU.EX2 R171, R171 ;  /* 0x000000ab00ab7308 */ /* 0x000ea20000000800 */
[----:B---3--:R-:W-:Y:S01]  /*18ac0*/  FADD.FTZ R10, R168, R11 ;  /* 0x0000000ba80a7221 */ /* 0x008fe20000010000 */
[----:B------:R-:W-:-:S06]  /*18ad0*/  FADD.FTZ R9, R169, R8 ;  /* 0x00000008a9097221 */ /* 0x000fcc0000010000 */
[----:B------:R-:W3:Y:S01]  /*18ae0*/  MUFU.EX2 R29, R29 ;  /* 0x0000001d001d7308 */ /* 0x000ee20000000800 */
[-C--:B------:R-:W-:Y:S01]  /*18af0*/  FFMA.FTZ R178, R73, R65.reuse, -R12 ;  /* 0x0000004149b27223 */ /* 0x080fe2000001080c */
[----:B------:R-:W-:-:S06]  /*18b00*/  FFMA.FTZ R14, R40, R65, -R6 ;  /* 0x00000041280e7223 */ /* 0x000fcc0000010806 */
[----:B------:R-:W3:Y:S01]  /*18b10*/  MUFU.EX2 R28, R28 ;  /* 0x0000001c001c7308 */ /* 0x000ee20000000800 */
[----:B0-----:R-:W-:Y:S01]  /*18b20*/  FADD.FTZ R11, R31, R10 ;  /* 0x0000000a1f0b7221 */ /* 0x001fe20000010000 */
[----:B----4-:R-:W-:-:S06]  /*18b30*/  FADD.FTZ R8, R30, R9 ;  /* 0x000000091e087221 */ /* 0x010fcc0000010000 */
[----:B------:R-:W0:Y:S01]  /*18b40*/  MUFU.EX2 R176, R176 ;  /* 0x000000b000b07308 */ /* 0x000e220000000800 */
[-C--:B------:R-:W-:Y:S01]  /*18b50*/  FFMA.FTZ R225, R46, R65.reuse, -R12 ;  /* 0x000000412ee17223 */ /* 0x080fe2000001080c */
[----:B------:R-:W-:-:S06]  /*18b60*/  FFMA.FTZ R223, R42, R65, -R6 ;  /* 0x000000412adf7223 */ /* 0x000fcc0000010806 */
        /* <DEDUP_REMOVED lines=82> */
[----:B--2---:R-:W-:Y:S01]  /*19090*/  FADD.FTZ R8, R18, R11 ;  /* 0x0000000b12087221 */ /* 0x004fe20000010000 */
[----:B------:R-:W-:Y:S01]  /*190a0*/  FMUL.FTZ R27, R7, R66 ;  /* 0x00000042071b7220 */ /* 0x000fe20000410000 */
[----:B------:R-:W-:Y:S02]  /*190b0*/  IMAD.U32 R10, RZ, RZ, UR6 ;  /* 0x00000006ff0a7e24 */ /* 0x000fe4000f8e00ff */
[----:B---3--:R-:W-:Y:S01]  /*190c0*/  FADD.FTZ R9, R21, R6 ;  /* 0x0000000615097221 */ /* 0x008fe20000010000 */
[----:B------:R-:W-:Y:S01]  /*190d0*/  IMAD.U32 R11, RZ, RZ, UR5 ;  /* 0x00000005ff0b7e24 */ /* 0x000fe2000f8e00ff */
[----:B------:R-:W-:Y:S01]  /*190e0*/  ST.E desc[UR44][R16.64+0x240], R27 ;  /* 0x0002401b10007985 */ /* 0x000fe2000c10192c */
[----:B------:R-:W-:-:S03]  /*190f0*/  FADD.FTZ R13, R19, R8 ;  /* 0x00000008130d7221 */ /* 0x000fc60000010000 */
[----:B------:R-:W-:Y:S04]  /*19100*/  ST.E desc[UR44][R16.64+0x220], R9 ;  /* 0x0002200910007985 */ /* 0x000fe8000c10192c */
[----:B------:R0:W-:Y:S04]  /*19110*/  ST.E desc[UR44][R16.64+0x224], R13 ;  /* 0x0002240d10007985 */ /* 0x0001e8000c10192c */
[----:B------:R-:W2:Y:S02]  /*19120*/  LD.E R6, desc[UR44][R10.64] ;  /* 0x0000002c0a067980 */ /* 0x000ea4000c101900 */
[----:B--2---:R-:W-:-:S05]  /*19130*/  FMUL.FTZ R39, R7, R6 ;  /* 0x0000000607277220 */ /* 0x004fca0000410000 */
[----:B------:R1:W-:Y:S04]  /*19140*/  ST.E desc[UR44][R10.64], R39 ;  /* 0x000000270a007985 */ /* 0x0003e8000c10192c */
[----:B------:R-:W0:Y:S04]  /*19150*/  LD.E R148, desc[UR44][R16.64+0x250] ;  /* 0x0002502c10947980 */ /* 0x000e28000c101900 */
[----:B------:R-:W2:Y:S04]  /*19160*/  LD.E R150, desc[UR44][R16.64+0x434] ;  /* 0x0004342c10967980 */ /* 0x000ea8000c101900 */
[----:B------:R-:W3:Y:S04]  /*19170*/  LD.E R146, desc[UR44][R16.64+0x254] ;  /* 0x0002542c10927980 */ /* 0x000ee8000c101900 */
[----:B------:R-:W1:Y:S04]  /*19180*/  LD.E R144, desc[UR44][R16.64+0x260] ;  /* 0x0002602c10907980 */ /* 0x000e68000c101900 */
        /* <DEDUP_REMOVED lines=62> */
[----:B---3--:R-:W-:-:S03]  /*19570*/  FMUL.FTZ R27, R7, R146 ;  /* 0x00000092071b7220 */ /* 0x008fc60000410000 */
[----:B------:R2:W-:Y:S01]  /*19580*/  ST.E desc[UR44][R16.64+0x434], R9 ;  /* 0x0004340910007985 */ /* 0x0005e2000c10192c */
[C---:B-1----:R-:W-:Y:S01]  /*19590*/  FMUL.FTZ R39, R7.reuse, R144 ;  /* 0x0000009007277220 */ /* 0x042fe20000410000 */
[C---:B----4-:R-:W-:Y:S01]  /*195a0*/  FMUL.FTZ R41, R7.reuse, R142 ;  /* 0x0000008e07297220 */ /* 0x050fe20000410000 */
[C---:B------:R-:W-:Y:S01]  /*195b0*/  FMUL.FTZ R43, R7.reuse, R128 ;  /* 0x00000080072b7220 */ /* 0x040fe20000410000 */
[C---:B0-----:R-:W-:Y:S01]  /*195c0*/  FMUL.FTZ R13, R7.reuse, R134 ;  /* 0x00000086070d7220 */ /* 0x041fe20000410000 */
[C---:B--2---:R-:W-:Y:S01]  /*195d0*/  FMUL.FTZ R9, R7.reuse, R136 ;  /* 0x0000008807097220 */ /* 0x044fe20000410000 */
        /* <DEDUP_REMOVED lines=29> */
[C---:B-1----:R-:W-:Y:S01]  /*197b0*/  FMUL.FTZ R41, R7.reuse, R112 ;  /* 0x0000007007297220 */ /* 0x042fe20000410000 */
[C---:B--2---:R-:W-:Y:S01]  /*197c0*/  FMUL.FTZ R43, R7.reuse, R106 ;  /* 0x0000006a072b7220 */ /* 0x044fe20000410000 */
[C---:B---3--:R-:W-:Y:S01]  /*197d0*/  FMUL.FTZ R13, R7.reuse, R102 ;  /* 0x00000066070d7220 */ /* 0x048fe20000410000 */
[C---:B0-----:R-:W-:Y:S01]  /*197e0*/  FMUL.FTZ R9, R7.reuse, R104 ;  /* 0x0000006807097220 */ /* 0x041fe20000410000 */
        /* <DEDUP_REMOVED lines=54> */
[----:B------:R0:W-:Y:S01]  /*19b50*/  ST.E desc[UR44][R16.64+0x3a4], R27 ;  /* 0x0003a41b10007985 */ /* 0x0001e2000c10192c */
[----:B------:R-:W-:-:S03]  /*19b60*/  FMUL.FTZ R51, R7, R12 ;  /* 0x0000000c07337220 */ /* 0x000fc60000410000 */
        /* <DEDUP_REMOVED lines=15> */
[----:B------:R-:W-:Y:S02]  /*19c60*/  IMAD.U32 R8, RZ, RZ, UR6 ;  /* 0x00000006ff087e24 */ /* 0x000fe4000f8e00ff */
[----:B---3--:R-:W-:Y:S01]  /*19c70*/  FMUL.FTZ R13, R7, R24 ;  /* 0x00000018070d7220 */ /* 0x008fe20000410000 */
[----:B0-----:R-:W-:Y:S01]  /*19c80*/  IMAD.U32 R9, RZ, RZ, UR5 ;  /* 0x00000005ff097e24 */ /* 0x001fe2000f8e00ff */
[----:B------:R0:W-:Y:S04]  /*19c90*/  ST.E desc[UR44][R16.64+0x3f0], R27 ;  /* 0x0003f01b10007985 */ /* 0x0001e8000c10192c */
        /* <DEDUP_REMOVED lines=8> */
[----:B------:R-:W0:Y:S01]  /*19d20*/  LD.E R12, desc[UR44][R8.64] ;  /* 0x0000002c080c7980 */ /* 0x000e22000c101900 */
[----:B------:R-:W-:Y:S01]  /*19d30*/  ULOP3.LUT UR4, UR4, 0xc, URZ, 0xfc, !UPT ;  /* 0x0000000c04047892 */ /* 0x000fe2000f8efc3f */
[----:B------:R-:W-:-:S05]  /*19d40*/  IMAD.U32 R7, RZ, RZ, UR5 ;  /* 0x00000005ff077e24 */ /* 0x000fca000f8e00ff */
[----:B------:R-:W-:Y:S02]  /*19d50*/  IMAD.U32 R6, RZ, RZ, UR4 ;  /* 0x00000004ff067e24 */ /* 0x000fe4000f8e00ff */
[----:B0-----:R-:W-:-:S05]  /*19d60*/  FMUL.FTZ R27, R25, R12 ;  /* 0x0000000c191b7220 */ /* 0x001fca0000410000 */
[----:B------:R0:W-:Y:S04]  /*19d70*/  ST.E desc[UR44][R8.64], R27 ;  /* 0x0000001b08007985 */ /* 0x0001e8000c10192c */
[----:B------:R-:W1:Y:S02]  /*19d80*/  LD.E R12, desc[UR44][R6.64] ;  /* 0x0000002c060c7980 */ /* 0x000e64000c101900 */
[----:B-1----:R-:W-:-:S05]  /*19d90*/  FMUL.FTZ R13, R25, R12 ;  /* 0x0000000c190d7220 */ /* 0x002fca0000410000 */
[----:B------:R1:W-:Y:S04]  /*19da0*/  ST.E desc[UR44][R6.64], R13 ;  /* 0x0000000d06007985 */ /* 0x0003e8000c10192c */
        /* <DEDUP_REMOVED lines=60> */
[----:B-1----:R-:W2:Y:S04]  /*1a170*/  LD.E R13, desc[UR44][R16.64+0x42c] ;  /* 0x00042c2c100d7980 */ /* 0x002ea8000c101900 */
[----:B------:R-:W2:Y:S01]  /*1a180*/  LD.E R24, desc[UR44][R16.64+0x438] ;  /* 0x0004382c10187980 */ /* 0x000ea2000c101900 */
[C---:B---3--:R-:W-:Y:S01]  /*1a190*/  FMUL.FTZ R93, R25.reuse, R93 ;  /* 0x0000005d195d7220 */ /* 0x048fe20000410000 */
[C---:B----4-:R-:W-:Y:S01]  /*1a1a0*/  FMUL.FTZ R91, R25.reuse, R91 ;  /* 0x0000005b195b7220 */ /* 0x050fe20000410000 */
        /* <DEDUP_REMOVED lines=75> */
[C---:B------:R-:W-:Y:S01]  /*1a660*/  FMUL.FTZ R55, R25.reuse, R42 ;  /* 0x0000002a19377220 */ /* 0x040fe20000410000 */
[C---:B------:R-:W-:Y:S01]  /*1a670*/  FMUL.FTZ R61, R25.reuse, R44 ;  /* 0x0000002c193d7220 */ /* 0x040fe20000410000 */
[C---:B------:R-:W-:Y:S01]  /*1a680*/  FMUL.FTZ R41, R25.reuse, R41 ;  /* 0x0000002919297220 */ /* 0x040fe20000410000 */
[C---:B------:R-:W-:Y:S01]  /*1a690*/  FMUL.FTZ R27, R25.reuse, R27 ;  /* 0x0000001b191b7220 */ /* 0x040fe20000410000 */
[C---:B---3--:R-:W-:Y:S01]  /*1a6a0*/  FMUL.FTZ R47, R25.reuse, R40 ;  /* 0x00000028192f7220 */ /* 0x048fe20000410000 */
[C---:B------:R-:W-:Y:S01]  /*1a6b0*/  FMUL.FTZ R39, R25.reuse, R39 ;  /* 0x0000002719277220 */ /* 0x040fe20000410000 */
[C---:B-1----:R-:W-:Y:S01]  /*1a6c0*/  FMUL.FTZ R49, R25.reuse, R38 ;  /* 0x0000002619317220 */ /* 0x042fe20000410000 */
[----:B0-----:R-:W-:Y:S01]  /*1a6d0*/  FMUL.FTZ R43, R25, R26 ;  /* 0x0000001a192b7220 */ /* 0x001fe20000410000 */
        /* <DEDUP_REMOVED lines=49> */
[----:B------:R-:W3:Y:S04]  /*1a9f0*/  LD.E R43, desc[UR44][R6.64] ;  /* 0x0000002c062b7980 */ /* 0x000ee8000c101900 */
[----:B---3--:R3:W-:Y:S04]  /*1aa00*/  ST.E desc[UR44][R6.64], R43 ;  /* 0x0000002b06007985 */ /* 0x0087e8000c10192c */
[----:B------:R-:W4:Y:S04]  /*1aa10*/  LD.E R25, desc[UR44][R16.64+0x250] ;  /* 0x0002502c10197980 */ /* 0x000f28000c101900 */
        /* <DEDUP_REMOVED lines=76> */
[----:B------:R-:W-:Y:S04]  /*1aee0*/  ST.E desc[UR44][R16.64+0x258], R47 ;  /* 0x0002582f10007985 */ /* 0x000fe8000c10192c */
[----:B------:R1:W-:Y:S04]  /*1aef0*/  ST.E desc[UR44][R16.64+0x25c], R27 ;  /* 0x00025c1b10007985 */ /* 0x0003e8000c10192c */
[----:B------:R-:W-:Y:S04]  /*1af00*/  ST.E desc[UR44][R16.64+0x260], R49 ;  /* 0x0002603110007985 */ /* 0x000fe8000c10192c */
[----:B------:R-:W-:Y:S04]  /*1af10*/  ST.E desc[UR44][R16.64+0x264], R51 ;  /* 0x0002643310007985 */ /* 0x000fe8000c10192c */
[----:B------:R1:W-:Y:S04]  /*1af20*/  ST.E desc[UR44][R16.64+0x268], R39 ;  /* 0x0002682710007985 */ /* 0x0003e8000c10192c */
[----:B------:R-:W-:Y:S04]  /*1af30*/  ST.E desc[UR44][R16.64+0x26c], R53 ;  /* 0x00026c3510007985 */ /* 0x000fe8000c10192c */
[----:B--2---:R2:W-:Y:S04]  /*1af40*/  ST.E desc[UR44][R16.64+0x270], R41 ;  /* 0x0002702910007985 */ /* 0x0045e8000c10192c */
[----:B------:R-:W-:Y:S04]  /*1af50*/  ST.E desc[UR44][R16.64+0x274], R55 ;  /* 0x0002743710007985 */ /* 0x000fe8000c10192c */
[----:B---3--:R3:W-:Y:S04]  /*1af60*/  ST.E desc[UR44][R16.64+0x278], R43 ;  /* 0x0002782b10007985 */ /* 0x0087e8000c10192c */
[----:B------:R3:W-:Y:S04]  /*1af70*/  ST.E desc[UR44][R16.64+0x27c], R57 ;  /* 0x00027c3910007985 */ /* 0x0007e8000c10192c */
[----:B------:R3:W-:Y:S04]  /*1af80*/  ST.E desc[UR44][R16.64+0x280], R59 ;  /* 0x0002803b10007985 */ /* 0x0007e8000c10192c */
[----:B------:R3:W-:Y:S04]  /*1af90*/  ST.E desc[UR44][R16.64+0x284], R61 ;  /* 0x0002843d10007985 */ /* 0x0007e8000c10192c */
[----:B------:R3:W-:Y:S04]  /*1afa0*/  ST.E desc[UR44][R16.64+0x288], R63 ;  /* 0x0002883f10007985 */ /* 0x0007e8000c10192c */
[----:B------:R3:W-:Y:S04]  /*1afb0*/  ST.E desc[UR44][R16.64+0x28c], R65 ;  /* 0x00028c4110007985 */ /* 0x0007e8000c10192c */
[----:B0-----:R-:W4:Y:S04]  /*1afc0*/  LD.E R25, desc[UR44][R16.64+0x290] ;  /* 0x0002902c10197980 */ /* 0x001f28000c101900 */
[----:B-1----:R-:W4:Y:S04]  /*1afd0*/  LD.E R27, desc[UR44][R16.64+0x298] ;  /* 0x0002982c101b7980 */ /* 0x002f28000c101900 */
        /* <DEDUP_REMOVED lines=76> */
[----:B--2---:R2:W-:Y:S04]  /*1b4a0*/  ST.E desc[UR44][R16.64+0x2a8], R41 ;  /* 0x0002a82910007985 */ /* 0x0045e8000c10192c */
[----:B---3--:R3:W-:Y:S04]  /*1b4b0*/  ST.E desc[UR44][R16.64+0x2b0], R43 ;  /* 0x0002b02b10007985 */ /* 0x0087e8000c10192c */
        /* <DEDUP_REMOVED lines=77> */
[----:B0-----:R-:W3:Y:S01]  /*1b990*/  LDL R25, [R1+0x68] ;  /* 0x0000680001197983 */ /* 0x001ee20000100800 */
[----:B------:R-:W-:-:S02]  /*1b9a0*/  IMAD R12, R24, 0xc00, R12 ;  /* 0x00000c00180c7824 */ /* 0x000fc400078e020c */
[----:B-1----:R-:W-:Y:S01]  /*1b9b0*/  IMAD.MOV.U32 R27, RZ, RZ, R13 ;  /* 0x000000ffff1b7224 */ /* 0x002fe200078e000d */
[----:B------:R-:W-:Y:S01]  /*1b9c0*/  F2FP.F16.F32.PACK_AB R160, R37, R160 ;  /* 0x000000a025a0723e */ /* 0x000fe200000000ff */
[C---:B------:R-:W-:Y:S01]  /*1b9d0*/  VIADD R26, R12.reuse, 0x100 ;  /* 0x000001000c1a7836 */ /* 0x040fe20000000000 */
[----:B------:R-:W-:Y:S01]  /*1b9e0*/  IADD3 R24, R12, 0x80, RZ ;  /* 0x000000800c187810 */ /* 0x000fe20007ffe0ff */
[----:B------:R-:W3:Y:S01]  /*1b9f0*/  LD.E R37, desc[UR44][R16.64+0x274] ;  /* 0x0002742c10257980 */ /* 0x000ee2000c101900 */
[----:B------:R-:W-:Y:S02]  /*1ba00*/  R2UR UR15, R27 ;  /* 0x000000001b0f72ca */ /* 0x000fe400000e0000 */
[----:B------:R-:W-:Y:S01]  /*1ba10*/  R2UR UR10, R24 ;  /* 0x00000000180a72ca */ /* 0x000fe200000e0000 */
[----:B------:R-:W3:Y:S01]  /*1ba20*/  LD.E R38, desc[UR44][R16.64+0x278] ;  /* 0x0002782c10267980 */ /* 0x000ee2000c101900 */
[----:B------:R-:W-:Y:S02]  /*1ba30*/  R2UR UR14, R26 ;  /* 0x000000001a0e72ca */ /* 0x000fe400000e0000 */
[----:B------:R-:W-:Y:S01]  /*1ba40*/  F2FP.F16.F32.PACK_AB R161, R161, R36 ;  /* 0x00000024a1a1723e */ /* 0x000fe200000000ff */
[----:B------:R-:W3:Y:S01]  /*1ba50*/  LD.E R24, desc[UR44][R16.64+0x240] ;  /* 0x0002402c10187980 */ /* 0x000ee2000c101900 */
[----:B------:R-:W-:-:S02]  /*1ba60*/  F2FP.F16.F32.PACK_AB R162, R162, R35 ;  /* 0x00000023a2a2723e */ /* 0x000fc400000000ff */
[----:B------:R-:W-:Y:S01]  /*1ba70*/  F2FP.F16.F32.PACK_AB R163, R163, R34 ;  /* 0x00000022a3a3723e */ /* 0x000fe200000000ff */
[----:B------:R-:W3:Y:S01]  /*1ba80*/  LD.E R35, desc[UR44][R16.64+0x26c] ;  /* 0x00026c2c10237980 */ /* 0x000ee2000c101900 */
[----:B------:R-:W-:Y:S02]  /*1ba90*/  F2FP.F16.F32.PACK_AB R168, R168, R33 ;  /* 0x00000021a8a8723e */ /* 0x000fe400000000ff */
[----:B------:R-:W-:Y:S01]  /*1baa0*/  F2FP.F16.F32.PACK_AB R169, R169, R32 ;  /* 0x00000020a9a9723e */ /* 0x000fe200000000ff */
[----:B------:R-:W3:Y:S01]  /*1bab0*/  LD.E R33, desc[UR44][R16.64+0x264] ;  /* 0x0002642c10217980 */ /* 0x000ee2000c101900 */
[----:B------:R-:W-:Y:S02]  /*1bac0*/  F2FP.F16.F32.PACK_AB R170, R170, R31 ;  /* 0x0000001faaaa723e */ /* 0x000fe400000000ff */
[----:B------:R-:W-:Y:S01]  /*1bad0*/  F2FP.F16.F32.PACK_AB R171, R171, R30 ;  /* 0x0000001eabab723e */ /* 0x000fe200000000ff */
[----:B------:R-:W3:Y:S01]  /*1bae0*/  LD.E R31, desc[UR44][R16.64+0x25c] ;  /* 0x00025c2c101f7980 */ /* 0x000ee2000c101900 */
[----:B------:R-:W-:-:S02]  /*1baf0*/  F2FP.F16.F32.PACK_AB R176, R176, R29 ;  /* 0x0000001db0b0723e */ /* 0x000fc400000000ff */
[----:B------:R-:W-:Y:S01]  /*1bb00*/  F2FP.F16.F32.PACK_AB R177, R177, R28 ;  /* 0x0000001cb1b1723e */ /* 0x000fe200000000ff */
        /* <DEDUP_REMOVED lines=8> */
[----:B--2---:R-:W4:Y:S04]  /*1bb90*/  LD.E R41, desc[UR44][R16.64+0x284] ;  /* 0x0002842c10297980 */ /* 0x004f28000c101900 */
[----:B------:R-:W4:Y:S04]  /*1bba0*/  LD.E R42, desc[UR44][R16.64+0x288] ;  /* 0x0002882c102a7980 */ /* 0x000f28000c101900 */
[----:B---3--:R-:W4:Y:S04]  /*1bbb0*/  LD.E R43, desc[UR44][R16.64+0x28c] ;  /* 0x00028c2c102b7980 */ /* 0x008f28000c101900 */
        /* <DEDUP_REMOVED lines=57> */
[----:B------:R-:W-:Y:S01]  /*1bf50*/  ISETP.NE.U32.AND P0, PT, R25, RZ, PT ;  /* 0x000000ff1900720c */ /* 0x000fe20003f05070 */
[----:B------:R-:W-:-:S02]  /*1bf60*/  IMAD.MOV.U32 R25, RZ, RZ, R13 ;  /* 0x000000ffff197224 */ /* 0x000fc400078e000d */
[----:B------:R-:W4:Y:S03]  /*1bf70*/  LD.E R101, desc[UR44][R16.64+0x374] ;  /* 0x0003742c10657980 */ /* 0x000f26000c101900 */
        /* <DEDUP_REMOVED lines=56> */
[----:B------:R-:W-:Y:S01]  /*1c300*/  VOTEU.ANY UP0, P0 ;  /* 0x00000000003f7886 */ /* 0x000fe20000000100 */
[----:B----4-:R-:W-:-:S11]  /*1c310*/  WARPGROUP.ARRIVE ;  /* 0x00000000000079c5 */ /* 0x010fd60000000000 */
[----:B------:R-:W-:Y:S01]  /*1c320*/  HGMMA.64x256x16.F32 R24, R160, gdesc[UR4].tnspB, R24, UP0, gsb0 ;  /* 0x43e00004a0187df0 */ /* 0x000fe2000b800818 */
[----:B------:R-:W-:Y:S02]  /*1c330*/  F2FP.F16.F32.PACK_AB R178, R178, R15 ;  /* 0x0000000fb2b2723e */ /* 0x000fe400000000ff */
[----:B------:R-:W-:Y:S01]  /*1c340*/  F2FP.F16.F32.PACK_AB R179, R14, R179 ;  /* 0x000000b30eb3723e */ /* 0x000fe200000000ff */
        /* <DEDUP_REMOVED lines=816> */
[----:B--2---:R-:W-:Y:S04]  /*1f650*/  ST.E desc[UR44][R10.64], R15 ;  /* 0x0000000f0a007985 */ /* 0x004fe8000c10192c */
[----:B------:R-:W2:Y:S04]  /*1f660*/  LD.E R19, desc[UR44][R8.64] ;  /* 0x0000002c08137980 */ /* 0x000ea8000c101900 */
[----:B--2---:R1:W-:Y:S04]  /*1f670*/  ST.E desc[UR44][R8.64], R19 ;  /* 0x0000001308007985 */ /* 0x0043e8000c10192c */
[----:B------:R-:W2:Y:S04]  /*1f680*/  LD.E R21, desc[UR44][R6.64] ;  /* 0x0000002c06157980 */ /* 0x000ea8000c101900 */
[----:B--2---:R2:W-:Y:S04]  /*1f690*/  ST.E desc[UR44][R6.64], R21 ;  /* 0x0000001506007985 */ /* 0x0045e8000c10192c */
[----:B0-----:R-:W3:Y:S04]  /*1f6a0*/  LD.E R5, desc[UR44][R16.64+0x250] ;  /* 0x0002502c10057980 */ /* 0x001ee8000c101900 */
[----:B-1----:R-:W4:Y:S04]  /*1f6b0*/  LD.E R8, desc[UR44][R16.64+0x25c] ;  /* 0x00025c2c10087980 */ /* 0x002f28000c101900 */
[----:B--2---:R-:W2:Y:S04]  /*1f6c0*/  LD.E R6, desc[UR44][R16.64+0x254] ;  /* 0x0002542c10067980 */ /* 0x004ea8000c101900 */
        /* <DEDUP_REMOVED lines=121> */
[----:B---3--:R-:W-:Y:S04]  /*1fe60*/  ST.E desc[UR44][R16.64+0x250], R5 ;  /* 0x0002500510007985 */ /* 0x008fe8000c10192c */
[----:B--2---:R-:W-:Y:S04]  /*1fe70*/  ST.E desc[UR44][R16.64+0x254], R6 ;  /* 0x0002540610007985 */ /* 0x004fe8000c10192c */
        /* <DEDUP_REMOVED lines=130> */
.L_x_4019:
[----:B------:R-:W-:Y:S05]  /*206a0*/  BSYNC B0 ;  /* 0x0000000000007941 */ /* 0x000fea0003800000 */
.L_x_4018:
        /* <DEDUP_REMOVED lines=9> */
.L_x_4001:
[----:B------:R-:W-:-:S13]  /*20740*/  ISETP.GE.AND P0, PT, R0, R202, PT ;  /* 0x000000ca0000720c */ /* 0x000fda0003f06270 */
[----:B------:R-:W-:Y:S05]  /*20750*/  @!P0 BRA `(.L_x_4021) ;  /* 0x000000b000d08947 */ /* 0x000fea0003800000 */
[----:B------:R0:W5:Y:S02]  /*20760*/  LDL.64 R2, [R1+0x158] ;  /* 0x0001580001027983 */ /* 0x0001640000100a00 */
.L_x_4050:
        /* <DEDUP_REMOVED lines=21> */
.L_x_4023:
[----:B------:R-:W-:Y:S05]  /*208c0*/  BSYNC B0 ;  /* 0x0000000000007941 */ /* 0x000fea0003800000 */
.L_x_4022:
        /* <DEDUP_REMOVED lines=13> */
.L_x_4025:
[----:B------:R-:W-:Y:S05]  /*209a0*/  BSYNC B0 ;  /* 0x0000000000007941 */ /* 0x000fea0003800000 */
.L_x_4024:
        /* <DEDUP_REMOVED lines=8> */
.L_x_4027:
[----:B------:R-:W-:Y:S05]  /*20a30*/  BSYNC B0 ;  /* 0x0000000000007941 */ /* 0x000fea0003800000 */
.L_x_4026:
[----:B------:R-:W2:Y:S04]  /*20a40*/  LD.E R5, desc[UR44][R2.64] ;  /* 0x0000002c02057980 */ /* 0x000ea8000c101900 */
[----:B------:R-:W2:Y:S01]  /*20a50*/  LDL.64 R14, [R1+0x80] ;  /* 0x00008000010e7983 */ /* 0x000ea20000100a00 */
[----:B------:R-:W-:Y:S05]  /*20a60*/  WARPSYNC.ALL ;  /* 0x0000000000007948 */ /* 0x000fea0003800000 */
[----:B------:R3:W-:Y:S04]  /*20a70*/  STL [R1+0x60], RZ ;  /* 0x000060ff01007387 */ /* 0x0007e80000100800 */
[----:B------:R-:W4:Y:S01]  /*20a80*/  LD.E.64 R20, desc[UR44][R16.64+0x78] ;  /* 0x0000782c10147980 */ /* 0x000f22000c101b00 */
[----:B------:R-:W-:-:S05]  /*20a90*/  IMAD.MOV.U32 R4, RZ, RZ, 0x1 ;  /* 0x00000001ff047424 */ /* 0x000fca00078e00ff */
[----:B------:R3:W-:Y:S04]  /*20aa0*/  STL [R1+0x60], R4 ;  /* 0x0000600401007387 */ /* 0x0007e80000100800 */
[----:B-1---5:R-:W3:Y:S04]  /*20ab0*/  LD.E.64 R8, desc[UR44][R16.64+0x78] ;  /* 0x0000782c10087980 */ /* 0x022ee8000c101b00 */
        /* <DEDUP_REMOVED lines=12> */
[----:B------:R-:W-:Y:S01]  /*20b80*/  VIADD R20, R14, 0x2 ;  /* 0x000000020e147836 */ /* 0x000fe20000000000 */
[----:B---3--:R-:W-:Y:S01]  /*20b90*/  IADD3 R8, R8, 0x2, RZ ;  /* 0x0000000208087810 */ /* 0x008fe20007ffe0ff */
[----:B------:R-:W-:Y:S01]  /*20ba0*/  IMAD.MOV.U32 R21, RZ, RZ, R15 ;  /* 0x000000ffff157224 */ /* 0x000fe200078e000f */
[----:B------:R-:W-:Y:S02]  /*20bb0*/  R2UR UR5, R9 ;  /* 0x00000000090572ca */ /* 0x000fe400000e0000 */
[----:B------:R-:W-:Y:S02]  /*20bc0*/  R2UR UR6, R20 ;  /* 0x00000000140672ca */ /* 0x000fe400000e0000 */
[----:B------:R-:W-:Y:S02]  /*20bd0*/  R2UR UR7, R21 ;  /* 0x00000000150772ca */ /* 0x000fe400000e0000 */
[----:B------:R-:W-:Y:S01]  /*20be0*/  R2UR UR4, R8 ;  /* 0x00000000080472ca */ /* 0x000fe200000e0000 */
[----:B------:R-:W-:-:S02]  /*20bf0*/  WARPGROUP.DEPBAR.LE gsb0, 0x0 ;  /* 0x00008000000079c5 */ /* 0x000fc40000010000 */
        /* <DEDUP_REMOVED lines=31> */
.L_x_4030:
[----:B------:R-:W-:Y:S05]  /*20df0*/  BSYNC B0 ;  /* 0x0000000000007941 */ /* 0x000fea0003800000 */
.L_x_4029:
        /* <DEDUP_REMOVED lines=13> */
.L_x_4032:
[----:B------:R-:W-:Y:S05]  /*20ed0*/  BSYNC B0 ;  /* 0x0000000000007941 */ /* 0x000fea0003800000 */
.L_x_4031:
        /* <DEDUP_REMOVED lines=8> */
.L_x_4034:
[----:B------:R-:W-:Y:S05]  /*20f60*/  BSYNC B0 ;  /* 0x0000000000007941 */ /* 0x000fea0003800000 */
.L_x_4033:
        /* <DEDUP_REMOVED lines=177> */
[----:B------:R2:W-:Y:S01]  /*21a80*/  STL [R1+0x70], R4 ;  /* 0x0000700401007387 */ /* 0x0005e20000100800 */
[----:B------:R-:W-:-:S02]  /*21a90*/  WARPGROUP.DEPBAR.LE gsb0, 0x0 ;  /* 0x00008000000079c5 */ /* 0x000fc40000010000 */
[----:B------:R-:W-:-:S06]  /*21aa0*/  WARPGROUP.ARRIVE ;  /* 0x00000000000079c5 */ /* 0x000fcc0000000000 */
[----:B------:R-:W-:Y:S01]  /*21ab0*/  HGMMA.64x96x16.F32 R24, gdesc[UR4], R24, gsb0 ;  /* 0x01600000041879f0 */ /* 0x000fe20008000818 */
[----:B------:R2:W-:Y:S01]  /*21ac0*/  STL [R1+0x70], R4 ;  /* 0x0000700401007387 */ /* 0x0005e20000100800 */
[----:B-1----:R-:W-:-:S03]  /*21ad0*/  SHF.R.U32.HI R103, RZ, 0x7, R72 ;  /* 0x00000007ff677819 */ /* 0x002fc60000011648 */
        /* <DEDUP_REMOVED lines=16> */
[----:B------:R-:W3:Y:S04]  /*21be0*/  LD.E R6, desc[UR44][R18.64] ;  /* 0x0000002c12067980 */ /* 0x000ee8000c101900 */
[----:B------:R2:W5:Y:S01]  /*21bf0*/  LD.E R5, desc[UR44][R2.64] ;  /* 0x0000002c02057980 */ /* 0x000562000c101900 */
[----:B------:R-:W-:Y:S01]  /*21c00*/  BSSY B0, `(.L_x_4036) ;  /* 0x0000005000007945 */ /* 0x000fe20003800000 */
[----:B---3--:R-:W-:-:S04]  /*21c10*/  LOP3.LUT R6, R6, 0x1, RZ, 0xfc, !PT ;  /* 0x0000000106067812 */ /* 0x008fc800078efcff */
[----:B------:R-:W-:-:S13]  /*21c20*/  ISETP.NE.AND P0, PT, R6, 0x3, PT ;  /* 0x000000030600780c */ /* 0x000fda0003f05270 */
[----:B--2---:R-:W-:Y:S05]  /*21c30*/  @!P0 BRA `(.L_x_4037) ;  /* 0x0000000000048947 */ /* 0x004fea0003800000 */
[----:B------:R-:W-:Y:S01]  /*21c40*/  BPT.TRAP 0x1 ;  /* 0x000000040000795c */ /* 0x000fe20000300000 */
.L_x_4037:
[----:B------:R-:W-:Y:S05]  /*21c50*/  BSYNC B0 ;  /* 0x0000000000007941 */ /* 0x000fea0003800000 */
.L_x_4036:
        /* <DEDUP_REMOVED lines=9> */
[----:B------:R-:W4:Y:S04]  /*21cf0*/  LDL R72, [R1+0x148] ;  /* 0x0001480001487983 */ /* 0x000f280000100800 */
[----:B------:R-:W3:Y:S04]  /*21d00*/  LDL.128 R12, [R1+0x130] ;  /* 0x00013000010c7983 */ /* 0x000ee80000100c00 */
[----:B------:R-:W4:Y:S04]  /*21d10*/  LDL.128 R8, [R1+0x120] ;  /* 0x0001200001087983 */ /* 0x000f280000100c00 */
[----:B--2---:R-:W2:Y:S04]  /*21d20*/  LD.E R20, desc[UR44][R6.64] ;  /* 0x0000002c06147980 */ /* 0x004ea8000c101900 */
[----:B------:R-:W4:Y:S01]  /*21d30*/  LDL.64 R6, [R1+0x140] ;  /* 0x0001400001067983 */ /* 0x000f220000100a00 */
[----:B---3--:R-:W-:Y:S01]  /*21d40*/  ISETP.GE.AND P1, PT, R13, 0x1, PT ;  /* 0x000000010d00780c */ /* 0x008fe20003f26270 */
[----:B------:R-:W-:Y:S01]  /*21d50*/  BSSY B0, `(.L_x_4038) ;  /* 0x000009f000007945 */ /* 0x000fe20003800000 */
[-C--:B--2---:R-:W-:Y:S01]  /*21d60*/  FMUL.FTZ R75, R29, R20.reuse ;  /* 0x000000141d4b7220 */ /* 0x084fe20000410000 */
[-C--:B------:R-:W-:Y:S01]  /*21d70*/  FMUL.FTZ R29, R39, R20.reuse ;  /* 0x00000014271d7220 */ /* 0x080fe20000410000 */
[----:B------:R-:W-:Y:S01]  /*21d80*/  SHF.R.S32.HI R39, RZ, 0x1f, R74 ;  /* 0x0000001fff277819 */ /* 0x000fe2000001144a */
[-C--:B------:R-:W-:Y:S01]  /*21d90*/  FMUL.FTZ R77, R33, R20.reuse ;  /* 0x00000014214d7220 */ /* 0x080fe20000410000 */
[----:B------:R-:W-:-:S02]  /*21da0*/  FMUL.FTZ R33, R47, R20 ;  /* 0x000000142f217220 */ /* 0x000fc40000410000 */
[----:B------:R-:W-:Y:S01]  /*21db0*/  LEA.HI R47, R39, R74, RZ, 0x7 ;  /* 0x0000004a272f7211 */ /* 0x000fe200078f38ff */
[-C--:B------:R-:W-:Y:S01]  /*21dc0*/  FMUL.FTZ R79, R37, R20.reuse ;  /* 0x00000014254f7220 */ /* 0x080fe20000410000 */
[-C--:B------:R-:W-:Y:S01]  /*21dd0*/  FMUL.FTZ R37, R55, R20.reuse ;  /* 0x0000001437257220 */ /* 0x080fe20000410000 */
[-C--:B-1----:R-:W-:Y:S01]  /*21de0*/  FMUL.FTZ R5, R24, R20.reuse ;  /* 0x0000001418057220 */ /* 0x082fe20000410000 */
[----:B------:R-:W-:Y:S01]  /*21df0*/  LOP3.LUT R55, R47, 0xffffff80, RZ, 0xc0, !PT ;  /* 0xffffff802f377812 */ /* 0x000fe200078ec0ff */
        /* <DEDUP_REMOVED lines=29> */
[--C-:B------:R-:W-:Y:S01]  /*21fd0*/  SHF.R.S32.HI R58, RZ, 0x2, R59.reuse ;  /* 0x00000002ff3a7819 */ /* 0x100fe2000001143b */
[----:B------:R-:W-:Y:S01]  /*21fe0*/  FMUL.FTZ R54, R61, R20 ;  /* 0x000000143d367220 */ /* 0x000fe20000410000 */
[----:B------:R-:W-:-:S02]  /*21ff0*/  SHF.R.S32.HI R55, RZ, 0x1f, R59 ;  /* 0x0000001fff377819 */ /* 0x000fc4000001143b */
[----:B------:R-:W-:Y:S02]  /*22000*/  LOP3.LUT R61, R48, 0xfffffffc, RZ, 0xc0, !PT ;  /* 0xfffffffc303d7812 */ /* 0x000fe400078ec0ff */
[----:B------:R-:W-:Y:S02]  /*22010*/  LEA.HI R55, R55, R58, RZ, 0x3 ;  /* 0x0000003a37377211 */ /* 0x000fe400078f18ff */
[----:B------:R-:W-:Y:S01]  /*22020*/  SHF.R.S32.HI R48, RZ, 0x7, R47 ;  /* 0x00000007ff307819 */ /* 0x000fe2000001142f */
[----:B------:R-:W-:Y:S01]  /*22030*/  IMAD.IADD R74, R74, 0x1, -R61 ;  /* 0x000000014a4a7824 */ /* 0x000fe200078e0a3d */
[----:B------:R-:W-:Y:S02]  /*22040*/  LOP3.LUT R61, R55, 0xfffffff8, RZ, 0xc0, !PT ;  /* 0xfffffff8373d7812 */ /* 0x000fe400078ec0ff */
[----:B------:R-:W-:Y:S02]  /*22050*/  LEA.HI R57, R57, R56, RZ, 0x5 ;  /* 0x0000003839397211 */ /* 0x000fe400078f28ff */
[----:B------:R-:W-:Y:S01]  /*22060*/  LEA.HI R47, R47, R48, RZ, 0x1 ;  /* 0x000000302f2f7211 */ /* 0x000fe200078f08ff */
[----:B------:R-:W-:-:S02]  /*22070*/  IMAD.IADD R61, R58, 0x1, -R61 ;  /* 0x000000013a3d7824 */ /* 0x000fc400078e0a3d */
[-C--:B------:R-:W-:Y:S01]  /*22080*/  FMUL.FTZ R78, R36, R20.reuse ;  /* 0x00000014244e7220 */ /* 0x080fe20000410000 */
[----:B------:R-:W-:Y:S01]  /*22090*/  SHF.R.S32.HI R58, RZ, 0x5, R57 ;  /* 0x00000005ff3a7819 */ /* 0x000fe20000011439 */
[-C--:B------:R-:W-:Y:S01]  /*220a0*/  FMUL.FTZ R36, R50, R20.reuse ;  /* 0x0000001432247220 */ /* 0x080fe20000410000 */
[-C--:B------:R-:W-:Y:S01]  /*220b0*/  FMUL.FTZ R50, R53, R20.reuse ;  /* 0x0000001435327220 */ /* 0x080fe20000410000 */
[----:B------:R-:W-:Y:S01]  /*220c0*/  LOP3.LUT R47, R47, 0x3fffffe, RZ, 0xc0, !PT ;  /* 0x03fffffe2f2f7812 */ /* 0x000fe200078ec0ff */
[----:B------:R-:W-:Y:S01]  /*220d0*/  FMUL.FTZ R53, R60, R20 ;  /* 0x000000143c357220 */ /* 0x000fe20000410000 */
        /* <DEDUP_REMOVED lines=9> */
[----:B------:R-:W-:-:S04]  /*22170*/  @P0 IMAD.HI.U32 R61, R6, R7, RZ ;  /* 0x00000007063d0227 */ /* 0x000fc800078e00ff */
[----:B------:R-:W-:Y:S01]  /*22180*/  FMUL.FTZ R55, R64, R20 ;  /* 0x0000001440377220 */ /* 0x000fe20000410000 */
[----:B------:R-:W-:Y:S02]  /*22190*/  @P0 SHF.R.U32.HI R6, RZ, R72, R61 ;  /* 0x00000048ff060219 */ /* 0x000fe4000001163d */
[----:B------:R-:W-:Y:S01]  /*221a0*/  LOP3.LUT R59, R59, 0x7ffffffc, RZ, 0xc0, !PT ;  /* 0x7ffffffc3b3b7812 */ /* 0x000fe200078ec0ff */
[----:B------:R-:W-:Y:S02]  /*221b0*/  IMAD.MOV.U32 R61, RZ, RZ, -0x60 ;  /* 0xffffffa0ff3d7424 */ /* 0x000fe400078e00ff */
[----:B------:R-:W1:Y:S01]  /*221c0*/  SHFL.IDX PT, R64, R6, RZ, 0x1c1f ;  /* 0x001c1fff06407589 */ /* 0x000e6200000e0000 */
        /* <DEDUP_REMOVED lines=10> */
[----:B------:R-:W-:-:S02]  /*22270*/  IMAD R60, R0, R61, 0x1 ;  /* 0x00000001003c7424 */ /* 0x000fc400078e023d */
[----:B------:R-:W-:Y:S01]  /*22280*/  FMUL.FTZ R20, R71, R20 ;  /* 0x0000001447147220 */ /* 0x000fe20000410000 */
[----:B------:R-:W2:Y:S01]  /*22290*/  MUFU.TANH R5, R5 ;  /* 0x0000000500057308 */ /* 0x000ea20000002400 */
[----:B------:R-:W-:Y:S01]  /*222a0*/  IMAD R59, R59, -0x2, R60 ;  /* 0xfffffffe3b3b7824 */ /* 0x000fe200078e023c */
[----:B------:R-:W-:-:S06]  /*222b0*/  LOP3.LUT R61, RZ, R10, RZ, 0x33, !PT ;  /* 0x0000000aff3d7212 */ /* 0x000fcc00078e33ff */
[----:B------:R-:W3:Y:S01]  /*222c0*/  MUFU.TANH R21, R21 ;  /* 0x0000001500157308 */ /* 0x000ee20000002400 */
[----:B------:R-:W-:-:S07]  /*222d0*/  IADD3 R60, -R8, R59, R9 ;  /* 0x0000003b083c7210 */ /* 0x000fce0007ffe109 */
[----:B------:R-:W4:Y:S01]  /*222e0*/  MUFU.TANH R18, R18 ;  /* 0x0000001200127308 */ /* 0x000f220000002400 */
[----:B------:R-:W-:-:S07]  /*222f0*/  IADD3 R61, R60, R61, RZ ;  /* 0x0000003d3c3d7210 */ /* 0x000fce0007ffe0ff */
        /* <DEDUP_REMOVED lines=45> */
[----:B------:R-:W-:-:S02]  /*225d0*/  IMAD.IADD R62, R60, 0x1, R11 ;  /* 0x000000013c3e7824 */ /* 0x000fc400078e020b */
[----:B------:R-:W-:Y:S02]  /*225e0*/  IMAD R63, R0, -0x60, R12 ;  /* 0xffffffa0003f7824 */ /* 0x000fe400078e020c */
[----:B------:R-:W-:Y:S02]  /*225f0*/  VIADD R66, R59, 0xffffffff ;  /* 0xffffffff3b427836 */ /* 0x000fe40000000000 */
        /* <DEDUP_REMOVED lines=13> */
.L_x_4041:
[----:B------:R-:W-:-:S13]  /*226d0*/  ISETP.NE.AND P0, PT, R13, 0x1, PT ;  /* 0x000000010d00780c */ /* 0x000fda0003f05270 */
[----:B------:R-:W-:-:S05]  /*226e0*/  @P0 IMAD.HI.U32 R60, R10, R14, RZ ;  /* 0x0000000e0a3c0227 */ /* 0x000fca00078e00ff */
[----:B------:R-:W-:-:S07]  /*226f0*/  @P0 SHF.R.U32.HI R10, RZ, R15, R60 ;  /* 0x0000000fff0a0219 */ /* 0x000fce000001163c */
.L_x_4042:
[----:B------:R-:W-:Y:S05]  /*22700*/  BSYNC B1 ;  /* 0x0000000000017941 */ /* 0x000fea0003800000 */
.L_x_4040:
[----:B------:R-:W-:-:S05]  /*22710*/  IMAD R10, R10, R13, R66 ;  /* 0x0000000d0a0a7224 */ /* 0x000fca00078e0242 */
[----:B------:R-:W-:Y:S02]  /*22720*/  VIMNMX R59, R59, R10, !PT ;  /* 0x0000000a3b3b7248 */ /* 0x000fe40007fe0100 */
[----:B------:R-:W-:-:S07]  /*22730*/  VIADDMNMX R12, R10, R13, R12, PT ;  /* 0x0000000d0a0c7246 */ /* 0x000fce000380010c */
.L_x_4039:
[----:B------:R-:W-:Y:S05]  /*22740*/  BSYNC B0 ;  /* 0x0000000000007941 */ /* 0x000fea0003800000 */
.L_x_4038:
[C---:B------:R-:W-:Y:S01]  /*22750*/  ISETP.GE.AND P0, PT, R63.reuse, 0x2, PT ;  /* 0x000000023f00780c */ /* 0x040fe20003f06270 */
[----:B------:R-:W1:Y:S01]  /*22760*/  SHFL.IDX PT, R6, R6, 0x1, 0x1c1f ;  /* 0x003c1f0006067f89 */ /* 0x000e6200000e0000 */
        /* <DEDUP_REMOVED lines=12> */
[----:B------:R-:W-:Y:S01]  /*22830*/  ISETP.GE.AND P2, PT, R63, 0x11, PT ;  /* 0x000000113f00780c */ /* 0x000fe20003f46270 */
[----:B-1----:R-:W-:Y:S01]  /*22840*/  IMAD.IADD R64, R61, 0x1, R6 ;  /* 0x000000013d407824 */ /* 0x002fe200078e0206 */
[----:B0-----:R-:W-:Y:S02]  /*22850*/  FSEL R75, R75, -INF , !P0 ;  /* 0xff8000004b4b7808 */ /* 0x001fe40004000000 */
        /* <DEDUP_REMOVED lines=94> */
[----:B------:R-:W-:Y:S02]  /*22e40*/  FSEL R65, R5, -INF , !P6 ;  /* 0xff80000005417808 */ /* 0x000fe40007000000 */
[----:B------:R-:W-:-:S04]  /*22e50*/  ISETP.GE.AND P6, PT, R63, 0x5a, PT ;  /* 0x0000005a3f00780c */ /* 0x000fc80003fc6270 */
[----:B------:R-:W-:Y:S02]  /*22e60*/  P2R R90, PR, RZ, 0x40 ;  /* 0x00000040ff5a7803 */ /* 0x000fe40000000000 */
[----:B------:R-:W-:-:S04]  /*22e70*/  ISETP.GT.AND P6, PT, R59, 0x59, !P6 ;  /* 0x000000593b00780c */ /* 0x000fc800077c4270 */
[----:B------:R-:W-:Y:S01]  /*22e80*/  ISETP.LT.OR P6, PT, R12, 0x5a, P6 ;  /* 0x0000005a0c00780c */ /* 0x000fe200037c1670 */
[----:B------:R-:W-:-:S03]  /*22e90*/  IMAD.IADD R12, R62, 0x1, R6 ;  /* 0x000000013e0c7824 */ /* 0x000fc600078e0206 */
        /* <DEDUP_REMOVED lines=13> */
.L_x_4046:
[----:B------:R-:W-:-:S13]  /*22f70*/  ISETP.NE.AND P6, PT, R13, 0x1, PT ;  /* 0x000000010d00780c */ /* 0x000fda0003fc5270 */
[----:B------:R-:W-:-:S05]  /*22f80*/  @P6 IMAD.HI.U32 R14, R8, R14, RZ ;  /* 0x0000000e080e6227 */ /* 0x000fca00078e00ff */
[----:B------:R-:W-:-:S07]  /*22f90*/  @P6 SHF.R.U32.HI R8, RZ, R15, R14 ;  /* 0x0000000fff086219 */ /* 0x000fce000001160e */
.L_x_4047:
[----:B------:R-:W-:Y:S05]  /*22fa0*/  BSYNC B1 ;  /* 0x0000000000017941 */ /* 0x000fea0003800000 */
.L_x_4045:
[----:B------:R-:W-:-:S05]  /*22fb0*/  IMAD R7, R8, R13, R66 ;  /* 0x0000000d08077224 */ /* 0x000fca00078e0242 */
[----:B------:R-:W-:Y:S02]  /*22fc0*/  VIADDMNMX R12, R7, R13, R12, PT ;  /* 0x0000000d070c7246 */ /* 0x000fe4000380010c */
[----:B------:R-:W-:-:S07]  /*22fd0*/  VIMNMX R64, R64, R7, !PT ;  /* 0x0000000740407248 */ /* 0x000fce0007fe0100 */
.L_x_4044:
[----:B------:R-:W-:Y:S05]  /*22fe0*/  BSYNC B0 ;  /* 0x0000000000007941 */ /* 0x000fea0003800000 */
.L_x_4043:
[----:B------:R-:W2:Y:S01]  /*22ff0*/  LD.E.64 R6, desc[UR44][R16.64+0x210] ;  /* 0x0002102c10067980 */ /* 0x000ea2000c101b00 */
        /* <DEDUP_REMOVED lines=74> */
[----:B------:R-:W-:Y:S02]  /*234a0*/  ISETP.GT.AND P1, PT, R64, 0x49, !P1 ;  /* 0x000000494000780c */ /* 0x000fe40004f24270 */
        /* <DEDUP_REMOVED lines=39> */
[----:B------:R-:W-:-:S04]  /*23720*/  FMNMX.FTZ R9, R25, R8, !PT ;  /* 0x0000000819097209 */ /* 0x000fc80007810000 */
[----:B------:R-:W-:-:S04]  /*23730*/  FMNMX.FTZ R9, R38, R9, !PT ;  /* 0x0000000926097209 */ /* 0x000fc80007810000 */
[----:B------:R-:W-:Y:S02]  /*23740*/  FMNMX.FTZ R9, R18, R9, !PT ;  /* 0x0000000912097209 */ /* 0x000fe40007810000 */
[----:B------:R-:W-:Y:S02]  /*23750*/  ISETP.LT.OR P0, PT, R12, 0x49, P0 ;  /* 0x000000490c00780c */ /* 0x000fe40000701670 */
[----:B------:R-:W-:Y:S02]  /*23760*/  FMNMX.FTZ R8, R42, R9, !PT ;  /* 0x000000092a087209 */ /* 0x000fe40007810000 */
[----:B0-----:R-:W-:Y:S02]  /*23770*/  FMNMX.FTZ R32, R19, R32, !PT ;  /* 0x0000002013207209 */ /* 0x001fe40007810000 */
[----:B------:R-:W-:Y:S02]  /*23780*/  ISETP.LT.OR P1, PT, R12, 0x4a, P1 ;  /* 0x0000004a0c00780c */ /* 0x000fe40000f21670 */
[----:B------:R-:W-:Y:S01]  /*23790*/  FSEL R40, R40, -INF , !P0 ;  /* 0xff80000028287808 */ /* 0x000fe20004000000 */
[----:B------:R-:W0:Y:S01]  /*237a0*/  SHFL.BFLY PT, R29, R32, 0x1, 0x1f ;  /* 0x0c201f00201d7f89 */ /* 0x000e2200000e0000 */
[----:B------:R-:W-:-:S02]  /*237b0*/  FMNMX.FTZ R9, R41, R8, !PT ;  /* 0x0000000829097209 */ /* 0x000fc40007810000 */
[----:B------:R-:W-:Y:S02]  /*237c0*/  ISETP.LT.OR P2, PT, R12, 0x51, P2 ;  /* 0x000000510c00780c */ /* 0x000fe40001741670 */
[----:B------:R-:W-:Y:S02]  /*237d0*/  FSEL R39, R39, -INF , !P1 ;  /* 0xff80000027277808 */ /* 0x000fe40004800000 */
[----:B------:R-:W-:Y:S02]  /*237e0*/  FMNMX.FTZ R8, R40, R9, !PT ;  /* 0x0000000928087209 */ /* 0x000fe40007810000 */
[----:B------:R-:W-:Y:S02]  /*237f0*/  ISETP.GT.AND P4, PT, R64, 0x58, !P4 ;  /* 0x000000584000780c */ /* 0x000fe40006784270 */
[----:B------:R-:W-:Y:S02]  /*23800*/  ISETP.LT.OR P3, PT, R12, 0x52, P3 ;  /* 0x000000520c00780c */ /* 0x000fe40001f61670 */
[----:B------:R-:W-:-:S02]  /*23810*/  FSEL R47, R47, -INF , !P2 ;  /* 0xff8000002f2f7808 */ /* 0x000fc40005000000 */
[----:B------:R-:W-:Y:S02]  /*23820*/  FMNMX.FTZ R8, R39, R8, !PT ;  /* 0x0000000827087209 */ /* 0x000fe40007810000 */
[----:B------:R-:W-:Y:S02]  /*23830*/  ISETP.GT.AND P0, PT, R64, 0x59, !P6 ;  /* 0x000000594000780c */ /* 0x000fe40007704270 */
[----:B------:R-:W-:Y:S02]  /*23840*/  ISETP.LT.OR P4, PT, R12, 0x59, P4 ;  /* 0x000000590c00780c */ /* 0x000fe40002781670 */
[----:B------:R-:W-:Y:S02]  /*23850*/  FSEL R48, R48, -INF , !P3 ;  /* 0xff80000030307808 */ /* 0x000fe40005800000 */
[----:B------:R-:W-:Y:S01]  /*23860*/  FMNMX.FTZ R9, R47, R8, !PT ;  /* 0x000000082f097209 */ /* 0x000fe20007810000 */
[----:B------:R-:W-:Y:S01]  /*23870*/  UIADD3 UR4, UP0, UR37, 0x210, URZ ;  /* 0x0000021025047890 */ /* 0x000fe2000ff1e03f */
[----:B------:R-:W-:-:S02]  /*23880*/  ISETP.LT.OR P0, PT, R12, 0x5a, P0 ;  /* 0x0000005a0c00780c */ /* 0x000fc40000701670 */
[----:B------:R-:W-:Y:S02]  /*23890*/  FSEL R56, R56, -INF , !P4 ;  /* 0xff80000038387808 */ /* 0x000fe40006000000 */
[----:B------:R-:W-:Y:S01]  /*238a0*/  FMNMX.FTZ R9, R48, R9, !PT ;  /* 0x0000000930097209 */ /* 0x000fe20007810000 */
[----:B------:R-:W-:Y:S02]  /*238b0*/  ULOP3.LUT UR4, UR4, 0x4, URZ, 0xfc, !UPT ;  /* 0x0000000404047892 */ /* 0x000fe4000f8efc3f */
[----:B------:R-:W-:Y:S01]  /*238c0*/  UIADD3.X UR5, URZ, UR36, URZ, UP0, !UPT ;  /* 0x000000243f057290 */ /* 0x000fe200087fe43f */
[----:B------:R-:W-:Y:S02]  /*238d0*/  FSEL R64, R20, -INF , !P0 ;  /* 0xff80000014407808 */ /* 0x000fe40004000000 */
[----:B------:R-:W-:Y:S01]  /*238e0*/  FMNMX.FTZ R15, R56, R9, !PT ;  /* 0x00000009380f7209 */ /* 0x000fe20007810000 */
[----:B------:R-:W-:Y:S01]  /*238f0*/  IMAD.U32 R8, RZ, RZ, UR4 ;  /* 0x00000004ff087e24 */ /* 0x000fe2000f8e00ff */
[----:B0-----:R-:W-:Y:S01]  /*23900*/  FMNMX.FTZ R29, R32, R29, !PT ;  /* 0x0000001d201d7209 */ /* 0x001fe20007810000 */
[----:B------:R-:W-:Y:S01]  /*23910*/  IMAD.U32 R9, RZ, RZ, UR5 ;  /* 0x00000005ff097e24 */ /* 0x000fe2000f8e00ff */
[----:B------:R-:W-:Y:S01]  /*23920*/  FMNMX.FTZ R15, R64, R15, !PT ;  /* 0x0000000f400f7209 */ /* 0x000fe20007810000 */
        /* <DEDUP_REMOVED lines=14> */
[----:B------:R-:W-:-:S04]  /*23a10*/  FSETP.NEU.FTZ.AND P1, PT, R20, -INF , PT ;  /* 0xff8000001400780b */ /* 0x000fc80003f3d000 */
[----:B------:R-:W-:-:S05]  /*23a20*/  FSEL R32, R20, RZ, P1 ;  /* 0x000000ff14207208 */ /* 0x000fca0000800000 */
[----:B------:R-:W-:Y:S01]  /*23a30*/  FADD.FTZ R32, R7, -R32 ;  /* 0x8000002007207221 */ /* 0x000fe20000010000 */
[----:B------:R-:W-:-:S04]  /*23a40*/  UIADD3 UR4, UP0, UR37, 0x240, URZ ;  /* 0x0000024025047890 */ /* 0x000fc8000ff1e03f */
[----:B------:R-:W-:Y:S02]  /*23a50*/  ULOP3.LUT UR6, UR4, 0x4, URZ, 0xfc, !UPT ;  /* 0x0000000404067892 */ /* 0x000fe4000f8efc3f */
[----:B------:R-:W-:Y:S01]  /*23a60*/  UIADD3.X UR5, URZ, UR36, URZ, UP0, !UPT ;  /* 0x000000243f057290 */ /* 0x000fe200087fe43f */
[C---:B--2---:R-:W-:Y:S01]  /*23a70*/  FSETP.NEU.FTZ.AND P0, PT, R70.reuse, -INF , PT ;  /* 0xff8000004600780b */ /* 0x044fe20003f1d000 */
[----:B---3--:R-:W-:-:S05]  /*23a80*/  FMUL.FTZ R7, R70, R67 ;  /* 0x0000004346077220 */ /* 0x008fca0000410000 */
[----:B0-----:R-:W-:Y:S01]  /*23a90*/  FSEL R8, R7, RZ, P0 ;  /* 0x000000ff07087208 */ /* 0x001fe20000000000 */
[----:B------:R-:W-:-:S04]  /*23aa0*/  FMUL.FTZ R7, R20, R67 ;  /* 0x0000004314077220 */ /* 0x000fc80000410000 */
[-CC-:B------:R-:W-:Y:S01]  /*23ab0*/  FFMA.FTZ R20, R5, R67.reuse, -R8.reuse ;  /* 0x0000004305147223 */ /* 0x180fe20000010808 */
        /* <DEDUP_REMOVED lines=24> */
[----:B------:R-:W-:Y:S01]  /*23c40*/  FSEL R8, R7, RZ, P1 ;  /* 0x000000ff07087208 */ /* 0x000fe20000800000 */
[----:B------:R-:W-:Y:S01]  /*23c50*/  FADD.FTZ R6, R6, -R5 ;  /* 0x8000000506067221 */ /* 0x000fe20000010000 */
[----:B------:R-:W-:-:S03]  /*23c60*/  FMUL.FTZ R12, R67, R32 ;  /* 0x00000020430c7220 */ /* 0x000fc60000410000 */
[-CC-:B------:R-:W-:Y:S01]  /*23c70*/  FFMA.FTZ R36, R14, R67.reuse, -R8.reuse ;  /* 0x000000430e247223 */ /* 0x180fe20000010808 */
[-C--:B------:R-:W-:Y:S01]  /*23c80*/  FMUL.FTZ R6, R6, R67.reuse ;  /* 0x0000004306067220 */ /* 0x080fe20000410000 */
        /* <DEDUP_REMOVED lines=119> */
[C---:B------:R-:W-:Y:S01]  /*24400*/  FMUL.FTZ R25, R7.reuse, R66 ;  /* 0x0000004207197220 */ /* 0x040fe20000410000 */
[----:B------:R-:W-:Y:S02]  /*24410*/  IMAD.U32 R10, RZ, RZ, UR6 ;  /* 0x00000006ff0a7e24 */ /* 0x000fe4000f8e00ff */
[----:B---3--:R-:W-:Y:S02]  /*24420*/  FADD.FTZ R9, R20, R9 ;  /* 0x0000000914097221 */ /* 0x008fe40000010000 */
[----:B------:R-:W-:Y:S01]  /*24430*/  ST.E desc[UR44][R16.64+0x240], R25 ;  /* 0x0002401910007985 */ /* 0x000fe2000c10192c */
[----:B------:R-:W-:Y:S01]  /*24440*/  FADD.FTZ R13, R18, R11 ;  /* 0x0000000b120d7221 */ /* 0x000fe20000010000 */
[----:B------:R-:W-:Y:S02]  /*24450*/  IMAD.U32 R11, RZ, RZ, UR5 ;  /* 0x00000005ff0b7e24 */ /* 0x000fe4000f8e00ff */
        /* <DEDUP_REMOVED lines=8> */
[----:B------:R-:W4:Y:S04]  /*244e0*/  LD.E R146, desc[UR44][R16.64+0x260] ;  /* 0x0002602c10927980 */ /* 0x000f28000c101900 */
        /* <DEDUP_REMOVED lines=64> */
[C---:B----4-:R-:W-:Y:S01]  /*248f0*/  FMUL.FTZ R25, R7.reuse, R146 ;  /* 0x0000009207197220 */ /* 0x050fe20000410000 */
[C---:B-1----:R-:W-:Y:S01]  /*24900*/  FMUL.FTZ R27, R7.reuse, R144 ;  /* 0x00000090071b7220 */ /* 0x042fe20000410000 */
        /* <DEDUP_REMOVED lines=111> */
[----:B------:R1:W-:Y:S04]  /*25000*/  ST.E desc[UR44][R16.64+0x3f4], R27 ;  /* 0x0003f41b10007985 */ /* 0x0003e8000c10192c */
[----:B------:R-:W-:Y:S04]  /*25010*/  ST.E desc[UR44][R16.64+0x400], R41 ;  /* 0x0004002910007985 */ /* 0x000fe8000c10192c */
[----:B------:R-:W-:Y:S04]  /*25020*/  ST.E desc[UR44][R16.64+0x404], R43 ;  /* 0x0004042b10007985 */ /* 0x000fe8000c10192c */
[----:B------:R-:W-:Y:S04]  /*25030*/  ST.E desc[UR44][R16.64+0x410], R39 ;  /* 0x0004102710007985 */ /* 0x000fe8000c10192c */
[----:B------:R-:W-:Y:S04]  /*25040*/  ST.E desc[UR44][R16.64+0x414], R13 ;  /* 0x0004140d10007985 */ /* 0x000fe8000c10192c */
[----:B------:R-:W-:Y:S04]  /*25050*/  ST.E desc[UR44][R16.64+0x420], R45 ;  /* 0x0004202d10007985 */ /* 0x000fe8000c10192c */
[----:B------:R2:W-:Y:S04]  /*25060*/  ST.E desc[UR44][R16.64+0x424], R47 ;  /* 0x0004242f10007985 */ /* 0x0005e8000c10192c */
[----:B------:R3:W-:Y:S04]  /*25070*/  ST.E desc[UR44][R16.64+0x430], R49 ;  /* 0x0004303110007985 */ /* 0x0007e8000c10192c */
        /* <DEDUP_REMOVED lines=155> */
[C---:B0-----:R-:W-:Y:S01]  /*25a30*/  FMUL.FTZ R43, R12.reuse, R26 ;  /* 0x0000001a0c2b7220 */ /* 0x041fe20000410000 */
        /* <DEDUP_REMOVED lines=304> */
[----:B------:R-:W-:Y:S01]  /*26d40*/  F2FP.F16.F32.PACK_AB R161, R161, R36 ;  /* 0x00000024a1a1723e */ /* 0x000fe200000000ff */
[----:B------:R-:W-:Y:S01]  /*26d50*/  VIADD R26, R12, 0x100 ;  /* 0x000001000c1a7836 */ /* 0x000fe20000000000 */
[----:B------:R-:W-:Y:S01]  /*26d60*/  R2UR UR15, R27 ;  /* 0x000000001b0f72ca */ /* 0x000fe200000e0000 */
[----:B------:R-:W3:Y:S01]  /*26d70*/  LD.E R36, desc[UR44][R16.64+0x270] ;  /* 0x0002702c10247980 */ /* 0x000ee2000c101900 */
[----:B------:R-:W-:Y:S02]  /*26d80*/  R2UR UR10, R24 ;  /* 0x00000000180a72ca */ /* 0x000fe400000e0000 */
[----:B------:R-:W-:Y:S01]  /*26d90*/  R2UR UR14, R26 ;  /* 0x000000001a0e72ca */ /* 0x000fe200000e0000 */
        /* <DEDUP_REMOVED lines=80> */
[----:B------:R-:W-:-:S03]  /*272a0*/  ISETP.NE.U32.AND P0, PT, R25, RZ, PT ;  /* 0x000000ff1900720c */ /* 0x000fc60003f05070 */
[----:B------:R-:W4:Y:S01]  /*272b0*/  LD.E R100, desc[UR44][R16.64+0x370] ;  /* 0x0003702c10647980 */ /* 0x000f22000c101900 */
[----:B------:R-:W-:-:S03]  /*272c0*/  MOV R25, R13 ;  /* 0x0000000d00197202 */ /* 0x000fc60000000f00 */
[----:B------:R-:W4:Y:S01]  /*272d0*/  LD.E R101, desc[UR44][R16.64+0x374] ;  /* 0x0003742c10657980 */ /* 0x000f22000c101900 */
[----:B------:R-:W-:-:S03]  /*272e0*/  R2UR UR11, R25 ;  /* 0x00000000190b72ca */ /* 0x000fc600000e0000 */
        /* <DEDUP_REMOVED lines=878> */
[----:B--2---:R-:W-:Y:S04]  /*2a9d0*/  ST.E desc[UR44][R8.64], R19 ;  /* 0x0000001308007985 */ /* 0x004fe8000c10192c */
[----:B------:R-:W2:Y:S04]  /*2a9e0*/  LD.E R21, desc[UR44][R6.64] ;  /* 0x0000002c06157980 */ /* 0x000ea8000c101900 */
[----:B--2---:R1:W-:Y:S04]  /*2a9f0*/  ST.E desc[UR44][R6.64], R21 ;  /* 0x0000001506007985 */ /* 0x0043e8000c10192c */
[----:B0-----:R-:W2:Y:S04]  /*2aa00*/  LD.E R4, desc[UR44][R16.64+0x250] ;  /* 0x0002502c10047980 */ /* 0x001ea8000c101900 */
[----:B------:R-:W3:Y:S04]  /*2aa10*/  LD.E R5, desc[UR44][R16.64+0x254] ;  /* 0x0002542c10057980 */ /* 0x000ee8000c101900 */
[----:B-1----:R-:W4:Y:S04]  /*2aa20*/  LD.E R6, desc[UR44][R16.64+0x258] ;  /* 0x0002582c10067980 */ /* 0x002f28000c101900 */
        /* <DEDUP_REMOVED lines=121> */
[----:B--2---:R-:W-:Y:S04]  /*2b1c0*/  ST.E desc[UR44][R16.64+0x250], R4 ;  /* 0x0002500410007985 */ /* 0x004fe8000c10192c */
[----:B---3--:R-:W-:Y:S04]  /*2b1d0*/  ST.E desc[UR44][R16.64+0x254], R5 ;  /* 0x0002540510007985 */ /* 0x008fe8000c10192c */
[----:B----4-:R-:W-:Y:S04]  /*2b1e0*/  ST.E desc[UR44][R16.64+0x258], R6 ;  /* 0x0002580610007985 */ /* 0x010fe8000c10192c */
        /* <DEDUP_REMOVED lines=121> */
[----:B0-----:R-:W2:Y:S04]  /*2b980*/  LDL.64 R6, [R1+0x198] ;  /* 0x0001980001067983 */ /* 0x001ea80000100a00 */
[----:B------:R1:W5:Y:S04]  /*2b990*/  LD.E R4, desc[UR44][R2.64] ;  /* 0x0000002c02047980 */ /* 0x000368000c101900 */
[----:B--2---:R-:W2:Y:S01]  /*2b9a0*/  LD.E R5, desc[UR44][R6.64] ;  /* 0x0000002c06057980 */ /* 0x004ea2000c101900 */
[----:B------:R-:W-:Y:S01]  /*2b9b0*/  BSSY B0, `(.L_x_4048) ;  /* 0x0000005000007945 */ /* 0x000fe20003800000 */
[----:B--2---:R-:W-:-:S04]  /*2b9c0*/  LOP3.LUT R5, R5, 0x1, RZ, 0xfc, !PT ;  /* 0x0000000105057812 */ /* 0x004fc800078efcff */
[----:B------:R-:W-:-:S13]  /*2b9d0*/  ISETP.NE.AND P0, PT, R5, 0x3, PT ;  /* 0x000000030500780c */ /* 0x000fda0003f05270 */
[----:B-1----:R-:W-:Y:S05]  /*2b9e0*/  @!P0 BRA `(.L_x_4049) ;  /* 0x0000000000048947 */ /* 0x002fea0003800000 */
[----:B------:R-:W-:Y:S01]  /*2b9f0*/  BPT.TRAP 0x1 ;  /* 0x000000040000795c */ /* 0x000fe20000300000 */
.L_x_4049:
[----:B------:R-:W-:Y:S05]  /*2ba00*/  BSYNC B0 ;  /* 0x0000000000007941 */ /* 0x000fea0003800000 */
.L_x_4048:
        /* <DEDUP_REMOVED lines=9> */
.L_x_4021:
[----:B------:R-:W3:Y:S01]  /*2baa0*/  LDL R7, [R1+0x220] ;  /* 0x0002200001077983 */ /* 0x000ee20000100800 */
[----:B------:R-:W-:Y:S05]  /*2bab0*/  WARPSYNC.ALL ;  /* 0x0000000000007948 */ /* 0x000fea0003800000 */
[----:B-1----:R-:W4:Y:S04]  /*2bac0*/  LDL R5, [R1+0x224] ;  /* 0x0002240001057983 */ /* 0x002f280000100800 */
[----:B------:R-:W5:Y:S04]  /*2bad0*/  LDL.64 R18, [R1+0x240] ;  /* 0x0002400001127983 */ /* 0x000f680000100a00 */
[----:B------:R-:W5:Y:S04]  /*2bae0*/  LDL.64 R20, [R1+0x250] ;  /* 0x0002500001147983 */ /* 0x000f680000100a00 */
[----:B------:R-:W5:Y:S04]  /*2baf0*/  LDL.64 R14, [R1+0x260] ;  /* 0x00026000010e7983 */ /* 0x000f680000100a00 */
[----:B------:R-:W5:Y:S04]  /*2bb00*/  LDL.64 R12, [R1+0x270] ;  /* 0x00027000010c7983 */ /* 0x000f680000100a00 */
[----:B------:R-:W5:Y:S04]  /*2bb10*/  LDL.64 R10, [R1+0x280] ;  /* 0x00028000010a7983 */ /* 0x000f680000100a00 */
[----:B------:R-:W5:Y:S04]  /*2bb20*/  LDL.64 R8, [R1+0x290] ;  /* 0x0002900001087983 */ /* 0x000f680000100a00 */
[----:B------:R-:W5:Y:S01]  /*2bb30*/  LDL R121, [R1+0x1f8] ;  /* 0x0001f80001797983 */ /* 0x000f620000100800 */
[----:B------:R-:W-:-:S03]  /*2bb40*/  IMAD.MOV.U32 R116, RZ, RZ, RZ ;  /* 0x000000ffff747224 */ /* 0x000fc600078e00ff */
[----:B------:R-:W5:Y:S01]  /*2bb50*/  LDL.64 R104, [R1+0x320] ;  /* 0x0003200001687983 */ /* 0x000f620000100a00 */
[----:B------:R-:W-:Y:S02]  /*2bb60*/  IMAD.MOV.U32 R117, RZ, RZ, -0x800000 ;  /* 0xff800000ff757424 */ /* 0x000fe400078e00ff */
[----:B------:R-:W-:Y:S01]  /*2bb70*/  IMAD.MOV.U32 R118, RZ, RZ, -0x800000 ;  /* 0xff800000ff767424 */ /* 0x000fe200078e00ff */
[----:B------:R-:W5:Y:S04]  /*2bb80*/  LDL.64 R114, [R1+0x2d0] ;  /* 0x0002d00001727983 */ /* 0x000f680000100a00 */
        /* <DEDUP_REMOVED lines=40> */
[----:B------:R-:W5:Y:S04]  /*2be10*/  LDL R122, [R1+0x200] ;  /* 0x00020000017a7983 */ /* 0x000f680000100800 */
[----:B------:R-:W5:Y:S04]  /*2be20*/  LDL R119, [R1+0x204] ;  /* 0x0002040001777983 */ /* 0x000f680000100800 */
[----:B---3--:R-:W0:Y:S02]  /*2be30*/  SHFL.BFLY PT, R0, R7, 0x2, 0x1f ;  /* 0x0c401f0007007f89 */ /* 0x008e2400000e0000 */
[----:B0-----:R-:W-:-:S02]  /*2be40*/  FADD.FTZ R2, R7, R0 ;  /* 0x0000000007027221 */ /* 0x001fc40000010000 */
[----:B------:R-:W3:Y:S04]  /*2be50*/  LDL.64 R6, [R1+0x2c0] ;  /* 0x0002c00001067983 */ /* 0x000ee80000100a00 */
[----:B------:R-:W2:Y:S02]  /*2be60*/  SHFL.BFLY PT, R3, R2, 0x1, 0x1f ;  /* 0x0c201f0002037f89 */ /* 0x000ea400000e0000 */
[----:B--2---:R-:W-:-:S05]  /*2be70*/  FADD.FTZ R4, R2, R3 ;  /* 0x0000000302047221 */ /* 0x004fca0000010000 */
[----:B------:R-:W-:Y:S04]  /*2be80*/  STL [R1+0x220], R4 ;  /* 0x0002200401007387 */ /* 0x000fe80000100800 */
[----:B------:R-:W2:Y:S04]  /*2be90*/  LDL R30, [R1+0x220] ;  /* 0x00022000011e7983 */ /* 0x000ea80000100800 */
[----:B----4-:R-:W0:Y:S02]  /*2bea0*/  SHFL.BFLY PT, R0, R5, 0x2, 0x1f ;  /* 0x0c401f0005007f89 */ /* 0x010e2400000e0000 */
[----:B0-----:R-:W-:-:S02]  /*2beb0*/  FADD.FTZ R3, R0, R5 ;  /* 0x0000000500037221 */ /* 0x001fc40000010000 */
[----:B------:R-:W4:Y:S04]  /*2bec0*/  LDL.64 R4, [R1+0x2b0] ;  /* 0x0002b00001047983 */ /* 0x000f280000100a00 */
[----:B------:R-:W0:Y:S02]  /*2bed0*/  SHFL.BFLY PT, R0, R3, 0x1, 0x1f ;  /* 0x0c201f0003007f89 */ /* 0x000e2400000e0000 */
[----:B0-----:R-:W-:Y:S02]  /*2bee0*/  FADD.FTZ R0, R3, R0 ;  /* 0x0000000003007221 */ /* 0x001fe40000010000 */
[----:B------:R-:W3:Y:S03]  /*2bef0*/  LDL.64 R2, [R1+0x2a0] ;  /* 0x0002a00001027983 */ /* 0x000ee60000100a00 */
[----:B------:R-:W-:-:S13]  /*2bf00*/  FSETP.NE.FTZ.AND P1, PT, R0, RZ, PT ;  /* 0x000000ff0000720b */ /* 0x000fda0003f35000 */
[----:B------:R-:W4:Y:S04]  /*2bf10*/  @P1 LDL R28, [R1+0x230] ;  /* 0x00023000011c1983 */ /* 0x000f280000100800 */
[----:B------:R-:W4:Y:S01]  /*2bf20*/  @P1 LDL R29, [R1+0x214] ;  /* 0x00021400011d1983 */ /* 0x000f220000100800 */
[----:B--2---:R-:W-:-:S13]  /*2bf30*/  FSETP.NE.FTZ.AND P0, PT, R30, RZ, PT ;  /* 0x000000ff1e00720b */ /* 0x004fda0003f15000 */
[----:B------:R-:W2:Y:S04]  /*2bf40*/  @P0 LDL R24, [R1+0x230] ;  /* 0x0002300001180983 */ /* 0x000ea80000100800 */
[----:B------:R-:W2:Y:S01]  /*2bf50*/  @P0 LDL R25, [R1+0x210] ;  /* 0x0002100001190983 */ /* 0x000ea20000100800 */
[----:B------:R-:W0:Y:S08]  /*2bf60*/  @P1 MUFU.LG2 R27, R0 ;  /* 0x00000000001b1308 */ /* 0x000e300000000c00 */
[----:B------:R-:W1:Y:S08]  /*2bf70*/  @P0 MUFU.LG2 R26, R30 ;  /* 0x0000001e001a0308 */ /* 0x000e700000000c00 */
[----:B------:R-:W1:Y:S01]  /*2bf80*/  @P0 MUFU.RCP R116, R30 ;  /* 0x0000001e00740308 */ /* 0x000e620000001000 */
[----:B0-----:R-:W-:Y:S01]  /*2bf90*/  @P1 FMUL.FTZ R31, R27, 0.69314718246459960938 ;  /* 0x3f3172181b1f1820 */ /* 0x001fe20000410000 */
[----:B-----5:R-:W-:-:S02]  /*2bfa0*/  VIADD R121, R121, 0x1 ;  /* 0x0000000179797836 */ /* 0x020fc40000000000 */
[----:B-1----:R-:W-:Y:S01]  /*2bfb0*/  @P0 FMUL.FTZ R27, R26, 0.69314718246459960938 ;  /* 0x3f3172181a1b0820 */ /* 0x002fe20000410000 */
        /* <DEDUP_REMOVED lines=14> */
[-C--:B----4-:R-:W-:Y:S01]  /*2c0a0*/  FMUL.FTZ R5, R5, R116.reuse ;  /* 0x0000007405057220 */ /* 0x090fe20000410000 */
[-C--:B------:R-:W-:Y:S01]  /*2c0b0*/  FMUL.FTZ R4, R4, R116.reuse ;  /* 0x0000007404047220 */ /* 0x080fe20000410000 */
[-C--:B------:R-:W-:Y:S01]  /*2c0c0*/  FMUL.FTZ R7, R7, R116.reuse ;  /* 0x0000007407077220 */ /* 0x080fe20000410000 */
[----:B------:R-:W-:Y:S01]  /*2c0d0*/  FMUL.FTZ R6, R6, R116 ;  /* 0x0000007406067220 */ /* 0x000fe20000410000 */
[----:B------:R-:W-:Y:S01]  /*2c0e0*/  STL.64 [R1+0x240], R18 ;  /* 0x0002401201007387 */ /* 0x000fe20000100a00 */
[----:B------:R-:W-:-:S03]  /*2c0f0*/  @P1 FMUL.FTZ R28, R28, 0.69314718246459960938 ;  /* 0x3f3172181c1c1820 */ /* 0x000fc60000410000 */
[----:B------:R-:W-:Y:S01]  /*2c100*/  STL.64 [R1+0x250], R20 ;  /* 0x0002501401007387 */ /* 0x000fe20000100a00 */
[----:B------:R-:W-:-:S03]  /*2c110*/  @P1 FFMA.FTZ R118, R28, R29, R31 ;  /* 0x0000001d1c761223 */ /* 0x000fc6000001001f */
[----:B------:R-:W-:Y:S04]  /*2c120*/  STL.64 [R1+0x260], R14 ;  /* 0x0002600e01007387 */ /* 0x000fe80000100a00 */
[----:B------:R0:W-:Y:S04]  /*2c130*/  STL.64 [R1+0x270], R12 ;  /* 0x0002700c01007387 */ /* 0x0001e80000100a00 */
[----:B------:R-:W-:Y:S04]  /*2c140*/  STL.64 [R1+0x280], R10 ;  /* 0x0002800a01007387 */ /* 0x000fe80000100a00 */
[----:B------:R1:W-:Y:S04]  /*2c150*/  STL.64 [R1+0x290], R8 ;  /* 0x0002900801007387 */ /* 0x0003e80000100a00 */
[----:B------:R-:W-:Y:S04]  /*2c160*/  STL.64 [R1+0x2a0], R2 ;  /* 0x0002a00201007387 */ /* 0x000fe80000100a00 */
[----:B------:R3:W-:Y:S04]  /*2c170*/  STL.64 [R1+0x2b0], R4 ;  /* 0x0002b00401007387 */ /* 0x0007e80000100a00 */
[----:B------:R4:W-:Y:S04]  /*2c180*/  STL.64 [R1+0x2c0], R6 ;  /* 0x0002c00601007387 */ /* 0x0009e80000100a00 */
[----:B------:R-:W5:Y:S04]  /*2c190*/  LDL.64 R30, [R1+0x388] ;  /* 0x00038800011e7983 */ /* 0x000f680000100a00 */
[----:B------:R-:W5:Y:S04]  /*2c1a0*/  LDL.64 R28, [R1+0x398] ;  /* 0x00039800011c7983 */ /* 0x000f680000100a00 */
[----:B0-----:R-:W5:Y:S04]  /*2c1b0*/  LDL.64 R12, [R1+0x3a8] ;  /* 0x0003a800010c7983 */ /* 0x001f680000100a00 */
[----:B------:R-:W5:Y:S04]  /*2c1c0*/  LDL.64 R20, [R1+0x3c8] ;  /* 0x0003c80001147983 */ /* 0x000f680000100a00 */
[----:B------:R-:W5:Y:S04]  /*2c1d0*/  LDL.64 R18, [R1+0x3d8] ;  /* 0x0003d80001127983 */ /* 0x000f680000100a00 */
[----:B------:R-:W5:Y:S04]  /*2c1e0*/  LDL.64 R14, [R1+0x3e8] ;  /* 0x0003e800010e7983 */ /* 0x000f680000100a00 */
[----:B-1----:R-:W5:Y:S04]  /*2c1f0*/  LDL.64 R8, [R1+0x3f8] ;  /* 0x0003f80001087983 */ /* 0x002f680000100a00 */
[----:B---3--:R-:W3:Y:S04]  /*2c200*/  LDL.64 R4, [R1+0x408] ;  /* 0x0004080001047983 */ /* 0x008ee80000100a00 */
[----:B------:R-:W3:Y:S04]  /*2c210*/  LDL.64 R10, [R1+0x418] ;  /* 0x00041800010a7983 */ /* 0x000ee80000100a00 */
[----:B------:R-:W3:Y:S04]  /*2c220*/  LDL.64 R2, [R1+0x428] ;  /* 0x0004280001027983 */ /* 0x000ee80000100a00 */
[----:B----4-:R-:W4:Y:S01]  /*2c230*/  LDL.64 R6, [R1+0x438] ;  /* 0x0004380001067983 */ /* 0x010f220000100a00 */
[----:B--2---:R-:W-:-:S04]  /*2c240*/  @P0 FMUL.FTZ R24, R24, 0.69314718246459960938 ;  /* 0x3f31721818180820 */ /* 0x004fc80000410000 */
[----:B------:R-:W-:Y:S02]  /*2c250*/  @P0 FFMA.FTZ R117, R24, R25, R27 ;  /* 0x0000001918750223 */ /* 0x000fe4000001001b */
[----:B------:R-:W2:Y:S04]  /*2c260*/  LDL.64 R26, [R1+0x358] ;  /* 0x00035800011a7983 */ /* 0x000ea80000100a00 */
[----:B------:R-:W2:Y:S01]  /*2c270*/  LDL.64 R24, [R1+0x3b8] ;  /* 0x0003b80001187983 */ /* 0x000ea20000100a00 */
[----:B------:R-:W-:-:S13]  /*2c280*/  ISETP.NE.AND P0, PT, R121, 0x2, PT ;  /* 0x000000027900780c */ /* 0x000fda0003f05270 */
[----:B------:R-:W2:Y:S01]  /*2c290*/  @!P0 LDL R120, [R1+0x1fc] ;  /* 0x0001fc0001788983 */ /* 0x000ea20000100800 */
[----:B------:R-:W0:Y:S01]  /*2c2a0*/  S2R R123, SR_TID.X ;  /* 0x00000000007b7919 */ /* 0x000e220000002100 */
[-C--:B------:R-:W-:Y:S01]  /*2c2b0*/  FMUL.FTZ R105, R105, R116.reuse ;  /* 0x0000007469697220 */ /* 0x080fe20000410000 */
[----:B------:R-:W-:-:S05]  /*2c2c0*/  FMUL.FTZ R104, R104, R116 ;  /* 0x0000007468687220 */ /* 0x000fca0000410000 */
[----:B------:R1:W-:Y:S02]  /*2c2d0*/  STL.64 [R1+0x320], R104 ;  /* 0x0003206801007387 */ /* 0x0003e40000100a00 */
[----:B-1----:R-:W-:-:S06]  /*2c2e0*/  IMAD.MOV.U32 R104, RZ, RZ, RZ ;  /* 0x000000ffff687224 */ /* 0x002fcc00078e00ff */
[----:B------:R-:W1:Y:S01]  /*2c2f0*/  @P1 MUFU.RCP R104, R0 ;  /* 0x0000000000681308 */ /* 0x000e620000001000 */
[----:B------:R4:W-:Y:S01]  /*2c300*/  STL [R1+0x224], R0 ;  /* 0x0002240001007387 */ /* 0x0009e20000100800 */
[-C--:B------:R-:W-:Y:S01]  /*2c310*/  FMUL.FTZ R115, R115, R116.reuse ;  /* 0x0000007473737220 */ /* 0x080fe20000410000 */
[----:B0-----:R-:W-:Y:S01]  /*2c320*/  SHF.R.U32.HI R123, RZ, 0x7, R123 ;  /* 0x00000007ff7b7819 */ /* 0x001fe2000001167b */
[-C--:B------:R-:W-:Y:S01]  /*2c330*/  FMUL.FTZ R114, R114, R116.reuse ;  /* 0x0000007472727220 */ /* 0x080fe20000410000 */
[-C--:B------:R-:W-:Y:S01]  /*2c340*/  FMUL.FTZ R113, R113, R116.reuse ;  /* 0x0000007471717220 */ /* 0x080fe20000410000 */
[-C--:B------:R-:W-:Y:S01]  /*2c350*/  FMUL.FTZ R112, R112, R116.reuse ;  /* 0x0000007470707220 */ /* 0x080fe20000410000 */
[----:B------:R-:W-:Y:S01]  /*2c360*/  IADD3 R105, -R123, 0xb, RZ ;  /* 0x0000000b7b697810 */ /* 0x000fe20007ffe1ff */
        /* <DEDUP_REMOVED lines=98> */
[-C--:B----4-:R-:W-:Y:S01]  /*2c990*/  FMUL.FTZ R7, R7, R104.reuse ;  /* 0x0000006807077220 */ /* 0x090fe20000410000 */
[----:B------:R-:W-:Y:S01]  /*2c9a0*/  FMUL.FTZ R6, R6, R104 ;  /* 0x0000006806067220 */ /* 0x000fe20000410000 */
[----:B------:R-:W-:-:S02]  /*2c9b0*/  VIADD R122, R122, 0x1 ;  /* 0x000000017a7a7836 */ /* 0x000fc40000000000 */
[----:B------:R-:W-:Y:S01]  /*2c9c0*/  VIADD R0, R119, 0x1 ;  /* 0x0000000177007836 */ /* 0x000fe20000000000 */
        /* <DEDUP_REMOVED lines=34> */
[-C--:B--2---:R-:W-:Y:S01]  /*2cbf0*/  FMUL.FTZ R27, R27, R104.reuse ;  /* 0x000000681b1b7220 */ /* 0x084fe20000410000 */
[-C--:B------:R-:W-:Y:S01]  /*2cc00*/  FMUL.FTZ R26, R26, R104.reuse ;  /* 0x000000681a1a7220 */ /* 0x080fe20000410000 */
[-C--:B------:R-:W-:Y:S01]  /*2cc10*/  FMUL.FTZ R25, R25, R104.reuse ;  /* 0x0000006819197220 */ /* 0x080fe20000410000 */
        /* <DEDUP_REMOVED lines=25> */
[----:B------:R-:W-:-:S03]  /*2cdb0*/  @!P0 LOP3.LUT R120, R120, 0x1, RZ, 0x3c, !PT ;  /* 0x0000000178788812 */ /* 0x000fc600078e3cff */
[----:B------:R0:W-:Y:S04]  /*2cdc0*/  STL [R1+0x1f8], R121 ;  /* 0x0001f87901007387 */ /* 0x0001e80000100800 */
[----:B------:R0:W-:Y:S04]  /*2cdd0*/  @!P0 STL [R1+0x1fc], R120 ;  /* 0x0001fc7801008387 */ /* 0x0001e80000100800 */
[----:B------:R0:W-:Y:S01]  /*2cde0*/  @!P0 STL [R1+0x1f8], RZ ;  /* 0x0001f8ff01008387 */ /* 0x0001e20000100800 */
[----:B------:R0:W-:Y:S08]  /*2cdf0*/  BAR.ARV R105, 0x100 ;  /* 0x000400690000751d */ /* 0x0001f00000002000 */
[----:B------:R-:W-:Y:S06]  /*2ce00*/  BAR.ARV 0x8, 0x180 ;  /* 0x0206000000007b1d */ /* 0x000fec0000002000 */
[----:B------:R-:W-:-:S13]  /*2ce10*/  PLOP3.LUT P0, PT, PT, PT, PT, 0x8, 0x0 ;  /* 0x000000000000781c */ /* 0x000fda0003f0e170 */
.L_x_3928:
[----:B------:R-:W-:Y:S05]  /*2ce20*/  WARPSYNC.ALL ;  /* 0x0000000000007948 */ /* 0x000fea0003800000 */
[----:B------:R-:W1:Y:S08]  /*2ce30*/  S2UR UR4, SR_CgaCtaId ;  /* 0x00000000000479c3 */ /* 0x000e700000008800 */
[----:B------:R-:W-:Y:S01]  /*2ce40*/  BAR.SYNC.DEFER_BLOCKING 0x5, 0x180 ;  /* 0x0146000000007b1d */ /* 0x000fe20000010000 */
[----:B0-----:R-:W-:-:S05]  /*2ce50*/  MOV R2, 0x400 ;  /* 0x0000040000027802 */ /* 0x001fca0000000f00 */
[----:B------:R-:W-:Y:S01]  /*2ce60*/  BSSY B0, `(.L_x_4051) ;  /* 0x0000518000007945 */ /* 0x000fe20003800000 */
[----:B-1----:R-:W-:-:S05]  /*2ce70*/  IMAD.U32 R27, RZ, RZ, UR4 ;  /* 0x00000004ff1b7e24 */ /* 0x002fca000f8e00ff */
[----:B------:R-:W-:-:S05]  /*2ce80*/  LEA R2, R27, R2, 0x18 ;  /* 0x000000021b027211 */ /* 0x000fca00078ec0ff */
[----:B------:R0:W1:Y:S01]  /*2ce90*/  LDS.128 R96, [R2+0x324d0] ;  /* 0x0324d00002607984 */ /* 0x0000620000000c00 */
[----:B------:R-:W-:Y:S06]  /*2cea0*/  BAR.ARV 0x4, 0x180 ;  /* 0x0106000000007b1d */ /* 0x000fec0000002000 */
[----:B------:R-:W-:Y:S05]  /*2ceb0*/  @P0 BRA `(.L_x_4052) ;  /* 0x0000004000c00947 */ /* 0x000fea0003800000 */
[----:B------:R-:W3:Y:S01]  /*2cec0*/  LDL R0, [R1+0x524] ;  /* 0x0005240001007983 */ /* 0x000ee20000100800 */
[----:B------:R-:W-:-:S03]  /*2ced0*/  ULDC UR4, c[0x0][0xbd4] ;  /* 0x0002f50000047ab9 */ /* 0x000fc60000000800 */
[----:B------:R-:W2:Y:S04]  /*2cee0*/  LDL.128 R56, [R1+0x240] ;  /* 0x0002400001387983 */ /* 0x000ea80000100c00 */
[----:B------:R-:W2:Y:S04]  /*2cef0*/  LDL.128 R52, [R1+0x260] ;  /* 0x0002600001347983 */ /* 0x000ea80000100c00 */
[----:B------:R-:W2:Y:S04]  /*2cf00*/  LDL.128 R8, [R1+0x250] ;  /* 0x0002500001087983 */ /* 0x000ea80000100c00 */
[----:B------:R-:W2:Y:S04]  /*2cf10*/  LDL.128 R4, [R1+0x270] ;  /* 0x0002700001047983 */ /* 0x000ea80000100c00 */
[----:B-----5:R-:W2:Y:S04]  /*2cf20*/  LDL.128 R44, [R1+0x280] ;  /* 0x00028000012c7983 */ /* 0x020ea80000100c00 */
[----:B------:R-:W2:Y:S04]  /*2cf30*/  LDL.128 R48, [R1+0x290] ;  /* 0x0002900001307983 */ /* 0x000ea80000100c00 */
[----:B------:R-:W2:Y:S04]  /*2cf40*/  LDL.128 R88, [R1+0x2a0] ;  /* 0x0002a00001587983 */ /* 0x000ea80000100c00 */
[----:B------:R-:W2:Y:S01]  /*2cf50*/  LDL.128 R40, [R1+0x2b0] ;  /* 0x0002b00001287983 */ /* 0x000ea20000100c00 */
[----:B------:R-:W4:Y:S03]  /*2cf60*/  S2R R3, SR_SWINHI ;  /* 0x0000000000037919 */ /* 0x000f260000002f00 */
[----:B------:R-:W2:Y:S04]  /*2cf70*/  LDL.128 R112, [R1+0x2c0] ;  /* 0x0002c00001707983 */ /* 0x000ea80000100c00 */
[----:B------:R-:W2:Y:S04]  /*2cf80*/  LDL.128 R116, [R1+0x2d0] ;  /* 0x0002d00001747983 */ /* 0x000ea80000100c00 */
[----:B------:R-:W2:Y:S04]  /*2cf90*/  LDL.128 R84, [R1+0x340] ;  /* 0x0003400001547983 */ /* 0x000ea80000100c00 */
[----:B------:R-:W2:Y:S04]  /*2cfa0*/  LDL.128 R76, [R1+0x360] ;  /* 0x00036000014c7983 */ /* 0x000ea80000100c00 */
[----:B------:R-:W2:Y:S04]  /*2cfb0*/  LDL.128 R80, [R1+0x350] ;  /* 0x0003500001507983 */ /* 0x000ea80000100c00 */
[----:B------:R-:W2:Y:S04]  /*2cfc0*/  LDL.128 R68, [R1+0x380] ;  /* 0x0003800001447983 */ /* 0x000ea80000100c00 */
[----:B------:R-:W2:Y:S01]  /*2cfd0*/  LDL.128 R72, [R1+0x370] ;  /* 0x0003700001487983 */ /* 0x000ea20000100c00 */
[----:B------:R-:W-:-:S02]  /*2cfe0*/  MOV R18, R2 ;  /* 0x0000000200127202 */ /* 0x000fc40000000f00 */
[----:B----4-:R-:W-:Y:S01]  /*2cff0*/  MOV R19, R3 ;  /* 0x0000000300137202 */ /* 0x010fe20000000f00 */
[----:B------:R-:W4:Y:S04]  /*2d000*/  LDL.128 R64, [R1+0x390] ;  /* 0x0003900001407983 */ /* 0x000f280000100c00 */
[----:B------:R-:W4:Y:S04]  /*2d010*/  LDL.128 R104, [R1+0x420] ;  /* 0x0004200001687983 */ /* 0x000f280000100c00 */
[----:B------:R-:W4:Y:S01]  /*2d020*/  LDL.128 R108, [R1+0x430] ;  /* 0x00043000016c7983 */ /* 0x000f220000100c00 */
[----:B---3--:R-:W-:-:S03]  /*2d030*/  IMAD.WIDE R100, R0, 0x2, R18 ;  /* 0x0000000200647825 */ /* 0x008fc600078e0212 */
[----:B------:R-:W-:-:S04]  /*2d040*/  IADD3 R123, P0, R100, 0x4040, RZ ;  /* 0x00004040647b7810 */ /* 0x000fc80007f1e0ff */
[----:B------:R-:W-:-:S04]  /*2d050*/  LOP3.LUT R122, R123, 0x380, RZ, 0xc0, !PT ;  /* 0x000003807b7a7812 */ /* 0x000fc800078ec0ff */
[----:B------:R-:W-:-:S04]  /*2d060*/  SHF.R.U64 R122, R122, 0x3, RZ ;  /* 0x000000037a7a7819 */ /* 0x000fc800000012ff */
[----:B------:R-:W-:Y:S01]  /*2d070*/  LOP3.LUT R122, R122, R123, RZ, 0x3c, !PT ;  /* 0x0000007b7a7a7212 */ /* 0x000fe200078e3cff */
[----:B------:R-:W-:Y:S01]  /*2d080*/  IMAD.X R123, RZ, RZ, R101, P0 ;  /* 0x000000ffff7b7224 */ /* 0x000fe200000e0665 */
[C---:B------:R-:W-:Y:S02]  /*2d090*/  IADD3 R15, P0, R100.reuse, 0xc000, RZ ;  /* 0x0000c000640f7810 */ /* 0x040fe40007f1e0ff */
[C---:B------:R-:W-:Y:S02]  /*2d0a0*/  IADD3 R13, P1, R100.reuse, 0x20, RZ ;  /* 0x00000020640d7810 */ /* 0x040fe40007f3e0ff */
[----:B------:R-:W-:Y:S02]  /*2d0b0*/  IADD3 R103, P2, R100, 0x40, RZ ;  /* 0x0000004064677810 */ /* 0x000fe40007f5e0ff */
[----:B------:R-:W-:Y:S02]  /*2d0c0*/  LOP3.LUT R14, R15, 0x380, RZ, 0xc0, !PT ;  /* 0x000003800f0e7812 */ /* 0x000fe400078ec0ff */
[----:B------:R-:W-:-:S02]  /*2d0d0*/  LOP3.LUT R12, R13, 0x380, RZ, 0xc0, !PT ;  /* 0x000003800d0c7812 */ /* 0x000fc400078ec0ff */
[----:B------:R-:W-:Y:S02]  /*2d0e0*/  LOP3.LUT R102, R103, 0x380, RZ, 0xc0, !PT ;  /* 0x0000038067667812 */ /* 0x000fe400078ec0ff */
[C---:B------:R-:W-:Y:S02]  /*2d0f0*/  IADD3 R39, P4, R100.reuse, 0x4000, RZ ;  /* 0x0000400064277810 */ /* 0x040fe40007f9e0ff */
[C---:B------:R-:W-:Y:S02]  /*2d100*/  IADD3 R25, P3, R100.reuse, 0x60, RZ ;  /* 0x0000006064197810 */ /* 0x040fe40007f7e0ff */
[----:B------:R-:W-:Y:S02]  /*2d110*/  IADD3 R37, P5, R100, 0x4020, RZ ;  /* 0x0000402064257810 */ /* 0x000fe40007fbe0ff */
[----:B------:R-:W-:Y:S02]  /*2d120*/  SHF.R.U64 R14, R14, 0x3, RZ ;  /* 0x000000030e0e7819 */ /* 0x000fe400000012ff */
[----:B------:R-:W-:-:S02]  /*2d130*/  SHF.R.U64 R12, R12, 0x3, RZ ;  /* 0x000000030c0c7819 */ /* 0x000fc400000012ff */
[----:B------:R-:W-:Y:S02]  /*2d140*/  SHF.R.U64 R102, R102, 0x3, RZ ;  /* 0x0000000366667819 */ /* 0x000fe400000012ff */
[----:B------:R-:W-:Y:S02]  /*2d150*/  LOP3.LUT R38, R39, 0x380, RZ, 0xc0, !PT ;  /* 0x0000038027267812 */ /* 0x000fe400078ec0ff */
[----:B------:R-:W-:Y:S02]  /*2d160*/  LOP3.LUT R24, R25, 0x380, RZ, 0xc0, !PT ;  /* 0x0000038019187812 */ /* 0x000fe400078ec0ff */
[----:B------:R-:W-:Y:S02]  /*2d170*/  LOP3.LUT R36, R37, 0x380, RZ, 0xc0, !PT ;  /* 0x0000038025247812 */ /* 0x000fe400078ec0ff */
[----:B------:R-:W-:Y:S01]  /*2d180*/  LOP3.LUT R14, R14, R15, RZ, 0x3c, !PT ;  /* 0x0000000f0e0e7212 */ /* 0x000fe200078e3cff */
[----:B------:R-:W-:Y:S01]  /*2d190*/  IMAD.X R15, RZ, RZ, R101, P0 ;  /* 0x000000ffff0f7224 */ /* 0x000fe200000e0665 */
[----:B------:R-:W-:-:S02]  /*2d1a0*/  LOP3.LUT R12, R12, R13, RZ, 0x3c, !PT ;  /* 0x0000000d0c0c7212 */ /* 0x000fc400078e3cff */
[----:B------:R-:W-:Y:S01]  /*2d1b0*/  LOP3.LUT R102, R102, R103, RZ, 0x3c, !PT ;  /* 0x0000006766667212 */ /* 0x000fe200078e3cff */
[----:B------:R-:W-:Y:S01]  /*2d1c0*/  IMAD.X R103, RZ, RZ, R101, P2 ;  /* 0x000000ffff677224 */ /* 0x000fe200010e0665 */
[----:B------:R-:W-:Y:S02]  /*2d1d0*/  ISETP.NE.AND P0, PT, R210, RZ, PT ;  /* 0x000000ffd200720c */ /* 0x000fe40003f05270 */
[----:B------:R-:W-:Y:S02]  /*2d1e0*/  SHF.R.U64 R38, R38, 0x3, RZ ;  /* 0x0000000326267819 */ /* 0x000fe400000012ff */
[----:B------:R-:W-:Y:S02]  /*2d1f0*/  IADD3.X R13, RZ, R101, RZ, P1, !PT ;  /* 0x00000065ff0d7210 */ /* 0x000fe40000ffe4ff */
[----:B------:R-:W-:Y:S02]  /*2d200*/  SHF.R.U64 R24, R24, 0x3, RZ ;  /* 0x0000000318187819 */ /* 0x000fe400000012ff */
[----:B------:R-:W-:-:S02]  /*2d210*/  SHF.R.U64 R36, R36, 0x3, RZ ;  /* 0x0000000324247819 */ /* 0x000fc400000012ff */
[C---:B------:R-:W-:Y:S02]  /*2d220*/  IADD3 R35, P1, R100.reuse, 0x4060, RZ ;  /* 0x0000406064237810 */ /* 0x040fe40007f3e0ff */
[----:B------:R-:W-:Y:S02]  /*2d230*/  IADD3 R33, P2, R100, 0x8000, RZ ;  /* 0x0000800064217810 */ /* 0x000fe40007f5e0ff */
[----:B------:R-:W-:Y:S01]  /*2d240*/  SEL R210, R210, UR4, P0 ;  /* 0x00000004d2d27c07 */ /* 0x000fe20008000000 */
[----:B------:R-:W-:Y:S05]  /*2d250*/  WARPSYNC.ALL ;  /* 0x0000000000007948 */ /* 0x000fea0003800000 */
[----:B------:R-:W-:Y:S01]  /*2d260*/  LOP3.LUT R38, R38, R39, RZ, 0x3c, !PT ;  /* 0x0000002726267212 */ /* 0x000fe200078e3cff */
[--C-:B------:R-:W-:Y:S01]  /*2d270*/  IMAD.X R39, RZ, RZ, R101.reuse, P4 ;  /* 0x000000ffff277224 */ /* 0x100fe200020e0665 */
[----:B------:R-:W-:Y:S01]  /*2d280*/  LOP3.LUT R24, R24, R25, RZ, 0x3c, !PT ;  /* 0x0000001918187212 */ /* 0x000fe200078e3cff */
[--C-:B------:R-:W-:Y:S01]  /*2d290*/  IMAD.X R25, RZ, RZ, R101.reuse, P3 ;  /* 0x000000ffff197224 */ /* 0x100fe200018e0665 */
[----:B------:R-:W-:Y:S01]  /*2d2a0*/  LOP3.LUT R36, R36, R37, RZ, 0x3c, !PT ;  /* 0x0000002524247212 */ /* 0x000fe200078e3cff */
[----:B------:R-:W-:Y:S01]  /*2d2b0*/  IMAD.X R37, RZ, RZ, R101, P5 ;  /* 0x000000ffff257224 */ /* 0x000fe200028e0665 */
[----:B------:R-:W-:Y:S01]  /*2d2c0*/  LOP3.LUT R34, R35, 0x380, RZ, 0xc0, !PT ;  /* 0x0000038023227812 */ /* 0x000fe200078ec0ff */
[----:B------:R-:W-:Y:S01]  /*2d2d0*/  ULDC.64 UR6, c[0x0][0xd08] ;  /* 0x0003420000067ab9 */ /* 0x000fe20000000a00 */
[----:B------:R-:W-:Y:S01]  /*2d2e0*/  LOP3.LUT R32, R33, 0x380, RZ, 0xc0, !PT ;  /* 0x0000038021207812 */ /* 0x000fe200078ec0ff */
[----:B------:R-:W-:Y:S01]  /*2d2f0*/  ULDC.64 UR4, c[0x0][0xd00] ;  /* 0x0003400000047ab9 */ /* 0x000fe20000000a00 */
[----:B------:R-:W-:-:S02]  /*2d300*/  IADD3 R21, P4, R100, 0x8040, RZ ;  /* 0x0000804064157810 */ /* 0x000fc40007f9e0ff */
[C---:B------:R-:W-:Y:S02]  /*2d310*/  IADD3 R31, P3, R100.reuse, 0x8020, RZ ;  /* 0x00008020641f7810 */ /* 0x040fe40007f7e0ff */
[----:B------:R-:W-:Y:S02]  /*2d320*/  IADD3 R29, P5, R100, 0x8060, RZ ;  /* 0x00008060641d7810 */ /* 0x000fe40007fbe0ff */
[----:B------:R-:W-:Y:S02]  /*2d330*/  SHF.R.U64 R34, R34, 0x3, RZ ;  /* 0x0000000322227819 */ /* 0x000fe400000012ff */
[----:B------:R-:W-:Y:S02]  /*2d340*/  SHF.R.U64 R32, R32, 0x3, RZ ;  /* 0x0000000320207819 */ /* 0x000fe400000012ff */
[----:B------:R-:W-:Y:S02]  /*2d350*/  LOP3.LUT R20, R21, 0x380, RZ, 0xc0, !PT ;  /* 0x0000038015147812 */ /* 0x000fe400078ec0ff */
[----:B------:R-:W-:-:S02]  /*2d360*/  LOP3.LUT R61, R100, 0x380, RZ, 0xc0, !PT ;  /* 0x00000380643d7812 */ /* 0x000fc400078ec0ff */
[----:B------:R-:W-:Y:S02]  /*2d370*/  LOP3.LUT R30, R31, 0x380, RZ, 0xc0, !PT ;  /* 0x000003801f1e7812 */ /* 0x000fe400078ec0ff */
[----:B------:R-:W-:Y:S02]  /*2d380*/  LOP3.LUT R28, R29, 0x380, RZ, 0xc0, !PT ;  /* 0x000003801d1c7812 */ /* 0x000fe400078ec0ff */
[----:B------:R-:W-:Y:S01]  /*2d390*/  LOP3.LUT R34, R34, R35, RZ, 0x3c, !PT ;  /* 0x0000002322227212 */ /* 0x000fe200078e3cff */
[--C-:B------:R-:W-:Y:S01]  /*2d3a0*/  IMAD.X R35, RZ, RZ, R101.reuse, P1 ;  /* 0x000000ffff237224 */ /* 0x100fe200008e0665 */
[----:B------:R-:W-:Y:S01]  /*2d3b0*/  LOP3.LUT R32, R32, R33, RZ, 0x3c, !PT ;  /* 0x0000002120207212 */ /* 0x000fe200078e3cff */
[----:B------:R-:W-:Y:S01]  /*2d3c0*/  IMAD.X R33, RZ, RZ, R101, P2 ;  /* 0x000000ffff217224 */ /* 0x000fe200010e0665 */
[----:B------:R-:W-:Y:S02]  /*2d3d0*/  SHF.R.U64 R20, R20, 0x3, RZ ;  /* 0x0000000314147819 */ /* 0x000fe400000012ff */
[----:B------:R-:W-:-:S02]  /*2d3e0*/  SHF.R.U64 R61, R61, 0x3, RZ ;  /* 0x000000033d3d7819 */ /* 0x000fc400000012ff */
[----:B------:R-:W-:Y:S02]  /*2d3f0*/  SHF.R.U64 R30, R30, 0x3, RZ ;  /* 0x000000031e1e7819 */ /* 0x000fe400000012ff */
[C---:B------:R-:W-:Y:S02]  /*2d400*/  IADD3 R95, P1, R100.reuse, 0xc020, RZ ;  /* 0x0000c020645f7810 */ /* 0x040fe40007f3e0ff */
[----:B------:R-:W-:Y:S02]  /*2d410*/  IADD3 R93, P2, R100, 0xc040, RZ ;  /* 0x0000c040645d7810 */ /* 0x000fe40007f5e0ff */
[----:B------:R-:W-:Y:S02]  /*2d420*/  SHF.R.U64 R28, R28, 0x3, RZ ;  /* 0x000000031c1c7819 */ /* 0x000fe400000012ff */
[----:B------:R-:W-:Y:S01]  /*2d430*/  LOP3.LUT R20, R20, R21, RZ, 0x3c, !PT ;  /* 0x0000001514147212 */ /* 0x000fe200078e3cff */
[--C-:B------:R-:W-:Y:S01]  /*2d440*/  IMAD.X R21, RZ, RZ, R101.reuse, P4 ;  /* 0x000000ffff157224 */ /* 0x100fe200020e0665 */
[----:B------:R-:W-:Y:S01]  /*2d450*/  LOP3.LUT R60, R61, R100, RZ, 0x3c, !PT ;  /* 0x000000643d3c7212 */ /* 0x000fe200078e3cff */
[--C-:B------:R-:W-:Y:S01]  /*2d460*/  IMAD.MOV.U32 R61, RZ, RZ, R101.reuse ;  /* 0x000000ffff3d7224 */ /* 0x100fe200078e0065 */
[----:B------:R-:W-:Y:S01]  /*2d470*/  LOP3.LUT R30, R30, R31, RZ, 0x3c, !PT ;  /* 0x0000001f1e1e7212 */ /* 0x000fe200078e3cff */
[----:B------:R-:W-:Y:S01]  /*2d480*/  IMAD.X R31, RZ, RZ, R101, P3 ;  /* 0x000000ffff1f7224 */ /* 0x000fe200018e0665 */
[----:B------:R-:W-:-:S02]  /*2d490*/  LOP3.LUT R94, R95, 0x380, RZ, 0xc0, !PT ;  /* 0x000003805f5e7812 */ /* 0x000fc400078ec0ff */
[----:B------:R-:W-:Y:S02]  /*2d4a0*/  LOP3.LUT R92, R93, 0x380, RZ, 0xc0, !PT ;  /* 0x000003805d5c7812 */ /* 0x000fe400078ec0ff */
[----:B------:R-:W-:Y:S01]  /*2d4b0*/  LOP3.LUT R28, R28, R29, RZ, 0x3c, !PT ;  /* 0x0000001d1c1c7212 */ /* 0x000fe200078e3cff */
[----:B------:R-:W-:Y:S01]  /*2d4c0*/  IMAD.X R29, RZ, RZ, R101, P5 ;  /* 0x000000ffff1d7224 */ /* 0x000fe200028e0665 */
[----:B--2---:R-:W-:Y:S02]  /*2d4d0*/  F2FP.F16.F32.PACK_AB R56, R57, R56 ;  /* 0x000000383938723e */ /* 0x004fe400000000ff */
[----:B------:R-:W-:Y:S02]  /*2d4e0*/  SHF.R.U64 R94, R94, 0x3, RZ ;  /* 0x000000035e5e7819 */ /* 0x000fe400000012ff */
[----:B------:R-:W-:Y:S02]  /*2d4f0*/  SHF.R.U64 R92, R92, 0x3, RZ ;  /* 0x000000035c5c7819 */ /* 0x000fe400000012ff */
[----:B------:R-:W-:-:S02]  /*2d500*/  F2FP.F16.F32.PACK_AB R57, R59, R58 ;  /* 0x0000003a3b39723e */ /* 0x000fc400000000ff */
[----:B------:R-:W-:Y:S02]  /*2d510*/  F2FP.F16.F32.PACK_AB R52, R53, R52 ;  /* 0x000000343534723e */ /* 0x000fe400000000ff */
[----:B------:R-:W-:Y:S02]  /*2d520*/  MOV R61, R60 ;  /* 0x0000003c003d7202 */ /* 0x000fe40000000f00 */
[----:B------:R-:W-:Y:S02]  /*2d530*/  MOV R26, R38 ;  /* 0x00000026001a7202 */ /* 0x000fe40000000f00 */
[----:B-1----:R-:W-:Y:S02]  /*2d540*/  MOV R96, R36 ;  /* 0x0000002400607202 */ /* 0x002fe40000000f00 */
[----:B------:R-:W-:Y:S01]  /*2d550*/  MOV R20, R20 ;  /* 0x0000001400147202 */ /* 0x000fe20000000f00 */
[----:B------:R-:W2:Y:S01]  /*2d560*/  LDL.128 R36, [R1+0x2e0] ;  /* 0x0002e00001247983 */ /* 0x000ea20000100c00 */
[----:B------:R-:W-:-:S02]  /*2d570*/  F2FP.F16.F32.PACK_AB R58, R9, R8 ;  /* 0x00000008093a723e */ /* 0x000fc400000000ff */
[----:B------:R-:W-:Y:S01]  /*2d580*/  F2FP.F16.F32.PACK_AB R59, R11, R10 ;  /* 0x0000000a0b3b723e */ /* 0x000fe200000000ff */
[----:B------:R-:W-:Y:S01]  /*2d590*/  BAR.SYNC.DEFER_BLOCKING 0x1, 0x100 ;  /* 0x0044000000007b1d */ /* 0x000fe20000010000 */
[----:B------:R-:W-:Y:S02]  /*2d5a0*/  F2FP.F16.F32.PACK_AB R53, R55, R54 ;  /* 0x000000363735723e */ /* 0x000fe400000000ff */
[----:B------:R-:W-:Y:S02]  /*2d5b0*/  MOV R60, R12 ;  /* 0x0000000c003c7202 */ /* 0x000fe40000000f00 */
[----:B------:R-:W-:Y:S02]  /*2d5c0*/  MOV R3, R30 ;  /* 0x0000001e00037202 */ /* 0x000fe40000000f00 */
[----:B------:R-:W-:Y:S01]  /*2d5d0*/  MOV R21, R28 ;  /* 0x0000001c00157202 */ /* 0x000fe20000000f00 */
[----:B------:R-:W3:Y:S01]  /*2d5e0*/  LDL.128 R8, [R1+0x320] ;  /* 0x0003200001087983 */ /* 0x000ee20000100c00 */
[----:B------:R-:W-:-:S02]  /*2d5f0*/  F2FP.F16.F32.PACK_AB R54, R5, R4 ;  /* 0x000000040536723e */ /* 0x000fc400000000ff */
[----:B------:R-:W-:Y:S01]  /*2d600*/  F2FP.F16.F32.PACK_AB R55, R7, R6 ;  /* 0x000000060737723e */ /* 0x000fe200000000ff */
[----:B------:R-:W3:Y:S01]  /*2d610*/  LDL.128 R28, [R1+0x300] ;  /* 0x00030000011c7983 */ /* 0x000ee20000100c00 */
[----:B------:R-:W-:Y:S02]  /*2d620*/  F2FP.F16.F32.PACK_AB R44, R45, R44 ;  /* 0x0000002c2d2c723e */ /* 0x000fe400000000ff */
[----:B------:R-:W-:Y:S01]  /*2d630*/  MOV R122, R122 ;  /* 0x0000007a007a7202 */ /* 0x000fe20000000f00 */
[----:B------:R-:W3:Y:S01]  /*2d640*/  LDL.128 R4, [R1+0x2f0] ;  /* 0x0002f00001047983 */ /* 0x000ee20000100c00 */
[----:B------:R-:W-:Y:S02]  /*2d650*/  F2FP.F16.F32.PACK_AB R45, R47, R46 ;  /* 0x0000002e2f2d723e */ /* 0x000fe400000000ff */
[----:B------:R-:W-:Y:S01]  /*2d660*/  LOP3.LUT R94, R94, R95, RZ, 0x3c, !PT ;  /* 0x0000005f5e5e7212 */ /* 0x000fe200078e3cff */
[--C-:B------:R-:W-:Y:S01]  /*2d670*/  IMAD.X R95, RZ, RZ, R101.reuse, P1 ;  /* 0x000000ffff5f7224 */ /* 0x100fe200008e0665 */
[----:B------:R-:W-:Y:S01]  /*2d680*/  LOP3.LUT R92, R92, R93, RZ, 0x3c, !PT ;  /* 0x0000005d5c5c7212 */ /* 0x000fe200078e3cff */
[----:B------:R-:W-:Y:S01]  /*2d690*/  IMAD.X R93, RZ, RZ, R101, P2 ;  /* 0x000000ffff5d7224 */ /* 0x000fe200010e0665 */
[----:B------:R-:W-:-:S02]  /*2d6a0*/  MOV R102, R102 ;  /* 0x0000006600667202 */ /* 0x000fc40000000f00 */
[----:B------:R-:W-:Y:S02]  /*2d6b0*/  MOV R25, R24 ;  /* 0x0000001800197202 */ /* 0x000fe40000000f00 */
[----:B------:R-:W-:Y:S02]  /*2d6c0*/  MOV R123, R34 ;  /* 0x00000022007b7202 */ /* 0x000fe40000000f00 */
[----:B------:R-:W-:Y:S02]  /*2d6d0*/  MOV R0, R32 ;  /* 0x0000002000007202 */ /* 0x000fe40000000f00 */
[----:B------:R-:W-:Y:S01]  /*2d6e0*/  F2FP.F16.F32.PACK_AB R46, R49, R48 ;  /* 0x00000030312e723e */ /* 0x000fe200000000ff */
[----:B------:R-:W3:Y:S01]  /*2d6f0*/  LDL.128 R32, [R1+0x310] ;  /* 0x0003100001207983 */ /* 0x000ee20000100c00 */
[----:B------:R-:W-:Y:S02]  /*2d700*/  F2FP.F16.F32.PACK_AB R47, R51, R50 ;  /* 0x00000032332f723e */ /* 0x000fe400000000ff */
[----:B------:R-:W-:Y:S01]  /*2d710*/  MOV R24, R14 ;  /* 0x0000000e00187202 */ /* 0x000fe20000000f00 */
[----:B------:R1:W-:Y:S01]  /*2d720*/  STSM.16.M88.4 [R61], R56 ;  /* 0x000000383d007844 */ /* 0x0003e20000000200 */
[----:B------:R-:W-:-:S03]  /*2d730*/  IADD3 R120, P0, R100, 0xc060, RZ ;  /* 0x0000c06064787810 */ /* 0x000fc60007f1e0ff */
[----:B------:R-:W3:Y:S01]  /*2d740*/  LDL.128 R12, [R1+0x330] ;  /* 0x00033000010c7983 */ /* 0x000ee20000100c00 */
[----:B------:R-:W-:-:S03]  /*2d750*/  F2FP.F16.F32.PACK_AB R88, R89, R88 ;  /* 0x000000585958723e */ /* 0x000fc600000000ff */
[----:B------:R0:W-:Y:S01]  /*2d760*/  STSM.16.M88.4 [R60], R52 ;  /* 0x000000343c007844 */ /* 0x0001e20000000200 */
[----:B------:R-:W-:Y:S02]  /*2d770*/  MOV R124, R94 ;  /* 0x0000005e007c7202 */ /* 0x000fe40000000f00 */
[----:B------:R-:W-:Y:S01]  /*2d780*/  MOV R125, R92 ;  /* 0x0000005c007d7202 */ /* 0x000fe20000000f00 */
[----:B------:R4:W-:Y:S01]  /*2d790*/  STSM.16.M88.4 [R102], R44 ;  /* 0x0000002c66007844 */ /* 0x0009e20000000200 */
[----:B------:R-:W-:Y:S01]  /*2d7a0*/  F2FP.F16.F32.PACK_AB R89, R91, R90 ;  /* 0x0000005a5b59723e */ /* 0x000fe200000000ff */
[----:B------:R-:W-:Y:S01]  /*2d7b0*/  IMAD.X R121, RZ, RZ, R101, P0 ;  /* 0x000000ffff797224 */ /* 0x000fe200000e0665 */
[----:B------:R-:W-:Y:S01]  /*2d7c0*/  F2FP.F16.F32.PACK_AB R90, R41, R40 ;  /* 0x00000028295a723e */ /* 0x000fe200000000ff */
[----:B-1----:R-:W3:Y:S01]  /*2d7d0*/  LDL.128 R56, [R1+0x3b0] ;  /* 0x0003b00001387983 */ /* 0x002ee20000100c00 */
[----:B------:R-:W-:-:S03]  /*2d7e0*/  F2FP.F16.F32.PACK_AB R91, R43, R42 ;  /* 0x0000002a2b5b723e */ /* 0x000fc600000000ff */
[----:B------:R-:W3:Y:S04]  /*2d7f0*/  LDL.128 R48, [R1+0x3d0] ;  /* 0x0003d00001307983 */ /* 0x000ee80000100c00 */
[----:B0-----:R-:W3:Y:S04]  /*2d800*/  LDL.128 R60, [R1+0x3a0] ;  /* 0x0003a000013c7983 */ /* 0x001ee80000100c00 */
[----:B------:R-:W3:Y:S04]  /*2d810*/  LDL.128 R52, [R1+0x3c0] ;  /* 0x0003c00001347983 */ /* 0x000ee80000100c00 */
[----:B----4-:R-:W4:Y:S04]  /*2d820*/  LDL.128 R44, [R1+0x3e0] ;  /* 0x0003e000012c7983 */ /* 0x010f280000100c00 */
[----:B------:R-:W4:Y:S04]  /*2d830*/  LDL.128 R92, [R1+0x400] ;  /* 0x00040000015c7983 */ /* 0x000f280000100c00 */
[----:B------:R-:W4:Y:S04]  /*2d840*/  LDL.128 R40, [R1+0x3f0] ;  /* 0x0003f00001287983 */ /* 0x000f280000100c00 */
[----:B------:R-:W4:Y:S01]  /*2d850*/  LDL.128 R100, [R1+0x410] ;  /* 0x0004100001647983 */ /* 0x000f220000100c00 */
[----:B------:R-:W-:-:S02]  /*2d860*/  F2FP.F16.F32.PACK_AB R112, R113, R112 ;  /* 0x000000707170723e */ /* 0x000fc400000000ff */
[----:B------:R-:W-:Y:S02]  /*2d870*/  LOP3.LUT R113, R120, 0x380, RZ, 0xc0, !PT ;  /* 0x0000038078717812 */ /* 0x000fe400078ec0ff */
[----:B------:R-:W-:Y:S02]  /*2d880*/  ISETP.NE.U32.AND P0, PT, RZ, UR6, PT ;  /* 0x00000006ff007c0c */ /* 0x000fe4000bf05070 */
[----:B------:R-:W-:Y:S02]  /*2d890*/  SHF.R.U64 R113, R113, 0x3, RZ ;  /* 0x0000000371717819 */ /* 0x000fe400000012ff */
[----:B------:R-:W-:Y:S02]  /*2d8a0*/  ISETP.NE.AND.EX P0, PT, RZ, UR7, PT, P0 ;  /* 0x00000007ff007c0c */ /* 0x000fe4000bf05300 */
[----:B------:R-:W-:Y:S02]  /*2d8b0*/  LOP3.LUT R120, R113, R120, RZ, 0x3c, !PT ;  /* 0x0000007871787212 */ /* 0x000fe400078e3cff */
[----:B------:R-:W-:-:S02]  /*2d8c0*/  F2FP.F16.F32.PACK_AB R113, R115, R114 ;  /* 0x000000727371723e */ /* 0x000fc400000000ff */
[----:B------:R-:W-:Y:S02]  /*2d8d0*/  F2FP.F16.F32.PACK_AB R114, R117, R116 ;  /* 0x000000747572723e */ /* 0x000fe400000000ff */
[----:B------:R-:W-:Y:S02]  /*2d8e0*/  F2FP.F16.F32.PACK_AB R115, R119, R118 ;  /* 0x000000767773723e */ /* 0x000fe400000000ff */
[----:B------:R-:W-:Y:S01]  /*2d8f0*/  F2FP.F16.F32.PACK_AB R84, R85, R84 ;  /* 0x000000545554723e */ /* 0x000fe200000000ff */
[----:B------:R-:W-:Y:S01]  /*2d900*/  STSM.16.M88.4 [R25], R88 ;  /* 0x0000005819007844 */ /* 0x000fe20000000200 */
[----:B------:R-:W-:Y:S02]  /*2d910*/  F2FP.F16.F32.PACK_AB R85, R87, R86 ;  /* 0x000000565755723e */ /* 0x000fe400000000ff */
[----:B------:R-:W-:Y:S01]  /*2d920*/  F2FP.F16.F32.PACK_AB R76, R77, R76 ;  /* 0x0000004c4d4c723e */ /* 0x000fe200000000ff */
[----:B------:R-:W-:Y:S01]  /*2d930*/  STSM.16.M88.4 [R26], R112 ;  /* 0x000000701a007844 */ /* 0x000fe20000000200 */
[----:B------:R-:W-:-:S02]  /*2d940*/  F2FP.F16.F32.PACK_AB R86, R81, R80 ;  /* 0x000000505156723e */ /* 0x000fc400000000ff */
[----:B------:R-:W-:Y:S02]  /*2d950*/  F2FP.F16.F32.PACK_AB R87, R83, R82 ;  /* 0x000000525357723e */ /* 0x000fe400000000ff */
[----:B------:R-:W-:Y:S02]  /*2d960*/  F2FP.F16.F32.PACK_AB R77, R79, R78 ;  /* 0x0000004e4f4d723e */ /* 0x000fe400000000ff */
[----:B------:R-:W-:Y:S02]  /*2d970*/  F2FP.F16.F32.PACK_AB R68, R69, R68 ;  /* 0x000000444544723e */ /* 0x000fe400000000ff */
[----:B------:R-:W-:Y:S02]  /*2d980*/  F2FP.F16.F32.PACK_AB R78, R73, R72 ;  /* 0x00000048494e723e */ /* 0x000fe400000000ff */
[----:B------:R-:W-:Y:S02]  /*2d990*/  F2FP.F16.F32.PACK_AB R79, R75, R74 ;  /* 0x0000004a4b4f723e */ /* 0x000fe400000000ff */
[----:B------:R-:W-:-:S02]  /*2d9a0*/  F2FP.F16.F32.PACK_AB R69, R71, R70 ;  /* 0x000000464745723e */ /* 0x000fc400000000ff */
[----:B------:R-:W-:Y:S02]  /*2d9b0*/  F2FP.F16.F32.PACK_AB R70, R65, R64 ;  /* 0x000000404146723e */ /* 0x000fe400000000ff */
[----:B------:R-:W-:Y:S02]  /*2d9c0*/  F2FP.F16.F32.PACK_AB R71, R67, R66 ;  /* 0x000000424347723e */ /* 0x000fe400000000ff */
[----:B------:R-:W-:Y:S02]  /*2d9d0*/  F2FP.F16.F32.PACK_AB R104, R105, R104 ;  /* 0x000000686968723e */ /* 0x000fe400000000ff */
[----:B------:R-:W-:Y:S02]  /*2d9e0*/  F2FP.F16.F32.PACK_AB R105, R107, R106 ;  /* 0x0000006a6b69723e */ /* 0x000fe400000000ff */
[----:B------:R-:W-:Y:S02]  /*2d9f0*/  MOV R120, R120 ;  /* 0x0000007800787202 */ /* 0x000fe40000000f00 */
[----:B------:R-:W-:-:S02]  /*2da00*/  F2FP.F16.F32.PACK_AB R106, R109, R108 ;  /* 0x0000006c6d6a723e */ /* 0x000fc400000000ff */
[----:B------:R-:W-:Y:S02]  /*2da10*/  F2FP.F16.F32.PACK_AB R107, R111, R110 ;  /* 0x0000006e6f6b723e */ /* 0x000fe400000000ff */
[----:B------:R-:W-:-:S04]  /*2da20*/  ISETP.NE.U32.AND P1, PT, RZ, UR4, PT ;  /* 0x00000004ff007c0c */ /* 0x000fc8000bf25070 */
[----:B------:R-:W-:Y:S01]  /*2da30*/  ISETP.NE.AND.EX P1, PT, RZ, UR5, PT, P1 ;  /* 0x00000005ff007c0c */ /* 0x000fe2000bf25310 */
[----:B------:R-:W-:Y:S01]  /*2da40*/  ULDC UR6, c[0x0][0xb88] ;  /* 0x0002e20000067ab9 */ /* 0x000fe20000000800 */
[----:B--2---:R-:W-:Y:S02]  /*2da50*/  F2FP.F16.F32.PACK_AB R36, R37, R36 ;  /* 0x000000242524723e */ /* 0x004fe400000000ff */
[----:B------:R-:W-:Y:S02]  /*2da60*/  F2FP.F16.F32.PACK_AB R37, R39, R38 ;  /* 0x000000262725723e */ /* 0x000fe400000000ff */
[----:B---3--:R-:W-:Y:S02]  /*2da70*/  F2FP.F16.F32.PACK_AB R8, R9, R8 ;  /* 0x000000080908723e */ /* 0x008fe400000000ff */
[----:B------:R-:W-:Y:S02]  /*2da80*/  F2FP.F16.F32.PACK_AB R9, R11, R10 ;  /* 0x0000000a0b09723e */ /* 0x000fe400000000ff */
[----:B------:R-:W-:-:S02]  /*2da90*/  F2FP.F16.F32.PACK_AB R28, R29, R28 ;  /* 0x0000001c1d1c723e */ /* 0x000fc400000000ff */
[----:B------:R-:W-:Y:S02]  /*2daa0*/  F2FP.F16.F32.PACK_AB R29, R31, R30 ;  /* 0x0000001e1f1d723e */ /* 0x000fe400000000ff */
[----:B------:R-:W-:Y:S02]  /*2dab0*/  F2FP.F16.F32.PACK_AB R38, R5, R4 ;  /* 0x000000040526723e */ /* 0x000fe400000000ff */
[----:B------:R-:W-:Y:S01]  /*2dac0*/  F2FP.F16.F32.PACK_AB R39, R7, R6 ;  /* 0x000000060727723e */ /* 0x000fe200000000ff */
[----:B------:R-:W0:Y:S04]  /*2dad0*/  LDC.64 R4, c[0x0][0xd00] ;  /* 0x00034000ff047b82 */ /* 0x000e280000000a00 */
[----:B------:R-:W-:Y:S04]  /*2dae0*/  STSM.16.M88.4 [R96], R36 ;  /* 0x0000002460007844 */ /* 0x000fe80000000200 */
[----:B------:R-:W1:Y:S01]  /*2daf0*/  @P0 LDC.64 R6, c[0x0][0xd08] ;  /* 0x00034200ff060b82 */ /* 0x000e620000000a00 */
[----:B------:R-:W-:-:S02]  /*2db00*/  F2FP.F16.F32.PACK_AB R30, R33, R32 ;  /* 0x00000020211e723e */ /* 0x000fc400000000ff */
[----:B------:R-:W-:Y:S02]  /*2db10*/  F2FP.F16.F32.PACK_AB R31, R35, R34 ;  /* 0x00000022231f723e */ /* 0x000fe400000000ff */
[----:B------:R-:W-:Y:S02]  /*2db20*/  F2FP.F16.F32.PACK_AB R10, R13, R12 ;  /* 0x0000000c0d0a723e */ /* 0x000fe400000000ff */
[----:B------:R-:W-:Y:S01]  /*2db30*/  F2FP.F16.F32.PACK_AB R11, R15, R14 ;  /* 0x0000000e0f0b723e */ /* 0x000fe200000000ff */
[----:B------:R-:W-:Y:S04]  /*2db40*/  STSM.16.M88.4 [R122], R28 ;  /* 0x0000001c7a007844 */ /* 0x000fe80000000200 */
[----:B------:R2:W-:Y:S04]  /*2db50*/  STSM.16.M88.4 [R123], R8 ;  /* 0x000000087b007844 */ /* 0x0005e80000000200 */
[----:B------:R-:W-:Y:S04]  /*2db60*/  STSM.16.M88.4 [R0], R84 ;  /* 0x0000005400007844 */ /* 0x000fe80000000200 */
[----:B------:R3:W-:Y:S01]  /*2db70*/  STSM.16.M88.4 [R3], R76 ;  /* 0x0000004c03007844 */ /* 0x0007e20000000200 */
[----:B------:R-:W-:-:S02]  /*2db80*/  F2FP.F16.F32.PACK_AB R60, R61, R60 ;  /* 0x0000003c3d3c723e */ /* 0x000fc400000000ff */
[----:B------:R-:W-:Y:S02]  /*2db90*/  F2FP.F16.F32.PACK_AB R61, R63, R62 ;  /* 0x0000003e3f3d723e */ /* 0x000fe400000000ff */
[----:B------:R-:W-:Y:S02]  /*2dba0*/  F2FP.F16.F32.PACK_AB R52, R53, R52 ;  /* 0x000000343534723e */ /* 0x000fe400000000ff */
[----:B------:R-:W-:Y:S02]  /*2dbb0*/  F2FP.F16.F32.PACK_AB R62, R57, R56 ;  /* 0x00000038393e723e */ /* 0x000fe400000000ff */
[----:B------:R-:W-:Y:S02]  /*2dbc0*/  F2FP.F16.F32.PACK_AB R63, R59, R58 ;  /* 0x0000003a3b3f723e */ /* 0x000fe400000000ff */
[----:B------:R-:W-:Y:S02]  /*2dbd0*/  F2FP.F16.F32.PACK_AB R53, R55, R54 ;  /* 0x000000363735723e */ /* 0x000fe400000000ff */
[----:B----4-:R-:W-:-:S02]  /*2dbe0*/  F2FP.F16.F32.PACK_AB R44, R45, R44 ;  /* 0x0000002c2d2c723e */ /* 0x010fc400000000ff */
[----:B------:R-:W-:Y:S01]  /*2dbf0*/  F2FP.F16.F32.PACK_AB R92, R93, R92 ;  /* 0x0000005c5d5c723e */ /* 0x000fe200000000ff */
[----:B--2---:R-:W-:Y:S01]  /*2dc00*/  IMAD.MOV.U32 R8, RZ, RZ, RZ ;  /* 0x000000ffff087224 */ /* 0x004fe200078e00ff */
[----:B------:R-:W-:Y:S01]  /*2dc10*/  F2FP.F16.F32.PACK_AB R54, R49, R48 ;  /* 0x000000303136723e */ /* 0x000fe200000000ff */
[----:B0-----:R-:W-:Y:S01]  /*2dc20*/  IMAD.WIDE R4, R211, 0x4, R4 ;  /* 0x00000004d3047825 */ /* 0x001fe200078e0204 */
[----:B------:R-:W-:Y:S01]  /*2dc30*/  F2FP.F16.F32.PACK_AB R55, R51, R50 ;  /* 0x000000323337723e */ /* 0x000fe200000000ff */
[----:B---3--:R-:W0:Y:S01]  /*2dc40*/  LDC R3, c[0x0][0xce8] ;  /* 0x00033a00ff037b82 */ /* 0x008e220000000800 */
[----:B------:R-:W-:Y:S02]  /*2dc50*/  F2FP.F16.F32.PACK_AB R45, R47, R46 ;  /* 0x0000002e2f2d723e */ /* 0x000fe400000000ff */
[----:B------:R-:W-:Y:S02]  /*2dc60*/  F2FP.F16.F32.PACK_AB R46, R41, R40 ;  /* 0x00000028292e723e */ /* 0x000fe400000000ff */
[----:B------:R-:W-:-:S02]  /*2dc70*/  F2FP.F16.F32.PACK_AB R47, R43, R42 ;  /* 0x0000002a2b2f723e */ /* 0x000fc400000000ff */
[----:B------:R-:W-:Y:S01]  /*2dc80*/  F2FP.F16.F32.PACK_AB R93, R95, R94 ;  /* 0x0000005e5f5d723e */ /* 0x000fe200000000ff */
[----:B------:R2:W-:Y:S01]  /*2dc90*/  STSM.16.M88.4 [R20], R68 ;  /* 0x0000004414007844 */ /* 0x0005e20000000200 */
[----:B------:R-:W-:Y:S02]  /*2dca0*/  F2FP.F16.F32.PACK_AB R94, R101, R100 ;  /* 0x00000064655e723e */ /* 0x000fe400000000ff */
[----:B------:R-:W-:Y:S01]  /*2dcb0*/  F2FP.F16.F32.PACK_AB R95, R103, R102 ;  /* 0x00000066675f723e */ /* 0x000fe200000000ff */
[----:B------:R2:W-:Y:S04]  /*2dcc0*/  STSM.16.M88.4 [R21], R60 ;  /* 0x0000003c15007844 */ /* 0x0005e80000000200 */
[----:B------:R2:W-:Y:S04]  /*2dcd0*/  STSM.16.M88.4 [R24], R52 ;  /* 0x0000003418007844 */ /* 0x0005e80000000200 */
[----:B------:R2:W-:Y:S04]  /*2dce0*/  STSM.16.M88.4 [R124], R44 ;  /* 0x0000002c7c007844 */ /* 0x0005e80000000200 */
[----:B------:R2:W-:Y:S04]  /*2dcf0*/  STSM.16.M88.4 [R125], R92 ;  /* 0x0000005c7d007844 */ /* 0x0005e80000000200 */
[----:B------:R2:W-:Y:S01]  /*2dd00*/  STSM.16.M88.4 [R120], R104 ;  /* 0x0000006878007844 */ /* 0x0005e20000000200 */
[----:B------:R-:W-:Y:S01]  /*2dd10*/  BAR.SYNC.DEFER_BLOCKING 0x1, 0x100 ;  /* 0x0044000000007b1d */ /* 0x000fe20000010000 */
[----:B------:R-:W-:Y:S01]  /*2dd20*/  MOV R0, UR6 ;  /* 0x0000000600007c02 */ /* 0x000fe20008000f00 */
[----:B-1----:R-:W-:-:S04]  /*2dd30*/  @P0 IMAD.WIDE R6, R211, 0x4, R6 ;  /* 0x00000004d3060825 */ /* 0x002fc800078e0206 */
[----:B------:R2:W5:Y:S04]  /*2dd40*/  @P1 LDG.E R8, desc[UR44][R4.64] ;  /* 0x0000002c04081981 */ /* 0x000568000c1e1900 */
[----:B------:R2:W5:Y:S01]  /*2dd50*/  @P0 LDG.E R0, desc[UR44][R6.64] ;  /* 0x0000002c06000981 */ /* 0x000562000c1e1900 */
[----:B------:R-:W-:Y:S05]  /*2dd60*/  @P0 BRA `(.L_x_4053) ;  /* 0x0000000000100947 */ /* 0x000fea0003800000 */
[----:B------:R-:W-:Y:S05]  /*2dd70*/  @!P1 BRA `(.L_x_4053) ;  /* 0x00000000000c9947 */ /* 0x000fea0003800000 */
[----:B--2---:R-:W2:Y:S04]  /*2dd80*/  LDG.E R7, desc[UR44][R4.64] ;  /* 0x0000002c04077981 */ /* 0x004ea8000c1e1900 */
[----:B-----5:R-:W2:Y:S02]  /*2dd90*/  LDG.E R0, desc[UR44][R4.64+0x4] ;  /* 0x0000042c04007981 */ /* 0x020ea4000c1e1900 */
[----:B--2---:R-:W-:-:S07]  /*2dda0*/  IMAD.IADD R0, R0, 0x1, -R7 ;  /* 0x0000000100007824 */ /* 0x004fce00078e0a07 */
.L_x_4053:
[----:B--2---:R-:W2:Y:S04]  /*2ddb0*/  LDL R4, [R1+0x518] ;  /* 0x0005180001047983 */ /* 0x004ea80000100800 */
[----:B------:R-:W3:Y:S01]  /*2ddc0*/  LDL R28, [R1+0x520] ;  /* 0x00052000011c7983 */ /* 0x000ee20000100800 */
[----:B0----5:R-:W-:Y:S02]  /*2ddd0*/  IMAD R0, R0, R3, RZ ;  /* 0x0000000300007224 */ /* 0x021fe400078e02ff */
[----:B------:R-:W-:Y:S01]  /*2dde0*/  IMAD.IADD R33, R204, 0x1, R209 ;  /* 0x00000001cc217824 */ /* 0x000fe200078e02d1 */
[----:B------:R-:W-:Y:S01]  /*2ddf0*/  ISETP.GT.AND P3, PT, R210, 0x1, PT ;  /* 0x00000001d200780c */ /* 0x000fe20003f64270 */
[----:B------:R-:W-:Y:S01]  /*2de00*/  IMAD.MOV.U32 R9, RZ, RZ, 0xab8 ;  /* 0x00000ab8ff097424 */ /* 0x000fe200078e00ff */
[----:B------:R-:W-:Y:S01]  /*2de10*/  ISETP.NE.AND P2, PT, R3, 0x1, PT ;  /* 0x000000010300780c */ /* 0x000fe20003f45270 */
[----:B------:R-:W0:Y:S03]  /*2de20*/  LDC.64 R20, c[0x0][0xca8] ;  /* 0x00032a00ff147b82 */ /* 0x000e260000000a00 */
[----:B------:R-:W-:-:S05]  /*2de30*/  SEL R9, R9, 0xa78, P3 ;  /* 0x00000a7809097807 */ /* 0x000fca0001800000 */
[----:B------:R-:W1:Y:S08]  /*2de40*/  LDC.64 R6, c[0x0][R9+0x220] ;  /* 0x0000880009067b82 */ /* 0x000e700000000a00 */
[----:B------:R-:W4:Y:S08]  /*2de50*/  LDC.64 R10, c[0x0][R9+0x218] ;  /* 0x00008600090a7b82 */ /* 0x000f300000000a00 */
[----:B------:R4:W4:Y:S01]  /*2de60*/  LDC.64 R14, c[0x0][R9+0x228] ;  /* 0x00008a00090e7b82 */ /* 0x0009220000000a00 */
[----:B------:R-:W-:-:S07]  /*2de70*/  ISETP.NE.U32.AND P1, PT, RZ, UR4, PT ;  /* 0x00000004ff007c0c */ /* 0x000fce000bf25070 */
[----:B------:R-:W4:Y:S01]  /*2de80*/  @P2 LDC R13, c[0x0][0xcec] ;  /* 0x00033b00ff0d2b82 */ /* 0x000f220000000800 */
[----:B------:R-:W-:-:S07]  /*2de90*/  ISETP.NE.AND.EX P1, PT, RZ, UR5, PT, P1 ;  /* 0x00000005ff007c0c */ /* 0x000fce000bf25310 */
[----:B------:R-:W4:Y:S01]  /*2dea0*/  @P2 LDC R26, c[0x0][0xcf0] ;  /* 0x00033c00ff1a2b82 */ /* 0x000f220000000800 */
[----:B------:R-:W-:Y:S02]  /*2deb0*/  SHF.R.S32.HI R24, RZ, 0x1f, R211 ;  /* 0x0000001fff187819 */ /* 0x000fe400000114d3 */
[----:B------:R-:W-:Y:S02]  /*2dec0*/  SEL R12, R211, RZ, !P1 ;  /* 0x000000ffd30c7207 */ /* 0x000fe40004800000 */
[----:B--2---:R-:W-:-:S03]  /*2ded0*/  LOP3.LUT P0, RZ, R4, 0x3, RZ, 0xc0, !PT ;  /* 0x0000000304ff7812 */ /* 0x004fc6000780c0ff */
[----:B0-----:R-:W0:Y:S01]  /*2dee0*/  @!P3 LDC R20, c[0x0][0xc50] ;  /* 0x00031400ff14bb82 */ /* 0x001e220000000800 */
[----:B------:R-:W-:Y:S01]  /*2def0*/  ISETP.GE.OR P4, PT, R33, R0, P0 ;  /* 0x000000002100720c */ /* 0x000fe20000786670 */
[----:B---3--:R-:W-:-:S06]  /*2df00*/  IMAD.IADD R28, R28, 0x1, R209 ;  /* 0x000000011c1c7824 */ /* 0x008fcc00078e02d1 */
[----:B------:R-:W2:Y:S06]  /*2df10*/  @!P3 LDC R21, c[0x0][0xc54] ;  /* 0x00031500ff15bb82 */ /* 0x000eac0000000800 */
[----:B------:R-:W3:Y:S02]  /*2df20*/  @!P4 LDL R29, [R1+0x220] ;  /* 0x00022000011dc983 */ /* 0x000ee40000100800 */
[----:B------:R4:W0:Y:S01]  /*2df30*/  LDC.64 R4, c[0x0][R9+0x210] ;  /* 0x0000840009047b82 */ /* 0x0008220000000a00 */
[----:B------:R-:W-:Y:S01]  /*2df40*/  SEL R25, R24, RZ, !P1 ;  /* 0x000000ff18197207 */ /* 0x000fe20004800000 */
[----:B-1----:R-:W-:-:S02]  /*2df50*/  IMAD R7, R7, R12, RZ ;  /* 0x0000000c07077224 */ /* 0x002fc400078e02ff */
[-C--:B----4-:R-:W-:Y:S02]  /*2df60*/  IMAD R31, R11, R156.reuse, RZ ;  /* 0x0000009c0b1f7224 */ /* 0x090fe400078e02ff */
[----:B------:R-:W-:Y:S01]  /*2df70*/  IMAD R35, R6, R25, R7 ;  /* 0x0000001906237224 */ /* 0x000fe200078e0207 */
[----:B------:R-:W-:Y:S01]  /*2df80*/  SEL R25, R219, RZ, P3 ;  /* 0x000000ffdb197207 */ /* 0x000fe20001800000 */
[----:B------:R-:W-:Y:S01]  /*2df90*/  IMAD.WIDE.U32 R10, R10, R156, RZ ;  /* 0x0000009c0a0a7225 */ /* 0x000fe200078e00ff */
[----:B------:R-:W-:-:S03]  /*2dfa0*/  SHF.R.S32.HI R9, RZ, 0x1f, R8 ;  /* 0x0000001fff097819 */ /* 0x000fc60000011408 */
[----:B------:R-:W-:-:S04]  /*2dfb0*/  IMAD.WIDE.U32 R6, R6, R12, RZ ;  /* 0x0000000c06067225 */ /* 0x000fc800078e00ff */
[----:B------:R-:W-:Y:S01]  /*2dfc0*/  @P2 IMAD.HI.U32 R13, R28, R13, RZ ;  /* 0x0000000d1c0d2227 */ /* 0x000fe200078e00ff */
[----:B------:R-:W-:-:S03]  /*2dfd0*/  IADD3 R6, P1, P5, R6, R10, R8 ;  /* 0x0000000a06067210 */ /* 0x000fc60007d3e008 */
[----:B------:R-:W-:Y:S02]  /*2dfe0*/  IMAD.IADD R24, R11, 0x1, R31 ;  /* 0x000000010b187824 */ /* 0x000fe400078e021f */
[----:B------:R-:W-:Y:S02]  /*2dff0*/  IMAD.IADD R11, R7, 0x1, R35 ;  /* 0x00000001070b7824 */ /* 0x000fe400078e0223 */
[----:B------:R-:W-:Y:S01]  /*2e000*/  IMAD.MOV.U32 R7, RZ, RZ, R28 ;  /* 0x000000ffff077224 */ /* 0x000fe200078e001c */
[----:B------:R-:W-:Y:S01]  /*2e010*/  @P2 SHF.R.U32.HI R7, RZ, R26, R13 ;  /* 0x0000001aff072219 */ /* 0x000fe2000001160d */
[-C--:B------:R-:W-:Y:S01]  /*2e020*/  IMAD R31, R15, R25.reuse, RZ ;  /* 0x000000190f1f7224 */ /* 0x080fe200078e02ff */
[----:B------:R-:W-:Y:S01]  /*2e030*/  IADD3.X R11, R11, R24, R9, P1, P5 ;  /* 0x000000180b0b7210 */ /* 0x000fe20000fea409 */
[----:B------:R-:W-:-:S04]  /*2e040*/  IMAD.WIDE.U32 R14, R14, R25, RZ ;  /* 0x000000190e0e7225 */ /* 0x000fc800078e00ff */
[----:B------:R-:W-:Y:S01]  /*2e050*/  IMAD.MOV R10, RZ, RZ, -R7 ;  /* 0x000000ffff0a7224 */ /* 0x000fe200078e0a07 */
[----:B------:R-:W-:Y:S01]  /*2e060*/  IADD3 R14, P1, P5, R7, R6, R14 ;  /* 0x00000006070e7210 */ /* 0x000fe20007d3e00e */
[----:B------:R-:W-:Y:S01]  /*2e070*/  IMAD.IADD R31, R15, 0x1, R31 ;  /* 0x000000010f1f7824 */ /* 0x000fe200078e021f */
[----:B------:R-:W-:Y:S01]  /*2e080*/  SHF.R.S32.HI R6, RZ, 0x1f, R7 ;  /* 0x0000001fff067819 */ /* 0x000fe20000011407 */
[----:B------:R-:W-:-:S03]  /*2e090*/  IMAD R7, R3, R10, R28 ;  /* 0x0000000a03077224 */ /* 0x000fc600078e021c */
[----:B------:R-:W-:Y:S02]  /*2e0a0*/  IADD3.X R15, R6, R11, R31, P1, P5 ;  /* 0x0000000b060f7210 */ /* 0x000fe40000fea41f */
[----:B------:R-:W-:Y:S01]  /*2e0b0*/  SHF.R.S32.HI R11, RZ, 0x1f, R7 ;  /* 0x0000001fff0b7819 */ /* 0x000fe20000011407 */
[-C--:B0-----:R-:W-:Y:S02]  /*2e0c0*/  IMAD R5, R5, R7.reuse, RZ ;  /* 0x0000000705057224 */ /* 0x081fe400078e02ff */
[----:B------:R-:W-:-:S04]  /*2e0d0*/  IMAD.WIDE.U32 R14, R4, R7, R14 ;  /* 0x00000007040e7225 */ /* 0x000fc800078e000e */
[----:B------:R-:W-:Y:S01]  /*2e0e0*/  IMAD R5, R4, R11, R5 ;  /* 0x0000000b04057224 */ /* 0x000fe200078e0205 */
[C---:B------:R-:W-:Y:S01]  /*2e0f0*/  LEA R20, P1, R14.reuse, R20, 0x2 ;  /* 0x000000140e147211 */ /* 0x040fe200078210ff */
[----:B------:R-:W-:Y:S02]  /*2e100*/  VIADD R7, R33, 0x8 ;  /* 0x0000000821077836 */ /* 0x000fe40000000000 */
[----:B------:R-:W-:Y:S02]  /*2e110*/  IMAD.IADD R4, R15, 0x1, R5 ;  /* 0x000000010f047824 */ /* 0x000fe400078e0205 */
[----:B------:R-:W-:Y:S01]  /*2e120*/  SHFL.IDX PT, R10, R20, RZ, 0x1c1f ;  /* 0x001c1fff140a7589 */ /* 0x000fe200000e0000 */
[----:B------:R-:W-:Y:S02]  /*2e130*/  ISETP.GE.OR P0, PT, R7, R0, P0 ;  /* 0x000000000700720c */ /* 0x000fe40000706670 */
[----:B--2---:R-:W-:-:S05]  /*2e140*/  LEA.HI.X R21, R14, R21, R4, 0x2, P1 ;  /* 0x000000150e157211 */ /* 0x004fca00008f1404 */
[----:B------:R-:W3:Y:S04]  /*2e150*/  SHFL.IDX PT, R11, R21, RZ, 0x1c1f ;  /* 0x001c1fff150b7589 */ /* 0x000ee800000e0000 */
[----:B---3--:R-:W-:Y:S04]  /*2e160*/  @!P4 ST.E desc[UR44][R10.64], R29 ;  /* 0x0000001d0a00c985 */ /* 0x008fe8000c10192c */
[----:B------:R-:W2:Y:S04]  /*2e170*/  @!P0 LDL R13, [R1+0x224] ;  /* 0x00022400010d8983 */ /* 0x000ea80000100800 */
[----:B------:R-:W-:Y:S04]  /*2e180*/  SHFL.IDX PT, R4, R20, 0x1, 0x1c1f ;  /* 0x003c1f0014047f89 */ /* 0x000fe800000e0000 */
[----:B------:R-:W2:Y:S04]  /*2e190*/  SHFL.IDX PT, R5, R21, 0x1, 0x1c1f ;  /* 0x003c1f0015057f89 */ /* 0x000ea800000e0000 */
[----:B--2---:R0:W-:Y:S01]  /*2e1a0*/  @!P0 ST.E desc[UR44][R4.64], R13 ;  /* 0x0000000d04008985 */ /* 0x0041e2000c10192c */
[----:B------:R-:W-:Y:S05]  /*2e1b0*/  @P3 BRA `(.L_x_4054) ;  /* 0x0000000c00e83947 */ /* 0x000fea0003800000 */
[----:B------:R-:W2:Y:S01]  /*2e1c0*/  LDL R88, [R1+0x49c] ;  /* 0x00049c0001587983 */ /* 0x000ea20000100800 */
[----:B------:R-:W1:Y:S01]  /*2e1d0*/  @P2 LDC R14, c[0x0][0xcec] ;  /* 0x00033b00ff0e2b82 */ /* 0x000e620000000800 */
[----:B------:R-:W-:Y:S02]  /*2e1e0*/  ULDC.64 UR4, c[0x0][0xba0] ;  /* 0x0002e80000047ab9 */ /* 0x000fe40000000a00 */
[----:B------:R-:W3:Y:S01]  /*2e1f0*/  LDL R89, [R1+0x4ac] ;  /* 0x0004ac0001597983 */ /* 0x000ee20000100800 */
[----:B------:R-:W-:-:S04]  /*2e200*/  IMAD R9, R9, UR4, RZ ;  /* 0x0000000409097c24 */ /* 0x000fc8000f8e02ff */
[C---:B------:R-:W-:Y:S02]  /*2e210*/  IMAD R11, R8.reuse, UR5, R9 ;  /* 0x00000005080b7c24 */ /* 0x040fe4000f8e0209 */
[----:B------:R-:W-:Y:S01]  /*2e220*/  IMAD.WIDE.U32 R8, R8, UR4, RZ ;  /* 0x0000000408087c25 */ /* 0x000fe2000f8e00ff */
[----:B------:R-:W-:-:S03]  /*2e230*/  ULDC.64 UR4, c[0x0][0xbe8] ;  /* 0x0002fa0000047ab9 */ /* 0x000fc60000000a00 */
[----:B------:R-:W-:Y:S01]  /*2e240*/  IMAD.IADD R9, R9, 0x1, R11 ;  /* 0x0000000109097824 */ /* 0x000fe200078e020b */
[----:B0-----:R-:W-:Y:S01]  /*2e250*/  SHF.R.S32.HI R13, RZ, 0x1f, R12 ;  /* 0x0000001fff0d7819 */ /* 0x001fe2000001140c */
        /* <DEDUP_REMOVED lines=8> */
[----:B--2---:R-:W-:-:S04]  /*2e2e0*/  IMAD R5, R88, 0x40, R198 ;  /* 0x0000004058057824 */ /* 0x004fc800078e02c6 */
[----:B------:R-:W-:-:S03]  /*2e2f0*/  IMAD.WIDE R18, R5, 0x2, R18 ;  /* 0x0000000205127825 */ /* 0x000fc600078e0212 */
[C---:B------:R-:W-:Y:S02]  /*2e300*/  IADD3 R29, P0, R18.reuse, 0x1000, RZ ;  /* 0x00001000121d7810 */ /* 0x040fe40007f1e0ff */
[C---:B------:R-:W-:Y:S02]  /*2e310*/  IADD3 R33, P1, R18.reuse, 0x2000, RZ ;  /* 0x0000200012217810 */ /* 0x040fe40007f3e0ff */
[C---:B------:R-:W-:Y:S02]  /*2e320*/  IADD3 R37, P3, R18.reuse, 0x3000, RZ ;  /* 0x0000300012257810 */ /* 0x040fe40007f7e0ff */
[----:B------:R-:W-:Y:S02]  /*2e330*/  IADD3 R41, P4, R18, 0x4000, RZ ;  /* 0x0000400012297810 */ /* 0x000fe40007f9e0ff */
[----:B------:R-:W-:Y:S02]  /*2e340*/  LOP3.LUT R28, R29, 0x380, RZ, 0xc0, !PT ;  /* 0x000003801d1c7812 */ /* 0x000fe400078ec0ff */
[----:B------:R-:W-:-:S02]  /*2e350*/  LOP3.LUT R32, R33, 0x380, RZ, 0xc0, !PT ;  /* 0x0000038021207812 */ /* 0x000fc400078ec0ff */
[----:B------:R-:W-:Y:S02]  /*2e360*/  LOP3.LUT R36, R37, 0x380, RZ, 0xc0, !PT ;  /* 0x0000038025247812 */ /* 0x000fe400078ec0ff */
[----:B------:R-:W-:Y:S02]  /*2e370*/  LOP3.LUT R40, R41, 0x380, RZ, 0xc0, !PT ;  /* 0x0000038029287812 */ /* 0x000fe400078ec0ff */
[----:B------:R-:W-:Y:S02]  /*2e380*/  SHF.R.U64 R28, R28, 0x3, RZ ;  /* 0x000000031c1c7819 */ /* 0x000fe400000012ff */
[----:B------:R-:W-:Y:S02]  /*2e390*/  SHF.R.U64 R32, R32, 0x3, RZ ;  /* 0x0000000320207819 */ /* 0x000fe400000012ff */
[----:B------:R-:W-:Y:S02]  /*2e3a0*/  IADD3 R45, P5, R18, 0x5000, RZ ;  /* 0x00005000122d7810 */ /* 0x000fe40007fbe0ff */
[----:B------:R-:W-:-:S02]  /*2e3b0*/  SHF.R.U64 R36, R36, 0x3, RZ ;  /* 0x0000000324247819 */ /* 0x000fc400000012ff */
[----:B------:R-:W-:Y:S02]  /*2e3c0*/  SHF.R.U64 R40, R40, 0x3, RZ ;  /* 0x0000000328287819 */ /* 0x000fe400000012ff */
[----:B------:R-:W-:Y:S01]  /*2e3d0*/  LOP3.LUT R28, R28, R29, RZ, 0x3c, !PT ;  /* 0x0000001d1c1c7212 */ /* 0x000fe200078e3cff */
[--C-:B------:R-:W-:Y:S01]  /*2e3e0*/  IMAD.X R29, RZ, RZ, R19.reuse, P0 ;  /* 0x000000ffff1d7224 */ /* 0x100fe200000e0613 */
[----:B------:R-:W-:Y:S01]  /*2e3f0*/  LOP3.LUT R32, R32, R33, RZ, 0x3c, !PT ;  /* 0x0000002120207212 */ /* 0x000fe200078e3cff */
[--C-:B------:R-:W-:Y:S01]  /*2e400*/  IMAD.X R33, RZ, RZ, R19.reuse, P1 ;  /* 0x000000ffff217224 */ /* 0x100fe200008e0613 */
[----:B------:R-:W-:Y:S02]  /*2e410*/  LOP3.LUT R44, R45, 0x380, RZ, 0xc0, !PT ;  /* 0x000003802d2c7812 */ /* 0x000fe400078ec0ff */
[----:B------:R-:W-:Y:S01]  /*2e420*/  LOP3.LUT R36, R36, R37, RZ, 0x3c, !PT ;  /* 0x0000002524247212 */ /* 0x000fe200078e3cff */
[--C-:B------:R-:W-:Y:S01]  /*2e430*/  IMAD.X R37, RZ, RZ, R19.reuse, P3 ;  /* 0x000000ffff257224 */ /* 0x100fe200018e0613 */
[----:B------:R-:W-:Y:S01]  /*2e440*/  LOP3.LUT R40, R40, R41, RZ, 0x3c, !PT ;  /* 0x0000002928287212 */ /* 0x000fe200078e3cff */
[----:B------:R-:W-:Y:S01]  /*2e450*/  IMAD.X R41, RZ, RZ, R19, P4 ;  /* 0x000000ffff297224 */ /* 0x000fe200020e0613 */
[C---:B------:R-:W-:Y:S01]  /*2e460*/  IADD3 R49, P0, R18.reuse, 0x6000, RZ ;  /* 0x0000600012317810 */ /* 0x040fe20007f1e0ff */
[----:B---3--:R-:W-:Y:S01]  /*2e470*/  IMAD R10, R89, 0x20, R88 ;  /* 0x00000020590a7824 */ /* 0x008fe200078e0258 */
[C---:B------:R-:W-:Y:S01]  /*2e480*/  IADD3 R53, P1, R18.reuse, 0x7000, RZ ;  /* 0x0000700012357810 */ /* 0x040fe20007f3e0ff */
[----:B------:R-:W5:Y:S01]  /*2e490*/  LD.E.128 R28, desc[UR44][R28.64] ;  /* 0x0000002c1c1c7980 */ /* 0x000f62000c101d00 */
[----:B------:R-:W-:-:S02]  /*2e4a0*/  IADD3 R57, P3, R18, 0x8000, RZ ;  /* 0x0000800012397810 */ /* 0x000fc40007f7e0ff */
[----:B------:R-:W-:Y:S01]  /*2e4b0*/  IADD3 R61, P4, R18, 0x9000, RZ ;  /* 0x00009000123d7810 */ /* 0x000fe20007f9e0ff */
[----:B------:R-:W5:Y:S01]  /*2e4c0*/  LD.E.128 R32, desc[UR44][R32.64] ;  /* 0x0000002c20207980 */ /* 0x000f62000c101d00 */
[----:B------:R-:W-:Y:S02]  /*2e4d0*/  SHF.R.U64 R44, R44, 0x3, RZ ;  /* 0x000000032c2c7819 */ /* 0x000fe400000012ff */
[----:B------:R-:W-:Y:S01]  /*2e4e0*/  LOP3.LUT R48, R49, 0x380, RZ, 0xc0, !PT ;  /* 0x0000038031307812 */ /* 0x000fe200078ec0ff */
[----:B------:R-:W5:Y:S01]  /*2e4f0*/  LD.E.128 R36, desc[UR44][R36.64] ;  /* 0x0000002c24247980 */ /* 0x000f62000c101d00 */
[----:B------:R-:W-:Y:S02]  /*2e500*/  LOP3.LUT R52, R53, 0x380, RZ, 0xc0, !PT ;  /* 0x0000038035347812 */ /* 0x000fe400078ec0ff */
[----:B------:R-:W-:Y:S01]  /*2e510*/  LOP3.LUT R56, R57, 0x380, RZ, 0xc0, !PT ;  /* 0x0000038039387812 */ /* 0x000fe200078ec0ff */
[----:B------:R-:W5:Y:S01]  /*2e520*/  LD.E.128 R40, desc[UR44][R40.64] ;  /* 0x0000002c28287980 */ /* 0x000f62000c101d00 */
[----:B------:R-:W-:-:S02]  /*2e530*/  LOP3.LUT R60, R61, 0x380, RZ, 0xc0, !PT ;  /* 0x000003803d3c7812 */ /* 0x000fc400078ec0ff */
[----:B------:R-:W-:Y:S02]  /*2e540*/  LOP3.LUT R44, R44, R45, RZ, 0x3c, !PT ;  /* 0x0000002d2c2c7212 */ /* 0x000fe400078e3cff */
[----:B------:R-:W-:Y:S02]  /*2e550*/  IADD3.X R45, RZ, R19, RZ, P5, !PT ;  /* 0x00000013ff2d7210 */ /* 0x000fe40002ffe4ff */
[----:B------:R-:W-:Y:S02]  /*2e560*/  SHF.R.U64 R48, R48, 0x3, RZ ;  /* 0x0000000330307819 */ /* 0x000fe400000012ff */
[----:B------:R-:W-:Y:S02]  /*2e570*/  IADD3 R65, P5, R18, 0xa000, RZ ;  /* 0x0000a00012417810 */ /* 0x000fe40007fbe0ff */
[----:B------:R-:W-:Y:S01]  /*2e580*/  SHF.R.U64 R52, R52, 0x3, RZ ;  /* 0x0000000334347819 */ /* 0x000fe200000012ff */
[----:B------:R-:W5:Y:S01]  /*2e590*/  LD.E.128 R44, desc[UR44][R44.64] ;  /* 0x0000002c2c2c7980 */ /* 0x000f62000c101d00 */
[----:B------:R-:W-:-:S02]  /*2e5a0*/  SHF.R.U64 R56, R56, 0x3, RZ ;  /* 0x0000000338387819 */ /* 0x000fc400000012ff */
[----:B------:R-:W-:Y:S02]  /*2e5b0*/  SHF.R.U64 R60, R60, 0x3, RZ ;  /* 0x000000033c3c7819 */ /* 0x000fe400000012ff */
[----:B------:R-:W-:Y:S01]  /*2e5c0*/  LOP3.LUT R48, R48, R49, RZ, 0x3c, !PT ;  /* 0x0000003130307212 */ /* 0x000fe200078e3cff */
[--C-:B------:R-:W-:Y:S01]  /*2e5d0*/  IMAD.X R49, RZ, RZ, R19.reuse, P0 ;  /* 0x000000ffff317224 */ /* 0x100fe200000e0613 */
[----:B------:R-:W-:Y:S02]  /*2e5e0*/  LOP3.LUT R64, R65, 0x380, RZ, 0xc0, !PT ;  /* 0x0000038041407812 */ /* 0x000fe400078ec0ff */
        /* <DEDUP_REMOVED lines=19> */
[----:B------:R-:W-:Y:S02]  /*2e720*/  LOP3.LUT R5, R18, 0x380, RZ, 0xc0, !PT ;  /* 0x0000038012057812 */ /* 0x000fe400078ec0ff */
[----:B------:R-:W-:Y:S01]  /*2e730*/  LOP3.LUT R64, R64, R65, RZ, 0x3c, !PT ;  /* 0x0000004140407212 */ /* 0x000fe200078e3cff */
[----:B------:R-:W-:Y:S01]  /*2e740*/  IMAD.X R65, RZ, RZ, R19, P5 ;  /* 0x000000ffff417224 */ /* 0x000fe200028e0613 */
[----:B------:R-:W-:Y:S02]  /*2e750*/  SHF.R.U64 R68, R68, 0x3, RZ ;  /* 0x0000000344447819 */ /* 0x000fe400000012ff */
[----:B------:R-:W-:Y:S02]  /*2e760*/  SHF.R.U64 R72, R72, 0x3, RZ ;  /* 0x0000000348487819 */ /* 0x000fe400000012ff */
[----:B------:R-:W-:Y:S01]  /*2e770*/  SHF.R.U64 R76, R76, 0x3, RZ ;  /* 0x000000034c4c7819 */ /* 0x000fe200000012ff */
[----:B------:R-:W5:Y:S01]  /*2e780*/  LD.E.128 R64, desc[UR44][R64.64] ;  /* 0x0000002c40407980 */ /* 0x000f62000c101d00 */
[----:B------:R-:W-:-:S02]  /*2e790*/  SHF.R.U64 R80, R80, 0x3, RZ ;  /* 0x0000000350507819 */ /* 0x000fc400000012ff */
        /* <DEDUP_REMOVED lines=10> */
[----:B------:R-:W-:Y:S01]  /*2e840*/  LOP3.LUT R6, R7, 0x380, RZ, 0xc0, !PT ;  /* 0x0000038007067812 */ /* 0x000fe200078ec0ff */
[--C-:B------:R-:W-:Y:S01]  /*2e850*/  IMAD.X R85, RZ, RZ, R19.reuse, P5 ;  /* 0x000000ffff557224 */ /* 0x100fe200028e0613 */
[----:B------:R-:W-:Y:S01]  /*2e860*/  LOP3.LUT R4, R5, R18, RZ, 0x3c, !PT ;  /* 0x0000001205047212 */ /* 0x000fe200078e3cff */
[----:B------:R-:W-:Y:S01]  /*2e870*/  IMAD.MOV.U32 R5, RZ, RZ, R19 ;  /* 0x000000ffff057224 */ /* 0x000fe200078e0013 */
[----:B------:R-:W5:Y:S01]  /*2e880*/  LD.E.128 R68, desc[UR44][R68.64] ;  /* 0x0000002c44447980 */ /* 0x000f62000c101d00 */
[----:B------:R-:W0:Y:S01]  /*2e890*/  @P2 LDC R19, c[0x0][0xcf0] ;  /* 0x00033c00ff132b82 */ /* 0x000e220000000800 */
[----:B------:R-:W-:-:S02]  /*2e8a0*/  SHF.R.U64 R6, R6, 0x3, RZ ;  /* 0x0000000306067819 */ /* 0x000fc400000012ff */
[----:B------:R-:W5:Y:S02]  /*2e8b0*/  LD.E.128 R72, desc[UR44][R72.64] ;  /* 0x0000002c48487980 */ /* 0x000f64000c101d00 */
[----:B------:R-:W-:Y:S02]  /*2e8c0*/  LOP3.LUT R84, R6, R7, RZ, 0x3c, !PT ;  /* 0x0000000706547212 */ /* 0x000fe400078e3cff */
[----:B------:R-:W5:Y:S01]  /*2e8d0*/  LD.E.128 R4, desc[UR44][R4.64] ;  /* 0x0000002c04047980 */ /* 0x000f62000c101d00 */
[----:B------:R-:W-:-:S03]  /*2e8e0*/  IMAD.IADD R15, R209, 0x1, R10 ;  /* 0x00000001d10f7824 */ /* 0x000fc600078e020a */
        /* <DEDUP_REMOVED lines=8> */
[----:B--2---:R-:W2:Y:S01]  /*2e970*/  FENCE.VIEW.ASYNC.S ;  /* 0x00000000000073c6 */ /* 0x004ea20000000000 */
[----:B-1----:R-:W-:-:S04]  /*2e980*/  @P2 IMAD.HI.U32 R10, R15, R14, RZ ;  /* 0x0000000e0f0a2227 */ /* 0x002fc800078e00ff */
[----:B------:R-:W-:Y:S01]  /*2e990*/  IMAD.MOV.U32 R11, RZ, RZ, R15 ;  /* 0x000000ffff0b7224 */ /* 0x000fe200078e000f */
[----:B0-----:R-:W-:Y:S01]  /*2e9a0*/  @P2 SHF.R.U32.HI R11, RZ, R19, R10 ;  /* 0x00000013ff0b2219 */ /* 0x001fe2000001160a */
[----:B------:R-:W-:-:S03]  /*2e9b0*/  VIADD R10, R2, 0x32420 ;  /* 0x00032420020a7836 */ /* 0x000fc60000000000 */
[----:B------:R-:W-:Y:S02]  /*2e9c0*/  IADD3 R14, -R11, RZ, RZ ;  /* 0x000000ff0b0e7210 */ /* 0x000fe40007ffe1ff */
[----:B------:R-:W-:Y:S02]  /*2e9d0*/  SHF.R.S32.HI R12, RZ, 0x1f, R11 ;  /* 0x0000001fff0c7819 */ /* 0x000fe4000001140b */
[----:B------:R-:W-:Y:S01]  /*2e9e0*/  PRMT R10, RZ, 0x654, R10 ;  /* 0x00000654ff0a7816 */ /* 0x000fe2000000000a */
[----:B------:R-:W-:Y:S02]  /*2e9f0*/  IMAD R3, R3, R14, R15 ;  /* 0x0000000e03037224 */ /* 0x000fe400078e020f */
[----:B------:R-:W-:Y:S02]  /*2ea00*/  IMAD R12, R12, UR4, RZ ;  /* 0x000000040c0c7c24 */ /* 0x000fe4000f8e02ff */
[C---:B------:R-:W-:Y:S01]  /*2ea10*/  IMAD.WIDE.U32 R8, R11.reuse, UR4, R8 ;  /* 0x000000040b087c25 */ /* 0x040fe2000f8e0008 */
[----:B--2---:R0:W-:Y:S03]  /*2ea20*/  SYNCS.ARRIVE.TRANS64.RED.A1T0 RZ, [R10+URZ], RZ ;  /* 0x000000ff0aff79a7 */ /* 0x0041e6000810043f */
[----:B------:R-:W-:Y:S01]  /*2ea30*/  IMAD R13, R11, UR5, R12 ;  /* 0x000000050b0d7c24 */ /* 0x000fe2000f8e020c */
[----:B------:R-:W-:Y:S01]  /*2ea40*/  ULDC.64 UR4, c[0x0][0xbd8] ;  /* 0x0002f60000047ab9 */ /* 0x000fe20000000a00 */
[----:B0-----:R-:W-:-:S02]  /*2ea50*/  SHF.R.S32.HI R10, RZ, 0x1f, R3 ;  /* 0x0000001fff0a7819 */ /* 0x001fc40000011403 */
[----:B------:R-:W-:-:S03]  /*2ea60*/  IMAD.IADD R9, R9, 0x1, R13 ;  /* 0x0000000109097824 */ /* 0x000fc600078e020d */
        /* <DEDUP_REMOVED lines=11> */
.L_x_4289:
[----:B------:R-:W-:Y:S01]  /*2eb20*/  IMAD.IADD R209, R88, 0x1, R209 ;  /* 0x0000000158d17824 */ /* 0x000fe200078e02d1 */
[----:B------:R-:W-:Y:S04]  /*2eb30*/  BSSY B1, `(.L_x_4056) ;  /* 0x0000014000017945 */ /* 0x000fe80003800000 */
[----:B------:R-:W-:-:S13]  /*2eb40*/  ISETP.GE.AND P0, PT, R209, R0, PT ;  /* 0x00000000d100720c */ /* 0x000fda0003f06270 */
[----:B------:R-:W-:Y:S05]  /*2eb50*/  @P0 BRA `(.L_x_4057) ;  /* 0x0000000000440947 */ /* 0x000fea0003800000 */
[----:B------:R-:W-:Y:S02]  /*2eb60*/  ULDC UR4, c[0x0][0xbc8] ;  /* 0x0002f20000047ab9 */ /* 0x000fe40000000800 */
[----:B------:R-:W-:Y:S02]  /*2eb70*/  ISETP.GE.AND P3, PT, R198, UR4, PT ;  /* 0x00000004c6007c0c */ /* 0x000fe4000bf66270 */
[----:B------:R-:W-:Y:S02]  /*2eb80*/  ISETP.GE.AND P2, PT, R200, UR4, PT ;  /* 0x00000004c8007c0c */ /* 0x000fe4000bf46270 */
[----:B------:R-:W-:Y:S02]  /*2eb90*/  ISETP.GE.AND P1, PT, R199, UR4, PT ;  /* 0x00000004c7007c0c */ /* 0x000fe4000bf26270 */
[----:B------:R-:W-:-:S07]  /*2eba0*/  ISETP.GE.AND P0, PT, R201, UR4, PT ;  /* 0x00000004c9007c0c */ /* 0x000fce000bf06270 */
[-C--:B--2---:R-:W-:Y:S02]  /*2ebb0*/  @!P3 LEA R8, P5, R198, R14.reuse, 0x1 ;  /* 0x0000000ec608b211 */ /* 0x084fe400078a08ff */
[-C--:B------:R-:W-:Y:S02]  /*2ebc0*/  @!P2 LEA R10, P4, R200, R14.reuse, 0x1 ;  /* 0x0000000ec80aa211 */ /* 0x080fe400078808ff */
[-C--:B-1----:R-:W-:Y:S02]  /*2ebd0*/  @!P3 LEA.HI.X R9, R198, R3.reuse, R216, 0x1, P5 ;  /* 0x00000003c609b211 */ /* 0x082fe400028f0cd8 */
[-C--:B------:R-:W-:Y:S02]  /*2ebe0*/  @!P1 LEA R12, P5, R199, R14.reuse, 0x1 ;  /* 0x0000000ec70c9211 */ /* 0x080fe400078a08ff */
[----:B------:R-:W-:Y:S01]  /*2ebf0*/  @!P2 LEA.HI.X R11, R200, R3, R214, 0x1, P4 ;  /* 0x00000003c80ba211 */ /* 0x000fe200020f0cd6 */
[----:B-----5:R3:W-:Y:S01]  /*2ec00*/  @!P3 ST.E.128 desc[UR44][R8.64], R4 ;  /* 0x000000040800b985 */ /* 0x0207e2000c101d2c */
[----:B------:R-:W-:-:S02]  /*2ec10*/  @!P0 LEA R14, P4, R201, R14, 0x1 ;  /* 0x0000000ec90e8211 */ /* 0x000fc400078808ff */
[-C--:B------:R-:W-:Y:S01]  /*2ec20*/  @!P1 LEA.HI.X R13, R199, R3.reuse, R213, 0x1, P5 ;  /* 0x00000003c70d9211 */ /* 0x080fe200028f0cd5 */
[----:B------:R3:W-:Y:S01]  /*2ec30*/  @!P2 ST.E.128 desc[UR44][R10.64], R40 ;  /* 0x000000280a00a985 */ /* 0x0007e2000c101d2c */
[----:B------:R-:W-:-:S03]  /*2ec40*/  @!P0 LEA.HI.X R15, R201, R3, R212, 0x1, P4 ;  /* 0x00000003c90f8211 */ /* 0x000fc600020f0cd4 */
[----:B------:R3:W-:Y:S04]  /*2ec50*/  @!P1 ST.E.128 desc[UR44][R12.64], R56 ;  /* 0x000000380c009985 */ /* 0x0007e8000c101d2c */
[----:B------:R3:W-:Y:S02]  /*2ec60*/  @!P0 ST.E.128 desc[UR44][R14.64], R72 ;  /* 0x000000480e008985 */ /* 0x0007e4000c101d2c */
.L_x_4057:
[----:B------:R-:W-:Y:S05]  /*2ec70*/  BSYNC B1 ;  /* 0x0000000000017941 */ /* 0x000fea0003800000 */
.L_x_4056:
[----:B------:R-:W-:-:S03]  /*2ec80*/  UMOV UR4, 0xffffffff ;  /* 0xffffffff00047882 */ /* 0x000fc60000000000 */
[----:B------:R-:W-:Y:S05]  /*2ec90*/  BRA.DIV UR4, `(.L_x_4058) ;  /* 0x000000d204e87947 */ /* 0x000fea000b800000 */
[----:B-1----:R1:W4:Y:S04]  /*2eca0*/  SHFL.IDX PT, R3, R19, 0x1, 0x181f ;  /* 0x00381f0013037f89 */ /* 0x00232800000e0000 */
[----:B--23--:R1:W2:Y:S02]  /*2ecb0*/  SHFL.IDX PT, R14, R18, 0x1, 0x181f ;  /* 0x00381f00120e7f89 */ /* 0x00c2a400000e0000 */
.L_x_4293:
[----:B-----5:R-:W-:Y:S01]  /*2ecc0*/  VIADD R5, R209, 0x20 ;  /* 0x00000020d1057836 */ /* 0x020fe20000000000 */
        /* <DEDUP_REMOVED lines=10> */
[-C--:B----4-:R-:W-:Y:S02]  /*2ed70*/  @!P3 LEA.HI.X R5, R198, R3.reuse, R216, 0x1, P5 ;  /* 0x00000003c605b211 */ /* 0x090fe400028f0cd8 */
[-C--:B------:R-:W-:Y:S02]  /*2ed80*/  @!P1 LEA R8, P5, R199, R14.reuse, 0x1 ;  /* 0x0000000ec7089211 */ /* 0x080fe400078a08ff */
        /* <DEDUP_REMOVED lines=8> */
.L_x_4060:
[----:B------:R-:W-:Y:S05]  /*2ee10*/  BSYNC B1 ;  /* 0x0000000000017941 */ /* 0x000fea0003800000 */
.L_x_4059:
[----:B------:R-:W-:-:S03]  /*2ee20*/  UMOV UR4, 0xffffffff ;  /* 0xffffffff00047882 */ /* 0x000fc60000000000 */
[----:B------:R-:W-:Y:S05]  /*2ee30*/  BRA.DIV UR4, `(.L_x_4061) ;  /* 0x000000d204c87947 */ /* 0x000fea000b800000 */
[----:B----4-:R4:W0:Y:S04]  /*2ee40*/  SHFL.IDX PT, R3, R19, 0x2, 0x181f ;  /* 0x00581f0013037f89 */ /* 0x01082800000e0000 */
[----:B--2---:R4:W2:Y:S02]  /*2ee50*/  SHFL.IDX PT, R14, R18, 0x2, 0x181f ;  /* 0x00581f00120e7f89 */ /* 0x0048a400000e0000 */
.L_x_4297:
[----:B---3--:R-:W-:Y:S01]  /*2ee60*/  VIADD R5, R209, 0x40 ;  /* 0x00000040d1057836 */ /* 0x008fe20000000000 */
        /* <DEDUP_REMOVED lines=10> */
[-C--:B0-----:R-:W-:Y:S02]  /*2ef10*/  @!P3 LEA.HI.X R5, R198, R3.reuse, R216, 0x1, P5 ;  /* 0x00000003c605b211 */ /* 0x081fe400028f0cd8 */
        /* <DEDUP_REMOVED lines=9> */
.L_x_4063:
[----:B------:R-:W-:Y:S05]  /*2efb0*/  BSYNC B1 ;  /* 0x0000000000017941 */ /* 0x000fea0003800000 */
.L_x_4062:
[----:B------:R-:W-:-:S03]  /*2efc0*/  UMOV UR4, 0xffffffff ;  /* 0xffffffff00047882 */ /* 0x000fc60000000000 */
[----:B------:R-:W-:Y:S05]  /*2efd0*/  BRA.DIV UR4, `(.L_x_4064) ;  /* 0x000000d204a87947 */ /* 0x000fea000b800000 */
[----:B0-----:R0:W0:Y:S04]  /*2efe0*/  SHFL.IDX PT, R3, R19, 0x3, 0x181f ;  /* 0x00781f0013037f89 */ /* 0x00102800000e0000 */
[----:B--2---:R2:W0:Y:S02]  /*2eff0*/  SHFL.IDX PT, R14, R18, 0x3, 0x181f ;  /* 0x00781f00120e7f89 */ /* 0x00442400000e0000 */
.L_x_4301:
[----:B---3--:R-:W-:-:S05]  /*2f000*/  VIADD R5, R209, 0x60 ;  /* 0x00000060d1057836 */ /* 0x008fca0000000000 */
[----:B------:R-:W-:-:S13]  /*2f010*/  ISETP.GE.AND P0, PT, R5, R0, PT ;  /* 0x000000000500720c */ /* 0x000fda0003f06270 */
[----:B------:R-:W-:Y:S05]  /*2f020*/  @P0 BRA `(.L_x_4065) ;  /* 0x0000002c00ec0947 */ /* 0x000fea0003800000 */
[----:B------:R-:W-:Y:S02]  /*2f030*/  ULDC UR4, c[0x0][0xbc8] ;  /* 0x0002f20000047ab9 */ /* 0x000fe40000000800 */
[----:B------:R-:W-:Y:S02]  /*2f040*/  ISETP.GE.AND P3, PT, R198, UR4, PT ;  /* 0x00000004c6007c0c */ /* 0x000fe4000bf66270 */
[----:B------:R-:W-:Y:S02]  /*2f050*/  ISETP.GE.AND P4, PT, R200, UR4, PT ;  /* 0x00000004c8007c0c */ /* 0x000fe4000bf86270 */
[----:B------:R-:W-:-:S09]  /*2f060*/  ISETP.GE.AND P5, PT, R199, UR4, PT ;  /* 0x00000004c7007c0c */ /* 0x000fd2000bfa6270 */
[-C--:B0-----:R-:W-:Y:S02]  /*2f070*/  @!P3 LEA R4, P0, R198, R14.reuse, 0x1 ;  /* 0x0000000ec604b211 */ /* 0x081fe400078008ff */
[-C--:B------:R-:W-:Y:S02]  /*2f080*/  @!P4 LEA R6, P1, R200, R14.reuse, 0x1 ;  /* 0x0000000ec806c211 */ /* 0x080fe400078208ff */
[C---:B------:R-:W-:Y:S02]  /*2f090*/  @!P5 LEA R8, P2, R199.reuse, R14, 0x1 ;  /* 0x0000000ec708d211 */ /* 0x040fe400078408ff */
        /* <DEDUP_REMOVED lines=8> */
[----:B------:R-:W-:-:S04]  /*2f120*/  LEA R14, P0, R201, R14, 0x1 ;  /* 0x0000000ec90e7211 */ /* 0x000fc800078008ff */
[----:B------:R-:W-:-:S05]  /*2f130*/  LEA.HI.X R15, R201, R3, R212, 0x1, P0 ;  /* 0x00000003c90f7211 */ /* 0x000fca00000f0cd4 */
[----:B------:R3:W-:Y:S01]  /*2f140*/  ST.E.128 desc[UR44][R14.64], R84 ;  /* 0x000000540e007985 */ /* 0x0007e2000c101d2c */
[----:B------:R-:W-:Y:S05]  /*2f150*/  BRA `(.L_x_4065) ;  /* 0x0000002c00a07947 */ /* 0x000fea0003800000 */
.L_x_4054:
[----:B0-----:R-:W0:Y:S01]  /*2f160*/  @P2 LDC R13, c[0x0][0xcec] ;  /* 0x00033b00ff0d2b82 */ /* 0x001e220000000800 */
[----:B------:R-:W-:Y:S01]  /*2f170*/  ULDC.64 UR4, c[0x0][0xc08] ;  /* 0x0003020000047ab9 */ /* 0x000fe20000000a00 */
[----:B------:R-:W-:Y:S01]  /*2f180*/  ULDC.64 UR6, c[0x0][0xc30] ;  /* 0x00030c0000067ab9 */ /* 0x000fe20000000a00 */
[----:B------:R-:W-:Y:S01]  /*2f190*/  IMAD R9, R9, UR4, RZ ;  /* 0x0000000409097c24 */ /* 0x000fe2000f8e02ff */
[C---:B------:R-:W-:Y:S01]  /*2f1a0*/  IADD3 R20, R205.reuse, 0x18, RZ ;  /* 0x00000018cd147810 */ /* 0x040fe20007ffe0ff */
[C---:B------:R-:W-:Y:S01]  /*2f1b0*/  IMAD.WIDE.U32 R4, R8.reuse, UR4, RZ ;  /* 0x0000000408047c25 */ /* 0x040fe2000f8e00ff */
[----:B------:R-:W-:Y:S02]  /*2f1c0*/  SHF.R.S32.HI R25, RZ, 0x1f, R218 ;  /* 0x0000001fff197819 */ /* 0x000fe400000114da */
[----:B------:R-:W1:Y:S01]  /*2f1d0*/  @P2 LDC R6, c[0x0][0xcf0] ;  /* 0x00033c00ff062b82 */ /* 0x000e620000000800 */
[----:B------:R-:W-:Y:S01]  /*2f1e0*/  IMAD R9, R8, UR5, R9 ;  /* 0x0000000508097c24 */ /* 0x000fe2000f8e0209 */
[----:B------:R-:W-:Y:S01]  /*2f1f0*/  ULDC.64 UR4, c[0x0][0xc38] ;  /* 0x00030e0000047ab9 */ /* 0x000fe20000000a00 */
[----:B------:R-:W-:Y:S01]  /*2f200*/  VIADD R18, R205, 0x8 ;  /* 0x00000008cd127836 */ /* 0x000fe20000000000 */
[----:B------:R-:W-:Y:S01]  /*2f210*/  SHF.R.S32.HI R29, RZ, 0x1f, R20 ;  /* 0x0000001fff1d7819 */ /* 0x000fe20000011414 */
[----:B------:R-:W-:Y:S01]  /*2f220*/  IMAD.IADD R5, R5, 0x1, R9 ;  /* 0x0000000105057824 */ /* 0x000fe200078e0209 */
[----:B------:R-:W-:Y:S01]  /*2f230*/  SHF.R.S32.HI R9, RZ, 0x1f, R12 ;  /* 0x0000001fff097819 */ /* 0x000fe2000001140c */
[----:B------:R-:W-:Y:S01]  /*2f240*/  VIADD R19, R205, 0x10 ;  /* 0x00000010cd137836 */ /* 0x000fe20000000000 */
[----:B------:R-:W-:Y:S01]  /*2f250*/  SHF.R.S32.HI R26, RZ, 0x1f, R18 ;  /* 0x0000001fff1a7819 */ /* 0x000fe20000011412 */
[----:B------:R-:W-:-:S04]  /*2f260*/  IMAD.WIDE.U32 R4, R156, UR4, R4 ;  /* 0x000000049c047c25 */ /* 0x000fc8000f8e0004 */
[----:B------:R-:W-:Y:S01]  /*2f270*/  IMAD R5, R156, UR5, R5 ;  /* 0x000000059c057c24 */ /* 0x000fe2000f8e0205 */
[----:B------:R-:W-:Y:S01]  /*2f280*/  ULDC.64 UR4, c[0x0][0xc40] ;  /* 0x0003100000047ab9 */ /* 0x000fe20000000a00 */
[----:B------:R-:W-:Y:S02]  /*2f290*/  VIADD R21, R205, 0x20 ;  /* 0x00000020cd157836 */ /* 0x000fe40000000000 */
[----:B------:R-:W-:Y:S02]  /*2f2a0*/  IMAD R9, R9, UR4, RZ ;  /* 0x0000000409097c24 */ /* 0x000fe4000f8e02ff */
[----:B0-----:R-:W-:Y:S01]  /*2f2b0*/  @P2 IMAD.HI.U32 R13, R28, R13, RZ ;  /* 0x0000000d1c0d2227 */ /* 0x001fe200078e00ff */
[----:B------:R-:W-:-:S03]  /*2f2c0*/  SHF.R.S32.HI R30, RZ, 0x1f, R21 ;  /* 0x0000001fff1e7819 */ /* 0x000fc60000011415 */
[C---:B------:R-:W-:Y:S02]  /*2f2d0*/  IMAD R11, R12.reuse, UR5, R9 ;  /* 0x000000050c0b7c24 */ /* 0x040fe4000f8e0209 */
[----:B------:R-:W-:Y:S01]  /*2f2e0*/  IMAD.WIDE.U32 R4, R12, UR4, R4 ;  /* 0x000000040c047c25 */ /* 0x000fe2000f8e0004 */
[----:B------:R-:W-:-:S03]  /*2f2f0*/  ULDC.64 UR4, c[0x0][0xc48] ;  /* 0x0003120000047ab9 */ /* 0x000fc60000000a00 */
[----:B------:R-:W-:Y:S01]  /*2f300*/  IMAD.MOV.U32 R9, RZ, RZ, R28 ;  /* 0x000000ffff097224 */ /* 0x000fe200078e001c */
[----:B-1----:R-:W-:Y:S01]  /*2f310*/  @P2 SHF.R.U32.HI R9, RZ, R6, R13 ;  /* 0x00000006ff092219 */ /* 0x002fe2000001160d */
[----:B------:R-:W-:Y:S02]  /*2f320*/  IMAD.IADD R5, R5, 0x1, R11 ;  /* 0x0000000105057824 */ /* 0x000fe400078e020b */
[----:B------:R-:W-:Y:S01]  /*2f330*/  VIADD R24, R205, 0x28 ;  /* 0x00000028cd187836 */ /* 0x000fe20000000000 */
[--C-:B------:R-:W-:Y:S01]  /*2f340*/  SHF.R.S32.HI R6, RZ, 0x1f, R9.reuse ;  /* 0x0000001fff067819 */ /* 0x100fe20000011409 */
[----:B------:R-:W-:Y:S02]  /*2f350*/  IMAD.MOV R8, RZ, RZ, -R9 ;  /* 0x000000ffff087224 */ /* 0x000fe400078e0a09 */
[----:B------:R-:W-:Y:S01]  /*2f360*/  IMAD.WIDE.U32 R4, R219, UR4, R4 ;  /* 0x00000004db047c25 */ /* 0x000fe2000f8e0004 */
[----:B------:R-:W-:-:S03]  /*2f370*/  SHF.R.S32.HI R31, RZ, 0x1f, R24 ;  /* 0x0000001fff1f7819 */ /* 0x000fc60000011418 */
[----:B------:R-:W-:Y:S01]  /*2f380*/  IMAD R3, R3, R8, R28 ;  /* 0x0000000803037224 */ /* 0x000fe200078e021c */
[----:B------:R-:W-:Y:S01]  /*2f390*/  SHF.R.S32.HI R28, RZ, 0x1f, R19 ;  /* 0x0000001fff1c7819 */ /* 0x000fe20000011413 */
[----:B------:R-:W-:Y:S02]  /*2f3a0*/  IMAD R6, R6, UR6, RZ ;  /* 0x0000000606067c24 */ /* 0x000fe4000f8e02ff */
[----:B------:R-:W-:Y:S01]  /*2f3b0*/  IMAD R5, R219, UR5, R5 ;  /* 0x00000005db057c24 */ /* 0x000fe2000f8e0205 */
[----:B------:R-:W-:Y:S01]  /*2f3c0*/  ULDC.64 UR4, c[0x0][0xc28] ;  /* 0x00030a0000047ab9 */ /* 0x000fe20000000a00 */
[C---:B------:R-:W-:Y:S01]  /*2f3d0*/  IMAD R11, R9.reuse, UR7, R6 ;  /* 0x00000007090b7c24 */ /* 0x040fe2000f8e0206 */
[----:B------:R-:W-:Y:S01]  /*2f3e0*/  SHF.R.S32.HI R6, RZ, 0x1f, R3 ;  /* 0x0000001fff067819 */ /* 0x000fe20000011403 */
[----:B------:R-:W-:-:S04]  /*2f3f0*/  IMAD.WIDE.U32 R4, R9, UR6, R4 ;  /* 0x0000000609047c25 */ /* 0x000fc8000f8e0004 */
[----:B------:R-:W-:Y:S02]  /*2f400*/  IMAD R6, R6, UR4, RZ ;  /* 0x0000000406067c24 */ /* 0x000fe4000f8e02ff */
[----:B------:R-:W-:Y:S02]  /*2f410*/  IMAD.IADD R5, R5, 0x1, R11 ;  /* 0x0000000105057824 */ /* 0x000fe400078e020b */
[----:B------:R-:W-:Y:S02]  /*2f420*/  VIADD R8, R2, 0x32420 ;  /* 0x0003242002087836 */ /* 0x000fe40000000000 */
[C---:B------:R-:W-:Y:S02]  /*2f430*/  IMAD R9, R3.reuse, UR5, R6 ;  /* 0x0000000503097c24 */ /* 0x040fe4000f8e0206 */
[----:B------:R-:W-:Y:S01]  /*2f440*/  IMAD.WIDE.U32 R4, R3, UR4, R4 ;  /* 0x0000000403047c25 */ /* 0x000fe2000f8e0004 */
[----:B------:R-:W-:Y:S01]  /*2f450*/  ULDC.64 UR4, c[0x0][0xc00] ;  /* 0x0003000000047ab9 */ /* 0x000fe20000000a00 */
[----:B------:R-:W-:-:S02]  /*2f460*/  PRMT R8, RZ, 0x654, R8 ;  /* 0x00000654ff087816 */ /* 0x000fc40000000008 */
[----:B------:R-:W-:Y:S01]  /*2f470*/  IMAD.IADD R5, R5, 0x1, R9 ;  /* 0x0000000105057824 */ /* 0x000fe200078e0209 */
[C---:B------:R-:W-:Y:S01]  /*2f480*/  LEA R3, P0, R4.reuse, UR4, 0x2 ;  /* 0x0000000404037c11 */ /* 0x040fe2000f8010ff */
[----:B------:R-:W-:Y:S01]  /*2f490*/  UMOV UR4, 0xffffffff ;  /* 0xffffffff00047882 */ /* 0x000fe20000000000 */
[----:B------:R0:W-:Y:S02]  /*2f4a0*/  SYNCS.ARRIVE.TRANS64.RED.A1T0 RZ, [R8+URZ], RZ ;  /* 0x000000ff08ff79a7 */ /* 0x0001e4000810043f */
[----:B------:R-:W-:Y:S01]  /*2f4b0*/  LEA.HI.X R4, R4, UR5, R5, 0x2, P0 ;  /* 0x0000000504047c11 */ /* 0x000fe200080f1405 */
[----:B------:R-:W-:Y:S08]  /*2f4c0*/  BRA.DIV UR4, `(.L_x_4066) ;  /* 0x000000ce04b47947 */ /* 0x000ff0000b800000 */
[----:B------:R1:W2:Y:S04]  /*2f4d0*/  SHFL.IDX PT, R5, R4, RZ, 0x1c1f ;  /* 0x001c1fff04057589 */ /* 0x0002a800000e0000 */
[----:B------:R1:W3:Y:S02]  /*2f4e0*/  SHFL.IDX PT, R6, R3, RZ, 0x1c1f ;  /* 0x001c1fff03067589 */ /* 0x0002e400000e0000 */
.L_x_4304:
[----:B------:R-:W-:Y:S01]  /*2f4f0*/  ISETP.GE.AND P0, PT, R33, R0, PT ;  /* 0x000000002100720c */ /* 0x000fe20003f06270 */
[----:B------:R-:W-:-:S12]  /*2f500*/  BSSY B1, `(.L_x_4067) ;  /* 0x00000d2000017945 */ /* 0x000fd80003800000 */
[----:B------:R-:W-:Y:S05]  /*2f510*/  @P0 BRA `(.L_x_4068) ;  /* 0x0000000c00400947 */ /* 0x000fea0003800000 */
[----:B------:R-:W-:Y:S01]  /*2f520*/  ULDC UR4, c[0x0][0xbc8] ;  /* 0x0002f20000047ab9 */ /* 0x000fe20000000800 */
[----:B------:R-:W4:Y:S01]  /*2f530*/  LDL R15, [R1+0x48c] ;  /* 0x00048c00010f7983 */ /* 0x000f220000100800 */
[----:B------:R-:W-:-:S03]  /*2f540*/  ISETP.GE.AND P0, PT, R205, UR4, PT ;  /* 0x00000004cd007c0c */ /* 0x000fc6000bf06270 */
[----:B------:R-:W5:Y:S04]  /*2f550*/  LDL R36, [R1+0x488] ;  /* 0x0004880001247983 */ /* 0x000f680000100800 */
[----:B------:R-:W5:Y:S04]  /*2f560*/  LDL R39, [R1+0x510] ;  /* 0x0005100001277983 */ /* 0x000f680000100800 */
[----:B------:R-:W5:Y:S04]  /*2f570*/  LDL R32, [R1+0x484] ;  /* 0x0004840001207983 */ /* 0x000f680000100800 */
[----:B------:R-:W4:Y:S01]  /*2f580*/  @!P0 LDL.64 R10, [R1+0x240] ;  /* 0x00024000010a8983 */ /* 0x000f220000100a00 */
[----:B------:R-:W-:Y:S01]  /*2f590*/  ISETP.GE.AND P1, PT, R18, UR4, PT ;  /* 0x0000000412007c0c */ /* 0x000fe2000bf26270 */
[----:B0--3--:R-:W-:-:S02]  /*2f5a0*/  @!P0 IMAD.MOV.U32 R8, RZ, RZ, R6 ;  /* 0x000000ffff088224 */ /* 0x009fc400078e0006 */
[----:B--2---:R-:W-:Y:S01]  /*2f5b0*/  @!P0 IMAD.MOV.U32 R9, RZ, RZ, R5 ;  /* 0x000000ffff098224 */ /* 0x004fe200078e0005 */
[----:B------:R-:W2:Y:S01]  /*2f5c0*/  LDL R37, [R1+0x50c] ;  /* 0x00050c0001257983 */ /* 0x000ea20000100800 */
[----:B------:R-:W-:-:S03]  /*2f5d0*/  @!P0 IMAD.WIDE R8, R205, 0x4, R8 ;  /* 0x00000004cd088825 */ /* 0x000fc600078e0208 */
[----:B------:R-:W3:Y:S04]  /*2f5e0*/  LDL R12, [R1+0x480] ;  /* 0x00048000010c7983 */ /* 0x000ee80000100800 */
[----:B------:R-:W3:Y:S04]  /*2f5f0*/  LDL R38, [R1+0x508] ;  /* 0x0005080001267983 */ /* 0x000ee80000100800 */
[----:B------:R-:W3:Y:S04]  /*2f600*/  LDL R13, [R1+0x47c] ;  /* 0x00047c00010d7983 */ /* 0x000ee80000100800 */
[----:B------:R-:W3:Y:S04]  /*2f610*/  LDL R34, [R1+0x504] ;  /* 0x0005040001227983 */ /* 0x000ee80000100800 */
[----:B------:R-:W3:Y:S04]  /*2f620*/  LDL R14, [R1+0x478] ;  /* 0x00047800010e7983 */ /* 0x000ee80000100800 */
[----:B------:R-:W3:Y:S04]  /*2f630*/  LDL R35, [R1+0x500] ;  /* 0x0005000001237983 */ /* 0x000ee80000100800 */
[----:B------:R-:W3:Y:S04]  /*2f640*/  LDL R33, [R1+0x4fc] ;  /* 0x0004fc0001217983 */ /* 0x000ee80000100800 */
[----:B----4-:R0:W-:Y:S04]  /*2f650*/  @!P0 ST.E.64 desc[UR44][R8.64], R10 ;  /* 0x0000000a08008985 */ /* 0x0101e8000c101b2c */
[----:B0-----:R-:W4:Y:S01]  /*2f660*/  @!P1 LDL.64 R8, [R1+0x250] ;  /* 0x0002500001089983 */ /* 0x001f220000100a00 */
[----:B------:R-:W-:-:S02]  /*2f670*/  ISETP.GE.AND P0, PT, R19, UR4, PT ;  /* 0x0000000413007c0c */ /* 0x000fc4000bf06270 */
[----:B------:R-:W-:-:S04]  /*2f680*/  @!P1 LEA R10, P2, R18, R6, 0x2 ;  /* 0x00000006120a9211 */ /* 0x000fc800078410ff */
[----:B------:R-:W-:-:S05]  /*2f690*/  @!P1 LEA.HI.X R11, R18, R5, R26, 0x2, P2 ;  /* 0x00000005120b9211 */ /* 0x000fca00010f141a */
[----:B----4-:R0:W-:Y:S04]  /*2f6a0*/  @!P1 ST.E.64 desc[UR44][R10.64], R8 ;  /* 0x000000080a009985 */ /* 0x0101e8000c101b2c */
[----:B0-----:R-:W4:Y:S01]  /*2f6b0*/  @!P0 LDL.64 R8, [R1+0x260] ;  /* 0x0002600001088983 */ /* 0x001f220000100a00 */
[----:B------:R-:W-:Y:S02]  /*2f6c0*/  ISETP.GE.AND P1, PT, R20, UR4, PT ;  /* 0x0000000414007c0c */ /* 0x000fe4000bf26270 */
        /* <DEDUP_REMOVED lines=24> */
[----:B-----5:R-:W-:Y:S02]  /*2f850*/  ISETP.GE.AND P0, PT, R36, UR4, PT ;  /* 0x0000000424007c0c */ /* 0x020fe4000bf06270 */
[----:B------:R-:W-:-:S04]  /*2f860*/  @!P1 LEA R10, P2, R15, R6, 0x2 ;  /* 0x000000060f0a9211 */ /* 0x000fc800078410ff */
[----:B------:R-:W-:Y:S02]  /*2f870*/  @!P1 LEA.HI.X R11, R15, R5, R39, 0x2, P2 ;  /* 0x000000050f0b9211 */ /* 0x000fe400010f1427 */
[----:B------:R-:W5:Y:S04]  /*2f880*/  LDL R15, [R1+0x474] ;  /* 0x00047400010f7983 */ /* 0x000f680000100800 */
[----:B------:R-:W5:Y:S04]  /*2f890*/  LDL R39, [R1+0x4e0] ;  /* 0x0004e00001277983 */ /* 0x000f680000100800 */
[----:B----4-:R0:W-:Y:S04]  /*2f8a0*/  @!P1 ST.E.64 desc[UR44][R10.64], R8 ;  /* 0x000000080a009985 */ /* 0x0101e8000c101b2c */
[----:B0-----:R-:W4:Y:S01]  /*2f8b0*/  @!P0 LDL.64 R8, [R1+0x2c0] ;  /* 0x0002c00001088983 */ /* 0x001f220000100a00 */
[----:B------:R-:W-:-:S02]  /*2f8c0*/  ISETP.GE.AND P1, PT, R32, UR4, PT ;  /* 0x0000000420007c0c */ /* 0x000fc4000bf26270 */
[----:B------:R-:W-:-:S04]  /*2f8d0*/  @!P0 LEA R10, P2, R36, R6, 0x2 ;  /* 0x00000006240a8211 */ /* 0x000fc800078410ff */
[----:B--2---:R-:W-:Y:S02]  /*2f8e0*/  @!P0 LEA.HI.X R11, R36, R5, R37, 0x2, P2 ;  /* 0x00000005240b8211 */ /* 0x004fe400010f1425 */
[----:B------:R-:W2:Y:S04]  /*2f8f0*/  LDL R37, [R1+0x470] ;  /* 0x0004700001257983 */ /* 0x000ea80000100800 */
[----:B------:R-:W2:Y:S04]  /*2f900*/  LDL R36, [R1+0x4f8] ;  /* 0x0004f80001247983 */ /* 0x000ea80000100800 */
[----:B----4-:R0:W-:Y:S04]  /*2f910*/  @!P0 ST.E.64 desc[UR44][R10.64], R8 ;  /* 0x000000080a008985 */ /* 0x0101e8000c101b2c */
[----:B0-----:R-:W4:Y:S01]  /*2f920*/  @!P1 LDL.64 R8, [R1+0x2d0] ;  /* 0x0002d00001089983 */ /* 0x001f220000100a00 */
[----:B---3--:R-:W-:-:S02]  /*2f930*/  ISETP.GE.AND P0, PT, R12, UR4, PT ;  /* 0x000000040c007c0c */ /* 0x008fc4000bf06270 */
[----:B------:R-:W-:-:S04]  /*2f940*/  @!P1 LEA R10, P2, R32, R6, 0x2 ;  /* 0x00000006200a9211 */ /* 0x000fc800078410ff */
[----:B------:R-:W-:Y:S02]  /*2f950*/  @!P1 LEA.HI.X R11, R32, R5, R38, 0x2, P2 ;  /* 0x00000005200b9211 */ /* 0x000fe400010f1426 */
[----:B------:R-:W3:Y:S04]  /*2f960*/  LDL R32, [R1+0x46c] ;  /* 0x00046c0001207983 */ /* 0x000ee80000100800 */
[----:B------:R-:W3:Y:S04]  /*2f970*/  LDL R38, [R1+0x4f4] ;  /* 0x0004f40001267983 */ /* 0x000ee80000100800 */
[----:B----4-:R0:W-:Y:S04]  /*2f980*/  @!P1 ST.E.64 desc[UR44][R10.64], R8 ;  /* 0x000000080a009985 */ /* 0x0101e8000c101b2c */
[----:B0-----:R-:W4:Y:S01]  /*2f990*/  @!P0 LDL.64 R8, [R1+0x2e0] ;  /* 0x0002e00001088983 */ /* 0x001f220000100a00 */
[----:B------:R-:W-:-:S02]  /*2f9a0*/  ISETP.GE.AND P1, PT, R13, UR4, PT ;  /* 0x000000040d007c0c */ /* 0x000fc4000bf26270 */
        /* <DEDUP_REMOVED lines=13> */
[----:B-----5:R-:W-:-:S02]  /*2fa80*/  ISETP.GE.AND P1, PT, R15, UR4, PT ;  /* 0x000000040f007c0c */ /* 0x020fc4000bf26270 */
[----:B------:R-:W-:-:S04]  /*2fa90*/  @!P0 LEA R10, P2, R14, R6, 0x2 ;  /* 0x000000060e0a8211 */ /* 0x000fc800078410ff */
[----:B------:R-:W-:Y:S02]  /*2faa0*/  @!P0 LEA.HI.X R11, R14, R5, R33, 0x2, P2 ;  /* 0x000000050e0b8211 */ /* 0x000fe400010f1421 */
[----:B------:R-:W5:Y:S04]  /*2fab0*/  LDL R14, [R1+0x460] ;  /* 0x00046000010e7983 */ /* 0x000f680000100800 */
[----:B------:R-:W5:Y:S04]  /*2fac0*/  LDL R33, [R1+0x4e8] ;  /* 0x0004e80001217983 */ /* 0x000f680000100800 */
[----:B----4-:R0:W-:Y:S04]  /*2fad0*/  @!P0 ST.E.64 desc[UR44][R10.64], R8 ;  /* 0x000000080a008985 */ /* 0x0101e8000c101b2c */
[----:B0-----:R-:W4:Y:S01]  /*2fae0*/  @!P1 LDL.64 R8, [R1+0x310] ;  /* 0x0003100001089983 */ /* 0x001f220000100a00 */
[----:B--2---:R-:W-:-:S02]  /*2faf0*/  ISETP.GE.AND P0, PT, R37, UR4, PT ;  /* 0x0000000425007c0c */ /* 0x004fc4000bf06270 */
[----:B------:R-:W-:-:S04]  /*2fb00*/  @!P1 LEA R10, P2, R15, R6, 0x2 ;  /* 0x000000060f0a9211 */ /* 0x000fc800078410ff */
[----:B------:R-:W-:Y:S02]  /*2fb10*/  @!P1 LEA.HI.X R11, R15, R5, R36, 0x2, P2 ;  /* 0x000000050f0b9211 */ /* 0x000fe400010f1424 */
        /* <DEDUP_REMOVED lines=43> */
[----:B----4-:R0:W-:Y:S04]  /*2fdd0*/  @!P1 ST.E.64 desc[UR44][R10.64], R8 ;  /* 0x000000080a009985 */ /* 0x0101e8000c101b2c */
[----:B0-----:R-:W4:Y:S01]  /*2fde0*/  @!P0 LDL.64 R8, [R1+0x380] ;  /* 0x0003800001088983 */ /* 0x001f220000100a00 */
[----:B------:R-:W-:-:S02]  /*2fdf0*/  ISETP.GE.AND P1, PT, R34, UR4, PT ;  /* 0x0000000422007c0c */ /* 0x000fc4000bf26270 */
        /* <DEDUP_REMOVED lines=14> */
[----:B-----5:R-:W-:Y:S02]  /*2fee0*/  @!P0 LEA.HI.X R11, R32, R5, R33, 0x2, P2 ;  /* 0x00000005200b8211 */ /* 0x020fe400010f1421 */
        /* <DEDUP_REMOVED lines=11> */
[----:B------:R-:W-:-:S02]  /*2ffa0*/  ISETP.GE.AND P1, PT, R36, UR4, PT ;  /* 0x0000000424007c0c */ /* 0x000fc4000bf26270 */
[----:B------:R-:W-:-:S04]  /*2ffb0*/  @!P0 LEA R10, P2, R13, R6, 0x2 ;  /* 0x000000060d0a8211 */ /* 0x000fc800078410ff */
[----:B---3--:R-:W-:Y:S02]  /*2ffc0*/  @!P0 LEA.HI.X R11, R13, R5, R15, 0x2, P2 ;  /* 0x000000050d0b8211 */ /* 0x008fe400010f140f */
        /* <DEDUP_REMOVED lines=21> */
[----:B-----5:R-:W-:-:S05]  /*30120*/  @!P0 LEA.HI.X R11, R227, R5, R33, 0x2, P2 ;  /* 0x00000005e30b8211 */ /* 0x020fca00010f1421 */
[----:B----4-:R0:W-:Y:S04]  /*30130*/  @!P0 ST.E.64 desc[UR44][R10.64], R8 ;  /* 0x000000080a008985 */ /* 0x0101e8000c101b2c */
[----:B0-----:R-:W4:Y:S01]  /*30140*/  @!P1 LDL.64 R8, [R1+0x410] ;  /* 0x0004100001089983 */ /* 0x001f220000100a00 */
[----:B--2---:R-:W-:Y:S02]  /*30150*/  ISETP.GE.AND P0, PT, R14, UR4, PT ;  /* 0x000000040e007c0c */ /* 0x004fe4000bf06270 */
[----:B------:R-:W-:-:S04]  /*30160*/  @!P1 LEA R10, P2, R220, R6, 0x2 ;  /* 0x00000006dc0a9211 */ /* 0x000fc800078410ff */
[----:B------:R-:W-:-:S05]  /*30170*/  @!P1 LEA.HI.X R11, R220, R5, R32, 0x2, P2 ;  /* 0x00000005dc0b9211 */ /* 0x000fca00010f1420 */
[----:B----4-:R0:W-:Y:S04]  /*30180*/  @!P1 ST.E.64 desc[UR44][R10.64], R8 ;  /* 0x000000080a009985 */ /* 0x0101e8000c101b2c */
[----:B0-----:R-:W2:Y:S01]  /*30190*/  @!P0 LDL.64 R8, [R1+0x420] ;  /* 0x0004200001088983 */ /* 0x001ea20000100a00 */
[----:B------:R-:W-:Y:S02]  /*301a0*/  ISETP.GE.AND P1, PT, R12, UR4, PT ;  /* 0x000000040c007c0c */ /* 0x000fe4000bf26270 */
[----:B------:R-:W-:-:S04]  /*301b0*/  @!P0 LEA R10, P2, R14, R6, 0x2 ;  /* 0x000000060e0a8211 */ /* 0x000fc800078410ff */
[----:B---3--:R-:W-:-:S05]  /*301c0*/  @!P0 LEA.HI.X R11, R14, R5, R15, 0x2, P2 ;  /* 0x000000050e0b8211 */ /* 0x008fca00010f140f */
[----:B--2---:R0:W-:Y:S04]  /*301d0*/  @!P0 ST.E.64 desc[UR44][R10.64], R8 ;  /* 0x000000080a008985 */ /* 0x0041e8000c101b2c */
[----:B0-----:R-:W2:Y:S01]  /*301e0*/  @!P1 LDL.64 R8, [R1+0x430] ;  /* 0x0004300001089983 */ /* 0x001ea20000100a00 */
[----:B------:R-:W-:-:S04]  /*301f0*/  @!P1 LEA R10, P0, R12, R6, 0x2 ;  /* 0x000000060c0a9211 */ /* 0x000fc800078010ff */
[----:B------:R-:W-:-:S05]  /*30200*/  @!P1 LEA.HI.X R11, R12, R5, R13, 0x2, P0 ;  /* 0x000000050c0b9211 */ /* 0x000fca00000f140d */
[----:B--2---:R4:W-:Y:S04]  /*30210*/  @!P1 ST.E.64 desc[UR44][R10.64], R8 ;  /* 0x000000080a009985 */ /* 0x0049e8000c101b2c */
.L_x_4068:
[----:B------:R-:W-:Y:S05]  /*30220*/  BSYNC B1 ;  /* 0x0000000000017941 */ /* 0x000fea0003800000 */
.L_x_4067:
[----:B------:R-:W-:-:S03]  /*30230*/  UMOV UR4, 0xffffffff ;  /* 0xffffffff00047882 */ /* 0x000fc60000000000 */
[----:B------:R-:W-:Y:S05]  /*30240*/  BRA.DIV UR4, `(.L_x_4069) ;  /* 0x000000c2048c7947 */ /* 0x000fea000b800000 */
[----:B------:R0:W0:Y:S04]  /*30250*/  SHFL.IDX PT, R33, R4, 0x1, 0x1c1f ;  /* 0x003c1f0004217f89 */ /* 0x00002800000e0000 */
[----:B------:R0:W0:Y:S02]  /*30260*/  SHFL.IDX PT, R14, R3, 0x1, 0x1c1f ;  /* 0x003c1f00030e7f89 */ /* 0x00002400000e0000 */
.L_x_4308:
[----:B------:R-:W-:-:S13]  /*30270*/  ISETP.GE.AND P0, PT, R7, R0, PT ;  /* 0x000000000700720c */ /* 0x000fda0003f06270 */
[----:B------:R-:W-:Y:S05]  /*30280*/  @P0 BRA `(.L_x_4065) ;  /* 0x0000001c00540947 */ /* 0x000fea0003800000 */
[----:B01----:R-:W0:Y:S01]  /*30290*/  LDC R3, c[0x0][0xbc8] ;  /* 0x0002f200ff037b82 */ /* 0x003e220000000800 */
[----:B------:R-:W5:Y:S04]  /*302a0*/  LDL R68, [R1+0x48c] ;  /* 0x00048c0001447983 */ /* 0x000f680000100800 */
[----:B------:R-:W5:Y:S04]  /*302b0*/  LDL R65, [R1+0x488] ;  /* 0x0004880001417983 */ /* 0x000f680000100800 */
[----:B------:R-:W5:Y:S04]  /*302c0*/  LDL R69, [R1+0x510] ;  /* 0x0005100001457983 */ /* 0x000f680000100800 */
[----:B------:R-:W5:Y:S04]  /*302d0*/  LDL R63, [R1+0x484] ;  /* 0x00048400013f7983 */ /* 0x000f680000100800 */
[----:B------:R-:W5:Y:S04]  /*302e0*/  LDL R61, [R1+0x50c] ;  /* 0x00050c00013d7983 */ /* 0x000f680000100800 */
[----:B------:R-:W5:Y:S01]  /*302f0*/  LDL R60, [R1+0x508] ;  /* 0x00050800013c7983 */ /* 0x000f620000100800 */
[----:B0-----:R-:W-:-:S03]  /*30300*/  ISETP.GE.AND P0, PT, R205, R3, PT ;  /* 0x00000003cd00720c */ /* 0x001fc60003f06270 */
[----:B------:R-:W5:Y:S04]  /*30310*/  LDL R67, [R1+0x480] ;  /* 0x0004800001437983 */ /* 0x000f680000100800 */
[----:B------:R-:W5:Y:S04]  /*30320*/  LDL R59, [R1+0x470] ;  /* 0x00047000013b7983 */ /* 0x000f680000100800 */
[----:B------:R-:W5:Y:S04]  /*30330*/  LDL R57, [R1+0x504] ;  /* 0x0005040001397983 */ /* 0x000f680000100800 */
[----:B---3--:R-:W3:Y:S01]  /*30340*/  @!P0 LDL.64 R6, [R1+0x248] ;  /* 0x0002480001068983 */ /* 0x008ee20000100a00 */
[----:B------:R-:W-:Y:S01]  /*30350*/  ISETP.GE.AND P1, PT, R18, R3, PT ;  /* 0x000000031200720c */ /* 0x000fe20003f26270 */
[----:B------:R-:W-:-:S02]  /*30360*/  @!P0 IMAD.MOV.U32 R4, RZ, RZ, R14 ;  /* 0x000000ffff048224 */ /* 0x000fc400078e000e */
[----:B--2---:R-:W-:Y:S01]  /*30370*/  @!P0 IMAD.MOV.U32 R5, RZ, RZ, R33 ;  /* 0x000000ffff058224 */ /* 0x004fe200078e0021 */
[----:B------:R-:W2:Y:S01]  /*30380*/  LDL R66, [R1+0x47c] ;  /* 0x00047c0001427983 */ /* 0x000ea20000100800 */
[----:B------:R-:W-:Y:S01]  /*30390*/  @!P0 IMAD.WIDE R4, R205, 0x4, R4 ;  /* 0x00000004cd048825 */ /* 0x000fe200078e0204 */
[----:B------:R-:W-:Y:S02]  /*303a0*/  ISETP.GE.AND P2, PT, R19, R3, PT ;  /* 0x000000031300720c */ /* 0x000fe40003f46270 */
        /* <DEDUP_REMOVED lines=28> */
[----:B---3--:R0:W-:Y:S04]  /*30570*/  @!P0 ST.E.64 desc[UR44][R4.64], R6 ;  /* 0x0000000604008985 */ /* 0x0081e8000c101b2c */
[----:B0-----:R-:W3:Y:S01]  /*30580*/  @!P1 LDL.64 R4, [R1+0x258] ;  /* 0x0002580001049983 */ /* 0x001ee20000100a00 */
[----:B------:R-:W-:-:S04]  /*30590*/  @!P1 LEA R6, P0, R18, R14, 0x2 ;  /* 0x0000000e12069211 */ /* 0x000fc800078010ff */
[----:B------:R-:W-:Y:S02]  /*305a0*/  @!P1 LEA.HI.X R7, R18, R33, R26, 0x2, P0 ;  /* 0x0000002112079211 */ /* 0x000fe400000f141a */
[----:B----4-:R-:W-:-:S03]  /*305b0*/  @!P2 LEA R10, P0, R19, R14, 0x2 ;  /* 0x0000000e130aa211 */ /* 0x010fc600078010ff */
[----:B---3--:R0:W-:Y:S04]  /*305c0*/  @!P1 ST.E.64 desc[UR44][R6.64], R4 ;  /* 0x0000000406009985 */ /* 0x0081e8000c101b2c */
[----:B------:R-:W3:Y:S01]  /*305d0*/  @!P2 LDL.64 R8, [R1+0x268] ;  /* 0x000268000108a983 */ /* 0x000ee20000100a00 */
[----:B------:R-:W-:Y:S02]  /*305e0*/  ISETP.GE.AND P1, PT, R20, R3, PT ;  /* 0x000000031400720c */ /* 0x000fe40003f26270 */
[----:B------:R-:W-:-:S05]  /*305f0*/  @!P2 LEA.HI.X R11, R19, R33, R28, 0x2, P0 ;  /* 0x00000021130ba211 */ /* 0x000fca00000f141c */
[----:B---3--:R1:W-:Y:S06]  /*30600*/  @!P2 ST.E.64 desc[UR44][R10.64], R8 ;  /* 0x000000080a00a985 */ /* 0x0083ec000c101b2c */
[----:B------:R-:W3:Y:S01]  /*30610*/  @!P1 LDL.64 R12, [R1+0x278] ;  /* 0x00027800010c9983 */ /* 0x000ee20000100a00 */
[----:B------:R-:W-:Y:S02]  /*30620*/  ISETP.GE.AND P2, PT, R21, R3, PT ;  /* 0x000000031500720c */ /* 0x000fe40003f46270 */
[----:B------:R-:W-:-:S04]  /*30630*/  @!P1 LEA R18, P0, R20, R14, 0x2 ;  /* 0x0000000e14129211 */ /* 0x000fc800078010ff */
[----:B------:R-:W-:-:S05]  /*30640*/  @!P1 LEA.HI.X R19, R20, R33, R29, 0x2, P0 ;  /* 0x0000002114139211 */ /* 0x000fca00000f141d */
[----:B---3--:R3:W-:Y:S04]  /*30650*/  @!P1 ST.E.64 desc[UR44][R18.64], R12 ;  /* 0x0000000c12009985 */ /* 0x0087e8000c101b2c */
[----:B0-----:R-:W4:Y:S01]  /*30660*/  @!P2 LDL.64 R4, [R1+0x288] ;  /* 0x000288000104a983 */ /* 0x001f220000100a00 */
[----:B------:R-:W-:Y:S02]  /*30670*/  ISETP.GE.AND P1, PT, R24, R3, PT ;  /* 0x000000031800720c */ /* 0x000fe40003f26270 */
[----:B------:R-:W-:-:S04]  /*30680*/  @!P2 LEA R20, P0, R21, R14, 0x2 ;  /* 0x0000000e1514a211 */ /* 0x000fc800078010ff */
[----:B------:R-:W-:-:S05]  /*30690*/  @!P2 LEA.HI.X R21, R21, R33, R30, 0x2, P0 ;  /* 0x000000211515a211 */ /* 0x000fca00000f141e */
[----:B----4-:R0:W-:Y:S04]  /*306a0*/  @!P2 ST.E.64 desc[UR44][R20.64], R4 ;  /* 0x000000041400a985 */ /* 0x0101e8000c101b2c */
[----:B------:R-:W4:Y:S01]  /*306b0*/  @!P1 LDL.64 R6, [R1+0x298] ;  /* 0x0002980001069983 */ /* 0x000f220000100a00 */
[----:B------:R-:W-:Y:S02]  /*306c0*/  ISETP.GE.AND P2, PT, R218, R3, PT ;  /* 0x00000003da00720c */ /* 0x000fe40003f46270 */
[----:B-1----:R-:W-:-:S04]  /*306d0*/  @!P1 LEA R10, P0, R24, R14, 0x2 ;  /* 0x0000000e180a9211 */ /* 0x002fc800078010ff */
[----:B------:R-:W-:-:S05]  /*306e0*/  @!P1 LEA.HI.X R11, R24, R33, R31, 0x2, P0 ;  /* 0x00000021180b9211 */ /* 0x000fca00000f141f */
[----:B----4-:R1:W-:Y:S04]  /*306f0*/  @!P1 ST.E.64 desc[UR44][R10.64], R6 ;  /* 0x000000060a009985 */ /* 0x0103e8000c101b2c */
[----:B------:R-:W4:Y:S01]  /*30700*/  @!P2 LDL.64 R8, [R1+0x2a8] ;  /* 0x0002a8000108a983 */ /* 0x000f220000100a00 */
[----:B-----5:R-:W-:Y:S02]  /*30710*/  ISETP.GE.AND P1, PT, R68, R3, PT ;  /* 0x000000034400720c */ /* 0x020fe40003f26270 */
[----:B---3--:R-:W-:-:S04]  /*30720*/  @!P2 LEA R12, P0, R218, R14, 0x2 ;  /* 0x0000000eda0ca211 */ /* 0x008fc800078010ff */
[----:B------:R-:W-:-:S05]  /*30730*/  @!P2 LEA.HI.X R13, R218, R33, R25, 0x2, P0 ;  /* 0x00000021da0da211 */ /* 0x000fca00000f1419 */
[----:B----4-:R3:W-:Y:S04]  /*30740*/  @!P2 ST.E.64 desc[UR44][R12.64], R8 ;  /* 0x000000080c00a985 */ /* 0x0107e8000c101b2c */
[----:B0-----:R-:W4:Y:S01]  /*30750*/  @!P1 LDL.64 R4, [R1+0x2b8] ;  /* 0x0002b80001049983 */ /* 0x001f220000100a00 */
[----:B------:R-:W-:Y:S02]  /*30760*/  ISETP.GE.AND P2, PT, R65, R3, PT ;  /* 0x000000034100720c */ /* 0x000fe40003f46270 */
[----:B------:R-:W-:-:S04]  /*30770*/  @!P1 LEA R18, P0, R68, R14, 0x2 ;  /* 0x0000000e44129211 */ /* 0x000fc800078010ff */
[----:B------:R-:W-:Y:S01]  /*30780*/  @!P1 LEA.HI.X R19, R68, R33, R69, 0x2, P0 ;  /* 0x0000002144139211 */ /* 0x000fe200000f1445 */
[----:B------:R-:W-:-:S04]  /*30790*/  IMAD.MOV.U32 R68, RZ, RZ, R61 ;  /* 0x000000ffff447224 */ /* 0x000fc800078e003d */
[----:B----4-:R0:W-:Y:S04]  /*307a0*/  @!P1 ST.E.64 desc[UR44][R18.64], R4 ;  /* 0x0000000412009985 */ /* 0x0101e8000c101b2c */
[----:B-1----:R-:W4:Y:S01]  /*307b0*/  @!P2 LDL.64 R6, [R1+0x2c8] ;  /* 0x0002c8000106a983 */ /* 0x002f220000100a00 */
[----:B------:R-:W-:Y:S02]  /*307c0*/  ISETP.GE.AND P1, PT, R63, R3, PT ;  /* 0x000000033f00720c */ /* 0x000fe40003f26270 */
[----:B------:R-:W-:-:S04]  /*307d0*/  @!P2 LEA R10, P0, R65, R14, 0x2 ;  /* 0x0000000e410aa211 */ /* 0x000fc800078010ff */
[----:B------:R-:W-:Y:S01]  /*307e0*/  @!P2 LEA.HI.X R11, R65, R33, R68, 0x2, P0 ;  /* 0x00000021410ba211 */ /* 0x000fe200000f1444 */
[----:B------:R-:W-:-:S04]  /*307f0*/  IMAD.MOV.U32 R61, RZ, RZ, R60 ;  /* 0x000000ffff3d7224 */ /* 0x000fc800078e003c */
[----:B----4-:R1:W-:Y:S04]  /*30800*/  @!P2 ST.E.64 desc[UR44][R10.64], R6 ;  /* 0x000000060a00a985 */ /* 0x0103e8000c101b2c */
[----:B---3--:R-:W3:Y:S01]  /*30810*/  @!P1 LDL.64 R8, [R1+0x2d8] ;  /* 0x0002d80001089983 */ /* 0x008ee20000100a00 */
[----:B------:R-:W-:Y:S01]  /*30820*/  ISETP.GE.AND P2, PT, R67, R3, PT ;  /* 0x000000034300720c */ /* 0x000fe20003f46270 */
[----:B------:R-:W-:Y:S01]  /*30830*/  IMAD.MOV.U32 R65, RZ, RZ, R61 ;  /* 0x000000ffff417224 */ /* 0x000fe200078e003d */
[----:B------:R-:W-:-:S04]  /*30840*/  @!P1 LEA R12, P0, R63, R14, 0x2 ;  /* 0x0000000e3f0c9211 */ /* 0x000fc800078010ff */
[----:B------:R-:W-:Y:S01]  /*30850*/  @!P1 LEA.HI.X R13, R63, R33, R65, 0x2, P0 ;  /* 0x000000213f0d9211 */ /* 0x000fe200000f1441 */
[----:B------:R-:W-:Y:S02]  /*30860*/  IMAD.MOV.U32 R60, RZ, RZ, R59 ;  /* 0x000000ffff3c7224 */ /* 0x000fe400078e003b */
[----:B------:R-:W-:Y:S02]  /*30870*/  IMAD.MOV.U32 R59, RZ, RZ, R57 ;  /* 0x000000ffff3b7224 */ /* 0x000fe400078e0039 */
[----:B---3--:R3:W-:Y:S04]  /*30880*/  @!P1 ST.E.64 desc[UR44][R12.64], R8 ;  /* 0x000000080c009985 */ /* 0x0087e8000c101b2c */
[----:B0-----:R-:W4:Y:S01]  /*30890*/  @!P2 LDL.64 R4, [R1+0x2e8] ;  /* 0x0002e8000104a983 */ /* 0x001f220000100a00 */
[----:B------:R-:W-:Y:S01]  /*308a0*/  IMAD.MOV.U32 R61, RZ, RZ, R59 ;  /* 0x000000ffff3d7224 */ /* 0x000fe200078e003b */
[----:B--2---:R-:W-:-:S02]  /*308b0*/  ISETP.GE.AND P1, PT, R66, R3, PT ;  /* 0x000000034200720c */ /* 0x004fc40003f26270 */
[----:B------:R-:W-:Y:S01]  /*308c0*/  @!P2 LEA R18, P0, R67, R14, 0x2 ;  /* 0x0000000e4312a211 */ /* 0x000fe200078010ff */
[----:B------:R-:W-:-:S05]  /*308d0*/  IMAD.MOV.U32 R68, RZ, RZ, R61 ;  /* 0x000000ffff447224 */ /* 0x000fca00078e003d */
[----:B------:R-:W-:Y:S01]  /*308e0*/  @!P2 LEA.HI.X R19, R67, R33, R68, 0x2, P0 ;  /* 0x000000214313a211 */ /* 0x000fe200000f1444 */
[----:B------:R-:W-:-:S04]  /*308f0*/  IMAD.MOV.U32 R57, RZ, RZ, R56 ;  /* 0x000000ffff397224 */ /* 0x000fc800078e0038 */
[----:B------:R-:W-:Y:S01]  /*30900*/  IMAD.MOV.U32 R59, RZ, RZ, R57 ;  /* 0x000000ffff3b7224 */ /* 0x000fe200078e0039 */
[----:B----4-:R0:W-:Y:S04]  /*30910*/  @!P2 ST.E.64 desc[UR44][R18.64], R4 ;  /* 0x000000041200a985 */ /* 0x0101e8000c101b2c */
[----:B-1----:R-:W2:Y:S01]  /*30920*/  @!P1 LDL.64 R6, [R1+0x2f8] ;  /* 0x0002f80001069983 */ /* 0x002ea20000100a00 */
[----:B------:R-:W-:Y:S01]  /*30930*/  IMAD.MOV.U32 R65, RZ, RZ, R59 ;  /* 0x000000ffff417224 */ /* 0x000fe200078e003b */
[----:B------:R-:W-:Y:S02]  /*30940*/  ISETP.GE.AND P2, PT, R64, R3, PT ;  /* 0x000000034000720c */ /* 0x000fe40003f46270 */
[----:B------:R-:W-:Y:S01]  /*30950*/  @!P1 LEA R10, P0, R66, R14, 0x2 ;  /* 0x0000000e420a9211 */ /* 0x000fe200078010ff */
[----:B------:R-:W-:-:S05]  /*30960*/  IMAD.MOV.U32 R67, RZ, RZ, R65 ;  /* 0x000000ffff437224 */ /* 0x000fca00078e0041 */
[----:B------:R-:W-:Y:S01]  /*30970*/  @!P1 LEA.HI.X R11, R66, R33, R67, 0x2, P0 ;  /* 0x00000021420b9211 */ /* 0x000fe200000f1443 */
[----:B------:R-:W-:Y:S02]  /*30980*/  IMAD.MOV.U32 R56, RZ, RZ, R55 ;  /* 0x000000ffff387224 */ /* 0x000fe400078e0037 */
[----:B------:R-:W-:-:S04]  /*30990*/  IMAD.MOV.U32 R55, RZ, RZ, R54 ;  /* 0x000000ffff377224 */ /* 0x000fc800078e0036 */
[----:B------:R-:W-:Y:S01]  /*309a0*/  IMAD.MOV.U32 R57, RZ, RZ, R55 ;  /* 0x000000ffff397224 */ /* 0x000fe200078e0037 */
[----:B--2---:R1:W-:Y:S04]  /*309b0*/  @!P1 ST.E.64 desc[UR44][R10.64], R6 ;  /* 0x000000060a009985 */ /* 0x0043e8000c101b2c */
[----:B---3--:R-:W2:Y:S01]  /*309c0*/  @!P2 LDL.64 R8, [R1+0x308] ;  /* 0x000308000108a983 */ /* 0x008ea20000100a00 */
[----:B------:R-:W-:Y:S01]  /*309d0*/  IMAD.MOV.U32 R63, RZ, RZ, R57 ;  /* 0x000000ffff3f7224 */ /* 0x000fe200078e0039 */
[----:B------:R-:W-:Y:S02]  /*309e0*/  ISETP.GE.AND P1, PT, R62, R3, PT ;  /* 0x000000033e00720c */ /* 0x000fe40003f26270 */
[C---:B------:R-:W-:Y:S01]  /*309f0*/  @!P2 LEA R12, P0, R64.reuse, R14, 0x2 ;  /* 0x0000000e400ca211 */ /* 0x040fe200078010ff */
[----:B------:R-:W-:Y:S01]  /*30a00*/  IMAD.MOV.U32 R65, RZ, RZ, R63 ;  /* 0x000000ffff417224 */ /* 0x000fe200078e003f */
[----:B------:R-:W3:Y:S04]  /*30a10*/  LDL R57, [R1+0x4f4] ;  /* 0x0004f40001397983 */ /* 0x000ee80000100800 */
[----:B------:R-:W-:Y:S01]  /*30a20*/  @!P2 LEA.HI.X R13, R64, R33, R65, 0x2, P0 ;  /* 0x00000021400da211 */ /* 0x000fe200000f1441 */
[----:B------:R-:W-:-:S02]  /*30a30*/  IMAD.MOV.U32 R54, RZ, RZ, R53 ;  /* 0x000000ffff367224 */ /* 0x000fc400078e0035 */
[----:B------:R-:W-:-:S04]  /*30a40*/  IMAD.MOV.U32 R53, RZ, RZ, R52 ;  /* 0x000000ffff357224 */ /* 0x000fc800078e0034 */
[----:B------:R-:W-:Y:S01]  /*30a50*/  IMAD.MOV.U32 R55, RZ, RZ, R53 ;  /* 0x000000ffff377224 */ /* 0x000fe200078e0035 */
[----:B--2---:R2:W-:Y:S04]  /*30a60*/  @!P2 ST.E.64 desc[UR44][R12.64], R8 ;  /* 0x000000080c00a985 */ /* 0x0045e8000c101b2c */
[----:B0-----:R-:W4:Y:S01]  /*30a70*/  @!P1 LDL.64 R4, [R1+0x318] ;  /* 0x0003180001049983 */ /* 0x001f220000100a00 */
[----:B------:R-:W-:Y:S01]  /*30a80*/  IMAD.MOV.U32 R61, RZ, RZ, R55 ;  /* 0x000000ffff3d7224 */ /* 0x000fe200078e0037 */
[----:B------:R-:W-:Y:S02]  /*30a90*/  ISETP.GE.AND P2, PT, R60, R3, PT ;  /* 0x000000033c00720c */ /* 0x000fe40003f46270 */
[C---:B------:R-:W-:Y:S01]  /*30aa0*/  @!P1 LEA R18, P0, R62.reuse, R14, 0x2 ;  /* 0x0000000e3e129211 */ /* 0x040fe200078010ff */
[----:B------:R-:W-:Y:S01]  /*30ab0*/  IMAD.MOV.U32 R63, RZ, RZ, R61 ;  /* 0x000000ffff3f7224 */ /* 0x000fe200078e003d */
[----:B------:R-:W5:Y:S04]  /*30ac0*/  LDL R55, [R1+0x4e8] ;  /* 0x0004e80001377983 */ /* 0x000f680000100800 */
[----:B------:R-:W-:-:S05]  /*30ad0*/  @!P1 LEA.HI.X R19, R62, R33, R63, 0x2, P0 ;  /* 0x000000213e139211 */ /* 0x000fca00000f143f */
[----:B----4-:R0:W-:Y:S04]  /*30ae0*/  @!P1 ST.E.64 desc[UR44][R18.64], R4 ;  /* 0x0000000412009985 */ /* 0x0101e8000c101b2c */
[----:B-1----:R-:W4:Y:S01]  /*30af0*/  @!P2 LDL.64 R6, [R1+0x328] ;  /* 0x000328000106a983 */ /* 0x002f220000100a00 */
[----:B------:R-:W-:Y:S02]  /*30b00*/  ISETP.GE.AND P1, PT, R58, R3, PT ;  /* 0x000000033a00720c */ /* 0x000fe40003f26270 */
[----:B---3--:R-:W-:Y:S02]  /*30b10*/  MOV R61, R57 ;  /* 0x00000039003d7202 */ /* 0x008fe40000000f00 */
[----:B------:R-:W-:-:S04]  /*30b20*/  @!P2 LEA R10, P0, R60, R14, 0x2 ;  /* 0x0000000e3c0aa211 */ /* 0x000fc800078010ff */
[----:B------:R-:W-:Y:S01]  /*30b30*/  @!P2 LEA.HI.X R11, R60, R33, R61, 0x2, P0 ;  /* 0x000000213c0ba211 */ /* 0x000fe200000f143d */
[----:B------:R-:W-:-:S04]  /*30b40*/  IMAD.MOV.U32 R53, RZ, RZ, R48 ;  /* 0x000000ffff357224 */ /* 0x000fc800078e0030 */
[----:B----4-:R1:W-:Y:S04]  /*30b50*/  @!P2 ST.E.64 desc[UR44][R10.64], R6 ;  /* 0x000000060a00a985 */ /* 0x0103e8000c101b2c */
[----:B--2---:R-:W2:Y:S01]  /*30b60*/  @!P1 LDL.64 R8, [R1+0x338] ;  /* 0x0003380001089983 */ /* 0x004ea20000100a00 */
[----:B------:R-:W-:Y:S01]  /*30b70*/  ISETP.GE.AND P2, PT, R56, R3, PT ;  /* 0x000000033800720c */ /* 0x000fe20003f46270 */
[----:B------:R-:W-:Y:S01]  /*30b80*/  IMAD.MOV.U32 R59, RZ, RZ, R53 ;  /* 0x000000ffff3b7224 */ /* 0x000fe200078e0035 */
[----:B------:R-:W-:-:S04]  /*30b90*/  @!P1 LEA R12, P0, R58, R14, 0x2 ;  /* 0x0000000e3a0c9211 */ /* 0x000fc800078010ff */
[----:B------:R-:W-:Y:S01]  /*30ba0*/  @!P1 LEA.HI.X R13, R58, R33, R59, 0x2, P0 ;  /* 0x000000213a0d9211 */ /* 0x000fe200000f143b */
[----:B------:R-:W-:-:S04]  /*30bb0*/  IMAD.MOV.U32 R57, RZ, RZ, R51 ;  /* 0x000000ffff397224 */ /* 0x000fc800078e0033 */
[----:B--2---:R2:W-:Y:S04]  /*30bc0*/  @!P1 ST.E.64 desc[UR44][R12.64], R8 ;  /* 0x000000080c009985 */ /* 0x0045e8000c101b2c */
[----:B0-----:R-:W3:Y:S01]  /*30bd0*/  @!P2 LDL.64 R4, [R1+0x348] ;  /* 0x000348000104a983 */ /* 0x001ee20000100a00 */
[----:B------:R-:W-:Y:S02]  /*30be0*/  ISETP.GE.AND P1, PT, R54, R3, PT ;  /* 0x000000033600720c */ /* 0x000fe40003f26270 */
[----:B------:R-:W-:-:S04]  /*30bf0*/  @!P2 LEA R18, P0, R56, R14, 0x2 ;  /* 0x0000000e3812a211 */ /* 0x000fc800078010ff */
[----:B------:R-:W-:Y:S01]  /*30c00*/  @!P2 LEA.HI.X R19, R56, R33, R57, 0x2, P0 ;  /* 0x000000213813a211 */ /* 0x000fe200000f1439 */
[----:B------:R-:W-:-:S04]  /*30c10*/  IMAD.MOV.U32 R52, RZ, RZ, R43 ;  /* 0x000000ffff347224 */ /* 0x000fc800078e002b */
[----:B---3--:R0:W-:Y:S04]  /*30c20*/  @!P2 ST.E.64 desc[UR44][R18.64], R4 ;  /* 0x000000041200a985 */ /* 0x0081e8000c101b2c */
[----:B-1----:R-:W3:Y:S01]  /*30c30*/  @!P1 LDL.64 R6, [R1+0x358] ;  /* 0x0003580001069983 */ /* 0x002ee20000100a00 */
[----:B------:R-:W-:Y:S01]  /*30c40*/  ISETP.GE.AND P2, PT, R52, R3, PT ;  /* 0x000000033400720c */ /* 0x000fe20003f46270 */
[----:B------:R-:W-:Y:S01]  /*30c50*/  IMAD.MOV.U32 R48, RZ, RZ, R47 ;  /* 0x000000ffff307224 */ /* 0x000fe200078e002f */
[C---:B------:R-:W-:Y:S01]  /*30c60*/  @!P1 LEA R10, P0, R54.reuse, R14, 0x2 ;  /* 0x0000000e360a9211 */ /* 0x040fe200078010ff */
[----:B------:R-:W4:Y:S03]  /*30c70*/  LDL R47, [R1+0x4e4] ;  /* 0x0004e400012f7983 */ /* 0x000f260000100800 */
[----:B-----5:R-:W-:-:S05]  /*30c80*/  @!P1 LEA.HI.X R11, R54, R33, R55, 0x2, P0 ;  /* 0x00000021360b9211 */ /* 0x020fca00000f1437 */
[----:B---3--:R1:W-:Y:S04]  /*30c90*/  @!P1 ST.E.64 desc[UR44][R10.64], R6 ;  /* 0x000000060a009985 */ /* 0x0083e8000c101b2c */
[----:B--2---:R-:W2:Y:S01]  /*30ca0*/  @!P2 LDL.64 R8, [R1+0x368] ;  /* 0x000368000108a983 */ /* 0x004ea20000100a00 */
[----:B------:R-:W-:Y:S01]  /*30cb0*/  ISETP.GE.AND P1, PT, R50, R3, PT ;  /* 0x000000033200720c */ /* 0x000fe20003f26270 */
[----:B----4-:R-:W-:Y:S01]  /*30cc0*/  IMAD.MOV.U32 R53, RZ, RZ, R47 ;  /* 0x000000ffff357224 */ /* 0x010fe200078e002f */
[C---:B------:R-:W-:Y:S01]  /*30cd0*/  @!P2 LEA R12, P0, R52.reuse, R14, 0x2 ;  /* 0x0000000e340ca211 */ /* 0x040fe200078010ff */
[----:B------:R-:W-:Y:S01]  /*30ce0*/  IMAD.MOV.U32 R51, RZ, RZ, R44 ;  /* 0x000000ffff337224 */ /* 0x000fe200078e002c */
[----:B------:R-:W3:Y:S02]  /*30cf0*/  LDL R47, [R1+0x4d8] ;  /* 0x0004d800012f7983 */ /* 0x000ee40000100800 */
[----:B------:R-:W-:-:S02]  /*30d00*/  @!P2 LEA.HI.X R13, R52, R33, R53, 0x2, P0 ;  /* 0x00000021340da211 */ /* 0x000fc400000f1435 */
[----:B------:R-:W4:Y:S04]  /*30d10*/  LDL R44, [R1+0x450] ;  /* 0x00045000012c7983 */ /* 0x000f280000100800 */
[----:B--2---:R2:W-:Y:S04]  /*30d20*/  @!P2 ST.E.64 desc[UR44][R12.64], R8 ;  /* 0x000000080c00a985 */ /* 0x0045e8000c101b2c */
[----:B0-----:R-:W5:Y:S01]  /*30d30*/  @!P1 LDL.64 R4, [R1+0x378] ;  /* 0x0003780001049983 */ /* 0x001f620000100a00 */
[----:B------:R-:W-:Y:S02]  /*30d40*/  ISETP.GE.AND P2, PT, R48, R3, PT ;  /* 0x000000033000720c */ /* 0x000fe40003f46270 */
[----:B------:R-:W-:-:S04]  /*30d50*/  @!P1 LEA R18, P0, R50, R14, 0x2 ;  /* 0x0000000e32129211 */ /* 0x000fc800078010ff */
[----:B------:R-:W-:-:S05]  /*30d60*/  @!P1 LEA.HI.X R19, R50, R33, R51, 0x2, P0 ;  /* 0x0000002132139211 */ /* 0x000fca00000f1433 */
[----:B-----5:R0:W-:Y:S04]  /*30d70*/  @!P1 ST.E.64 desc[UR44][R18.64], R4 ;  /* 0x0000000412009985 */ /* 0x0201e8000c101b2c */
[----:B-1----:R-:W5:Y:S01]  /*30d80*/  @!P2 LDL.64 R6, [R1+0x388] ;  /* 0x000388000106a983 */ /* 0x002f620000100a00 */
[----:B------:R-:W-:Y:S02]  /*30d90*/  ISETP.GE.AND P1, PT, R46, R3, PT ;  /* 0x000000032e00720c */ /* 0x000fe40003f26270 */
[----:B------:R-:W-:-:S04]  /*30da0*/  @!P2 LEA R10, P0, R48, R14, 0x2 ;  /* 0x0000000e300aa211 */ /* 0x000fc800078010ff */
[----:B------:R-:W-:-:S05]  /*30db0*/  @!P2 LEA.HI.X R11, R48, R33, R49, 0x2, P0 ;  /* 0x00000021300ba211 */ /* 0x000fca00000f1431 */
[----:B-----5:R1:W-:Y:S04]  /*30dc0*/  @!P2 ST.E.64 desc[UR44][R10.64], R6 ;  /* 0x000000060a00a985 */ /* 0x0203e8000c101b2c */
[----:B--2---:R-:W2:Y:S01]  /*30dd0*/  @!P1 LDL.64 R8, [R1+0x398] ;  /* 0x0003980001089983 */ /* 0x004ea20000100a00 */
[----:B----4-:R-:W-:Y:S02]  /*30de0*/  ISETP.GE.AND P2, PT, R44, R3, PT ;  /* 0x000000032c00720c */ /* 0x010fe40003f46270 */
[----:B------:R-:W-:-:S04]  /*30df0*/  @!P1 LEA R12, P0, R46, R14, 0x2 ;  /* 0x0000000e2e0c9211 */ /* 0x000fc800078010ff */
[----:B---3--:R-:W-:-:S05]  /*30e00*/  @!P1 LEA.HI.X R13, R46, R33, R47, 0x2, P0 ;  /* 0x000000212e0d9211 */ /* 0x008fca00000f142f */
        /* <DEDUP_REMOVED lines=8> */
[----:B------:R-:W-:Y:S02]  /*30e90*/  MOV R43, R32 ;  /* 0x00000020002b7202 */ /* 0x000fe40000000f00 */
[C---:B------:R-:W-:Y:S01]  /*30ea0*/  @!P1 LEA R10, P0, R42.reuse, R14, 0x2 ;  /* 0x0000000e2a0a9211 */ /* 0x040fe200078010ff */
[----:B------:R-:W4:Y:S03]  /*30eb0*/  LDL R32, [R1+0x490] ;  /* 0x0004900001207983 */ /* 0x000f260000100800 */
        /* <DEDUP_REMOVED lines=25> */
[----:B------:R-:W-:-:S07]  /*31050*/  @!P2 LEA.HI.X R19, R227, R33, R35, 0x2, P0 ;  /* 0x00000021e313a211 */ /* 0x000fce00000f1423 */
[C---:B-1----:R-:W-:Y:S01]  /*31060*/  @!P1 LEA R10, P0, R220.reuse, R14, 0x2 ;  /* 0x0000000edc0a9211 */ /* 0x042fe200078010ff */
[----:B---3--:R2:W-:Y:S04]  /*31070*/  @!P2 ST.E.64 desc[UR44][R18.64], R4 ;  /* 0x000000041200a985 */ /* 0x0085e8000c101b2c */
[----:B------:R-:W3:Y:S01]  /*31080*/  @!P1 LDL.64 R6, [R1+0x418] ;  /* 0x0004180001069983 */ /* 0x000ee20000100a00 */
[----:B------:R-:W-:Y:S02]  /*31090*/  @!P1 LEA.HI.X R11, R220, R33, R34, 0x2, P0 ;  /* 0x00000021dc0b9211 */ /* 0x000fe400000f1422 */
[-C--:B------:R-:W-:Y:S01]  /*310a0*/  ISETP.GE.AND P0, PT, R15, R3.reuse, PT ;  /* 0x000000030f00720c */ /* 0x080fe20003f06270 */
[----:B------:R-:W-:Y:S02]  /*310b0*/  BSSY B1, `(.L_x_4070) ;  /* 0x0000009000017945 */ /* 0x000fe40003800000 */
[----:B---3--:R2:W-:Y:S01]  /*310c0*/  @!P1 ST.E.64 desc[UR44][R10.64], R6 ;  /* 0x000000060a009985 */ /* 0x0085e2000c101b2c */
[----:B----4-:R-:W-:-:S09]  /*310d0*/  ISETP.GE.AND P1, PT, R32, R3, PT ;  /* 0x000000032000720c */ /* 0x010fd20003f26270 */
[----:B------:R-:W-:Y:S05]  /*310e0*/  @P0 BRA `(.L_x_4071) ;  /* 0x0000000000140947 */ /* 0x000fea0003800000 */
[----:B------:R-:W3:Y:S04]  /*310f0*/  LDL R34, [R1+0x4b4] ;  /* 0x0004b40001227983 */ /* 0x000ee80000100800 */
[----:B--2---:R-:W2:Y:S01]  /*31100*/  LDL.64 R6, [R1+0x428] ;  /* 0x0004280001067983 */ /* 0x004ea20000100a00 */
[----:B------:R-:W-:-:S04]  /*31110*/  LEA R4, P0, R15, R14, 0x2 ;  /* 0x0000000e0f047211 */ /* 0x000fc800078010ff */
[----:B---3--:R-:W-:-:S05]  /*31120*/  LEA.HI.X R5, R15, R33, R34, 0x2, P0 ;  /* 0x000000210f057211 */ /* 0x008fca00000f1422 */
[----:B--2---:R0:W-:Y:S04]  /*31130*/  ST.E.64 desc[UR44][R4.64], R6 ;  /* 0x0000000604007985 */ /* 0x0041e8000c101b2c */
.L_x_4071:
[----:B------:R-:W-:Y:S05]  /*31140*/  BSYNC B1 ;  /* 0x0000000000017941 */ /* 0x000fea0003800000 */
.L_x_4070:
[----:B------:R-:W-:Y:S05]  /*31150*/  @P1 BRA `(.L_x_4065) ;  /* 0x0000000c00a01947 */ /* 0x000fea0003800000 */
[----:B------:R-:W3:Y:S04]  /*31160*/  LDL R0, [R1+0x4b0] ;  /* 0x0004b00001007983 */ /* 0x000ee80000100800 */
[----:B0-2---:R-:W2:Y:S01]  /*31170*/  LDL.64 R4, [R1+0x438] ;  /* 0x0004380001047983 */ /* 0x005ea20000100a00 */
[----:B------:R-:W-:-:S04]  /*31180*/  LEA R14, P0, R32, R14, 0x2 ;  /* 0x0000000e200e7211 */ /* 0x000fc800078010ff */
[----:B---3--:R-:W-:-:S05]  /*31190*/  LEA.HI.X R15, R32, R33, R0, 0x2, P0 ;  /* 0x00000021200f7211 */ /* 0x008fca00000f1400 */
[----:B--2---:R0:W-:Y:S01]  /*311a0*/  ST.E.64 desc[UR44][R14.64], R4 ;  /* 0x000000040e007985 */ /* 0x0041e2000c101b2c */
[----:B------:R-:W-:Y:S05]  /*311b0*/  BRA `(.L_x_4065) ;  /* 0x0000000c00887947 */ /* 0x000fea0003800000 */
.L_x_4052:
[----:B------:R-:W-:Y:S01]  /*311c0*/  ULDC.64 UR4, c[0x0][0xd08] ;  /* 0x0003420000047ab9 */ /* 0x000fe20000000a00 */
[----:B------:R-:W3:Y:S01]  /*311d0*/  LDC.64 R4, c[0x0][0xd00] ;  /* 0x00034000ff047b82 */ /* 0x000ee20000000a00 */
[----:B------:R-:W-:Y:S01]  /*311e0*/  ISETP.NE.U32.AND P0, PT, RZ, UR4, PT ;  /* 0x00000004ff007c0c */ /* 0x000fe2000bf05070 */
[----:B------:R-:W2:Y:S01]  /*311f0*/  LDL R0, [R1+0x4a0] ;  /* 0x0004a00001007983 */ /* 0x000ea20000100800 */
[----:B------:R-:W-:Y:S02]  /*31200*/  IMAD.MOV.U32 R3, RZ, RZ, RZ ;  /* 0x000000ffff037224 */ /* 0x000fe400078e00ff */
[----:B------:R-:W-:Y:S01]  /*31210*/  ISETP.NE.AND.EX P1, PT, RZ, UR5, PT, P0 ;  /* 0x00000005ff007c0c */ /* 0x000fe2000bf25300 */
[----:B------:R-:W-:Y:S02]  /*31220*/  ULDC.64 UR4, c[0x0][0xd00] ;  /* 0x0003400000047ab9 */ /* 0x000fe40000000a00 */
[----:B------:R-:W-:-:S04]  /*31230*/  ISETP.NE.U32.AND P0, PT, RZ, UR4, PT ;  /* 0x00000004ff007c0c */ /* 0x000fc8000bf05070 */
[----:B------:R-:W-:-:S06]  /*31240*/  ISETP.NE.AND.EX P0, PT, RZ, UR5, PT, P0 ;  /* 0x00000005ff007c0c */ /* 0x000fcc000bf05300 */
[----:B------:R-:W4:Y:S01]  /*31250*/  @P1 LDC.64 R6, c[0x0][0xd08] ;  /* 0x00034200ff061b82 */ /* 0x000f220000000a00 */
[----:B------:R-:W-:Y:S02]  /*31260*/  ULDC UR4, c[0x0][0xb88] ;  /* 0x0002e20000047ab9 */ /* 0x000fe40000000800 */
[----:B------:R-:W-:Y:S02]  /*31270*/  IMAD.U32 R18, RZ, RZ, UR4 ;  /* 0x00000004ff127e24 */ /* 0x000fe4000f8e00ff */
[----:B---3--:R-:W-:-:S05]  /*31280*/  IMAD.WIDE R4, R211, 0x4, R4 ;  /* 0x00000004d3047825 */ /* 0x008fca00078e0204 */
[----:B------:R3:W5:Y:S01]  /*31290*/  @P0 LDG.E R3, desc[UR44][R4.64] ;  /* 0x0000002c04030981 */ /* 0x000762000c1e1900 */
[----:B----4-:R-:W-:-:S05]  /*312a0*/  @P1 IMAD.WIDE R6, R211, 0x4, R6 ;  /* 0x00000004d3061825 */ /* 0x010fca00078e0206 */
[----:B------:R3:W5:Y:S01]  /*312b0*/  @P1 LDG.E R18, desc[UR44][R6.64] ;  /* 0x0000002c06121981 */ /* 0x000762000c1e1900 */
[----:B------:R-:W-:Y:S02]  /*312c0*/  ISETP.NE.AND P2, PT, R210, RZ, PT ;  /* 0x000000ffd200720c */ /* 0x000fe40003f45270 */
[----:B------:R-:W-:-:S11]  /*312d0*/  SHF.R.S32.HI R26, RZ, 0x1f, R211 ;  /* 0x0000001fff1a7819 */ /* 0x000fd600000114d3 */
[----:B------:R-:W4:Y:S02]  /*312e0*/  @!P2 LDC R210, c[0x0][0xbd4] ;  /* 0x0002f500ffd2ab82 */ /* 0x000f240000000800 */
[----:B----4-:R-:W-:Y:S02]  /*312f0*/  ISETP.GT.AND P2, PT, R210, 0x1, PT ;  /* 0x00000001d200780c */ /* 0x010fe40003f44270 */
[----:B--2---:R-:W-:Y:S01]  /*31300*/  ISETP.GT.AND P3, PT, R0, 0x7f, PT ;  /* 0x0000007f0000780c */ /* 0x004fe20003f64270 */
[----:B---3--:R-:W-:-:S12]  /*31310*/  @P1 BRA `(.L_x_4072) ;  /* 0x0000000000101947 */ /* 0x008fd80003800000 */
[----:B------:R-:W-:Y:S05]  /*31320*/  @!P0 BRA `(.L_x_4072) ;  /* 0x00000000000c8947 */ /* 0x000fea0003800000 */
[----:B------:R-:W2:Y:S04]  /*31330*/  LDG.E R7, desc[UR44][R4.64] ;  /* 0x0000002c04077981 */ /* 0x000ea8000c1e1900 */
[----:B-----5:R-:W2:Y:S02]  /*31340*/  LDG.E R18, desc[UR44][R4.64+0x4] ;  /* 0x0000042c04127981 */ /* 0x020ea4000c1e1900 */
[----:B--2---:R-:W-:-:S07]  /*31350*/  IMAD.IADD R18, R18, 0x1, -R7 ;  /* 0x0000000112127824 */ /* 0x004fce00078e0a07 */
.L_x_4072:
[----:B------:R-:W-:Y:S01]  /*31360*/  BSSY B1, `(.L_x_4073) ;  /* 0x0000036000017945 */ /* 0x000fe20003800000 */
[----:B------:R-:W-:Y:S02]  /*31370*/  SEL R29, R211, RZ, !P0 ;  /* 0x000000ffd31d7207 */ /* 0x000fe40004000000 */
[----:B------:R-:W-:Y:S02]  /*31380*/  SEL R26, R26, RZ, !P0 ;  /* 0x000000ff1a1a7207 */ /* 0x000fe40004000000 */
[----:B-----5:R-:W-:Y:S01]  /*31390*/  SHF.R.S32.HI R24, RZ, 0x1f, R3 ;  /* 0x0000001fff187819 */ /* 0x020fe20000011403 */
[----:B------:R-:W-:Y:S06]  /*313a0*/  @P3 BRA `(.L_x_4074) ;  /* 0x0000000000c43947 */ /* 0x000fec0003800000 */
[----:B------:R-:W2:Y:S01]  /*313b0*/  S2R R4, SR_TID.X ;  /* 0x0000000000047919 */ /* 0x000ea20000002100 */
[----:B------:R-:W3:Y:S02]  /*313c0*/  LDC R33, c[0x0][0xce8] ;  /* 0x00033a00ff217b82 */ /* 0x000ee40000000800 */
[----:B---3--:R-:W-:Y:S01]  /*313d0*/  IMAD R0, R18, R33, RZ ;  /* 0x0000002112007224 */ /* 0x008fe200078e02ff */
[----:B--2---:R-:W-:-:S04]  /*313e0*/  IADD3 R31, R209, -0x80, R4 ;  /* 0xffffff80d11f7810 */ /* 0x004fc80007ffe004 */
[----:B------:R-:W-:-:S13]  /*313f0*/  ISETP.GE.AND P0, PT, R31, R0, PT ;  /* 0x000000001f00720c */ /* 0x000fda0003f06270 */
[----:B------:R-:W-:Y:S05]  /*31400*/  @P0 BRA `(.L_x_4074) ;  /* 0x0000000000ac0947 */ /* 0x000fea0003800000 */
[----:B------:R-:W-:Y:S01]  /*31410*/  IMAD.MOV.U32 R20, RZ, RZ, 0xab8 ;  /* 0x00000ab8ff147424 */ /* 0x000fe200078e00ff */
[----:B------:R-:W-:Y:S01]  /*31420*/  ISETP.GT.AND P0, PT, R210, 0x1, PT ;  /* 0x00000001d200780c */ /* 0x000fe20003f04270 */
[----:B------:R-:W2:Y:S01]  /*31430*/  LDC.64 R4, c[0x0][0xca8] ;  /* 0x00032a00ff047b82 */ /* 0x000ea20000000a00 */
[----:B------:R-:W-:Y:S01]  /*31440*/  ISETP.NE.AND P1, PT, R33, 0x1, PT ;  /* 0x000000012100780c */ /* 0x000fe20003f25270 */
[----:B------:R-:W-:Y:S01]  /*31450*/  IMAD.MOV.U32 R19, RZ, RZ, R31 ;  /* 0x000000ffff137224 */ /* 0x000fe200078e001f */
[----:B------:R-:W-:-:S05]  /*31460*/  SEL R20, R20, 0xa78, P0 ;  /* 0x00000a7814147807 */ /* 0x000fca0000000000 */
[----:B------:R-:W3:Y:S08]  /*31470*/  LDC.64 R8, c[0x0][R20+0x220] ;  /* 0x0000880014087b82 */ /* 0x000ef00000000a00 */
[----:B------:R-:W4:Y:S08]  /*31480*/  LDC.64 R12, c[0x0][R20+0x218] ;  /* 0x00008600140c7b82 */ /* 0x000f300000000a00 */
[----:B------:R-:W5:Y:S08]  /*31490*/  LDC.64 R10, c[0x0][R20+0x228] ;  /* 0x00008a00140a7b82 */ /* 0x000f700000000a00 */
[----:B------:R-:W0:Y:S08]  /*314a0*/  @P1 LDC R0, c[0x0][0xcec] ;  /* 0x00033b00ff001b82 */ /* 0x000e300000000800 */
[----:B------:R-:W1:Y:S08]  /*314b0*/  LDC.64 R6, c[0x0][R20+0x210] ;  /* 0x0000840014067b82 */ /* 0x000e700000000a00 */
[----:B------:R-:W5:Y:S01]  /*314c0*/  @P1 LDC R25, c[0x0][0xcf0] ;  /* 0x00033c00ff191b82 */ /* 0x000f620000000800 */
[----:B0-----:R-:W-:-:S07]  /*314d0*/  @P1 IMAD.HI.U32 R0, R31, R0, RZ ;  /* 0x000000001f001227 */ /* 0x001fce00078e00ff */
[----:B--2---:R-:W0:Y:S01]  /*314e0*/  @!P0 LDC R4, c[0x0][0xc50] ;  /* 0x00031400ff048b82 */ /* 0x004e220000000800 */
[-C--:B---3--:R-:W-:Y:S02]  /*314f0*/  IMAD R9, R9, R29.reuse, RZ ;  /* 0x0000001d09097224 */ /* 0x088fe400078e02ff */
[----:B------:R-:W-:-:S05]  /*31500*/  IMAD.WIDE.U32 R14, R8, R29, RZ ;  /* 0x0000001d080e7225 */ /* 0x000fca00078e00ff */
[----:B------:R-:W2:Y:S01]  /*31510*/  @!P0 LDC R5, c[0x0][0xc54] ;  /* 0x00031500ff058b82 */ /* 0x000ea20000000800 */
[-C--:B----4-:R-:W-:Y:S02]  /*31520*/  IMAD R21, R13, R156.reuse, RZ ;  /* 0x0000009c0d157224 */ /* 0x090fe400078e02ff */
[----:B------:R-:W-:Y:S01]  /*31530*/  IMAD.WIDE.U32 R12, R12, R156, RZ ;  /* 0x0000009c0c0c7225 */ /* 0x000fe200078e00ff */
[----:B-----5:R-:W-:-:S03]  /*31540*/  @P1 SHF.R.U32.HI R19, RZ, R25, R0 ;  /* 0x00000019ff131219 */ /* 0x020fc60000011600 */
[----:B------:R-:W-:Y:S01]  /*31550*/  IMAD R25, R8, R26, R9 ;  /* 0x0000001a08197224 */ /* 0x000fe200078e0209 */
[----:B------:R-:W-:Y:S01]  /*31560*/  SEL R9, R219, RZ, P0 ;  /* 0x000000ffdb097207 */ /* 0x000fe20000000000 */
[----:B------:R-:W-:Y:S01]  /*31570*/  IMAD.IADD R21, R13, 0x1, R21 ;  /* 0x000000010d157824 */ /* 0x000fe200078e0215 */
[----:B------:R-:W-:Y:S01]  /*31580*/  IADD3 R12, P1, P3, R14, R12, R3 ;  /* 0x0000000c0e0c7210 */ /* 0x000fe20007b3e003 */
[----:B------:R-:W-:Y:S02]  /*31590*/  IMAD.MOV R0, RZ, RZ, -R19 ;  /* 0x000000ffff007224 */ /* 0x000fe400078e0a13 */
[----:B------:R-:W-:Y:S02]  /*315a0*/  IMAD.IADD R25, R15, 0x1, R25 ;  /* 0x000000010f197824 */ /* 0x000fe400078e0219 */
        /* <DEDUP_REMOVED lines=8> */
[-C--:B-1----:R-:W-:Y:S01]  /*31630*/  IMAD R0, R7, R11.reuse, RZ ;  /* 0x0000000b07007224 */ /* 0x082fe200078e02ff */
[----:B------:R-:W-:Y:S01]  /*31640*/  SHF.R.S32.HI R13, RZ, 0x1f, R11 ;  /* 0x0000001fff0d7819 */ /* 0x000fe2000001140b */
[----:B------:R-:W-:Y:S02]  /*31650*/  IMAD.MOV.U32 R7, RZ, RZ, -0x800000 ;  /* 0xff800000ff077424 */ /* 0x000fe400078e00ff */
[----:B------:R-:W-:-:S04]  /*31660*/  IMAD.WIDE.U32 R8, R6, R11, R8 ;  /* 0x0000000b06087225 */ /* 0x000fc800078e0008 */
[----:B------:R-:W-:Y:S01]  /*31670*/  IMAD R13, R6, R13, R0 ;  /* 0x0000000d060d7224 */ /* 0x000fe200078e0200 */
[----:B0-----:R-:W-:-:S03]  /*31680*/  LEA R4, P0, R8, R4, 0x2 ;  /* 0x0000000408047211 */ /* 0x001fc600078010ff */
[----:B------:R-:W-:-:S05]  /*31690*/  IMAD.IADD R0, R9, 0x1, R13 ;  /* 0x0000000109007824 */ /* 0x000fca00078e020d */
[----:B--2---:R-:W-:-:S05]  /*316a0*/  LEA.HI.X R5, R8, R5, R0, 0x2, P0 ;  /* 0x0000000508057211 */ /* 0x004fca00000f1400 */
[----:B------:R2:W-:Y:S02]  /*316b0*/  STG.E desc[UR44][R4.64], R7 ;  /* 0x0000000704007986 */ /* 0x0005e4000c10192c */
.L_x_4074:
[----:B------:R-:W-:Y:S05]  /*316c0*/  BSYNC B1 ;  /* 0x0000000000017941 */ /* 0x000fea0003800000 */
.L_x_4073:
[----:B------:R-:W-:Y:S05]  /*316d0*/  @P2 BRA `(.L_x_4065) ;  /* 0x0000000800402947 */ /* 0x000fea0003800000 */
[----:B------:R-:W3:Y:S01]  /*316e0*/  LDL R9, [R1+0x4ac] ;  /* 0x0004ac0001097983 */ /* 0x000ee20000100800 */
[----:B------:R-:W4:Y:S01]  /*316f0*/  LDC R19, c[0x0][0xce8] ;  /* 0x00033a00ff137b82 */ /* 0x000f220000000800 */
[----:B------:R-:W-:Y:S01]  /*31700*/  ULDC.64 UR4, c[0x0][0xba0] ;  /* 0x0002e80000047ab9 */ /* 0x000fe20000000a00 */
[----:B------:R-:W-:Y:S01]  /*31710*/  ULDC.64 UR6, c[0x0][0xbf0] ;  /* 0x0002fc0000067ab9 */ /* 0x000fe20000000a00 */
[----:B------:R-:W3:Y:S01]  /*31720*/  LDL R8, [R1+0x49c] ;  /* 0x00049c0001087983 */ /* 0x000ee20000100800 */
[----:B------:R-:W-:Y:S02]  /*31730*/  IMAD R0, R24, UR4, RZ ;  /* 0x0000000418007c24 */ /* 0x000fe4000f8e02ff */
[----:B--2---:R-:W-:-:S04]  /*31740*/  IMAD.WIDE.U32 R4, R3, UR4, RZ ;  /* 0x0000000403047c25 */ /* 0x004fc8000f8e00ff */
[----:B------:R-:W-:Y:S01]  /*31750*/  IMAD R7, R3, UR5, R0 ;  /* 0x0000000503077c24 */ /* 0x000fe2000f8e0200 */
[----:B------:R-:W-:-:S03]  /*31760*/  ULDC.64 UR4, c[0x0][0xbe8] ;  /* 0x0002fa0000047ab9 */ /* 0x000fc60000000a00 */
[----:B------:R-:W-:Y:S02]  /*31770*/  IMAD.IADD R5, R5, 0x1, R7 ;  /* 0x0000000105057824 */ /* 0x000fe400078e0207 */
[----:B------:R-:W-:-:S04]  /*31780*/  IMAD.WIDE.U32 R4, R156, UR4, R4 ;  /* 0x000000049c047c25 */ /* 0x000fc8000f8e0004 */
[----:B------:R-:W-:Y:S01]  /*31790*/  IMAD R5, R156, UR5, R5 ;  /* 0x000000059c057c24 */ /* 0x000fe2000f8e0205 */
[----:B------:R-:W-:Y:S01]  /*317a0*/  ULDC.64 UR4, c[0x0][0xbe0] ;  /* 0x0002f80000047ab9 */ /* 0x000fe20000000a00 */
[----:B----4-:R-:W-:Y:S01]  /*317b0*/  ISETP.NE.AND P0, PT, R19, 0x1, PT ;  /* 0x000000011300780c */ /* 0x010fe20003f05270 */
[----:B------:R-:W-:-:S12]  /*317c0*/  IMAD.WIDE.U32 R4, R29, UR6, R4 ;  /* 0x000000061d047c25 */ /* 0x000fd8000f8e0004 */
[----:B------:R-:W2:Y:S08]  /*317d0*/  @P0 LDC R6, c[0x0][0xcec] ;  /* 0x00033b00ff060b82 */ /* 0x000eb00000000800 */
[----:B------:R-:W4:Y:S01]  /*317e0*/  @P0 LDC R11, c[0x0][0xcf0] ;  /* 0x00033c00ff0b0b82 */ /* 0x000f220000000800 */
[----:B---3--:R-:W-:-:S04]  /*317f0*/  IMAD R0, R9, 0x20, R8 ;  /* 0x0000002009007824 */ /* 0x008fc800078e0208 */
[----:B------:R-:W-:-:S04]  /*31800*/  IMAD.IADD R9, R209, 0x1, R0 ;  /* 0x00000001d1097824 */ /* 0x000fc800078e0200 */
[----:B--2---:R-:W-:Y:S01]  /*31810*/  @P0 IMAD.HI.U32 R0, R9, R6, RZ ;  /* 0x0000000609000227 */ /* 0x004fe200078e00ff */
[----:B------:R-:W-:-:S03]  /*31820*/  MOV R3, R9 ;  /* 0x0000000900037202 */ /* 0x000fc60000000f00 */
[----:B------:R-:W-:Y:S01]  /*31830*/  IMAD R6, R26, UR6, RZ ;  /* 0x000000061a067c24 */ /* 0x000fe2000f8e02ff */
[----:B----4-:R-:W-:-:S03]  /*31840*/  @P0 SHF.R.U32.HI R3, RZ, R11, R0 ;  /* 0x0000000bff030219 */ /* 0x010fc60000011600 */
[----:B------:R-:W-:Y:S01]  /*31850*/  IMAD R7, R29, UR7, R6 ;  /* 0x000000071d077c24 */ /* 0x000fe2000f8e0206 */
[--C-:B------:R-:W-:Y:S01]  /*31860*/  SHF.R.S32.HI R0, RZ, 0x1f, R3.reuse ;  /* 0x0000001fff007819 */ /* 0x100fe20000011403 */
[----:B------:R-:W-:Y:S02]  /*31870*/  IMAD.MOV R6, RZ, RZ, -R3 ;  /* 0x000000ffff067224 */ /* 0x000fe400078e0a03 */
[----:B------:R-:W-:Y:S02]  /*31880*/  IMAD.IADD R5, R5, 0x1, R7 ;  /* 0x0000000105057824 */ /* 0x000fe400078e0207 */
[----:B------:R-:W-:Y:S02]  /*31890*/  IMAD R0, R0, UR4, RZ ;  /* 0x0000000400007c24 */ /* 0x000fe4000f8e02ff */
[----:B------:R-:W-:Y:S02]  /*318a0*/  IMAD R7, R19, R6, R9 ;  /* 0x0000000613077224 */ /* 0x000fe400078e0209 */
[----:B------:R-:W-:-:S02]  /*318b0*/  IMAD R9, R3, UR5, R0 ;  /* 0x0000000503097c24 */ /* 0x000fc4000f8e0200 */
[----:B------:R-:W-:Y:S01]  /*318c0*/  IMAD.WIDE.U32 R4, R3, UR4, R4 ;  /* 0x0000000403047c25 */ /* 0x000fe2000f8e0004 */
        /* <DEDUP_REMOVED lines=12> */
[----:B------:R2:W3:Y:S04]  /*31990*/  SHFL.IDX PT, R3, R4, RZ, 0x181f ;  /* 0x00181fff04037589 */ /* 0x0004e800000e0000 */
[----:B------:R2:W4:Y:S02]  /*319a0*/  SHFL.IDX PT, R14, R0, RZ, 0x181f ;  /* 0x00181fff000e7589 */ /* 0x00052400000e0000 */
.L_x_4311:
[----:B------:R-:W-:Y:S01]  /*319b0*/  IMAD R18, R18, R19, RZ ;  /* 0x0000001312127224 */ /* 0x000fe200078e02ff */
[----:B------:R-:W-:Y:S01]  /*319c0*/  BSSY B1, `(.L_x_4076) ;  /* 0x0000015000017945 */ /* 0x000fe20003800000 */
[----:B------:R-:W-:-:S05]  /*319d0*/  IMAD.IADD R209, R8, 0x1, R209 ;  /* 0x0000000108d17824 */ /* 0x000fca00078e02d1 */
[----:B------:R-:W-:-:S13]  /*319e0*/  ISETP.GE.AND P0, PT, R209, R18, PT ;  /* 0x00000012d100720c */ /* 0x000fda0003f06270 */
[----:B------:R-:W-:Y:S05]  /*319f0*/  @P0 BRA `(.L_x_4077) ;  /* 0x0000000000440947 */ /* 0x000fea0003800000 */
[----:B------:R-:W-:Y:S02]  /*31a00*/  ULDC UR4, c[0x0][0xbc8] ;  /* 0x0002f20000047ab9 */ /* 0x000fe40000000800 */
[----:B------:R-:W-:Y:S02]  /*31a10*/  ISETP.GE.AND P3, PT, R198, UR4, PT ;  /* 0x00000004c6007c0c */ /* 0x000fe4000bf66270 */
[----:B------:R-:W-:Y:S02]  /*31a20*/  ISETP.GE.AND P2, PT, R200, UR4, PT ;  /* 0x00000004c8007c0c */ /* 0x000fe4000bf46270 */
[----:B------:R-:W-:Y:S02]  /*31a30*/  ISETP.GE.AND P1, PT, R199, UR4, PT ;  /* 0x00000004c7007c0c */ /* 0x000fe4000bf26270 */
[----:B------:R-:W-:-:S07]  /*31a40*/  ISETP.GE.AND P0, PT, R201, UR4, PT ;  /* 0x00000004c9007c0c */ /* 0x000fce000bf06270 */
[-C--:B----4-:R-:W-:Y:S02]  /*31a50*/  @!P3 LEA R6, P5, R198, R14.reuse, 0x1 ;  /* 0x0000000ec606b211 */ /* 0x090fe400078a08ff */
[-C--:B------:R-:W-:Y:S02]  /*31a60*/  @!P2 LEA R8, P4, R200, R14.reuse, 0x1 ;  /* 0x0000000ec808a211 */ /* 0x080fe400078808ff */
[-C--:B---3--:R-:W-:Y:S02]  /*31a70*/  @!P3 LEA.HI.X R7, R198, R3.reuse, R216, 0x1, P5 ;  /* 0x00000003c607b211 */ /* 0x088fe400028f0cd8 */
[-C--:B------:R-:W-:Y:S02]  /*31a80*/  @!P1 LEA R10, P5, R199, R14.reuse, 0x1 ;  /* 0x0000000ec70a9211 */ /* 0x080fe400078a08ff */
        /* <DEDUP_REMOVED lines=8> */
.L_x_4077:
[----:B------:R-:W-:Y:S05]  /*31b10*/  BSYNC B1 ;  /* 0x0000000000017941 */ /* 0x000fea0003800000 */
.L_x_4076:
[----:B------:R-:W-:-:S03]  /*31b20*/  UMOV UR4, 0xffffffff ;  /* 0xffffffff00047882 */ /* 0x000fc60000000000 */
[----:B------:R-:W-:Y:S05]  /*31b30*/  BRA.DIV UR4, `(.L_x_4078) ;  /* 0x000000aa04cc7947 */ /* 0x000fea000b800000 */
[----:B---3--:R3:W0:Y:S04]  /*31b40*/  SHFL.IDX PT, R3, R4, 0x1, 0x181f ;  /* 0x00381f0004037f89 */ /* 0x00862800000e0000 */
[----:B----4-:R3:W4:Y:S02]  /*31b50*/  SHFL.IDX PT, R14, R0, 0x1, 0x181f ;  /* 0x00381f00000e7f89 */ /* 0x01072400000e0000 */
.L_x_4315:
[----:B------:R-:W-:Y:S01]  /*31b60*/  VIADD R5, R209, 0x20 ;  /* 0x00000020d1057836 */ /* 0x000fe20000000000 */
        /* <DEDUP_REMOVED lines=10> */
[-C--:B0-----:R-:W-:Y:S02]  /*31c10*/  @!P3 LEA.HI.X R7, R198, R3.reuse, R216, 0x1, P5 ;  /* 0x00000003c607b211 */ /* 0x081fe400028f0cd8 */
        /* <DEDUP_REMOVED lines=9> */
.L_x_4080:
[----:B------:R-:W-:Y:S05]  /*31cb0*/  BSYNC B1 ;  /* 0x0000000000017941 */ /* 0x000fea0003800000 */
.L_x_4079:
[----:B------:R-:W-:-:S03]  /*31cc0*/  UMOV UR4, 0xffffffff ;  /* 0xffffffff00047882 */ /* 0x000fc60000000000 */
[----:B------:R-:W-:Y:S05]  /*31cd0*/  BRA.DIV UR4, `(.L_x_4081) ;  /* 0x000000aa04ac7947 */ /* 0x000fea000b800000 */
[----:B0-----:R0:W0:Y:S04]  /*31ce0*/  SHFL.IDX PT, R3, R4, 0x2, 0x181f ;  /* 0x00581f0004037f89 */ /* 0x00102800000e0000 */
[----:B----4-:R4:W0:Y:S02]  /*31cf0*/  SHFL.IDX PT, R14, R0, 0x2, 0x181f ;  /* 0x00581f00000e7f89 */ /* 0x01082400000e0000 */
.L_x_4319:
        /* <DEDUP_REMOVED lines=11> */
[-C--:B------:R-:W-:Y:S02]  /*31db0*/  @!P3 LEA.HI.X R7, R198, R3.reuse, R216, 0x1, P5 ;  /* 0x00000003c607b211 */ /* 0x080fe400028f0cd8 */
        /* <DEDUP_REMOVED lines=9> */
.L_x_4083:
[----:B------:R-:W-:Y:S05]  /*31e50*/  BSYNC B1 ;  /* 0x0000000000017941 */ /* 0x000fea0003800000 */
.L_x_4082:
[----:B------:R-:W-:-:S03]  /*31e60*/  UMOV UR4, 0xffffffff ;  /* 0xffffffff00047882 */ /* 0x000fc60000000000 */
[----:B------:R-:W-:Y:S05]  /*31e70*/  BRA.DIV UR4, `(.L_x_4084) ;  /* 0x000000aa048c7947 */ /* 0x000fea000b800000 */
[----:B0-----:R0:W0:Y:S04]  /*31e80*/  SHFL.IDX PT, R3, R4, 0x3, 0x181f ;  /* 0x00781f0004037f89 */ /* 0x00102800000e0000 */
[----:B------:R0:W0:Y:S02]  /*31e90*/  SHFL.IDX PT, R14, R0, 0x3, 0x181f ;  /* 0x00781f00000e7f89 */ /* 0x00002400000e0000 */
.L_x_4323:
[----:B0-234-:R-:W-:-:S05]  /*31ea0*/  VIADD R0, R209, 0x60 ;  /* 0x00000060d1007836 */ /* 0x01dfca0000000000 */
[----:B------:R-:W-:-:S13]  /*31eb0*/  ISETP.GE.AND P0, PT, R0, R18, PT ;  /* 0x000000120000720c */ /* 0x000fda0003f06270 */
[----:B------:R-:W-:Y:S05]  /*31ec0*/  @P0 BRA `(.L_x_4065) ;  /* 0x0000000000440947 */ /* 0x000fea0003800000 */
[----:B------:R-:W-:Y:S02]  /*31ed0*/  ULDC UR4, c[0x0][0xbc8] ;  /* 0x0002f20000047ab9 */ /* 0x000fe40000000800 */
[----:B------:R-:W-:Y:S02]  /*31ee0*/  ISETP.GE.AND P3, PT, R198, UR4, PT ;  /* 0x00000004c6007c0c */ /* 0x000fe4000bf66270 */
[----:B------:R-:W-:Y:S02]  /*31ef0*/  ISETP.GE.AND P2, PT, R200, UR4, PT ;  /* 0x00000004c8007c0c */ /* 0x000fe4000bf46270 */
[----:B------:R-:W-:Y:S02]  /*31f00*/  ISETP.GE.AND P1, PT, R199, UR4, PT ;  /* 0x00000004c7007c0c */ /* 0x000fe4000bf26270 */
[----:B------:R-:W-:-:S07]  /*31f10*/  ISETP.GE.AND P0, PT, R201, UR4, PT ;  /* 0x00000004c9007c0c */ /* 0x000fce000bf06270 */
[-C--:B------:R-:W-:Y:S02]  /*31f20*/  @!P3 LEA R4, P5, R198, R14.reuse, 0x1 ;  /* 0x0000000ec604b211 */ /* 0x080fe400078a08ff */
        /* <DEDUP_REMOVED lines=11> */
.L_x_4065:
[----:B------:R-:W-:Y:S05]  /*31fe0*/  BSYNC B0 ;  /* 0x0000000000007941 */ /* 0x000fea0003800000 */
.L_x_4051:
[----:B------:R-:W-:Y:S02]  /*31ff0*/  ULDC UR4, c[0x0][0xd3c] ;  /* 0x00034f0000047ab9 */ /* 0x000fe40000000800 */
[----:B-1----:R-:W-:-:S13]  /*32000*/  ISETP.GE.AND P0, PT, R99, UR4, PT ;  /* 0x0000000463007c0c */ /* 0x002fda000bf06270 */
[----:B------:R-:W-:Y:S05]  /*32010*/  @!P0 BRA `(.L_x_4085) ;  /* 0xfffffcf800048947 */ /* 0x000fea000383ffff */
[----:B------:R-:W-:Y:S05]  /*32020*/  BRA `(.L_x_3842) ;  /* 0x0000008800b47947 */ /* 0x000fea0003800000 */
.L_x_3840:
[----:B------:R-:W-:-:S08]  /*32030*/  NOP ;  /* 0x0000000000007918 */ /* 0x000fd00000000000 */
[----:B------:R-:W0:-:S00]  /*32040*/  USETMAXREG.DEALLOC.CTAPOOL 0x28 ;  /* 0x00000028000079c8 */ /* 0x000e0000080e0500 */
        /* <DEDUP_REMOVED lines=14> */
.L_x_4086:
        /* <DEDUP_REMOVED lines=44> */
.L_x_4090:
[----:B------:R-:W0:Y:S01]  /*323f0*/  LDC R0, c[0x0][0xd3c] ;  /* 0x00034f00ff007b82 */ /* 0x000e220000000800 */
[----:B------:R-:W-:Y:S01]  /*32400*/  UIADD3 UR4, UR4, 0x1f, URZ ;  /* 0x0000001f04047890 */ /* 0x000fe2000fffe03f */
[----:B------:R-:W-:Y:S02]  /*32410*/  ULDC UR7, c[0x0][0xd3c] ;  /* 0x00034f0000077ab9 */ /* 0x000fe40000000800 */
[----:B------:R-:W-:-:S03]  /*32420*/  IMAD.U32 R19, RZ, RZ, UR7 ;  /* 0x00000007ff137e24 */ /* 0x000fc6000f8e00ff */
        /* <DEDUP_REMOVED lines=33> */
.L_x_4088:
        /* <DEDUP_REMOVED lines=13> */
.L_x_4091:
        /* <DEDUP_REMOVED lines=14> */
[----:B0-----:R-:W-:Y:S01]  /*327f0*/  MOV R2, RZ ;  /* 0x000000ff00027202 */ /* 0x001fe20000000f00 */
        /* <DEDUP_REMOVED lines=40> */
[----:B------:R-:W-:-:S04]  /*32a80*/  @!P1 LOP3.LUT R2, RZ, R9, RZ, 0x33, !PT ;  /* 0x00000009ff029212 */ /* 0x000fc800078e33ff */
[----:B------:R-:W-:-:S05]  /*32a90*/  IADD3 R18, -R2, RZ, RZ ;  /* 0x000000ff02127210 */ /* 0x000fca0007ffe1ff */
[C---:B------:R-:W-:Y:S02]  /*32aa0*/  IMAD R18, R9.reuse, R18, R8 ;  /* 0x0000001209127224 */ /* 0x040fe400078e0208 */
[----:B------:R-:W-:Y:S02]  /*32ab0*/  IMAD R9, R9, 0x1000000, R2 ;  /* 0x0100000009097824 */ /* 0x000fe400078e0202 */
[----:B------:R-:W-:Y:S02]  /*32ac0*/  IMAD R2, R0, R3, R5 ;  /* 0x0000000300027224 */ /* 0x000fe400078e0205 */
[----:B------:R-:W-:Y:S01]  /*32ad0*/  IMAD R18, R18, 0x10000, R9 ;  /* 0x0001000012127824 */ /* 0x000fe200078e0209 */
[----:B------:R-:W-:Y:S06]  /*32ae0*/  BRA `(.L_x_4093) ;  /* 0x0000000000f47947 */ /* 0x000fec0003800000 */
.L_x_4092:
        /* <DEDUP_REMOVED lines=31> */
[----:B------:R-:W-:Y:S01]  /*32ce0*/  IMAD R4, R4, R2, R5 ;  /* 0x0000000204047224 */ /* 0x000fe200078e0205 */
[----:B------:R-:W-:Y:S02]  /*32cf0*/  MOV R2, RZ ;  /* 0x000000ff00027202 */ /* 0x000fe40000000f00 */
        /* <DEDUP_REMOVED lines=28> */
.L_x_4093:
[----:B------:R-:W-:-:S05]  /*32ec0*/  LOP3.LUT R17, RZ, R2, RZ, 0x33, !PT ;  /* 0x00000002ff117212 */ /* 0x000fca00078e33ff */
[----:B------:R-:W-:Y:S01]  /*32ed0*/  IMAD.IADD R17, R0, 0x1, R17 ;  /* 0x0000000100117824 */ /* 0x000fe200078e0211 */
[----:B------:R-:W-:Y:S06]  /*32ee0*/  BRA `(.L_x_4094) ;  /* 0x00000000000c7947 */ /* 0x000fec0003800000 */
.L_x_4089:
[----:B------:R-:W-:Y:S02]  /*32ef0*/  IMAD.MOV.U32 R17, RZ, RZ, RZ ;  /* 0x000000ffff117224 */ /* 0x000fe400078e00ff */
[----:B------:R-:W-:Y:S02]  /*32f00*/  IMAD.U32 R16, RZ, RZ, UR6 ;  /* 0x00000006ff107e24 */ /* 0x000fe4000f8e00ff */
[----:B------:R-:W-:-:S07]  /*32f10*/  IMAD.MOV.U32 R18, RZ, RZ, RZ ;  /* 0x000000ffff127224 */ /* 0x000fce00078e00ff */
.L_x_4094:
[----:B------:R-:W-:-:S13]  /*32f20*/  ISETP.NE.AND P0, PT, R7, RZ, PT ;  /* 0x000000ff0700720c */ /* 0x000fda0003f05270 */
[----:B------:R-:W0:Y:S01]  /*32f30*/  @!P0 S2R R3, SR_CgaCtaId ;  /* 0x0000000000038919 */ /* 0x000e220000008800 */
[----:B------:R-:W-:-:S04]  /*32f40*/  @!P0 MOV R0, 0x400 ;  /* 0x0000040000008802 */ /* 0x000fc80000000f00 */
[----:B0-----:R-:W-:-:S05]  /*32f50*/  @!P0 LEA R0, R3, R0, 0x18 ;  /* 0x0000000003008211 */ /* 0x001fca00078ec0ff */
[----:B------:R1:W-:Y:S01]  /*32f60*/  @!P0 STS.128 [R0+0x324d0], R16 ;  /* 0x0324d01000008388 */ /* 0x0003e20000000c00 */
[----:B------:R-:W-:Y:S06]  /*32f70*/  BAR.ARV 0x5, 0x180 ;  /* 0x0146000000007b1d */ /* 0x000fec0000002000 */
.L_x_4087:
[----:B------:R2:W-:Y:S01]  /*32f80*/  STL [R1+0x480], RZ ;  /* 0x000480ff01007387 */ /* 0x0005e20000100800 */
[----:B------:R-:W-:Y:S01]  /*32f90*/  ULDC UR4, c[0x0][0xd3c] ;  /* 0x00034f0000047ab9 */ /* 0x000fe20000000800 */
[----:B------:R-:W-:Y:S01]  /*32fa0*/  IMAD.MOV.U32 R27, RZ, RZ, 0x1 ;  /* 0x00000001ff1b7424 */ /* 0x000fe200078e00ff */
[----:B0-----:R-:W-:Y:S01]  /*32fb0*/  ISETP.GE.AND P0, PT, R19, UR4, PT ;  /* 0x0000000413007c0c */ /* 0x001fe2000bf06270 */
[----:B------:R-:W-:-:S12]  /*32fc0*/  IMAD.MOV.U32 R25, RZ, RZ, RZ ;  /* 0x000000ffff197224 */ /* 0x000fd800078e00ff */
[----:B--2---:R-:W-:Y:S05]  /*32fd0*/  @P0 BRA `(.L_x_4095) ;  /* 0x0000007400ec0947 */ /* 0x004fea0003800000 */
[----:B------:R-:W0:Y:S01]  /*32fe0*/  S2R R5, SR_TID.X ;  /* 0x0000000000057919 */ /* 0x000e220000002100 */
[----:B------:R-:W2:Y:S01]  /*32ff0*/  S2UR UR5, SR_CgaCtaId ;  /* 0x00000000000579c3 */ /* 0x000ea20000008800 */
[----:B------:R-:W-:Y:S01]  /*33000*/  UMOV UR4, 0x400 ;  /* 0x0000040000047882 */ /* 0x000fe20000000000 */
[----:B------:R-:W-:Y:S01]  /*33010*/  BSSY B8, `(.L_x_4095) ;  /* 0x0000777000087945 */ /* 0x000fe20003800000 */
[----:B------:R3:W-:Y:S01]  /*33020*/  STL [R1+0x480], RZ ;  /* 0x000480ff01007387 */ /* 0x0007e20000100800 */
[----:B------:R-:W-:Y:S01]  /*33030*/  IMAD.MOV.U32 R28, RZ, RZ, 0x1 ;  /* 0x00000001ff1c7424 */ /* 0x000fe200078e00ff */
[----:B------:R-:W-:Y:S02]  /*33040*/  CS2R R24, SRZ ;  /* 0x0000000000187805 */ /* 0x000fe4000001ff00 */
[----:B------:R-:W-:Y:S01]  /*33050*/  MOV R27, 0x1 ;  /* 0x00000001001b7802 */ /* 0x000fe20000000f00 */
[----:B------:R-:W-:Y:S01]  /*33060*/  ULDC.64 UR42, c[0x0][0x198] ;  /* 0x00006600002a7ab9 */ /* 0x000fe20000000a00 */
[----:B------:R-:W-:Y:S01]  /*33070*/  ULOP3.LUT UR40, UR38, 0x2, URZ, 0xfc, !UPT ;  /* 0x0000000226287892 */ /* 0x000fe2000f8efc3f */
[----:B------:R-:W-:Y:S01]  /*33080*/  ULDC UR39, c[0x0][0xc] ;  /* 0x0000030000277ab9 */ /* 0x000fe20000000800 */
[----:B--2---:R-:W-:-:S06]  /*33090*/  ULEA UR4, UR5, UR4, 0x18 ;  /* 0x0000000405047291 */ /* 0x004fcc000f8ec03f */
[----:B------:R-:W-:Y:S01]  /*330a0*/  IMAD.U32 R23, RZ, RZ, UR4 ;  /* 0x00000004ff177e24 */ /* 0x000fe2000f8e00ff */
[C---:B0-----:R-:W-:Y:S01]  /*330b0*/  LOP3.LUT R4, R5.reuse, 0x7f, RZ, 0xc0, !PT ;  /* 0x0000007f05047812 */ /* 0x041fe200078ec0ff */
[----:B-1----:R-:W-:-:S04]  /*330c0*/  IMAD.SHL.U32 R0, R5, 0x8, RZ ;  /* 0x0000000805007824 */ /* 0x002fc800078e00ff */
[----:B------:R-:W-:Y:S01]  /*330d0*/  IMAD.SHL.U32 R30, R4, 0x8, RZ ;  /* 0x00000008041e7824 */ /* 0x000fe200078e00ff */
[C---:B------:R-:W-:Y:S02]  /*330e0*/  LOP3.LUT R2, R0.reuse, 0x1f8, RZ, 0xc0, !PT ;  /* 0x000001f800027812 */ /* 0x040fe400078ec0ff */
[----:B------:R-:W-:Y:S02]  /*330f0*/  LOP3.LUT R0, R0, 0x38, RZ, 0xc0, !PT ;  /* 0x0000003800007812 */ /* 0x000fe400078ec0ff */
[----:B------:R-:W-:Y:S01]  /*33100*/  LOP3.LUT R3, R2, 0x38, R5, 0x78, !PT ;  /* 0x0000003802037812 */ /* 0x000fe200078e7805 */
[----:B------:R-:W-:-:S03]  /*33110*/  IMAD.SHL.U32 R2, R5, 0x10, RZ ;  /* 0x0000001005027824 */ /* 0x000fc600078e00ff */
[----:B------:R-:W-:Y:S02]  /*33120*/  LOP3.LUT R30, R3, 0x200, R30, 0xf8, !PT ;  /* 0x00000200031e7812 */ /* 0x000fe400078ef81e */
[----:B------:R-:W-:-:S03]  /*33130*/  SHF.R.U32.HI R3, RZ, 0x3, R4 ;  /* 0x00000003ff037819 */ /* 0x000fc60000011604 */
[----:B------:R-:W-:Y:S01]  /*33140*/  IMAD R26, R30, 0x2, R23 ;  /* 0x000000021e1a7824 */ /* 0x000fe200078e0217 */
[----:B------:R-:W-:Y:S02]  /*33150*/  LOP3.LUT R2, R3, 0x70, R2, 0xf8, !PT ;  /* 0x0000007003027812 */ /* 0x000fe400078ef802 */
[C---:B------:R-:W-:Y:S02]  /*33160*/  LOP3.LUT R3, R0.reuse, 0x40, RZ, 0xfc, !PT ;  /* 0x0000004000037812 */ /* 0x040fe400078efcff */
[C---:B------:R-:W-:Y:S02]  /*33170*/  LOP3.LUT R2, R0.reuse, 0x80, RZ, 0xfc, !PT ;  /* 0x0000008000027812 */ /* 0x040fe400078efcff */
[----:B---3--:R-:W-:-:S07]  /*33180*/  LOP3.LUT R0, R0, 0xc0, RZ, 0xfc, !PT ;  /* 0x000000c000007812 */ /* 0x008fce00078efcff */
.L_x_4220:
[----:B------:R-:W-:Y:S05]  /*33190*/  YIELD ;  /* 0x0000000000007946 */ /* 0x000fea0003800000 */
[----:B------:R-:W-:Y:S01]  /*331a0*/  ULDC.64 UR4, c[0x0][0xb20] ;  /* 0x0002c80000047ab9 */ /* 0x000fe20000000a00 */
[----:B------:R-:W-:Y:S01]  /*331b0*/  IMAD.MOV.U32 R33, RZ, RZ, RZ ;  /* 0x000000ffff217224 */ /* 0x000fe200078e00ff */
[----:B------:R-:W-:Y:S01]  /*331c0*/  ISETP.NE.U32.AND P0, PT, RZ, UR4, PT ;  /* 0x00000004ff007c0c */ /* 0x000fe2000bf05070 */
[----:B------:R-:W0:Y:S01]  /*331d0*/  LDC.64 R4, c[0x0][0xaf8] ;  /* 0x0002be00ff047b82 */ /* 0x000e220000000a00 */
[----:B------:R-:W-:Y:S02]  /*331e0*/  ULDC.64 UR6, c[0x0][0xb08] ;  /* 0x0002c20000067ab9 */ /* 0x000fe40000000a00 */
[----:B------:R-:W-:Y:S01]  /*331f0*/  ISETP.NE.AND.EX P0, PT, RZ, UR5, PT, P0 ;  /* 0x00000005ff007c0c */ /* 0x000fe2000bf05300 */
[----:B------:R-:W-:-:S12]  /*33200*/  ULDC.64 UR4, c[0x0][0xb10] ;  /* 0x0002c40000047ab9 */ /* 0x000fd80000000a00 */
[----:B-1----:R-:W1:Y:S02]  /*33210*/  @P0 LDC.64 R2, c[0x0][0xb20] ;  /* 0x0002c800ff020b82 */ /* 0x002e640000000a00 */
[----:B-1----:R-:W-:-:S05]  /*33220*/  @P0 IMAD.WIDE R2, R19, 0x4, R2 ;  /* 0x0000000413020825 */ /* 0x002fca00078e0202 */
[----:B------:R1:W5:Y:S01]  /*33230*/  @P0 LDG.E R33, desc[UR44][R2.64] ;  /* 0x0000002c02210981 */ /* 0x000362000c1e1900 */
[----:B------:R-:W-:Y:S01]  /*33240*/  ISETP.NE.U32.AND P0, PT, RZ, UR4, PT ;  /* 0x00000004ff007c0c */ /* 0x000fe2000bf05070 */
[----:B------:R-:W-:Y:S01]  /*33250*/  IMAD.MOV.U32 R37, RZ, RZ, RZ ;  /* 0x000000ffff257224 */ /* 0x000fe200078e00ff */
[----:B------:R-:W-:Y:S01]  /*33260*/  ISETP.NE.U32.AND P1, PT, RZ, UR6, PT ;  /* 0x00000006ff007c0c */ /* 0x000fe2000bf25070 */
[----:B------:R-:W-:Y:S01]  /*33270*/  IMAD.MOV.U32 R0, RZ, RZ, RZ ;  /* 0x000000ffff007224 */ /* 0x000fe200078e00ff */
[----:B------:R-:W-:Y:S01]  /*33280*/  ISETP.NE.AND.EX P2, PT, RZ, UR5, PT, P0 ;  /* 0x00000005ff007c0c */ /* 0x000fe2000bf45300 */
[----:B------:R-:W-:Y:S01]  /*33290*/  ULDC.64 UR4, c[0x0][0xaf8] ;  /* 0x0002be0000047ab9 */ /* 0x000fe20000000a00 */
[----:B------:R-:W-:Y:S01]  /*332a0*/  ISETP.NE.AND.EX P1, PT, RZ, UR7, PT, P1 ;  /* 0x00000007ff007c0c */ /* 0x000fe2000bf25310 */
[----:B0-----:R-:W-:Y:S01]  /*332b0*/  IMAD.WIDE R4, R19, 0x4, R4 ;  /* 0x0000000413047825 */ /* 0x001fe200078e0204 */
[----:B------:R-:W-:Y:S01]  /*332c0*/  ISETP.NE.U32.AND P0, PT, RZ, UR4, PT ;  /* 0x00000004ff007c0c */ /* 0x000fe2000bf05070 */
[----:B-1----:R-:W0:Y:S08]  /*332d0*/  LDC.64 R2, c[0x0][0xb08] ;  /* 0x0002c200ff027b82 */ /* 0x002e300000000a00 */
[----:B--23--:R-:W1:Y:S01]  /*332e0*/  @P2 LDC.64 R6, c[0x0][0xb10] ;  /* 0x0002c400ff062b82 */ /* 0x00ce620000000a00 */
[----:B------:R-:W-:Y:S01]  /*332f0*/  ULDC UR4, c[0x0][0x288] ;  /* 0x0000a20000047ab9 */ /* 0x000fe20000000800 */
[----:B------:R-:W-:Y:S01]  /*33300*/  ISETP.NE.AND.EX P0, PT, RZ, UR5, PT, P0 ;  /* 0x00000005ff007c0c */ /* 0x000fe2000bf05300 */
[----:B------:R-:W-:Y:S01]  /*33310*/  IMAD.U32 R8, RZ, RZ, UR4 ;  /* 0x00000004ff087e24 */ /* 0x000fe2000f8e00ff */
[----:B------:R-:W-:-:S11]  /*33320*/  ULDC.64 UR4, c[0x0][0x418] ;  /* 0x0001060000047ab9 */ /* 0x000fd60000000a00 */
[----:B------:R-:W5:Y:S01]  /*33330*/  @P0 LDG.E R37, desc[UR44][R4.64] ;  /* 0x0000002c04250981 */ /* 0x000f62000c1e1900 */
[----:B0-----:R-:W-:-:S05]  /*33340*/  IMAD.WIDE R2, R19, 0x4, R2 ;  /* 0x0000000413027825 */ /* 0x001fca00078e0202 */
[----:B------:R-:W5:Y:S01]  /*33350*/  @P1 LDG.E R0, desc[UR44][R2.64] ;  /* 0x0000002c02001981 */ /* 0x000f62000c1e1900 */
[----:B-1----:R-:W-:-:S05]  /*33360*/  @P2 IMAD.WIDE R6, R19, 0x4, R6 ;  /* 0x0000000413062825 */ /* 0x002fca00078e0206 */
        /* <DEDUP_REMOVED lines=9> */
[----:B--2---:R0:W-:Y:S01]  /*33400*/  STL [R1+0x440], R8 ;  /* 0x0004400801007387 */ /* 0x0041e20000100800 */
[----:B------:R-:W-:Y:S02]  /*33410*/  IMAD.MOV.U32 R12, RZ, RZ, R8 ;  /* 0x000000ffff0c7224 */ /* 0x000fe400078e0008 */
[----:B0-----:R-:W-:Y:S01]  /*33420*/  IMAD.U32 R8, RZ, RZ, UR4 ;  /* 0x00000004ff087e24 */ /* 0x001fe2000f8e00ff */
[----:B----4-:R-:W-:Y:S06]  /*33430*/  @P2 BRA `(.L_x_4096) ;  /* 0x0000000000142947 */ /* 0x010fec0003800000 */
[----:B------:R-:W-:Y:S05]  /*33440*/  @!P0 BRA `(.L_x_4096) ;  /* 0x0000000000108947 */ /* 0x000fea0003800000 */
[----:B------:R-:W2:Y:S04]  /*33450*/  LDG.E R9, desc[UR44][R4.64] ;  /* 0x0000002c04097981 */ /* 0x000ea8000c1e1900 */
[----:B------:R-:W2:Y:S02]  /*33460*/  LDG.E R6, desc[UR44][R4.64+0x4] ;  /* 0x0000042c04067981 */ /* 0x000ea4000c1e1900 */
[----:B--2---:R-:W-:-:S05]  /*33470*/  IMAD.IADD R12, R6, 0x1, -R9 ;  /* 0x00000001060c7824 */ /* 0x004fca00078e0a09 */
[----:B------:R0:W-:Y:S02]  /*33480*/  STL [R1+0x440], R12 ;  /* 0x0004400c01007387 */ /* 0x0001e40000100800 */
.L_x_4096:
        /* <DEDUP_REMOVED lines=9> */
[----:B------:R-:W1:Y:S02]  /*33520*/  LDC.64 R4, c[0x0][0xb18] ;  /* 0x0002c600ff047b82 */ /* 0x000e640000000a00 */
[----:B-1----:R-:W-:-:S05]  /*33530*/  IMAD.WIDE R4, R19, 0x4, R4 ;  /* 0x0000000413047825 */ /* 0x002fca00078e0204 */
[----:B------:R1:W5:Y:S01]  /*33540*/  LDG.E R8, desc[UR44][R4.64] ;  /* 0x0000002c04087981 */ /* 0x000362000c1e1900 */
[----:B------:R-:W-:Y:S05]  /*33550*/  BRA `(.L_x_4098) ;  /* 0x0000000000247947 */ /* 0x000fea0003800000 */
.L_x_4097:
[----:B------:R-:W-:Y:S02]  /*33560*/  ULDC.64 UR4, c[0x0][0xb00] ;  /* 0x0002c00000047ab9 */ /* 0x000fe40000000a00 */
[----:B------:R-:W-:-:S04]  /*33570*/  ISETP.NE.U32.AND P0, PT, RZ, UR4, PT ;  /* 0x00000004ff007c0c */ /* 0x000fc8000bf05070 */
[----:B------:R-:W-:-:S13]  /*33580*/  ISETP.NE.AND.EX P0, PT, RZ, UR5, PT, P0 ;  /* 0x00000005ff007c0c */ /* 0x000fda000bf05300 */
[----:B------:R-:W-:Y:S05]  /*33590*/  @!P0 BRA `(.L_x_4098) ;  /* 0x0000000000148947 */ /* 0x000fea0003800000 */
[----:B------:R-:W1:Y:S02]  /*335a0*/  LDC.64 R4, c[0x0][0xb00] ;  /* 0x0002c000ff047b82 */ /* 0x000e640000000a00 */
[----:B-1----:R-:W-:-:S05]  /*335b0*/  IMAD.WIDE R4, R19, 0x4, R4 ;  /* 0x0000000413047825 */ /* 0x002fca00078e0204 */
[----:B------:R-:W2:Y:S04]  /*335c0*/  LDG.E R8, desc[UR44][R4.64] ;  /* 0x0000002c04087981 */ /* 0x000ea8000c1e1900 */
[----:B------:R-:W2:Y:S02]  /*335d0*/  LDG.E R9, desc[UR44][R4.64+0x4] ;  /* 0x0000042c04097981 */ /* 0x000ea4000c1e1900 */
[----:B--2---:R-:W-:-:S07]  /*335e0*/  IMAD.IADD R8, R9, 0x1, -R8 ;  /* 0x0000000109087824 */ /* 0x004fce00078e0a08 */
.L_x_4098:
[----:B-1----:R-:W2:Y:S01]  /*335f0*/  @P1 LDG.E R5, desc[UR44][R2.64] ;  /* 0x0000002c02051981 */ /* 0x002ea2000c1e1900 */
[----:B------:R-:W1:Y:S03]  /*33600*/  LDC R9, c[0x0][0x448] ;  /* 0x00011200ff097b82 */ /* 0x000e660000000800 */
[----:B------:R3:W2:Y:S01]  /*33610*/  @P1 LDG.E R4, desc[UR44][R2.64+0x4] ;  /* 0x0000042c02041981 */ /* 0x0006a2000c1e1900 */
[----:B------:R-:W-:-:S04]  /*33620*/  IMAD.SHL.U32 R35, R17, 0x80, RZ ;  /* 0x0000008011237824 */ /* 0x000fc800078e00ff */
[----:B---3--:R-:W3:Y:S01]  /*33630*/  LDC.64 R2, c[0x0][0xad8] ;  /* 0x0002b600ff027b82 */ /* 0x008ee20000000a00 */
[----:B-1----:R-:W-:-:S13]  /*33640*/  ISETP.NE.AND P2, PT, R9, 0x1, PT ;  /* 0x000000010900780c */ /* 0x002fda0003f45270 */
[----:B------:R-:W1:Y:S01]  /*33650*/  @P2 LDC R10, c[0x0][0x44c] ;  /* 0x00011300ff0a2b82 */ /* 0x000e620000000800 */
[----:B---3--:R-:W-:-:S07]  /*33660*/  ISETP.GE.AND P3, PT, R3, 0x1, PT ;  /* 0x000000010300780c */ /* 0x008fce0003f66270 */
[----:B------:R-:W3:Y:S01]  /*33670*/  @P2 LDC R9, c[0x0][0x450] ;  /* 0x00011400ff092b82 */ /* 0x000ee20000000800 */
[----:B--2---:R-:W-:Y:S02]  /*33680*/  @P1 IMAD.IADD R7, R4, 0x1, -R5 ;  /* 0x0000000104071824 */ /* 0x004fe400078e0a05 */
[----:B------:R-:W-:-:S04]  /*33690*/  VIADD R5, R35, 0x7f ;  /* 0x0000007f23057836 */ /* 0x000fc80000000000 */
[----:B-1----:R-:W-:-:S05]  /*336a0*/  @P2 IMAD.HI.U32 R4, R5, R10, RZ ;  /* 0x0000000a05042227 */ /* 0x002fca00078e00ff */
[----:B---3--:R-:W-:Y:S01]  /*336b0*/  @P2 SHF.R.U32.HI R5, RZ, R9, R4 ;  /* 0x00000009ff052219 */ /* 0x008fe20000011604 */
[----:B-----5:R-:W-:-:S04]  /*336c0*/  IMAD.IADD R9, R8, 0x1, -R33 ;  /* 0x0000000108097824 */ /* 0x020fc800078e0a21 */
[----:B------:R-:W-:-:S05]  /*336d0*/  IMAD.IADD R17, R9, 0x1, R7 ;  /* 0x0000000109117824 */ /* 0x000fca00078e0207 */
[C---:B------:R-:W-:Y:S02]  /*336e0*/  IADD3 R4, R17.reuse, 0x5f, RZ ;  /* 0x0000005f11047810 */ /* 0x040fe40007ffe0ff */
        /* <DEDUP_REMOVED lines=18> */
.L_x_4101:
[----:B------:R-:W-:-:S13]  /*33810*/  ISETP.NE.AND P0, PT, R3, 0x1, PT ;  /* 0x000000010300780c */ /* 0x000fda0003f05270 */
[----:B------:R-:W1:Y:S02]  /*33820*/  @P0 LDC.64 R4, c[0x0][0xae0] ;  /* 0x0002b800ff040b82 */ /* 0x000e640000000a00 */
[----:B-1----:R-:W-:-:S05]  /*33830*/  @P0 IMAD.HI.U32 R4, R11, R4, RZ ;  /* 0x000000040b040227 */ /* 0x002fca00078e00ff */
[----:B------:R-:W-:-:S07]  /*33840*/  @P0 SHF.R.U32.HI R11, RZ, R5, R4 ;  /* 0x00000005ff0b0219 */ /* 0x000fce0000011604 */
.L_x_4102:
[----:B------:R-:W-:Y:S05]  /*33850*/  BSYNC B0 ;  /* 0x0000000000007941 */ /* 0x000fea0003800000 */
.L_x_4100:
[----:B------:R-:W-:-:S05]  /*33860*/  IMAD R11, R11, R3, R3 ;  /* 0x000000030b0b7224 */ /* 0x000fca00078e0203 */
[----:B------:R-:W-:-:S07]  /*33870*/  VIMNMX R2, R2, R11, PT ;  /* 0x0000000b02027248 */ /* 0x000fce0003fe0100 */
.L_x_4099:
[----:B------:R-:W1:Y:S01]  /*33880*/  @P2 LDC R8, c[0x0][0x44c] ;  /* 0x00011300ff082b82 */ /* 0x000e620000000800 */
[----:B------:R-:W-:Y:S01]  /*33890*/  VIADD R2, R2, 0x5f ;  /* 0x0000005f02027836 */ /* 0x000fe20000000000 */
[----:B------:R-:W-:Y:S01]  /*338a0*/  ULDC UR4, c[0x0][0xad4] ;  /* 0x0002b50000047ab9 */ /* 0x000fe20000000800 */
[----:B------:R-:W-:Y:S02]  /*338b0*/  IMAD.MOV.U32 R5, RZ, RZ, R35 ;  /* 0x000000ffff057224 */ /* 0x000fe400078e0023 */
[----:B------:R-:W-:-:S03]  /*338c0*/  IMAD.HI R2, R2, 0x2aaaaaab, RZ ;  /* 0x2aaaaaab02027827 */ /* 0x000fc600078e02ff */
[----:B------:R-:W2:Y:S01]  /*338d0*/  @P2 LDC R4, c[0x0][0x450] ;  /* 0x00011400ff042b82 */ /* 0x000ea20000000800 */
[----:B-1----:R-:W-:-:S04]  /*338e0*/  @P2 IMAD.HI.U32 R11, R35, R8, RZ ;  /* 0x00000008230b2227 */ /* 0x002fc800078e00ff */
[----:B------:R-:W-:Y:S01]  /*338f0*/  IMAD.IADD R8, R17, 0x1, -R12 ;  /* 0x0000000111087824 */ /* 0x000fe200078e0a0c */
[----:B--2---:R-:W-:Y:S02]  /*33900*/  @P2 SHF.R.U32.HI R5, RZ, R4, R11 ;  /* 0x00000004ff052219 */ /* 0x004fe4000001160b */
[----:B------:R-:W-:-:S03]  /*33910*/  SHF.R.U32.HI R11, RZ, 0x1f, R2 ;  /* 0x0000001fff0b7819 */ /* 0x000fc60000011602 */
[----:B0-----:R-:W-:Y:S01]  /*33920*/  IMAD.IADD R12, R8, 0x1, R5 ;  /* 0x00000001080c7824 */ /* 0x001fe200078e0205 */
        /* <DEDUP_REMOVED lines=14> */
.L_x_4105:
[----:B------:R-:W-:-:S13]  /*33a10*/  ISETP.NE.AND P0, PT, R3, 0x1, PT ;  /* 0x000000010300780c */ /* 0x000fda0003f05270 */
[----:B------:R-:W0:Y:S02]  /*33a20*/  @P0 LDC.64 R4, c[0x0][0xae0] ;  /* 0x0002b800ff040b82 */ /* 0x000e240000000a00 */
[----:B0-----:R-:W-:-:S05]  /*33a30*/  @P0 IMAD.HI.U32 R4, R12, R4, RZ ;  /* 0x000000040c040227 */ /* 0x001fca00078e00ff */
[----:B------:R-:W-:-:S07]  /*33a40*/  @P0 SHF.R.U32.HI R12, RZ, R5, R4 ;  /* 0x00000005ff0c0219 */ /* 0x000fce0000011604 */
.L_x_4106:
[----:B------:R-:W-:Y:S05]  /*33a50*/  BSYNC B0 ;  /* 0x0000000000007941 */ /* 0x000fea0003800000 */
.L_x_4104:
[----:B------:R-:W-:-:S05]  /*33a60*/  IMAD R3, R12, R3, RZ ;  /* 0x000000030c037224 */ /* 0x000fca00078e02ff */
[----:B------:R-:W-:-:S07]  /*33a70*/  VIMNMX R2, R2, R3, !PT ;  /* 0x0000000302027248 */ /* 0x000fce0007fe0100 */
.L_x_4103:
        /* <DEDUP_REMOVED lines=38> */
[----:B------:R-:W-:-:S07]  /*33ce0*/  @!P2 LOP3.LUT R14, RZ, R5, RZ, 0x33, !PT ;  /* 0x00000005ff0ea212 */ /* 0x000fce00078e33ff */
.L_x_4108:
[----:B------:R-:W-:Y:S05]  /*33cf0*/  BSYNC B0 ;  /* 0x0000000000007941 */ /* 0x000fea0003800000 */
.L_x_4107:
[-C--:B------:R-:W-:Y:S01]  /*33d00*/  IMAD R4, R32, R14.reuse, R4 ;  /* 0x0000000e20047224 */ /* 0x080fe200078e0204 */
[----:B------:R-:W-:Y:S04]  /*33d10*/  BSSY B0, `(.L_x_4109) ;  /* 0x0000131000007945 */ /* 0x000fe80003800000 */
        /* <DEDUP_REMOVED lines=23> */
.L_x_4326:
[----:B-1----:R-:W-:Y:S02]  /*33e90*/  ISETP.NE.AND P0, PT, R14, RZ, PT ;  /* 0x000000ff0e00720c */ /* 0x002fe40003f05270 */
[----:B------:R-:W-:-:S11]  /*33ea0*/  PLOP3.LUT P6, PT, PT, PT, PT, 0x8, 0x0 ;  /* 0x000000000000781c */ /* 0x000fd60003fce170 */
[----:B------:R-:W-:Y:S05]  /*33eb0*/  @P0 BRA `(.L_x_4112) ;  /* 0x00000000000c0947 */ /* 0x000fea0003800000 */
[----:B------:R-:W-:-:S03]  /*33ec0*/  UMOV UR4, 0xffffffff ;  /* 0xffffffff00047882 */ /* 0x000fc60000000000 */
[----:B------:R-:W-:Y:S05]  /*33ed0*/  BRA.DIV UR4, `(.L_x_4113) ;  /* 0x0000008a04f07947 */ /* 0x000fea000b800000 */
[----:B------:R-:W-:-:S13]  /*33ee0*/  ELECT P6, URZ, PT ;  /* 0x00000000003f782f */ /* 0x000fda00038c0000 */
.L_x_4112:
        /* <DEDUP_REMOVED lines=9> */
.L_x_4329:
[----:B------:R-:W-:Y:S05]  /*33f80*/  BSYNC B1 ;  /* 0x0000000000017941 */ /* 0x000fea0003800000 */
.L_x_4114:
[----:B------:R-:W-:Y:S04]  /*33f90*/  BSSY B1, `(.L_x_4116) ;  /* 0x000007b000017945 */ /* 0x000fe80003800000 */
[----:B------:R-:W-:Y:S05]  /*33fa0*/  @!P6 BRA `(.L_x_4117) ;  /* 0x0000000400e4e947 */ /* 0x000fea0003800000 */
[----:B------:R-:W1:Y:S01]  /*33fb0*/  S2R R3, SR_TID.X ;  /* 0x0000000000037919 */ /* 0x000e620000002100 */
[----:B------:R-:W-:Y:S01]  /*33fc0*/  SHF.L.U32 R7, R28, 0x1f, RZ ;  /* 0x0000001f1c077819 */ /* 0x000fe200000006ff */
[----:B------:R-:W-:Y:S01]  /*33fd0*/  BSSY B2, `(.L_x_4118) ;  /* 0x0000006000027945 */ /* 0x000fe20003800000 */
[----:B-1----:R-:W-:Y:S01]  /*33fe0*/  LOP3.LUT R9, R3, 0x7f, RZ, 0xc0, !PT ;  /* 0x0000007f03097812 */ /* 0x002fe200078ec0ff */
[----:B------:R-:W-:-:S03]  /*33ff0*/  IMAD R3, R24, 0x8, R23 ;  /* 0x0000000818037824 */ /* 0x000fc600078e0217 */
[----:B------:R-:W-:Y:S01]  /*34000*/  ISETP.NE.AND P1, PT, R9, RZ, PT ;  /* 0x000000ff0900720c */ /* 0x000fe20003f25270 */
[----:B------:R-:W1:Y:S02]  /*34010*/  SYNCS.PHASECHK.TRANS64.TRYWAIT P0, [R3+URZ+0x324a0], R7 ;  /* 0x0324a007030075a7 */ /* 0x000e64000800017f */
[----:B-1----:R-:W-:Y:S10]  /*34020*/  @!P0 BRA `(.L_x_4119) ;  /* 0x0000008800d08947 */ /* 0x002ff40003800000 */
.L_x_4330:
[----:B------:R-:W-:Y:S05]  /*34030*/  BSYNC B2 ;  /* 0x0000000000027941 */ /* 0x000fea0003800000 */
.L_x_4118:
[----:B------:R-:W-:Y:S04]  /*34040*/  BSSY B2, `(.L_x_4120) ;  /* 0x0000009000027945 */ /* 0x000fe80003800000 */
[----:B------:R-:W-:Y:S05]  /*34050*/  @P1 BRA `(.L_x_4121) ;  /* 0x00000000001c1947 */ /* 0x000fea0003800000 */
[----:B------:R-:W2:Y:S02]  /*34060*/  S2R R9, SR_TID.X ;  /* 0x0000000000097919 */ /* 0x000ea40000002100 */
[----:B--2---:R-:W-:Y:S01]  /*34070*/  LOP3.LUT R11, R9, 0x1f, RZ, 0xc0, !PT ;  /* 0x0000001f090b7812 */ /* 0x004fe200078ec0ff */
[----:B------:R-:W-:-:S03]  /*34080*/  IMAD.MOV.U32 R9, RZ, RZ, 0x3000 ;  /* 0x00003000ff097424 */ /* 0x000fc600078e00ff */
[----:B------:R-:W-:Y:S01]  /*34090*/  ISETP.NE.AND P0, PT, R11, RZ, PT ;  /* 0x000000ff0b00720c */ /* 0x000fe20003f05270 */
[----:B------:R2:W-:-:S12]  /*340a0*/  SYNCS.ARRIVE.TRANS64 RZ, [R3+URZ+0x32490], R9 ;  /* 0x0324900903ff79a7 */ /* 0x0005d8000800003f */
[----:B--2---:R-:W-:Y:S05]  /*340b0*/  @!P0 BRA `(.L_x_4121) ;  /* 0x0000000000048947 */ /* 0x004fea0003800000 */
[----:B------:R-:W-:Y:S01]  /*340c0*/  BPT.TRAP 0x1 ;  /* 0x000000040000795c */ /* 0x000fe20000300000 */
.L_x_4121:
[----:B------:R-:W-:Y:S05]  /*340d0*/  BSYNC B2 ;  /* 0x0000000000027941 */ /* 0x000fea0003800000 */
.L_x_4120:
        /* <DEDUP_REMOVED lines=10> */
[----:B0-----:R-:W-:Y:S01]  /*34180*/  VIADD R12, R3, 0x32490 ;  /* 0x00032490030c7836 */ /* 0x001fe20000000000 */
[----:B------:R-:W-:-:S09]  /*34190*/  UMOV UR7, 0x12f00000 ;  /* 0x12f0000000077882 */ /* 0x000fd20000000000 */
.L_x_4122:
        /* <DEDUP_REMOVED lines=10> */
[----:B------:R-:W0:Y:S01]  /*34240*/  SYNCS.PHASECHK.TRANS64.TRYWAIT P0, [R3+URZ+0x324c0], R7 ;  /* 0x0324c007030075a7 */ /* 0x000e22000800017f */
[----:B------:R-:W-:Y:S04]  /*34250*/  BSSY B2, `(.L_x_4123) ;  /* 0x0000002000027945 */ /* 0x000fe80003800000 */
[----:B0-----:R-:W-:Y:S05]  /*34260*/  @!P0 BRA `(.L_x_4124) ;  /* 0x0000008800548947 */ /* 0x001fea0003800000 */
.L_x_4331:
[----:B------:R-:W-:Y:S05]  /*34270*/  BSYNC B2 ;  /* 0x0000000000027941 */ /* 0x000fea0003800000 */
.L_x_4123:
[----:B------:R-:W-:Y:S01]  /*34280*/  BSSY B2, `(.L_x_4125) ;  /* 0x000000b000027945 */ /* 0x000fe20003800000 */
[----:B------:R-:W-:Y:S02]  /*34290*/  IMAD.MOV.U32 R12, RZ, RZ, 0x0 ;  /* 0x00000000ff0c7424 */ /* 0x000fe400078e00ff */
[----:B------:R-:W-:Y:S01]  /*342a0*/  IMAD.MOV.U32 R13, RZ, RZ, 0x12f00000 ;  /* 0x12f00000ff0d7424 */ /* 0x000fe200078e00ff */
[----:B------:R-:W-:Y:S06]  /*342b0*/  @P1 BRA `(.L_x_4126) ;  /* 0x00000000001c1947 */ /* 0x000fec0003800000 */
[----:B------:R-:W2:Y:S01]  /*342c0*/  S2R R11, SR_TID.X ;  /* 0x00000000000b7919 */ /* 0x000ea20000002100 */
[----:B01----:R-:W-:-:S04]  /*342d0*/  IMAD.MOV.U32 R7, RZ, RZ, 0xc000 ;  /* 0x0000c000ff077424 */ /* 0x003fc800078e00ff */
[----:B------:R3:W-:Y:S01]  /*342e0*/  SYNCS.ARRIVE.TRANS64 RZ, [R3+URZ+0x324b0], R7 ;  /* 0x0324b00703ff79a7 */ /* 0x0007e2000800003f */
[----:B--2---:R-:W-:-:S04]  /*342f0*/  LOP3.LUT R11, R11, 0x1f, RZ, 0xc0, !PT ;  /* 0x0000001f0b0b7812 */ /* 0x004fc800078ec0ff */
[----:B------:R-:W-:-:S13]  /*34300*/  ISETP.NE.AND P0, PT, R11, RZ, PT ;  /* 0x000000ff0b00720c */ /* 0x000fda0003f05270 */
[----:B---3--:R-:W-:Y:S05]  /*34310*/  @!P0 BRA `(.L_x_4126) ;  /* 0x0000000000048947 */ /* 0x008fea0003800000 */
[----:B------:R-:W-:Y:S01]  /*34320*/  BPT.TRAP 0x1 ;  /* 0x000000040000795c */ /* 0x000fe20000300000 */
.L_x_4126:
[----:B------:R-:W-:Y:S05]  /*34330*/  BSYNC B2 ;  /* 0x0000000000027941 */ /* 0x000fea0003800000 */
.L_x_4125:
[----:B------:R-:W-:Y:S01]  /*34340*/  R2UR UR10, R14 ;  /* 0x000000000e0a72ca */ /* 0x000fe200000e0000 */
[----:B01----:R-:W-:Y:S01]  /*34350*/  IMAD R7, R24, 0xc000, R23 ;  /* 0x0000c00018077824 */ /* 0x003fe200078e0217 */
[----:B------:R-:W-:Y:S01]  /*34360*/  R2UR UR6, R12 ;  /* 0x000000000c0672ca */ /* 0x000fe200000e0000 */
[----:B------:R-:W-:Y:S01]  /*34370*/  UIADD3 UR4, UP0, UR42, 0x670, URZ ;  /* 0x000006702a047890 */ /* 0x000fe2000ff1e03f */
[----:B------:R-:W-:Y:S01]  /*34380*/  R2UR UR7, R13 ;  /* 0x000000000d0772ca */ /* 0x000fe200000e0000 */
[----:B------:R-:W-:Y:S01]  /*34390*/  VIADD R3, R3, 0x324b0 ;  /* 0x000324b003037836 */ /* 0x000fe20000000000 */
[----:B------:R-:W-:Y:S01]  /*343a0*/  PLOP3.LUT P0, PT, PT, PT, PT, 0x80, 0x0 ;  /* 0x000000000000781c */ /* 0x000fe20003f0f070 */
[----:B------:R-:W-:Y:S01]  /*343b0*/  UIADD3.X UR5, URZ, UR43, URZ, UP0, !UPT ;  /* 0x0000002b3f057290 */ /* 0x000fe200087fe43f */
[----:B------:R-:W-:-:S11]  /*343c0*/  IADD3 R11, R7, 0x400, RZ ;  /* 0x00000400070b7810 */ /* 0x000fd60007ffe0ff */
.L_x_4127:
        /* <DEDUP_REMOVED lines=15> */
.L_x_4128:
        /* <DEDUP_REMOVED lines=15> */
.L_x_4129:
        /* <DEDUP_REMOVED lines=15> */
.L_x_4130:
        /* <DEDUP_REMOVED lines=10> */
.L_x_4117:
[----:B------:R-:W-:Y:S05]  /*34740*/  BSYNC B1 ;  /* 0x0000000000017941 */ /* 0x000fea0003800000 */
.L_x_4116:
        /* <DEDUP_REMOVED lines=9> */
.L_x_4146:
[----:B------:R-:W-:Y:S05]  /*347e0*/  YIELD ;  /* 0x0000000000007946 */ /* 0x000fea0003800000 */
[----:B------:R-:W-:Y:S04]  /*347f0*/  BSSY B1, `(.L_x_4131) ;  /* 0x000007a000017945 */ /* 0x000fe80003800000 */
[----:B------:R-:W-:Y:S05]  /*34800*/  @!P6 BRA `(.L_x_4132) ;  /* 0x0000000400e0e947 */ /* 0x000fea0003800000 */
[----:B------:R-:W1:Y:S01]  /*34810*/  S2R R2, SR_TID.X ;  /* 0x0000000000027919 */ /* 0x000e620000002100 */
[----:B------:R-:W-:Y:S01]  /*34820*/  IMAD R9, R24, 0x8, R23 ;  /* 0x0000000818097824 */ /* 0x000fe200078e0217 */
[----:B------:R-:W-:Y:S01]  /*34830*/  BSSY B2, `(.L_x_4133) ;  /* 0x0000006000027945 */ /* 0x000fe20003800000 */
[----:B-1----:R-:W-:Y:S02]  /*34840*/  LOP3.LUT R3, R2, 0x7f, RZ, 0xc0, !PT ;  /* 0x0000007f02037812 */ /* 0x002fe400078ec0ff */
[----:B------:R-:W-:Y:S02]  /*34850*/  SHF.L.U32 R2, R28, 0x1f, RZ ;  /* 0x0000001f1c027819 */ /* 0x000fe400000006ff */
[----:B------:R-:W-:Y:S02]  /*34860*/  ISETP.NE.AND P2, PT, R3, RZ, PT ;  /* 0x000000ff0300720c */ /* 0x000fe40003f45270 */
[----:B------:R-:W1:Y:S02]  /*34870*/  SYNCS.PHASECHK.TRANS64.TRYWAIT P1, [R9+URZ+0x324a0], R2 ;  /* 0x0324a002090075a7 */ /* 0x000e64000802017f */
[----:B-1----:R-:W-:Y:S09]  /*34880*/  @!P1 BRA `(.L_x_4134) ;  /* 0x0000008000e09947 */ /* 0x002ff20003800000 */
.L_x_4332:
[----:B------:R-:W-:Y:S05]  /*34890*/  BSYNC B2 ;  /* 0x0000000000027941 */ /* 0x000fea0003800000 */
.L_x_4133:
        /* <DEDUP_REMOVED lines=9> */
.L_x_4136:
[----:B------:R-:W-:Y:S05]  /*34930*/  BSYNC B2 ;  /* 0x0000000000027941 */ /* 0x000fea0003800000 */
.L_x_4135:
[----:B------:R-:W-:Y:S01]  /*34940*/  IMAD.MOV.U32 R7, RZ, RZ, RZ ;  /* 0x000000ffff077224 */ /* 0x000fe200078e00ff */
[----:B------:R-:W-:Y:S01]  /*34950*/  UIADD3 UR4, UP0, UR42, 0x570, URZ ;  /* 0x000005702a047890 */ /* 0x000fe2000ff1e03f */
[----:B------:R-:W-:Y:S01]  /*34960*/  IMAD R3, R24, 0x3000, R23 ;  /* 0x0000300018037824 */ /* 0x000fe200078e0217 */
[----:B------:R-:W-:Y:S01]  /*34970*/  PLOP3.LUT P1, PT, PT, PT, PT, 0x80, 0x0 ;  /* 0x000000000000781c */ /* 0x000fe20003f2f070 */
[----:B0-----:R-:W-:Y:S01]  /*34980*/  IMAD R12, R11, 0x60, R0 ;  /* 0x000000600b0c7824 */ /* 0x001fe200078e0200 */
[----:B------:R-:W-:Y:S01]  /*34990*/  R2UR UR10, R7 ;  /* 0x00000000070a72ca */ /* 0x000fe200000e0000 */
[----:B------:R-:W-:Y:S01]  /*349a0*/  VIADD R3, R3, 0x1c400 ;  /* 0x0001c40003037836 */ /* 0x000fe20000000000 */
[----:B------:R-:W-:Y:S01]  /*349b0*/  UIADD3.X UR5, URZ, UR43, URZ, UP0, !UPT ;  /* 0x0000002b3f057290 */ /* 0x000fe200087fe43f */
[----:B------:R-:W-:Y:S01]  /*349c0*/  VIADD R13, R9, 0x32490 ;  /* 0x00032490090d7836 */ /* 0x000fe20000000000 */
[----:B------:R-:W-:Y:S01]  /*349d0*/  UMOV UR6, 0x0 ;  /* 0x0000000000067882 */ /* 0x000fe20000000000 */
[----:B------:R-:W-:-:S10]  /*349e0*/  UMOV UR7, 0x12f00000 ;  /* 0x12f0000000077882 */ /* 0x000fd40000000000 */
.L_x_4137:
        /* <DEDUP_REMOVED lines=13> */
.L_x_4333:
[----:B------:R-:W-:Y:S05]  /*34ac0*/  BSYNC B2 ;  /* 0x0000000000027941 */ /* 0x000fea0003800000 */
.L_x_4138:
[----:B------:R-:W-:Y:S01]  /*34ad0*/  BSSY B2, `(.L_x_4140) ;  /* 0x000000b000027945 */ /* 0x000fe20003800000 */
[----:B01----:R-:W-:Y:S02]  /*34ae0*/  IMAD.MOV.U32 R2, RZ, RZ, 0x0 ;  /* 0x00000000ff027424 */ /* 0x003fe400078e00ff */
[----:B------:R-:W-:Y:S01]  /*34af0*/  IMAD.MOV.U32 R3, RZ, RZ, 0x12f00000 ;  /* 0x12f00000ff037424 */ /* 0x000fe200078e00ff */
[----:B------:R-:W-:Y:S06]  /*34b00*/  @P2 BRA `(.L_x_4141) ;  /* 0x00000000001c2947 */ /* 0x000fec0003800000 */
[----:B------:R-:W0:Y:S02]  /*34b10*/  S2R R13, SR_TID.X ;  /* 0x00000000000d7919 */ /* 0x000e240000002100 */
[----:B0-----:R-:W-:Y:S01]  /*34b20*/  LOP3.LUT R14, R13, 0x1f, RZ, 0xc0, !PT ;  /* 0x0000001f0d0e7812 */ /* 0x001fe200078ec0ff */
[----:B------:R-:W-:-:S03]  /*34b30*/  IMAD.MOV.U32 R13, RZ, RZ, 0xc000 ;  /* 0x0000c000ff0d7424 */ /* 0x000fc600078e00ff */
[----:B------:R-:W-:Y:S01]  /*34b40*/  ISETP.NE.AND P1, PT, R14, RZ, PT ;  /* 0x000000ff0e00720c */ /* 0x000fe20003f25270 */
[----:B------:R0:W-:-:S12]  /*34b50*/  SYNCS.ARRIVE.TRANS64 RZ, [R9+URZ+0x324b0], R13 ;  /* 0x0324b00d09ff79a7 */ /* 0x0001d8000800003f */
[----:B0-----:R-:W-:Y:S05]  /*34b60*/  @!P1 BRA `(.L_x_4141) ;  /* 0x0000000000049947 */ /* 0x001fea0003800000 */
[----:B------:R-:W-:Y:S01]  /*34b70*/  BPT.TRAP 0x1 ;  /* 0x000000040000795c */ /* 0x000fe20000300000 */
.L_x_4141:
[----:B------:R-:W-:Y:S05]  /*34b80*/  BSYNC B2 ;  /* 0x0000000000027941 */ /* 0x000fea0003800000 */
.L_x_4140:
        /* <DEDUP_REMOVED lines=9> */
.L_x_4142:
        /* <DEDUP_REMOVED lines=15> */
.L_x_4143:
        /* <DEDUP_REMOVED lines=15> */
.L_x_4144:
        /* <DEDUP_REMOVED lines=15> */
.L_x_4145:
        /* <DEDUP_REMOVED lines=10> */
.L_x_4132:
[----:B------:R-:W-:Y:S05]  /*34f90*/  BSYNC B1 ;  /* 0x0000000000017941 */ /* 0x000fea0003800000 */
.L_x_4131:
        /* <DEDUP_REMOVED lines=8> */
.L_x_4110:
[----:B------:R-:W-:Y:S05]  /*35020*/  BSYNC B0 ;  /* 0x0000000000007941 */ /* 0x000fea0003800000 */
.L_x_4109:
[----:B------:R-:W1:Y:S01]  /*35030*/  LDC R0, c[0x0][0x448] ;  /* 0x00011200ff007b82 */ /* 0x000e620000000800 */
[----:B------:R-:W-:Y:S01]  /*35040*/  VIADD R5, R35, 0x7f ;  /* 0x0000007f23057836 */ /* 0x000fe20000000000 */
[----:B------:R-:W-:Y:S06]  /*35050*/  @!P0 WARPSYNC.ALL ;  /* 0x0000000000008948 */ /* 0x000fec0003800000 */
[----:B------:R-:W-:Y:S01]  /*35060*/  @!P0 BAR.SYNC.DEFER_BLOCKING 0xc, 0x180 ;  /* 0x0306000000008b1d */ /* 0x000fe20000010000 */
[----:B-1----:R-:W-:-:S13]  /*35070*/  ISETP.NE.AND P1, PT, R0, 0x1, PT ;  /* 0x000000010000780c */ /* 0x002fda0003f25270 */
        /* <DEDUP_REMOVED lines=20> */
.L_x_4149:
[----:B------:R-:W-:-:S13]  /*351c0*/  ISETP.NE.AND P0, PT, R3, 0x1, PT ;  /* 0x000000010300780c */ /* 0x000fda0003f05270 */
[----:B------:R-:W1:Y:S02]  /*351d0*/  @P0 LDC.64 R4, c[0x0][0xae0] ;  /* 0x0002b800ff040b82 */ /* 0x000e640000000a00 */
[----:B-1----:R-:W-:-:S05]  /*351e0*/  @P0 IMAD.HI.U32 R4, R0, R4, RZ ;  /* 0x0000000400040227 */ /* 0x002fca00078e00ff */
[----:B------:R-:W-:-:S07]  /*351f0*/  @P0 SHF.R.U32.HI R0, RZ, R5, R4 ;  /* 0x00000005ff000219 */ /* 0x000fce0000011604 */
.L_x_4150:
[----:B------:R-:W-:Y:S05]  /*35200*/  BSYNC B0 ;  /* 0x0000000000007941 */ /* 0x000fea0003800000 */
.L_x_4148:
[----:B------:R-:W-:-:S05]  /*35210*/  IMAD R5, R0, R3, R3 ;  /* 0x0000000300057224 */ /* 0x000fca00078e0203 */
[----:B------:R-:W-:-:S07]  /*35220*/  VIMNMX R2, R2, R5, PT ;  /* 0x0000000502027248 */ /* 0x000fce0003fe0100 */
.L_x_4147:
        /* <DEDUP_REMOVED lines=24> */
.L_x_4153:
[----:B------:R-:W-:-:S13]  /*353b0*/  ISETP.NE.AND P0, PT, R3, 0x1, PT ;  /* 0x000000010300780c */ /* 0x000fda0003f05270 */
[----:B------:R-:W1:Y:S02]  /*353c0*/  @P0 LDC.64 R4, c[0x0][0xae0] ;  /* 0x0002b800ff040b82 */ /* 0x000e640000000a00 */
[----:B-1----:R-:W-:-:S05]  /*353d0*/  @P0 IMAD.HI.U32 R4, R8, R4, RZ ;  /* 0x0000000408040227 */ /* 0x002fca00078e00ff */
[----:B------:R-:W-:-:S07]  /*353e0*/  @P0 SHF.R.U32.HI R8, RZ, R5, R4 ;  /* 0x00000005ff080219 */ /* 0x000fce0000011604 */
.L_x_4154:
[----:B------:R-:W-:Y:S05]  /*353f0*/  BSYNC B0 ;  /* 0x0000000000007941 */ /* 0x000fea0003800000 */
.L_x_4152:
[----:B------:R-:W-:-:S05]  /*35400*/  IMAD R3, R8, R3, RZ ;  /* 0x0000000308037224 */ /* 0x000fca00078e02ff */
[----:B------:R-:W-:-:S07]  /*35410*/  VIMNMX R0, R0, R3, !PT ;  /* 0x0000000300007248 */ /* 0x000fce0007fe0100 */
.L_x_4151:
        /* <DEDUP_REMOVED lines=20> */
[----:B------:R-:W-:Y:S02]  /*35560*/  IABS R9, R6 ;  /* 0x0000000600097213 */ /* 0x000fe40000000000 */
[----:B------:R-:W-:-:S03]  /*35570*/  IADD3 R3, -R0, R3, RZ ;  /* 0x0000000300037210 */ /* 0x000fc60007ffe1ff */
[----:B------:R-:W-:Y:S01]  /*35580*/  IMAD.MOV R8, RZ, RZ, -R9 ;  /* 0x000000ffff087224 */ /* 0x000fe200078e0a09 */
        /* <DEDUP_REMOVED lines=14> */
.L_x_4156:
[----:B------:R-:W-:Y:S05]  /*35670*/  BSYNC B0 ;  /* 0x0000000000007941 */ /* 0x000fea0003800000 */
.L_x_4155:
        /* <DEDUP_REMOVED lines=23> */
.L_x_4158:
        /* <DEDUP_REMOVED lines=13> */
[----:B------:R-:W-:Y:S02]  /*358c0*/  IMAD.U32 R10, RZ, RZ, UR4 ;  /* 0x00000004ff0a7e24 */ /* 0x000fe4000f8e00ff */
[----:B------:R-:W-:Y:S02]  /*358d0*/  IMAD.U32 R11, RZ, RZ, UR5 ;  /* 0x00000005ff0b7e24 */ /* 0x000fe4000f8e00ff */
[----:B------:R-:W-:Y:S02]  /*358e0*/  IMAD.MOV.U32 R8, RZ, RZ, 0x70 ;  /* 0x00000070ff087424 */ /* 0x000fe400078e00ff */
[----:B0-----:R-:W-:Y:S02]  /*358f0*/  IMAD.MOV.U32 R12, RZ, RZ, 0x1 ;  /* 0x00000001ff0c7424 */ /* 0x001fe400078e00ff */
[----:B------:R-:W-:-:S07]  /*35900*/  IMAD.MOV.U32 R13, RZ, RZ, RZ ;  /* 0x000000ffff0d7224 */ /* 0x000fce00078e00ff */
[----:B------:R-:W-:-:S07]  /*35910*/  LEPC R20, `(.L_x_4161) ;  /* 0x000000001014794e */ /* 0x000fce0000000000 */
[----:B--2---:R-:W-:Y:S05]  /*35920*/  CALL.ABS.NOINC R2 ;  /* 0x0000000002007343 */ /* 0x004fea0003c00000 */
.L_x_4161:
[----:B------:R-:W-:Y:S05]  /*35930*/  BSYNC B6 ;  /* 0x0000000000067941 */ /* 0x000fea0003800000 */
.L_x_4160:
[----:B------:R-:W-:Y:S01]  /*35940*/  IADD3 R0, R23, 0x400, RZ ;  /* 0x0000040017007810 */ /* 0x000fe20007ffe0ff */
[----:B------:R-:W-:Y:S03]  /*35950*/  BSSY B6, `(.L_x_4162) ;  /* 0x0000022000067945 */ /* 0x000fe60003800000 */
[----:B------:R-:W-:-:S13]  /*35960*/  LOP3.LUT P0, RZ, R0, 0x3ff, RZ, 0xc0, !PT ;  /* 0x000003ff00ff7812 */ /* 0x000fda000780c0ff */
[----:B------:R-:W-:Y:S05]  /*35970*/  @!P0 BRA `(.L_x_4163) ;  /* 0x00000000007c8947 */ /* 0x000fea0003800000 */
[----:B------:R-:W-:Y:S01]  /*35980*/  MOV R29, 0x0 ;  /* 0x00000000001d7802 */ /* 0x000fe20000000f00 */
[----:B------:R-:W-:Y:S01]  /*35990*/  ULDC.64 UR6, c[0x4][0x98] ;  /* 0x0100260000067ab9 */ /* 0x000fe20000000a00 */
[----:B------:R-:W-:Y:S01]  /*359a0*/  ULDC.64 UR8, c[0x4][0xa0] ;  /* 0x0100280000087ab9 */ /* 0x000fe20000000a00 */
[----:B------:R-:W-:Y:S01]  /*359b0*/  ULDC.64 UR4, c[0x4][0x10] ;  /* 0x0100040000047ab9 */ /* 0x000fe20000000a00 */
[----:B------:R2:W3:Y:S01]  /*359c0*/  LDC.64 R2, c[0x4][R29] ;  /* 0x010000001d027b82 */ /* 0x0004e20000000a00 */
[----:B------:R-:W-:Y:S02]  /*359d0*/  IMAD.U32 R4, RZ, RZ, UR6 ;  /* 0x00000006ff047e24 */ /* 0x000fe4000f8e00ff */
[----:B------:R-:W-:Y:S02]  /*359e0*/  IMAD.U32 R5, RZ, RZ, UR7 ;  /* 0x00000007ff057e24 */ /* 0x000fe4000f8e00ff */
[----:B-1----:R-:W-:Y:S02]  /*359f0*/  IMAD.U32 R6, RZ, RZ, UR8 ;  /* 0x00000008ff067e24 */ /* 0x002fe4000f8e00ff */
[----:B------:R-:W-:-:S02]  /*35a00*/  IMAD.U32 R7, RZ, RZ, UR9 ;  /* 0x00000009ff077e24 */ /* 0x000fc4000f8e00ff */
[----:B------:R-:W-:Y:S02]  /*35a10*/  IMAD.U32 R10, RZ, RZ, UR4 ;  /* 0x00000004ff0a7e24 */ /* 0x000fe4000f8e00ff */
[----:B------:R-:W-:Y:S02]  /*35a20*/  IMAD.U32 R11, RZ, RZ, UR5 ;  /* 0x00000005ff0b7e24 */ /* 0x000fe4000f8e00ff */
[----:B------:R-:W-:Y:S02]  /*35a30*/  IMAD.MOV.U32 R8, RZ, RZ, 0x70 ;  /* 0x00000070ff087424 */ /* 0x000fe400078e00ff */
[----:B0-----:R-:W-:Y:S02]  /*35a40*/  IMAD.MOV.U32 R12, RZ, RZ, 0x1 ;  /* 0x00000001ff0c7424 */ /* 0x001fe400078e00ff */
[----:B--2---:R-:W-:-:S07]  /*35a50*/  IMAD.MOV.U32 R13, RZ, RZ, RZ ;  /* 0x000000ffff0d7224 */ /* 0x004fce00078e00ff */
[----:B------:R-:W-:-:S07]  /*35a60*/  LEPC R20, `(.L_x_4164) ;  /* 0x000000001014794e */ /* 0x000fce0000000000 */
[----:B---3--:R-:W-:Y:S05]  /*35a70*/  CALL.ABS.NOINC R2 ;  /* 0x0000000002007343 */ /* 0x008fea0003c00000 */
.L_x_4164:
[----:B------:R0:W1:Y:S01]  /*35a80*/  LDC.64 R2, c[0x4][R29] ;  /* 0x010000001d027b82 */ /* 0x0000620000000a00 */
[----:B------:R-:W-:Y:S01]  /*35a90*/  ULDC.64 UR4, c[0x4][0x98] ;  /* 0x0100260000047ab9 */ /* 0x000fe20000000a00 */
[----:B------:R-:W-:Y:S01]  /*35aa0*/  ULDC.64 UR6, c[0x4][0xa0] ;  /* 0x0100280000067ab9 */ /* 0x000fe20000000a00 */
[----:B------:R-:W-:Y:S01]  /*35ab0*/  ULDC.64 UR8, c[0x4][0x18] ;  /* 0x0100060000087ab9 */ /* 0x000fe20000000a00 */
[----:B------:R-:W-:Y:S01]  /*35ac0*/  IMAD.U32 R4, RZ, RZ, UR4 ;  /* 0x00000004ff047e24 */ /* 0x000fe2000f8e00ff */
[----:B------:R-:W-:Y:S01]  /*35ad0*/  MOV R12, 0x1 ;  /* 0x00000001000c7802 */ /* 0x000fe20000000f00 */
[----:B------:R-:W-:Y:S02]  /*35ae0*/  IMAD.U32 R5, RZ, RZ, UR5 ;  /* 0x00000005ff057e24 */ /* 0x000fe4000f8e00ff */
[----:B------:R-:W-:Y:S02]  /*35af0*/  IMAD.U32 R6, RZ, RZ, UR6 ;  /* 0x00000006ff067e24 */ /* 0x000fe4000f8e00ff */
[----:B------:R-:W-:-:S02]  /*35b00*/  IMAD.U32 R7, RZ, RZ, UR7 ;  /* 0x00000007ff077e24 */ /* 0x000fc4000f8e00ff */
[----:B------:R-:W-:Y:S02]  /*35b10*/  IMAD.U32 R10, RZ, RZ, UR8 ;  /* 0x00000008ff0a7e24 */ /* 0x000fe4000f8e00ff */
[----:B------:R-:W-:Y:S02]  /*35b20*/  IMAD.U32 R11, RZ, RZ, UR9 ;  /* 0x00000009ff0b7e24 */ /* 0x000fe4000f8e00ff */
[----:B------:R-:W-:Y:S02]  /*35b30*/  IMAD.MOV.U32 R8, RZ, RZ, 0x70 ;  /* 0x00000070ff087424 */ /* 0x000fe400078e00ff */
[----:B0-----:R-:W-:-:S07]  /*35b40*/  IMAD.MOV.U32 R13, RZ, RZ, RZ ;  /* 0x000000ffff0d7224 */ /* 0x001fce00078e00ff */
[----:B------:R-:W-:-:S07]  /*35b50*/  LEPC R20, `(.L_x_4163) ;  /* 0x000000001014794e */ /* 0x000fce0000000000 */
[----:B-1----:R-:W-:Y:S05]  /*35b60*/  CALL.ABS.NOINC R2 ;  /* 0x0000000002007343 */ /* 0x002fea0003c00000 */
.L_x_4163:
[----:B------:R-:W-:Y:S05]  /*35b70*/  BSYNC B6 ;  /* 0x0000000000067941 */ /* 0x000fea0003800000 */
.L_x_4162:
[----:B------:R-:W2:Y:S01]  /*35b80*/  S2R R2, SR_TID.X ;  /* 0x0000000000027919 */ /* 0x000ea20000002100 */
[----:B------:R-:W-:Y:S01]  /*35b90*/  ULDC.64 UR4, c[0x0][0xaf0] ;  /* 0x0002bc0000047ab9 */ /* 0x000fe20000000a00 */
[----:B------:R-:W-:Y:S01]  /*35ba0*/  IMAD.MOV.U32 R29, RZ, RZ, R19 ;  /* 0x000000ffff1d7224 */ /* 0x000fe200078e0013 */
[----:B------:R-:W-:Y:S01]  /*35bb0*/  ISETP.NE.U32.AND P0, PT, RZ, UR4, PT ;  /* 0x00000004ff007c0c */ /* 0x000fe2000bf05070 */
[----:B------:R-:W3:Y:S01]  /*35bc0*/  S2R R20, SR_TID.X ;  /* 0x0000000000147919 */ /* 0x000ee20000002100 */
[----:B------:R-:W4:Y:S01]  /*35bd0*/  LDC R9, c[0x0][0x430] ;  /* 0x00010c00ff097b82 */ /* 0x000f220000000800 */
[----:B------:R-:W-:Y:S01]  /*35be0*/  VIADD R0, R31, 0xffffffff ;  /* 0xffffffff1f007836 */ /* 0x000fe20000000000 */
[----:B------:R-:W-:Y:S01]  /*35bf0*/  ISETP.NE.AND.EX P0, PT, RZ, UR5, PT, P0 ;  /* 0x00000005ff007c0c */ /* 0x000fe2000bf05300 */
[----:B------:R-:W-:Y:S01]  /*35c00*/  IMAD.MOV.U32 R10, RZ, RZ, RZ ;  /* 0x000000ffff0a7224 */ /* 0x000fe200078e00ff */
[----:B------:R-:W-:Y:S01]  /*35c10*/  LOP3.LUT R22, R22, 0xffffffdf, RZ, 0xc0, !PT ;  /* 0xffffffdf16167812 */ /* 0x000fe200078ec0ff */
[----:B------:R-:W-:Y:S01]  /*35c20*/  ULDC UR4, c[0x0][0x320] ;  /* 0x0000c80000047ab9 */ /* 0x000fe20000000800 */
[----:B--2---:R-:W-:-:S09]  /*35c30*/  LOP3.LUT R21, R2, 0x7f, RZ, 0xc0, !PT ;  /* 0x0000007f02157812 */ /* 0x004fd200078ec0ff */
[----:B------:R-:W2:Y:S01]  /*35c40*/  @P0 LDC.64 R2, c[0x0][0xaf0] ;  /* 0x0002bc00ff020b82 */ /* 0x000ea20000000a00 */
[----:B---3--:R-:W-:Y:S01]  /*35c50*/  IMAD.SHL.U32 R20, R20, 0x10, RZ ;  /* 0x0000001014147824 */ /* 0x008fe200078e00ff */
[----:B------:R-:W-:Y:S01]  /*35c60*/  SHF.R.U32.HI R21, RZ, 0x3, R21 ;  /* 0x00000003ff157819 */ /* 0x000fe20000011615 */
[----:B--2---:R-:W-:-:S05]  /*35c70*/  @P0 IMAD.WIDE R2, R19, 0x4, R2 ;  /* 0x0000000413020825 */ /* 0x004fca00078e0202 */
[----:B------:R2:W3:Y:S01]  /*35c80*/  @P0 LDG.E R29, desc[UR44][R2.64] ;  /* 0x0000002c021d0981 */ /* 0x0004e2000c1e1900 */
[----:B------:R-:W-:Y:S02]  /*35c90*/  LOP3.LUT R20, R21, 0x70, R20, 0xf8, !PT ;  /* 0x0000007015147812 */ /* 0x000fe400078ef814 */
[----:B----4-:R-:W-:-:S03]  /*35ca0*/  ISETP.NE.AND P1, PT, R9, 0x1, PT ;  /* 0x000000010900780c */ /* 0x010fc60003f25270 */
[----:B-1----:R-:W-:-:S05]  /*35cb0*/  IMAD R6, R0, 0x60, R20 ;  /* 0x0000006000067824 */ /* 0x002fca00078e0214 */
[C---:B------:R-:W-:Y:S01]  /*35cc0*/  ISETP.GE.AND P0, PT, R6.reuse, R17, PT ;  /* 0x000000110600720c */ /* 0x040fe20003f06270 */
[----:B------:R-:W-:-:S03]  /*35cd0*/  IMAD.IADD R6, R6, 0x1, R33 ;  /* 0x0000000106067824 */ /* 0x000fc600078e0221 */
[----:B------:R-:W-:Y:S01]  /*35ce0*/  ISETP.GT.U32.OR P0, PT, R20, 0x5f, P0 ;  /* 0x0000005f1400780c */ /* 0x000fe20000704470 */
[----:B------:R-:W1:Y:S01]  /*35cf0*/  @P1 LDC R5, c[0x0][0x434] ;  /* 0x00010d00ff051b82 */ /* 0x000e620000000800 */
[----:B------:R-:W-:-:S07]  /*35d00*/  IMAD.MOV.U32 R7, RZ, RZ, R6 ;  /* 0x000000ffff077224 */ /* 0x000fce00078e0006 */
[----:B------:R-:W4:Y:S08]  /*35d10*/  @P1 LDC R4, c[0x0][0x438] ;  /* 0x00010e00ff041b82 */ /* 0x000f300000000800 */
[----:B--2---:R-:W2:Y:S01]  /*35d20*/  @!P0 LDC.64 R2, c[0x0][0x428] ;  /* 0x00010a00ff028b82 */ /* 0x004ea20000000a00 */
[----:B-1----:R-:W-:-:S05]  /*35d30*/  @P1 IMAD.HI.U32 R5, R6, R5, RZ ;  /* 0x0000000506051227 */ /* 0x002fca00078e00ff */
[----:B----4-:R-:W-:-:S04]  /*35d40*/  @P1 SHF.R.U32.HI R7, RZ, R4, R5 ;  /* 0x00000004ff071219 */ /* 0x010fc80000011605 */
[--C-:B------:R-:W-:Y:S01]  /*35d50*/  @!P0 SHF.R.S32.HI R5, RZ, 0x1f, R7.reuse ;  /* 0x0000001fff058819 */ /* 0x100fe20000011407 */
[----:B------:R-:W-:Y:S01]  /*35d60*/  @!P0 IMAD.MOV.U32 R4, RZ, RZ, R7 ;  /* 0x000000ffff048224 */ /* 0x000fe200078e0007 */
[----:B---3--:R-:W-:-:S03]  /*35d70*/  SHF.R.S32.HI R34, RZ, 0x1f, R29 ;  /* 0x0000001fff227819 */ /* 0x008fc6000001141d */
[----:B--2---:R-:W-:-:S04]  /*35d80*/  @!P0 IMAD.WIDE.U32 R4, R29, R2, R4 ;  /* 0x000000021d048225 */ /* 0x004fc800078e0004 */
[----:B------:R-:W-:-:S04]  /*35d90*/  @!P0 IMAD R8, R34, R2, RZ ;  /* 0x0000000222088224 */ /* 0x000fc800078e02ff */
[----:B------:R-:W-:Y:S02]  /*35da0*/  @!P0 IMAD R8, R29, R3, R8 ;  /* 0x000000031d088224 */ /* 0x000fe400078e0208 */
[----:B------:R-:W1:Y:S02]  /*35db0*/  @!P0 LDC.64 R2, c[0x0][0x418] ;  /* 0x00010600ff028b82 */ /* 0x000e640000000a00 */
[----:B------:R-:W-:Y:S01]  /*35dc0*/  @!P0 IMAD.IADD R8, R5, 0x1, R8 ;  /* 0x0000000105088824 */ /* 0x000fe200078e0208 */
[----:B-1----:R-:W-:-:S04]  /*35dd0*/  @!P0 LEA R2, P1, R4, R2, 0x2 ;  /* 0x0000000204028211 */ /* 0x002fc800078210ff */
[----:B------:R-:W-:-:S05]  /*35de0*/  @!P0 LEA.HI.X R3, R4, R3, R8, 0x2, P1 ;  /* 0x0000000304038211 */ /* 0x000fca00008f1408 */
[----:B------:R1:W2:Y:S01]  /*35df0*/  @!P0 LDG.E R10, desc[UR44][R2.64] ;  /* 0x0000002c020a8981 */ /* 0x0002a2000c1e1900 */
[----:B------:R-:W-:Y:S01]  /*35e00*/  ISETP.GT.U32.AND P0, PT, R20, 0x5f, PT ;  /* 0x0000005f1400780c */ /* 0x000fe20003f04070 */
[----:B------:R-:W-:Y:S01]  /*35e10*/  IMAD.MOV R4, RZ, RZ, -R7 ;  /* 0x000000ffff047224 */ /* 0x000fe200078e0a07 */
[----:B------:R-:W-:Y:S01]  /*35e20*/  UMOV UR5, 0xffffffff ;  /* 0xffffffff00057882 */ /* 0x000fe20000000000 */
[----:B-1----:R-:W-:Y:S02]  /*35e30*/  IMAD.U32 R2, RZ, RZ, UR40 ;  /* 0x00000028ff027e24 */ /* 0x002fe4000f8e00ff */
[----:B------:R-:W-:-:S08]  /*35e40*/  IMAD R3, R9, R4, R6 ;  /* 0x0000000409037224 */ /* 0x000fd000078e0206 */
[----:B------:R-:W-:Y:S02]  /*35e50*/  @P0 LOP3.LUT R22, R22, 0x20, RZ, 0xfc, !PT ;  /* 0x0000002016160812 */ /* 0x000fe400078efcff */
[----:B------:R-:W-:Y:S01]  /*35e60*/  ISETP.NE.AND P2, PT, R2, 0x3, PT ;  /* 0x000000030200780c */ /* 0x000fe20003f45270 */
[----:B------:R-:W-:Y:S01]  /*35e70*/  STL [R1+0x448], R3 ;  /* 0x0004480301007387 */ /* 0x000fe20000100800 */
[----:B------:R-:W-:-:S11]  /*35e80*/  LOP3.LUT R22, R22, 0xfffff7ff, RZ, 0xc0, !PT ;  /* 0xfffff7ff16167812 */ /* 0x000fd600078ec0ff */
[----:B------:R-:W-:-:S04]  /*35e90*/  @P2 LOP3.LUT R22, R22, 0x800, RZ, 0xfc, !PT ;  /* 0x0000080016162812 */ /* 0x000fc800078efcff */
[----:B------:R-:W-:Y:S01]  /*35ea0*/  LOP3.LUT R22, R22, 0xffffffef, RZ, 0xc0, !PT ;  /* 0xffffffef16167812 */ /* 0x000fe200078ec0ff */
[----:B--2---:R1:W-:Y:S02]  /*35eb0*/  STL [R1+0x444], R10 ;  /* 0x0004440a01007387 */ /* 0x0043e40000100800 */
[----:B-1----:R-:W1:Y:S02]  /*35ec0*/  S2R R10, SR_TID.X ;  /* 0x00000000000a7919 */ /* 0x002e640000002100 */
[----:B-1----:R-:W-:-:S05]  /*35ed0*/  IMAD.SHL.U32 R20, R10, 0x8, RZ ;  /* 0x000000080a147824 */ /* 0x002fca00078e00ff */
[----:B------:R-:W-:-:S04]  /*35ee0*/  LOP3.LUT R20, R20, 0x38, RZ, 0xc0, !PT ;  /* 0x0000003814147812 */ /* 0x000fc800078ec0ff */
[C---:B0-----:R-:W-:Y:S02]  /*35ef0*/  LOP3.LUT R12, R20.reuse, 0x40, RZ, 0xfc, !PT ;  /* 0x00000040140c7812 */ /* 0x041fe400078efcff */
        /* <DEDUP_REMOVED lines=13> */
[----:B------:R-:W-:Y:S06]  /*35fd0*/  BRA.DIV UR5, `(.L_x_4165) ;  /* 0x0000006e05347947 */ /* 0x000fec000b800000 */
.L_x_4336:
[----:B------:R-:W-:-:S05]  /*35fe0*/  SEL R2, RZ, 0x1, P0 ;  /* 0x00000001ff027807 */ /* 0x000fca0000000000 */
[----:B------:R0:W-:Y:S01]  /*35ff0*/  STL [R1+0x49c], R2 ;  /* 0x00049c0201007387 */ /* 0x0001e20000100800 */
[----:B------:R-:W-:Y:S05]  /*36000*/  @!P2 BRA `(.L_x_4166) ;  /* 0x000000000004a947 */ /* 0x000fea0003800000 */
[----:B------:R-:W-:Y:S01]  /*36010*/  BPT.TRAP 0x1 ;  /* 0x000000040000795c */ /* 0x000fe20000300000 */
.L_x_4166:
[----:B------:R-:W-:Y:S01]  /*36020*/  IMAD R31, R0, -0x60, R17 ;  /* 0xffffffa0001f7824 */ /* 0x000fe200078e0211 */
[----:B------:R-:W-:Y:S01]  /*36030*/  SHF.L.U32 R0, R27, 0x1f, RZ ;  /* 0x0000001f1b007819 */ /* 0x000fe200000006ff */
[----:B------:R-:W-:Y:S01]  /*36040*/  IMAD R17, R25, 0x8, R23 ;  /* 0x0000000819117824 */ /* 0x000fe200078e0217 */
[----:B------:R-:W-:Y:S03]  /*36050*/  BSSY B0, `(.L_x_4167) ;  /* 0x0000003000007945 */ /* 0x000fe60003800000 */
[----:B------:R-:W1:Y:S02]  /*36060*/  SYNCS.PHASECHK.TRANS64.TRYWAIT P0, [R17+URZ+0x32440], R0 ;  /* 0x03244000110075a7 */ /* 0x000e64000800017f */
[----:B-1----:R-:W-:Y:S05]  /*36070*/  @!P0 BRA `(.L_x_4168) ;  /* 0x0000006c00408947 */ /* 0x002fea0003800000 */
.L_x_4337:
[----:B------:R-:W-:Y:S05]  /*36080*/  BSYNC B0 ;  /* 0x0000000000007941 */ /* 0x000fea0003800000 */
.L_x_4167:
[----:B0-----:R-:W1:Y:S01]  /*36090*/  LDL R2, [R1+0x448] ;  /* 0x0004480001027983 */ /* 0x001e620000100800 */
[----:B------:R-:W-:Y:S01]  /*360a0*/  ULDC.64 UR4, c[0x0][0x300] ;  /* 0x0000c00000047ab9 */ /* 0x000fe20000000a00 */
[----:B------:R-:W-:Y:S02]  /*360b0*/  ULDC.64 UR6, c[0x0][0x2e8] ;  /* 0x0000ba0000067ab9 */ /* 0x000fe40000000a00 */
[----:B------:R-:W2:Y:S01]  /*360c0*/  LDL R4, [R1+0x444] ;  /* 0x0004440001047983 */ /* 0x000ea20000100800 */
[----:B------:R-:W-:Y:S02]  /*360d0*/  LOP3.LUT R22, R22, 0xfffffffd, RZ, 0xc0, !PT ;  /* 0xfffffffd16167812 */ /* 0x000fe400078ec0ff */
[----:B-1----:R-:W-:Y:S02]  /*360e0*/  SHF.R.S32.HI R0, RZ, 0x1f, R2 ;  /* 0x0000001fff007819 */ /* 0x002fe40000011402 */
[----:B--2---:R-:W-:-:S03]  /*360f0*/  SHF.R.S32.HI R5, RZ, 0x1f, R4 ;  /* 0x0000001fff057819 */ /* 0x004fc60000011404 */
[----:B------:R0:W-:Y:S04]  /*36100*/  STL [R1+0x484], R0 ;  /* 0x0004840001007387 */ /* 0x0001e80000100800 */
[----:B------:R1:W-:Y:S01]  /*36110*/  STL [R1+0x488], R5 ;  /* 0x0004880501007387 */ /* 0x0003e20000100800 */
[----:B0-----:R-:W-:-:S04]  /*36120*/  IMAD R0, R0, UR4, RZ ;  /* 0x0000000400007c24 */ /* 0x001fc8000f8e02ff */
        /* <DEDUP_REMOVED lines=8> */
[----:B------:R-:W1:Y:S02]  /*361b0*/  S2R R4, SR_TID.X ;  /* 0x0000000000047919 */ /* 0x000e640000002100 */
[----:B------:R-:W-:Y:S02]  /*361c0*/  IMAD.IADD R3, R3, 0x1, R0 ;  /* 0x0000000103037824 */ /* 0x000fe400078e0200 */
[----:B------:R-:W-:Y:S01]  /*361d0*/  IMAD.WIDE.U32 R2, R18, UR4, R2 ;  /* 0x0000000412027c25 */ /* 0x000fe2000f8e0002 */
[----:B------:R-:W-:Y:S02]  /*361e0*/  ULDC UR4, c[0x0][0x2f4] ;  /* 0x0000bd0000047ab9 */ /* 0x000fe40000000800 */
[----:B------:R-:W-:Y:S02]  /*361f0*/  LEA R0, P0, R2, UR6, 0x1 ;  /* 0x0000000602007c11 */ /* 0x000fe4000f8008ff */
[----:B-1----:R-:W-:Y:S01]  /*36200*/  LOP3.LUT R5, R4, 0x7f, RZ, 0xc0, !PT ;  /* 0x0000007f04057812 */ /* 0x002fe200078ec0ff */
[----:B------:R-:W-:Y:S01]  /*36210*/  IMAD R4, R18, UR5, R3 ;  /* 0x0000000512047c24 */ /* 0x000fe2000f8e0203 */
[----:B------:R-:W-:-:S02]  /*36220*/  UMOV UR5, 0xffffffff ;  /* 0xffffffff00057882 */ /* 0x000fc40000000000 */
[----:B------:R-:W-:Y:S02]  /*36230*/  SHF.R.U32.HI R6, RZ, 0x3, R5 ;  /* 0x00000003ff067819 */ /* 0x000fe40000011605 */
[----:B------:R-:W0:Y:S01]  /*36240*/  S2R R5, SR_TID.X ;  /* 0x0000000000057919 */ /* 0x000e220000002100 */
[----:B------:R-:W-:Y:S02]  /*36250*/  LEA.HI.X R4, R2, UR7, R4, 0x1, P0 ;  /* 0x0000000702047c11 */ /* 0x000fe400080f0c04 */
[----:B------:R-:W-:-:S05]  /*36260*/  IMAD.IADD R31, R31, 0x1, -R6 ;  /* 0x000000011f1f7824 */ /* 0x000fca00078e0a06 */
[----:B------:R-:W-:Y:S02]  /*36270*/  ISETP.GE.AND P0, PT, R31, 0x1, PT ;  /* 0x000000011f00780c */ /* 0x000fe40003f06270 */
[----:B0-----:R-:W-:Y:S01]  /*36280*/  SHF.L.U32 R7, R5, 0x3, RZ ;  /* 0x0000000305077819 */ /* 0x001fe200000006ff */
        /* <DEDUP_REMOVED lines=57> */
.L_x_4351:
        /* <DEDUP_REMOVED lines=10> */
.L_x_4170:
        /* <DEDUP_REMOVED lines=11> */
.L_x_4171:
[----:B------:R1:W-:Y:S02]  /*36770*/  SYNCS.ARRIVE.TRANS64.A1T0 RZ, [R17+URZ+0x32430], RZ ;  /* 0x032430ff11ff79a7 */ /* 0x0003e4000810003f */
[----:B------:R-:W-:Y:S05]  /*36780*/  WARPSYNC.ALL ;  /* 0x0000000000007948 */ /* 0x000fea0003800000 */
[----:B------:R-:W-:Y:S01]  /*36790*/  ULDC.64 UR4, c[0x0][0xaf8] ;  /* 0x0002be0000047ab9 */ /* 0x000fe20000000a00 */
[----:B------:R-:W-:Y:S01]  /*367a0*/  VIADD R0, R23, 0x18400 ;  /* 0x0001840017007836 */ /* 0x000fe20000000000 */
[----:B------:R-:W-:Y:S01]  /*367b0*/  BAR.SYNC.DEFER_BLOCKING 0x8, 0x180 ;  /* 0x0206000000007b1d */ /* 0x000fe20000010000 */
[----:B------:R-:W-:-:S03]  /*367c0*/  ISETP.NE.U32.AND P0, PT, RZ, UR4, PT ;  /* 0x00000004ff007c0c */ /* 0x000fc6000bf05070 */
[----:B------:R-:W-:Y:S02]  /*367d0*/  LOP3.LUT P1, RZ, R0, 0x3ff, RZ, 0xc0, !PT ;  /* 0x000003ff00ff7812 */ /* 0x000fe4000782c0ff */
[----:B------:R-:W-:Y:S01]  /*367e0*/  ISETP.NE.AND.EX P0, PT, RZ, UR5, PT, P0 ;  /* 0x00000005ff007c0c */ /* 0x000fe2000bf05300 */
[----:B------:R-:W-:Y:S01]  /*367f0*/  BSSY B6, `(.L_x_4172) ;  /* 0x0000019000067945 */ /* 0x000fe20003800000 */
[----:B------:R-:W-:Y:S02]  /*36800*/  SHF.R.S32.HI R0, RZ, 0x1f, R19 ;  /* 0x0000001fff007819 */ /* 0x000fe40000011413 */
[----:B0-----:R-:W-:Y:S02]  /*36810*/  SEL R2, R19, RZ, !P0 ;  /* 0x000000ff13027207 */ /* 0x001fe40004000000 */
[----:B------:R-:W-:-:S03]  /*36820*/  SEL R0, R0, RZ, !P0 ;  /* 0x000000ff00007207 */ /* 0x000fc60004000000 */
[----:B------:R-:W-:Y:S04]  /*36830*/  STL [R1+0x44c], R2 ;  /* 0x00044c0201007387 */ /* 0x000fe80000100800 */
[----:B------:R0:W-:Y:S02]  /*36840*/  STL [R1+0x474], R0 ;  /* 0x0004740001007387 */ /* 0x0001e40000100800 */
[----:B0-----:R-:W-:-:S05]  /*36850*/  SHF.R.S32.HI R0, RZ, 0x1f, R37 ;  /* 0x0000001fff007819 */ /* 0x001fca0000011425 */
[----:B------:R0:W-:Y:S01]  /*36860*/  STL [R1+0x468], R0 ;  /* 0x0004680001007387 */ /* 0x0001e20000100800 */
[----:B------:R-:W-:Y:S05]  /*36870*/  @!P1 BRA `(.L_x_4173) ;  /* 0x0000000000409947 */ /* 0x000fea0003800000 */
[----:B------:R-:W-:Y:S01]  /*36880*/  MOV R2, 0x0 ;  /* 0x0000000000027802 */ /* 0x000fe20000000f00 */
[----:B------:R-:W-:Y:S01]  /*36890*/  ULDC.64 UR4, c[0x4][0x98] ;  /* 0x0100260000047ab9 */ /* 0x000fe20000000a00 */
[----:B------:R-:W-:Y:S01]  /*368a0*/  ULDC.64 UR6, c[0x4][0xa0] ;  /* 0x0100280000067ab9 */ /* 0x000fe20000000a00 */
[----:B------:R-:W-:Y:S01]  /*368b0*/  ULDC.64 UR8, c[0x4][0x20] ;  /* 0x0100080000087ab9 */ /* 0x000fe20000000a00 */
[----:B------:R-:W-:Y:S01]  /*368c0*/  IMAD.U32 R4, RZ, RZ, UR4 ;  /* 0x00000004ff047e24 */ /* 0x000fe2000f8e00ff */
[----:B------:R-:W-:Y:S01]  /*368d0*/  MOV R6, UR6 ;  /* 0x0000000600067c02 */ /* 0x000fe20008000f00 */
[----:B------:R-:W2:Y:S01]  /*368e0*/  LDC.64 R2, c[0x4][R2] ;  /* 0x0100000002027b82 */ /* 0x000ea20000000a00 */
        /* <DEDUP_REMOVED lines=8> */
[----:B012---:R-:W-:Y:S05]  /*36970*/  CALL.ABS.NOINC R2 ;  /* 0x0000000002007343 */ /* 0x007fea0003c00000 */
.L_x_4173:
[----:B------:R-:W-:Y:S05]  /*36980*/  BSYNC B6 ;  /* 0x0000000000067941 */ /* 0x000fea0003800000 */
.L_x_4172:
[----:B0-----:R-:W2:Y:S01]  /*36990*/  LDL R0, [R1+0x468] ;  /* 0x0004680001007983 */ /* 0x001ea20000100800 */
[----:B------:R-:W0:Y:S01]  /*369a0*/  LDC R6, c[0x0][0x448] ;  /* 0x00011200ff067b82 */ /* 0x000e220000000800 */
[----:B------:R-:W-:Y:S02]  /*369b0*/  ULDC.64 UR4, c[0x0][0x298] ;  /* 0x0000a60000047ab9 */ /* 0x000fe40000000a00 */
[----:B------:R-:W3:Y:S04]  /*369c0*/  LDL R21, [R1+0x474] ;  /* 0x0004740001157983 */ /* 0x000ee80000100800 */
[----:B------:R-:W4:Y:S04]  /*369d0*/  LDL R20, [R1+0x44c] ;  /* 0x00044c0001147983 */ /* 0x000f280000100800 */
[----:B------:R0:W5:Y:S01]  /*369e0*/  LDL R9, [R1+0x440] ;  /* 0x0004400001097983 */ /* 0x0001620000100800 */
[----:B------:R-:W1:Y:S01]  /*369f0*/  S2R R2, SR_TID.X ;  /* 0x0000000000027919 */ /* 0x000e620000002100 */
[----:B------:R-:W1:Y:S01]  /*36a00*/  S2R R5, SR_TID.X ;  /* 0x0000000000057919 */ /* 0x000e620000002100 */
[----:B0-----:R-:W-:-:S13]  /*36a10*/  ISETP.NE.AND P0, PT, R6, 0x1, PT ;  /* 0x000000010600780c */ /* 0x001fda0003f05270 */
[----:B------:R-:W0:Y:S01]  /*36a20*/  @P0 LDC R3, c[0x0][0x44c] ;  /* 0x00011300ff030b82 */ /* 0x000e220000000800 */
[----:B-1----:R-:W-:-:S04]  /*36a30*/  LOP3.LUT R2, R2, 0x7f, RZ, 0xc0, !PT ;  /* 0x0000007f02027812 */ /* 0x002fc800078ec0ff */
[----:B------:R-:W-:Y:S01]  /*36a40*/  SHF.R.U32.HI R2, RZ, 0x3, R2 ;  /* 0x00000003ff027819 */ /* 0x000fe20000011602 */
[----:B------:R-:W-:-:S05]  /*36a50*/  IMAD.SHL.U32 R7, R5, 0x8, RZ ;  /* 0x0000000805077824 */ /* 0x000fca00078e00ff */
[----:B------:R-:W-:Y:S01]  /*36a60*/  LOP3.LUT R7, R7, 0x38, RZ, 0xc0, !PT ;  /* 0x0000003807077812 */ /* 0x000fe200078ec0ff */
[----:B--2---:R-:W-:Y:S02]  /*36a70*/  IMAD.MOV.U32 R4, RZ, RZ, R0 ;  /* 0x000000ffff047224 */ /* 0x004fe400078e0000 */
[----:B------:R-:W1:Y:S02]  /*36a80*/  S2R R0, SR_TID.X ;  /* 0x0000000000007919 */ /* 0x000e640000002100 */
[----:B------:R-:W-:-:S04]  /*36a90*/  IMAD R4, R4, UR4, RZ ;  /* 0x0000000404047c24 */ /* 0x000fc8000f8e02ff */
[----:B------:R-:W-:Y:S02]  /*36aa0*/  IMAD R4, R37, UR5, R4 ;  /* 0x0000000525047c24 */ /* 0x000fe4000f8e0204 */
[----:B-1----:R-:W-:-:S05]  /*36ab0*/  IMAD.SHL.U32 R0, R0, 0x10, RZ ;  /* 0x0000001000007824 */ /* 0x002fca00078e00ff */
[----:B------:R-:W-:Y:S02]  /*36ac0*/  LOP3.LUT R0, R2, 0x70, R0, 0xf8, !PT ;  /* 0x0000007002007812 */ /* 0x000fe400078ef800 */
[----:B------:R-:W1:Y:S03]  /*36ad0*/  @P0 LDC R2, c[0x0][0x450] ;  /* 0x00011400ff020b82 */ /* 0x000e660000000800 */
[----:B------:R-:W-:-:S04]  /*36ae0*/  IMAD.IADD R36, R0, 0x1, R35 ;  /* 0x0000000100247824 */ /* 0x000fc800078e0223 */
[----:B0-----:R-:W-:-:S04]  /*36af0*/  @P0 IMAD.HI.U32 R3, R36, R3, RZ ;  /* 0x0000000324030227 */ /* 0x001fc800078e00ff */
[----:B------:R-:W-:Y:S01]  /*36b00*/  IMAD.MOV.U32 R0, RZ, RZ, R36 ;  /* 0x000000ffff007224 */ /* 0x000fe200078e0024 */
[----:B-1----:R-:W-:Y:S01]  /*36b10*/  @P0 SHF.R.U32.HI R0, RZ, R2, R3 ;  /* 0x00000002ff000219 */ /* 0x002fe20000011603 */
[----:B------:R-:W-:Y:S01]  /*36b20*/  IMAD.WIDE.U32 R2, R37, UR4, RZ ;  /* 0x0000000425027c25 */ /* 0x000fe2000f8e00ff */
[----:B------:R-:W-:-:S03]  /*36b30*/  ULDC.64 UR4, c[0x0][0x2d8] ;  /* 0x0000b60000047ab9 */ /* 0x000fc60000000a00 */
[----:B------:R-:W-:Y:S02]  /*36b40*/  IMAD.IADD R3, R3, 0x1, R4 ;  /* 0x0000000103037824 */ /* 0x000fe400078e0204 */
[----:B------:R-:W-:-:S04]  /*36b50*/  IMAD.WIDE.U32 R2, R18, UR4, R2 ;  /* 0x0000000412027c25 */ /* 0x000fc8000f8e0002 */
[----:B------:R-:W-:Y:S01]  /*36b60*/  IMAD R3, R18, UR5, R3 ;  /* 0x0000000512037c24 */ /* 0x000fe2000f8e0203 */
[----:B------:R-:W-:Y:S02]  /*36b70*/  ULDC.64 UR4, c[0x0][0x2e0] ;  /* 0x0000b80000047ab9 */ /* 0x000fe40000000a00 */
[----:B---3--:R-:W-:Y:S02]  /*36b80*/  IMAD R4, R21, UR4, RZ ;  /* 0x0000000415047c24 */ /* 0x008fe4000f8e02ff */
[----:B----4-:R-:W-:-:S04]  /*36b90*/  IMAD.WIDE.U32 R2, R20, UR4, R2 ;  /* 0x0000000414027c25 */ /* 0x010fc8000f8e0002 */
[----:B------:R-:W-:Y:S01]  /*36ba0*/  IMAD R4, R20, UR5, R4 ;  /* 0x0000000514047c24 */ /* 0x000fe2000f8e0204 */
[----:B------:R-:W-:-:S03]  /*36bb0*/  ULDC.64 UR4, c[0x0][0x2d0] ;  /* 0x0000b40000047ab9 */ /* 0x000fc60000000a00 */
[----:B------:R-:W-:Y:S01]  /*36bc0*/  IMAD.IADD R3, R3, 0x1, R4 ;  /* 0x0000000103037824 */ /* 0x000fe200078e0204 */
[----:B------:R-:W-:Y:S01]  /*36bd0*/  SHF.R.S32.HI R4, RZ, 0x1f, R0 ;  /* 0x0000001fff047819 */ /* 0x000fe20000011400 */
[----:B------:R-:W-:-:S04]  /*36be0*/  IMAD.WIDE.U32 R2, R0, UR4, R2 ;  /* 0x0000000400027c25 */ /* 0x000fc8000f8e0002 */
[----:B------:R-:W-:-:S04]  /*36bf0*/  IMAD R4, R4, UR4, RZ ;  /* 0x0000000404047c24 */ /* 0x000fc8000f8e02ff */
[----:B------:R-:W-:Y:S01]  /*36c00*/  IMAD R4, R0, UR5, R4 ;  /* 0x0000000500047c24 */ /* 0x000fe2000f8e0204 */
[----:B------:R-:W-:Y:S01]  /*36c10*/  ULDC.64 UR4, c[0x0][0x2c8] ;  /* 0x0000b20000047ab9 */ /* 0x000fe20000000a00 */
[----:B------:R-:W-:Y:S02]  /*36c20*/  IMAD.MOV R0, RZ, RZ, -R0 ;  /* 0x000000ffff007224 */ /* 0x000fe400078e0a00 */
[----:B------:R-:W-:Y:S02]  /*36c30*/  IMAD.IADD R3, R3, 0x1, R4 ;  /* 0x0000000103037824 */ /* 0x000fe400078e0204 */
[----:B------:R-:W-:-:S04]  /*36c40*/  IMAD R0, R6, R0, R36 ;  /* 0x0000000006007224 */ /* 0x000fc800078e0224 */
[----:B------:R-:W-:Y:S01]  /*36c50*/  IMAD.WIDE.U32 R2, R0, UR4, R2 ;  /* 0x0000000400027c25 */ /* 0x000fe2000f8e0002 */
[----:B------:R-:W-:-:S05]  /*36c60*/  SHF.R.S32.HI R4, RZ, 0x1f, R0 ;  /* 0x0000001fff047819 */ /* 0x000fca0000011400 */
[----:B------:R-:W-:-:S04]  /*36c70*/  IMAD R4, R4, UR4, RZ ;  /* 0x0000000404047c24 */ /* 0x000fc8000f8e02ff */
[----:B------:R-:W-:Y:S01]  /*36c80*/  IMAD R4, R0, UR5, R4 ;  /* 0x0000000500047c24 */ /* 0x000fe2000f8e0204 */
[----:B------:R-:W-:Y:S02]  /*36c90*/  ULDC.64 UR4, c[0x0][0x280] ;  /* 0x0000a00000047ab9 */ /* 0x000fe40000000a00 */
[----:B------:R-:W-:Y:S01]  /*36ca0*/  LEA R0, P0, R2, UR4, 0x1 ;  /* 0x0000000402007c11 */ /* 0x000fe2000f8008ff */
[----:B------:R-:W-:Y:S01]  /*36cb0*/  IMAD.IADD R3, R3, 0x1, R4 ;  /* 0x0000000103037824 */ /* 0x000fe200078e0204 */
[----:B------:R-:W-:Y:S01]  /*36cc0*/  ULDC UR4, c[0x0][0x2b8] ;  /* 0x0000ae0000047ab9 */ /* 0x000fe20000000800 */
[----:B------:R-:W-:-:S03]  /*36cd0*/  LOP3.LUT R20, R5, 0x7f, RZ, 0xc0, !PT ;  /* 0x0000007f05147812 */ /* 0x000fc600078ec0ff */
[----:B------:R-:W-:Y:S01]  /*36ce0*/  LEA.HI.X R3, R2, UR5, R3, 0x1, P0 ;  /* 0x0000000502037c11 */ /* 0x000fe200080f0c03 */
[----:B------:R-:W-:Y:S01]  /*36cf0*/  UMOV UR5, 0xffffffff ;  /* 0xffffffff00057882 */ /* 0x000fe20000000000 */
[----:B------:R-:W-:Y:S02]  /*36d00*/  ISETP.GE.AND P1, PT, R7, UR4, PT ;  /* 0x0000000407007c0c */ /* 0x000fe4000bf26270 */
[----:B------:R-:W-:Y:S01]  /*36d10*/  SHF.R.U32.HI R8, RZ, 0x3, R20 ;  /* 0x00000003ff087819 */ /* 0x000fe20000011614 */
[----:B------:R-:W-:Y:S10]  /*36d20*/  BRA.DIV UR5, `(.L_x_4174) ;  /* 0x0000006a05287947 */ /* 0x000ff4000b800000 */
[----:B------:R-:W0:Y:S01]  /*36d30*/  SHFL.IDX PT, R5, R0, RZ, 0x181f ;  /* 0x00181fff00057589 */ /* 0x000e2200000e0000 */
[----:B-----5:R-:W-:Y:S01]  /*36d40*/  IMAD R2, R9, R6, RZ ;  /* 0x0000000609027224 */ /* 0x020fe200078e02ff */
[----:B------:R-:W-:Y:S02]  /*36d50*/  IADD3 R35, R8, R35, RZ ;  /* 0x0000002308237210 */ /* 0x000fe40007ffe0ff */
[----:B------:R-:W1:Y:S02]  /*36d60*/  SHFL.IDX PT, R4, R3, RZ, 0x181f ;  /* 0x00181fff03047589 */ /* 0x000e6400000e0000 */
[C---:B------:R-:W-:Y:S01]  /*36d70*/  ISETP.GE.AND P0, PT, R35.reuse, R2, PT ;  /* 0x000000022300720c */ /* 0x040fe20003f06270 */
[C---:B------:R-:W-:Y:S02]  /*36d80*/  VIADD R6, R35.reuse, 0x10 ;  /* 0x0000001023067836 */ /* 0x040fe40000000000 */
[----:B------:R-:W-:-:S03]  /*36d90*/  VIADD R8, R35, 0x40 ;  /* 0x0000004023087836 */ /* 0x000fc60000000000 */
[----:B------:R2:W-:Y:S04]  /*36da0*/  STL [R1+0x458], R6 ;  /* 0x0004580601007387 */ /* 0x0005e80000100800 */
[----:B------:R-:W-:Y:S03]  /*36db0*/  STL [R1+0x464], R8 ;  /* 0x0004640801007387 */ /* 0x000fe60000100800 */
        /* <DEDUP_REMOVED lines=18> */
[----:B------:R-:W-:Y:S01]  /*36ee0*/  ISETP.GE.AND P0, PT, R6, R2, PT ;  /* 0x000000020600720c */ /* 0x000fe20003f06270 */
[----:B------:R-:W-:-:S05]  /*36ef0*/  VIADD R6, R35, 0x30 ;  /* 0x0000003023067836 */ /* 0x000fca0000000000 */
        /* <DEDUP_REMOVED lines=51> */
.L_x_4368:
[----:B0-2---:R-:W-:-:S05]  /*37230*/  VIADD R4, R35, 0x70 ;  /* 0x0000007023047836 */ /* 0x005fca0000000000 */
        /* <DEDUP_REMOVED lines=10> */
.L_x_4175:
        /* <DEDUP_REMOVED lines=28> */
.L_x_4177:
[----:B------:R-:W-:Y:S05]  /*374a0*/  BSYNC B6 ;  /* 0x0000000000067941 */ /* 0x000fea0003800000 */
.L_x_4176:
        /* <DEDUP_REMOVED lines=22> */
[----:B------:R-:W-:Y:S01]  /*37610*/  ULDC.64 UR4, c[0x0][0x3d0] ;  /* 0x0000f40000047ab9 */ /* 0x000fe20000000a00 */
[----:B------:R-:W-:Y:S02]  /*37620*/  IMAD.SHL.U32 R20, R8, 0x8, RZ ;  /* 0x0000000808147824 */ /* 0x000fe400078e00ff */
[----:B------:R-:W-:Y:S02]  /*37630*/  IMAD.IADD R3, R3, 0x1, R0 ;  /* 0x0000000103037824 */ /* 0x000fe400078e0200 */
[----:B------:R-:W1:Y:S01]  /*37640*/  @P0 LDC R0, c[0x0][0x44c] ;  /* 0x00011300ff000b82 */ /* 0x000e620000000800 */
[----:B------:R-:W-:-:S04]  /*37650*/  LOP3.LUT R20, R20, 0x38, RZ, 0xc0, !PT ;  /* 0x0000003814147812 */ /* 0x000fc800078ec0ff */
[C---:B------:R-:W-:Y:S02]  /*37660*/  LOP3.LUT R10, R20.reuse, 0x40, RZ, 0xfc, !PT ;  /* 0x00000040140a7812 */ /* 0x040fe400078efcff */
[C---:B------:R-:W-:Y:S02]  /*37670*/  LOP3.LUT R9, R20.reuse, 0x80, RZ, 0xfc, !PT ;  /* 0x0000008014097812 */ /* 0x040fe400078efcff */
[----:B------:R-:W-:Y:S01]  /*37680*/  LOP3.LUT R8, R20, 0xc0, RZ, 0xfc, !PT ;  /* 0x000000c014087812 */ /* 0x000fe200078efcff */
[----:B-1----:R-:W-:-:S05]  /*37690*/  @P0 IMAD.HI.U32 R0, R36, R0, RZ ;  /* 0x0000000024000227 */ /* 0x002fca00078e00ff */
[----:B0-----:R-:W-:-:S04]  /*376a0*/  @P0 SHF.R.U32.HI R4, RZ, R5, R0 ;  /* 0x00000005ff040219 */ /* 0x001fc80000011600 */
[--C-:B------:R-:W-:Y:S01]  /*376b0*/  SHF.R.S32.HI R5, RZ, 0x1f, R4.reuse ;  /* 0x0000001fff057819 */ /* 0x100fe20000011404 */
[----:B------:R-:W-:Y:S02]  /*376c0*/  IMAD.MOV R0, RZ, RZ, -R4 ;  /* 0x000000ffff007224 */ /* 0x000fe400078e0a04 */
[----:B------:R-:W-:-:S04]  /*376d0*/  IMAD.WIDE.U32 R2, R4, UR4, R2 ;  /* 0x0000000404027c25 */ /* 0x000fc8000f8e0002 */
[----:B------:R-:W-:Y:S02]  /*376e0*/  IMAD R0, R6, R0, R36 ;  /* 0x0000000006007224 */ /* 0x000fe400078e0224 */
        /* <DEDUP_REMOVED lines=23> */
[----:B------:R-:W5:Y:S04]  /*37860*/  LDL.LU R8, [R1+0x45c] ;  /* 0x00045c0001087983 */ /* 0x000f680000300800 */
[----:B------:R-:W-:Y:S01]  /*37870*/  SHFL.IDX PT, R2, R0, RZ, 0x181f ;  /* 0x00181fff00027589 */ /* 0x000fe200000e0000 */
[----:B--2---:R-:W-:Y:S01]  /*37880*/  IMAD R5, R11, R6, RZ ;  /* 0x000000060b057224 */ /* 0x004fe200078e02ff */
[----:B---3--:R-:W-:-:S02]  /*37890*/  MOV R11, R3 ;  /* 0x00000003000b7202 */ /* 0x008fc40000000f00 */
[----:B------:R-:W0:Y:S02]  /*378a0*/  SHFL.IDX PT, R3, R4, RZ, 0x181f ;  /* 0x00181fff04037589 */ /* 0x000e2400000e0000 */
[----:B------:R-:W-:-:S13]  /*378b0*/  ISETP.GE.AND P0, PT, R35, R5, PT ;  /* 0x000000052300720c */ /* 0x000fda0003f06270 */
[----:B0-----:R-:W-:-:S05]  /*378c0*/  @!P0 LEA R3, P6, R7, R3, 0x1 ;  /* 0x0000000307038211 */ /* 0x001fca00078c08ff */
[----:B------:R-:W-:-:S05]  /*378d0*/  @!P0 IMAD.X R2, RZ, RZ, R2, P6 ;  /* 0x000000ffff028224 */ /* 0x000fca00030e0602 */
[----:B------:R-:W-:-:S04]  /*378e0*/  @!P0 LOP3.LUT R3, R3, R2, RZ, 0x3c, !PT ;  /* 0x0000000203038212 */ /* 0x000fc800078e3cff */
[----:B------:R-:W-:-:S04]  /*378f0*/  @!P0 LOP3.LUT R2, R3, R2, RZ, 0x3c, !PT ;  /* 0x0000000203028212 */ /* 0x000fc800078e3cff */
[----:B------:R-:W-:-:S05]  /*37900*/  @!P0 LOP3.LUT R3, R3, R2, RZ, 0x3c, !PT ;  /* 0x0000000203038212 */ /* 0x000fca00078e3cff */
[----:B------:R-:W-:Y:S01]  /*37910*/  @!PT LDS RZ, [RZ] ;  /* 0x00000000fffff984 */ /* 0x000fe20000000800 */
[----:B------:R-:W-:Y:S04]  /*37920*/  @!P0 LDGSTS.E.BYPASS.LTC128B.128 [R26+0x22400], desc[UR44][R2.64], !P4 ;  /* 0x22400000021a8fae */ /* 0x000fe8000e101d6c */
[----:B------:R-:W-:Y:S04]  /*37930*/  @!P0 LDGSTS.E.BYPASS.LTC128B.128 [R26+0x26400], desc[UR44][R2.64+0x80], !P3 ;  /* 0x26400080021a8fae */ /* 0x000fe8000d901d6c */
[----:B------:R-:W-:Y:S04]  /*37940*/  @!P0 LDGSTS.E.BYPASS.LTC128B.128 [R26+0x2a400], desc[UR44][R2.64+0x100], !P2 ;  /* 0x2a400100021a8fae */ /* 0x000fe8000d101d6c */
[----:B------:R0:W-:Y:S01]  /*37950*/  @!P0 LDGSTS.E.BYPASS.LTC128B.128 [R26+0x2e400], desc[UR44][R2.64+0x180], !P1 ;  /* 0x2e400180021a8fae */ /* 0x0001e2000c901d6c */
[----:B----4-:R-:W-:Y:S01]  /*37960*/  ISETP.GE.AND P0, PT, R10, R5, PT ;  /* 0x000000050a00720c */ /* 0x010fe20003f06270 */
[----:B-----5:R-:W-:-:S02]  /*37970*/  IMAD.MOV.U32 R10, RZ, RZ, R9 ;  /* 0x000000ffff0a7224 */ /* 0x020fc400078e0009 */
[----:B------:R-:W2:Y:S04]  /*37980*/  LDL.LU R9, [R1+0x46c] ;  /* 0x00046c0001097983 */ /* 0x000ea80000300800 */
[----:B0-----:R-:W0:Y:S04]  /*37990*/  SHFL.IDX PT, R2, R4, 0x1, 0x181f ;  /* 0x00381f0004027f89 */ /* 0x001e2800000e0000 */
[----:B------:R-:W1:Y:S02]  /*379a0*/  SHFL.IDX PT, R6, R0, 0x1, 0x181f ;  /* 0x00381f0000067f89 */ /* 0x000e6400000e0000 */
[----:B0-----:R-:W-:-:S05]  /*379b0*/  @!P0 LEA R2, P6, R7, R2, 0x1 ;  /* 0x0000000207028211 */ /* 0x001fca00078c08ff */
[----:B-1----:R-:W-:-:S05]  /*379c0*/  @!P0 IMAD.X R3, RZ, RZ, R6, P6 ;  /* 0x000000ffff038224 */ /* 0x002fca00030e0606 */
[----:B------:R-:W-:Y:S04]  /*379d0*/  @!P0 LDGSTS.E.BYPASS.LTC128B.128 [R26+0x22c00], desc[UR44][R2.64], !P4 ;  /* 0x22c00000021a8fae */ /* 0x000fe8000e101d6c */
[----:B------:R-:W-:Y:S04]  /*379e0*/  @!P0 LDGSTS.E.BYPASS.LTC128B.128 [R26+0x26c00], desc[UR44][R2.64+0x80], !P3 ;  /* 0x26c00080021a8fae */ /* 0x000fe8000d901d6c */
[----:B------:R-:W-:Y:S04]  /*379f0*/  @!P0 LDGSTS.E.BYPASS.LTC128B.128 [R26+0x2ac00], desc[UR44][R2.64+0x100], !P2 ;  /* 0x2ac00100021a8fae */ /* 0x000fe8000d101d6c */
[----:B------:R0:W-:Y:S01]  /*37a00*/  @!P0 LDGSTS.E.BYPASS.LTC128B.128 [R26+0x2ec00], desc[UR44][R2.64+0x180], !P1 ;  /* 0x2ec00180021a8fae */ /* 0x0001e2000c901d6c */
[----:B------:R-:W-:-:S03]  /*37a10*/  ISETP.GE.AND P0, PT, R8, R5, PT ;  /* 0x000000050800720c */ /* 0x000fc60003f06270 */
[----:B------:R-:W3:Y:S04]  /*37a20*/  LDL.LU R8, [R1+0x470] ;  /* 0x0004700001087983 */ /* 0x000ee80000300800 */
[----:B0-----:R-:W0:Y:S04]  /*37a30*/  SHFL.IDX PT, R2, R4, 0x2, 0x181f ;  /* 0x00581f0004027f89 */ /* 0x001e2800000e0000 */
[----:B------:R-:W1:Y:S02]  /*37a40*/  SHFL.IDX PT, R6, R0, 0x2, 0x181f ;  /* 0x00581f0000067f89 */ /* 0x000e6400000e0000 */
[----:B0-----:R-:W-:-:S05]  /*37a50*/  @!P0 LEA R2, P6, R7, R2, 0x1 ;  /* 0x0000000207028211 */ /* 0x001fca00078c08ff */
[----:B-1----:R-:W-:-:S05]  /*37a60*/  @!P0 IMAD.X R3, RZ, RZ, R6, P6 ;  /* 0x000000ffff038224 */ /* 0x002fca00030e0606 */
        /* <DEDUP_REMOVED lines=42> */
.L_x_4386:
        /* <DEDUP_REMOVED lines=13> */
.L_x_4180:
[----:B------:R-:W-:Y:S05]  /*37de0*/  BSYNC B0 ;  /* 0x0000000000007941 */ /* 0x000fea0003800000 */
.L_x_4179:
[----:B------:R-:W-:Y:S01]  /*37df0*/  NOP ;  /* 0x0000000000007918 */ /* 0x000fe20000000000 */
[----:B------:R-:W-:-:S13]  /*37e00*/  PLOP3.LUT P0, PT, PT, PT, PT, 0x80, 0x0 ;  /* 0x000000000000781c */ /* 0x000fda0003f0f070 */
.L_x_4181:
[----:B------:R-:W-:Y:S02]  /*37e10*/  PLOP3.LUT P1, PT, P1, P0, PT, 0xa2, 0x0 ;  /* 0x000000000000781c */ /* 0x000fe40000f21472 */
[----:B------:R-:W-:-:S08]  /*37e20*/  @P0 R2UR P1, UR4, R23 ;  /* 0x00000000170402ca */ /* 0x000fd00000020000 */
[----:B------:R-:W-:-:S05]  /*37e30*/  @P0 PLOP3.LUT P0, PT, P1, PT, PT, 0x80, 0x0 ;  /* 0x000000000000081c */ /* 0x000fca0000f0f070 */
[----:B------:R-:W-:Y:S01]  /*37e40*/  @!P1 SYNCS.ARRIVE.TRANS64.RED.A0T1 RZ, [UR4+0x32410], RZ ;  /* 0x032410ffffff99a7 */ /* 0x000fe20008200404 */
[----:B------:R-:W-:Y:S07]  /*37e50*/  @!P1 ARRIVES.LDGSTSBAR.64.TRANSCNT [UR4+0x32410] ;  /* 0x03241000ff0099b0 */ /* 0x000fee0008000a84 */
[----:B------:R-:W-:Y:S05]  /*37e60*/  @P0 BRA.U.ANY `(.L_x_4181) ;  /* 0xfffffffd00e80947 */ /* 0x000fea000393ffff */
[----:B01----:R-:W3:Y:S02]  /*37e70*/  LDL.LU R2, [R1+0x480] ;  /* 0x0004800001027983 */ /* 0x003ee40000300800 */
[----:B---3--:R-:W-:-:S05]  /*37e80*/  VIADD R2, R2, 0x1 ;  /* 0x0000000102027836 */ /* 0x008fca0000000000 */
        /* <DEDUP_REMOVED lines=10> */
.L_x_4387:
[----:B------:R-:W-:Y:S05]  /*37f30*/  BSYNC B0 ;  /* 0x0000000000007941 */ /* 0x000fea0003800000 */
.L_x_4182:
[----:B------:R-:W-:-:S05]  /*37f40*/  IMAD.U32 R2, RZ, RZ, UR40 ;  /* 0x00000028ff027e24 */ /* 0x000fca000f8e00ff */
[----:B------:R-:W-:-:S13]  /*37f50*/  ISETP.NE.AND P0, PT, R2, 0x3, PT ;  /* 0x000000030200780c */ /* 0x000fda0003f05270 */
[----:B------:R-:W-:Y:S05]  /*37f60*/  @!P0 BRA `(.L_x_4184) ;  /* 0x0000000000048947 */ /* 0x000fea0003800000 */
[----:B------:R-:W-:Y:S01]  /*37f70*/  BPT.TRAP 0x1 ;  /* 0x000000040000795c */ /* 0x000fe20000300000 */
.L_x_4184:
[----:B0-----:R-:W-:Y:S01]  /*37f80*/  SHF.L.U32 R0, R27, 0x1f, RZ ;  /* 0x0000001f1b007819 */ /* 0x001fe200000006ff */
[----:B------:R-:W-:Y:S03]  /*37f90*/  BSSY B0, `(.L_x_4185) ;  /* 0x0000003000007945 */ /* 0x000fe60003800000 */
[----:B------:R-:W0:Y:S02]  /*37fa0*/  SYNCS.PHASECHK.TRANS64.TRYWAIT P0, [R17+URZ+0x32460], R0 ;  /* 0x03246000110075a7 */ /* 0x000e24000800017f */
[----:B0-----:R-:W-:Y:S05]  /*37fb0*/  @!P0 BRA `(.L_x_4186) ;  /* 0x0000006c00a88947 */ /* 0x001fea0003800000 */
.L_x_4388:
[----:B------:R-:W-:Y:S05]  /*37fc0*/  BSYNC B0 ;  /* 0x0000000000007941 */ /* 0x000fea0003800000 */
.L_x_4185:
[----:B------:R-:W0:Y:S01]  /*37fd0*/  LDL.LU R3, [R1+0x484] ;  /* 0x0004840001037983 */ /* 0x000e220000300800 */
[----:B------:R-:W-:Y:S01]  /*37fe0*/  ULDC.64 UR4, c[0x0][0x328] ;  /* 0x0000ca0000047ab9 */ /* 0x000fe20000000a00 */
[----:B------:R-:W-:Y:S02]  /*37ff0*/  ULDC.64 UR6, c[0x0][0x318] ;  /* 0x0000c60000067ab9 */ /* 0x000fe40000000a00 */
[----:B------:R-:W3:Y:S04]  /*38000*/  LDL.LU R2, [R1+0x448] ;  /* 0x0004480001027983 */ /* 0x000ee80000300800 */
[----:B------:R-:W4:Y:S04]  /*38010*/  LDL.LU R7, [R1+0x488] ;  /* 0x0004880001077983 */ /* 0x000f280000300800 */
[----:B--2---:R-:W2:Y:S04]  /*38020*/  LDL.LU R6, [R1+0x444] ;  /* 0x0004440001067983 */ /* 0x004ea80000300800 */
[----:B------:R-:W5:Y:S01]  /*38030*/  LDL.LU R4, [R1+0x49c] ;  /* 0x00049c0001047983 */ /* 0x000f620000300800 */
[----:B------:R-:W-:-:S02]  /*38040*/  LOP3.LUT P3, RZ, R22, 0x10, RZ, 0xc0, !PT ;  /* 0x0000001016ff7812 */ /* 0x000fc4000786c0ff */
[C---:B------:R-:W-:Y:S02]  /*38050*/  LOP3.LUT P2, RZ, R22.reuse, 0x8, RZ, 0xc0, !PT ;  /* 0x0000000816ff7812 */ /* 0x040fe4000784c0ff */
[C---:B------:R-:W-:Y:S02]  /*38060*/  LOP3.LUT P1, RZ, R22.reuse, 0x4, RZ, 0xc0, !PT ;  /* 0x0000000416ff7812 */ /* 0x040fe4000782c0ff */
[----:B------:R-:W-:Y:S01]  /*38070*/  LOP3.LUT P4, RZ, R22, 0x1, RZ, 0xc0, !PT ;  /* 0x0000000116ff7812 */ /* 0x000fe2000788c0ff */
[----:B0-----:R-:W-:-:S04]  /*38080*/  IMAD R0, R3, UR4, RZ ;  /* 0x0000000403007c24 */ /* 0x001fc8000f8e02ff */
[C---:B---3--:R-:W-:Y:S02]  /*38090*/  IMAD R5, R2.reuse, UR5, R0 ;  /* 0x0000000502057c24 */ /* 0x048fe4000f8e0200 */
[----:B------:R-:W-:Y:S01]  /*380a0*/  IMAD.WIDE.U32 R2, R2, UR4, RZ ;  /* 0x0000000402027c25 */ /* 0x000fe2000f8e00ff */
[----:B------:R-:W-:-:S03]  /*380b0*/  ULDC.64 UR4, c[0x0][0x338] ;  /* 0x0000ce0000047ab9 */ /* 0x000fc60000000a00 */
[----:B------:R-:W-:Y:S02]  /*380c0*/  IMAD.IADD R3, R3, 0x1, R5 ;  /* 0x0000000103037824 */ /* 0x000fe400078e0205 */
[----:B----4-:R-:W-:Y:S01]  /*380d0*/  IMAD R0, R7, UR4, RZ ;  /* 0x0000000407007c24 */ /* 0x010fe2000f8e02ff */
[----:B------:R-:W-:Y:S01]  /*380e0*/  SEL R7, RZ, 0x8, P1 ;  /* 0x00000008ff077807 */ /* 0x000fe20000800000 */
[----:B--2---:R-:W-:-:S04]  /*380f0*/  IMAD.WIDE.U32 R2, R6, UR4, R2 ;  /* 0x0000000406027c25 */ /* 0x004fc8000f8e0002 */
        /* <DEDUP_REMOVED lines=21> */
[----:B------:R-:W-:-:S04]  /*38250*/  LOP3.LUT R2, R2, 0x38, RZ, 0xc0, !PT ;  /* 0x0000003802027812 */ /* 0x000fc800078ec0ff */
[----:B------:R-:W-:-:S04]  /*38260*/  SHF.L.U32 R0, R2, 0x1, RZ ;  /* 0x0000000102007819 */ /* 0x000fc800000006ff */
        /* <DEDUP_REMOVED lines=61> */
.L_x_4402:
        /* <DEDUP_REMOVED lines=15> */
.L_x_4188:
        /* <DEDUP_REMOVED lines=11> */
.L_x_4189:
[----:B------:R-:W2:Y:S01]  /*387e0*/  LDL.LU R2, [R1+0x47c] ;  /* 0x00047c0001027983 */ /* 0x000ea20000300800 */
[----:B------:R0:W-:Y:S01]  /*387f0*/  SYNCS.ARRIVE.TRANS64.A1T0 RZ, [R17+URZ+0x32450], RZ ;  /* 0x032450ff11ff79a7 */ /* 0x0001e2000810003f */
[----:B------:R-:W-:Y:S01]  /*38800*/  BSSY B0, `(.L_x_4190) ;  /* 0x00000dc000007945 */ /* 0x000fe20003800000 */
[----:B--2---:R-:W-:-:S05]  /*38810*/  VIADD R10, R2, 0xfffffffe ;  /* 0xfffffffe020a7836 */ /* 0x004fca0000000000 */
[----:B------:R-:W-:-:S13]  /*38820*/  ISETP.GE.AND P0, PT, R10, R32, PT ;  /* 0x000000200a00720c */ /* 0x000fda0003f06270 */
[----:B0-----:R-:W-:Y:S05]  /*38830*/  @!P0 BRA `(.L_x_4191) ;  /* 0x0000000c00608947 */ /* 0x001fea0003800000 */
.L_x_4204:
        /* <DEDUP_REMOVED lines=33> */
[----:B------:R-:W-:Y:S01]  /*38a50*/  IADD3 R5, -R11, RZ, RZ ;  /* 0x000000ff0b057210 */ /* 0x000fe20007ffe1ff */
[----:B------:R-:W-:Y:S05]  /*38a60*/  YIELD ;  /* 0x0000000000007946 */ /* 0x000fea0003800000 */
[----:B------:R-:W-:Y:S01]  /*38a70*/  SEL R2, RZ, 0x1, P0 ;  /* 0x00000001ff027807 */ /* 0x000fe20000000000 */
[----:B------:R-:W-:Y:S01]  /*38a80*/  IMAD R5, R8, R5, R9 ;  /* 0x0000000508057224 */ /* 0x000fe200078e0209 */
[----:B------:R-:W-:Y:S01]  /*38a90*/  SEL R25, R25, RZ, P0 ;  /* 0x000000ff19197207 */ /* 0x000fe20000000000 */
[----:B------:R-:W-:Y:S01]  /*38aa0*/  VIADD R10, R10, 0xffffffff ;  /* 0xffffffff0a0a7836 */ /* 0x000fe20000000000 */
[----:B------:R-:W-:-:S02]  /*38ab0*/  LOP3.LUT R27, R27, R2, RZ, 0x3c, !PT ;  /* 0x000000021b1b7212 */ /* 0x000fc400078e3cff */
[----:B------:R-:W-:Y:S01]  /*38ac0*/  ISETP.GT.AND P2, PT, R3, R32, PT ;  /* 0x000000200300720c */ /* 0x000fe20003f44270 */
[----:B0-----:R-:W-:-:S12]  /*38ad0*/  @!P1 BRA `(.L_x_4192) ;  /* 0x0000000000049947 */ /* 0x001fd80003800000 */
[----:B------:R-:W-:Y:S01]  /*38ae0*/  BPT.TRAP 0x1 ;  /* 0x000000040000795c */ /* 0x000fe20000300000 */
.L_x_4192:
[----:B------:R-:W-:Y:S01]  /*38af0*/  IMAD R6, R25, 0x8, R23 ;  /* 0x0000000819067824 */ /* 0x000fe200078e0217 */
[----:B------:R-:W-:Y:S01]  /*38b00*/  SHF.L.U32 R21, R27, 0x1f, RZ ;  /* 0x0000001f1b157819 */ /* 0x000fe200000006ff */
[----:B------:R-:W-:Y:S01]  /*38b10*/  BSSY B1, `(.L_x_4193) ;  /* 0x0000004000017945 */ /* 0x000fe20003800000 */
[----:B------:R-:W-:Y:S02]  /*38b20*/  SHF.R.S32.HI R17, RZ, 0x1f, R5 ;  /* 0x0000001fff117819 */ /* 0x000fe40000011405 */
[----:B------:R-:W0:Y:S02]  /*38b30*/  SYNCS.PHASECHK.TRANS64.TRYWAIT P0, [R6+URZ+0x32440], R21 ;  /* 0x03244015060075a7 */ /* 0x000e24000800017f */
[----:B0-----:R-:W-:Y:S05]  /*38b40*/  @!P0 BRA `(.L_x_4194) ;  /* 0x0000006c00188947 */ /* 0x001fea0003800000 */
.L_x_4403:
[----:B------:R-:W-:Y:S05]  /*38b50*/  BSYNC B1 ;  /* 0x0000000000017941 */ /* 0x000fea0003800000 */
.L_x_4193:
        /* <DEDUP_REMOVED lines=12> */
[----:B------:R-:W-:-:S03]  /*38c20*/  ULDC.64 UR4, c[0x0][0x308] ;  /* 0x0000c20000047ab9 */ /* 0x000fc60000000a00 */
[----:B------:R-:W-:Y:S02]  /*38c30*/  IMAD.IADD R3, R3, 0x1, R7 ;  /* 0x0000000103037824 */ /* 0x000fe400078e0207 */
        /* <DEDUP_REMOVED lines=36> */
.L_x_4417:
        /* <DEDUP_REMOVED lines=8> */
.L_x_4196:
        /* <DEDUP_REMOVED lines=11> */
.L_x_4197:
[----:B------:R2:W-:Y:S01]  /*38fb0*/  SYNCS.ARRIVE.TRANS64.A1T0 RZ, [R6+URZ+0x32430], RZ ;  /* 0x032430ff06ff79a7 */ /* 0x0005e2000810003f */
[----:B------:R-:W-:Y:S05]  /*38fc0*/  @!P3 BRA `(.L_x_4198) ;  /* 0x000000000004b947 */ /* 0x000fea0003800000 */
[----:B------:R-:W-:Y:S01]  /*38fd0*/  BPT.TRAP 0x1 ;  /* 0x000000040000795c */ /* 0x000fe20000300000 */
.L_x_4198:
[----:B------:R-:W3:Y:S01]  /*38fe0*/  SYNCS.PHASECHK.TRANS64.TRYWAIT P0, [R6+URZ+0x32460], R21 ;  /* 0x03246015060075a7 */ /* 0x000ee2000800017f */
[----:B------:R-:W-:Y:S04]  /*38ff0*/  BSSY B1, `(.L_x_4199) ;  /* 0x0000002000017945 */ /* 0x000fe80003800000 */
[----:B---3--:R-:W-:Y:S05]  /*39000*/  @!P0 BRA `(.L_x_4200) ;  /* 0x0000006c00a08947 */ /* 0x008fea0003800000 */
.L_x_4418:
[----:B------:R-:W-:Y:S05]  /*39010*/  BSYNC B1 ;  /* 0x0000000000017941 */ /* 0x000fea0003800000 */
.L_x_4199:
[----:B------:R-:W-:Y:S01]  /*39020*/  ULDC.64 UR4, c[0x0][0x328] ;  /* 0x0000ca0000047ab9 */ /* 0x000fe20000000a00 */
[----:B------:R-:W-:Y:S01]  /*39030*/  ULDC.64 UR6, c[0x0][0x318] ;  /* 0x0000c60000067ab9 */ /* 0x000fe20000000a00 */
[----:B------:R-:W-:Y:S01]  /*39040*/  IMAD R2, R17, UR4, RZ ;  /* 0x0000000411027c24 */ /* 0x000fe2000f8e02ff */
[C---:B------:R-:W-:Y:S01]  /*39050*/  LOP3.LUT P5, RZ, R22.reuse, 0x1, RZ, 0xc0, !PT ;  /* 0x0000000116ff7812 */ /* 0x040fe200078ac0ff */
[----:B-1----:R-:W-:Y:S01]  /*39060*/  IMAD R8, R25, 0x6000, R30 ;  /* 0x0000600019087824 */ /* 0x002fe200078e021e */
        /* <DEDUP_REMOVED lines=24> */
[----:B------:R-:W1:Y:S01]  /*391f0*/  SHFL.IDX PT, R14, R7, 0x1, 0x181f ;  /* 0x00381f00070e7f89 */ /* 0x000e6200000e0000 */
[----:B----4-:R-:W-:-:S05]  /*39200*/  IADD3.X R3, RZ, R3, RZ, P0, !PT ;  /* 0x00000003ff037210 */ /* 0x010fca00007fe4ff */
        /* <DEDUP_REMOVED lines=29> */
[----:B------:R0:W4:Y:S02]  /*393e0*/  SHFL.IDX PT, R14, R7, 0x5, 0x181f ;  /* 0x00b81f00070e7f89 */ /* 0x00012400000e0000 */
[----:B------:R-:W-:-:S05]  /*393f0*/  IMAD.X R3, RZ, RZ, R17, P0 ;  /* 0x000000ffff037224 */ /* 0x000fca00000e0611 */
[----:B------:R0:W-:Y:S04]  /*39400*/  LDGSTS.E.BYPASS.LTC128B.128 [R8+0x2400], desc[UR44][R2.64], !P5 ;  /* 0x0240000002087fae */ /* 0x0001e8000e901d6c */
[----:B------:R0:W-:Y:S04]  /*39410*/  LDGSTS.E.BYPASS.LTC128B.128 [R8+0x5400], desc[UR44][R2.64+0x80], !P4 ;  /* 0x0540008002087fae */ /* 0x0001e8000e101d6c */
[----:B------:R0:W-:Y:S04]  /*39420*/  LDGSTS.E.BYPASS.LTC128B.128 [R8+0x8400], desc[UR44][R2.64+0x100], !P3 ;  /* 0x0840010002087fae */ /* 0x0001e8000d901d6c */
[----:B-1----:R0:W-:Y:S02]  /*39430*/  LDGSTS.E.BYPASS.LTC128B.128 [R8+0xb400], desc[UR44][R2.64+0x180], !P1 ;  /* 0x0b40018002087fae */ /* 0x0021e4000c901d6c */
.L_x_4432:
        /* <DEDUP_REMOVED lines=11> */
.L_x_4202:
        /* <DEDUP_REMOVED lines=11> */
.L_x_4203:
[----:B------:R0:W-:Y:S01]  /*395a0*/  SYNCS.ARRIVE.TRANS64.A1T0 RZ, [R6+URZ+0x32450], RZ ;  /* 0x032450ff06ff79a7 */ /* 0x0001e2000810003f */
[----:B------:R-:W-:Y:S05]  /*395b0*/  @P2 BRA `(.L_x_4204) ;  /* 0xfffffff000a02947 */ /* 0x000fea000383ffff */
.L_x_4191:
[----:B------:R-:W-:Y:S05]  /*395c0*/  BSYNC B0 ;  /* 0x0000000000007941 */ /* 0x000fea0003800000 */
.L_x_4190:
        /* <DEDUP_REMOVED lines=20> */
.L_x_4206:
[----:B------:R-:W-:Y:S05]  /*39710*/  BSYNC B0 ;  /* 0x0000000000007941 */ /* 0x000fea0003800000 */
.L_x_4205:
[----:B------:R-:W-:Y:S02]  /*39720*/  LOP3.LUT R27, R27, R0, RZ, 0x3c, !PT ;  /* 0x000000001b1b7212 */ /* 0x000fe400078e3cff */
[----:B------:R-:W-:-:S07]  /*39730*/  SEL R25, R25, RZ, P0 ;  /* 0x000000ff19197207 */ /* 0x000fce0000000000 */
.L_x_4159:
[----:B------:R-:W-:Y:S05]  /*39740*/  BSYNC B7 ;  /* 0x0000000000077941 */ /* 0x000fea0003800000 */
.L_x_4157:
        /* <DEDUP_REMOVED lines=11> */
.L_x_4207:
        /* <DEDUP_REMOVED lines=42> */
[----:B------:R0:W1:Y:S02]  /*39aa0*/  SHFL.IDX PT, R14, R2, 0x1f, 0x1f ;  /* 0x03e01f00020e7f89 */ /* 0x00006400000e0000 */
.L_x_4442:
[----:B------:R-:W-:Y:S02]  /*39ab0*/  ULDC UR4, c[0x0][0xd38] ;  /* 0x00034e0000047ab9 */ /* 0x000fe40000000800 */
[----:B------:R-:W-:-:S04]  /*39ac0*/  IMAD.U32 R5, RZ, RZ, UR4 ;  /* 0x00000004ff057e24 */ /* 0x000fc8000f8e00ff */
[----:B-1----:R-:W-:-:S04]  /*39ad0*/  IMAD R14, R14, R5, RZ ;  /* 0x000000050e0e7224 */ /* 0x002fc800078e02ff */
[----:B------:R-:W-:-:S05]  /*39ae0*/  IMAD.IADD R7, R7, 0x1, R14 ;  /* 0x0000000107077824 */ /* 0x000fca00078e020e */
[----:B------:R-:W-:-:S13]  /*39af0*/  ISETP.GT.AND P6, PT, R7, R0, PT ;  /* 0x000000000700720c */ /* 0x000fda0003fc4270 */
[----:B------:R-:W-:Y:S05]  /*39b00*/  @P6 BRA `(.L_x_4210) ;  /* 0x0000000000a46947 */ /* 0x000fea0003800000 */
.L_x_4213:
        /* <DEDUP_REMOVED lines=35> */
.L_x_4450:
[----:B------:R-:W-:Y:S02]  /*39d40*/  ULDC UR4, c[0x0][0xd38] ;  /* 0x00034e0000047ab9 */ /* 0x000fe40000000800 */
[----:B------:R-:W-:-:S04]  /*39d50*/  IMAD.U32 R5, RZ, RZ, UR4 ;  /* 0x00000004ff057e24 */ /* 0x000fc8000f8e00ff */
[----:B-1----:R-:W-:-:S04]  /*39d60*/  IMAD R14, R14, R5, RZ ;  /* 0x000000050e0e7224 */ /* 0x002fc800078e02ff */
[----:B------:R-:W-:-:S05]  /*39d70*/  IMAD.IADD R7, R14, 0x1, R7 ;  /* 0x000000010e077824 */ /* 0x000fca00078e0207 */
[----:B------:R-:W-:-:S13]  /*39d80*/  ISETP.GT.AND P6, PT, R7, R0, PT ;  /* 0x000000000700720c */ /* 0x000fda0003fc4270 */
[----:B------:R-:W-:Y:S05]  /*39d90*/  @!P6 BRA `(.L_x_4213) ;  /* 0xfffffffc005ce947 */ /* 0x000fea000383ffff */
.L_x_4210:
[----:B------:R-:W-:Y:S01]  /*39da0*/  IADD3 R7, -R14, R7, RZ ;  /* 0x000000070e077210 */ /* 0x000fe20007ffe1ff */
[----:B------:R-:W-:-:S04]  /*39db0*/  UMOV UR4, 0xffffffff ;  /* 0xffffffff00047882 */ /* 0x000fc80000000000 */
        /* <DEDUP_REMOVED lines=8> */
.L_x_4455:
[----:B------:R-:W-:-:S13]  /*39e40*/  ISETP.NE.AND P0, PT, R3, RZ, PT ;  /* 0x000000ff0300720c */ /* 0x000fda0003f05270 */
[----:B------:R-:W-:Y:S05]  /*39e50*/  @!P0 BRA `(.L_x_4215) ;  /* 0x0000000000108947 */ /* 0x000fea0003800000 */
[----:B------:R-:W-:Y:S01]  /*39e60*/  UMOV UR4, 0xffffffff ;  /* 0xffffffff00047882 */ /* 0x000fe20000000000 */
[----:B-1----:R-:W-:Y:S02]  /*39e70*/  VIADD R12, R12, 0xffffffff ;  /* 0xffffffff0c0c7836 */ /* 0x002fe40000000000 */
[----:B------:R-:W-:Y:S05]  /*39e80*/  BRA.DIV UR4, `(.L_x_4216) ;  /* 0x00000072042c7947 */ /* 0x000fea000b800000 */
[----:B------:R4:W1:Y:S02]  /*39e90*/  SHFL.IDX PT, R6, R2, R12, 0x1f ;  /* 0x00001f0c02067589 */ /* 0x00086400000e0000 */
.L_x_4215:
[----:B---3--:R-:W-:Y:S01]  /*39ea0*/  ISETP.NE.AND P0, PT, R4, 0x1, PT ;  /* 0x000000010400780c */ /* 0x008fe20003f05270 */
[----:B-1----:R-:W-:-:S04]  /*39eb0*/  IMAD R16, R6, R5, R7 ;  /* 0x0000000506107224 */ /* 0x002fc800078e0207 */
[----:B------:R-:W-:-:S08]  /*39ec0*/  IMAD.IADD R0, R0, 0x1, -R16 ;  /* 0x0000000100007824 */ /* 0x000fd000078e0a10 */
        /* <DEDUP_REMOVED lines=42> */
[----:B------:R-:W-:Y:S01]  /*3a170*/  @!P1 IMAD.IADD R3, R3, 0x1, -R6 ;  /* 0x0000000103039824 */ /* 0x000fe200078e0a06 */
[----:B------:R-:W-:Y:S02]  /*3a180*/  @!P1 IADD3 R5, R5, 0x1, RZ ;  /* 0x0000000105059810 */ /* 0x000fe40007ffe0ff */
[----:B------:R-:W-:Y:S02]  /*3a190*/  ISETP.NE.AND P1, PT, R4, RZ, PT ;  /* 0x000000ff0400720c */ /* 0x000fe40003f25270 */
[----:B------:R-:W-:-:S13]  /*3a1a0*/  ISETP.GE.U32.AND P0, PT, R3, R6, PT ;  /* 0x000000060300720c */ /* 0x000fda0003f06070 */
[----:B------:R-:W-:-:S04]  /*3a1b0*/  @P0 VIADD R5, R5, 0x1 ;  /* 0x0000000105050836 */ /* 0x000fc80000000000 */
[----:B------:R-:W-:Y:S01]  /*3a1c0*/  @!P2 IMAD.MOV R5, RZ, RZ, -R5 ;  /* 0x000000ffff05a224 */ /* 0x000fe200078e0a05 */
        /* <DEDUP_REMOVED lines=8> */
.L_x_4217:
        /* <DEDUP_REMOVED lines=28> */
[----:B------:R-:W-:Y:S01]  /*3a410*/  IMAD R4, R6, R2, RZ ;  /* 0x0000000206047224 */ /* 0x000fe200078e02ff */
[----:B------:R-:W-:-:S03]  /*3a420*/  IADD3 R2, -R2, RZ, RZ ;  /* 0x000000ff02027210 */ /* 0x000fc60007ffe1ff */
        /* <DEDUP_REMOVED lines=30> */
.L_x_4218:
[----:B------:R-:W-:-:S05]  /*3a610*/  LOP3.LUT R2, RZ, R2, RZ, 0x33, !PT ;  /* 0x00000002ff027212 */ /* 0x000fca00078e33ff */
[----:B------:R-:W-:Y:S01]  /*3a620*/  IMAD.IADD R17, R17, 0x1, R2 ;  /* 0x0000000111117824 */ /* 0x000fe200078e0202 */
[----:B------:R-:W-:Y:S06]  /*3a630*/  BRA `(.L_x_4219) ;  /* 0x00000000001c7947 */ /* 0x000fec0003800000 */
.L_x_4211:
[----:B------:R-:W-:Y:S01]  /*3a640*/  UMOV UR4, URZ ;  /* 0x0000003f00047c82 */ /* 0x000fe20008000000 */
[----:B------:R-:W-:Y:S01]  /*3a650*/  UMOV UR5, URZ ;  /* 0x0000003f00057c82 */ /* 0x000fe20008000000 */
[----:B------:R-:W-:Y:S01]  /*3a660*/  ULDC UR6, c[0x0][0xd3c] ;  /* 0x00034f0000067ab9 */ /* 0x000fe20000000800 */
[----:B------:R-:W-:Y:S02]  /*3a670*/  IMAD.MOV.U32 R16, RZ, RZ, R0 ;  /* 0x000000ffff107224 */ /* 0x000fe400078e0000 */
[----:B------:R-:W-:Y:S02]  /*3a680*/  IMAD.U32 R17, RZ, RZ, UR4 ;  /* 0x00000004ff117e24 */ /* 0x000fe4000f8e00ff */
[----:B------:R-:W-:Y:S02]  /*3a690*/  IMAD.U32 R18, RZ, RZ, UR5 ;  /* 0x00000005ff127e24 */ /* 0x000fe4000f8e00ff */
[----:B------:R-:W-:-:S07]  /*3a6a0*/  IMAD.U32 R19, RZ, RZ, UR6 ;  /* 0x00000006ff137e24 */ /* 0x000fce000f8e00ff */
.L_x_4219:
        /* <DEDUP_REMOVED lines=10> */
.L_x_4208:
[----:B------:R-:W-:Y:S02]  /*3a750*/  ULDC UR4, c[0x0][0xd3c] ;  /* 0x00034f0000047ab9 */ /* 0x000fe40000000800 */
[----:B0-----:R-:W-:-:S13]  /*3a760*/  ISETP.GE.AND P0, PT, R19, UR4, PT ;  /* 0x0000000413007c0c */ /* 0x001fda000bf06270 */
[----:B------:R-:W-:Y:S05]  /*3a770*/  @!P0 BRA `(.L_x_4220) ;  /* 0xffffff8800848947 */ /* 0x000fea000383ffff */
[----:B------:R-:W-:Y:S05]  /*3a780*/  BSYNC B8 ;  /* 0x0000000000087941 */ /* 0x000fea0003800000 */
.L_x_4095:
[----:B-1----:R-:W5:Y:S01]  /*3a790*/  LDL.LU R0, [R1+0x480] ;  /* 0x0004800001007983 */ /* 0x002f620000300800 */
[----:B------:R-:W-:Y:S01]  /*3a7a0*/  BSSY B0, `(.L_x_4221) ;  /* 0x000000b000007945 */ /* 0x000fe20003800000 */
[----:B------:R-:W0:Y:S01]  /*3a7b0*/  S2R R5, SR_CgaCtaId ;  /* 0x0000000000057919 */ /* 0x000e220000008800 */
[----:B-----5:R-:W-:-:S05]  /*3a7c0*/  VIADD R0, R0, 0x1 ;  /* 0x0000000100007836 */ /* 0x020fca0000000000 */
        /* <DEDUP_REMOVED lines=8> */
.L_x_4458:
[----:B------:R-:W-:Y:S05]  /*3a850*/  BSYNC B0 ;  /* 0x0000000000007941 */ /* 0x000fea0003800000 */
.L_x_4221:
[----:B------:R-:W-:-:S03]  /*3a860*/  UMOV UR4, 0xffffffff ;  /* 0xffffffff00047882 */ /* 0x000fc60000000000 */
[----:B------:R-:W-:Y:S05]  /*3a870*/  BRA.DIV UR4, `(.L_x_4223) ;  /* 0x0000006604ec7947 */ /* 0x000fea000b800000 */
[----:B0-----:R-:W0:Y:S02]  /*3a880*/  S2R R0, SR_TID.X ;  /* 0x0000000000007919 */ /* 0x001e240000002100 */
[----:B0-----:R-:W-:-:S04]  /*3a890*/  SHF.R.U32.HI R0, RZ, 0x5, R0 ;  /* 0x00000005ff007819 */ /* 0x001fc80000011600 */
[----:B------:R-:W-:-:S05]  /*3a8a0*/  LOP3.LUT R0, R0, 0x3, RZ, 0xc0, !PT ;  /* 0x0000000300007812 */ /* 0x000fca00078ec0ff */
[----:B------:R0:W1:Y:S02]  /*3a8b0*/  SHFL.IDX PT, R14, R0, RZ, 0x1f ;  /* 0x00001fff000e7589 */ /* 0x00006400000e0000 */
.L_x_4461:
[----:B-1----:R-:W-:-:S13]  /*3a8c0*/  ISETP.NE.AND P0, PT, R14, RZ, PT ;  /* 0x000000ff0e00720c */ /* 0x002fda0003f05270 */
[----:B------:R-:W-:Y:S05]  /*3a8d0*/  @P0 BRA `(.L_x_3842) ;  /* 0x0000000000880947 */ /* 0x000fea0003800000 */
[----:B------:R-:W-:-:S03]  /*3a8e0*/  UMOV UR4, 0xffffffff ;  /* 0xffffffff00047882 */ /* 0x000fc60000000000 */
[----:B------:R-:W-:Y:S05]  /*3a8f0*/  BRA.DIV UR4, `(.L_x_4224) ;  /* 0x0000006a04007947 */ /* 0x000fea000b800000 */
[----:B------:R-:W-:-:S13]  /*3a900*/  ELECT P6, URZ, PT ;  /* 0x00000000003f782f */ /* 0x000fda00038c0000 */
.L_x_4464:
[----:B------:R-:W-:Y:S05]  /*3a910*/  @!P6 BRA `(.L_x_3842) ;  /* 0x000000000078e947 */ /* 0x000fea0003800000 */
[----:B------:R-:W-:-:S06]  /*3a920*/  ULOP3.LUT UR4, UR38, 0x2, URZ, 0xfc, !UPT ;  /* 0x0000000226047892 */ /* 0x000fcc000f8efc3f */
[----:B0-----:R-:W-:-:S05]  /*3a930*/  IMAD.U32 R0, RZ, RZ, UR4 ;  /* 0x00000004ff007e24 */ /* 0x001fca000f8e00ff */
[----:B------:R-:W-:-:S13]  /*3a940*/  ISETP.NE.AND P0, PT, R0, 0x3, PT ;  /* 0x000000030000780c */ /* 0x000fda0003f05270 */
[----:B------:R-:W-:Y:S05]  /*3a950*/  @!P0 BRA `(.L_x_4225) ;  /* 0x0000000000048947 */ /* 0x000fea0003800000 */
[----:B------:R-:W-:Y:S01]  /*3a960*/  BPT.TRAP 0x1 ;  /* 0x000000040000795c */ /* 0x000fe20000300000 */
.L_x_4225:
[C---:B------:R-:W-:Y:S01]  /*3a970*/  LEA R3, R25.reuse, R5, 0x3 ;  /* 0x0000000519037211 */ /* 0x040fe200078e18ff */
[----:B------:R-:W-:Y:S01]  /*3a980*/  VIADD R25, R25, 0x1 ;  /* 0x0000000119197836 */ /* 0x000fe20000000000 */
[----:B------:R-:W-:-:S04]  /*3a990*/  SHF.L.U32 R2, R27, 0x1f, RZ ;  /* 0x0000001f1b027819 */ /* 0x000fc800000006ff */
[----:B------:R-:W0:Y:S01]  /*3a9a0*/  SYNCS.PHASECHK.TRANS64.TRYWAIT P1, [R3+URZ+0x32440], R2 ;  /* 0x03244002030075a7 */ /* 0x000e22000802017f */
[----:B------:R-:W-:-:S04]  /*3a9b0*/  ISETP.NE.AND P2, PT, R25, 0x2, PT ;  /* 0x000000021900780c */ /* 0x000fc80003f45270 */
[----:B------:R-:W-:Y:S01]  /*3a9c0*/  SEL R0, RZ, 0x1, P2 ;  /* 0x00000001ff007807 */ /* 0x000fe20001000000 */
[----:B0-----:R-:W-:Y:S08]  /*3a9d0*/  @!P1 BRA `(.L_x_4226) ;  /* 0x0000006400e89947 */ /* 0x001ff00003800000 */
.L_x_4465:
[----:B------:R-:W-:Y:S02]  /*3a9e0*/  SEL R25, R25, RZ, P2 ;  /* 0x000000ff19197207 */ /* 0x000fe40001000000 */
[----:B------:R-:W-:Y:S01]  /*3a9f0*/  LOP3.LUT R0, R27, R0, RZ, 0x3c, !PT ;  /* 0x000000001b007212 */ /* 0x000fe200078e3cff */
[----:B------:R-:W-:Y:S06]  /*3aa00*/  @!P0 BRA `(.L_x_4227) ;  /* 0x0000000000048947 */ /* 0x000fec0003800000 */
[----:B------:R-:W-:Y:S01]  /*3aa10*/  BPT.TRAP 0x1 ;  /* 0x000000040000795c */ /* 0x000fe20000300000 */
.L_x_4227:
[----:B------:R-:W-:Y:S01]  /*3aa20*/  IMAD R25, R25, 0x8, R5 ;  /* 0x0000000819197824 */ /* 0x000fe200078e0205 */
[----:B------:R-:W-:-:S04]  /*3aa30*/  SHF.L.U32 R0, R0, 0x1f, RZ ;  /* 0x0000001f00007819 */ /* 0x000fc800000006ff */
[----:B------:R-:W1:Y:S02]  /*3aa40*/  SYNCS.PHASECHK.TRANS64.TRYWAIT P1, [R25+URZ+0x32440], R0 ;  /* 0x03244000190075a7 */ /* 0x000e64000802017f */
[----:B-1----:R-:W-:Y:S05]  /*3aa50*/  @!P1 BRA `(.L_x_4228) ;  /* 0x0000006400dc9947 */ /* 0x002fea0003800000 */
.L_x_4466:
[----:B------:R-:W-:Y:S05]  /*3aa60*/  @!P0 BRA `(.L_x_4229) ;  /* 0x0000000000048947 */ /* 0x000fea0003800000 */
[----:B------:R-:W-:Y:S01]  /*3aa70*/  BPT.TRAP 0x1 ;  /* 0x000000040000795c */ /* 0x000fe20000300000 */
.L_x_4229:
[----:B------:R-:W5:Y:S02]  /*3aa80*/  SYNCS.PHASECHK.TRANS64.TRYWAIT P1, [R3+URZ+0x32460], R2 ;  /* 0x03246002030075a7 */ /* 0x000f64000802017f */
[----:B-----5:R-:W-:Y:S05]  /*3aa90*/  @!P1 BRA `(.L_x_4230) ;  /* 0x0000006400e09947 */ /* 0x020fea0003800000 */
.L_x_4467:
[----:B------:R-:W-:Y:S05]  /*3aaa0*/  @!P0 BRA `(.L_x_4231) ;  /* 0x0000000000048947 */ /* 0x000fea0003800000 */
[----:B------:R-:W-:Y:S01]  /*3aab0*/  BPT.TRAP 0x1 ;  /* 0x000000040000795c */ /* 0x000fe20000300000 */
.L_x_4231:
[----:B------:R0:W0:Y:S02]  /*3aac0*/  SYNCS.PHASECHK.TRANS64.TRYWAIT P0, [R25+URZ+0x32460], R0 ;  /* 0x03246000190075a7 */ /* 0x000024000800017f */
[----:B0-----:R-:W-:Y:S05]  /*3aad0*/  @!P0 NANOSLEEP.SYNCS 0x989680 ;  /* 0x009896800000895d */ /* 0x001fea0003900000 */
[----:B------:R-:W0:Y:S02]  /*3aae0*/  @!P0 SYNCS.PHASECHK.TRANS64 P0, [R25+URZ+0x32460], R0 ;  /* 0x03246000190085a7 */ /* 0x000e24000800007f */
[----:B0-----:R-:W-:Y:S05]  /*3aaf0*/  @!P0 BRA `(.L_x_4231) ;  /* 0xfffffffc00f08947 */ /* 0x001fea000383ffff */
.L_x_3842:
[----:B------:R-:W-:Y:S05]  /*3ab00*/  BSYNC B9 ;  /* 0x0000000000097941 */ /* 0x000fea0003800000 */
.L_x_3839:
[----:B------:R-:W-:Y:S05]  /*3ab10*/  EXIT ;  /* 0x000000000000794d */ /* 0x000fea0003800000 */
.L_x_3870:
[----:B0-----:R0:W1:Y:S02]  /*3ab20*/  SYNCS.PHASECHK.TRANS64.TRYWAIT P5, [R69+URZ+0x32490], R82 ;  /* 0x03249052450075a7 */ /* 0x00106400080a017f */
[----:B-1----:R-:W-:Y:S05]  /*3ab30*/  @!P5 NANOSLEEP.SYNCS 0x989680 ;  /* 0x009896800000d95d */ /* 0x002fea0003900000 */
[----:B------:R-:W1:Y:S02]  /*3ab40*/  @!P5 SYNCS.PHASECHK.TRANS64 P5, [R69+URZ+0x32490], R82 ;  /* 0x032490524500d5a7 */ /* 0x000e6400080a007f */
[----:B-1----:R-:W-:Y:S05]  /*3ab50*/  @!P5 BRA `(.L_x_3870) ;  /* 0xfffffffc00f0d947 */ /* 0x002fea000383ffff */
[----:B------:R-:W-:Y:S05]  /*3ab60*/  BRA `(.L_x_4232) ;  /* 0xfffffc8c00547947 */ /* 0x000fea000383ffff */
.L_x_3871:
        /* <DEDUP_REMOVED lines=8> */
.L_x_4234:
[----:B------:R-:W-:Y:S05]  /*3abf0*/  BSYNC B1 ;  /* 0x0000000000017941 */ /* 0x000fea0003800000 */
.L_x_4233:
        /* <DEDUP_REMOVED lines=8> */
.L_x_4235:
[----:B------:R-:W-:Y:S05]  /*3ac80*/  BRA `(.L_x_4236) ;  /* 0xfffffc8c00207947 */ /* 0x000fea000383ffff */
.L_x_3880:
[----:B------:R-:W-:Y:S01]  /*3ac90*/  BSSY B1, `(.L_x_4237) ;  /* 0x0000008000017945 */ /* 0x000fe20003800000 */
[----:B------:R-:W-:Y:S02]  /*3aca0*/  IMAD.MOV.U32 R13, RZ, RZ, R80 ;  /* 0x000000ffff0d7224 */ /* 0x000fe400078e0050 */
[----:B------:R-:W-:Y:S02]  /*3acb0*/  IMAD.MOV.U32 R12, RZ, RZ, 0x1 ;  /* 0x00000001ff0c7424 */ /* 0x000fe400078e00ff */
[----:B0---4-:R-:W-:Y:S02]  /*3acc0*/  IMAD.MOV.U32 R11, RZ, RZ, 0x1c1f ;  /* 0x00001c1fff0b7424 */ /* 0x011fe400078e00ff */
[----:B------:R-:W-:-:S07]  /*3acd0*/  IMAD.MOV.U32 R15, RZ, RZ, -0x1 ;  /* 0xffffffffff0f7424 */ /* 0x000fce00078e00ff */
[----:B-123--:R-:W-:Y:S05]  /*3ace0*/  WARPSYNC.COLLECTIVE R15, `(.L_x_4238) ;  /* 0x000000000f087348 */ /* 0x00efea0003c00000 */
[----:B---3--:R0:W3:Y:S02]  /*3acf0*/  SHFL.IDX P6, R14, R13, R12, R11 ;  /* 0x0000000c0d0e7389 */ /* 0x0080e400000c000b */
[----:B0123--:R-:W-:Y:S01]  /*3ad00*/  ENDCOLLECTIVE ;  /* 0x000000000000791b */ /* 0x00ffe20003800000 */
.L_x_4238:
[----:B------:R-:W-:Y:S05]  /*3ad10*/  BSYNC B1 ;  /* 0x0000000000017941 */ /* 0x000fea0003800000 */
.L_x_4237:
        /* <DEDUP_REMOVED lines=8> */
.L_x_4239:
[----:B------:R-:W-:Y:S05]  /*3ada0*/  BRA `(.L_x_4240) ;  /* 0xfffffc9000987947 */ /* 0x000fea000383ffff */
.L_x_3892:
[----:B0-----:R0:W1:Y:S02]  /*3adb0*/  SYNCS.PHASECHK.TRANS64.TRYWAIT P5, [R69+URZ+0x32490], R82 ;  /* 0x03249052450075a7 */ /* 0x00106400080a017f */
[----:B-1----:R-:W-:Y:S05]  /*3adc0*/  @!P5 NANOSLEEP.SYNCS 0x989680 ;  /* 0x009896800000d95d */ /* 0x002fea0003900000 */
[----:B------:R-:W1:Y:S02]  /*3add0*/  @!P5 SYNCS.PHASECHK.TRANS64 P5, [R69+URZ+0x32490], R82 ;  /* 0x032490524500d5a7 */ /* 0x000e6400080a007f */
[----:B-1----:R-:W-:Y:S05]  /*3ade0*/  @!P5 BRA `(.L_x_3892) ;  /* 0xfffffffc00f0d947 */ /* 0x002fea000383ffff */
[----:B------:R-:W-:Y:S05]  /*3adf0*/  BRA `(.L_x_4241) ;  /* 0xfffffc9c00ac7947 */ /* 0x000fea000383ffff */
.L_x_3893:
        /* <DEDUP_REMOVED lines=8> */
.L_x_4243:
[----:B------:R-:W-:Y:S05]  /*3ae80*/  BSYNC B1 ;  /* 0x0000000000017941 */ /* 0x000fea0003800000 */
.L_x_4242:
        /* <DEDUP_REMOVED lines=8> */
.L_x_4244:
[----:B------:R-:W-:Y:S01]  /*3af10*/  IMAD.MOV.U32 R72, RZ, RZ, R14 ;  /* 0x000000ffff487224 */ /* 0x000fe200078e000e */
[----:B------:R-:W-:Y:S06]  /*3af20*/  BRA `(.L_x_4245) ;  /* 0xfffffc9c00747947 */ /* 0x000fec000383ffff */
.L_x_3898:
[----:B------:R-:W-:Y:S01]  /*3af30*/  BSSY B1, `(.L_x_4246) ;  /* 0x0000008000017945 */ /* 0x000fe20003800000 */
[----:B----4-:R-:W-:Y:S01]  /*3af40*/  IMAD.MOV.U32 R13, RZ, RZ, R80 ;  /* 0x000000ffff0d7224 */ /* 0x010fe200078e0050 */
[----:B------:R-:W-:Y:S01]  /*3af50*/  MOV R15, 0xffffffff ;  /* 0xffffffff000f7802 */ /* 0x000fe20000000f00 */
[----:B------:R-:W-:Y:S02]  /*3af60*/  IMAD.MOV.U32 R12, RZ, RZ, 0x1 ;  /* 0x00000001ff0c7424 */ /* 0x000fe400078e00ff */
[----:B------:R-:W-:-:S07]  /*3af70*/  IMAD.MOV.U32 R11, RZ, RZ, 0x1c1f ;  /* 0x00001c1fff0b7424 */ /* 0x000fce00078e00ff */
[----:B0123--:R-:W-:Y:S05]  /*3af80*/  WARPSYNC.COLLECTIVE R15, `(.L_x_4247) ;  /* 0x000000000f087348 */ /* 0x00ffea0003c00000 */
[----:B------:R4:W0:Y:S02]  /*3af90*/  SHFL.IDX P6, R14, R13, R12, R11 ;  /* 0x0000000c0d0e7389 */ /* 0x00082400000c000b */
[----:B01234-:R-:W-:Y:S01]  /*3afa0*/  ENDCOLLECTIVE ;  /* 0x000000000000791b */ /* 0x01ffe20003800000 */
.L_x_4247:
[----:B------:R-:W-:Y:S05]  /*3afb0*/  BSYNC B1 ;  /* 0x0000000000017941 */ /* 0x000fea0003800000 */
.L_x_4246:
        /* <DEDUP_REMOVED lines=8> */
.L_x_4248:
[----:B------:R-:W-:Y:S05]  /*3b040*/  BRA `(.L_x_4249) ;  /* 0xfffffca400007947 */ /* 0x000fea000383ffff */
.L_x_3903:
[----:B0-----:R0:W1:Y:S02]  /*3b050*/  SYNCS.PHASECHK.TRANS64.TRYWAIT P0, [R69+URZ+0x32490], R82 ;  /* 0x03249052450075a7 */ /* 0x001064000800017f */
[----:B-1----:R-:W-:Y:S05]  /*3b060*/  @!P0 NANOSLEEP.SYNCS 0x989680 ;  /* 0x009896800000895d */ /* 0x002fea0003900000 */
[----:B------:R-:W1:Y:S02]  /*3b070*/  @!P0 SYNCS.PHASECHK.TRANS64 P0, [R69+URZ+0x32490], R82 ;  /* 0x03249052450085a7 */ /* 0x000e64000800007f */
[----:B-1----:R-:W-:Y:S05]  /*3b080*/  @!P0 BRA `(.L_x_3903) ;  /* 0xfffffffc00f08947 */ /* 0x002fea000383ffff */
[----:B------:R-:W-:Y:S05]  /*3b090*/  BRA `(.L_x_4250) ;  /* 0xfffffca800e47947 */ /* 0x000fea000383ffff */
.L_x_3904:
        /* <DEDUP_REMOVED lines=8> */
.L_x_4252:
[----:B------:R-:W-:Y:S05]  /*3b120*/  BSYNC B1 ;  /* 0x0000000000017941 */ /* 0x000fea0003800000 */
.L_x_4251:
        /* <DEDUP_REMOVED lines=8> */
.L_x_4253:
[----:B------:R-:W-:Y:S05]  /*3b1b0*/  BRA `(.L_x_4254) ;  /* 0xfffffcac00047947 */ /* 0x000fea000383ffff */
.L_x_3907:
[----:B------:R-:W-:Y:S01]  /*3b1c0*/  BSSY B1, `(.L_x_4255) ;  /* 0x0000008000017945 */ /* 0x000fe20003800000 */
[----:B------:R-:W-:Y:S01]  /*3b1d0*/  IMAD.MOV.U32 R13, RZ, RZ, R32 ;  /* 0x000000ffff0d7224 */ /* 0x000fe200078e0020 */
[----:B------:R-:W-:Y:S01]  /*3b1e0*/  MOV R11, 0x1c1f ;  /* 0x00001c1f000b7802 */ /* 0x000fe20000000f00 */
[----:B------:R-:W-:Y:S02]  /*3b1f0*/  IMAD.MOV.U32 R12, RZ, RZ, 0x1 ;  /* 0x00000001ff0c7424 */ /* 0x000fe400078e00ff */
[----:B------:R-:W-:-:S07]  /*3b200*/  IMAD.MOV.U32 R15, RZ, RZ, -0x1 ;  /* 0xffffffffff0f7424 */ /* 0x000fce00078e00ff */
[----:B01234-:R-:W-:Y:S05]  /*3b210*/  WARPSYNC.COLLECTIVE R15, `(.L_x_4256) ;  /* 0x000000000f087348 */ /* 0x01ffea0003c00000 */
[----:B---3--:R3:W0:Y:S02]  /*3b220*/  SHFL.IDX P6, R14, R13, R12, R11 ;  /* 0x0000000c0d0e7389 */ /* 0x00862400000c000b */
[----:B01234-:R-:W-:Y:S01]  /*3b230*/  ENDCOLLECTIVE ;  /* 0x000000000000791b */ /* 0x01ffe20003800000 */
.L_x_4256:
[----:B------:R-:W-:Y:S05]  /*3b240*/  BSYNC B1 ;  /* 0x0000000000017941 */ /* 0x000fea0003800000 */
.L_x_4255:
        /* <DEDUP_REMOVED lines=8> */
.L_x_4257:
[----:B------:R-:W-:Y:S05]  /*3b2d0*/  BRA `(.L_x_4258) ;  /* 0xfffffcac00047947 */ /* 0x000fea000383ffff */
.L_x_3911:
[----:B------:R0:W0:Y:S02]  /*3b2e0*/  SYNCS.PHASECHK.TRANS64.TRYWAIT P3, [R69+URZ+0x324b0], R82 ;  /* 0x0324b052450075a7 */ /* 0x000024000806017f */
[----:B0-----:R-:W-:Y:S05]  /*3b2f0*/  @!P3 NANOSLEEP.SYNCS 0x989680 ;  /* 0x009896800000b95d */ /* 0x001fea0003900000 */
[----:B------:R-:W0:Y:S02]  /*3b300*/  @!P3 SYNCS.PHASECHK.TRANS64 P3, [R69+URZ+0x324b0], R82 ;  /* 0x0324b0524500b5a7 */ /* 0x000e24000806007f */
[----:B0-----:R-:W-:Y:S05]  /*3b310*/  @!P3 BRA `(.L_x_3911) ;  /* 0xfffffffc00f0b947 */ /* 0x001fea000383ffff */
[----:B------:R-:W-:Y:S05]  /*3b320*/  BRA `(.L_x_4259) ;  /* 0xfffffcac00787947 */ /* 0x000fea000383ffff */
.L_x_3929:
[----:B------:R0:W5:Y:S01]  /*3b330*/  LDL R13, [R1+0x51c] ;  /* 0x00051c00010d7983 */ /* 0x0001620000100800 */
[----:B------:R-:W-:Y:S01]  /*3b340*/  BSSY B0, `(.L_x_4260) ;  /* 0x0000007000007945 */ /* 0x000fe20003800000 */
[----:B------:R-:W-:Y:S02]  /*3b350*/  IMAD.MOV.U32 R12, RZ, RZ, RZ ;  /* 0x000000ffff0c7224 */ /* 0x000fe400078e00ff */
[----:B------:R-:W-:Y:S02]  /*3b360*/  IMAD.MOV.U32 R11, RZ, RZ, 0x1f ;  /* 0x0000001fff0b7424 */ /* 0x000fe400078e00ff */
[----:B----4-:R-:W-:-:S07]  /*3b370*/  IMAD.MOV.U32 R15, RZ, RZ, -0x1 ;  /* 0xffffffffff0f7424 */ /* 0x010fce00078e00ff */
[----:B0-2--5:R-:W-:Y:S05]  /*3b380*/  WARPSYNC.COLLECTIVE R15, `(.L_x_4261) ;  /* 0x000000000f087348 */ /* 0x025fea0003c00000 */
[----:B-----5:R1:W3:Y:S02]  /*3b390*/  SHFL.IDX P6, R14, R13, R12, R11 ;  /* 0x0000000c0d0e7389 */ /* 0x0202e400000c000b */
[----:B0123--:R-:W-:Y:S01]  /*3b3a0*/  ENDCOLLECTIVE ;  /* 0x000000000000791b */ /* 0x00ffe20003800000 */
.L_x_4261:
[----:B------:R-:W-:Y:S05]  /*3b3b0*/  BSYNC B0 ;  /* 0x0000000000007941 */ /* 0x000fea0003800000 */
.L_x_4260:
[----:B------:R-:W-:Y:S05]  /*3b3c0*/  BRA `(.L_x_4262) ;  /* 0xfffffcc000887947 */ /* 0x000fea000383ffff */
.L_x_3941:
        /* <DEDUP_REMOVED lines=8> */
.L_x_4264:
[----:B------:R-:W-:Y:S05]  /*3b450*/  BSYNC B1 ;  /* 0x0000000000017941 */ /* 0x000fea0003800000 */
.L_x_4263:
        /* <DEDUP_REMOVED lines=8> */
.L_x_4265:
[----:B------:R-:W-:Y:S02]  /*3b4e0*/  IMAD.MOV.U32 R13, RZ, RZ, R59 ;  /* 0x000000ffff0d7224 */ /* 0x000fe400078e003b */
[----:B------:R-:W-:-:S07]  /*3b4f0*/  IMAD.MOV.U32 R6, RZ, RZ, R14 ;  /* 0x000000ffff067224 */ /* 0x000fce00078e000e */
[----:B------:R-:W-:Y:S05]  /*3b500*/  WARPSYNC.COLLECTIVE R15, `(.L_x_4266) ;  /* 0x000000000f087348 */ /* 0x000fea0003c00000 */
[----:B------:R0:W1:Y:S02]  /*3b510*/  SHFL.IDX P6, R14, R13, R12, R11 ;  /* 0x0000000c0d0e7389 */ /* 0x00006400000c000b */
[----:B01----:R-:W-:Y:S01]  /*3b520*/  ENDCOLLECTIVE ;  /* 0x000000000000791b */ /* 0x003fe20003800000 */
.L_x_4266:
[----:B------:R-:W-:Y:S02]  /*3b530*/  IMAD.MOV.U32 R13, RZ, RZ, R58 ;  /* 0x000000ffff0d7224 */ /* 0x000fe400078e003a */
[----:B------:R-:W-:-:S07]  /*3b540*/  IMAD.MOV.U32 R7, RZ, RZ, R14 ;  /* 0x000000ffff077224 */ /* 0x000fce00078e000e */
[----:B------:R-:W-:Y:S05]  /*3b550*/  WARPSYNC.COLLECTIVE R15, `(.L_x_4267) ;  /* 0x000000000f087348 */ /* 0x000fea0003c00000 */
[----:B------:R0:W1:Y:S02]  /*3b560*/  SHFL.IDX P6, R14, R13, R12, R11 ;  /* 0x0000000c0d0e7389 */ /* 0x00006400000c000b */
[----:B01----:R-:W-:Y:S01]  /*3b570*/  ENDCOLLECTIVE ;  /* 0x000000000000791b */ /* 0x003fe20003800000 */
.L_x_4267:
[----:B------:R-:W-:Y:S01]  /*3b580*/  IMAD.MOV.U32 R8, RZ, RZ, R14 ;  /* 0x000000ffff087224 */ /* 0x000fe200078e000e */
[----:B------:R-:W-:Y:S06]  /*3b590*/  BRA `(.L_x_4268) ;  /* 0xfffffccc00707947 */ /* 0x000fec000383ffff */
.L_x_3944:
[----:B------:R-:W-:Y:S01]  /*3b5a0*/  BSSY B1, `(.L_x_4269) ;  /* 0x0000008000017945 */ /* 0x000fe20003800000 */
[----:B------:R-:W-:Y:S02]  /*3b5b0*/  IMAD.MOV.U32 R13, RZ, RZ, R44 ;  /* 0x000000ffff0d7224 */ /* 0x000fe400078e002c */
[----:B------:R-:W-:Y:S02]  /*3b5c0*/  IMAD.MOV.U32 R12, RZ, RZ, 0x1 ;  /* 0x00000001ff0c7424 */ /* 0x000fe400078e00ff */
[----:B------:R-:W-:Y:S02]  /*3b5d0*/  IMAD.MOV.U32 R11, RZ, RZ, 0x1c1f ;  /* 0x00001c1fff0b7424 */ /* 0x000fe400078e00ff */
[----:B------:R-:W-:-:S07]  /*3b5e0*/  IMAD.MOV.U32 R15, RZ, RZ, -0x1 ;  /* 0xffffffffff0f7424 */ /* 0x000fce00078e00ff */
[----:B0--34-:R-:W-:Y:S05]  /*3b5f0*/  WARPSYNC.COLLECTIVE R15, `(.L_x_4270) ;  /* 0x000000000f087348 */ /* 0x019fea0003c00000 */
[----:B------:R1:W2:Y:S02]  /*3b600*/  SHFL.IDX P6, R14, R13, R12, R11 ;  /* 0x0000000c0d0e7389 */ /* 0x0002a400000c000b */
[----:B01234-:R-:W-:Y:S01]  /*3b610*/  ENDCOLLECTIVE ;  /* 0x000000000000791b */ /* 0x01ffe20003800000 */
.L_x_4270:
[----:B------:R-:W-:Y:S05]  /*3b620*/  BSYNC B1 ;  /* 0x0000000000017941 */ /* 0x000fea0003800000 */
.L_x_4269:
        /* <DEDUP_REMOVED lines=8> */
.L_x_4271:
[----:B------:R-:W-:Y:S01]  /*3b6b0*/  MOV R13, R59 ;  /* 0x0000003b000d7202 */ /* 0x000fe20000000f00 */
[----:B------:R-:W-:-:S07]  /*3b6c0*/  IMAD.MOV.U32 R6, RZ, RZ, R14 ;  /* 0x000000ffff067224 */ /* 0x000fce00078e000e */
[----:B------:R-:W-:Y:S05]  /*3b6d0*/  WARPSYNC.COLLECTIVE R15, `(.L_x_4272) ;  /* 0x000000000f087348 */ /* 0x000fea0003c00000 */
[----:B------:R0:W1:Y:S02]  /*3b6e0*/  SHFL.IDX P6, R14, R13, R12, R11 ;  /* 0x0000000c0d0e7389 */ /* 0x00006400000c000b */
[----:B01----:R-:W-:Y:S01]  /*3b6f0*/  ENDCOLLECTIVE ;  /* 0x000000000000791b */ /* 0x003fe20003800000 */
.L_x_4272:
[----:B------:R-:W-:Y:S02]  /*3b700*/  IMAD.MOV.U32 R13, RZ, RZ, R58 ;  /* 0x000000ffff0d7224 */ /* 0x000fe400078e003a */
[----:B------:R-:W-:-:S07]  /*3b710*/  IMAD.MOV.U32 R7, RZ, RZ, R14 ;  /* 0x000000ffff077224 */ /* 0x000fce00078e000e */
[----:B------:R-:W-:Y:S05]  /*3b720*/  WARPSYNC.COLLECTIVE R15, `(.L_x_4273) ;  /* 0x000000000f087348 */ /* 0x000fea0003c00000 */
[----:B------:R0:W1:Y:S02]  /*3b730*/  SHFL.IDX P6, R14, R13, R12, R11 ;  /* 0x0000000c0d0e7389 */ /* 0x00006400000c000b */
[----:B01----:R-:W-:Y:S01]  /*3b740*/  ENDCOLLECTIVE ;  /* 0x000000000000791b */ /* 0x003fe20003800000 */
.L_x_4273:
[----:B------:R-:W-:Y:S05]  /*3b750*/  BRA `(.L_x_4274) ;  /* 0xfffffccc00d47947 */ /* 0x000fea000383ffff */
.L_x_3948:
[----:B-1----:R1:W4:Y:S02]  /*3b760*/  SYNCS.PHASECHK.TRANS64.TRYWAIT P0, [R2+URZ+0x32400], R59 ;  /* 0x0324003b020075a7 */ /* 0x002324000800017f */
[----:B----4-:R-:W-:Y:S05]  /*3b770*/  @!P0 NANOSLEEP.SYNCS 0x989680 ;  /* 0x009896800000895d */ /* 0x010fea0003900000 */
[----:B------:R-:W4:Y:S02]  /*3b780*/  @!P0 SYNCS.PHASECHK.TRANS64 P0, [R2+URZ+0x32400], R59 ;  /* 0x0324003b020085a7 */ /* 0x000f24000800007f */
[----:B----4-:R-:W-:Y:S05]  /*3b790*/  @!P0 BRA `(.L_x_3948) ;  /* 0xfffffffc00f08947 */ /* 0x010fea000383ffff */
[----:B------:R-:W-:Y:S05]  /*3b7a0*/  BRA `(.L_x_4275) ;  /* 0xfffffcd000607947 */ /* 0x000fea000383ffff */
.L_x_3956:
[----:B------:R-:W0:Y:S01]  /*3b7b0*/  LDC R27, c[0x0][0x3f4] ;  /* 0x0000fd00ff1b7b82 */ /* 0x000e220000000800 */
        /* <DEDUP_REMOVED lines=8> */
.L_x_4277:
[----:B------:R-:W-:Y:S05]  /*3b840*/  BSYNC B1 ;  /* 0x0000000000017941 */ /* 0x000fea0003800000 */
.L_x_4276:
[----:B------:R-:W-:Y:S01]  /*3b850*/  IMAD.MOV.U32 R13, RZ, RZ, R44 ;  /* 0x000000ffff0d7224 */ /* 0x000fe200078e002c */
[----:B------:R-:W-:Y:S01]  /*3b860*/  ISETP.GE.AND P0, PT, R22, R27, PT ;  /* 0x0000001b1600720c */ /* 0x000fe20003f06270 */
[----:B------:R-:W-:Y:S02]  /*3b870*/  IMAD.MOV.U32 R12, RZ, RZ, RZ ;  /* 0x000000ffff0c7224 */ /* 0x000fe400078e00ff */
[----:B------:R-:W-:Y:S02]  /*3b880*/  IMAD.MOV.U32 R11, RZ, RZ, 0x1c1f ;  /* 0x00001c1fff0b7424 */ /* 0x000fe400078e00ff */
[----:B------:R-:W-:Y:S02]  /*3b890*/  IMAD.MOV.U32 R15, RZ, RZ, -0x1 ;  /* 0xffffffffff0f7424 */ /* 0x000fe400078e00ff */
[----:B------:R-:W-:Y:S02]  /*3b8a0*/  IMAD.MOV.U32 R4, RZ, RZ, R14 ;  /* 0x000000ffff047224 */ /* 0x000fe400078e000e */
[----:B------:R-:W-:-:S07]  /*3b8b0*/  IMAD R3, R28, R7, RZ ;  /* 0x000000071c037224 */ /* 0x000fce00078e02ff */
[----:B------:R-:W-:Y:S05]  /*3b8c0*/  WARPSYNC.COLLECTIVE R15, `(.L_x_4278) ;  /* 0x000000000f087348 */ /* 0x000fea0003c00000 */
[----:B------:R0:W1:Y:S02]  /*3b8d0*/  SHFL.IDX P6, R14, R13, R12, R11 ;  /* 0x0000000c0d0e7389 */ /* 0x00006400000c000b */
[----:B01----:R-:W-:Y:S01]  /*3b8e0*/  ENDCOLLECTIVE ;  /* 0x000000000000791b */ /* 0x003fe20003800000 */
.L_x_4278:
[----:B------:R-:W-:Y:S01]  /*3b8f0*/  ISETP.GE.OR P1, PT, R0, R3, P0 ;  /* 0x000000030000720c */ /* 0x000fe20000726670 */
[----:B------:R-:W-:-:S12]  /*3b900*/  IMAD.MOV.U32 R13, RZ, RZ, R26 ;  /* 0x000000ffff0d7224 */ /* 0x000fd800078e001a */
[C---:B------:R-:W-:Y:S01]  /*3b910*/  @!P1 IMAD.SHL.U32 R7, R22.reuse, 0x2, RZ ;  /* 0x0000000216079824 */ /* 0x040fe200078e00ff */
[----:B------:R-:W-:Y:S01]  /*3b920*/  @!P1 SHF.L.U64.HI R21, R22, 0x1, R23 ;  /* 0x0000000116159819 */ /* 0x000fe20000010217 */
[----:B------:R-:W-:-:S07]  /*3b930*/  IMAD.MOV.U32 R5, RZ, RZ, R14 ;  /* 0x000000ffff057224 */ /* 0x000fce00078e000e */
[----:B------:R-:W-:Y:S05]  /*3b940*/  WARPSYNC.COLLECTIVE R15, `(.L_x_4279) ;  /* 0x000000000f087348 */ /* 0x000fea0003c00000 */
[----:B------:R0:W1:Y:S02]  /*3b950*/  SHFL.IDX P6, R14, R13, R12, R11 ;  /* 0x0000000c0d0e7389 */ /* 0x00006400000c000b */
[----:B01----:R-:W-:Y:S01]  /*3b960*/  ENDCOLLECTIVE ;  /* 0x000000000000791b */ /* 0x003fe20003800000 */
.L_x_4279:
[----:B------:R-:W-:-:S04]  /*3b970*/  @!P1 IADD3 R8, P2, R5, R7, RZ ;  /* 0x0000000705089210 */ /* 0x000fc80007f5e0ff */
[----:B------:R-:W-:Y:S01]  /*3b980*/  @!P1 IADD3.X R9, R4, R21, RZ, P2, !PT ;  /* 0x0000001504099210 */ /* 0x000fe200017fe4ff */
[----:B------:R-:W-:Y:S02]  /*3b990*/  IMAD.MOV.U32 R13, RZ, RZ, R60 ;  /* 0x000000ffff0d7224 */ /* 0x000fe400078e003c */
[----:B------:R-:W-:-:S07]  /*3b9a0*/  IMAD.MOV.U32 R6, RZ, RZ, R14 ;  /* 0x000000ffff067224 */ /* 0x000fce00078e000e */
[----:B------:R-:W-:Y:S05]  /*3b9b0*/  WARPSYNC.COLLECTIVE R15, `(.L_x_4280) ;  /* 0x000000000f087348 */ /* 0x000fea0003c00000 */
[----:B------:R0:W1:Y:S02]  /*3b9c0*/  SHFL.IDX P6, R14, R13, R12, R11 ;  /* 0x0000000c0d0e7389 */ /* 0x00006400000c000b */
[----:B01----:R-:W-:Y:S01]  /*3b9d0*/  ENDCOLLECTIVE ;  /* 0x000000000000791b */ /* 0x003fe20003800000 */
.L_x_4280:
[----:B------:R-:W2:Y:S01]  /*3b9e0*/  @!P1 LD.E.128 R8, desc[UR44][R8.64] ;  /* 0x0000002c08089980 */ /* 0x000ea2000c101d00 */
[----:B------:R-:W-:-:S05]  /*3b9f0*/  @!P1 IADD3 R4, P2, R14, R7, RZ ;  /* 0x000000070e049210 */ /* 0x000fca0007f5e0ff */
[----:B------:R-:W-:-:S06]  /*3ba00*/  @!P1 IMAD.X R5, R6, 0x1, R21, P2 ;  /* 0x0000000106059824 */ /* 0x000fcc00010e0615 */
[----:B------:R-:W5:Y:S01]  /*3ba10*/  @!P1 LD.E.128 R4, desc[UR44][R4.64] ;  /* 0x0000002c04049980 */ /* 0x000f62000c101d00 */
[----:B------:R-:W-:Y:S02]  /*3ba20*/  CS2R R20, SRZ ;  /* 0x0000000000147805 */ /* 0x000fe4000001ff00 */
[----:B------:R-:W-:Y:S02]  /*3ba30*/  CS2R R52, SRZ ;  /* 0x0000000000347805 */ /* 0x000fe4000001ff00 */
[----:B------:R-:W-:Y:S02]  /*3ba40*/  CS2R R56, SRZ ;  /* 0x0000000000387805 */ /* 0x000fe4000001ff00 */
[----:B------:R-:W-:Y:S01]  /*3ba50*/  CS2R R58, SRZ ;  /* 0x00000000003a7805 */ /* 0x000fe2000001ff00 */
[----:B--2---:R-:W-:Y:S02]  /*3ba60*/  @!P1 IMAD.MOV.U32 R20, RZ, RZ, R8 ;  /* 0x000000ffff149224 */ /* 0x004fe400078e0008 */
[----:B------:R-:W-:-:S02]  /*3ba70*/  @!P1 IMAD.MOV.U32 R21, RZ, RZ, R9 ;  /* 0x000000ffff159224 */ /* 0x000fc400078e0009 */
[----:B------:R-:W-:Y:S02]  /*3ba80*/  IMAD.MOV.U32 R12, RZ, RZ, R20 ;  /* 0x000000ffff0c7224 */ /* 0x000fe400078e0014 */
[----:B------:R-:W-:Y:S02]  /*3ba90*/  IMAD.MOV.U32 R13, RZ, RZ, R21 ;  /* 0x000000ffff0d7224 */ /* 0x000fe400078e0015 */
[----:B------:R-:W-:Y:S01]  /*3baa0*/  @!P1 IMAD.MOV.U32 R53, RZ, RZ, R11 ;  /* 0x000000ffff359224 */ /* 0x000fe200078e000b */
[----:B------:R-:W-:Y:S01]  /*3bab0*/  PRMT R65, R12, 0x7610, R65 ;  /* 0x000076100c417816 */ /* 0x000fe20000000041 */
[----:B------:R-:W-:Y:S01]  /*3bac0*/  IMAD.MOV.U32 R12, RZ, RZ, 0x1 ;  /* 0x00000001ff0c7424 */ /* 0x000fe200078e00ff */
[----:B------:R-:W-:Y:S01]  /*3bad0*/  PRMT R74, R13, 0x7610, R74 ;  /* 0x000076100d4a7816 */ /* 0x000fe2000000004a */
[----:B------:R-:W-:Y:S02]  /*3bae0*/  IMAD.MOV.U32 R13, RZ, RZ, R24 ;  /* 0x000000ffff0d7224 */ /* 0x000fe400078e0018 */
[----:B------:R-:W-:-:S02]  /*3baf0*/  IMAD.MOV.U32 R11, RZ, RZ, 0x1c1f ;  /* 0x00001c1fff0b7424 */ /* 0x000fc400078e00ff */
[----:B------:R-:W-:Y:S02]  /*3bb00*/  @!P1 IMAD.MOV.U32 R52, RZ, RZ, R10 ;  /* 0x000000ffff349224 */ /* 0x000fe400078e000a */
[----:B------:R-:W-:-:S07]  /*3bb10*/  IMAD.MOV.U32 R9, RZ, RZ, R53 ;  /* 0x000000ffff097224 */ /* 0x000fce00078e0035 */
[----:B-----5:R-:W-:Y:S05]  /*3bb20*/  WARPSYNC.COLLECTIVE R15, `(.L_x_4281) ;  /* 0x000000000f087348 */ /* 0x020fea0003c00000 */
[----:B------:R0:W1:Y:S02]  /*3bb30*/  SHFL.IDX P6, R14, R13, R12, R11 ;  /* 0x0000000c0d0e7389 */ /* 0x00006400000c000b */
[----:B01---5:R-:W-:Y:S01]  /*3bb40*/  ENDCOLLECTIVE ;  /* 0x000000000000791b */ /* 0x023fe20003800000 */
.L_x_4281:
[----:B------:R-:W-:Y:S01]  /*3bb50*/  @!P1 IMAD.MOV.U32 R56, RZ, RZ, R4 ;  /* 0x000000ffff389224 */ /* 0x000fe200078e0004 */
[----:B------:R-:W-:Y:S01]  /*3bb60*/  MOV R8, R52 ;  /* 0x0000003400087202 */ /* 0x000fe20000000f00 */
[----:B------:R-:W-:Y:S02]  /*3bb70*/  @!P1 IMAD.MOV.U32 R57, RZ, RZ, R5 ;  /* 0x000000ffff399224 */ /* 0x000fe400078e0005 */
[----:B------:R-:W-:Y:S01]  /*3bb80*/  @!P1 IMAD.MOV.U32 R58, RZ, RZ, R6 ;  /* 0x000000ffff3a9224 */ /* 0x000fe200078e0006 */
[----:B------:R-:W-:Y:S01]  /*3bb90*/  PRMT R28, R8, 0x5410, R9 ;  /* 0x00005410081c7816 */ /* 0x000fe20000000009 */
[----:B------:R-:W-:Y:S01]  /*3bba0*/  @!P1 IMAD.MOV.U32 R59, RZ, RZ, R7 ;  /* 0x000000ffff3b9224 */ /* 0x000fe200078e0007 */
[----:B------:R-:W-:Y:S01]  /*3bbb0*/  CS2R R8, SRZ ;  /* 0x0000000000087805 */ /* 0x000fe2000001ff00 */
[----:B------:R-:W-:Y:S02]  /*3bbc0*/  IMAD.MOV.U32 R4, RZ, RZ, R56 ;  /* 0x000000ffff047224 */ /* 0x000fe400078e0038 */
[----:B------:R-:W-:-:S02]  /*3bbd0*/  IMAD.MOV.U32 R5, RZ, RZ, R57 ;  /* 0x000000ffff057224 */ /* 0x000fc400078e0039 */
[----:B------:R-:W-:Y:S01]  /*3bbe0*/  IMAD.MOV.U32 R13, RZ, RZ, R44 ;  /* 0x000000ffff0d7224 */ /* 0x000fe200078e002c */
[----:B------:R-:W-:Y:S01]  /*3bbf0*/  PRMT R65, R65, 0x5410, R4 ;  /* 0x0000541041417816 */ /* 0x000fe20000000004 */
[----:B------:R-:W-:Y:S01]  /*3bc00*/  IMAD.MOV.U32 R6, RZ, RZ, R58 ;  /* 0x000000ffff067224 */ /* 0x000fe200078e003a */
[----:B------:R-:W-:Y:S01]  /*3bc10*/  PRMT R76, R5, 0x7610, R76 ;  /* 0x00007610054c7816 */ /* 0x000fe2000000004c */
[----:B------:R-:W-:-:S03]  /*3bc20*/  IMAD.MOV.U32 R7, RZ, RZ, R59 ;  /* 0x000000ffff077224 */ /* 0x000fc600078e003b */
[----:B------:R-:W-:Y:S02]  /*3bc30*/  PRMT R83, R6, 0x7610, R83 ;  /* 0x0000761006537816 */ /* 0x000fe40000000053 */
[----:B------:R-:W-:Y:S01]  /*3bc40*/  PRMT R77, R7, 0x7610, R77 ;  /* 0x00007610074d7816 */ /* 0x000fe2000000004d */
[----:B------:R-:W-:-:S07]  /*3bc50*/  IMAD.MOV.U32 R24, RZ, RZ, R14 ;  /* 0x000000ffff187224 */ /* 0x000fce00078e000e */
[----:B------:R-:W-:Y:S05]  /*3bc60*/  WARPSYNC.COLLECTIVE R15, `(.L_x_4282) ;  /* 0x000000000f087348 */ /* 0x000fea0003c00000 */
[----:B------:R0:W1:Y:S02]  /*3bc70*/  SHFL.IDX P6, R14, R13, R12, R11 ;  /* 0x0000000c0d0e7389 */ /* 0x00006400000c000b */
[----:B01----:R-:W-:Y:S01]  /*3bc80*/  ENDCOLLECTIVE ;  /* 0x000000000000791b */ /* 0x003fe20003800000 */
.L_x_4282:
[----:B------:R-:W-:Y:S02]  /*3bc90*/  IMAD.MOV.U32 R13, RZ, RZ, R26 ;  /* 0x000000ffff0d7224 */ /* 0x000fe400078e001a */
[----:B------:R-:W-:-:S07]  /*3bca0*/  IMAD.MOV.U32 R25, RZ, RZ, R14 ;  /* 0x000000ffff197224 */ /* 0x000fce00078e000e */
[----:B------:R-:W-:Y:S05]  /*3bcb0*/  WARPSYNC.COLLECTIVE R15, `(.L_x_4283) ;  /* 0x000000000f087348 */ /* 0x000fea0003c00000 */
[----:B------:R0:W1:Y:S02]  /*3bcc0*/  SHFL.IDX P6, R14, R13, R12, R11 ;  /* 0x0000000c0d0e7389 */ /* 0x00006400000c000b */
[----:B01----:R-:W-:Y:S01]  /*3bcd0*/  ENDCOLLECTIVE ;  /* 0x000000000000791b */ /* 0x003fe20003800000 */
.L_x_4283:
[----:B------:R-:W-:Y:S02]  /*3bce0*/  IMAD.MOV.U32 R13, RZ, RZ, R60 ;  /* 0x000000ffff0d7224 */ /* 0x000fe400078e003c */
[----:B------:R-:W-:-:S07]  /*3bcf0*/  IMAD.MOV.U32 R26, RZ, RZ, R14 ;  /* 0x000000ffff1a7224 */ /* 0x000fce00078e000e */
[----:B------:R-:W-:Y:S05]  /*3bd00*/  WARPSYNC.COLLECTIVE R15, `(.L_x_4284) ;  /* 0x000000000f087348 */ /* 0x000fea0003c00000 */
[----:B------:R0:W1:Y:S02]  /*3bd10*/  SHFL.IDX P6, R14, R13, R12, R11 ;  /* 0x0000000c0d0e7389 */ /* 0x00006400000c000b */
[----:B01----:R-:W-:Y:S01]  /*3bd20*/  ENDCOLLECTIVE ;  /* 0x000000000000791b */ /* 0x003fe20003800000 */
.L_x_4284:
[----:B------:R-:W-:Y:S05]  /*3bd30*/  BRA `(.L_x_4285) ;  /* 0xfffffcdc00a07947 */ /* 0x000fea000383ffff */
.L_x_3960:
[----:B0-----:R0:W1:Y:S02]  /*3bd40*/  SYNCS.PHASECHK.TRANS64.TRYWAIT P1, [R2+URZ+0x32400], R13 ;  /* 0x0324000d020075a7 */ /* 0x001064000802017f */
[----:B-1----:R-:W-:Y:S05]  /*3bd50*/  @!P1 NANOSLEEP.SYNCS 0x989680 ;  /* 0x009896800000995d */ /* 0x002fea0003900000 */
[----:B------:R-:W1:Y:S02]  /*3bd60*/  @!P1 SYNCS.PHASECHK.TRANS64 P1, [R2+URZ+0x32400], R13 ;  /* 0x0324000d020095a7 */ /* 0x000e64000802007f */
[----:B-1----:R-:W-:Y:S05]  /*3bd70*/  @!P1 BRA `(.L_x_3960) ;  /* 0xfffffffc00f09947 */ /* 0x002fea000383ffff */
[----:B------:R-:W-:Y:S05]  /*3bd80*/  BRA `(.L_x_4286) ;  /* 0xfffffcdc00fc7947 */ /* 0x000fea000383ffff */
.L_x_3974:
[----:B0-----:R0:W1:Y:S02]  /*3bd90*/  SYNCS.PHASECHK.TRANS64.TRYWAIT P0, [R2+URZ], R7 ;  /* 0x00000007020075a7 */ /* 0x001064000800017f */
[----:B-1----:R-:W-:Y:S05]  /*3bda0*/  @!P0 NANOSLEEP.SYNCS 0x989680 ;  /* 0x009896800000895d */ /* 0x002fea0003900000 */
[----:B------:R-:W1:Y:S02]  /*3bdb0*/  @!P0 SYNCS.PHASECHK.TRANS64 P0, [R2+URZ], R7 ;  /* 0x00000007020085a7 */ /* 0x000e64000800007f */
[----:B-1----:R-:W-:Y:S05]  /*3bdc0*/  @!P0 BRA `(.L_x_3974) ;  /* 0xfffffffc00f08947 */ /* 0x002fea000383ffff */
[----:B------:R-:W-:Y:S05]  /*3bdd0*/  BRA `(.L_x_3973) ;  /* 0xfffffcf400bc7947 */ /* 0x000fea000383ffff */
.L_x_3981:
[----:B0-----:R0:W1:Y:S02]  /*3bde0*/  SYNCS.PHASECHK.TRANS64.TRYWAIT P0, [R6+URZ], R7 ;  /* 0x00000007060075a7 */ /* 0x001064000800017f */
[----:B-1----:R-:W-:Y:S05]  /*3bdf0*/  @!P0 NANOSLEEP.SYNCS 0x989680 ;  /* 0x009896800000895d */ /* 0x002fea0003900000 */
[----:B------:R-:W1:Y:S02]  /*3be00*/  @!P0 SYNCS.PHASECHK.TRANS64 P0, [R6+URZ], R7 ;  /* 0x00000007060085a7 */ /* 0x000e64000800007f */
[----:B-1----:R-:W-:Y:S05]  /*3be10*/  @!P0 BRA `(.L_x_3981) ;  /* 0xfffffffc00f08947 */ /* 0x002fea000383ffff */
[----:B------:R-:W-:Y:S05]  /*3be20*/  BRA `(.L_x_3980) ;  /* 0xfffffcf800e07947 */ /* 0x000fea000383ffff */
.L_x_4008:
[----:B-1----:R1:W2:Y:S02]  /*3be30*/  SYNCS.PHASECHK.TRANS64.TRYWAIT P0, [R10+URZ], R11 ;  /* 0x0000000b0a0075a7 */ /* 0x0022a4000800017f */
[----:B--2---:R-:W-:Y:S05]  /*3be40*/  @!P0 NANOSLEEP.SYNCS 0x989680 ;  /* 0x009896800000895d */ /* 0x004fea0003900000 */
[----:B------:R-:W2:Y:S02]  /*3be50*/  @!P0 SYNCS.PHASECHK.TRANS64 P0, [R10+URZ], R11 ;  /* 0x0000000b0a0085a7 */ /* 0x000ea4000800007f */
[----:B--2---:R-:W-:Y:S05]  /*3be60*/  @!P0 BRA `(.L_x_4008) ;  /* 0xfffffffc00f08947 */ /* 0x004fea000383ffff */
[----:B------:R-:W-:Y:S05]  /*3be70*/  BRA `(.L_x_4007) ;  /* 0xfffffda800d87947 */ /* 0x000fea000383ffff */
.L_x_4015:
[----:B0-----:R0:W1:Y:S02]  /*3be80*/  SYNCS.PHASECHK.TRANS64.TRYWAIT P0, [R8+URZ], R9 ;  /* 0x00000009080075a7 */ /* 0x001064000800017f */
[----:B-1----:R-:W-:Y:S05]  /*3be90*/  @!P0 NANOSLEEP.SYNCS 0x989680 ;  /* 0x009896800000895d */ /* 0x002fea0003900000 */
[----:B------:R-:W1:Y:S02]  /*3bea0*/  @!P0 SYNCS.PHASECHK.TRANS64 P0, [R8+URZ], R9 ;  /* 0x00000009080085a7 */ /* 0x000e64000800007f */
[----:B-1----:R-:W-:Y:S05]  /*3beb0*/  @!P0 BRA `(.L_x_4015) ;  /* 0xfffffffc00f08947 */ /* 0x002fea000383ffff */
[----:B------:R-:W-:Y:S05]  /*3bec0*/  BRA `(.L_x_4014) ;  /* 0xfffffdb000107947 */ /* 0x000fea000383ffff */
.L_x_4028:
[----:B-1----:R1:W2:Y:S02]  /*3bed0*/  SYNCS.PHASECHK.TRANS64.TRYWAIT P0, [R8+URZ], R9 ;  /* 0x00000009080075a7 */ /* 0x0022a4000800017f */
[----:B--2---:R-:W-:Y:S05]  /*3bee0*/  @!P0 NANOSLEEP.SYNCS 0x989680 ;  /* 0x009896800000895d */ /* 0x004fea0003900000 */
[----:B------:R-:W2:Y:S02]  /*3bef0*/  @!P0 SYNCS.PHASECHK.TRANS64 P0, [R8+URZ], R9 ;  /* 0x00000009080085a7 */ /* 0x000ea4000800007f */
[----:B--2---:R-:W-:Y:S05]  /*3bf00*/  @!P0 BRA `(.L_x_4028) ;  /* 0xfffffffc00f08947 */ /* 0x004fea000383ffff */
[----:B------:R-:W-:Y:S05]  /*3bf10*/  BRA `(.L_x_4027) ;  /* 0xfffffe4800c47947 */ /* 0x000fea000383ffff */
.L_x_4035:
[----:B-1----:R1:W2:Y:S02]  /*3bf20*/  SYNCS.PHASECHK.TRANS64.TRYWAIT P0, [R8+URZ], R9 ;  /* 0x00000009080075a7 */ /* 0x0022a4000800017f */
[----:B--2---:R-:W-:Y:S05]  /*3bf30*/  @!P0 NANOSLEEP.SYNCS 0x989680 ;  /* 0x009896800000895d */ /* 0x004fea0003900000 */
[----:B------:R-:W2:Y:S02]  /*3bf40*/  @!P0 SYNCS.PHASECHK.TRANS64 P0, [R8+URZ], R9 ;  /* 0x00000009080085a7 */ /* 0x000ea4000800007f */
[----:B--2---:R-:W-:Y:S05]  /*3bf50*/  @!P0 BRA `(.L_x_4035) ;  /* 0xfffffffc00f08947 */ /* 0x004fea000383ffff */
[----:B------:R-:W-:Y:S05]  /*3bf60*/  BRA `(.L_x_4034) ;  /* 0xfffffe4c00fc7947 */ /* 0x000fea000383ffff */
.L_x_4055:
[----:B------:R-:W-:Y:S02]  /*3bf70*/  IMAD.MOV.U32 R13, RZ, RZ, R19 ;  /* 0x000000ffff0d7224 */ /* 0x000fe400078e0013 */
[----:B------:R-:W-:Y:S02]  /*3bf80*/  IMAD.MOV.U32 R12, RZ, RZ, RZ ;  /* 0x000000ffff0c7224 */ /* 0x000fe400078e00ff */
[----:B------:R-:W-:Y:S02]  /*3bf90*/  IMAD.MOV.U32 R11, RZ, RZ, 0x181f ;  /* 0x0000181fff0b7424 */ /* 0x000fe400078e00ff */
[----:B------:R-:W-:-:S07]  /*3bfa0*/  IMAD.MOV.U32 R15, RZ, RZ, -0x1 ;  /* 0xffffffffff0f7424 */ /* 0x000fce00078e00ff */
[----:B-----5:R-:W-:Y:S05]  /*3bfb0*/  WARPSYNC.COLLECTIVE R15, `(.L_x_4287) ;  /* 0x000000000f087348 */ /* 0x020fea0003c00000 */
[----:B------:R0:W1:Y:S02]  /*3bfc0*/  SHFL.IDX P6, R14, R13, R12, R11 ;  /* 0x0000000c0d0e7389 */ /* 0x00006400000c000b */
[----:B01---5:R-:W-:Y:S01]  /*3bfd0*/  ENDCOLLECTIVE ;  /* 0x000000000000791b */ /* 0x023fe20003800000 */
.L_x_4287:
[----:B------:R-:W-:Y:S02]  /*3bfe0*/  IMAD.MOV.U32 R13, RZ, RZ, R18 ;  /* 0x000000ffff0d7224 */ /* 0x000fe400078e0012 */
[----:B------:R-:W-:-:S07]  /*3bff0*/  IMAD.MOV.U32 R3, RZ, RZ, R14 ;  /* 0x000000ffff037224 */ /* 0x000fce00078e000e */
[----:B------:R-:W-:Y:S05]  /*3c000*/  WARPSYNC.COLLECTIVE R15, `(.L_x_4288) ;  /* 0x000000000f087348 */ /* 0x000fea0003c00000 */
[----:B------:R0:W1:Y:S02]  /*3c010*/  SHFL.IDX P6, R14, R13, R12, R11 ;  /* 0x0000000c0d0e7389 */ /* 0x00006400000c000b */
[----:B01----:R-:W-:Y:S01]  /*3c020*/  ENDCOLLECTIVE ;  /* 0x000000000000791b */ /* 0x003fe20003800000 */
.L_x_4288:
[----:B------:R-:W-:Y:S05]  /*3c030*/  BRA `(.L_x_4289) ;  /* 0xffffff2800b87947 */ /* 0x000fea000383ffff */
.L_x_4058:
        /* <DEDUP_REMOVED lines=8> */
.L_x_4291:
[----:B------:R-:W-:Y:S05]  /*3c0c0*/  BSYNC B1 ;  /* 0x0000000000017941 */ /* 0x000fea0003800000 */
.L_x_4290:
        /* <DEDUP_REMOVED lines=8> */
.L_x_4292:
[----:B------:R-:W-:Y:S05]  /*3c150*/  BRA `(.L_x_4293) ;  /* 0xffffff2800d87947 */ /* 0x000fea000383ffff */
.L_x_4061:
[----:B------:R-:W-:Y:S01]  /*3c160*/  BSSY B1, `(.L_x_4294) ;  /* 0x0000008000017945 */ /* 0x000fe20003800000 */
[----:B------:R-:W-:Y:S02]  /*3c170*/  IMAD.MOV.U32 R13, RZ, RZ, R19 ;  /* 0x000000ffff0d7224 */ /* 0x000fe400078e0013 */
[----:B------:R-:W-:Y:S02]  /*3c180*/  IMAD.MOV.U32 R12, RZ, RZ, 0x2 ;  /* 0x00000002ff0c7424 */ /* 0x000fe400078e00ff */
[----:B---3--:R-:W-:Y:S02]  /*3c190*/  IMAD.MOV.U32 R11, RZ, RZ, 0x181f ;  /* 0x0000181fff0b7424 */ /* 0x008fe400078e00ff */
[----:B------:R-:W-:-:S07]  /*3c1a0*/  IMAD.MOV.U32 R15, RZ, RZ, -0x1 ;  /* 0xffffffffff0f7424 */ /* 0x000fce00078e00ff */
[----:B012-4-:R-:W-:Y:S05]  /*3c1b0*/  WARPSYNC.COLLECTIVE R15, `(.L_x_4295) ;  /* 0x000000000f087348 */ /* 0x017fea0003c00000 */
[----:B--2---:R2:W3:Y:S02]  /*3c1c0*/  SHFL.IDX P6, R14, R13, R12, R11 ;  /* 0x0000000c0d0e7389 */ /* 0x0044e400000c000b */
[----:B01234-:R-:W-:Y:S01]  /*3c1d0*/  ENDCOLLECTIVE ;  /* 0x000000000000791b */ /* 0x01ffe20003800000 */
.L_x_4295:
[----:B------:R-:W-:Y:S05]  /*3c1e0*/  BSYNC B1 ;  /* 0x0000000000017941 */ /* 0x000fea0003800000 */
.L_x_4294:
        /* <DEDUP_REMOVED lines=8> */
.L_x_4296:
[----:B------:R-:W-:Y:S05]  /*3c270*/  BRA `(.L_x_4297) ;  /* 0xffffff2800f87947 */ /* 0x000fea000383ffff */
.L_x_4064:
[----:B------:R-:W-:Y:S01]  /*3c280*/  BSSY B1, `(.L_x_4298) ;  /* 0x0000008000017945 */ /* 0x000fe20003800000 */
[----:B------:R-:W-:Y:S01]  /*3c290*/  MOV R13, R19 ;  /* 0x00000013000d7202 */ /* 0x000fe20000000f00 */
[----:B------:R-:W-:Y:S02]  /*3c2a0*/  IMAD.MOV.U32 R12, RZ, RZ, 0x3 ;  /* 0x00000003ff0c7424 */ /* 0x000fe400078e00ff */
[----:B---3--:R-:W-:Y:S02]  /*3c2b0*/  IMAD.MOV.U32 R11, RZ, RZ, 0x181f ;  /* 0x0000181fff0b7424 */ /* 0x008fe400078e00ff */
[----:B------:R-:W-:-:S07]  /*3c2c0*/  IMAD.MOV.U32 R15, RZ, RZ, -0x1 ;  /* 0xffffffffff0f7424 */ /* 0x000fce00078e00ff */
[----:B012-4-:R-:W-:Y:S05]  /*3c2d0*/  WARPSYNC.COLLECTIVE R15, `(.L_x_4299) ;  /* 0x000000000f087348 */ /* 0x017fea0003c00000 */
[----:B--2---:R2:W3:Y:S02]  /*3c2e0*/  SHFL.IDX P6, R14, R13, R12, R11 ;  /* 0x0000000c0d0e7389 */ /* 0x0044e400000c000b */
[----:B01234-:R-:W-:Y:S01]  /*3c2f0*/  ENDCOLLECTIVE ;  /* 0x000000000000791b */ /* 0x01ffe20003800000 */
.L_x_4299:
[----:B------:R-:W-:Y:S05]  /*3c300*/  BSYNC B1 ;  /* 0x0000000000017941 */ /* 0x000fea0003800000 */
.L_x_4298:
        /* <DEDUP_REMOVED lines=8> */
.L_x_4300:
[----:B------:R-:W-:Y:S05]  /*3c390*/  BRA `(.L_x_4301) ;  /* 0xffffff2c00187947 */ /* 0x000fea000383ffff */
.L_x_4066:
[----:B------:R-:W-:Y:S02]  /*3c3a0*/  IMAD.MOV.U32 R13, RZ, RZ, R4 ;  /* 0x000000ffff0d7224 */ /* 0x000fe400078e0004 */
[----:B------:R-:W-:Y:S02]  /*3c3b0*/  IMAD.MOV.U32 R12, RZ, RZ, RZ ;  /* 0x000000ffff0c7224 */ /* 0x000fe400078e00ff */
[----:B------:R-:W-:Y:S02]  /*3c3c0*/  IMAD.MOV.U32 R11, RZ, RZ, 0x1c1f ;  /* 0x00001c1fff0b7424 */ /* 0x000fe400078e00ff */
[----:B------:R-:W-:-:S07]  /*3c3d0*/  IMAD.MOV.U32 R15, RZ, RZ, -0x1 ;  /* 0xffffffffff0f7424 */ /* 0x000fce00078e00ff */
[----:B0-----:R-:W-:Y:S05]  /*3c3e0*/  WARPSYNC.COLLECTIVE R15, `(.L_x_4302) ;  /* 0x000000000f087348 */ /* 0x001fea0003c00000 */
[----:B------:R1:W2:Y:S02]  /*3c3f0*/  SHFL.IDX P6, R14, R13, R12, R11 ;  /* 0x0000000c0d0e7389 */ /* 0x0002a400000c000b */
[----:B012---:R-:W-:Y:S01]  /*3c400*/  ENDCOLLECTIVE ;  /* 0x000000000000791b */ /* 0x007fe20003800000 */
.L_x_4302:
[----:B------:R-:W-:Y:S02]  /*3c410*/  IMAD.MOV.U32 R13, RZ, RZ, R3 ;  /* 0x000000ffff0d7224 */ /* 0x000fe400078e0003 */
[----:B------:R-:W-:-:S07]  /*3c420*/  IMAD.MOV.U32 R5, RZ, RZ, R14 ;  /* 0x000000ffff057224 */ /* 0x000fce00078e000e */
[----:B------:R-:W-:Y:S05]  /*3c430*/  WARPSYNC.COLLECTIVE R15, `(.L_x_4303) ;  /* 0x000000000f087348 */ /* 0x000fea0003c00000 */
[----:B------:R0:W1:Y:S02]  /*3c440*/  SHFL.IDX P6, R14, R13, R12, R11 ;  /* 0x0000000c0d0e7389 */ /* 0x00006400000c000b */
[----:B01----:R-:W-:Y:S01]  /*3c450*/  ENDCOLLECTIVE ;  /* 0x000000000000791b */ /* 0x003fe20003800000 */
.L_x_4303:
[----:B------:R-:W-:Y:S01]  /*3c460*/  IMAD.MOV.U32 R6, RZ, RZ, R14 ;  /* 0x000000ffff067224 */ /* 0x000fe200078e000e */
[----:B------:R-:W-:Y:S06]  /*3c470*/  BRA `(.L_x_4304) ;  /* 0xffffff30001c7947 */ /* 0x000fec000383ffff */
.L_x_4069:
[----:B------:R-:W-:Y:S01]  /*3c480*/  BSSY B1, `(.L_x_4305) ;  /* 0x0000008000017945 */ /* 0x000fe20003800000 */
[----:B------:R-:W-:Y:S01]  /*3c490*/  IMAD.MOV.U32 R13, RZ, RZ, R4 ;  /* 0x000000ffff0d7224 */ /* 0x000fe200078e0004 */
[----:B------:R-:W-:Y:S01]  /*3c4a0*/  MOV R12, 0x1 ;  /* 0x00000001000c7802 */ /* 0x000fe20000000f00 */
[----:B----4-:R-:W-:Y:S02]  /*3c4b0*/  IMAD.MOV.U32 R11, RZ, RZ, 0x1c1f ;  /* 0x00001c1fff0b7424 */ /* 0x010fe400078e00ff */
[----:B------:R-:W-:-:S07]  /*3c4c0*/  IMAD.MOV.U32 R15, RZ, RZ, -0x1 ;  /* 0xffffffffff0f7424 */ /* 0x000fce00078e00ff */
[----:B0123--:R-:W-:Y:S05]  /*3c4d0*/  WARPSYNC.COLLECTIVE R15, `(.L_x_4306) ;  /* 0x000000000f087348 */ /* 0x00ffea0003c00000 */
[----:B------:R4:W0:Y:S02]  /*3c4e0*/  SHFL.IDX P6, R14, R13, R12, R11 ;  /* 0x0000000c0d0e7389 */ /* 0x00082400000c000b */
[----:B01234-:R-:W-:Y:S01]  /*3c4f0*/  ENDCOLLECTIVE ;  /* 0x000000000000791b */ /* 0x01ffe20003800000 */
.L_x_4306:
[----:B------:R-:W-:Y:S05]  /*3c500*/  BSYNC B1 ;  /* 0x0000000000017941 */ /* 0x000fea0003800000 */
.L_x_4305:
        /* <DEDUP_REMOVED lines=8> */
.L_x_4307:
[----:B------:R-:W-:Y:S05]  /*3c590*/  BRA `(.L_x_4308) ;  /* 0xffffff3c00347947 */ /* 0x000fea000383ffff */
.L_x_4075:
[----:B------:R-:W-:Y:S02]  /*3c5a0*/  IMAD.MOV.U32 R13, RZ, RZ, R4 ;  /* 0x000000ffff0d7224 */ /* 0x000fe400078e0004 */
[----:B------:R-:W-:Y:S02]  /*3c5b0*/  IMAD.MOV.U32 R12, RZ, RZ, RZ ;  /* 0x000000ffff0c7224 */ /* 0x000fe400078e00ff */
[----:B------:R-:W-:Y:S02]  /*3c5c0*/  IMAD.MOV.U32 R11, RZ, RZ, 0x181f ;  /* 0x0000181fff0b7424 */ /* 0x000fe400078e00ff */
[----:B------:R-:W-:-:S07]  /*3c5d0*/  IMAD.MOV.U32 R15, RZ, RZ, -0x1 ;  /* 0xffffffffff0f7424 */ /* 0x000fce00078e00ff */
[----:B01----:R-:W-:Y:S05]  /*3c5e0*/  WARPSYNC.COLLECTIVE R15, `(.L_x_4309) ;  /* 0x000000000f087348 */ /* 0x003fea0003c00000 */
[----:B------:R2:W3:Y:S02]  /*3c5f0*/  SHFL.IDX P6, R14, R13, R12, R11 ;  /* 0x0000000c0d0e7389 */ /* 0x0004e400000c000b */
[----:B0123--:R-:W-:Y:S01]  /*3c600*/  ENDCOLLECTIVE ;  /* 0x000000000000791b */ /* 0x00ffe20003800000 */
.L_x_4309:
[----:B------:R-:W-:Y:S02]  /*3c610*/  IMAD.MOV.U32 R13, RZ, RZ, R0 ;  /* 0x000000ffff0d7224 */ /* 0x000fe400078e0000 */
[----:B------:R-:W-:-:S07]  /*3c620*/  IMAD.MOV.U32 R3, RZ, RZ, R14 ;  /* 0x000000ffff037224 */ /* 0x000fce00078e000e */
[----:B------:R-:W-:Y:S05]  /*3c630*/  WARPSYNC.COLLECTIVE R15, `(.L_x_4310) ;  /* 0x000000000f087348 */ /* 0x000fea0003c00000 */
[----:B------:R0:W1:Y:S02]  /*3c640*/  SHFL.IDX P6, R14, R13, R12, R11 ;  /* 0x0000000c0d0e7389 */ /* 0x00006400000c000b */
[----:B01----:R-:W-:Y:S01]  /*3c650*/  ENDCOLLECTIVE ;  /* 0x000000000000791b */ /* 0x003fe20003800000 */
.L_x_4310:
[----:B------:R-:W-:Y:S05]  /*3c660*/  BRA `(.L_x_4311) ;  /* 0xffffff5000d07947 */ /* 0x000fea000383ffff */
.L_x_4078:
[----:B------:R-:W-:Y:S01]  /*3c670*/  BSSY B1, `(.L_x_4312) ;  /* 0x0000008000017945 */ /* 0x000fe20003800000 */
[----:B------:R-:W-:Y:S01]  /*3c680*/  IMAD.MOV.U32 R13, RZ, RZ, R4 ;  /* 0x000000ffff0d7224 */ /* 0x000fe200078e0004 */
[----:B---3--:R-:W-:Y:S01]  /*3c690*/  MOV R15, 0xffffffff ;  /* 0xffffffff000f7802 */ /* 0x008fe20000000f00 */
[----:B------:R-:W-:Y:S02]  /*3c6a0*/  IMAD.MOV.U32 R12, RZ, RZ, 0x1 ;  /* 0x00000001ff0c7424 */ /* 0x000fe400078e00ff */
[----:B------:R-:W-:-:S07]  /*3c6b0*/  IMAD.MOV.U32 R11, RZ, RZ, 0x181f ;  /* 0x0000181fff0b7424 */ /* 0x000fce00078e00ff */
[----:B012-4-:R-:W-:Y:S05]  /*3c6c0*/  WARPSYNC.COLLECTIVE R15, `(.L_x_4313) ;  /* 0x000000000f087348 */ /* 0x017fea0003c00000 */
[----:B----4-:R3:W4:Y:S02]  /*3c6d0*/  SHFL.IDX P6, R14, R13, R12, R11 ;  /* 0x0000000c0d0e7389 */ /* 0x01072400000c000b */
[----:B01234-:R-:W-:Y:S01]  /*3c6e0*/  ENDCOLLECTIVE ;  /* 0x000000000000791b */ /* 0x01ffe20003800000 */
.L_x_4313:
[----:B------:R-:W-:Y:S05]  /*3c6f0*/  BSYNC B1 ;  /* 0x0000000000017941 */ /* 0x000fea0003800000 */
.L_x_4312:
        /* <DEDUP_REMOVED lines=8> */
.L_x_4314:
[----:B------:R-:W-:Y:S05]  /*3c780*/  BRA `(.L_x_4315) ;  /* 0xffffff5000f47947 */ /* 0x000fea000383ffff */
.L_x_4081:
[----:B------:R-:W-:Y:S01]  /*3c790*/  BSSY B1, `(.L_x_4316) ;  /* 0x0000008000017945 */ /* 0x000fe20003800000 */
[----:B------:R-:W-:Y:S02]  /*3c7a0*/  IMAD.MOV.U32 R13, RZ, RZ, R4 ;  /* 0x000000ffff0d7224 */ /* 0x000fe400078e0004 */
[----:B------:R-:W-:Y:S02]  /*3c7b0*/  IMAD.MOV.U32 R12, RZ, RZ, 0x2 ;  /* 0x00000002ff0c7424 */ /* 0x000fe400078e00ff */
[----:B0-----:R-:W-:Y:S02]  /*3c7c0*/  IMAD.MOV.U32 R11, RZ, RZ, 0x181f ;  /* 0x0000181fff0b7424 */ /* 0x001fe400078e00ff */
[----:B------:R-:W-:-:S07]  /*3c7d0*/  IMAD.MOV.U32 R15, RZ, RZ, -0x1 ;  /* 0xffffffffff0f7424 */ /* 0x000fce00078e00ff */
[----:B-1234-:R-:W-:Y:S05]  /*3c7e0*/  WARPSYNC.COLLECTIVE R15, `(.L_x_4317) ;  /* 0x000000000f087348 */ /* 0x01efea0003c00000 */
[----:B----4-:R0:W4:Y:S02]  /*3c7f0*/  SHFL.IDX P6, R14, R13, R12, R11 ;  /* 0x0000000c0d0e7389 */ /* 0x01012400000c000b */
[----:B01234-:R-:W-:Y:S01]  /*3c800*/  ENDCOLLECTIVE ;  /* 0x000000000000791b */ /* 0x01ffe20003800000 */
.L_x_4317:
[----:B------:R-:W-:Y:S05]  /*3c810*/  BSYNC B1 ;  /* 0x0000000000017941 */ /* 0x000fea0003800000 */
.L_x_4316:
        /* <DEDUP_REMOVED lines=8> */
.L_x_4318:
[----:B------:R-:W-:Y:S05]  /*3c8a0*/  BRA `(.L_x_4319) ;  /* 0xffffff5400147947 */ /* 0x000fea000383ffff */
.L_x_4084:
[----:B------:R-:W-:Y:S01]  /*3c8b0*/  BSSY B1, `(.L_x_4320) ;  /* 0x0000008000017945 */ /* 0x000fe20003800000 */
[----:B------:R-:W-:Y:S01]  /*3c8c0*/  IMAD.MOV.U32 R13, RZ, RZ, R4 ;  /* 0x000000ffff0d7224 */ /* 0x000fe200078e0004 */
[----:B0-----:R-:W-:Y:S01]  /*3c8d0*/  MOV R11, 0x181f ;  /* 0x0000181f000b7802 */ /* 0x001fe20000000f00 */
[----:B------:R-:W-:Y:S02]  /*3c8e0*/  IMAD.MOV.U32 R12, RZ, RZ, 0x3 ;  /* 0x00000003ff0c7424 */ /* 0x000fe400078e00ff */
[----:B------:R-:W-:-:S07]  /*3c8f0*/  IMAD.MOV.U32 R15, RZ, RZ, -0x1 ;  /* 0xffffffffff0f7424 */ /* 0x000fce00078e00ff */
[----:B-1234-:R-:W-:Y:S05]  /*3c900*/  WARPSYNC.COLLECTIVE R15, `(.L_x_4321) ;  /* 0x000000000f087348 */ /* 0x01efea0003c00000 */
[----:B------:R0:W0:Y:S02]  /*3c910*/  SHFL.IDX P6, R14, R13, R12, R11 ;  /* 0x0000000c0d0e7389 */ /* 0x00002400000c000b */
[----:B01234-:R-:W-:Y:S01]  /*3c920*/  ENDCOLLECTIVE ;  /* 0x000000000000791b */ /* 0x01ffe20003800000 */
.L_x_4321:
[----:B------:R-:W-:Y:S05]  /*3c930*/  BSYNC B1 ;  /* 0x0000000000017941 */ /* 0x000fea0003800000 */
.L_x_4320:
        /* <DEDUP_REMOVED lines=8> */
.L_x_4322:
[----:B------:R-:W-:Y:S05]  /*3c9c0*/  BRA `(.L_x_4323) ;  /* 0xffffff5400347947 */ /* 0x000fea000383ffff */
.L_x_4111:
        /* <DEDUP_REMOVED lines=11> */
.L_x_4325:
[----:B------:R-:W-:Y:S05]  /*3ca80*/  BSYNC B1 ;  /* 0x0000000000017941 */ /* 0x000fea0003800000 */
.L_x_4324:
[----:B------:R-:W-:Y:S05]  /*3ca90*/  BRA `(.L_x_4326) ;  /* 0xffffff7000fc7947 */ /* 0x000fea000383ffff */
.L_x_4113:
[----:B------:R-:W-:Y:S01]  /*3caa0*/  BSSY B1, `(.L_x_4327) ;  /* 0x0000006000017945 */ /* 0x000fe20003800000 */
[----:B------:R-:W-:-:S07]  /*3cab0*/  IMAD.MOV.U32 R15, RZ, RZ, -0x1 ;  /* 0xffffffffff0f7424 */ /* 0x000fce00078e00ff */
[----:B0-----:R-:W-:Y:S05]  /*3cac0*/  WARPSYNC.COLLECTIVE R15, `(.L_x_4328) ;  /* 0x000000000f0c7348 */ /* 0x001fea0003c00000 */
[----:B------:R-:W-:Y:S02]  /*3cad0*/  ELECT P6, UR62, PT ;  /* 0x00000000003e782f */ /* 0x000fe400038c0000 */
[----:B------:R-:W-:Y:S01]  /*3cae0*/  MOV R14, UR62 ;  /* 0x0000003e000e7c02 */ /* 0x000fe20008000f00 */
[----:B0-----:R-:W-:Y:S10]  /*3caf0*/  ENDCOLLECTIVE ;  /* 0x000000000000791b */ /* 0x001ff40003800000 */
.L_x_4328:
[----:B------:R-:W-:Y:S05]  /*3cb00*/  BSYNC B1 ;  /* 0x0000000000017941 */ /* 0x000fea0003800000 */
.L_x_4327:
[----:B------:R-:W-:Y:S05]  /*3cb10*/  BRA `(.L_x_4112) ;  /* 0xffffff7000f47947 */ /* 0x000fea000383ffff */
.L_x_4115:
[----:B0-----:R0:W1:Y:S02]  /*3cb20*/  SYNCS.PHASECHK.TRANS64.TRYWAIT P0, [R23+URZ+0x32420], R12 ;  /* 0x0324200c170075a7 */ /* 0x001064000800017f */
[----:B-1----:R-:W-:Y:S05]  /*3cb30*/  @!P0 NANOSLEEP.SYNCS 0x989680 ;  /* 0x009896800000895d */ /* 0x002fea0003900000 */
[----:B------:R-:W1:Y:S02]  /*3cb40*/  @!P0 SYNCS.PHASECHK.TRANS64 P0, [R23+URZ+0x32420], R12 ;  /* 0x0324200c170085a7 */ /* 0x000e64000800007f */
[----:B-1----:R-:W-:Y:S05]  /*3cb50*/  @!P0 BRA `(.L_x_4115) ;  /* 0xfffffffc00f08947 */ /* 0x002fea000383ffff */
[----:B------:R-:W-:Y:S05]  /*3cb60*/  BRA `(.L_x_4329) ;  /* 0xffffff7400047947 */ /* 0x000fea000383ffff */
.L_x_4119:
[----:B-1----:R1:W2:Y:S02]  /*3cb70*/  SYNCS.PHASECHK.TRANS64.TRYWAIT P0, [R3+URZ+0x324a0], R7 ;  /* 0x0324a007030075a7 */ /* 0x0022a4000800017f */
[----:B--2---:R-:W-:Y:S05]  /*3cb80*/  @!P0 NANOSLEEP.SYNCS 0x989680 ;  /* 0x009896800000895d */ /* 0x004fea0003900000 */
[----:B------:R-:W2:Y:S02]  /*3cb90*/  @!P0 SYNCS.PHASECHK.TRANS64 P0, [R3+URZ+0x324a0], R7 ;  /* 0x0324a007030085a7 */ /* 0x000ea4000800007f */
[----:B--2---:R-:W-:Y:S05]  /*3cba0*/  @!P0 BRA `(.L_x_4119) ;  /* 0xfffffffc00f08947 */ /* 0x004fea000383ffff */
[----:B------:R-:W-:Y:S05]  /*3cbb0*/  BRA `(.L_x_4330) ;  /* 0xffffff74001c7947 */ /* 0x000fea000383ffff */
.L_x_4124:
[----:B0-----:R0:W2:Y:S02]  /*3cbc0*/  SYNCS.PHASECHK.TRANS64.TRYWAIT P0, [R3+URZ+0x324c0], R7 ;  /* 0x0324c007030075a7 */ /* 0x0010a4000800017f */
[----:B--2---:R-:W-:Y:S05]  /*3cbd0*/  @!P0 NANOSLEEP.SYNCS 0x989680 ;  /* 0x009896800000895d */ /* 0x004fea0003900000 */
[----:B------:R-:W2:Y:S02]  /*3cbe0*/  @!P0 SYNCS.PHASECHK.TRANS64 P0, [R3+URZ+0x324c0], R7 ;  /* 0x0324c007030085a7 */ /* 0x000ea4000800007f */
[----:B--2---:R-:W-:Y:S05]  /*3cbf0*/  @!P0 BRA `(.L_x_4124) ;  /* 0xfffffffc00f08947 */ /* 0x004fea000383ffff */
[----:B------:R-:W-:Y:S05]  /*3cc00*/  BRA `(.L_x_4331) ;  /* 0xffffff7400987947 */ /* 0x000fea000383ffff */
.L_x_4134:
[----:B-1----:R1:W2:Y:S02]  /*3cc10*/  SYNCS.PHASECHK.TRANS64.TRYWAIT P1, [R9+URZ+0x324a0], R2 ;  /* 0x0324a002090075a7 */ /* 0x0022a4000802017f */
[----:B--2---:R-:W-:Y:S05]  /*3cc20*/  @!P1 NANOSLEEP.SYNCS 0x989680 ;  /* 0x009896800000995d */ /* 0x004fea0003900000 */
[----:B------:R-:W2:Y:S02]  /*3cc30*/  @!P1 SYNCS.PHASECHK.TRANS64 P1, [R9+URZ+0x324a0], R2 ;  /* 0x0324a002090095a7 */ /* 0x000ea4000802007f */
[----:B--2---:R-:W-:Y:S05]  /*3cc40*/  @!P1 BRA `(.L_x_4134) ;  /* 0xfffffffc00f09947 */ /* 0x004fea000383ffff */
[----:B------:R-:W-:Y:S05]  /*3cc50*/  BRA `(.L_x_4332) ;  /* 0xffffff7c000c7947 */ /* 0x000fea000383ffff */
.L_x_4139:
[----:B0-----:R0:W2:Y:S02]  /*3cc60*/  SYNCS.PHASECHK.TRANS64.TRYWAIT P1, [R9+URZ+0x324c0], R2 ;  /* 0x0324c002090075a7 */ /* 0x0010a4000802017f */
[----:B--2---:R-:W-:Y:S05]  /*3cc70*/  @!P1 NANOSLEEP.SYNCS 0x989680 ;  /* 0x009896800000995d */ /* 0x004fea0003900000 */
[----:B------:R-:W2:Y:S02]  /*3cc80*/  @!P1 SYNCS.PHASECHK.TRANS64 P1, [R9+URZ+0x324c0], R2 ;  /* 0x0324c002090095a7 */ /* 0x000ea4000802007f */
[----:B--2---:R-:W-:Y:S05]  /*3cc90*/  @!P1 BRA `(.L_x_4139) ;  /* 0xfffffffc00f09947 */ /* 0x004fea000383ffff */
[----:B------:R-:W-:Y:S05]  /*3cca0*/  BRA `(.L_x_4333) ;  /* 0xffffff7c00847947 */ /* 0x000fea000383ffff */
.L_x_4165:
        /* <DEDUP_REMOVED lines=11> */
.L_x_4335:
[----:B------:R-:W-:Y:S05]  /*3cd60*/  BSYNC B0 ;  /* 0x0000000000007941 */ /* 0x000fea0003800000 */
.L_x_4334:
[----:B------:R-:W-:Y:S05]  /*3cd70*/  BRA `(.L_x_4336) ;  /* 0xffffff9000987947 */ /* 0x000fea000383ffff */
.L_x_4168:
[----:B-1----:R1:W2:Y:S02]  /*3cd80*/  SYNCS.PHASECHK.TRANS64.TRYWAIT P0, [R17+URZ+0x32440], R0 ;  /* 0x03244000110075a7 */ /* 0x0022a4000800017f */
[----:B--2---:R-:W-:Y:S05]  /*3cd90*/  @!P0 NANOSLEEP.SYNCS 0x989680 ;  /* 0x009896800000895d */ /* 0x004fea0003900000 */
[----:B------:R-:W2:Y:S02]  /*3cda0*/  @!P0 SYNCS.PHASECHK.TRANS64 P0, [R17+URZ+0x32440], R0 ;  /* 0x03244000110085a7 */ /* 0x000ea4000800007f */
[----:B--2---:R-:W-:Y:S05]  /*3cdb0*/  @!P0 BRA `(.L_x_4168) ;  /* 0xfffffffc00f08947 */ /* 0x004fea000383ffff */
[----:B------:R-:W-:Y:S05]  /*3cdc0*/  BRA `(.L_x_4337) ;  /* 0xffffff9000ac7947 */ /* 0x000fea000383ffff */
.L_x_4169:
        /* <DEDUP_REMOVED lines=8> */
.L_x_4339:
[----:B------:R-:W-:Y:S05]  /*3ce50*/  BSYNC B0 ;  /* 0x0000000000007941 */ /* 0x000fea0003800000 */
.L_x_4338:
        /* <DEDUP_REMOVED lines=9> */
.L_x_4340:
[----:B------:R-:W-:Y:S02]  /*3cef0*/  IMAD.MOV.U32 R13, RZ, RZ, R4 ;  /* 0x000000ffff0d7224 */ /* 0x000fe400078e0004 */
[----:B------:R-:W-:Y:S02]  /*3cf00*/  IMAD.MOV.U32 R12, RZ, RZ, 0x1 ;  /* 0x00000001ff0c7424 */ /* 0x000fe400078e00ff */
[----:B------:R-:W-:-:S07]  /*3cf10*/  IMAD.MOV.U32 R3, RZ, RZ, R14 ;  /* 0x000000ffff037224 */ /* 0x000fce00078e000e */
[----:B------:R-:W-:Y:S05]  /*3cf20*/  WARPSYNC.COLLECTIVE R15, `(.L_x_4341) ;  /* 0x000000000f087348 */ /* 0x000fea0003c00000 */
[----:B------:R0:W1:Y:S02]  /*3cf30*/  SHFL.IDX P6, R14, R13, R12, R11 ;  /* 0x0000000c0d0e7389 */ /* 0x00006400000c000b */
[----:B01----:R-:W-:Y:S01]  /*3cf40*/  ENDCOLLECTIVE ;  /* 0x000000000000791b */ /* 0x003fe20003800000 */
.L_x_4341:
        /* <DEDUP_REMOVED lines=15> */
.L_x_4342:
[----:B------:R-:W-:Y:S01]  /*3d040*/  @P0 LEA R6, R5, R23, 0x1 ;  /* 0x0000001705060211 */ /* 0x000fe200078e08ff */
[----:B------:R-:W-:Y:S02]  /*3d050*/  IMAD.MOV.U32 R13, RZ, RZ, R4 ;  /* 0x000000ffff0d7224 */ /* 0x000fe400078e0004 */
[----:B------:R-:W-:Y:S02]  /*3d060*/  IMAD.MOV.U32 R12, RZ, RZ, 0x2 ;  /* 0x00000002ff0c7424 */ /* 0x000fe400078e00ff */
[----:B------:R-:W-:-:S07]  /*3d070*/  IMAD.MOV.U32 R3, RZ, RZ, R14 ;  /* 0x000000ffff037224 */ /* 0x000fce00078e000e */
[----:B------:R-:W-:Y:S05]  /*3d080*/  WARPSYNC.COLLECTIVE R15, `(.L_x_4343) ;  /* 0x000000000f087348 */ /* 0x000fea0003c00000 */
[----:B------:R0:W1:Y:S02]  /*3d090*/  SHFL.IDX P6, R14, R13, R12, R11 ;  /* 0x0000000c0d0e7389 */ /* 0x00006400000c000b */
[----:B01----:R-:W-:Y:S01]  /*3d0a0*/  ENDCOLLECTIVE ;  /* 0x000000000000791b */ /* 0x003fe20003800000 */
.L_x_4343:
        /* <DEDUP_REMOVED lines=15> */
.L_x_4344:
[----:B------:R-:W-:Y:S02]  /*3d1a0*/  @P0 IMAD R6, R5, 0x2, R23 ;  /* 0x0000000205060824 */ /* 0x000fe400078e0217 */
[----:B------:R-:W-:Y:S02]  /*3d1b0*/  IMAD.MOV.U32 R13, RZ, RZ, R4 ;  /* 0x000000ffff0d7224 */ /* 0x000fe400078e0004 */
[----:B------:R-:W-:Y:S02]  /*3d1c0*/  IMAD.MOV.U32 R12, RZ, RZ, 0x3 ;  /* 0x00000003ff0c7424 */ /* 0x000fe400078e00ff */
[----:B------:R-:W-:-:S07]  /*3d1d0*/  IMAD.MOV.U32 R3, RZ, RZ, R14 ;  /* 0x000000ffff037224 */ /* 0x000fce00078e000e */
[----:B------:R-:W-:Y:S05]  /*3d1e0*/  WARPSYNC.COLLECTIVE R15, `(.L_x_4345) ;  /* 0x000000000f087348 */ /* 0x000fea0003c00000 */
[----:B------:R0:W1:Y:S02]  /*3d1f0*/  SHFL.IDX P6, R14, R13, R12, R11 ;  /* 0x0000000c0d0e7389 */ /* 0x00006400000c000b */
[----:B01----:R-:W-:Y:S01]  /*3d200*/  ENDCOLLECTIVE ;  /* 0x000000000000791b */ /* 0x003fe20003800000 */
.L_x_4345:
        /* <DEDUP_REMOVED lines=15> */
.L_x_4346:
[----:B------:R-:W-:Y:S02]  /*3d300*/  @P0 IMAD R6, R5, 0x2, R23 ;  /* 0x0000000205060824 */ /* 0x000fe400078e0217 */
[----:B------:R-:W-:Y:S02]  /*3d310*/  IMAD.MOV.U32 R13, RZ, RZ, R4 ;  /* 0x000000ffff0d7224 */ /* 0x000fe400078e0004 */
[----:B------:R-:W-:Y:S02]  /*3d320*/  IMAD.MOV.U32 R12, RZ, RZ, 0x4 ;  /* 0x00000004ff0c7424 */ /* 0x000fe400078e00ff */
[----:B------:R-:W-:-:S07]  /*3d330*/  IMAD.MOV.U32 R3, RZ, RZ, R14 ;  /* 0x000000ffff037224 */ /* 0x000fce00078e000e */
[----:B------:R-:W-:Y:S05]  /*3d340*/  WARPSYNC.COLLECTIVE R15, `(.L_x_4347) ;  /* 0x000000000f087348 */ /* 0x000fea0003c00000 */
[----:B------:R0:W1:Y:S02]  /*3d350*/  SHFL.IDX P6, R14, R13, R12, R11 ;  /* 0x0000000c0d0e7389 */ /* 0x00006400000c000b */
[----:B01----:R-:W-:Y:S01]  /*3d360*/  ENDCOLLECTIVE ;  /* 0x000000000000791b */ /* 0x003fe20003800000 */
.L_x_4347:
        /* <DEDUP_REMOVED lines=15> */
.L_x_4348:
[----:B------:R-:W-:Y:S02]  /*3d460*/  @P0 IMAD R6, R5, 0x2, R23 ;  /* 0x0000000205060824 */ /* 0x000fe400078e0217 */
[----:B------:R-:W-:Y:S02]  /*3d470*/  IMAD.MOV.U32 R13, RZ, RZ, R4 ;  /* 0x000000ffff0d7224 */ /* 0x000fe400078e0004 */
[----:B------:R-:W-:Y:S02]  /*3d480*/  IMAD.MOV.U32 R12, RZ, RZ, 0x5 ;  /* 0x00000005ff0c7424 */ /* 0x000fe400078e00ff */
[----:B------:R-:W-:-:S07]  /*3d490*/  IMAD.MOV.U32 R3, RZ, RZ, R14 ;  /* 0x000000ffff037224 */ /* 0x000fce00078e000e */
[----:B------:R-:W-:Y:S05]  /*3d4a0*/  WARPSYNC.COLLECTIVE R15, `(.L_x_4349) ;  /* 0x000000000f087348 */ /* 0x000fea0003c00000 */
[----:B------:R0:W1:Y:S02]  /*3d4b0*/  SHFL.IDX P6, R14, R13, R12, R11 ;  /* 0x0000000c0d0e7389 */ /* 0x00006400000c000b */
[----:B01----:R-:W-:Y:S01]  /*3d4c0*/  ENDCOLLECTIVE ;  /* 0x000000000000791b */ /* 0x003fe20003800000 */
.L_x_4349:
        /* <DEDUP_REMOVED lines=10> */
.L_x_4350:
[----:B------:R-:W-:Y:S01]  /*3d570*/  @!PT LDS RZ, [RZ] ;  /* 0x00000000fffff984 */ /* 0x000fe20000000800 */
[----:B------:R-:W-:Y:S01]  /*3d580*/  @!PT LDS RZ, [RZ] ;  /* 0x00000000fffff984 */ /* 0x000fe20000000800 */
[----:B------:R-:W-:Y:S01]  /*3d590*/  @!PT LDS RZ, [RZ] ;  /* 0x00000000fffff984 */ /* 0x000fe20000000800 */
[----:B------:R1:W-:Y:S01]  /*3d5a0*/  @P0 LDGSTS.E.BYPASS.LTC128B.128 [R6+0x1e400], desc[UR44][R2.64], !P2 ;  /* 0x1e40000002060fae */ /* 0x0003e2000d101d6c */
[----:B------:R-:W-:Y:S01]  /*3d5b0*/  IMAD.MOV.U32 R0, RZ, RZ, R14 ;  /* 0x000000ffff007224 */ /* 0x000fe200078e000e */
[----:B------:R-:W-:Y:S06]  /*3d5c0*/  BRA `(.L_x_4351) ;  /* 0xffffff9000147947 */ /* 0x000fec000383ffff */
.L_x_4174:
[----:B------:R-:W-:Y:S01]  /*3d5d0*/  IMAD.MOV.U32 R13, RZ, RZ, R3 ;  /* 0x000000ffff0d7224 */ /* 0x000fe200078e0003 */
[----:B------:R-:W-:Y:S01]  /*3d5e0*/  IADD3 R35, R8, R35, RZ ;  /* 0x0000002308237210 */ /* 0x000fe20007ffe0ff */
[----:B------:R-:W-:Y:S02]  /*3d5f0*/  IMAD.MOV.U32 R12, RZ, RZ, RZ ;  /* 0x000000ffff0c7224 */ /* 0x000fe400078e00ff */
[----:B------:R-:W-:Y:S02]  /*3d600*/  IMAD.MOV.U32 R11, RZ, RZ, 0x181f ;  /* 0x0000181fff0b7424 */ /* 0x000fe400078e00ff */
[----:B------:R-:W-:Y:S02]  /*3d610*/  IMAD.MOV.U32 R15, RZ, RZ, -0x1 ;  /* 0xffffffffff0f7424 */ /* 0x000fe400078e00ff */
[----:B-----5:R-:W-:Y:S02]  /*3d620*/  IMAD R2, R9, R6, RZ ;  /* 0x0000000609027224 */ /* 0x020fe400078e02ff */
[----:B------:R-:W-:-:S07]  /*3d630*/  VIADD R10, R35, 0x10 ;  /* 0x00000010230a7836 */ /* 0x000fce0000000000 */
[----:B------:R-:W-:Y:S05]  /*3d640*/  WARPSYNC.COLLECTIVE R15, `(.L_x_4352) ;  /* 0x000000000f087348 */ /* 0x000fea0003c00000 */
[----:B------:R0:W1:Y:S02]  /*3d650*/  SHFL.IDX P6, R14, R13, R12, R11 ;  /* 0x0000000c0d0e7389 */ /* 0x00006400000c000b */
[----:B01----:R-:W-:Y:S01]  /*3d660*/  ENDCOLLECTIVE ;  /* 0x000000000000791b */ /* 0x003fe20003800000 */
.L_x_4352:
[C---:B------:R-:W-:Y:S01]  /*3d670*/  VIADD R6, R35.reuse, 0x20 ;  /* 0x0000002023067836 */ /* 0x040fe20000000000 */
[C---:B------:R-:W-:Y:S01]  /*3d680*/  ISETP.GE.AND P0, PT, R35.reuse, R2, PT ;  /* 0x000000022300720c */ /* 0x040fe20003f06270 */
[----:B------:R-:W-:Y:S01]  /*3d690*/  VIADD R8, R35, 0x40 ;  /* 0x0000004023087836 */ /* 0x000fe20000000000 */
[----:B------:R0:W-:Y:S04]  /*3d6a0*/  STL [R1+0x458], R10 ;  /* 0x0004580a01007387 */ /* 0x0001e80000100800 */
[----:B------:R0:W-:Y:S04]  /*3d6b0*/  STL [R1+0x45c], R6 ;  /* 0x00045c0601007387 */ /* 0x0001e80000100800 */
[----:B------:R0:W-:Y:S01]  /*3d6c0*/  STL [R1+0x464], R8 ;  /* 0x0004640801007387 */ /* 0x0001e20000100800 */
[----:B------:R-:W-:-:S02]  /*3d6d0*/  IMAD.MOV.U32 R13, RZ, RZ, R0 ;  /* 0x000000ffff0d7224 */ /* 0x000fc400078e0000 */
[----:B------:R-:W-:-:S07]  /*3d6e0*/  IMAD.MOV.U32 R4, RZ, RZ, R14 ;  /* 0x000000ffff047224 */ /* 0x000fce00078e000e */
[----:B0-----:R-:W-:Y:S05]  /*3d6f0*/  WARPSYNC.COLLECTIVE R15, `(.L_x_4353) ;  /* 0x000000000f087348 */ /* 0x001fea0003c00000 */
[----:B------:R1:W2:Y:S02]  /*3d700*/  SHFL.IDX P6, R14, R13, R12, R11 ;  /* 0x0000000c0d0e7389 */ /* 0x0002a400000c000b */
[----:B012---:R-:W-:Y:S01]  /*3d710*/  ENDCOLLECTIVE ;  /* 0x000000000000791b */ /* 0x007fe20003800000 */
.L_x_4353:
[----:B------:R-:W-:Y:S02]  /*3d720*/  IMAD.MOV.U32 R13, RZ, RZ, R3 ;  /* 0x000000ffff0d7224 */ /* 0x000fe400078e0003 */
[----:B------:R-:W-:Y:S02]  /*3d730*/  IMAD.MOV.U32 R12, RZ, RZ, 0x1 ;  /* 0x00000001ff0c7424 */ /* 0x000fe400078e00ff */
[----:B------:R-:W-:-:S07]  /*3d740*/  IMAD.MOV.U32 R5, RZ, RZ, R14 ;  /* 0x000000ffff057224 */ /* 0x000fce00078e000e */
[----:B------:R-:W-:Y:S05]  /*3d750*/  WARPSYNC.COLLECTIVE R15, `(.L_x_4354) ;  /* 0x000000000f087348 */ /* 0x000fea0003c00000 */
[----:B------:R0:W1:Y:S02]  /*3d760*/  SHFL.IDX P6, R14, R13, R12, R11 ;  /* 0x0000000c0d0e7389 */ /* 0x00006400000c000b */
[----:B01----:R-:W-:Y:S01]  /*3d770*/  ENDCOLLECTIVE ;  /* 0x000000000000791b */ /* 0x003fe20003800000 */
.L_x_4354:
        /* <DEDUP_REMOVED lines=15> */
.L_x_4355:
[----:B------:R-:W-:Y:S02]  /*3d870*/  IMAD.MOV.U32 R13, RZ, RZ, R3 ;  /* 0x000000ffff0d7224 */ /* 0x000fe400078e0003 */
[----:B------:R-:W-:Y:S02]  /*3d880*/  IMAD.MOV.U32 R12, RZ, RZ, 0x2 ;  /* 0x00000002ff0c7424 */ /* 0x000fe400078e00ff */
[----:B------:R-:W-:-:S07]  /*3d890*/  IMAD.MOV.U32 R5, RZ, RZ, R14 ;  /* 0x000000ffff057224 */ /* 0x000fce00078e000e */
[----:B------:R-:W-:Y:S05]  /*3d8a0*/  WARPSYNC.COLLECTIVE R15, `(.L_x_4356) ;  /* 0x000000000f087348 */ /* 0x000fea0003c00000 */
[----:B------:R0:W1:Y:S02]  /*3d8b0*/  SHFL.IDX P6, R14, R13, R12, R11 ;  /* 0x0000000c0d0e7389 */ /* 0x00006400000c000b */
[----:B01----:R-:W-:Y:S01]  /*3d8c0*/  ENDCOLLECTIVE ;  /* 0x000000000000791b */ /* 0x003fe20003800000 */
.L_x_4356:
        /* <DEDUP_REMOVED lines=11> */
[----:B------:R-:W-:-:S05]  /*3d980*/  VIADD R6, R35, 0x30 ;  /* 0x0000003023067836 */ /* 0x000fca0000000000 */
[----:B------:R1:W-:Y:S01]  /*3d990*/  STL [R1+0x460], R6 ;  /* 0x0004600601007387 */ /* 0x0003e20000100800 */
[----:B0-----:R-:W-:-:S07]  /*3d9a0*/  IMAD.MOV.U32 R4, RZ, RZ, R14 ;  /* 0x000000ffff047224 */ /* 0x001fce00078e000e */
[----:B-1----:R-:W-:Y:S05]  /*3d9b0*/  WARPSYNC.COLLECTIVE R15, `(.L_x_4357) ;  /* 0x000000000f087348 */ /* 0x002fea0003c00000 */
[----:B------:R0:W2:Y:S02]  /*3d9c0*/  SHFL.IDX P6, R14, R13, R12, R11 ;  /* 0x0000000c0d0e7389 */ /* 0x0000a400000c000b */
[----:B012---:R-:W-:Y:S01]  /*3d9d0*/  ENDCOLLECTIVE ;  /* 0x000000000000791b */ /* 0x007fe20003800000 */
.L_x_4357:
[----:B------:R-:W-:Y:S01]  /*3d9e0*/  IMAD.MOV.U32 R13, RZ, RZ, R3 ;  /* 0x000000ffff0d7224 */ /* 0x000fe200078e0003 */
[----:B------:R-:W-:Y:S01]  /*3d9f0*/  MOV R12, 0x3 ;  /* 0x00000003000c7802 */ /* 0x000fe20000000f00 */
[----:B------:R-:W-:-:S07]  /*3da00*/  IMAD.MOV.U32 R5, RZ, RZ, R14 ;  /* 0x000000ffff057224 */ /* 0x000fce00078e000e */
[----:B------:R-:W-:Y:S05]  /*3da10*/  WARPSYNC.COLLECTIVE R15, `(.L_x_4358) ;  /* 0x000000000f087348 */ /* 0x000fea0003c00000 */
[----:B------:R0:W1:Y:S02]  /*3da20*/  SHFL.IDX P6, R14, R13, R12, R11 ;  /* 0x0000000c0d0e7389 */ /* 0x00006400000c000b */
[----:B01----:R-:W-:Y:S01]  /*3da30*/  ENDCOLLECTIVE ;  /* 0x000000000000791b */ /* 0x003fe20003800000 */
.L_x_4358:
        /* <DEDUP_REMOVED lines=15> */
.L_x_4359:
[----:B------:R-:W-:Y:S02]  /*3db30*/  IMAD.MOV.U32 R13, RZ, RZ, R3 ;  /* 0x000000ffff0d7224 */ /* 0x000fe400078e0003 */
[----:B------:R-:W-:Y:S02]  /*3db40*/  IMAD.MOV.U32 R12, RZ, RZ, 0x4 ;  /* 0x00000004ff0c7424 */ /* 0x000fe400078e00ff */
[----:B------:R-:W-:-:S07]  /*3db50*/  IMAD.MOV.U32 R5, RZ, RZ, R14 ;  /* 0x000000ffff057224 */ /* 0x000fce00078e000e */
[----:B------:R-:W-:Y:S05]  /*3db60*/  WARPSYNC.COLLECTIVE R15, `(.L_x_4360) ;  /* 0x000000000f087348 */ /* 0x000fea0003c00000 */
[----:B------:R0:W1:Y:S02]  /*3db70*/  SHFL.IDX P6, R14, R13, R12, R11 ;  /* 0x0000000c0d0e7389 */ /* 0x00006400000c000b */
[----:B01----:R-:W-:Y:S01]  /*3db80*/  ENDCOLLECTIVE ;  /* 0x000000000000791b */ /* 0x003fe20003800000 */
.L_x_4360:
        /* <DEDUP_REMOVED lines=10> */
.L_x_4361:
        /* <DEDUP_REMOVED lines=13> */
.L_x_4362:
        /* <DEDUP_REMOVED lines=10> */
.L_x_4363:
        /* <DEDUP_REMOVED lines=13> */
.L_x_4364:
        /* <DEDUP_REMOVED lines=15> */
.L_x_4365:
[----:B------:R-:W-:Y:S02]  /*3df60*/  IMAD.MOV.U32 R13, RZ, RZ, R3 ;  /* 0x000000ffff0d7224 */ /* 0x000fe400078e0003 */
[----:B------:R-:W-:Y:S02]  /*3df70*/  IMAD.MOV.U32 R12, RZ, RZ, 0x7 ;  /* 0x00000007ff0c7424 */ /* 0x000fe400078e00ff */
[----:B------:R-:W-:-:S07]  /*3df80*/  IMAD.MOV.U32 R4, RZ, RZ, R14 ;  /* 0x000000ffff047224 */ /* 0x000fce00078e000e */
[----:B------:R-:W-:Y:S05]  /*3df90*/  WARPSYNC.COLLECTIVE R15, `(.L_x_4366) ;  /* 0x000000000f087348 */ /* 0x000fea0003c00000 */
[----:B------:R0:W1:Y:S02]  /*3dfa0*/  SHFL.IDX P6, R14, R13, R12, R11 ;  /* 0x0000000c0d0e7389 */ /* 0x00006400000c000b */
[----:B01----:R-:W-:Y:S01]  /*3dfb0*/  ENDCOLLECTIVE ;  /* 0x000000000000791b */ /* 0x003fe20003800000 */
.L_x_4366:
        /* <DEDUP_REMOVED lines=10> */
.L_x_4367:
[----:B------:R-:W-:Y:S01]  /*3e060*/  @!PT LDS RZ, [RZ] ;  /* 0x00000000fffff984 */ /* 0x000fe20000000800 */
[----:B------:R-:W-:Y:S01]  /*3e070*/  @!PT LDS RZ, [RZ] ;  /* 0x00000000fffff984 */ /* 0x000fe20000000800 */
[----:B------:R-:W-:Y:S01]  /*3e080*/  @!PT LDS RZ, [RZ] ;  /* 0x00000000fffff984 */ /* 0x000fe20000000800 */
[----:B------:R0:W-:Y:S01]  /*3e090*/  @!P0 LDGSTS.E.BYPASS.LTC128B.128 [R26+0x1b400], desc[UR44][R4.64], !P1 ;  /* 0x1b400000041a8fae */ /* 0x0001e2000c901d6c */
[----:B------:R-:W-:Y:S01]  /*3e0a0*/  IMAD.MOV.U32 R0, RZ, RZ, R14 ;  /* 0x000000ffff007224 */ /* 0x000fe200078e000e */
[----:B------:R-:W-:Y:S06]  /*3e0b0*/  BRA `(.L_x_4368) ;  /* 0xffffff90005c7947 */ /* 0x000fec000383ffff */
.L_x_4178:
[----:B------:R-:W2:Y:S04]  /*3e0c0*/  LDL.LU R14, [R1+0x440] ;  /* 0x00044000010e7983 */ /* 0x000ea80000300800 */
[----:B------:R-:W3:Y:S04]  /*3e0d0*/  LDL.LU R13, [R1+0x458] ;  /* 0x00045800010d7983 */ /* 0x000ee80000300800 */
[----:B------:R-:W4:Y:S04]  /*3e0e0*/  LDL.LU R12, [R1+0x45c] ;  /* 0x00045c00010c7983 */ /* 0x000f280000300800 */
[----:B------:R-:W5:Y:S04]  /*3e0f0*/  LDL.LU R11, [R1+0x460] ;  /* 0x00046000010b7983 */ /* 0x000f680000300800 */
[----:B------:R-:W5:Y:S04]  /*3e100*/  LDL.LU R10, [R1+0x464] ;  /* 0x00046400010a7983 */ /* 0x000f680000300800 */
[----:B------:R-:W5:Y:S04]  /*3e110*/  LDL.LU R9, [R1+0x46c] ;  /* 0x00046c0001097983 */ /* 0x000f680000300800 */
[----:B------:R-:W5:Y:S01]  /*3e120*/  LDL.LU R8, [R1+0x470] ;  /* 0x0004700001087983 */ /* 0x000f620000300800 */
[----:B------:R-:W-:Y:S01]  /*3e130*/  LOP3.LUT R22, R22, 0xfffffbff, RZ, 0xc0, !PT ;  /* 0xfffffbff16167812 */ /* 0x000fe200078ec0ff */
[----:B------:R-:W-:Y:S01]  /*3e140*/  BSSY B0, `(.L_x_4369) ;  /* 0x0000019000007945 */ /* 0x000fe20003800000 */
[----:B------:R-:W-:-:S02]  /*3e150*/  IMAD.MOV.U32 R15, RZ, RZ, -0x1 ;  /* 0xffffffffff0f7424 */ /* 0x000fc400078e00ff */
[----:B--2---:R-:W-:-:S05]  /*3e160*/  IMAD R5, R14, R6, RZ ;  /* 0x000000060e057224 */ /* 0x004fca00078e02ff */
[-C--:B------:R-:W-:Y:S02]  /*3e170*/  ISETP.GE.AND P0, PT, R35, R5.reuse, PT ;  /* 0x000000052300720c */ /* 0x080fe40003f06270 */
[-C--:B---3--:R-:W-:Y:S01]  /*3e180*/  ISETP.GE.AND P6, PT, R13, R5.reuse, PT ;  /* 0x000000050d00720c */ /* 0x088fe20003fc6270 */
[----:B------:R-:W-:Y:S01]  /*3e190*/  IMAD.MOV.U32 R13, RZ, RZ, R0 ;  /* 0x000000ffff0d7224 */ /* 0x000fe200078e0000 */
[----:B----4-:R-:W-:Y:S01]  /*3e1a0*/  ISETP.GE.AND P5, PT, R12, R5, PT ;  /* 0x000000050c00720c */ /* 0x010fe20003fa6270 */
[----:B------:R-:W-:-:S08]  /*3e1b0*/  IMAD.MOV.U32 R12, RZ, RZ, RZ ;  /* 0x000000ffff0c7224 */ /* 0x000fd000078e00ff */
[----:B------:R-:W-:Y:S02]  /*3e1c0*/  @P0 LOP3.LUT R22, R22, 0x400, RZ, 0xfc, !PT ;  /* 0x0000040016160812 */ /* 0x000fe400078efcff */
[-C--:B-----5:R-:W-:Y:S02]  /*3e1d0*/  ISETP.GE.AND P0, PT, R11, R5.reuse, PT ;  /* 0x000000050b00720c */ /* 0x0a0fe40003f06270 */
[----:B------:R-:W-:Y:S02]  /*3e1e0*/  LOP3.LUT R22, R22, 0xfffffdff, RZ, 0xc0, !PT ;  /* 0xfffffdff16167812 */ /* 0x000fe400078ec0ff */
[----:B------:R-:W-:Y:S02]  /*3e1f0*/  MOV R11, 0x181f ;  /* 0x0000181f000b7802 */ /* 0x000fe40000000f00 */
[----:B------:R-:W-:Y:S02]  /*3e200*/  @P6 LOP3.LUT R22, R22, 0x200, RZ, 0xfc, !PT ;  /* 0x0000020016166812 */ /* 0x000fe400078efcff */
[----:B------:R-:W-:-:S02]  /*3e210*/  ISETP.GE.AND P6, PT, R10, R5, PT ;  /* 0x000000050a00720c */ /* 0x000fc40003fc6270 */
[----:B------:R-:W-:-:S04]  /*3e220*/  LOP3.LUT R22, R22, 0xfffffeff, RZ, 0xc0, !PT ;  /* 0xfffffeff16167812 */ /* 0x000fc800078ec0ff */
[----:B------:R-:W-:Y:S02]  /*3e230*/  @P5 LOP3.LUT R22, R22, 0x100, RZ, 0xfc, !PT ;  /* 0x0000010016165812 */ /* 0x000fe400078efcff */
[----:B------:R-:W-:Y:S02]  /*3e240*/  ISETP.GE.AND P5, PT, R9, R5, PT ;  /* 0x000000050900720c */ /* 0x000fe40003fa6270 */
[----:B------:R-:W-:-:S04]  /*3e250*/  LOP3.LUT R22, R22, 0xffffff7f, RZ, 0xc0, !PT ;  /* 0xffffff7f16167812 */ /* 0x000fc800078ec0ff */
[----:B------:R-:W-:Y:S02]  /*3e260*/  @P0 LOP3.LUT R22, R22, 0x80, RZ, 0xfc, !PT ;  /* 0x0000008016160812 */ /* 0x000fe400078efcff */
[----:B------:R-:W-:Y:S02]  /*3e270*/  ISETP.GE.AND P0, PT, R8, R5, PT ;  /* 0x000000050800720c */ /* 0x000fe40003f06270 */
[----:B------:R-:W-:-:S04]  /*3e280*/  LOP3.LUT R22, R22, 0xffffffbf, RZ, 0xc0, !PT ;  /* 0xffffffbf16167812 */ /* 0x000fc800078ec0ff */
[----:B------:R-:W-:-:S07]  /*3e290*/  @P6 LOP3.LUT R22, R22, 0x40, RZ, 0xfc, !PT ;  /* 0x0000004016166812 */ /* 0x000fce00078efcff */
[----:B------:R-:W-:Y:S05]  /*3e2a0*/  WARPSYNC.COLLECTIVE R15, `(.L_x_4370) ;  /* 0x000000000f087348 */ /* 0x000fea0003c00000 */
[----:B------:R0:W1:Y:S02]  /*3e2b0*/  SHFL.IDX P6, R14, R13, R12, R11 ;  /* 0x0000000c0d0e7389 */ /* 0x00006400000c000b */
[----:B01----:R-:W-:Y:S01]  /*3e2c0*/  ENDCOLLECTIVE ;  /* 0x000000000000791b */ /* 0x003fe20003800000 */
.L_x_4370:
[----:B------:R-:W-:Y:S05]  /*3e2d0*/  BSYNC B0 ;  /* 0x0000000000007941 */ /* 0x000fea0003800000 */
.L_x_4369:
        /* <DEDUP_REMOVED lines=11> */
.L_x_4371:
[----:B------:R-:W-:-:S04]  /*3e390*/  LOP3.LUT R22, R22, 0xffefffff, RZ, 0xc0, !PT ;  /* 0xffefffff16167812 */ /* 0x000fc800078ec0ff */
[----:B------:R-:W-:-:S04]  /*3e3a0*/  @P0 LOP3.LUT R22, R22, 0x100000, RZ, 0xfc, !PT ;  /* 0x0010000016160812 */ /* 0x000fc800078efcff */
[----:B------:R-:W-:Y:S01]  /*3e3b0*/  LOP3.LUT P0, RZ, R22, 0x400, RZ, 0xc0, !PT ;  /* 0x0000040016ff7812 */ /* 0x000fe2000780c0ff */
[----:B------:R-:W-:Y:S02]  /*3e3c0*/  IMAD.MOV.U32 R13, RZ, RZ, R0 ;  /* 0x000000ffff0d7224 */ /* 0x000fe400078e0000 */
[----:B------:R-:W-:Y:S02]  /*3e3d0*/  IMAD.MOV.U32 R12, RZ, RZ, 0x1 ;  /* 0x00000001ff0c7424 */ /* 0x000fe400078e00ff */
[----:B------:R-:W-:-:S08]  /*3e3e0*/  IMAD.MOV.U32 R3, RZ, RZ, R14 ;  /* 0x000000ffff037224 */ /* 0x000fd000078e000e */
[----:B------:R-:W-:-:S05]  /*3e3f0*/  @!P0 LEA R3, P6, R7, R3, 0x1 ;  /* 0x0000000307038211 */ /* 0x000fca00078c08ff */
[----:B------:R-:W-:-:S05]  /*3e400*/  @!P0 IMAD.X R2, RZ, RZ, R2, P6 ;  /* 0x000000ffff028224 */ /* 0x000fca00030e0602 */
[----:B------:R-:W-:-:S07]  /*3e410*/  @!P0 LOP3.LUT R3, R3, R2, RZ, 0x3c, !PT ;  /* 0x0000000203038212 */ /* 0x000fce00078e3cff */
[----:B------:R-:W-:Y:S05]  /*3e420*/  WARPSYNC.COLLECTIVE R15, `(.L_x_4372) ;  /* 0x000000000f087348 */ /* 0x000fea0003c00000 */
[----:B------:R0:W1:Y:S02]  /*3e430*/  SHFL.IDX P6, R14, R13, R12, R11 ;  /* 0x0000000c0d0e7389 */ /* 0x00006400000c000b */
[----:B01----:R-:W-:Y:S01]  /*3e440*/  ENDCOLLECTIVE ;  /* 0x000000000000791b */ /* 0x003fe20003800000 */
.L_x_4372:
        /* <DEDUP_REMOVED lines=15> */
.L_x_4373:
        /* <DEDUP_REMOVED lines=12> */
.L_x_4374:
[----:B------:R-:W-:Y:S01]  /*3e600*/  @!PT LDS RZ, [RZ] ;  /* 0x00000000fffff984 */ /* 0x000fe20000000800 */
[----:B------:R-:W-:Y:S01]  /*3e610*/  @!PT LDS RZ, [RZ] ;  /* 0x00000000fffff984 */ /* 0x000fe20000000800 */
[----:B------:R-:W-:Y:S01]  /*3e620*/  @!PT LDS RZ, [RZ] ;  /* 0x00000000fffff984 */ /* 0x000fe20000000800 */
[----:B------:R0:W-:Y:S04]  /*3e630*/  @!P5 LDGSTS.E.BYPASS.LTC128B.128 [R26+0x26c00], desc[UR44][R2.64+0x80], !P3 ;  /* 0x26c00080021adfae */ /* 0x0001e8000d901d6c */
[----:B------:R0:W-:Y:S04]  /*3e640*/  @!P5 LDGSTS.E.BYPASS.LTC128B.128 [R26+0x2ac00], desc[UR44][R2.64+0x100], !P2 ;  /* 0x2ac00100021adfae */ /* 0x0001e8000d101d6c */
[----:B------:R0:W-:Y:S01]  /*3e650*/  @!P5 LDGSTS.E.BYPASS.LTC128B.128 [R26+0x2ec00], desc[UR44][R2.64+0x180], !P1 ;  /* 0x2ec00180021adfae */ /* 0x0001e2000c901d6c */
[----:B------:R-:W-:Y:S01]  /*3e660*/  LOP3.LUT P5, RZ, R22, 0x80, RZ, 0xc0, !PT ;  /* 0x0000008016ff7812 */ /* 0x000fe200078ac0ff */
[----:B------:R-:W-:Y:S01]  /*3e670*/  IMAD.MOV.U32 R13, RZ, RZ, R4 ;  /* 0x000000ffff0d7224 */ /* 0x000fe200078e0004 */
[----:B------:R-:W-:-:S11]  /*3e680*/  MOV R6, R14 ;  /* 0x0000000e00067202 */ /* 0x000fd60000000f00 */
[----:B0-----:R-:W-:Y:S05]  /*3e690*/  WARPSYNC.COLLECTIVE R15, `(.L_x_4375) ;  /* 0x000000000f087348 */ /* 0x001fea0003c00000 */
[----:B------:R1:W2:Y:S02]  /*3e6a0*/  SHFL.IDX P6, R14, R13, R12, R11 ;  /* 0x0000000c0d0e7389 */ /* 0x0002a400000c000b */
[----:B012---:R-:W-:Y:S01]  /*3e6b0*/  ENDCOLLECTIVE ;  /* 0x000000000000791b */ /* 0x007fe20003800000 */
.L_x_4375:
        /* <DEDUP_REMOVED lines=12> */
.L_x_4376:
        /* <DEDUP_REMOVED lines=12> */
.L_x_4377:
        /* <DEDUP_REMOVED lines=12> */
.L_x_4378:
        /* <DEDUP_REMOVED lines=12> */
.L_x_4379:
        /* <DEDUP_REMOVED lines=12> */
.L_x_4380:
        /* <DEDUP_REMOVED lines=12> */
.L_x_4381:
        /* <DEDUP_REMOVED lines=12> */
.L_x_4382:
        /* <DEDUP_REMOVED lines=11> */
.L_x_4383:
[----:B------:R-:W-:Y:S02]  /*3ecb0*/  IMAD.MOV.U32 R13, RZ, RZ, R0 ;  /* 0x000000ffff0d7224 */ /* 0x000fe400078e0000 */
[----:B------:R-:W-:Y:S02]  /*3ecc0*/  IMAD.MOV.U32 R12, RZ, RZ, 0x7 ;  /* 0x00000007ff0c7424 */ /* 0x000fe400078e00ff */
[----:B------:R-:W-:-:S07]  /*3ecd0*/  IMAD.MOV.U32 R2, RZ, RZ, R14 ;  /* 0x000000ffff027224 */ /* 0x000fce00078e000e */
[----:B------:R-:W-:Y:S05]  /*3ece0*/  WARPSYNC.COLLECTIVE R15, `(.L_x_4384) ;  /* 0x000000000f087348 */ /* 0x000fea0003c00000 */
[----:B------:R0:W1:Y:S02]  /*3ecf0*/  SHFL.IDX P6, R14, R13, R12, R11 ;  /* 0x0000000c0d0e7389 */ /* 0x00006400000c000b */
[----:B01----:R-:W-:Y:S01]  /*3ed00*/  ENDCOLLECTIVE ;  /* 0x000000000000791b */ /* 0x003fe20003800000 */
.L_x_4384:
        /* <DEDUP_REMOVED lines=14> */
.L_x_4385:
[----:B------:R-:W-:Y:S01]  /*3edf0*/  IMAD.MOV.U32 R2, RZ, RZ, R14 ;  /* 0x000000ffff027224 */ /* 0x000fe200078e000e */
[----:B------:R-:W-:Y:S06]  /*3ee00*/  BRA `(.L_x_4386) ;  /* 0xffffff8c00c07947 */ /* 0x000fec000383ffff */
.L_x_4183:
[----:B0-----:R0:W1:Y:S02]  /*3ee10*/  SYNCS.PHASECHK.TRANS64.TRYWAIT P0, [R23+URZ+0x32420], R0 ;  /* 0x03242000170075a7 */ /* 0x001064000800017f */
[----:B-1----:R-:W-:Y:S05]  /*3ee20*/  @!P0 NANOSLEEP.SYNCS 0x989680 ;  /* 0x009896800000895d */ /* 0x002fea0003900000 */
[----:B------:R-:W1:Y:S02]  /*3ee30*/  @!P0 SYNCS.PHASECHK.TRANS64 P0, [R23+URZ+0x32420], R0 ;  /* 0x03242000170085a7 */ /* 0x000e64000800007f */
[----:B-1----:R-:W-:Y:S05]  /*3ee40*/  @!P0 BRA `(.L_x_4183) ;  /* 0xfffffffc00f08947 */ /* 0x002fea000383ffff */
[----:B------:R-:W-:Y:S05]  /*3ee50*/  BRA `(.L_x_4387) ;  /* 0xffffff9000347947 */ /* 0x000fea000383ffff */
.L_x_4186:
[----:B0-----:R0:W1:Y:S02]  /*3ee60*/  SYNCS.PHASECHK.TRANS64.TRYWAIT P0, [R17+URZ+0x32460], R0 ;  /* 0x03246000110075a7 */ /* 0x001064000800017f */
[----:B-1----:R-:W-:Y:S05]  /*3ee70*/  @!P0 NANOSLEEP.SYNCS 0x989680 ;  /* 0x009896800000895d */ /* 0x002fea0003900000 */
[----:B------:R-:W1:Y:S02]  /*3ee80*/  @!P0 SYNCS.PHASECHK.TRANS64 P0, [R17+URZ+0x32460], R0 ;  /* 0x03246000110085a7 */ /* 0x000e64000800007f */
[----:B-1----:R-:W-:Y:S05]  /*3ee90*/  @!P0 BRA `(.L_x_4186) ;  /* 0xfffffffc00f08947 */ /* 0x002fea000383ffff */
[----:B------:R-:W-:Y:S05]  /*3eea0*/  BRA `(.L_x_4388) ;  /* 0xffffff9000447947 */ /* 0x000fea000383ffff */
.L_x_4187:
        /* <DEDUP_REMOVED lines=8> */
.L_x_4390:
[----:B------:R-:W-:Y:S05]  /*3ef30*/  BSYNC B0 ;  /* 0x0000000000007941 */ /* 0x000fea0003800000 */
.L_x_4389:
        /* <DEDUP_REMOVED lines=13> */
.L_x_4391:
        /* <DEDUP_REMOVED lines=9> */
.L_x_4392:
        /* <DEDUP_REMOVED lines=17> */
.L_x_4393:
[----:B------:R-:W-:Y:S01]  /*3f1b0*/  MOV R13, R6 ;  /* 0x00000006000d7202 */ /* 0x000fe20000000f00 */
[----:B------:R-:W-:Y:S01]  /*3f1c0*/  IMAD.MOV.U32 R12, RZ, RZ, 0x2 ;  /* 0x00000002ff0c7424 */ /* 0x000fe200078e00ff */
[----:B------:R-:W-:-:S13]  /*3f1d0*/  IADD3 R2, P3, R14, R0, RZ ;  /* 0x000000000e027210 */ /* 0x000fda0007f7e0ff */
[----:B------:R-:W-:Y:S05]  /*3f1e0*/  WARPSYNC.COLLECTIVE R15, `(.L_x_4394) ;  /* 0x000000000f087348 */ /* 0x000fea0003c00000 */
[----:B------:R0:W1:Y:S02]  /*3f1f0*/  SHFL.IDX P6, R14, R13, R12, R11 ;  /* 0x0000000c0d0e7389 */ /* 0x00006400000c000b */
[----:B01----:R-:W-:Y:S01]  /*3f200*/  ENDCOLLECTIVE ;  /* 0x000000000000791b */ /* 0x003fe20003800000 */
.L_x_4394:
        /* <DEDUP_REMOVED lines=17> */
.L_x_4395:
[----:B------:R-:W-:Y:S02]  /*3f320*/  IMAD.MOV.U32 R13, RZ, RZ, R6 ;  /* 0x000000ffff0d7224 */ /* 0x000fe400078e0006 */
[----:B------:R-:W-:Y:S01]  /*3f330*/  IMAD.MOV.U32 R12, RZ, RZ, 0x3 ;  /* 0x00000003ff0c7424 */ /* 0x000fe200078e00ff */
[----:B------:R-:W-:-:S13]  /*3f340*/  IADD3 R2, P3, R14, R0, RZ ;  /* 0x000000000e027210 */ /* 0x000fda0007f7e0ff */
[----:B------:R-:W-:Y:S05]  /*3f350*/  WARPSYNC.COLLECTIVE R15, `(.L_x_4396) ;  /* 0x000000000f087348 */ /* 0x000fea0003c00000 */
[----:B------:R0:W1:Y:S02]  /*3f360*/  SHFL.IDX P6, R14, R13, R12, R11 ;  /* 0x0000000c0d0e7389 */ /* 0x00006400000c000b */
[----:B01----:R-:W-:Y:S01]  /*3f370*/  ENDCOLLECTIVE ;  /* 0x000000000000791b */ /* 0x003fe20003800000 */
.L_x_4396:
        /* <DEDUP_REMOVED lines=17> */
.L_x_4397:
[----:B------:R-:W-:Y:S02]  /*3f490*/  IMAD.MOV.U32 R13, RZ, RZ, R6 ;  /* 0x000000ffff0d7224 */ /* 0x000fe400078e0006 */
[----:B------:R-:W-:Y:S01]  /*3f4a0*/  IMAD.MOV.U32 R12, RZ, RZ, 0x4 ;  /* 0x00000004ff0c7424 */ /* 0x000fe200078e00ff */
[----:B------:R-:W-:-:S13]  /*3f4b0*/  IADD3 R2, P3, R14, R0, RZ ;  /* 0x000000000e027210 */ /* 0x000fda0007f7e0ff */
[----:B------:R-:W-:Y:S05]  /*3f4c0*/  WARPSYNC.COLLECTIVE R15, `(.L_x_4398) ;  /* 0x000000000f087348 */ /* 0x000fea0003c00000 */
[----:B------:R0:W1:Y:S02]  /*3f4d0*/  SHFL.IDX P6, R14, R13, R12, R11 ;  /* 0x0000000c0d0e7389 */ /* 0x00006400000c000b */
[----:B01----:R-:W-:Y:S01]  /*3f4e0*/  ENDCOLLECTIVE ;  /* 0x000000000000791b */ /* 0x003fe20003800000 */
.L_x_4398:
        /* <DEDUP_REMOVED lines=17> */
.L_x_4399:
[----:B------:R-:W-:Y:S02]  /*3f600*/  IMAD.MOV.U32 R13, RZ, RZ, R6 ;  /* 0x000000ffff0d7224 */ /* 0x000fe400078e0006 */
[----:B------:R-:W-:Y:S01]  /*3f610*/  IMAD.MOV.U32 R12, RZ, RZ, 0x5 ;  /* 0x00000005ff0c7424 */ /* 0x000fe200078e00ff */
[----:B------:R-:W-:-:S13]  /*3f620*/  IADD3 R2, P3, R14, R0, RZ ;  /* 0x000000000e027210 */ /* 0x000fda0007f7e0ff */
[----:B------:R-:W-:Y:S05]  /*3f630*/  WARPSYNC.COLLECTIVE R15, `(.L_x_4400) ;  /* 0x000000000f087348 */ /* 0x000fea0003c00000 */
[----:B------:R0:W1:Y:S02]  /*3f640*/  SHFL.IDX P6, R14, R13, R12, R11 ;  /* 0x0000000c0d0e7389 */ /* 0x00006400000c000b */
[----:B01----:R-:W-:Y:S01]  /*3f650*/  ENDCOLLECTIVE ;  /* 0x000000000000791b */ /* 0x003fe20003800000 */
.L_x_4400:
        /* <DEDUP_REMOVED lines=12> */
.L_x_4401:
        /* <DEDUP_REMOVED lines=9> */
.L_x_4194:
[----:B0-----:R0:W1:Y:S02]  /*3f7b0*/  SYNCS.PHASECHK.TRANS64.TRYWAIT P0, [R6+URZ+0x32440], R21 ;  /* 0x03244015060075a7 */ /* 0x001064000800017f */
[----:B-1----:R-:W-:Y:S05]  /*3f7c0*/  @!P0 NANOSLEEP.SYNCS 0x989680 ;  /* 0x009896800000895d */ /* 0x002fea0003900000 */
[----:B------:R-:W1:Y:S02]  /*3f7d0*/  @!P0 SYNCS.PHASECHK.TRANS64 P0, [R6+URZ+0x32440], R21 ;  /* 0x03244015060085a7 */ /* 0x000e64000800007f */
[----:B-1----:R-:W-:Y:S05]  /*3f7e0*/  @!P0 BRA `(.L_x_4194) ;  /* 0xfffffffc00f08947 */ /* 0x002fea000383ffff */
[----:B------:R-:W-:Y:S05]  /*3f7f0*/  BRA `(.L_x_4403) ;  /* 0xffffff9000d47947 */ /* 0x000fea000383ffff */
.L_x_4195:
        /* <DEDUP_REMOVED lines=8> */
.L_x_4405:
[----:B------:R-:W-:Y:S05]  /*3f880*/  BSYNC B1 ;  /* 0x0000000000017941 */ /* 0x000fea0003800000 */
.L_x_4404:
        /* <DEDUP_REMOVED lines=9> */
.L_x_4406:
[----:B------:R-:W-:Y:S02]  /*3f920*/  IMAD.MOV.U32 R13, RZ, RZ, R9 ;  /* 0x000000ffff0d7224 */ /* 0x000fe400078e0009 */
[----:B------:R-:W-:Y:S02]  /*3f930*/  IMAD.MOV.U32 R12, RZ, RZ, 0x1 ;  /* 0x00000001ff0c7424 */ /* 0x000fe400078e00ff */
[----:B------:R-:W-:-:S07]  /*3f940*/  IMAD.MOV.U32 R2, RZ, RZ, R14 ;  /* 0x000000ffff027224 */ /* 0x000fce00078e000e */
[----:B------:R-:W-:Y:S05]  /*3f950*/  WARPSYNC.COLLECTIVE R15, `(.L_x_4407) ;  /* 0x000000000f087348 */ /* 0x000fea0003c00000 */
[----:B------:R0:W1:Y:S02]  /*3f960*/  SHFL.IDX P6, R14, R13, R12, R11 ;  /* 0x0000000c0d0e7389 */ /* 0x00006400000c000b */
[----:B01----:R-:W-:Y:S01]  /*3f970*/  ENDCOLLECTIVE ;  /* 0x000000000000791b */ /* 0x003fe20003800000 */
.L_x_4407:
[----:B------:R-:W-:-:S05]  /*3f980*/  IADD3 R2, P0, R2, R0, RZ ;  /* 0x0000000002027210 */ /* 0x000fca0007f1e0ff */
[----:B------:R-:W-:-:S05]  /*3f990*/  IMAD.X R3, RZ, RZ, R3, P0 ;  /* 0x000000ffff037224 */ /* 0x000fca00000e0603 */
        /* <DEDUP_REMOVED lines=9> */
.L_x_4408:
[----:B------:R-:W-:Y:S02]  /*3fa30*/  IMAD.MOV.U32 R13, RZ, RZ, R9 ;  /* 0x000000ffff0d7224 */ /* 0x000fe400078e0009 */
[----:B------:R-:W-:Y:S02]  /*3fa40*/  IMAD.MOV.U32 R12, RZ, RZ, 0x2 ;  /* 0x00000002ff0c7424 */ /* 0x000fe400078e00ff */
[----:B------:R-:W-:-:S07]  /*3fa50*/  IMAD.MOV.U32 R2, RZ, RZ, R14 ;  /* 0x000000ffff027224 */ /* 0x000fce00078e000e */
[----:B------:R-:W-:Y:S05]  /*3fa60*/  WARPSYNC.COLLECTIVE R15, `(.L_x_4409) ;  /* 0x000000000f087348 */ /* 0x000fea0003c00000 */
[----:B------:R0:W1:Y:S02]  /*3fa70*/  SHFL.IDX P6, R14, R13, R12, R11 ;  /* 0x0000000c0d0e7389 */ /* 0x00006400000c000b */
[----:B01----:R-:W-:Y:S01]  /*3fa80*/  ENDCOLLECTIVE ;  /* 0x000000000000791b */ /* 0x003fe20003800000 */
.L_x_4409:
        /* <DEDUP_REMOVED lines=11> */
.L_x_4410:
[----:B------:R-:W-:Y:S02]  /*3fb40*/  IMAD.MOV.U32 R13, RZ, RZ, R9 ;  /* 0x000000ffff0d7224 */ /* 0x000fe400078e0009 */
[----:B------:R-:W-:Y:S02]  /*3fb50*/  IMAD.MOV.U32 R12, RZ, RZ, 0x3 ;  /* 0x00000003ff0c7424 */ /* 0x000fe400078e00ff */
[----:B------:R-:W-:-:S07]  /*3fb60*/  IMAD.MOV.U32 R2, RZ, RZ, R14 ;  /* 0x000000ffff027224 */ /* 0x000fce00078e000e */
[----:B------:R-:W-:Y:S05]  /*3fb70*/  WARPSYNC.COLLECTIVE R15, `(.L_x_4411) ;  /* 0x000000000f087348 */ /* 0x000fea0003c00000 */
[----:B------:R0:W1:Y:S02]  /*3fb80*/  SHFL.IDX P6, R14, R13, R12, R11 ;  /* 0x0000000c0d0e7389 */ /* 0x00006400000c000b */
[----:B01----:R-:W-:Y:S01]  /*3fb90*/  ENDCOLLECTIVE ;  /* 0x000000000000791b */ /* 0x003fe20003800000 */
.L_x_4411:
        /* <DEDUP_REMOVED lines=11> */
.L_x_4412:
[----:B------:R-:W-:Y:S02]  /*3fc50*/  IMAD.MOV.U32 R13, RZ, RZ, R9 ;  /* 0x000000ffff0d7224 */ /* 0x000fe400078e0009 */
[----:B------:R-:W-:Y:S02]  /*3fc60*/  IMAD.MOV.U32 R12, RZ, RZ, 0x4 ;  /* 0x00000004ff0c7424 */ /* 0x000fe400078e00ff */
[----:B------:R-:W-:-:S07]  /*3fc70*/  IMAD.MOV.U32 R2, RZ, RZ, R14 ;  /* 0x000000ffff027224 */ /* 0x000fce00078e000e */
[----:B------:R-:W-:Y:S05]  /*3fc80*/  WARPSYNC.COLLECTIVE R15, `(.L_x_4413) ;  /* 0x000000000f087348 */ /* 0x000fea0003c00000 */
[----:B------:R0:W1:Y:S02]  /*3fc90*/  SHFL.IDX P6, R14, R13, R12, R11 ;  /* 0x0000000c0d0e7389 */ /* 0x00006400000c000b */
[----:B01----:R-:W-:Y:S01]  /*3fca0*/  ENDCOLLECTIVE ;  /* 0x000000000000791b */ /* 0x003fe20003800000 */
.L_x_4413:
        /* <DEDUP_REMOVED lines=11> */
.L_x_4414:
[----:B------:R-:W-:Y:S02]  /*3fd60*/  IMAD.MOV.U32 R13, RZ, RZ, R9 ;  /* 0x000000ffff0d7224 */ /* 0x000fe400078e0009 */
[----:B------:R-:W-:Y:S02]  /*3fd70*/  IMAD.MOV.U32 R12, RZ, RZ, 0x5 ;  /* 0x00000005ff0c7424 */ /* 0x000fe400078e00ff */
[----:B------:R-:W-:-:S07]  /*3fd80*/  IMAD.MOV.U32 R2, RZ, RZ, R14 ;  /* 0x000000ffff027224 */ /* 0x000fce00078e000e */
[----:B------:R-:W-:Y:S05]  /*3fd90*/  WARPSYNC.COLLECTIVE R15, `(.L_x_4415) ;  /* 0x000000000f087348 */ /* 0x000fea0003c00000 */
[----:B------:R0:W1:Y:S02]  /*3fda0*/  SHFL.IDX P6, R14, R13, R12, R11 ;  /* 0x0000000c0d0e7389 */ /* 0x00006400000c000b */
[----:B01----:R-:W-:Y:S01]  /*3fdb0*/  ENDCOLLECTIVE ;  /* 0x000000000000791b */ /* 0x003fe20003800000 */
.L_x_4415:
        /* <DEDUP_REMOVED lines=11> */
.L_x_4416:
[----:B------:R-:W-:Y:S01]  /*3fe70*/  IMAD.MOV.U32 R2, RZ, RZ, R14 ;  /* 0x000000ffff027224 */ /* 0x000fe200078e000e */
[----:B------:R-:W-:Y:S06]  /*3fe80*/  BRA `(.L_x_4417) ;  /* 0xffffff8c00fc7947 */ /* 0x000fec000383ffff */
.L_x_4200:
[----:B---3--:R3:W4:Y:S02]  /*3fe90*/  SYNCS.PHASECHK.TRANS64.TRYWAIT P0, [R6+URZ+0x32460], R21 ;  /* 0x03246015060075a7 */ /* 0x008724000800017f */
[----:B----4-:R-:W-:Y:S05]  /*3fea0*/  @!P0 NANOSLEEP.SYNCS 0x989680 ;  /* 0x009896800000895d */ /* 0x010fea0003900000 */
[----:B------:R-:W4:Y:S02]  /*3feb0*/  @!P0 SYNCS.PHASECHK.TRANS64 P0, [R6+URZ+0x32460], R21 ;  /* 0x03246015060085a7 */ /* 0x000f24000800007f */
[----:B----4-:R-:W-:Y:S05]  /*3fec0*/  @!P0 BRA `(.L_x_4200) ;  /* 0xfffffffc00f08947 */ /* 0x010fea000383ffff */
[----:B------:R-:W-:Y:S05]  /*3fed0*/  BRA `(.L_x_4418) ;  /* 0xffffff90004c7947 */ /* 0x000fea000383ffff */
.L_x_4201:
        /* <DEDUP_REMOVED lines=8> */
.L_x_4420:
[----:B------:R-:W-:Y:S05]  /*3ff60*/  BSYNC B1 ;  /* 0x0000000000017941 */ /* 0x000fea0003800000 */
.L_x_4419:
        /* <DEDUP_REMOVED lines=9> */
.L_x_4421:
[----:B------:R-:W-:Y:S02]  /*40000*/  IMAD.MOV.U32 R13, RZ, RZ, R9 ;  /* 0x000000ffff0d7224 */ /* 0x000fe400078e0009 */
[----:B------:R-:W-:Y:S01]  /*40010*/  IMAD.MOV.U32 R12, RZ, RZ, 0x1 ;  /* 0x00000001ff0c7424 */ /* 0x000fe200078e00ff */
[----:B------:R-:W-:-:S13]  /*40020*/  IADD3 R2, P0, R14, R0, RZ ;  /* 0x000000000e027210 */ /* 0x000fda0007f1e0ff */
[----:B------:R-:W-:Y:S05]  /*40030*/  WARPSYNC.COLLECTIVE R15, `(.L_x_4422) ;  /* 0x000000000f087348 */ /* 0x000fea0003c00000 */
[----:B------:R0:W1:Y:S02]  /*40040*/  SHFL.IDX P6, R14, R13, R12, R11 ;  /* 0x0000000c0d0e7389 */ /* 0x00006400000c000b */
[----:B01----:R-:W-:Y:S01]  /*40050*/  ENDCOLLECTIVE ;  /* 0x000000000000791b */ /* 0x003fe20003800000 */
.L_x_4422:
        /* <DEDUP_REMOVED lines=13> */
.L_x_4423:
[----:B------:R-:W-:Y:S02]  /*40130*/  IMAD.MOV.U32 R13, RZ, RZ, R9 ;  /* 0x000000ffff0d7224 */ /* 0x000fe400078e0009 */
[----:B------:R-:W-:Y:S01]  /*40140*/  IMAD.MOV.U32 R12, RZ, RZ, 0x2 ;  /* 0x00000002ff0c7424 */ /* 0x000fe200078e00ff */
[----:B------:R-:W-:-:S13]  /*40150*/  IADD3 R2, P0, R14, R0, RZ ;  /* 0x000000000e027210 */ /* 0x000fda0007f1e0ff */
[----:B------:R-:W-:Y:S05]  /*40160*/  WARPSYNC.COLLECTIVE R15, `(.L_x_4424) ;  /* 0x000000000f087348 */ /* 0x000fea0003c00000 */
[----:B------:R0:W1:Y:S02]  /*40170*/  SHFL.IDX P6, R14, R13, R12, R11 ;  /* 0x0000000c0d0e7389 */ /* 0x00006400000c000b */
[----:B01----:R-:W-:Y:S01]  /*40180*/  ENDCOLLECTIVE ;  /* 0x000000000000791b */ /* 0x003fe20003800000 */
.L_x_4424:
        /* <DEDUP_REMOVED lines=13> */
.L_x_4425:
[----:B------:R-:W-:Y:S02]  /*40260*/  IMAD.MOV.U32 R13, RZ, RZ, R9 ;  /* 0x000000ffff0d7224 */ /* 0x000fe400078e0009 */
[----:B------:R-:W-:Y:S01]  /*40270*/  IMAD.MOV.U32 R12, RZ, RZ, 0x3 ;  /* 0x00000003ff0c7424 */ /* 0x000fe200078e00ff */
[----:B------:R-:W-:-:S13]  /*40280*/  IADD3 R2, P0, R14, R0, RZ ;  /* 0x000000000e027210 */ /* 0x000fda0007f1e0ff */
[----:B------:R-:W-:Y:S05]  /*40290*/  WARPSYNC.COLLECTIVE R15, `(.L_x_4426) ;  /* 0x000000000f087348 */ /* 0x000fea0003c00000 */
[----:B------:R0:W1:Y:S02]  /*402a0*/  SHFL.IDX P6, R14, R13, R12, R11 ;  /* 0x0000000c0d0e7389 */ /* 0x00006400000c000b */
[----:B01----:R-:W-:Y:S01]  /*402b0*/  ENDCOLLECTIVE ;  /* 0x000000000000791b */ /* 0x003fe20003800000 */
.L_x_4426:
        /* <DEDUP_REMOVED lines=13> */
.L_x_4427:
[----:B------:R-:W-:Y:S02]  /*40390*/  IMAD.MOV.U32 R13, RZ, RZ, R9 ;  /* 0x000000ffff0d7224 */ /* 0x000fe400078e0009 */
[----:B------:R-:W-:Y:S01]  /*403a0*/  IMAD.MOV.U32 R12, RZ, RZ, 0x4 ;  /* 0x00000004ff0c7424 */ /* 0x000fe200078e00ff */
[----:B------:R-:W-:-:S13]  /*403b0*/  IADD3 R2, P0, R14, R0, RZ ;  /* 0x000000000e027210 */ /* 0x000fda0007f1e0ff */
[----:B------:R-:W-:Y:S05]  /*403c0*/  WARPSYNC.COLLECTIVE R15, `(.L_x_4428) ;  /* 0x000000000f087348 */ /* 0x000fea0003c00000 */
[----:B------:R0:W1:Y:S02]  /*403d0*/  SHFL.IDX P6, R14, R13, R12, R11 ;  /* 0x0000000c0d0e7389 */ /* 0x00006400000c000b */
[----:B01----:R-:W-:Y:S01]  /*403e0*/  ENDCOLLECTIVE ;  /* 0x000000000000791b */ /* 0x003fe20003800000 */
.L_x_4428:
        /* <DEDUP_REMOVED lines=13> */
.L_x_4429:
[----:B------:R-:W-:Y:S02]  /*404c0*/  IMAD.MOV.U32 R13, RZ, RZ, R9 ;  /* 0x000000ffff0d7224 */ /* 0x000fe400078e0009 */
[----:B------:R-:W-:Y:S01]  /*404d0*/  IMAD.MOV.U32 R12, RZ, RZ, 0x5 ;  /* 0x00000005ff0c7424 */ /* 0x000fe200078e00ff */
[----:B------:R-:W-:-:S13]  /*404e0*/  IADD3 R2, P0, R14, R0, RZ ;  /* 0x000000000e027210 */ /* 0x000fda0007f1e0ff */
[----:B------:R-:W-:Y:S05]  /*404f0*/  WARPSYNC.COLLECTIVE R15, `(.L_x_4430) ;  /* 0x000000000f087348 */ /* 0x000fea0003c00000 */
[----:B------:R0:W1:Y:S02]  /*40500*/  SHFL.IDX P6, R14, R13, R12, R11 ;  /* 0x0000000c0d0e7389 */ /* 0x00006400000c000b */
[----:B01----:R-:W-:Y:S01]  /*40510*/  ENDCOLLECTIVE ;  /* 0x000000000000791b */ /* 0x003fe20003800000 */
.L_x_4430:
        /* <DEDUP_REMOVED lines=13> */
.L_x_4431:
[----:B------:R-:W-:Y:S05]  /*405f0*/  BRA `(.L_x_4432) ;  /* 0xffffff8c00907947 */ /* 0x000fea000383ffff */
.L_x_4209:
[----:B------:R-:W-:Y:S01]  /*40600*/  BSSY B0, `(.L_x_4433) ;  /* 0x0000008000007945 */ /* 0x000fe20003800000 */
[----:B------:R-:W-:Y:S02]  /*40610*/  IMAD.MOV.U32 R13, RZ, RZ, R16 ;  /* 0x000000ffff0d7224 */ /* 0x000fe400078e0010 */
[----:B0-----:R-:W-:Y:S02]  /*40620*/  IMAD.MOV.U32 R12, RZ, RZ, RZ ;  /* 0x000000ffff0c7224 */ /* 0x001fe400078e00ff */
[----:B------:R-:W-:Y:S02]  /*40630*/  IMAD.MOV.U32 R11, RZ, RZ, 0x1f ;  /* 0x0000001fff0b7424 */ /* 0x000fe400078e00ff */
[----:B------:R-:W-:-:S07]  /*40640*/  IMAD.MOV.U32 R15, RZ, RZ, -0x1 ;  /* 0xffffffffff0f7424 */ /* 0x000fce00078e00ff */
[----:B-123--:R-:W-:Y:S05]  /*40650*/  WARPSYNC.COLLECTIVE R15, `(.L_x_4434) ;  /* 0x000000000f087348 */ /* 0x00efea0003c00000 */
[----:B------:R0:W4:Y:S02]  /*40660*/  SHFL.IDX P6, R14, R13, R12, R11 ;  /* 0x0000000c0d0e7389 */ /* 0x00012400000c000b */
[----:B01234-:R-:W-:Y:S01]  /*40670*/  ENDCOLLECTIVE ;  /* 0x000000000000791b */ /* 0x01ffe20003800000 */
.L_x_4434:
[----:B------:R-:W-:Y:S05]  /*40680*/  BSYNC B0 ;  /* 0x0000000000007941 */ /* 0x000fea0003800000 */
.L_x_4433:
[----:B------:R-:W-:Y:S01]  /*40690*/  IMAD.MOV.U32 R13, RZ, RZ, R16 ;  /* 0x000000ffff0d7224 */ /* 0x000fe200078e0010 */
[----:B------:R-:W-:Y:S01]  /*406a0*/  MOV R11, 0x1f ;  /* 0x0000001f000b7802 */ /* 0x000fe20000000f00 */
[----:B------:R-:W-:Y:S02]  /*406b0*/  IMAD.MOV.U32 R12, RZ, RZ, 0x1 ;  /* 0x00000001ff0c7424 */ /* 0x000fe400078e00ff */
[----:B------:R-:W-:Y:S02]  /*406c0*/  IMAD.MOV.U32 R15, RZ, RZ, -0x1 ;  /* 0xffffffffff0f7424 */ /* 0x000fe400078e00ff */
[----:B------:R-:W-:Y:S02]  /*406d0*/  IMAD.IADD R9, R19, 0x1, R8 ;  /* 0x0000000113097824 */ /* 0x000fe400078e0208 */
[----:B------:R-:W-:-:S07]  /*406e0*/  IMAD.MOV.U32 R0, RZ, RZ, R14 ;  /* 0x000000ffff007224 */ /* 0x000fce00078e000e */
[----:B------:R-:W-:Y:S05]  /*406f0*/  WARPSYNC.COLLECTIVE R15, `(.L_x_4435) ;  /* 0x000000000f087348 */ /* 0x000fea0003c00000 */
[----:B------:R0:W1:Y:S02]  /*40700*/  SHFL.IDX P6, R14, R13, R12, R11 ;  /* 0x0000000c0d0e7389 */ /* 0x00006400000c000b */
[----:B01----:R-:W-:Y:S01]  /*40710*/  ENDCOLLECTIVE ;  /* 0x000000000000791b */ /* 0x003fe20003800000 */
.L_x_4435:
        /* <DEDUP_REMOVED lines=24> */
.L_x_4436:
[----:B------:R-:W-:Y:S01]  /*408a0*/  IMAD.MOV.U32 R12, RZ, RZ, 0x2 ;  /* 0x00000002ff0c7424 */ /* 0x000fe200078e00ff */
[----:B------:R-:W-:-:S05]  /*408b0*/  SEL R14, R14, RZ, P1 ;  /* 0x000000ff0e0e7207 */ /* 0x000fca0000800000 */
[----:B------:R-:W-:-:S04]  /*408c0*/  IMAD.IADD R5, R13, 0x1, R14 ;  /* 0x000000010d057824 */ /* 0x000fc800078e020e */
[----:B------:R-:W-:-:S07]  /*408d0*/  IMAD.MOV.U32 R13, RZ, RZ, R5 ;  /* 0x000000ffff0d7224 */ /* 0x000fce00078e0005 */
[----:B------:R-:W-:Y:S05]  /*408e0*/  WARPSYNC.COLLECTIVE R15, `(.L_x_4437) ;  /* 0x000000000f087348 */ /* 0x000fea0003c00000 */
[----:B------:R0:W1:Y:S02]  /*408f0*/  SHFL.UP P6, R14, R13, R12, R11 ;  /* 0x0400000c0d0e7389 */ /* 0x00006400000c000b */
[----:B01----:R-:W-:Y:S01]  /*40900*/  ENDCOLLECTIVE ;  /* 0x000000000000791b */ /* 0x003fe20003800000 */
.L_x_4437:
[----:B------:R-:W-:Y:S01]  /*40910*/  IMAD.MOV.U32 R12, RZ, RZ, 0x4 ;  /* 0x00000004ff0c7424 */ /* 0x000fe200078e00ff */
[----:B------:R-:W-:-:S05]  /*40920*/  SEL R2, R14, RZ, P2 ;  /* 0x000000ff0e027207 */ /* 0x000fca0001000000 */
[----:B------:R-:W-:-:S04]  /*40930*/  IMAD.IADD R2, R5, 0x1, R2 ;  /* 0x0000000105027824 */ /* 0x000fc800078e0202 */
[----:B------:R-:W-:-:S07]  /*40940*/  IMAD.MOV.U32 R13, RZ, RZ, R2 ;  /* 0x000000ffff0d7224 */ /* 0x000fce00078e0002 */
[----:B------:R-:W-:Y:S05]  /*40950*/  WARPSYNC.COLLECTIVE R15, `(.L_x_4438) ;  /* 0x000000000f087348 */ /* 0x000fea0003c00000 */
[----:B------:R0:W1:Y:S02]  /*40960*/  SHFL.UP P6, R14, R13, R12, R11 ;  /* 0x0400000c0d0e7389 */ /* 0x00006400000c000b */
[----:B01----:R-:W-:Y:S01]  /*40970*/  ENDCOLLECTIVE ;  /* 0x000000000000791b */ /* 0x003fe20003800000 */
.L_x_4438:
[----:B------:R-:W-:Y:S02]  /*40980*/  MOV R12, 0x8 ;  /* 0x00000008000c7802 */ /* 0x000fe40000000f00 */
[----:B------:R-:W-:-:S05]  /*40990*/  SEL R3, R14, RZ, P3 ;  /* 0x000000ff0e037207 */ /* 0x000fca0001800000 */
[----:B------:R-:W-:-:S04]  /*409a0*/  IMAD.IADD R3, R2, 0x1, R3 ;  /* 0x0000000102037824 */ /* 0x000fc800078e0203 */
[----:B------:R-:W-:-:S07]  /*409b0*/  IMAD.MOV.U32 R13, RZ, RZ, R3 ;  /* 0x000000ffff0d7224 */ /* 0x000fce00078e0003 */
[----:B------:R-:W-:Y:S05]  /*409c0*/  WARPSYNC.COLLECTIVE R15, `(.L_x_4439) ;  /* 0x000000000f087348 */ /* 0x000fea0003c00000 */
[----:B------:R0:W1:Y:S02]  /*409d0*/  SHFL.UP P6, R14, R13, R12, R11 ;  /* 0x0400000c0d0e7389 */ /* 0x00006400000c000b */
[----:B01----:R-:W-:Y:S01]  /*409e0*/  ENDCOLLECTIVE ;  /* 0x000000000000791b */ /* 0x003fe20003800000 */
.L_x_4439:
[----:B------:R-:W-:Y:S01]  /*409f0*/  IMAD.MOV.U32 R12, RZ, RZ, 0x10 ;  /* 0x00000010ff0c7424 */ /* 0x000fe200078e00ff */
[----:B------:R-:W-:-:S05]  /*40a00*/  SEL R14, R14, RZ, P4 ;  /* 0x000000ff0e0e7207 */ /* 0x000fca0002000000 */
[----:B------:R-:W-:-:S04]  /*40a10*/  IMAD.IADD R5, R3, 0x1, R14 ;  /* 0x0000000103057824 */ /* 0x000fc800078e020e */
[----:B------:R-:W-:-:S07]  /*40a20*/  IMAD.MOV.U32 R13, RZ, RZ, R5 ;  /* 0x000000ffff0d7224 */ /* 0x000fce00078e0005 */
[----:B------:R-:W-:Y:S05]  /*40a30*/  WARPSYNC.COLLECTIVE R15, `(.L_x_4440) ;  /* 0x000000000f087348 */ /* 0x000fea0003c00000 */
[----:B------:R0:W1:Y:S02]  /*40a40*/  SHFL.UP P6, R14, R13, R12, R11 ;  /* 0x0400000c0d0e7389 */ /* 0x00006400000c000b */
[----:B01----:R-:W-:Y:S01]  /*40a50*/  ENDCOLLECTIVE ;  /* 0x000000000000791b */ /* 0x003fe20003800000 */
.L_x_4440:
        /* <DEDUP_REMOVED lines=8> */
.L_x_4441:
[----:B------:R-:W-:Y:S05]  /*40ae0*/  BRA `(.L_x_4442) ;  /* 0xffffff8c00f07947 */ /* 0x000fea000383ffff */
.L_x_4212:
[----:B------:R-:W-:Y:S01]  /*40af0*/  BSSY B0, `(.L_x_4443) ;  /* 0x0000007000007945 */ /* 0x000fe20003800000 */
[----:B------:R-:W-:Y:S02]  /*40b00*/  IMAD.MOV.U32 R12, RZ, RZ, 0x1 ;  /* 0x00000001ff0c7424 */ /* 0x000fe400078e00ff */
[----:B------:R-:W-:Y:S02]  /*40b10*/  IMAD.MOV.U32 R11, RZ, RZ, RZ ;  /* 0x000000ffff0b7224 */ /* 0x000fe400078e00ff */
[----:B------:R-:W-:-:S07]  /*40b20*/  IMAD.MOV.U32 R15, RZ, RZ, -0x1 ;  /* 0xffffffffff0f7424 */ /* 0x000fce00078e00ff */
[----:B------:R-:W-:Y:S05]  /*40b30*/  WARPSYNC.COLLECTIVE R15, `(.L_x_4444) ;  /* 0x000000000f087348 */ /* 0x000fea0003c00000 */
[----:B------:R0:W1:Y:S02]  /*40b40*/  SHFL.UP P6, R14, R13, R12, R11 ;  /* 0x0400000c0d0e7389 */ /* 0x00006400000c000b */
[----:B01----:R-:W-:Y:S01]  /*40b50*/  ENDCOLLECTIVE ;  /* 0x000000000000791b */ /* 0x003fe20003800000 */
.L_x_4444:
[----:B------:R-:W-:Y:S05]  /*40b60*/  BSYNC B0 ;  /* 0x0000000000007941 */ /* 0x000fea0003800000 */
.L_x_4443:
        /* <DEDUP_REMOVED lines=8> */
.L_x_4445:
[----:B------:R-:W-:Y:S01]  /*40bf0*/  IMAD.MOV.U32 R12, RZ, RZ, 0x4 ;  /* 0x00000004ff0c7424 */ /* 0x000fe200078e00ff */
[----:B------:R-:W-:-:S05]  /*40c00*/  SEL R2, R14, RZ, P2 ;  /* 0x000000ff0e027207 */ /* 0x000fca0001000000 */
[----:B------:R-:W-:-:S05]  /*40c10*/  IMAD.IADD R2, R13, 0x1, R2 ;  /* 0x000000010d027824 */ /* 0x000fca00078e0202 */
[----:B------:R-:W-:-:S07]  /*40c20*/  MOV R13, R2 ;  /* 0x00000002000d7202 */ /* 0x000fce0000000f00 */
[----:B------:R-:W-:Y:S05]  /*40c30*/  WARPSYNC.COLLECTIVE R15, `(.L_x_4446) ;  /* 0x000000000f087348 */ /* 0x000fea0003c00000 */
[----:B------:R0:W1:Y:S02]  /*40c40*/  SHFL.UP P6, R14, R13, R12, R11 ;  /* 0x0400000c0d0e7389 */ /* 0x00006400000c000b */
[----:B01----:R-:W-:Y:S01]  /*40c50*/  ENDCOLLECTIVE ;  /* 0x000000000000791b */ /* 0x003fe20003800000 */
.L_x_4446:
[----:B------:R-:W-:Y:S01]  /*40c60*/  IMAD.MOV.U32 R12, RZ, RZ, 0x8 ;  /* 0x00000008ff0c7424 */ /* 0x000fe200078e00ff */
[----:B------:R-:W-:-:S05]  /*40c70*/  SEL R3, R14, RZ, P3 ;  /* 0x000000ff0e037207 */ /* 0x000fca0001800000 */
[----:B------:R-:W-:-:S04]  /*40c80*/  IMAD.IADD R3, R2, 0x1, R3 ;  /* 0x0000000102037824 */ /* 0x000fc800078e0203 */
[----:B------:R-:W-:-:S07]  /*40c90*/  IMAD.MOV.U32 R13, RZ, RZ, R3 ;  /* 0x000000ffff0d7224 */ /* 0x000fce00078e0003 */
[----:B------:R-:W-:Y:S05]  /*40ca0*/  WARPSYNC.COLLECTIVE R15, `(.L_x_4447) ;  /* 0x000000000f087348 */ /* 0x000fea0003c00000 */
[----:B------:R0:W1:Y:S02]  /*40cb0*/  SHFL.UP P6, R14, R13, R12, R11 ;  /* 0x0400000c0d0e7389 */ /* 0x00006400000c000b */
[----:B01----:R-:W-:Y:S01]  /*40cc0*/  ENDCOLLECTIVE ;  /* 0x000000000000791b */ /* 0x003fe20003800000 */
.L_x_4447:
[----:B------:R-:W-:Y:S01]  /*40cd0*/  IMAD.MOV.U32 R12, RZ, RZ, 0x10 ;  /* 0x00000010ff0c7424 */ /* 0x000fe200078e00ff */
[----:B------:R-:W-:-:S05]  /*40ce0*/  SEL R14, R14, RZ, P4 ;  /* 0x000000ff0e0e7207 */ /* 0x000fca0002000000 */
[----:B------:R-:W-:-:S04]  /*40cf0*/  IMAD.IADD R5, R3, 0x1, R14 ;  /* 0x0000000103057824 */ /* 0x000fc800078e020e */
[----:B------:R-:W-:-:S07]  /*40d00*/  IMAD.MOV.U32 R13, RZ, RZ, R5 ;  /* 0x000000ffff0d7224 */ /* 0x000fce00078e0005 */
[----:B------:R-:W-:Y:S05]  /*40d10*/  WARPSYNC.COLLECTIVE R15, `(.L_x_4448) ;  /* 0x000000000f087348 */ /* 0x000fea0003c00000 */
[----:B------:R0:W1:Y:S02]  /*40d20*/  SHFL.UP P6, R14, R13, R12, R11 ;  /* 0x0400000c0d0e7389 */ /* 0x00006400000c000b */
[----:B01----:R-:W-:Y:S01]  /*40d30*/  ENDCOLLECTIVE ;  /* 0x000000000000791b */ /* 0x003fe20003800000 */
.L_x_4448:
        /* <DEDUP_REMOVED lines=8> */
.L_x_4449:
[----:B------:R-:W-:Y:S05]  /*40dc0*/  BRA `(.L_x_4450) ;  /* 0xffffff8c00dc7947 */ /* 0x000fea000383ffff */
.L_x_4214:
[----:B------:R-:W-:Y:S01]  /*40dd0*/  BSSY B0, `(.L_x_4451) ;  /* 0x0000006000007945 */ /* 0x000fe20003800000 */
[----:B------:R-:W-:Y:S01]  /*40de0*/  PLOP3.LUT P6, PT, P6, PT, PT, 0x8, 0x0 ;  /* 0x000000000000781c */ /* 0x000fe200037ce170 */
[----:B------:R-:W-:-:S12]  /*40df0*/  IMAD.MOV.U32 R15, RZ, RZ, -0x1 ;  /* 0xffffffffff0f7424 */ /* 0x000fd800078e00ff */
[----:B0-----:R-:W-:Y:S05]  /*40e00*/  WARPSYNC.COLLECTIVE R15, `(.L_x_4452) ;  /* 0x000000000f087348 */ /* 0x001fea0003c00000 */
[----:B------:R-:W-:Y:S01]  /*40e10*/  VOTE.ANY R14, PT, P6 ;  /* 0x00000000000e7806 */ /* 0x000fe200030e0100 */
[----:B0-----:R-:W-:Y:S06]  /*40e20*/  ENDCOLLECTIVE ;  /* 0x000000000000791b */ /* 0x001fec0003800000 */
.L_x_4452:
[----:B------:R-:W-:Y:S05]  /*40e30*/  BSYNC B0 ;  /* 0x0000000000007941 */ /* 0x000fea0003800000 */
.L_x_4451:
        /* <DEDUP_REMOVED lines=8> */
.L_x_4453:
[----:B------:R-:W-:Y:S02]  /*40ec0*/  IMAD.IADD R19, R12, 0x1, R19 ;  /* 0x000000010c137824 */ /* 0x000fe400078e0213 */
[----:B------:R-:W-:Y:S01]  /*40ed0*/  IMAD.MOV.U32 R13, RZ, RZ, R4 ;  /* 0x000000ffff0d7224 */ /* 0x000fe200078e0004 */
[----:B------:R-:W-:-:S07]  /*40ee0*/  MOV R17, R14 ;  /* 0x0000000e00117202 */ /* 0x000fce0000000f00 */
[----:B------:R-:W-:Y:S05]  /*40ef0*/  WARPSYNC.COLLECTIVE R15, `(.L_x_4454) ;  /* 0x000000000f087348 */ /* 0x000fea0003c00000 */
[----:B------:R0:W1:Y:S02]  /*40f00*/  SHFL.IDX P6, R14, R13, R12, R11 ;  /* 0x0000000c0d0e7389 */ /* 0x00006400000c000b */
[----:B01----:R-:W-:Y:S01]  /*40f10*/  ENDCOLLECTIVE ;  /* 0x000000000000791b */ /* 0x003fe20003800000 */
.L_x_4454:
[----:B------:R-:W-:Y:S01]  /*40f20*/  IMAD.MOV.U32 R4, RZ, RZ, R14 ;  /* 0x000000ffff047224 */ /* 0x000fe200078e000e */
[----:B------:R-:W-:Y:S06]  /*40f30*/  BRA `(.L_x_4455) ;  /* 0xffffff8c00c07947 */ /* 0x000fec000383ffff */
.L_x_4216:
[----:B------:R-:W-:Y:S01]  /*40f40*/  BSSY B0, `(.L_x_4456) ;  /* 0x0000007000007945 */ /* 0x000fe20003800000 */
[----:B------:R-:W-:Y:S02]  /*40f50*/  IMAD.MOV.U32 R13, RZ, RZ, R2 ;  /* 0x000000ffff0d7224 */ /* 0x000fe400078e0002 */
[----:B------:R-:W-:Y:S02]  /*40f60*/  IMAD.MOV.U32 R11, RZ, RZ, 0x1f ;  /* 0x0000001fff0b7424 */ /* 0x000fe400078e00ff */
[----:B------:R-:W-:-:S07]  /*40f70*/  IMAD.MOV.U32 R15, RZ, RZ, -0x1 ;  /* 0xffffffffff0f7424 */ /* 0x000fce00078e00ff */
[----:B0-23--:R-:W-:Y:S05]  /*40f80*/  WARPSYNC.COLLECTIVE R15, `(.L_x_4457) ;  /* 0x000000000f087348 */ /* 0x00dfea0003c00000 */
[----:B------:R1:W4:Y:S02]  /*40f90*/  SHFL.IDX P6, R14, R13, R12, R11 ;  /* 0x0000000c0d0e7389 */ /* 0x00032400000c000b */
[----:B01234-:R-:W-:Y:S01]  /*40fa0*/  ENDCOLLECTIVE ;  /* 0x000000000000791b */ /* 0x01ffe20003800000 */
.L_x_4457:
[----:B------:R-:W-:Y:S05]  /*40fb0*/  BSYNC B0 ;  /* 0x0000000000007941 */ /* 0x000fea0003800000 */
.L_x_4456:
[----:B------:R-:W-:Y:S01]  /*40fc0*/  IMAD.MOV.U32 R6, RZ, RZ, R14 ;  /* 0x000000ffff067224 */ /* 0x000fe200078e000e */
[----:B------:R-:W-:Y:S06]  /*40fd0*/  BRA `(.L_x_4215) ;  /* 0xffffff8c00b07947 */ /* 0x000fec000383ffff */
.L_x_4222:
[----:B0-----:R0:W1:Y:S02]  /*40fe0*/  SYNCS.PHASECHK.TRANS64.TRYWAIT P0, [R5+URZ+0x32420], R0 ;  /* 0x03242000050075a7 */ /* 0x001064000800017f */
[----:B-1----:R-:W-:Y:S05]  /*40ff0*/  @!P0 NANOSLEEP.SYNCS 0x989680 ;  /* 0x009896800000895d */ /* 0x002fea0003900000 */
[----:B------:R-:W1:Y:S02]  /*41000*/  @!P0 SYNCS.PHASECHK.TRANS64 P0, [R5+URZ+0x32420], R0 ;  /* 0x03242000050085a7 */ /* 0x000e64000800007f */
[----:B-1----:R-:W-:Y:S05]  /*41010*/  @!P0 BRA `(.L_x_4222) ;  /* 0xfffffffc00f08947 */ /* 0x002fea000383ffff */
[----:B------:R-:W-:Y:S05]  /*41020*/  BRA `(.L_x_4458) ;  /* 0xffffff9800087947 */ /* 0x000fea000383ffff */
.L_x_4223:
        /* <DEDUP_REMOVED lines=11> */
.L_x_4460:
[----:B------:R-:W-:Y:S05]  /*410e0*/  BSYNC B0 ;  /* 0x0000000000007941 */ /* 0x000fea0003800000 */
.L_x_4459:
[----:B------:R-:W-:Y:S05]  /*410f0*/  BRA `(.L_x_4461) ;  /* 0xffffff9400f07947 */ /* 0x000fea000383ffff */
.L_x_4224:
[----:B------:R-:W-:Y:S01]  /*41100*/  BSSY B0, `(.L_x_4462) ;  /* 0x0000006000007945 */ /* 0x000fe20003800000 */
[----:B------:R-:W-:-:S07]  /*41110*/  IMAD.MOV.U32 R15, RZ, RZ, -0x1 ;  /* 0xffffffffff0f7424 */ /* 0x000fce00078e00ff */
[----:B0-234-:R-:W-:Y:S05]  /*41120*/  WARPSYNC.COLLECTIVE R15, `(.L_x_4463) ;  /* 0x000000000f0c7348 */ /* 0x01dfea0003c00000 */
[----:B------:R-:W-:Y:S02]  /*41130*/  ELECT P6, UR62, PT ;  /* 0x00000000003e782f */ /* 0x000fe400038c0000 */
[----:B------:R-:W-:Y:S01]  /*41140*/  MOV R14, UR62 ;  /* 0x0000003e000e7c02 */ /* 0x000fe20008000f00 */
[----:B0-234-:R-:W-:Y:S10]  /*41150*/  ENDCOLLECTIVE ;  /* 0x000000000000791b */ /* 0x01dff40003800000 */
.L_x_4463:
[----:B------:R-:W-:Y:S05]  /*41160*/  BSYNC B0 ;  /* 0x0000000000007941 */ /* 0x000fea0003800000 */
.L_x_4462:
[----:B------:R-:W-:Y:S05]  /*41170*/  BRA `(.L_x_4464) ;  /* 0xffffff9400e47947 */ /* 0x000fea000383ffff */
.L_x_4226:
[----:B0-----:R0:W1:Y:S02]  /*41180*/  SYNCS.PHASECHK.TRANS64.TRYWAIT P1, [R3+URZ+0x32440], R2 ;  /* 0x03244002030075a7 */ /* 0x001064000802017f */
[----:B-1----:R-:W-:Y:S05]  /*41190*/  @!P1 NANOSLEEP.SYNCS 0x989680 ;  /* 0x009896800000995d */ /* 0x002fea0003900000 */
[----:B------:R-:W1:Y:S02]  /*411a0*/  @!P1 SYNCS.PHASECHK.TRANS64 P1, [R3+URZ+0x32440], R2 ;  /* 0x03244002030095a7 */ /* 0x000e64000802007f */
[----:B-1----:R-:W-:Y:S05]  /*411b0*/  @!P1 BRA `(.L_x_4226) ;  /* 0xfffffffc00f09947 */ /* 0x002fea000383ffff */
[----:B------:R-:W-:Y:S05]  /*411c0*/  BRA `(.L_x_4465) ;  /* 0xffffff9800047947 */ /* 0x000fea000383ffff */
.L_x_4228:
[----:B-1----:R1:W0:Y:S02]  /*411d0*/  SYNCS.PHASECHK.TRANS64.TRYWAIT P1, [R25+URZ+0x32440], R0 ;  /* 0x03244000190075a7 */ /* 0x002224000802017f */
[----:B0-----:R-:W-:Y:S05]  /*411e0*/  @!P1 NANOSLEEP.SYNCS 0x989680 ;  /* 0x009896800000995d */ /* 0x001fea0003900000 */
[----:B------:R-:W0:Y:S02]  /*411f0*/  @!P1 SYNCS.PHASECHK.TRANS64 P1, [R25+URZ+0x32440], R0 ;  /* 0x03244000190095a7 */ /* 0x000e24000802007f */
[----:B0-----:R-:W-:Y:S05]  /*41200*/  @!P1 BRA `(.L_x_4228) ;  /* 0xfffffffc00f09947 */ /* 0x001fea000383ffff */
[----:B------:R-:W-:Y:S05]  /*41210*/  BRA `(.L_x_4466) ;  /* 0xffffff9800107947 */ /* 0x000fea000383ffff */
.L_x_4230:
[----:B------:R0:W0:Y:S02]  /*41220*/  SYNCS.PHASECHK.TRANS64.TRYWAIT P1, [R3+URZ+0x32460], R2 ;  /* 0x03246002030075a7 */ /* 0x000024000802017f */
[----:B0-----:R-:W-:Y:S05]  /*41230*/  @!P1 NANOSLEEP.SYNCS 0x989680 ;  /* 0x009896800000995d */ /* 0x001fea0003900000 */
[----:B------:R-:W0:Y:S02]  /*41240*/  @!P1 SYNCS.PHASECHK.TRANS64 P1, [R3+URZ+0x32460], R2 ;  /* 0x03246002030095a7 */ /* 0x000e24000802007f */
[----:B0-----:R-:W-:Y:S05]  /*41250*/  @!P1 BRA `(.L_x_4230) ;  /* 0xfffffffc00f09947 */ /* 0x001fea000383ffff */
[----:B------:R-:W-:Y:S05]  /*41260*/  BRA `(.L_x_4467) ;  /* 0xffffff98000c7947 */ /* 0x000fea000383ffff */
        .type           $_ZN7cutlass13device_kernelIN5flash11enable_sm90INS1_16FlashAttnFwdSm90INS1_25CollectiveMainloopFwdSm90ILi2EN4cute5tupleIJNS5_1CILi1EEES8_S8_EEENS6_IJNS7_ILi128EEENS7_ILi96EEENS7_ILi64EEEEEELi256ENS_6half_tEfNS_4arch4Sm90ELb0ELb1ELb1ELb1ELb1ELb1ELb1ELb1ELb0ELb1ELb1ELb0EEENS1_21CollectiveEpilogueFwdINS6_IJSA_NS7_ILi256EEESB_EEES9_SE_SG_Li256ELb1ELb1ELb1ELb0EEENS1_36VarlenDynamicPersistentTileSchedulerILi128ELi96ELi256ELi128ELb1ELb1ELb1ELb1ELb0ELb1EEEEEEEEEvNT_6ParamsE$_ZZN5flash25CollectiveMainloopFwdSm90ILi2EN4cute5tupleIJNS1_1CILi1EEES4_S4_EEENS2_IJNS3_ILi128EEENS3_ILi96EEENS3_ILi64EEEEEELi256EN7cutlass6half_tEfNSA_4arch4Sm90ELb0ELb1ELb1ELb1ELb1ELb1ELb1ELb1ELb0ELb1ELb1ELb0EE3mmaINS_16FlashAttnFwdSm90ISE_NS_21CollectiveEpilogueFwdINS2_IJS6_NS3_ILi256EEES7_EEES5_SB_SD_Li256ELb1ELb1ELb1ELb0EEENS_36VarlenDynamicPersistentTileSchedulerILi128ELi96ELi256ELi128ELb1ELb1ELb1ELb1ELb0ELb1EEEE13SharedStorageENS1_6TensorINS1_11ArrayEngineIfLm128EEENS1_6LayoutINS2_IJNS2_IJNS3_ILi2EEEST_NS3_ILi32EEEEEES4_S4_EEENS2_IJNS2_IJS4_ST_NS3_ILi4EEEEEENS3_ILi0EEESZ_EEEEEEENS_7SoftmaxILi2ELi0EEEEEbRKNSE_6ParamsENSA_13PipelineAsyncILi2EEES19_RNSA_13PipelineStateILj2EEERT0_RT1_iRiRKNS_16SeqlenInfoQKNewKILb1ELb1EEENS2_IJiiiiEEERT_ENKUliT_T0_T1_E_clIZSF_ISO_S12_S14_EbS17_S19_S19_S1C_S1E_S1G_iS1H_S1L_S1M_S1O_EUlRS1P_iE0_NS3_ILb1EEES1W_EEDaiS1P_S1Q_S1R_,@function
        .size           $_ZN7cutlass13device_kernelIN5flash11enable_sm90INS1_16FlashAttnFwdSm90INS1_25CollectiveMainloopFwdSm90ILi2EN4cute5tupleIJNS5_1CILi1EEES8_S8_EEENS6_IJNS7_ILi128EEENS7_ILi96EEENS7_ILi64EEEEEELi256ENS_6half_tEfNS_4arch4Sm90ELb0ELb1ELb1ELb1ELb1ELb1ELb1ELb1ELb0ELb1ELb1ELb0EEENS1_21CollectiveEpilogueFwdINS6_IJSA_NS7_ILi256EEESB_EEES9_SE_SG_Li256ELb1ELb1ELb1ELb0EEENS1_36VarlenDynamicPersistentTileSchedulerILi128ELi96ELi256ELi128ELb1ELb1ELb1ELb1ELb0ELb1EEEEEEEEEvNT_6ParamsE$_ZZN5flash25CollectiveMainloopFwdSm90ILi2EN4cute5tupleIJNS1_1CILi1EEES4_S4_EEENS2_IJNS3_ILi128EEENS3_ILi96EEENS3_ILi64EEEEEELi256EN7cutlass6half_tEfNSA_4arch4Sm90ELb0ELb1ELb1ELb1ELb1ELb1ELb1ELb1ELb0ELb1ELb1ELb0EE3mmaINS_16FlashAttnFwdSm90ISE_NS_21CollectiveEpilogueFwdINS2_IJS6_NS3_ILi256EEES7_EEES5_SB_SD_Li256ELb1ELb1ELb1ELb0EEENS_36VarlenDynamicPersistentTileSchedulerILi128ELi96ELi256ELi128ELb1ELb1ELb1ELb1ELb0ELb1EEEE13SharedStorageENS1_6TensorINS1_11ArrayEngineIfLm128EEENS1_6LayoutINS2_IJNS2_IJNS3_ILi2EEEST_NS3_ILi32EEEEEES4_S4_EEENS2_IJNS2_IJS4_ST_NS3_ILi4EEEEEENS3_ILi0EEESZ_EEEEEEENS_7SoftmaxILi2ELi0EEEEEbRKNSE_6ParamsENSA_13PipelineAsyncILi2EEES19_RNSA_13PipelineStateILj2EEERT0_RT1_iRiRKNS_16SeqlenInfoQKNewKILb1ELb1EEENS2_IJiiiiEEERT_ENKUliT_T0_T1_E_clIZSF_ISO_S12_S14_EbS17_S19_S19_S1C_S1E_S1G_iS1H_S1L_S1M_S1O_EUlRS1P_iE0_NS3_ILb1EEES1W_EEDaiS1P_S1Q_S1R_,(.L_x_6569 - $_ZN7cutlass13device_kernelIN5flash11enable_sm90INS1_16FlashAttnFwdSm90INS1_25CollectiveMainloopFwdSm90ILi2EN4cute5tupleIJNS5_1CILi1EEES8_S8_EEENS6_IJNS7_ILi128EEENS7_ILi96EEENS7_ILi64EEEEEELi256ENS_6half_tEfNS_4arch4Sm90ELb0ELb1ELb1ELb1ELb1ELb1ELb1ELb1ELb0ELb1ELb1ELb0EEENS1_21CollectiveEpilogueFwdINS6_IJSA_NS7_ILi256EEESB_EEES9_SE_SG_Li256ELb1ELb1ELb1ELb0EEENS1_36VarlenDynamicPersistentTileSchedulerILi128ELi96ELi256ELi128ELb1ELb1ELb1ELb1ELb0ELb1EEEEEEEEEvNT_6ParamsE$_ZZN5flash25CollectiveMainloopFwdSm90ILi2EN4cute5tupleIJNS1_1CILi1EEES4_S4_EEENS2_IJNS3_ILi128EEENS3_ILi96EEENS3_ILi64EEEEEELi256EN7cutlass6half_tEfNSA_4arch4Sm90ELb0ELb1ELb1ELb1ELb1ELb1ELb1ELb1ELb0ELb1ELb1ELb0EE3mmaINS_16FlashAttnFwdSm90ISE_NS_21CollectiveEpilogueFwdINS2_IJS6_NS3_ILi256EEES7_EEES5_SB_SD_Li256ELb1ELb1ELb1ELb0EEENS_36VarlenDynamicPersistentTileSchedulerILi128ELi96ELi256ELi128ELb1ELb1ELb1ELb1ELb0ELb1EEEE13SharedStorageENS1_6TensorINS1_11ArrayEngineIfLm128EEENS1_6LayoutINS2_IJNS2_IJNS3_ILi2EEEST_NS3_ILi32EEEEEES4_S4_EEENS2_IJNS2_IJS4_ST_NS3_ILi4EEEEEENS3_ILi0EEESZ_EEEEEEENS_7SoftmaxILi2ELi0EEEEEbRKNSE_6ParamsENSA_13PipelineAsyncILi2EEES19_RNSA_13PipelineStateILj2EEERT0_RT1_iRiRKNS_16SeqlenInfoQKNewKILb1ELb1EEENS2_IJiiiiEEERT_ENKUliT_T0_T1_E_clIZSF_ISO_S12_S14_EbS17_S19_S19_S1C_S1E_S1G_iS1H_S1L_S1M_S1O_EUlRS1P_iE0_NS3_ILb1EEES1W_EEDaiS1P_S1Q_S1R_)
$_ZN7cutlass13device_kernelIN5flash11enable_sm90INS1_16FlashAttnFwdSm90INS1_25CollectiveMainloopFwdSm90ILi2EN4cute5tupleIJNS5_1CILi1EEES8_S8_EEENS6_IJNS7_ILi128EEENS7_ILi96EEENS7_ILi64EEEEEELi256ENS_6half_tEfNS_4arch4Sm90ELb0ELb1ELb1ELb1ELb1ELb1ELb1ELb1ELb0ELb1ELb1ELb0EEENS1_21CollectiveEpilogueFwdINS6_IJSA_NS7_ILi256EEESB_EEES9_SE_SG_Li256ELb1ELb1ELb1ELb0EEENS1_36VarlenDynamicPersistentTileSchedulerILi128ELi96ELi256ELi128ELb1ELb1ELb1ELb1ELb0ELb1EEEEEEEEEvNT_6ParamsE$_ZZN5flash25CollectiveMainloopFwdSm90ILi2EN4cute5tupleIJNS1_1CILi1EEES4_S4_EEENS2_IJNS3_ILi128EEENS3_ILi96EEENS3_ILi64EEEEEELi256EN7cutlass6half_tEfNSA_4arch4Sm90ELb0ELb1ELb1ELb1ELb1ELb1ELb1ELb1ELb0ELb1ELb1ELb0EE3mmaINS_16FlashAttnFwdSm90ISE_NS_21CollectiveEpilogueFwdINS2_IJS6_NS3_ILi256EEES7_EEES5_SB_SD_Li256ELb1ELb1ELb1ELb0EEENS_36VarlenDynamicPersistentTileSchedulerILi128ELi96ELi256ELi128ELb1ELb1ELb1ELb1ELb0ELb1EEEE13SharedStorageENS1_6TensorINS1_11ArrayEngineIfLm128EEENS1_6LayoutINS2_IJNS2_IJNS3_ILi2EEEST_NS3_ILi32EEEEEES4_S4_EEENS2_IJNS2_IJS4_ST_NS3_ILi4EEEEEENS3_ILi0EEESZ_EEEEEEENS_7SoftmaxILi2ELi0EEEEEbRKNSE_6ParamsENSA_13PipelineAsyncILi2EEES19_RNSA_13PipelineStateILj2EEERT0_RT1_iRiRKNS_16SeqlenInfoQKNewKILb1ELb1EEENS2_IJiiiiEEERT_ENKUliT_T0_T1_E_clIZSF_ISO_S12_S14_EbS17_S19_S19_S1C_S1E_S1G_iS1H_S1L_S1M_S1O_EUlRS1P_iE0_NS3_ILb1EEES1W_EEDaiS1P_S1Q_S1R_:
[----:B------:R-:W-:Y:S02]  /*41270*/  ULDC UR4, c[0x0][0x20] ;  /* 0x0000080000047ab9 */ /* 0x000fe40000000800 */
[----:B------:R-:W-:-:S09]  /*41280*/  UIADD3 UR4, -UR4, UR5, URZ ;  /* 0x0000000504047290 */ /* 0x000fd2000fffe13f */
[----:B------:R-:W2:Y:S04]  /*41290*/  LDL.64 R2, [UR4+0x18] ;  /* 0x00001804ff027983 */ /* 0x000ea80008100a00 */
[----:B------:R-:W3:Y:S01]  /*412a0*/  LDL.64 R6, [UR4] ;  /* 0x00000004ff067983 */ /* 0x000ee20008100a00 */
[----:B------:R-:W-:-:S03]  /*412b0*/  ULDC.64 UR6, c[0x0][0x208] ;  /* 0x0000820000067ab9 */ /* 0x000fc60000000a00 */
[----:B--2---:R-:W2:Y:S04]  /*412c0*/  LD.E R4, desc[UR6][R2.64] ;  /* 0x0000000602047980 */ /* 0x004ea8000c101900 */
[----:B---3--:R0:W5:Y:S04]  /*412d0*/  LD.E R10, desc[UR6][R6.64] ;  /* 0x00000006060a7980 */ /* 0x008168000c101900 */
[----:B------:R0:W5:Y:S01]  /*412e0*/  LD.E R11, desc[UR6][R6.64+0x4] ;  /* 0x00000406060b7980 */ /* 0x000162000c101900 */
[----:B------:R-:W-:Y:S01]  /*412f0*/  BSSY B0, `(.L_x_4468) ;  /* 0x0000007000007945 */ /* 0x000fe20003800000 */
[----:B------:R-:W-:Y:S01]  /*41300*/  IMAD.MOV.U32 R5, RZ, RZ, R31 ;  /* 0x000000ffff057224 */ /* 0x000fe200078e001f */
[----:B--2---:R-:W-:-:S04]  /*41310*/  LOP3.LUT R4, R4, 0x1, RZ, 0xfc, !PT ;  /* 0x0000000104047812 */ /* 0x004fc800078efcff */
[----:B------:R-:W-:Y:S01]  /*41320*/  ISETP.NE.AND P0, PT, R4, 0x3, PT ;  /* 0x000000030400780c */ /* 0x000fe20003f05270 */
[----:B------:R-:W-:-:S12]  /*41330*/  IMAD.MOV.U32 R4, RZ, RZ, R29 ;  /* 0x000000ffff047224 */ /* 0x000fd800078e001d */
[----:B0-----:R-:W-:Y:S05]  /*41340*/  @!P0 BRA `(.L_x_4469) ;  /* 0x0000000000048947 */ /* 0x001fea0003800000 */
[----:B------:R-:W-:Y:S01]  /*41350*/  BPT.TRAP 0x1 ;  /* 0x000000040000795c */ /* 0x000fe20000300000 */
.L_x_4469:
[----:B------:R-:W-:Y:S05]  /*41360*/  BSYNC B0 ;  /* 0x0000000000007941 */ /* 0x000fea0003800000 */
.L_x_4468:
        /* <DEDUP_REMOVED lines=13> */
.L_x_4471:
[----:B------:R-:W-:Y:S05]  /*41440*/  BSYNC B0 ;  /* 0x0000000000007941 */ /* 0x000fea0003800000 */
.L_x_4470:
        /* <DEDUP_REMOVED lines=8> */
.L_x_4473:
[----:B------:R-:W-:Y:S05]  /*414d0*/  BSYNC B0 ;  /* 0x0000000000007941 */ /* 0x000fea0003800000 */
.L_x_4472:
[----:B------:R-:W2:Y:S04]  /*414e0*/  LDL.64 R6, [UR4] ;  /* 0x00000004ff067983 */ /* 0x000ea80008100a00 */
[----:B------:R-:W3:Y:S04]  /*414f0*/  LDL.64 R2, [UR4+0x28] ;  /* 0x00002804ff027983 */ /* 0x000ee80008100a00 */
[----:B0----5:R-:W4:Y:S04]  /*41500*/  LDL.64 R8, [UR4+0x20] ;  /* 0x00002004ff087983 */ /* 0x021f280008100a00 */
[----:B--2---:R-:W2:Y:S04]  /*41510*/  LD.E R13, desc[UR6][R6.64] ;  /* 0x00000006060d7980 */ /* 0x004ea8000c101900 */
[----:B---3--:R-:W2:Y:S04]  /*41520*/  LD.E.64 R2, desc[UR6][R2.64] ;  /* 0x0000000602027980 */ /* 0x008ea8000c101b00 */
[----:B------:R-:W3:Y:S01]  /*41530*/  LDL.64 R6, [UR4+0x8] ;  /* 0x00000804ff067983 */ /* 0x000ee20008100a00 */
[----:B------:R-:W-:Y:S05]  /*41540*/  WARPSYNC.ALL ;  /* 0x0000000000007948 */ /* 0x000fea0003800000 */
[----:B---3--:R0:W-:Y:S04]  /*41550*/  ST.E desc[UR6][R6.64], RZ ;  /* 0x000000ff06007985 */ /* 0x0081e8000c101906 */
[----:B----4-:R-:W3:Y:S01]  /*41560*/  LD.E.64 R10, desc[UR6][R8.64] ;  /* 0x00000006080a7980 */ /* 0x010ee2000c101b00 */
[----:B--2---:R-:W-:Y:S01]  /*41570*/  IMAD R2, R13, 0x300, R2 ;  /* 0x000003000d027824 */ /* 0x004fe200078e0202 */
[----:B------:R-:W-:Y:S01]  /*41580*/  R2UR UR11, R3 ;  /* 0x00000000030b72ca */ /* 0x000fe200000e0000 */
[----:B------:R-:W-:Y:S01]  /*41590*/  WARPGROUP.ARRIVE ;  /* 0x00000000000079c5 */ /* 0x000fe20000000000 */
[----:B------:R-:W-:-:S02]  /*415a0*/  MOV R221, 0x1 ;  /* 0x0000000100dd7802 */ /* 0x000fc40000000f00 */
        /* <DEDUP_REMOVED lines=8> */
[----:B------:R-:W-:Y:S01]  /*41630*/  WARPGROUP.ARRIVE ;  /* 0x00000000000079c5 */ /* 0x000fe20000000000 */
[----:B------:R-:W-:-:S03]  /*41640*/  IMAD.MOV.U32 R13, RZ, RZ, R3 ;  /* 0x000000ffff0d7224 */ /* 0x000fc600078e0003 */
        /* <DEDUP_REMOVED lines=23> */
[----:B------:R-:W-:-:S03]  /*417c0*/  WARPGROUP.ARRIVE ;  /* 0x00000000000079c5 */ /* 0x000fc60000000000 */
[----:B------:R-:W-:Y:S01]  /*417d0*/  R2UR UR10, R2 ;  /* 0x00000000020a72ca */ /* 0x000fe200000e0000 */
[----:B--2---:R-:W-:Y:S01]  /*417e0*/  VIADD R8, R8, 0x6 ;  /* 0x0000000608087836 */ /* 0x004fe20000000000 */
[----:B------:R-:W-:-:S04]  /*417f0*/  R2UR UR9, R9 ;  /* 0x00000000090972ca */ /* 0x000fc800000e0000 */
[----:B------:R-:W-:-:S13]  /*41800*/  R2UR UR8, R8 ;  /* 0x00000000080872ca */ /* 0x000fda00000e0000 */
[----:B------:R-:W-:Y:S03]  /*41810*/  HGMMA.64x96x16.F32 R24, gdesc[UR8], R24, gsb0 ;  /* 0x01600000081879f0 */ /* 0x000fe60008000818 */
[----:B------:R-:W-:Y:S02]  /*41820*/  WARPGROUP.DEPBAR.LE gsb0, 0x0 ;  /* 0x00008000000079c5 */ /* 0x000fe40000010000 */
[----:B------:R0:W-:Y:S04]  /*41830*/  ST.E desc[UR6][R6.64], R221 ;  /* 0x000000dd06007985 */ /* 0x0001e8000c101906 */
[----:B------:R-:W2:Y:S04]  /*41840*/  LDL.64 R2, [UR4+0x38] ;  /* 0x00003804ff027983 */ /* 0x000ea80008100a00 */
[----:B--2---:R-:W2:Y:S04]  /*41850*/  LD.E R10, desc[UR6][R2.64] ;  /* 0x00000006020a7980 */ /* 0x004ea8000c101900 */
[----:B------:R-:W3:Y:S01]  /*41860*/  LDL.64 R2, [UR4+0x30] ;  /* 0x00003004ff027983 */ /* 0x000ee20008100a00 */
[----:B------:R-:W-:Y:S01]  /*41870*/  BSSY B0, `(.L_x_4475) ;  /* 0x0000008000007945 */ /* 0x000fe20003800000 */
[----:B--2---:R-:W-:-:S04]  /*41880*/  LEA.HI R8, R10, R10, RZ, 0x1 ;  /* 0x0000000a0a087211 */ /* 0x004fc800078f08ff */
[----:B------:R-:W-:-:S05]  /*41890*/  LOP3.LUT R9, R8, 0xfffffffe, RZ, 0xc0, !PT ;  /* 0xfffffffe08097812 */ /* 0x000fca00078ec0ff */
[----:B------:R-:W-:Y:S01]  /*418a0*/  IMAD.IADD R9, R10, 0x1, -R9 ;  /* 0x000000010a097824 */ /* 0x000fe200078e0a09 */
[----:B---3--:R-:W-:-:S04]  /*418b0*/  MOV R8, R2 ;  /* 0x0000000200087202 */ /* 0x008fc80000000f00 */
[----:B------:R-:W-:-:S04]  /*418c0*/  SHF.L.U32 R9, R9, 0x1f, RZ ;  /* 0x0000001f09097819 */ /* 0x000fc800000006ff */
[----:B------:R-:W1:Y:S02]  /*418d0*/  SYNCS.PHASECHK.TRANS64.TRYWAIT P0, [R8+URZ+0x32410], R9 ;  /* 0x03241009080075a7 */ /* 0x000e64000800017f */
[----:B01----:R-:W-:Y:S05]  /*418e0*/  @!P0 BRA `(.L_x_4476) ;  /* 0x000000b4007c8947 */ /* 0x003fea0003800000 */
.L_x_4502:
[----:B------:R-:W-:Y:S05]  /*418f0*/  BSYNC B0 ;  /* 0x0000000000007941 */ /* 0x000fea0003800000 */
.L_x_4475:
[----:B------:R-:W0:Y:S04]  /*41900*/  LDL.64 R2, [UR4+0x40] ;  /* 0x00004004ff027983 */ /* 0x000e280008100a00 */
[----:B------:R-:W2:Y:S04]  /*41910*/  LDL.64 R6, [UR4] ;  /* 0x00000004ff067983 */ /* 0x000ea80008100a00 */
[----:B0-----:R-:W3:Y:S04]  /*41920*/  LD.E R8, desc[UR6][R2.64] ;  /* 0x0000000602087980 */ /* 0x001ee8000c101900 */
[----:B--2---:R0:W5:Y:S04]  /*41930*/  LD.E R10, desc[UR6][R6.64] ;  /* 0x00000006060a7980 */ /* 0x004168000c101900 */
[----:B------:R0:W5:Y:S01]  /*41940*/  LD.E R11, desc[UR6][R6.64+0x4] ;  /* 0x00000406060b7980 */ /* 0x000162000c101900 */
[----:B------:R-:W-:Y:S01]  /*41950*/  BSSY B0, `(.L_x_4477) ;  /* 0x0000005000007945 */ /* 0x000fe20003800000 */
[----:B---3--:R-:W-:-:S04]  /*41960*/  LOP3.LUT R8, R8, 0x1, RZ, 0xfc, !PT ;  /* 0x0000000108087812 */ /* 0x008fc800078efcff */
[----:B------:R-:W-:-:S13]  /*41970*/  ISETP.NE.AND P0, PT, R8, 0x3, PT ;  /* 0x000000030800780c */ /* 0x000fda0003f05270 */
[----:B0-----:R-:W-:Y:S05]  /*41980*/  @!P0 BRA `(.L_x_4478) ;  /* 0x0000000000048947 */ /* 0x001fea0003800000 */
[----:B------:R-:W-:Y:S01]  /*41990*/  BPT.TRAP 0x1 ;  /* 0x000000040000795c */ /* 0x000fe20000300000 */
.L_x_4478:
[----:B------:R-:W-:Y:S05]  /*419a0*/  BSYNC B0 ;  /* 0x0000000000007941 */ /* 0x000fea0003800000 */
.L_x_4477:
        /* <DEDUP_REMOVED lines=13> */
.L_x_4480:
[----:B------:R-:W-:Y:S05]  /*41a80*/  BSYNC B0 ;  /* 0x0000000000007941 */ /* 0x000fea0003800000 */
.L_x_4479:
        /* <DEDUP_REMOVED lines=8> */
.L_x_4482:
[----:B------:R-:W-:Y:S05]  /*41b10*/  BSYNC B0 ;  /* 0x0000000000007941 */ /* 0x000fea0003800000 */
.L_x_4481:
[----:B------:R-:W2:Y:S04]  /*41b20*/  LDL.64 R2, [UR4] ;  /* 0x00000004ff027983 */ /* 0x000ea80008100a00 */
[----:B------:R-:W3:Y:S04]  /*41b30*/  LDL.64 R10, [UR4+0x58] ;  /* 0x00005804ff0a7983 */ /* 0x000ee80008100a00 */
[----:B------:R-:W4:Y:S04]  /*41b40*/  LDL.64 R6, [UR4+0x48] ;  /* 0x00004804ff067983 */ /* 0x000f280008100a00 */
[----:B0----5:R-:W3:Y:S04]  /*41b50*/  LDL.64 R8, [UR4+0x50] ;  /* 0x00005004ff087983 */ /* 0x021ee80008100a00 */
[----:B--2---:R-:W2:Y:S04]  /*41b60*/  LD.E R13, desc[UR6][R2.64] ;  /* 0x00000006020d7980 */ /* 0x004ea8000c101900 */
[----:B----4-:R-:W4:Y:S04]  /*41b70*/  LD.E R12, desc[UR6][R6.64] ;  /* 0x00000006060c7980 */ /* 0x010f28000c101900 */
[----:B---3--:R-:W2:Y:S04]  /*41b80*/  LD.E.64 R2, desc[UR6][R10.64] ;  /* 0x000000060a027980 */ /* 0x008ea8000c101b00 */
[----:B------:R-:W3:Y:S01]  /*41b90*/  LD.E.64 R10, desc[UR6][R8.64] ;  /* 0x00000006080a7980 */ /* 0x000ee2000c101b00 */
[----:B------:R-:W-:Y:S05]  /*41ba0*/  WARPSYNC.ALL ;  /* 0x0000000000007948 */ /* 0x000fea0003800000 */
[----:B------:R-:W-:Y:S01]  /*41bb0*/  WARPGROUP.ARRIVE ;  /* 0x00000000000079c5 */ /* 0x000fe20000000000 */
[----:B----4-:R-:W-:Y:S01]  /*41bc0*/  ISETP.NE.U32.AND P0, PT, R12, RZ, PT ;  /* 0x000000ff0c00720c */ /* 0x010fe20003f05070 */
[----:B--2---:R-:W-:Y:S01]  /*41bd0*/  IMAD R2, R13, 0xc00, R2 ;  /* 0x00000c000d027824 */ /* 0x004fe200078e0202 */
[----:B------:R-:W-:-:S04]  /*41be0*/  R2UR UR11, R3 ;  /* 0x00000000030b72ca */ /* 0x000fc800000e0000 */
[----:B------:R-:W-:Y:S02]  /*41bf0*/  R2UR UR10, R2 ;  /* 0x00000000020a72ca */ /* 0x000fe400000e0000 */
[----:B---3--:R-:W-:Y:S02]  /*41c00*/  R2UR UR8, R10 ;  /* 0x000000000a0872ca */ /* 0x008fe400000e0000 */
[----:B------:R-:W-:-:S03]  /*41c10*/  R2UR UR9, R11 ;  /* 0x000000000b0972ca */ /* 0x000fc600000e0000 */
[----:B------:R-:W-:-:S10]  /*41c20*/  VOTEU.ANY UP0, P0 ;  /* 0x00000000003f7886 */ /* 0x000fd40000000100 */
[----:B------:R-:W-:Y:S03]  /*41c30*/  HGMMA.64x96x16.F32 R24, gdesc[UR8], R24, UP0, gsb0 ;  /* 0x01600000081879f0 */ /* 0x000fe6000b800818 */
[----:B------:R-:W-:Y:S02]  /*41c40*/  WARPGROUP.DEPBAR.LE gsb0, 0x0 ;  /* 0x00008000000079c5 */ /* 0x000fe40000010000 */
[----:B------:R-:W-:Y:S04]  /*41c50*/  ST.E desc[UR6][R6.64], R221 ;  /* 0x000000dd06007985 */ /* 0x000fe8000c101906 */
[----:B------:R-:W2:Y:S01]  /*41c60*/  LD.E.64 R10, desc[UR6][R8.64] ;  /* 0x00000006080a7980 */ /* 0x000ea2000c101b00 */
[----:B------:R-:W-:-:S02]  /*41c70*/  VIADD R12, R2, 0x2 ;  /* 0x00000002020c7836 */ /* 0x000fc40000000000 */
[----:B------:R-:W-:-:S03]  /*41c80*/  IMAD.MOV.U32 R13, RZ, RZ, R3 ;  /* 0x000000ffff0d7224 */ /* 0x000fc600078e0003 */
[----:B------:R-:W-:Y:S02]  /*41c90*/  R2UR UR10, R12 ;  /* 0x000000000c0a72ca */ /* 0x000fe400000e0000 */
[----:B------:R-:W-:Y:S01]  /*41ca0*/  R2UR UR11, R13 ;  /* 0x000000000d0b72ca */ /* 0x000fe200000e0000 */
[----:B------:R-:W-:Y:S01]  /*41cb0*/  WARPGROUP.ARRIVE ;  /* 0x00000000000079c5 */ /* 0x000fe20000000000 */
        /* <DEDUP_REMOVED lines=8> */
[----:B------:R-:W-:-:S04]  /*41d40*/  MOV R13, R3 ;  /* 0x00000003000d7202 */ /* 0x000fc80000000f00 */
        /* <DEDUP_REMOVED lines=75> */
[----:B--2---:R-:W-:Y:S02]  /*42200*/  IADD3 R10, R10, 0x800, RZ ;  /* 0x000008000a0a7810 */ /* 0x004fe40007ffe0ff */
[----:B------:R-:W-:Y:S02]  /*42210*/  R2UR UR9, R11 ;  /* 0x000000000b0972ca */ /* 0x000fe400000e0000 */
        /* <DEDUP_REMOVED lines=65> */
[----:B------:R-:W-:Y:S01]  /*42630*/  IMAD.MOV.U32 R13, RZ, RZ, R3 ;  /* 0x000000ffff0d7224 */ /* 0x000fe200078e0003 */
[----:B------:R-:W-:-:S04]  /*42640*/  IADD3 R12, R2, 0x904, RZ ;  /* 0x00000904020c7810 */ /* 0x000fc80007ffe0ff */
        /* <DEDUP_REMOVED lines=11> */
[----:B------:R-:W-:-:S04]  /*42700*/  R2UR UR11, R3 ;  /* 0x00000000030b72ca */ /* 0x000fc800000e0000 */
[----:B------:R-:W-:Y:S01]  /*42710*/  R2UR UR10, R2 ;  /* 0x00000000020a72ca */ /* 0x000fe200000e0000 */
[----:B------:R-:W-:Y:S01]  /*42720*/  WARPGROUP.ARRIVE ;  /* 0x00000000000079c5 */ /* 0x000fe20000000000 */
[----:B--2---:R-:W-:Y:S01]  /*42730*/  VIADD R8, R8, 0xc06 ;  /* 0x00000c0608087836 */ /* 0x004fe20000000000 */
[----:B------:R-:W-:-:S04]  /*42740*/  R2UR UR9, R9 ;  /* 0x00000000090972ca */ /* 0x000fc800000e0000 */
[----:B------:R-:W-:-:S13]  /*42750*/  R2UR UR8, R8 ;  /* 0x00000000080872ca */ /* 0x000fda00000e0000 */
[----:B------:R-:W-:Y:S03]  /*42760*/  HGMMA.64x96x16.F32 R24, gdesc[UR8], R24, gsb0 ;  /* 0x01600000081879f0 */ /* 0x000fe60008000818 */
[----:B------:R-:W-:Y:S02]  /*42770*/  WARPGROUP.DEPBAR.LE gsb0, 0x0 ;  /* 0x00008000000079c5 */ /* 0x000fe40000010000 */
[----:B------:R0:W-:Y:S04]  /*42780*/  ST.E desc[UR6][R6.64], R221 ;  /* 0x000000dd06007985 */ /* 0x0001e8000c101906 */
[----:B------:R-:W2:Y:S04]  /*42790*/  LDL.64 R2, [UR4+0x18] ;  /* 0x00001804ff027983 */ /* 0x000ea80008100a00 */
[----:B0-----:R-:W3:Y:S01]  /*427a0*/  LDL.64 R6, [UR4] ;  /* 0x00000004ff067983 */ /* 0x001ee20008100a00 */
[----:B------:R-:W0:Y:S02]  /*427b0*/  S2R R74, SR_TID.X ;  /* 0x00000000004a7919 */ /* 0x000e240000002100 */
[----:B0-----:R-:W-:-:S04]  /*427c0*/  SHF.R.U32.HI R8, RZ, 0x7, R74 ;  /* 0x00000007ff087819 */ /* 0x001fc8000001164a */
[----:B------:R-:W-:-:S05]  /*427d0*/  IADD3 R8, -R8, 0xb, RZ ;  /* 0x0000000b08087810 */ /* 0x000fca0007ffe1ff */
[----:B------:R0:W-:Y:S06]  /*427e0*/  BAR.ARV R8, 0x100 ;  /* 0x000400080000751d */ /* 0x0001ec0000002000 */
[----:B--2---:R-:W2:Y:S04]  /*427f0*/  LD.E R10, desc[UR6][R2.64] ;  /* 0x00000006020a7980 */ /* 0x004ea8000c101900 */
[----:B---3--:R0:W5:Y:S01]  /*42800*/  LD.E R9, desc[UR6][R6.64] ;  /* 0x0000000606097980 */ /* 0x008162000c101900 */
[----:B------:R-:W-:Y:S01]  /*42810*/  BSSY B0, `(.L_x_4484) ;  /* 0x0000005000007945 */ /* 0x000fe20003800000 */
[----:B--2---:R-:W-:-:S04]  /*42820*/  LOP3.LUT R10, R10, 0x1, RZ, 0xfc, !PT ;  /* 0x000000010a0a7812 */ /* 0x004fc800078efcff */
[----:B------:R-:W-:-:S13]  /*42830*/  ISETP.NE.AND P0, PT, R10, 0x3, PT ;  /* 0x000000030a00780c */ /* 0x000fda0003f05270 */
[----:B0-----:R-:W-:Y:S05]  /*42840*/  @!P0 BRA `(.L_x_4485) ;  /* 0x0000000000048947 */ /* 0x001fea0003800000 */
[----:B------:R-:W-:Y:S01]  /*42850*/  BPT.TRAP 0x1 ;  /* 0x000000040000795c */ /* 0x000fe20000300000 */
.L_x_4485:
[----:B------:R-:W-:Y:S05]  /*42860*/  BSYNC B0 ;  /* 0x0000000000007941 */ /* 0x000fea0003800000 */
.L_x_4484:
[----:B------:R-:W2:Y:S04]  /*42870*/  LD.E.64 R6, desc[UR6][R2.64+0x20] ;  /* 0x0000200602067980 */ /* 0x000ea8000c101b00 */
[----:B------:R-:W3:Y:S01]  /*42880*/  LD.E R8, desc[UR6][R2.64+0xc] ;  /* 0x00000c0602087980 */ /* 0x000ee2000c101900 */
[----:B--2---:R-:W-:-:S05]  /*42890*/  MOV R6, R6 ;  /* 0x0000000600067202 */ /* 0x004fca0000000f00 */
[----:B-----5:R-:W-:-:S05]  /*428a0*/  IMAD R9, R9, 0x8, R6 ;  /* 0x0000000809097824 */ /* 0x020fca00078e0206 */
[----:B---3--:R-:W-:-:S04]  /*428b0*/  PRMT R8, R8, 0x654, R9 ;  /* 0x0000065408087816 */ /* 0x008fc80000000009 */
[----:B------:R0:W-:Y:S01]  /*428c0*/  SYNCS.ARRIVE.TRANS64.RED.A1T0 RZ, [R8+URZ], RZ ;  /* 0x000000ff08ff79a7 */ /* 0x0001e2000810043f */
[----:B------:R-:W2:Y:S04]  /*428d0*/  LDL.64 R2, [UR4+0x68] ;  /* 0x00006804ff027983 */ /* 0x000ea80008100a00 */
[----:B------:R-:W3:Y:S04]  /*428e0*/  LD.E R6, desc[UR6][R4.64+0x24] ;  /* 0x0000240604067980 */ /* 0x000ee8000c101900 */
[----:B------:R-:W4:Y:S04]  /*428f0*/  LD.E R82, desc[UR6][R4.64] ;  /* 0x0000000604527980 */ /* 0x000f28000c101900 */
[----:B------:R1:W4:Y:S04]  /*42900*/  LD.E R83, desc[UR6][R72.64] ;  /* 0x0000000648537980 */ /* 0x000328000c101900 */
[----:B0-----:R-:W4:Y:S04]  /*42910*/  LD.E R8, desc[UR6][R4.64+0x8] ;  /* 0x0000080604087980 */ /* 0x001f28000c101900 */
[----:B------:R-:W4:Y:S04]  /*42920*/  LD.E R7, desc[UR6][R4.64+0x4] ;  /* 0x0000040604077980 */ /* 0x000f28000c101900 */
[----:B------:R-:W4:Y:S04]  /*42930*/  LD.E R78, desc[UR6][R4.64+0xc] ;  /* 0x00000c06044e7980 */ /* 0x000f28000c101900 */
[----:B------:R-:W4:Y:S04]  /*42940*/  LD.E R76, desc[UR6][R4.64+0x10] ;  /* 0x00001006044c7980 */ /* 0x000f28000c101900 */
[----:B------:R-:W4:Y:S04]  /*42950*/  LD.E R77, desc[UR6][R4.64+0x14] ;  /* 0x00001406044d7980 */ /* 0x000f28000c101900 */
[----:B--2---:R-:W2:Y:S01]  /*42960*/  LD.E.64 R2, desc[UR6][R2.64] ;  /* 0x0000000602027980 */ /* 0x004ea2000c101b00 */
[----:B---3--:R-:W-:-:S03]  /*42970*/  ISETP.NE.AND P0, PT, R6, 0x1, PT ;  /* 0x000000010600780c */ /* 0x008fc60003f05270 */
[----:B------:R-:W3:Y:S10]  /*42980*/  LD.E R6, desc[UR6][R4.64+0x18] ;  /* 0x0000180604067980 */ /* 0x000ef4000c101900 */
[----:B------:R-:W4:Y:S04]  /*42990*/  @P0 LD.E R79, desc[UR6][R4.64+0x28] ;  /* 0x00002806044f0980 */ /* 0x000f28000c101900 */
[----:B------:R-:W4:Y:S04]  /*429a0*/  @P0 LD.E R80, desc[UR6][R4.64+0x2c] ;  /* 0x00002c0604500980 */ /* 0x000f28000c101900 */
[----:B--2---:R-:W2:Y:S01]  /*429b0*/  LD.E R75, desc[UR6][R2.64] ;  /* 0x00000006024b7980 */ /* 0x004ea2000c101900 */
[----:B---3--:R-:W-:-:S02]  /*429c0*/  ISETP.GE.AND P1, PT, R6, 0x1, PT ;  /* 0x000000010600780c */ /* 0x008fc40003f26270 */
[----:B----4-:R-:W-:Y:S01]  /*429d0*/  LOP3.LUT R78, RZ, R78, RZ, 0x33, !PT ;  /* 0x0000004eff4e7212 */ /* 0x010fe200078e33ff */
[----:B------:R-:W-:Y:S01]  /*429e0*/  BSSY B0, `(.L_x_4486) ;  /* 0x00000a7000007945 */ /* 0x000fe20003800000 */
[----:B------:R-:W-:Y:S02]  /*429f0*/  IMAD R77, R0, -0x60, R77 ;  /* 0xffffffa0004d7824 */ /* 0x000fe400078e024d */
[-C--:B--2---:R-:W-:Y:S01]  /*42a00*/  FMUL.FTZ R81, R29, R75.reuse ;  /* 0x0000004b1d517220 */ /* 0x084fe20000410000 */
[----:B------:R-:W-:Y:S01]  /*42a10*/  SHF.R.S32.HI R29, RZ, 0x1f, R82 ;  /* 0x0000001fff1d7819 */ /* 0x000fe20000011452 */
[----:B------:R-:W-:-:S03]  /*42a20*/  FMUL.FTZ R84, R32, R75 ;  /* 0x0000004b20547220 */ /* 0x000fc60000410000 */
[----:B------:R-:W-:Y:S01]  /*42a30*/  LEA.HI R32, R29, R82, RZ, 0x7 ;  /* 0x000000521d207211 */ /* 0x000fe200078f38ff */
[----:B------:R-:W-:-:S03]  /*42a40*/  FMUL.FTZ R85, R33, R75 ;  /* 0x0000004b21557220 */ /* 0x000fc60000410000 */
[----:B------:R-:W-:Y:S01]  /*42a50*/  LOP3.LUT R33, R32, 0xffffff80, RZ, 0xc0, !PT ;  /* 0xffffff8020217812 */ /* 0x000fe200078ec0ff */
[-C--:B------:R-:W-:Y:S01]  /*42a60*/  FMUL.FTZ R14, R38, R75.reuse ;  /* 0x0000004b260e7220 */ /* 0x080fe20000410000 */
[----:B------:R-:W-:-:S03]  /*42a70*/  FMUL.FTZ R38, R44, R75 ;  /* 0x0000004b2c267220 */ /* 0x000fc60000410000 */
[----:B------:R-:W-:Y:S01]  /*42a80*/  IMAD.IADD R44, R82, 0x1, -R33 ;  /* 0x00000001522c7824 */ /* 0x000fe200078e0a21 */
[----:B------:R-:W-:Y:S01]  /*42a90*/  LEA.HI R29, R29, R82, RZ, 0x2 ;  /* 0x000000521d1d7211 */ /* 0x000fe200078f10ff */
[-C--:B------:R-:W-:Y:S01]  /*42aa0*/  FMUL.FTZ R2, R24, R75.reuse ;  /* 0x0000004b18027220 */ /* 0x080fe20000410000 */
[-C--:B------:R-:W-:Y:S01]  /*42ab0*/  FMUL.FTZ R13, R35, R75.reuse ;  /* 0x0000004b230d7220 */ /* 0x080fe20000410000 */
[-C--:B------:R-:W-:Y:S01]  /*42ac0*/  FMUL.FTZ R35, R37, R75.reuse ;  /* 0x0000004b25237220 */ /* 0x080fe20000410000 */
[----:B------:R-:W-:Y:S01]  /*42ad0*/  SHF.R.S32.HI R33, RZ, 0x1f, R44 ;  /* 0x0000001fff217819 */ /* 0x000fe2000001142c */
[-C--:B------:R-:W-:Y:S01]  /*42ae0*/  FMUL.FTZ R24, R51, R75.reuse ;  /* 0x0000004b33187220 */ /* 0x080fe20000410000 */
[-C--:B------:R-:W-:Y:S01]  /*42af0*/  FMUL.FTZ R37, R41, R75.reuse ;  /* 0x0000004b29257220 */ /* 0x080fe20000410000 */
[----:B------:R-:W-:Y:S01]  /*42b00*/  LOP3.LUT R51, R29, 0xfffffffc, RZ, 0xc0, !PT ;  /* 0xfffffffc1d337812 */ /* 0x000fe200078ec0ff */
[-C--:B------:R-:W-:Y:S01]  /*42b10*/  FMUL.FTZ R41, R49, R75.reuse ;  /* 0x0000004b31297220 */ /* 0x080fe20000410000 */
[----:B------:R-:W-:Y:S01]  /*42b20*/  LEA.HI R49, R33, R44, RZ, 0x2 ;  /* 0x0000002c21317211 */ /* 0x000fe200078f10ff */
[-C--:B------:R-:W-:Y:S01]  /*42b30*/  FMUL.FTZ R18, R42, R75.reuse ;  /* 0x0000004b2a127220 */ /* 0x080fe20000410000 */
[-C--:B-1----:R-:W-:Y:S01]  /*42b40*/  FMUL.FTZ R72, R25, R75.reuse ;  /* 0x0000004b19487220 */ /* 0x082fe20000410000 */
[----:B------:R-:W-:Y:S01]  /*42b50*/  FMUL.FTZ R42, R52, R75 ;  /* 0x0000004b342a7220 */ /* 0x000fe20000410000 */
[----:B------:R-:W-:-:S02]  /*42b60*/  IMAD.IADD R82, R82, 0x1, -R51 ;  /* 0x0000000152527824 */ /* 0x000fc400078e0a33 */
[-C--:B------:R-:W-:Y:S01]  /*42b70*/  FMUL.FTZ R25, R50, R75.reuse ;  /* 0x0000004b32197220 */ /* 0x080fe20000410000 */
[--C-:B------:R-:W-:Y:S02]  /*42b80*/  SHF.R.S32.HI R52, RZ, 0x2, R49.reuse ;  /* 0x00000002ff347819 */ /* 0x100fe40000011431 */
[----:B------:R-:W-:Y:S02]  /*42b90*/  SHF.R.S32.HI R51, RZ, 0x1f, R49 ;  /* 0x0000001fff337819 */ /* 0x000fe40000011431 */
[----:B------:R-:W-:Y:S02]  /*42ba0*/  LEA.HI R50, R33, R44, RZ, 0x5 ;  /* 0x0000002c21327211 */ /* 0x000fe400078f28ff */
[----:B------:R-:W-:Y:S01]  /*42bb0*/  SHF.R.S32.HI R33, RZ, 0x7, R32 ;  /* 0x00000007ff217819 */ /* 0x000fe20000011420 */
[-C--:B------:R-:W-:Y:S01]  /*42bc0*/  FMUL.FTZ R9, R27, R75.reuse ;  /* 0x0000004b1b097220 */ /* 0x080fe20000410000 */
[----:B------:R-:W-:Y:S01]  /*42bd0*/  LEA.HI R51, R51, R52, RZ, 0x3 ;  /* 0x0000003433337211 */ /* 0x000fe200078f18ff */
[-C--:B------:R-:W-:Y:S01]  /*42be0*/  FMUL.FTZ R27, R54, R75.reuse ;  /* 0x0000004b361b7220 */ /* 0x080fe20000410000 */
        /* <DEDUP_REMOVED lines=22> */
[----:B------:R-:W-:Y:S01]  /*42d50*/  LOP3.LUT R49, R49, 0x7ffffffc, RZ, 0xc0, !PT ;  /* 0x7ffffffc31317812 */ /* 0x000fe200078ec0ff */
[-C--:B------:R-:W-:Y:S02]  /*42d60*/  FMUL.FTZ R12, R34, R75.reuse ;  /* 0x0000004b220c7220 */ /* 0x080fe40000410000 */
[----:B------:R-:W0:Y:S01]  /*42d70*/  SHFL.IDX PT, R59, R54, RZ, 0x1c1f ;  /* 0x001c1fff363b7589 */ /* 0x000e2200000e0000 */
[----:B------:R-:W-:Y:S02]  /*42d80*/  IMAD R56, R0, -0x60, RZ ;  /* 0xffffffa000387824 */ /* 0x000fe400078e02ff */
        /* <DEDUP_REMOVED lines=27> */
[----:B------:R-:W-:-:S05]  /*42f40*/  IMAD R56, R0, -0x60, R8 ;  /* 0xffffffa000387824 */ /* 0x000fca00078e0208 */
[----:B------:R-:W2:Y:S01]  /*42f50*/  MUFU.TANH R72, R72 ;  /* 0x0000004800487308 */ /* 0x000ea20000002400 */
[----:B------:R-:W-:-:S07]  /*42f60*/  IADD3 R57, -R7, R55, R8 ;  /* 0x0000003707397210 */ /* 0x000fce0007ffe108 */
[----:B------:R-:W3:Y:S01]  /*42f70*/  MUFU.TANH R3, R3 ;  /* 0x0000000300037308 */ /* 0x000ee20000002400 */
[----:B------:R-:W-:-:S07]  /*42f80*/  IMAD R67, R67, -0x2, R56 ;  /* 0xfffffffe43437824 */ /* 0x000fce00078e0238 */
        /* <DEDUP_REMOVED lines=45> */
[C---:B------:R-:W-:Y:S01]  /*43260*/  IADD3 R76, R57.reuse, R76, RZ ;  /* 0x0000004c394c7210 */ /* 0x040fe20007ffe0ff */
[----:B------:R-:W-:-:S02]  /*43270*/  IMAD.IADD R56, R57, 0x1, R78 ;  /* 0x0000000139387824 */ /* 0x000fc400078e024e */
[----:B------:R-:W-:Y:S01]  /*43280*/  VIADD R55, R55, 0xffffffff ;  /* 0xffffffff37377836 */ /* 0x000fe20000000000 */
[----:B0-----:R-:W-:Y:S01]  /*43290*/  VIADDMNMX R57, R59, R76, R67, PT ;  /* 0x0000004c3b397246 */ /* 0x001fe20003800143 */
        /* <DEDUP_REMOVED lines=10> */
[----:B------:R-:W2:Y:S04]  /*43340*/  LD.E R59, desc[UR6][R4.64+0x1c] ;  /* 0x00001c06043b7980 */ /* 0x000ea8000c101900 */
[----:B------:R-:W3:Y:S01]  /*43350*/  LD.E R61, desc[UR6][R4.64+0x20] ;  /* 0x00002006043d7980 */ /* 0x000ee2000c101900 */
[----:B--2---:R-:W-:-:S05]  /*43360*/  IMAD.HI.U32 R0, R0, R59, RZ ;  /* 0x0000003b00007227 */ /* 0x004fca00078e00ff */
[----:B---3--:R-:W-:-:S07]  /*43370*/  SHF.R.U32.HI R0, RZ, R61, R0 ;  /* 0x0000003dff007219 */ /* 0x008fce0000011600 */
.L_x_4491:
[----:B------:R-:W-:Y:S05]  /*43380*/  BSYNC B2 ;  /* 0x0000000000027941 */ /* 0x000fea0003800000 */
.L_x_4490:
[----:B------:R-:W-:Y:S01]  /*43390*/  LOP3.LUT R0, RZ, R0, RZ, 0x33, !PT ;  /* 0x00000000ff007212 */ /* 0x000fe200078e33ff */
[----:B------:R-:W-:Y:S06]  /*433a0*/  BRA `(.L_x_4492) ;  /* 0x0000000000187947 */ /* 0x000fec0003800000 */
.L_x_4489:
[----:B------:R-:W-:-:S13]  /*433b0*/  ISETP.NE.AND P0, PT, R6, 0x1, PT ;  /* 0x000000010600780c */ /* 0x000fda0003f05270 */
[----:B------:R-:W-:Y:S05]  /*433c0*/  @!P0 BRA `(.L_x_4492) ;  /* 0x0000000000108947 */ /* 0x000fea0003800000 */
[----:B------:R-:W2:Y:S04]  /*433d0*/  LD.E R59, desc[UR6][R4.64+0x1c] ;  /* 0x00001c06043b7980 */ /* 0x000ea8000c101900 */
[----:B------:R-:W3:Y:S01]  /*433e0*/  LD.E R61, desc[UR6][R4.64+0x20] ;  /* 0x00002006043d7980 */ /* 0x000ee2000c101900 */
[----:B--2---:R-:W-:-:S05]  /*433f0*/  IMAD.HI.U32 R0, R0, R59, RZ ;  /* 0x0000003b00007227 */ /* 0x004fca00078e00ff */
[----:B---3--:R-:W-:-:S07]  /*43400*/  SHF.R.U32.HI R0, RZ, R61, R0 ;  /* 0x0000003dff007219 */ /* 0x008fce0000011600 */
.L_x_4492:
[----:B------:R-:W-:Y:S05]  /*43410*/  BSYNC B1 ;  /* 0x0000000000017941 */ /* 0x000fea0003800000 */
.L_x_4488:
[----:B------:R-:W-:-:S05]  /*43420*/  IMAD R59, R6, R0, R55 ;  /* 0x00000000063b7224 */ /* 0x000fca00078e0237 */
[----:B------:R-:W-:Y:S02]  /*43430*/  VIMNMX R58, R58, R59, !PT ;  /* 0x0000003b3a3a7248 */ /* 0x000fe40007fe0100 */
[----:B------:R-:W-:-:S07]  /*43440*/  VIADDMNMX R57, R59, R6, R57, PT ;  /* 0x000000063b397246 */ /* 0x000fce0003800139 */
.L_x_4487:
[----:B------:R-:W-:Y:S05]  /*43450*/  BSYNC B0 ;  /* 0x0000000000007941 */ /* 0x000fea0003800000 */
.L_x_4486:
[C---:B------:R-:W-:Y:S01]  /*43460*/  ISETP.GE.AND P0, PT, R77.reuse, 0x2, PT ;  /* 0x000000024d00780c */ /* 0x040fe20003f06270 */
[----:B------:R-:W-:Y:S01]  /*43470*/  BSSY B0, `(.L_x_4493) ;  /* 0x0000090000007945 */ /* 0x000fe20003800000 */
[C---:B------:R-:W-:Y:S02]  /*43480*/  ISETP.GE.AND P4, PT, R77.reuse, 0xa, PT ;  /* 0x0000000a4d00780c */ /* 0x040fe40003f86270 */
[----:B------:R-:W-:Y:S02]  /*43490*/  ISETP.GT.AND P2, PT, R58, 0x1, !P0 ;  /* 0x000000013a00780c */ /* 0x000fe40004744270 */
[----:B------:R-:W-:Y:S02]  /*434a0*/  ISETP.GE.AND P1, PT, R77, 0x9, PT ;  /* 0x000000094d00780c */ /* 0x000fe40003f26270 */
[----:B------:R-:W-:Y:S02]  /*434b0*/  ISETP.LT.OR P2, PT, R57, 0x2, P2 ;  /* 0x000000023900780c */ /* 0x000fe40001741670 */
[----:B------:R-:W-:-:S02]  /*434c0*/  P2R R60, PR, RZ, 0x10 ;  /* 0x00000010ff3c7803 */ /* 0x000fc40000000000 */
[----:B------:R-:W-:Y:S02]  /*434d0*/  FSEL R72, R72, -INF , !P2 ;  /* 0xff80000048487808 */ /* 0x000fe40005000000 */
        /* <DEDUP_REMOVED lines=79> */
[----:B------:R-:W-:Y:S02]  /*439d0*/  P2R R80, PR, RZ, 0x10 ;  /* 0x00000010ff507803 */ /* 0x000fe40000000000 */
        /* <DEDUP_REMOVED lines=25> */
[----:B------:R-:W-:Y:S02]  /*43b70*/  ISETP.LT.OR P6, PT, R57, 0x5a, P6 ;  /* 0x0000005a3900780c */ /* 0x000fe400037c1670 */
[----:B------:R-:W0:Y:S02]  /*43b80*/  SHFL.IDX PT, R57, R54, 0x1, 0x1c1f ;  /* 0x003c1f0036397f89 */ /* 0x000e2400000e0000 */
[----:B------:R-:W-:Y:S02]  /*43b90*/  FSEL R53, R53, -INF , !P6 ;  /* 0xff80000035357808 */ /* 0x000fe40007000000 */
[----:B------:R-:W-:Y:S02]  /*43ba0*/  ISETP.GE.AND P6, PT, R6, 0x1, PT ;  /* 0x000000010600780c */ /* 0x000fe40003fc6270 */
[----:B0-----:R-:W-:Y:S01]  /*43bb0*/  VIADDMNMX R67, R57, R76, R67, PT ;  /* 0x0000004c39437246 */ /* 0x001fe20003800143 */
[----:B------:R-:W-:-:S10]  /*43bc0*/  IMAD.IADD R2, R56, 0x1, R57 ;  /* 0x0000000138027824 */ /* 0x000fd400078e0239 */
        /* <DEDUP_REMOVED lines=13> */
.L_x_4498:
[----:B------:R-:W-:Y:S05]  /*43ca0*/  BSYNC B2 ;  /* 0x0000000000027941 */ /* 0x000fea0003800000 */
.L_x_4497:
[----:B------:R-:W-:Y:S01]  /*43cb0*/  LOP3.LUT R7, RZ, R7, RZ, 0x33, !PT ;  /* 0x00000007ff077212 */ /* 0x000fe200078e33ff */
[----:B------:R-:W-:Y:S06]  /*43cc0*/  BRA `(.L_x_4499) ;  /* 0x0000000000187947 */ /* 0x000fec0003800000 */
.L_x_4496:
[----:B------:R-:W-:-:S13]  /*43cd0*/  ISETP.NE.AND P6, PT, R6, 0x1, PT ;  /* 0x000000010600780c */ /* 0x000fda0003fc5270 */
[----:B------:R-:W-:Y:S05]  /*43ce0*/  @!P6 BRA `(.L_x_4499) ;  /* 0x000000000010e947 */ /* 0x000fea0003800000 */
[----:B------:R-:W2:Y:S04]  /*43cf0*/  LD.E R8, desc[UR6][R4.64+0x1c] ;  /* 0x00001c0604087980 */ /* 0x000ea8000c101900 */
[----:B------:R-:W3:Y:S01]  /*43d00*/  LD.E R34, desc[UR6][R4.64+0x20] ;  /* 0x0000200604227980 */ /* 0x000ee2000c101900 */
[----:B--2---:R-:W-:-:S05]  /*43d10*/  IMAD.HI.U32 R7, R7, R8, RZ ;  /* 0x0000000807077227 */ /* 0x004fca00078e00ff */
[----:B---3--:R-:W-:-:S07]  /*43d20*/  SHF.R.U32.HI R7, RZ, R34, R7 ;  /* 0x00000022ff077219 */ /* 0x008fce0000011607 */
.L_x_4499:
[----:B------:R-:W-:Y:S05]  /*43d30*/  BSYNC B1 ;  /* 0x0000000000017941 */ /* 0x000fea0003800000 */
.L_x_4495:
[----:B------:R-:W-:-:S05]  /*43d40*/  IMAD R7, R6, R7, R55 ;  /* 0x0000000706077224 */ /* 0x000fca00078e0237 */
[----:B------:R-:W-:Y:S02]  /*43d50*/  VIADDMNMX R67, R7, R6, R67, PT ;  /* 0x0000000607437246 */ /* 0x000fe40003800143 */
[----:B------:R-:W-:-:S07]  /*43d60*/  VIMNMX R2, R2, R7, !PT ;  /* 0x0000000702027248 */ /* 0x000fce0007fe0100 */
.L_x_4494:
[----:B------:R-:W-:Y:S05]  /*43d70*/  BSYNC B0 ;  /* 0x0000000000007941 */ /* 0x000fea0003800000 */
.L_x_4493:
[----:B------:R-:W2:Y:S01]  /*43d80*/  LDL.64 R4, [UR4+0x70] ;  /* 0x00007004ff047983 */ /* 0x000ea20008100a00 */
[C---:B------:R-:W-:Y:S02]  /*43d90*/  ISETP.GT.AND P0, PT, R2.reuse, 0x1, !P0 ;  /* 0x000000010200780c */ /* 0x040fe40004704270 */
[----:B------:R-:W-:Y:S02]  /*43da0*/  ISETP.NE.AND P6, PT, R61, RZ, PT ;  /* 0x000000ff3d00720c */ /* 0x000fe40003fc5270 */
[----:B------:R-:W-:Y:S02]  /*43db0*/  ISETP.LT.OR P0, PT, R67, 0x2, P0 ;  /* 0x000000024300780c */ /* 0x000fe40000701670 */
[----:B------:R-:W-:Y:S02]  /*43dc0*/  ISETP.GT.AND P1, PT, R2, 0x8, !P1 ;  /* 0x000000080200780c */ /* 0x000fe40004f24270 */
[----:B------:R-:W-:Y:S02]  /*43dd0*/  FSEL R61, R9, -INF , !P0 ;  /* 0xff800000093d7808 */ /* 0x000fe40004000000 */
[----:B------:R-:W-:-:S02]  /*43de0*/  ISETP.NE.AND P0, PT, R60, RZ, PT ;  /* 0x000000ff3c00720c */ /* 0x000fc40003f05270 */
[C---:B------:R-:W-:Y:S02]  /*43df0*/  ISETP.LT.OR P1, PT, R67.reuse, 0x9, P1 ;  /* 0x000000094300780c */ /* 0x040fe40000f21670 */
[----:B------:R-:W-:Y:S02]  /*43e00*/  ISETP.GT.AND P0, PT, R2, 0x9, !P0 ;  /* 0x000000090200780c */ /* 0x000fe40004704270 */
[----:B------:R-:W-:Y:S02]  /*43e10*/  FSEL R10, R10, -INF , !P1 ;  /* 0xff8000000a0a7808 */ /* 0x000fe40004800000 */
[----:B------:R-:W-:Y:S02]  /*43e20*/  ISETP.LT.OR P0, PT, R67, 0xa, P0 ;  /* 0x0000000a4300780c */ /* 0x000fe40000701670 */
[----:B------:R-:W-:Y:S02]  /*43e30*/  ISETP.NE.AND P1, PT, R80, RZ, PT ;  /* 0x000000ff5000720c */ /* 0x000fe40003f25270 */
[----:B------:R-:W-:-:S02]  /*43e40*/  FSEL R60, R11, -INF , !P0 ;  /* 0xff8000000b3c7808 */ /* 0x000fc40004000000 */
        /* <DEDUP_REMOVED lines=56> */
[C---:B------:R-:W-:Y:S02]  /*441d0*/  ISETP.GT.AND P0, PT, R2.reuse, RZ, !P6 ;  /* 0x000000ff0200720c */ /* 0x040fe40007704270 */
[C---:B------:R-:W-:Y:S02]  /*441e0*/  ISETP.GT.AND P2, PT, R2.reuse, 0x49, !P2 ;  /* 0x000000490200780c */ /* 0x040fe40005744270 */
[----:B------:R-:W-:Y:S02]  /*441f0*/  ISETP.LT.OR P0, PT, R67, 0x1, P0 ;  /* 0x000000014300780c */ /* 0x000fe40000701670 */
[----:B------:R-:W-:Y:S02]  /*44200*/  ISETP.GT.AND P3, PT, R2, 0x50, !P3 ;  /* 0x000000500200780c */ /* 0x000fe40005f64270 */
[----:B------:R-:W-:-:S02]  /*44210*/  FSEL R18, R3, -INF , !P0 ;  /* 0xff80000003127808 */ /* 0x000fc40004000000 */
[----:B------:R-:W-:Y:S02]  /*44220*/  ISETP.GT.AND P4, PT, R2, 0x51, !P4 ;  /* 0x000000510200780c */ /* 0x000fe40006784270 */
        /* <DEDUP_REMOVED lines=15> */
[----:B------:R-:W-:Y:S02]  /*44320*/  ISETP.GT.AND P0, PT, R2, 0x48, !P1 ;  /* 0x000000480200780c */ /* 0x000fe40004f04270 */
[----:B------:R-:W-:Y:S02]  /*44330*/  FMNMX.FTZ R20, R6, R3, !PT ;  /* 0x0000000306147209 */ /* 0x000fe40007810000 */
[----:B------:R-:W-:Y:S02]  /*44340*/  ISETP.LT.OR P0, PT, R67, 0x49, P0 ;  /* 0x000000494300780c */ /* 0x000fe40000701670 */
[----:B------:R-:W-:Y:S02]  /*44350*/  FMNMX.FTZ R20, R55, R20, !PT ;  /* 0x0000001437147209 */ /* 0x000fe40007810000 */
[----:B------:R-:W-:-:S02]  /*44360*/  ISETP.LT.OR P2, PT, R67, 0x4a, P2 ;  /* 0x0000004a4300780c */ /* 0x000fc40001741670 */
[----:B------:R-:W-:Y:S02]  /*44370*/  FSEL R65, R28, -INF , !P0 ;  /* 0xff8000001c417808 */ /* 0x000fe40004000000 */
[----:B------:R-:W-:Y:S02]  /*44380*/  FMNMX.FTZ R20, R7, R20, !PT ;  /* 0x0000001407147209 */ /* 0x000fe40007810000 */
[----:B------:R-:W-:Y:S02]  /*44390*/  ISETP.LT.OR P3, PT, R67, 0x51, P3 ;  /* 0x000000514300780c */ /* 0x000fe40001f61670 */
[----:B------:R-:W-:Y:S02]  /*443a0*/  FSEL R62, R29, -INF , !P2 ;  /* 0xff8000001d3e7808 */ /* 0x000fe40005000000 */
[----:B------:R-:W-:Y:S02]  /*443b0*/  FMNMX.FTZ R3, R65, R20, !PT ;  /* 0x0000001441037209 */ /* 0x000fe40007810000 */
[----:B------:R-:W-:-:S02]  /*443c0*/  ISETP.GT.AND P5, PT, R2, 0x58, !P5 ;  /* 0x000000580200780c */ /* 0x000fc40006fa4270 */
[----:B------:R-:W-:Y:S02]  /*443d0*/  ISETP.LT.OR P4, PT, R67, 0x52, P4 ;  /* 0x000000524300780c */ /* 0x000fe40002781670 */
[----:B------:R-:W-:Y:S02]  /*443e0*/  FSEL R64, R33, -INF , !P3 ;  /* 0xff80000021407808 */ /* 0x000fe40005800000 */
[----:B------:R-:W-:Y:S02]  /*443f0*/  FMNMX.FTZ R3, R62, R3, !PT ;  /* 0x000000033e037209 */ /* 0x000fe40007810000 */
[----:B------:R-:W-:Y:S02]  /*44400*/  ISETP.GT.AND P0, PT, R2, 0x59, !P6 ;  /* 0x000000590200780c */ /* 0x000fe40007704270 */
[----:B------:R-:W-:Y:S02]  /*44410*/  ISETP.LT.OR P5, PT, R67, 0x59, P5 ;  /* 0x000000594300780c */ /* 0x000fe40002fa1670 */
[----:B------:R-:W-:-:S02]  /*44420*/  FSEL R66, R32, -INF , !P4 ;  /* 0xff80000020427808 */ /* 0x000fc40006000000 */
[----:B------:R-:W-:Y:S02]  /*44430*/  FMNMX.FTZ R3, R64, R3, !PT ;  /* 0x0000000340037209 */ /* 0x000fe40007810000 */
[----:B------:R-:W-:Y:S02]  /*44440*/  ISETP.LT.OR P0, PT, R67, 0x5a, P0 ;  /* 0x0000005a4300780c */ /* 0x000fe40000701670 */
[----:B------:R-:W-:Y:S02]  /*44450*/  FSEL R44, R44, -INF , !P5 ;  /* 0xff8000002c2c7808 */ /* 0x000fe40006800000 */
[----:B------:R-:W-:Y:S02]  /*44460*/  FMNMX.FTZ R3, R66, R3, !PT ;  /* 0x0000000342037209 */ /* 0x000fe40007810000 */
[----:B------:R-:W-:Y:S02]  /*44470*/  FSEL R49, R49, -INF , !P0 ;  /* 0xff80000031317808 */ /* 0x000fe40004000000 */
[----:B------:R-:W-:-:S04]  /*44480*/  FMNMX.FTZ R2, R44, R3, !PT ;  /* 0x000000032c027209 */ /* 0x000fc80007810000 */
[----:B------:R-:W-:-:S05]  /*44490*/  FMNMX.FTZ R15, R49, R2, !PT ;  /* 0x00000002310f7209 */ /* 0x000fca0007810000 */
[----:B--2---:R0:W-:Y:S04]  /*444a0*/  ST.E desc[UR6][R4.64+0x4], R15 ;  /* 0x0000040f04007985 */ /* 0x0041e8000c101906 */
[----:B------:R-:W2:Y:S01]  /*444b0*/  LD.E R20, desc[UR6][R4.64+0x4] ;  /* 0x0000040604147980 */ /* 0x000ea2000c101900 */
        /* <DEDUP_REMOVED lines=22> */
[----:B0-----:R-:W-:-:S05]  /*44620*/  FMNMX.FTZ R15, R53, R2, !PT ;  /* 0x00000002350f7209 */ /* 0x001fca0007810000 */
[----:B------:R-:W0:Y:S02]  /*44630*/  SHFL.BFLY PT, R2, R15, 0x2, 0x1f ;  /* 0x0c401f000f027f89 */ /* 0x000e2400000e0000 */
[----:B0-----:R-:W-:-:S05]  /*44640*/  FMNMX.FTZ R19, R15, R2, !PT ;  /* 0x000000020f137209 */ /* 0x001fca0007810000 */
[----:B------:R-:W0:Y:S04]  /*44650*/  SHFL.BFLY PT, R2, R19, 0x1, 0x1f ;  /* 0x0c201f0013027f89 */ /* 0x000e2800000e0000 */
[----:B------:R-:W-:Y:S01]  /*44660*/  ST.E desc[UR6][R4.64], R15 ;  /* 0x0000000f04007985 */ /* 0x000fe2000c101906 */
[----:B0-----:R-:W-:-:S05]  /*44670*/  FMNMX.FTZ R21, R19, R2, !PT ;  /* 0x0000000213157209 */ /* 0x001fca0007810000 */
[----:B------:R-:W-:Y:S04]  /*44680*/  ST.E desc[UR6][R4.64], R21 ;  /* 0x0000001504007985 */ /* 0x000fe8000c101906 */
[----:B--2---:R-:W0:Y:S02]  /*44690*/  SHFL.BFLY PT, R3, R20, 0x2, 0x1f ;  /* 0x0c401f0014037f89 */ /* 0x004e2400000e0000 */
[----:B0-----:R-:W-:-:S05]  /*446a0*/  FMNMX.FTZ R24, R20, R3, !PT ;  /* 0x0000000314187209 */ /* 0x001fca0007810000 */
[----:B------:R-:W0:Y:S02]  /*446b0*/  SHFL.BFLY PT, R3, R24, 0x1, 0x1f ;  /* 0x0c201f0018037f89 */ /* 0x000e2400000e0000 */
[----:B0-----:R-:W-:-:S05]  /*446c0*/  FMNMX.FTZ R25, R24, R3, !PT ;  /* 0x0000000318197209 */ /* 0x001fca0007810000 */
[----:B------:R0:W-:Y:S04]  /*446d0*/  ST.E desc[UR6][R4.64+0x4], R25 ;  /* 0x0000041904007985 */ /* 0x0001e8000c101906 */
[----:B------:R-:W2:Y:S04]  /*446e0*/  LDL.64 R2, [UR4+0x70] ;  /* 0x00007004ff027983 */ /* 0x000ea80008100a00 */
[----:B--2---:R-:W2:Y:S04]  /*446f0*/  LD.E R67, desc[UR6][R2.64+0x20] ;  /* 0x0000200602437980 */ /* 0x004ea8000c101900 */
[----:B------:R-:W2:Y:S04]  /*44700*/  LD.E R20, desc[UR6][R2.64] ;  /* 0x0000000602147980 */ /* 0x000ea8000c101900 */
[----:B------:R-:W0:Y:S01]  /*44710*/  LD.E R68, desc[UR6][R2.64+0x4] ;  /* 0x0000040602447980 */ /* 0x000e22000c101900 */
[C---:B--2---:R-:W-:Y:S01]  /*44720*/  FMUL.FTZ R19, R20.reuse, R67 ;  /* 0x0000004314137220 */ /* 0x044fe20000410000 */
[----:B------:R-:W-:Y:S01]  /*44730*/  FSETP.NEU.FTZ.AND P0, PT, R20, -INF , PT ;  /* 0xff8000001400780b */ /* 0x000fe20003f1d000 */
[----:B0-----:R-:W-:-:S03]  /*44740*/  FMUL.FTZ R4, R67, R68 ;  /* 0x0000004443047220 */ /* 0x001fc60000410000 */
[----:B------:R-:W-:Y:S02]  /*44750*/  FSEL R20, R19, RZ, P0 ;  /* 0x000000ff13147208 */ /* 0x000fe40000000000 */
[----:B------:R-:W-:-:S04]  /*44760*/  FSETP.NEU.FTZ.AND P0, PT, R68, -INF , PT ;  /* 0xff8000004400780b */ /* 0x000fc80003f1d000 */
        /* <DEDUP_REMOVED lines=25> */
[-CC-:B------:R-:W-:Y:S01]  /*44900*/  FFMA.FTZ R20, R18, R67.reuse, -R4.reuse ;  /* 0x0000004312147223 */ /* 0x180fe20000010804 */
[-CC-:B------:R-:W-:Y:S01]  /*44910*/  FFMA.FTZ R177, R61, R67.reuse, -R4.reuse ;  /* 0x000000433db17223 */ /* 0x180fe20000010804 */
[-CC-:B------:R-:W-:Y:S01]  /*44920*/  FFMA.FTZ R19, R10, R67.reuse, -R4.reuse ;  /* 0x000000430a137223 */ /* 0x180fe20000010804 */
[----:B------:R-:W-:Y:S01]  /*44930*/  MUFU.EX2 R34, R34 ;  /* 0x0000002200227308 */ /* 0x000fe20000000800 */
[----:B------:R-:W-:-:S07]  /*44940*/  FFMA.FTZ R179, R60, R67, -R4 ;  /* 0x000000433cb37223 */ /* 0x000fce0000010804 */
[----:B------:R-:W0:Y:S01]  /*44950*/  MUFU.EX2 R176, R176 ;  /* 0x000000b000b07308 */ /* 0x000e220000000800 */
[----:B------:R-:W-:-:S07]  /*44960*/  FFMA.FTZ R18, R54, R67, -R4 ;  /* 0x0000004336127223 */ /* 0x000fce0000010804 */
[----:B------:R-:W-:Y:S08]  /*44970*/  MUFU.EX2 R20, R20 ;  /* 0x0000001400147308 */ /* 0x000ff00000000800 */
[----:B------:R-:W1:Y:S01]  /*44980*/  MUFU.EX2 R177, R177 ;  /* 0x000000b100b17308 */ /* 0x000e620000000800 */
[----:B------:R-:W-:-:S07]  /*44990*/  FFMA.FTZ R161, R59, R67, -R4 ;  /* 0x000000433ba17223 */ /* 0x000fce0000010804 */
[----:B------:R-:W2:Y:S08]  /*449a0*/  MUFU.EX2 R33, R33 ;  /* 0x0000002100217308 */ /* 0x000eb00000000800 */
[----:B------:R-:W3:Y:S01]  /*449b0*/  MUFU.EX2 R19, R19 ;  /* 0x0000001300137308 */ /* 0x000ee20000000800 */
[----:B------:R-:W-:-:S07]  /*449c0*/  FFMA.FTZ R15, R14, R67, -R4 ;  /* 0x000000430e0f7223 */ /* 0x000fce0000010804 */
[----:B------:R-:W4:Y:S01]  /*449d0*/  MUFU.EX2 R178, R178 ;  /* 0x000000b200b27308 */ /* 0x000f220000000800 */
[----:B------:R-:W-:-:S07]  /*449e0*/  FFMA.FTZ R169, R13, R67, -R4 ;  /* 0x000000430da97223 */ /* 0x000fce0000010804 */
[----:B------:R-:W4:Y:S01]  /*449f0*/  MUFU.EX2 R179, R179 ;  /* 0x000000b300b37308 */ /* 0x000f220000000800 */
[-CC-:B------:R-:W-:Y:S01]  /*44a00*/  FFMA.FTZ R13, R12, R67.reuse, -R4.reuse ;  /* 0x000000430c0d7223 */ /* 0x180fe20000010804 */
[----:B------:R-:W-:Y:S01]  /*44a10*/  FFMA.FTZ R12, R8, R67, -R4 ;  /* 0x00000043080c7223 */ /* 0x000fe20000010804 */
[----:B0-----:R-:W-:-:S05]  /*44a20*/  FADD.FTZ R0, R34, R176 ;  /* 0x000000b022007221 */ /* 0x001fca0000010000 */
[----:B------:R-:W0:Y:S01]  /*44a30*/  MUFU.EX2 R32, R32 ;  /* 0x0000002000207308 */ /* 0x000e220000000800 */
[----:B-1----:R-:W-:Y:S01]  /*44a40*/  FADD.FTZ R8, R20, R177 ;  /* 0x000000b114087221 */ /* 0x002fe20000010000 */
[----:B------:R-:W-:-:S06]  /*44a50*/  FFMA.FTZ R163, R58, R67, -R4 ;  /* 0x000000433aa37223 */ /* 0x000fcc0000010804 */
[----:B------:R-:W1:Y:S01]  /*44a60*/  MUFU.EX2 R18, R18 ;  /* 0x0000001200127308 */ /* 0x000e620000000800 */
[----:B--2---:R-:W-:Y:S01]  /*44a70*/  FADD.FTZ R5, R33, R0 ;  /* 0x0000000021057221 */ /* 0x004fe20000010000 */
[----:B---3--:R-:W-:-:S06]  /*44a80*/  FADD.FTZ R8, R19, R8 ;  /* 0x0000000813087221 */ /* 0x008fcc0000010000 */
[----:B------:R-:W2:Y:S01]  /*44a90*/  MUFU.EX2 R160, R160 ;  /* 0x000000a000a07308 */ /* 0x000ea20000000800 */
[----:B------:R-:W-:-:S07]  /*44aa0*/  FFMA.FTZ R14, R11, R67, -R4 ;  /* 0x000000430b0e7223 */ /* 0x000fce0000010804 */
[----:B------:R-:W3:Y:S01]  /*44ab0*/  MUFU.EX2 R161, R161 ;  /* 0x000000a100a17308 */ /* 0x000ee20000000800 */
[----:B------:R-:W-:Y:S01]  /*44ac0*/  FFMA.FTZ R11, R9, R67, -R4 ;  /* 0x00000043090b7223 */ /* 0x000fe20000010804 */
[----:B----4-:R-:W-:-:S06]  /*44ad0*/  FADD.FTZ R5, R178, R5 ;  /* 0x00000005b2057221 */ /* 0x010fcc0000010000 */
[----:B------:R-:W4:Y:S01]  /*44ae0*/  MUFU.EX2 R31, R31 ;  /* 0x0000001f001f7308 */ /* 0x000f220000000800 */
[----:B------:R-:W-:-:S07]  /*44af0*/  FADD.FTZ R9, R179, R8 ;  /* 0x00000008b3097221 */ /* 0x000fce0000010000 */
[----:B------:R-:W4:Y:S01]  /*44b00*/  MUFU.EX2 R15, R15 ;  /* 0x0000000f000f7308 */ /* 0x000f220000000800 */
[----:B0-----:R-:W-:Y:S01]  /*44b10*/  FADD.FTZ R5, R32, R5 ;  /* 0x0000000520057221 */ /* 0x001fe20000010000 */
[----:B-1----:R-:W-:-:S06]  /*44b20*/  FADD.FTZ R0, R18, R9 ;  /* 0x0000000912007221 */ /* 0x002fcc0000010000 */
[----:B------:R-:W0:Y:S01]  /*44b30*/  MUFU.EX2 R162, R162 ;  /* 0x000000a200a27308 */ /* 0x000e220000000800 */
[----:B------:R-:W-:-:S07]  /*44b40*/  FFMA.FTZ R183, R6, R67, -R4 ;  /* 0x0000004306b77223 */ /* 0x000fce0000010804 */
[----:B------:R-:W1:Y:S01]  /*44b50*/  MUFU.EX2 R163, R163 ;  /* 0x000000a300a37308 */ /* 0x000e620000000800 */
[----:B--2---:R-:W-:Y:S01]  /*44b60*/  FADD.FTZ R6, R160, R5 ;  /* 0x00000005a0067221 */ /* 0x004fe20000010000 */
[----:B---3--:R-:W-:-:S06]  /*44b70*/  FADD.FTZ R0, R161, R0 ;  /* 0x00000000a1007221 */ /* 0x008fcc0000010000 */
[----:B------:R-:W2:Y:S01]  /*44b80*/  MUFU.EX2 R30, R30 ;  /* 0x0000001e001e7308 */ /* 0x000ea20000000800 */
[----:B------:R-:W-:-:S07]  /*44b90*/  FFMA.FTZ R171, R57, R67, -R4 ;  /* 0x0000004339ab7223 */ /* 0x000fce0000010804 */
[----:B------:R-:W3:Y:S01]  /*44ba0*/  MUFU.EX2 R14, R14 ;  /* 0x0000000e000e7308 */ /* 0x000ee20000000800 */
[----:B----4-:R-:W-:Y:S01]  /*44bb0*/  FADD.FTZ R5, R31, R6 ;  /* 0x000000061f057221 */ /* 0x010fe20000010000 */
[----:B------:R-:W-:-:S06]  /*44bc0*/  FADD.FTZ R0, R15, R0 ;  /* 0x000000000f007221 */ /* 0x000fcc0000010000 */
[----:B------:R-:W4:Y:S08]  /*44bd0*/  MUFU.EX2 R168, R168 ;  /* 0x000000a800a87308 */ /* 0x000f300000000800 */
[----:B------:R-:W4:Y:S01]  /*44be0*/  MUFU.EX2 R169, R169 ;  /* 0x000000a900a97308 */ /* 0x000f220000000800 */
[----:B------:R-:W-:Y:S01]  /*44bf0*/  FFMA.FTZ R185, R7, R67, -R4 ;  /* 0x0000004307b97223 */ /* 0x000fe20000010804 */
[----:B0-----:R-:W-:-:S06]  /*44c00*/  FADD.FTZ R5, R162, R5 ;  /* 0x00000005a2057221 */ /* 0x001fcc0000010000 */
[----:B------:R-:W0:Y:S01]  /*44c10*/  MUFU.EX2 R29, R29 ;  /* 0x0000001d001d7308 */ /* 0x000e220000000800 */
[----:B-1----:R-:W-:Y:S01]  /*44c20*/  FADD.FTZ R7, R163, R0 ;  /* 0x00000000a3077221 */ /* 0x002fe20000010000 */
[----:B------:R-:W-:-:S06]  /*44c30*/  FFMA.FTZ R181, R56, R67, -R4 ;  /* 0x0000004338b57223 */ /* 0x000fcc0000010804 */
[----:B------:R-:W1:Y:S01]  /*44c40*/  MUFU.EX2 R13, R13 ;  /* 0x0000000d000d7308 */ /* 0x000e620000000800 */
[----:B--2---:R-:W-:Y:S01]  /*44c50*/  FADD.FTZ R5, R30, R5 ;  /* 0x000000051e057221 */ /* 0x004fe20000010000 */
[----:B---3--:R-:W-:-:S06]  /*44c60*/  FADD.FTZ R0, R14, R7 ;  /* 0x000000070e007221 */ /* 0x008fcc0000010000 */
[----:B------:R-:W2:Y:S08]  /*44c70*/  MUFU.EX2 R170, R170 ;  /* 0x000000aa00aa7308 */ /* 0x000eb00000000800 */
[----:B------:R-:W3:Y:S01]  /*44c80*/  MUFU.EX2 R171, R171 ;  /* 0x000000ab00ab7308 */ /* 0x000ee20000000800 */
[----:B----4-:R-:W-:Y:S01]  /*44c90*/  FADD.FTZ R6, R168, R5 ;  /* 0x00000005a8067221 */ /* 0x010fe20000010000 */
[----:B------:R-:W-:-:S06]  /*44ca0*/  FADD.FTZ R0, R169, R0 ;  /* 0x00000000a9007221 */ /* 0x000fcc0000010000 */
[----:B------:R-:W4:Y:S08]  /*44cb0*/  MUFU.EX2 R28, R28 ;  /* 0x0000001c001c7308 */ /* 0x000f300000000800 */
        /* <DEDUP_REMOVED lines=8> */
[----:B------:R-:W2:Y:S08]  /*44d40*/  MUFU.EX2 R27, R27 ;  /* 0x0000001b001b7308 */ /* 0x000eb00000000800 */
[----:B------:R-:W3:Y:S01]  /*44d50*/  MUFU.EX2 R11, R11 ;  /* 0x0000000b000b7308 */ /* 0x000ee20000000800 */
[----:B----4-:R-:W-:Y:S01]  /*44d60*/  FADD.FTZ R5, R28, R5 ;  /* 0x000000051c057221 */ /* 0x010fe20000010000 */
[----:B------:R-:W-:-:S06]  /*44d70*/  FADD.FTZ R0, R12, R7 ;  /* 0x000000070c007221 */ /* 0x000fcc0000010000 */
[----:B------:R-:W4:Y:S01]  /*44d80*/  MUFU.EX2 R182, R182 ;  /* 0x000000b600b67308 */ /* 0x000f220000000800 */
[----:B------:R-:W-:-:S07]  /*44d90*/  FFMA.FTZ R9, R65, R67, -R4 ;  /* 0x0000004341097223 */ /* 0x000fce0000010804 */
        /* <DEDUP_REMOVED lines=30> */
[----:B0-----:R-:W-:Y:S01]  /*44f80*/  FADD.FTZ R5, R186, R5 ;  /* 0x00000005ba057221 */ /* 0x001fe20000010000 */
[----:B-1----:R-:W-:-:S06]  /*44f90*/  FADD.FTZ R7, R187, R6 ;  /* 0x00000006bb077221 */ /* 0x002fcc0000010000 */
[----:B------:R-:W0:Y:S08]  /*44fa0*/  MUFU.EX2 R21, R21 ;  /* 0x0000001500157308 */ /* 0x000e300000000800 */
[----:B------:R-:W1:Y:S01]  /*44fb0*/  MUFU.EX2 R0, R0 ;  /* 0x0000000000007308 */ /* 0x000e620000000800 */
[----:B--2---:R-:W-:Y:S01]  /*44fc0*/  FADD.FTZ R5, R24, R5 ;  /* 0x0000000518057221 */ /* 0x004fe20000010000 */
[----:B---3--:R-:W-:-:S06]  /*44fd0*/  FADD.FTZ R4, R8, R7 ;  /* 0x0000000708047221 */ /* 0x008fcc0000010000 */
[----:B------:R-:W2:Y:S08]  /*44fe0*/  MUFU.EX2 R190, R190 ;  /* 0x000000be00be7308 */ /* 0x000eb00000000800 */
[----:B------:R-:W3:Y:S01]  /*44ff0*/  MUFU.EX2 R191, R191 ;  /* 0x000000bf00bf7308 */ /* 0x000ee20000000800 */
[----:B----4-:R-:W-:Y:S01]  /*45000*/  FADD.FTZ R6, R188, R5 ;  /* 0x00000005bc067221 */ /* 0x010fe20000010000 */
[----:B------:R-:W-:-:S03]  /*45010*/  FADD.FTZ R5, R189, R4 ;  /* 0x00000004bd057221 */ /* 0x000fc60000010000 */
[----:B0-----:R-:W-:Y:S01]  /*45020*/  FADD.FTZ R7, R21, R6 ;  /* 0x0000000615077221 */ /* 0x001fe20000010000 */
[----:B-1----:R-:W-:-:S03]  /*45030*/  FADD.FTZ R4, R0, R5 ;  /* 0x0000000500047221 */ /* 0x002fc60000010000 */
[----:B--2---:R-:W-:Y:S01]  /*45040*/  FADD.FTZ R35, R190, R7 ;  /* 0x00000007be237221 */ /* 0x004fe20000010000 */
[----:B---3--:R-:W-:-:S04]  /*45050*/  FADD.FTZ R37, R191, R4 ;  /* 0x00000004bf257221 */ /* 0x008fc80000010000 */
[----:B------:R-:W-:Y:S04]  /*45060*/  ST.E desc[UR6][R2.64+0x10], R35 ;  /* 0x0000102302007985 */ /* 0x000fe8000c101906 */
[----:B------:R0:W-:Y:S04]  /*45070*/  ST.E desc[UR6][R2.64+0x14], R37 ;  /* 0x0000142502007985 */ /* 0x0001e8000c101906 */
[----:B------:R-:W2:Y:S04]  /*45080*/  LDL.64 R4, [UR4] ;  /* 0x00000004ff047983 */ /* 0x000ea80008100a00 */
[----:B------:R-:W3:Y:S04]  /*45090*/  LDL.64 R6, [UR4+0x98] ;  /* 0x00009804ff067983 */ /* 0x000ee80008100a00 */
[----:B0-----:R-:W4:Y:S01]  /*450a0*/  LDL.64 R2, [UR4+0x80] ;  /* 0x00008004ff027983 */ /* 0x001f220008100a00 */
[----:B------:R-:W-:-:S05]  /*450b0*/  LEA.HI R74, R74, 0x8, RZ, 0x19 ;  /* 0x000000084a4a7811 */ /* 0x000fca00078fc8ff */
[----:B------:R0:W-:Y:S06]  /*450c0*/  BAR.SYNC.DEFER_BLOCKING R74, 0x100 ;  /* 0x0004004a0000751d */ /* 0x0001ec0000010000 */
[----:B--2---:R-:W2:Y:S04]  /*450d0*/  LD.E R39, desc[UR6][R4.64] ;  /* 0x0000000604277980 */ /* 0x004ea8000c101900 */
[----:B----4-:R-:W4:Y:S04]  /*450e0*/  LD.E R41, desc[UR6][R2.64] ;  /* 0x0000000602297980 */ /* 0x010f28000c101900 */
[----:B---3--:R-:W2:Y:S04]  /*450f0*/  LD.E.64 R4, desc[UR6][R6.64] ;  /* 0x0000000606047980 */ /* 0x008ea8000c101b00 */
        /* <DEDUP_REMOVED lines=27> */
[----:B------:R-:W3:Y:S04]  /*452b0*/  LDL.64 R6, [UR4+0x88] ;  /* 0x00008804ff067983 */ /* 0x000ee80008100a00 */
        /* <DEDUP_REMOVED lines=45> */
[----:B----4-:R-:W-:Y:S01]  /*45590*/  ST.E desc[UR6][R2.64], R41 ;  /* 0x0000002902007985 */ /* 0x010fe2000c101906 */
[----:B--2---:R-:W-:-:S03]  /*455a0*/  IMAD R4, R39, 0xc00, R4 ;  /* 0x00000c0027047824 */ /* 0x004fc600078e0204 */
[----:B------:R-:W2:Y:S04]  /*455b0*/  LD.E R109, desc[UR6][R2.64+0x198] ;  /* 0x00019806026d7980 */ /* 0x000ea8000c101900 */
[----:B---3--:R-:W-:Y:S04]  /*455c0*/  ST.E desc[UR6][R2.64+0x4], R43 ;  /* 0x0000042b02007985 */ /* 0x008fe8000c101906 */
        /* <DEDUP_REMOVED lines=81> */
[----:B------:R-:W-:Y:S02]  /*45ae0*/  R2UR UR11, R5 ;  /* 0x00000000050b72ca */ /* 0x000fe400000e0000 */
[----:B------:R-:W-:Y:S02]  /*45af0*/  F2FP.F16.F32.PACK_AB R176, R176, R34 ;  /* 0x00000022b0b0723e */ /* 0x000fe400000000ff */
[----:B------:R-:W-:Y:S02]  /*45b00*/  F2FP.F16.F32.PACK_AB R178, R178, R33 ;  /* 0x00000021b2b2723e */ /* 0x000fe400000000ff */
[----:B------:R-:W-:Y:S02]  /*45b10*/  F2FP.F16.F32.PACK_AB R177, R177, R20 ;  /* 0x00000014b1b1723e */ /* 0x000fe400000000ff */
[----:B------:R-:W-:Y:S01]  /*45b20*/  F2FP.F16.F32.PACK_AB R179, R179, R19 ;  /* 0x00000013b3b3723e */ /* 0x000fe200000000ff */
[----:B------:R-:W-:Y:S01]  /*45b30*/  ST.E desc[UR6][R2.64+0x74], R36 ;  /* 0x0000742402007985 */ /* 0x000fe2000c101906 */
[----:B------:R-:W-:-:S02]  /*45b40*/  F2FP.F16.F32.PACK_AB R160, R160, R32 ;  /* 0x00000020a0a0723e */ /* 0x000fc400000000ff */
[----:B------:R-:W-:Y:S01]  /*45b50*/  F2FP.F16.F32.PACK_AB R162, R162, R31 ;  /* 0x0000001fa2a2723e */ /* 0x000fe200000000ff */
[----:B------:R-:W-:Y:S01]  /*45b60*/  ST.E desc[UR6][R2.64+0x7c], R38 ;  /* 0x00007c2602007985 */ /* 0x000fe2000c101906 */
[----:B------:R-:W-:Y:S02]  /*45b70*/  F2FP.F16.F32.PACK_AB R168, R168, R30 ;  /* 0x0000001ea8a8723e */ /* 0x000fe400000000ff */
[----:B------:R-:W-:Y:S01]  /*45b80*/  F2FP.F16.F32.PACK_AB R170, R170, R29 ;  /* 0x0000001daaaa723e */ /* 0x000fe200000000ff */
[----:B------:R-:W-:Y:S01]  /*45b90*/  ST.E desc[UR6][R2.64+0x84], R40 ;  /* 0x0000842802007985 */ /* 0x000fe2000c101906 */
[----:B------:R-:W-:Y:S02]  /*45ba0*/  F2FP.F16.F32.PACK_AB R180, R180, R28 ;  /* 0x0000001cb4b4723e */ /* 0x000fe400000000ff */
[----:B------:R-:W-:Y:S01]  /*45bb0*/  F2FP.F16.F32.PACK_AB R182, R182, R27 ;  /* 0x0000001bb6b6723e */ /* 0x000fe200000000ff */
[----:B------:R-:W-:Y:S01]  /*45bc0*/  ST.E desc[UR6][R2.64+0x8c], R42 ;  /* 0x00008c2a02007985 */ /* 0x000fe2000c101906 */
[----:B------:R-:W-:-:S02]  /*45bd0*/  F2FP.F16.F32.PACK_AB R184, R184, R26 ;  /* 0x0000001ab8b8723e */ /* 0x000fc400000000ff */
[----:B------:R-:W-:Y:S01]  /*45be0*/  F2FP.F16.F32.PACK_AB R186, R186, R25 ;  /* 0x00000019baba723e */ /* 0x000fe200000000ff */
[----:B------:R-:W-:Y:S01]  /*45bf0*/  ST.E desc[UR6][R2.64+0x94], R44 ;  /* 0x0000942c02007985 */ /* 0x000fe2000c101906 */
[----:B------:R-:W-:-:S03]  /*45c00*/  F2FP.F16.F32.PACK_AB R188, R188, R24 ;  /* 0x00000018bcbc723e */ /* 0x000fc600000000ff */
        /* <DEDUP_REMOVED lines=15> */
[----:B------:R-:W-:Y:S04]  /*45d00*/  ST.E desc[UR6][R2.64+0x78], R37 ;  /* 0x0000782502007985 */ /* 0x000fe8000c101906 */
[----:B------:R-:W-:Y:S04]  /*45d10*/  ST.E desc[UR6][R2.64+0x80], R39 ;  /* 0x0000802702007985 */ /* 0x000fe8000c101906 */
[----:B------:R-:W-:Y:S04]  /*45d20*/  ST.E desc[UR6][R2.64+0x88], R41 ;  /* 0x0000882902007985 */ /* 0x000fe8000c101906 */
[----:B------:R-:W-:Y:S04]  /*45d30*/  ST.E desc[UR6][R2.64+0x90], R43 ;  /* 0x0000902b02007985 */ /* 0x000fe8000c101906 */
        /* <DEDUP_REMOVED lines=76> */
[----:B------:R-:W-:Y:S01]  /*46200*/  ST.E desc[UR6][R6.64], RZ ;  /* 0x000000ff06007985 */ /* 0x000fe2000c101906 */
[----:B0-----:R-:W-:-:S06]  /*46210*/  WARPGROUP.ARRIVE ;  /* 0x00000000000079c5 */ /* 0x001fcc0000000000 */
[----:B------:R-:W-:Y:S03]  /*46220*/  HGMMA.64x256x16.F32 R24, R176, gdesc[UR8].tnspB, RZ, !UPT, gsb0 ;  /* 0x43e00008b0187df0 */ /* 0x000fe6000c0008ff */
[----:B------:R-:W-:Y:S02]  /*46230*/  WARPGROUP.DEPBAR.LE gsb0, 0x0 ;  /* 0x00008000000079c5 */ /* 0x000fe40000010000 */
        /* <DEDUP_REMOVED lines=129> */
[----:B0-----:R-:W4:Y:S04]  /*46a50*/  LD.E R24, desc[UR6][R2.64] ;  /* 0x0000000602187980 */ /* 0x001f28000c101900 */
[----:B-1----:R-:W4:Y:S04]  /*46a60*/  LD.E R25, desc[UR6][R2.64+0x4] ;  /* 0x0000040602197980 */ /* 0x002f28000c101900 */
[----:B--2---:R-:W2:Y:S04]  /*46a70*/  LD.E R26, desc[UR6][R2.64+0x8] ;  /* 0x00000806021a7980 */ /* 0x004ea8000c101900 */
[----:B---3--:R-:W2:Y:S04]  /*46a80*/  LD.E R27, desc[UR6][R2.64+0xc] ;  /* 0x00000c06021b7980 */ /* 0x008ea8000c101900 */
        /* <DEDUP_REMOVED lines=130> */
[----:B------:R-:W-:Y:S02]  /*472b0*/  F2FP.F16.F32.PACK_AB R161, R161, R18 ;  /* 0x00000012a1a1723e */ /* 0x000fe400000000ff */
[----:B------:R-:W-:-:S04]  /*472c0*/  F2FP.F16.F32.PACK_AB R163, R163, R15 ;  /* 0x0000000fa3a3723e */ /* 0x000fc800000000ff */
[----:B--2---:R-:W-:-:S06]  /*472d0*/  WARPGROUP.ARRIVE ;  /* 0x00000000000079c5 */ /* 0x004fcc0000000000 */
[----:B------:R-:W-:Y:S03]  /*472e0*/  HGMMA.64x256x16.F32 R24, R160, gdesc[UR8].tnspB, R24, gsb0 ;  /* 0x43e00008a0187df0 */ /* 0x000fe60008000818 */
        /* <DEDUP_REMOVED lines=794> */
[----:B------:R-:W-:-:S04]  /*4a490*/  F2FP.F16.F32.PACK_AB R185, R185, R10 ;  /* 0x0000000ab9b9723e */ /* 0x000fc800000000ff */
[----:B--2---:R-:W-:-:S07]  /*4a4a0*/  WARPGROUP.ARRIVE ;  /* 0x00000000000079c5 */ /* 0x004fce0000000000 */
        /* <DEDUP_REMOVED lines=263> */
[----:B------:R-:W-:-:S04]  /*4b520*/  F2FP.F16.F32.PACK_AB R191, R191, R0 ;  /* 0x00000000bfbf723e */ /* 0x000fc800000000ff */
[----:B--2---:R-:W-:-:S06]  /*4b530*/  WARPGROUP.ARRIVE ;  /* 0x00000000000079c5 */ /* 0x004fcc0000000000 */
        /* <DEDUP_REMOVED lines=131> */
[----:B------:R-:W2:Y:S04]  /*4bd70*/  LD.E R0, desc[UR6][R2.64+0x1fc] ;  /* 0x0001fc0602007980 */ /* 0x000ea8000c101900 */
[----:B------:R-:W3:Y:S04]  /*4bd80*/  LD.E R4, desc[UR6][R2.64] ;  /* 0x0000000602047980 */ /* 0x000ee8000c101900 */
        /* <DEDUP_REMOVED lines=128> */
[----:B----4-:R0:W-:Y:S04]  /*4c590*/  ST.E desc[UR6][R2.64+0x4], R5 ;  /* 0x0000040502007985 */ /* 0x0101e8000c101906 */
        /* <DEDUP_REMOVED lines=125> */
[----:B0-----:R-:W3:Y:S04]  /*4cd70*/  LDL.64 R4, [UR4+0x40] ;  /* 0x00004004ff047983 */ /* 0x001ee80008100a00 */
[----:B-1----:R-:W4:Y:S04]  /*4cd80*/  LDL.64 R6, [UR4] ;  /* 0x00000004ff067983 */ /* 0x002f280008100a00 */
[----:B---3--:R-:W3:Y:S04]  /*4cd90*/  LD.E R0, desc[UR6][R4.64] ;  /* 0x0000000604007980 */ /* 0x008ee8000c101900 */
[----:B----4-:R2:W5:Y:S01]  /*4cda0*/  LD.E R6, desc[UR6][R6.64] ;  /* 0x0000000606067980 */ /* 0x010562000c101900 */
[----:B------:R-:W-:Y:S01]  /*4cdb0*/  BSSY B0, `(.L_x_4500) ;  /* 0x0000005000007945 */ /* 0x000fe20003800000 */
[----:B---3--:R-:W-:-:S04]  /*4cdc0*/  LOP3.LUT R0, R0, 0x1, RZ, 0xfc, !PT ;  /* 0x0000000100007812 */ /* 0x008fc800078efcff */
[----:B------:R-:W-:-:S13]  /*4cdd0*/  ISETP.NE.AND P0, PT, R0, 0x3, PT ;  /* 0x000000030000780c */ /* 0x000fda0003f05270 */
[----:B--2---:R-:W-:Y:S05]  /*4cde0*/  @!P0 BRA `(.L_x_4501) ;  /* 0x0000000000048947 */ /* 0x004fea0003800000 */
[----:B------:R-:W-:Y:S01]  /*4cdf0*/  BPT.TRAP 0x1 ;  /* 0x000000040000795c */ /* 0x000fe20000300000 */
.L_x_4501:
[----:B------:R-:W-:Y:S05]  /*4ce00*/  BSYNC B0 ;  /* 0x0000000000007941 */ /* 0x000fea0003800000 */
.L_x_4500:
[----:B------:R-:W2:Y:S04]  /*4ce10*/  LD.E.64 R2, desc[UR6][R4.64+0x20] ;  /* 0x0000200604027980 */ /* 0x000ea8000c101b00 */
[----:B------:R-:W3:Y:S01]  /*4ce20*/  LD.E R0, desc[UR6][R4.64+0xc] ;  /* 0x00000c0604007980 */ /* 0x000ee2000c101900 */
[----:B------:R-:W-:Y:S01]  /*4ce30*/  IMAD.MOV.U32 R223, RZ, RZ, 0x0 ;  /* 0x00000000ffdf7424 */ /* 0x000fe200078e00ff */
[----:B--2---:R-:W-:-:S05]  /*4ce40*/  MOV R3, R2 ;  /* 0x0000000200037202 */ /* 0x004fca0000000f00 */
[----:B-----5:R-:W-:-:S05]  /*4ce50*/  IMAD R3, R6, 0x8, R3 ;  /* 0x0000000806037824 */ /* 0x020fca00078e0203 */
[----:B---3--:R-:W-:-:S04]  /*4ce60*/  PRMT R0, R0, 0x654, R3 ;  /* 0x0000065400007816 */ /* 0x008fc80000000003 */
[----:B------:R0:W-:Y:S02]  /*4ce70*/  SYNCS.ARRIVE.TRANS64.RED.A1T0 RZ, [R0+URZ], RZ ;  /* 0x000000ff00ff79a7 */ /* 0x0001e4000810043f */
[----:B0-----:R-:W-:Y:S05]  /*4ce80*/  RET.REL.NODEC R222 `(_ZN7cutlass13device_kernelIN5flash11enable_sm90INS1_16FlashAttnFwdSm90INS1_25CollectiveMainloopFwdSm90ILi2EN4cute5tupleIJNS5_1CILi1EEES8_S8_EEENS6_IJNS7_ILi128EEENS7_ILi96EEENS7_ILi64EEEEEELi256ENS_6half_tEfNS_4arch4Sm90ELb0ELb1ELb1ELb1ELb1ELb1ELb1ELb1ELb0ELb1ELb1ELb0EEENS1_21CollectiveEpilogueFwdINS6_IJSA_NS7_ILi256EEESB_EEES9_SE_SG_Li256ELb1ELb1ELb1ELb0EEENS1_36VarlenDynamicPersistentTileSchedulerILi128ELi96ELi256ELi128ELb1ELb1ELb1ELb1ELb0ELb1EEEEEEEEEvNT_6ParamsE) ;  /* 0xfffffb30de5c7950 */ /* 0x001fea0003c3ffff */
.L_x_4474:
[----:B0-----:R0:W1:Y:S02]  /*4ce90*/  SYNCS.PHASECHK.TRANS64.TRYWAIT P0, [R8+URZ], R9 ;  /* 0x00000009080075a7 */ /* 0x001064000800017f */
[----:B-1----:R-:W-:Y:S05]  /*4cea0*/  @!P0 NANOSLEEP.SYNCS 0x989680 ;  /* 0x009896800000895d */ /* 0x002fea0003900000 */
[----:B------:R-:W1:Y:S02]  /*4ceb0*/  @!P0 SYNCS.PHASECHK.TRANS64 P0, [R8+URZ], R9 ;  /* 0x00000009080085a7 */ /* 0x000e64000800007f */
[----:B-1----:R-:W-:Y:S05]  /*4cec0*/  @!P0 BRA `(.L_x_4474) ;  /* 0xfffffffc00f08947 */ /* 0x002fea000383ffff */
[----:B------:R-:W-:Y:S05]  /*4ced0*/  BRA `(.L_x_4473) ;  /* 0xffffff44007c7947 */ /* 0x000fea000383ffff */
.L_x_4476:
[----:B0-----:R0:W1:Y:S02]  /*4cee0*/  SYNCS.PHASECHK.TRANS64.TRYWAIT P0, [R8+URZ+0x32410], R9 ;  /* 0x03241009080075a7 */ /* 0x001064000800017f */
[----:B-1----:R-:W-:Y:S05]  /*4cef0*/  @!P0 NANOSLEEP.SYNCS 0x989680 ;  /* 0x009896800000895d */ /* 0x002fea0003900000 */
[----:B------:R-:W1:Y:S02]  /*4cf00*/  @!P0 SYNCS.PHASECHK.TRANS64 P0, [R8+URZ+0x32410], R9 ;  /* 0x03241009080085a7 */ /* 0x000e64000800007f */
[----:B-1----:R-:W-:Y:S05]  /*4cf10*/  @!P0 BRA `(.L_x_4476) ;  /* 0xfffffffc00f08947 */ /* 0x002fea000383ffff */
[----:B------:R-:W-:Y:S05]  /*4cf20*/  BRA `(.L_x_4502) ;  /* 0xffffff4800707947 */ /* 0x000fea000383ffff */
.L_x_4483:
[----:B0-----:R0:W1:Y:S02]  /*4cf30*/  SYNCS.PHASECHK.TRANS64.TRYWAIT P0, [R8+URZ], R9 ;  /* 0x00000009080075a7 */ /* 0x001064000800017f */
[----:B-1----:R-:W-:Y:S05]  /*4cf40*/  @!P0 NANOSLEEP.SYNCS 0x989680 ;  /* 0x009896800000895d */ /* 0x002fea0003900000 */
[----:B------:R-:W1:Y:S02]  /*4cf50*/  @!P0 SYNCS.PHASECHK.TRANS64 P0, [R8+URZ], R9 ;  /* 0x00000009080085a7 */ /* 0x000e64000800007f */
[----:B-1----:R-:W-:Y:S05]  /*4cf60*/  @!P0 BRA `(.L_x_4483) ;  /* 0xfffffffc00f08947 */ /* 0x002fea000383ffff */
[----:B------:R-:W-:Y:S05]  /*4cf70*/  BRA `(.L_x_4482) ;  /* 0xffffff4800e47947 */ /* 0x000fea000383ffff */
.L_x_4503:
        /* <DEDUP_REMOVED lines=16> */
.L_x_6569:


//--------------------- .text._ZN7cutlass13device_kernelIN5flash11enable_sm90INS1_16FlashAttnFwdSm90INS1_25CollectiveMainloopFwdSm90ILi2EN4cute5tupleIJNS5_1CILi1EEES8_S8_EEENS6_IJNS7_ILi128EEENS7_ILi96EEENS7_ILi64EEEEEELi256ENS_6half_tEfNS_4arch4Sm90ELb1ELb0ELb1ELb0ELb1ELb0ELb0ELb1ELb0ELb1ELb1ELb0EEENS1_21CollectiveEpilogueFwdINS6_IJSA_NS7_ILi256EEESB_EEES9_SE_SG_Li256ELb0ELb1ELb1ELb0EEENS1_19SingleTileSchedulerILb0ELb1ELb1ELi128EEEEEEEEEvNT_6ParamsE --------------------------
	.section	.text._ZN7cutlass13device_kernelIN5flash11enable_sm90INS1_16FlashAttnFwdSm90INS1_25CollectiveMainloopFwdSm90ILi2EN4cute5tupleIJNS5_1CILi1EEES8_S8_EEENS6_IJNS7_ILi128EEENS7_ILi96EEENS7_ILi64EEEEEELi256ENS_6half_tEfNS_4arch4Sm90ELb1ELb0ELb1ELb0ELb1ELb0ELb0ELb1ELb0ELb1ELb1ELb0EEENS1_21CollectiveEpilogueFwdINS6_IJSA_NS7_ILi256EEESB_EEES9_SE_SG_Li256ELb0ELb1ELb1ELb0EEENS1_19SingleTileSchedulerILb0ELb1ELb1ELi128EEEEEEEEEvNT_6ParamsE,"ax",@progbits
	.align	128
.text._ZN7cutlass13device_kernelIN5flash11enable_sm90INS1_16FlashAttnFwdSm90INS1_25CollectiveMainloopFwdSm90ILi2EN4cute5tupleIJNS5_1CILi1EEES8_S8_EEENS6_IJNS7_ILi128EEENS7_ILi96EEENS7_ILi64EEEEEELi256ENS_6half_tEfNS_4arch4Sm90ELb1ELb0ELb1ELb0ELb1ELb0ELb0ELb1ELb0ELb1ELb1ELb0EEENS1_21CollectiveEpilogueFwdINS6_IJSA_NS7_ILi256EEESB_EEES9_SE_SG_Li256ELb0ELb1ELb1ELb0EEENS1_19SingleTileSchedulerILb0ELb1ELb1ELi128EEEEEEEEEvNT_6ParamsE:
        .type           _ZN7cutlass13device_kernelIN5flash11enable_sm90INS1_16FlashAttnFwdSm90INS1_25CollectiveMainloopFwdSm90ILi2EN4cute5tupleIJNS5_1CILi1EEES8_S8_EEENS6_IJNS7_ILi128EEENS7_ILi96EEENS7_ILi64EEEEEELi256ENS_6half_tEfNS_4arch4Sm90ELb1ELb0ELb1ELb0ELb1ELb0ELb0ELb1ELb0ELb1ELb1ELb0EEENS1_21CollectiveEpilogueFwdINS6_IJSA_NS7_ILi256EEESB_EEES9_SE_SG_Li256ELb0ELb1ELb1ELb0EEENS1_19SingleTileSchedulerILb0ELb1ELb1ELi128EEEEEEEEEvNT_6ParamsE,@function
        .size           _ZN7cutlass13device_kernelIN5flash11enable_sm90INS1_16FlashAttnFwdSm90INS1_25CollectiveMainloopFwdSm90ILi2EN4cute5tupleIJNS5_1CILi1EEES8_S8_EEENS6_IJNS7_ILi128EEENS7_ILi96EEENS7_ILi64EEEEEELi256ENS_6half_tEfNS_4arch4Sm90ELb1ELb0ELb1ELb0ELb1ELb0ELb0ELb1ELb0ELb1ELb1ELb0EEENS1_21CollectiveEpilogueFwdINS6_IJSA_NS7_ILi256EEESB_EEES9_SE_SG_Li256ELb0ELb1ELb1ELb0EEENS1_19SingleTileSchedulerILb0ELb1ELb1ELi128EEEEEEEEEvNT_6ParamsE,(.L_x_6571 - _ZN7cutlass13device_kernelIN5flash11enable_sm90INS1_16FlashAttnFwdSm90INS1_25CollectiveMainloopFwdSm90ILi2EN4cute5tupleIJNS5_1CILi1EEES8_S8_EEENS6_IJNS7_ILi128EEENS7_ILi96EEENS7_ILi64EEEEEELi256ENS_6half_tEfNS_4arch4Sm90ELb1ELb0ELb1ELb0ELb1ELb0ELb0ELb1ELb0ELb1ELb1ELb0EEENS1_21CollectiveEpilogueFwdINS6_IJSA_NS7_ILi256EEESB_EEES9_SE_SG_Li256ELb0ELb1ELb1ELb0EEENS1_19SingleTileSchedulerILb0ELb1ELb1ELi128EEEEEEEEEvNT_6ParamsE)
        .other          _ZN7cutlass13device_kernelIN5flash11enable_sm90INS1_16FlashAttnFwdSm90INS1_25CollectiveMainloopFwdSm90ILi2EN4cute5tupleIJNS5_1CILi1EEES8_S8_EEENS6_IJNS7_ILi128EEENS7_ILi96EEENS7_ILi64EEEEEELi256ENS_6half_tEfNS_4arch4Sm90ELb1ELb0ELb1ELb0ELb1ELb0ELb0ELb1ELb0ELb1ELb1ELb0EEENS1_21CollectiveEpilogueFwdINS6_IJSA_NS7_ILi256EEESB_EEES9_SE_SG_Li256ELb0ELb1ELb1ELb0EEENS1_19SingleTileSchedulerILb0ELb1ELb1ELi128EEEEEEEEEvNT_6ParamsE,@"STO_CUDA_ENTRY STV_DEFAULT"
_ZN7cutlass13device_kernelIN5flash11enable_sm90INS1_16FlashAttnFwdSm90INS1_25CollectiveMainloopFwdSm90ILi2EN4cute5tupleIJNS5_1CILi1EEES8_S8_EEENS6_IJNS7_ILi128EEENS7_ILi96EEENS7_ILi64EEEEEELi256ENS_6half_tEfNS_4arch4Sm90ELb1ELb0ELb1ELb0ELb1ELb0ELb0ELb1ELb0ELb1ELb1ELb0EEENS1_21CollectiveEpilogueFwdINS6_IJSA_NS7_ILi256EEESB_EEES9_SE_SG_Li256ELb0ELb1ELb1ELb0EEENS1_19SingleTileSchedulerILb0ELb1ELb1ELi128EEEEEEEEEvNT_6ParamsE:
        /* <DEDUP_REMOVED lines=44> */
.L_x_4504:
        /* <DEDUP_REMOVED lines=22> */
.L_x_4505:
        /* <DEDUP_REMOVED lines=18> */
.L_x_4506:
        /* <DEDUP_REMOVED lines=22> */
.L_x_4507:
        /* <DEDUP_REMOVED lines=23> */
.L_x_4508:
        /* <DEDUP_REMOVED lines=9> */
.L_x_4511:
        /* <DEDUP_REMOVED lines=20> */
[----:B------:R-:W0:Y:S01]  /*09e0*/  S2UR UR45, SR_CTAID.X ;  /* 0x00000000002d79c3 */ /* 0x000e220000002500 */
[----:B------:R-:W-:Y:S01]  /*09f0*/  ULDC UR4, c[0x0][0x448] ;  /* 0x0001120000047ab9 */ /* 0x000fe20000000800 */
[----:B------:R-:W-:Y:S01]  /*0a00*/  ULDC UR40, c[0x0][0x424] ;  /* 0x0001090000287ab9 */ /* 0x000fe20000000800 */
[----:B------:R-:W-:Y:S01]  /*0a10*/  UISETP.NE.AND UP1, UPT, UR4, 0x1, UPT ;  /* 0x000000010400788c */ /* 0x000fe2000bf25270 */
[----:B------:R-:W-:Y:S02]  /*0a20*/  ULDC UR44, c[0x0][0x2f0] ;  /* 0x0000bc00002c7ab9 */ /* 0x000fe40000000800 */
[----:B------:R-:W-:Y:S01]  /*0a30*/  ULDC.64 UR4, c[0x0][0x418] ;  /* 0x0001060000047ab9 */ /* 0x000fe20000000a00 */
[----:B------:R-:W-:Y:S01]  /*0a40*/  ULDC UR7, c[0x0][0x288] ;  /* 0x0000a20000077ab9 */ /* 0x000fe20000000800 */
[----:B------:R-:W-:Y:S02]  /*0a50*/  UISETP.NE.U32.AND UP0, UPT, UR4, URZ, UPT ;  /* 0x0000003f0400728c */ /* 0x000fe4000bf05070 */
[----:B------:R-:W-:-:S02]  /*0a60*/  UP2UR UR43, UPR, URZ, 0x2 ;  /* 0x000000023f2b7883 */ /* 0x000fc40008000000 */
[----:B------:R-:W-:Y:S02]  /*0a70*/  UISETP.NE.AND.EX UP0, UPT, UR5, URZ, UPT, UP0 ;  /* 0x0000003f0500728c */ /* 0x000fe4000bf05300 */
[----:B------:R-:W-:Y:S01]  /*0a80*/  @UP1 ULDC UR4, c[0x0][0x44c] ;  /* 0x0001130000041ab9 */ /* 0x000fe20000000800 */
[----:B------:R-:W-:Y:S01]  /*0a90*/  @UP1 ULDC UR8, c[0x0][0x450] ;  /* 0x0001140000081ab9 */ /* 0x000fe20000000800 */
[----:B------:R-:W-:Y:S02]  /*0aa0*/  USEL UR40, UR40, 0x1, UP0 ;  /* 0x0000000128287887 */ /* 0x000fe40008000000 */
[----:B------:R-:W-:Y:S02]  /*0ab0*/  USHF.R.U32.HI UR10, URZ, 0x10, UR41 ;  /* 0x000000103f0a7899 */ /* 0x000fe40008011629 */
[----:B------:R-:W-:Y:S02]  /*0ac0*/  UIMAD UR44, UR40, UR44, URZ ;  /* 0x0000002c282c72a4 */ /* 0x000fe4000f8e023f */
[----:B------:R-:W-:-:S02]  /*0ad0*/  ULOP3.LUT UR41, UR41, 0xffff, URZ, 0xc0, !UPT ;  /* 0x0000ffff29297892 */ /* 0x000fc4000f8ec03f */
[----:B0-----:R-:W-:-:S04]  /*0ae0*/  USHF.L.U32 UR45, UR45, 0x7, URZ ;  /* 0x000000072d2d7899 */ /* 0x001fc8000800063f */
[----:B------:R-:W-:-:S04]  /*0af0*/  UIADD3 UR6, UR45, 0x7f, URZ ;  /* 0x0000007f2d067890 */ /* 0x000fc8000fffe03f */
[----:B------:R-:W-:Y:S02]  /*0b00*/  UIMAD.WIDE.U32 UR4, UR6, UR4, URZ ;  /* 0x00000004060472a5 */ /* 0x000fe4000f8e003f */
[----:B------:R-:W-:Y:S02]  /*0b10*/  UIADD3 UR4, UR44, 0x5f, URZ ;  /* 0x0000005f2c047890 */ /* 0x000fe4000fffe03f */
[----:B------:R-:W-:Y:S02]  /*0b20*/  @UP1 USHF.R.U32.HI UR6, URZ, UR8, UR5 ;  /* 0x000000083f061299 */ /* 0x000fe40008011605 */
[----:B------:R-:W-:-:S04]  /*0b30*/  UIADD3 UR5, UR44, 0x60, -UR7 ;  /* 0x000000602c057890 */ /* 0x000fc8000fffe807 */
[----:B------:R-:W-:Y:S02]  /*0b40*/  UIADD3 UR6, UR5, UR6, URZ ;  /* 0x0000000605067290 */ /* 0x000fe4000fffe03f */
[----:B------:R-:W-:Y:S02]  /*0b50*/  UIMAD.WIDE UR4, UR4, 0x2aaaaaab, URZ ;  /* 0x2aaaaaab040478a5 */ /* 0x000fe4000f8e023f */
[----:B------:R-:W-:Y:S02]  /*0b60*/  UIMAD.WIDE UR6, UR6, 0x2aaaaaab, URZ ;  /* 0x2aaaaaab060678a5 */ /* 0x000fe4000f8e023f */
[----:B------:R-:W-:Y:S02]  /*0b70*/  USHF.R.U32.HI UR4, URZ, 0x1f, UR5 ;  /* 0x0000001f3f047899 */ /* 0x000fe40008011605 */
[----:B------:R-:W-:Y:S02]  /*0b80*/  USHF.R.U32.HI UR6, URZ, 0x1f, UR7 ;  /* 0x0000001f3f067899 */ /* 0x000fe40008011607 */
[----:B------:R-:W-:-:S02]  /*0b90*/  ULEA.HI.SX32 UR4, UR5, UR4, 0x1c ;  /* 0x0000000405047291 */ /* 0x000fc4000f8fe23f */
[----:B------:R-:W-:-:S04]  /*0ba0*/  ULEA.HI.SX32 UR6, UR7, UR6, 0x1c ;  /* 0x0000000607067291 */ /* 0x000fc8000f8fe23f */
[----:B------:R-:W-:-:S04]  /*0bb0*/  UISETP.LT.AND UP0, UPT, UR4, UR6, UPT ;  /* 0x000000060400728c */ /* 0x000fc8000bf01270 */
[----:B------:R-:W-:Y:S02]  /*0bc0*/  USEL UR9, UR4, UR6, UP0 ;  /* 0x0000000604097287 */ /* 0x000fe40008000000 */
[----:B------:R-:W-:Y:S02]  /*0bd0*/  UISETP.NE.AND UP0, UPT, UR10, URZ, UPT ;  /* 0x0000003f0a00728c */ /* 0x000fe4000bf05270 */
[----:B------:R-:W-:Y:S01]  /*0be0*/  UISETP.GE.AND UP1, UPT, UR9, 0x1, UPT ;  /* 0x000000010900788c */ /* 0x000fe2000bf26270 */
[----:B------:R-:W-:-:S05]  /*0bf0*/  UMOV UR4, URZ ;  /* 0x0000003f00047c82 */ /* 0x000fca0008000000 */
[----:B------:R-:W-:-:S03]  /*0c00*/  PLOP3.LUT P0, PT, PT, PT, UP1, 0x80, 0x0 ;  /* 0x000000000000781c */ /* 0x000fc60003f0f018 */
[----:B------:R-:W-:-:S10]  /*0c10*/  @!UP0 ULDC UR10, c[0x0][0x9f0] ;  /* 0x00027c00000a8ab9 */ /* 0x000fd40000000800 */
[----:B------:R-:W-:Y:S05]  /*0c20*/  @!P0 BRA `(.L_x_4513) ;  /* 0x0000000000848947 */ /* 0x000fea0003800000 */
[----:B------:R-:W-:Y:S01]  /*0c30*/  IMAD.U32 R4, RZ, RZ, UR10 ;  /* 0x0000000aff047e24 */ /* 0x000fe2000f8e00ff */
[----:B------:R-:W-:Y:S01]  /*0c40*/  UIADD3 UR6, UR10, -0x1, UR9 ;  /* 0xffffffff0a067890 */ /* 0x000fe2000fffe009 */
[----:B------:R-:W-:-:S03]  /*0c50*/  UMOV UR4, URZ ;  /* 0x0000003f00047c82 */ /* 0x000fc60008000000 */
[-C--:B------:R-:W-:Y:S02]  /*0c60*/  IABS R0, R4.reuse ;  /* 0x0000000400007213 */ /* 0x080fe40000000000 */
[----:B------:R-:W-:Y:S01]  /*0c70*/  MOV R5, UR6 ;  /* 0x0000000600057c02 */ /* 0x000fe20008000f00 */
[----:B------:R-:W-:Y:S01]  /*0c80*/  ULOP3.LUT UR6, UR6, UR10, URZ, 0x3c, !UPT ;  /* 0x0000000a06067292 */ /* 0x000fe2000f8e3c3f */
[----:B------:R-:W-:Y:S02]  /*0c90*/  R2UR UR11, R0 ;  /* 0x00000000000b72ca */ /* 0x000fe400000e0000 */
[----:B------:R-:W-:Y:S02]  /*0ca0*/  IABS R5, R5 ;  /* 0x0000000500057213 */ /* 0x000fe40000000000 */
[----:B------:R-:W-:-:S03]  /*0cb0*/  IABS R6, R4 ;  /* 0x0000000400067213 */ /* 0x000fc60000000000 */
        /* <DEDUP_REMOVED lines=24> */
.L_x_4513:
[----:B------:R-:W-:Y:S02]  /*0e40*/  UIMAD UR41, UR41, UR4, URZ ;  /* 0x00000004292972a4 */ /* 0x000fe4000f8e023f */
[----:B------:R-:W-:Y:S01]  /*0e50*/  IMAD.U32 R3, RZ, RZ, UR4 ;  /* 0x00000004ff037e24 */ /* 0x000fe2000f8e00ff */
[----:B------:R-:W-:Y:S01]  /*0e60*/  MOV R0, UR9 ;  /* 0x0000000900007c02 */ /* 0x000fe20008000f00 */
[----:B------:R-:W-:Y:S01]  /*0e70*/  VIADD R16, R16, 0xffffff80 ;  /* 0xffffff8010107836 */ /* 0x000fe20000000000 */
[----:B------:R-:W-:Y:S01]  /*0e80*/  PLOP3.LUT P0, PT, PT, PT, PT, 0x80, 0x0 ;  /* 0x000000000000781c */ /* 0x000fe20003f0f070 */
[----:B------:R-:W-:Y:S01]  /*0e90*/  IMAD.MOV.U32 R4, RZ, RZ, RZ ;  /* 0x000000ffff047224 */ /* 0x000fe200078e00ff */
[----:B------:R-:W-:Y:S02]  /*0ea0*/  VIADDMNMX R0, R3, UR41, R0, PT ;  /* 0x0000002903007c46 */ /* 0x000fe4000b800100 */
[----:B------:R-:W-:Y:S02]  /*0eb0*/  CS2R R150, SRZ ;  /* 0x0000000000967805 */ /* 0x000fe4000001ff00 */
[----:B------:R-:W-:-:S02]  /*0ec0*/  MOV R3, RZ ;  /* 0x000000ff00037202 */ /* 0x000fc40000000f00 */
        /* <DEDUP_REMOVED lines=92> */
[----:B------:R-:W-:Y:S01]  /*1490*/  MOV R10, UR6 ;  /* 0x00000006000a7c02 */ /* 0x000fe20008000f00 */
[----:B------:R-:W-:Y:S01]  /*14a0*/  IMAD.U32 R6, RZ, RZ, UR4 ;  /* 0x00000004ff067e24 */ /* 0x000fe2000f8e00ff */
[----:B------:R-:W-:Y:S01]  /*14b0*/  MOV R12, 0x1 ;  /* 0x00000001000c7802 */ /* 0x000fe20000000f00 */
[----:B------:R-:W-:-:S02]  /*14c0*/  IMAD.U32 R7, RZ, RZ, UR5 ;  /* 0x00000005ff077e24 */ /* 0x000fc4000f8e00ff */
[----:B------:R-:W-:Y:S02]  /*14d0*/  IMAD.U32 R11, RZ, RZ, UR7 ;  /* 0x00000007ff0b7e24 */ /* 0x000fe4000f8e00ff */
[----:B------:R-:W-:Y:S02]  /*14e0*/  IMAD.MOV.U32 R8, RZ, RZ, 0x70 ;  /* 0x00000070ff087424 */ /* 0x000fe400078e00ff */
[----:B0-----:R-:W-:-:S07]  /*14f0*/  IMAD.MOV.U32 R13, RZ, RZ, RZ ;  /* 0x000000ffff0d7224 */ /* 0x001fce00078e00ff */
[----:B------:R-:W-:-:S07]  /*1500*/  LEPC R20, `(.L_x_4515) ;  /* 0x000000001014794e */ /* 0x000fce0000000000 */
[----:B-1----:R-:W-:Y:S05]  /*1510*/  CALL.ABS.NOINC R14 ;  /* 0x000000000e007343 */ /* 0x002fea0003c00000 */
.L_x_4515:
[----:B------:R-:W-:Y:S01]  /*1520*/  SHF.L.U32 R10, RZ, 0x1f, RZ ;  /* 0x0000001fff0a7819 */ /* 0x000fe200000006ff */
[----:B------:R-:W-:-:S03]  /*1530*/  VIADD R3, R2, 0x8 ;  /* 0x0000000802037836 */ /* 0x000fc60000000000 */
[----:B------:R-:W0:Y:S02]  /*1540*/  SYNCS.PHASECHK.TRANS64.TRYWAIT P0, [UR42+0x22800], R10 ;  /* 0x0228000aff0075a7 */ /* 0x000e24000800016a */
[----:B0-----:R-:W-:Y:S05]  /*1550*/  @!P0 BRA `(.L_x_4516) ;  /* 0x000000d800808947 */ /* 0x001fea0003800000 */
.L_x_4600:
[----:B------:R-:W-:Y:S05]  /*1560*/  WARPSYNC.ALL ;  /* 0x0000000000007948 */ /* 0x000fea0003800000 */
[----:B------:R-:W-:Y:S01]  /*1570*/  ULOP3.LUT UR4, UR39, 0x1, URZ, 0xfc, !UPT ;  /* 0x0000000127047892 */ /* 0x000fe2000f8efc3f */
[----:B------:R1:W-:Y:S03]  /*1580*/  BAR.SYNC.DEFER_BLOCKING R3, 0x100 ;  /* 0x000400030000751d */ /* 0x0003e60000010000 */
[----:B------:R-:W-:-:S06]  /*1590*/  UISETP.NE.AND UP0, UPT, UR4, 0x3, UPT ;  /* 0x000000030400788c */ /* 0x000fcc000bf05270 */
[----:B------:R-:W-:-:S13]  /*15a0*/  PLOP3.LUT P0, PT, PT, PT, UP0, 0x80, 0x0 ;  /* 0x000000000000781c */ /* 0x000fda0003f0f008 */
[----:B-1----:R-:W-:Y:S05]  /*15b0*/  @!P0 BRA `(.L_x_4517) ;  /* 0x0000000000048947 */ /* 0x002fea0003800000 */
[----:B------:R-:W-:Y:S01]  /*15c0*/  BPT.TRAP 0x1 ;  /* 0x000000040000795c */ /* 0x000fe20000300000 */
.L_x_4517:
[----:B------:R1:W2:Y:S01]  /*15d0*/  SYNCS.PHASECHK.TRANS64.TRYWAIT P1, [UR42+0x22830], R10 ;  /* 0x0228300aff0075a7 */ /* 0x0002a2000802016a */
[----:B------:R-:W-:Y:S05]  /*15e0*/  @!P0 BRA `(.L_x_4518) ;  /* 0x0000000000048947 */ /* 0x000fea0003800000 */
[----:B------:R-:W-:Y:S01]  /*15f0*/  BPT.TRAP 0x1 ;  /* 0x000000040000795c */ /* 0x000fe20000300000 */
.L_x_4518:
[----:B--2---:R-:W-:Y:S05]  /*1600*/  @P1 BRA `(.L_x_4519) ;  /* 0x0000000000081947 */ /* 0x004fea0003800000 */
[----:B------:R-:W2:Y:S02]  /*1610*/  SYNCS.PHASECHK.TRANS64.TRYWAIT P1, [UR42+0x22830], R10 ;  /* 0x0228300aff0075a7 */ /* 0x000ea4000802016a */
[----:B--2---:R-:W-:Y:S05]  /*1620*/  @!P1 BRA `(.L_x_4520) ;  /* 0x000000d800649947 */ /* 0x004fea0003800000 */
.L_x_4519:
        /* <DEDUP_REMOVED lines=38> */
.L_x_4521:
[----:B------:R-:W-:Y:S01]  /*1890*/  LOP3.LUT R7, R18, 0xffffff80, RZ, 0xc0, !PT ;  /* 0xffffff8012077812 */ /* 0x000fe200078ec0ff */
[----:B------:R-:W-:Y:S01]  /*18a0*/  UISETP.NE.AND UP0, UPT, UR43, URZ, UPT ;  /* 0x0000003f2b00728c */ /* 0x000fe2000bf05270 */
[----:B------:R-:W-:Y:S01]  /*18b0*/  LEA.HI R17, R17, R16, RZ, 0x2 ;  /* 0x0000001011117211 */ /* 0x000fe200078f10ff */
[----:B------:R-:W-:Y:S01]  /*18c0*/  ULDC UR5, c[0x0][0x9d8] ;  /* 0x0002760000057ab9 */ /* 0x000fe20000000800 */
[----:B------:R-:W-:Y:S01]  /*18d0*/  IADD3 R7, R16, -R7, RZ ;  /* 0x8000000710077210 */ /* 0x000fe20007ffe0ff */
[----:B------:R-:W-:Y:S01]  /*18e0*/  FMUL.FTZ R24, R24, UR5 ;  /* 0x0000000518187c20 */ /* 0x000fe20008410000 */
[----:B------:R-:W-:Y:S01]  /*18f0*/  LOP3.LUT R17, R17, 0xfffffffc, RZ, 0xc0, !PT ;  /* 0xfffffffc11117812 */ /* 0x000fe200078ec0ff */
[----:B------:R-:W-:Y:S01]  /*1900*/  FMUL.FTZ R25, R25, UR5 ;  /* 0x0000000519197c20 */ /* 0x000fe20008410000 */
[----:B------:R-:W-:Y:S01]  /*1910*/  SHF.R.S32.HI R6, RZ, 0x1f, R7 ;  /* 0x0000001fff067819 */ /* 0x000fe20000011407 */
[----:B------:R-:W-:Y:S01]  /*1920*/  ULDC UR14, c[0x0][0x288] ;  /* 0x0000a200000e7ab9 */ /* 0x000fe20000000800 */
[----:B------:R-:W-:Y:S01]  /*1930*/  LEA.HI R12, R19, R19, RZ, 0x1 ;  /* 0x00000013130c7211 */ /* 0x000fe200078f08ff */
[----:B------:R-:W-:Y:S01]  /*1940*/  IMAD.IADD R17, R16, 0x1, -R17 ;  /* 0x0000000110117824 */ /* 0x000fe200078e0a11 */
[CC--:B------:R-:W-:Y:S01]  /*1950*/  LEA.HI R8, R6.reuse, R7.reuse, RZ, 0x2 ;  /* 0x0000000706087211 */ /* 0x0c0fe200078f10ff */
[----:B------:R-:W-:Y:S01]  /*1960*/  @UP0 ULDC UR4, c[0x0][0x44c] ;  /* 0x0001130000040ab9 */ /* 0x000fe20000000800 */
[----:B------:R-:W-:Y:S01]  /*1970*/  LEA.HI R9, R6, R7, RZ, 0x5 ;  /* 0x0000000706097211 */ /* 0x000fe200078f28ff */
[----:B------:R-:W2:Y:S01]  /*1980*/  MUFU.TANH R24, R24 ;  /* 0x0000001800187308 */ /* 0x000ea20000002400 */
[--C-:B------:R-:W-:Y:S01]  /*1990*/  SHF.R.S32.HI R6, RZ, 0x2, R8.reuse ;  /* 0x00000002ff067819 */ /* 0x100fe20000011408 */
[----:B------:R-:W-:Y:S01]  /*19a0*/  FMUL.FTZ R28, R28, UR5 ;  /* 0x000000051c1c7c20 */ /* 0x000fe20008410000 */
[----:B------:R-:W-:Y:S01]  /*19b0*/  SHF.R.S32.HI R11, RZ, 0x1f, R8 ;  /* 0x0000001fff0b7819 */ /* 0x000fe20000011408 */
[----:B------:R-:W-:Y:S01]  /*19c0*/  FMUL.FTZ R29, R29, UR5 ;  /* 0x000000051d1d7c20 */ /* 0x000fe20008410000 */
[----:B------:R-:W-:Y:S01]  /*19d0*/  SHF.R.S32.HI R9, RZ, 0x5, R9 ;  /* 0x00000005ff097819 */ /* 0x000fe20000011409 */
[----:B------:R-:W-:Y:S01]  /*19e0*/  FMUL.FTZ R32, R32, UR5 ;  /* 0x0000000520207c20 */ /* 0x000fe20008410000 */
[-C--:B------:R-:W-:Y:S01]  /*19f0*/  LEA.HI R11, R11, R6.reuse, RZ, 0x3 ;  /* 0x000000060b0b7211 */ /* 0x080fe200078f18ff */
[----:B------:R-:W4:Y:S01]  /*1a00*/  MUFU.TANH R14, R25 ;  /* 0x00000019000e7308 */ /* 0x000f220000002400 */
[----:B------:R-:W-:Y:S01]  /*1a10*/  LEA R13, R9, UR45, 0x4 ;  /* 0x0000002d090d7c11 */ /* 0x000fe2000f8e20ff */
[----:B------:R-:W-:Y:S01]  /*1a20*/  FMUL.FTZ R33, R33, UR5 ;  /* 0x0000000521217c20 */ /* 0x000fe20008410000 */
[----:B------:R-:W-:Y:S01]  /*1a30*/  LOP3.LUT R11, R11, 0xfffffff8, RZ, 0xc0, !PT ;  /* 0xfffffff80b0b7812 */ /* 0x000fe200078ec0ff */
[----:B------:R-:W-:Y:S01]  /*1a40*/  FMUL.FTZ R36, R36, UR5 ;  /* 0x0000000524247c20 */ /* 0x000fe20008410000 */
[----:B------:R-:W-:Y:S01]  /*1a50*/  LOP3.LUT R12, R12, 0x3fffffe, RZ, 0xc0, !PT ;  /* 0x03fffffe0c0c7812 */ /* 0x000fe200078ec0ff */
[----:B------:R-:W-:Y:S01]  /*1a60*/  FMUL.FTZ R37, R37, UR5 ;  /* 0x0000000525257c20 */ /* 0x000fe20008410000 */
[----:B------:R-:W-:Y:S01]  /*1a70*/  LEA.HI R9, R17, R17, RZ, 0x1 ;  /* 0x0000001111097211 */ /* 0x000fe200078f08ff */
[----:B------:R-:W5:Y:S01]  /*1a80*/  MUFU.TANH R15, R28 ;  /* 0x0000001c000f7308 */ /* 0x000f620000002400 */
[----:B------:R-:W-:Y:S01]  /*1a90*/  IADD3 R11, R13, R6, -R11 ;  /* 0x000000060d0b7210 */ /* 0x000fe20007ffe80b */
[----:B------:R-:W-:Y:S01]  /*1aa0*/  IMAD.IADD R12, R19, 0x1, -R12 ;  /* 0x00000001130c7824 */ /* 0x000fe200078e0a0c */
[----:B------:R-:W-:Y:S01]  /*1ab0*/  LOP3.LUT R6, R9, 0x1ffffffe, RZ, 0xc0, !PT ;  /* 0x1ffffffe09067812 */ /* 0x000fe200078ec0ff */
[----:B------:R-:W-:Y:S01]  /*1ac0*/  FMUL.FTZ R40, R40, UR5 ;  /* 0x0000000528287c20 */ /* 0x000fe20008410000 */
[----:B------:R-:W-:Y:S01]  /*1ad0*/  PLOP3.LUT P1, PT, PT, PT, UP0, 0x80, 0x0 ;  /* 0x000000000000781c */ /* 0x000fe20003f2f008 */
[----:B------:R-:W-:Y:S01]  /*1ae0*/  IMAD R11, R12, 0x40, R11 ;  /* 0x000000400c0b7824 */ /* 0x000fe200078e020b */
[----:B------:R-:W-:Y:S01]  /*1af0*/  IADD3 R6, R17, -R6, RZ ;  /* 0x8000000611067210 */ /* 0x000fe20007ffe0ff */
[----:B------:R-:W1:Y:S01]  /*1b00*/  MUFU.TANH R29, R29 ;  /* 0x0000001d001d7308 */ /* 0x000e620000002400 */
[----:B------:R-:W-:Y:S01]  /*1b10*/  PLOP3.LUT P2, PT, PT, PT, UP0, 0x80, 0x0 ;  /* 0x000000000000781c */ /* 0x000fe20003f4f008 */
[----:B------:R-:W-:Y:S01]  /*1b20*/  FMUL.FTZ R41, R41, UR5 ;  /* 0x0000000529297c20 */ /* 0x000fe20008410000 */
[----:B------:R-:W-:Y:S01]  /*1b30*/  LOP3.LUT R8, R8, 0x7ffffffc, RZ, 0xc0, !PT ;  /* 0x7ffffffc08087812 */ /* 0x000fe200078ec0ff */
[----:B------:R-:W-:-:S02]  /*1b40*/  IMAD R6, R6, 0x8, R11 ;  /* 0x0000000806067824 */ /* 0x000fc400078e020b */
[----:B------:R-:W-:Y:S01]  /*1b50*/  FMUL.FTZ R44, R44, UR5 ;  /* 0x000000052c2c7c20 */ /* 0x000fe20008410000 */
[----:B------:R-:W-:Y:S01]  /*1b60*/  FMUL.FTZ R45, R45, UR5 ;  /* 0x000000052d2d7c20 */ /* 0x000fe20008410000 */
[----:B------:R-:W-:Y:S01]  /*1b70*/  FMUL.FTZ R48, R48, UR5 ;  /* 0x0000000530307c20 */ /* 0x000fe20008410000 */
[----:B------:R-:W-:Y:S01]  /*1b80*/  IMAD.IADD R7, R7, 0x1, -R8 ;  /* 0x0000000107077824 */ /* 0x000fe200078e0a08 */
[----:B------:R-:W-:Y:S01]  /*1b90*/  MOV R9, R6 ;  /* 0x0000000600097202 */ /* 0x000fe20000000f00 */
[----:B------:R-:W-:Y:S01]  /*1ba0*/  @P1 IMAD.HI.U32 R11, R6, UR4, RZ ;  /* 0x00000004060b1c27 */ /* 0x000fe2000f8e00ff */
[----:B------:R-:W-:Y:S01]  /*1bb0*/  @UP0 ULDC UR4, c[0x0][0x450] ;  /* 0x0001140000040ab9 */ /* 0x000fe20000000800 */
[----:B------:R-:W3:Y:S02]  /*1bc0*/  MUFU.TANH R32, R32 ;  /* 0x0000002000207308 */ /* 0x000ee40000002400 */
[----:B------:R-:W-:Y:S01]  /*1bd0*/  FMUL.FTZ R49, R49, UR5 ;  /* 0x0000000531317c20 */ /* 0x000fe20008410000 */
[----:B------:R-:W-:Y:S01]  /*1be0*/  FMUL.FTZ R52, R52, UR5 ;  /* 0x0000000534347c20 */ /* 0x000fe20008410000 */
[----:B------:R-:W-:Y:S01]  /*1bf0*/  @P2 SHF.R.U32.HI R9, RZ, UR4, R11 ;  /* 0x00000004ff092c19 */ /* 0x000fe2000801160b */
[----:B------:R-:W-:Y:S01]  /*1c00*/  UIMAD UR4, UR46, -0x60, UR44 ;  /* 0xffffffa02e0478a4 */ /* 0x000fe2000f8e022c */
[----:B------:R-:W-:Y:S01]  /*1c10*/  MOV R11, UR14 ;  /* 0x0000000e000b7c02 */ /* 0x000fe20008000f00 */
[----:B------:R-:W-:Y:S01]  /*1c20*/  FMUL.FTZ R53, R53, UR5 ;  /* 0x0000000535357c20 */ /* 0x000fe20008410000 */
[----:B------:R-:W-:Y:S01]  /*1c30*/  FMUL.FTZ R4, R26, UR5 ;  /* 0x000000051a047c20 */ /* 0x000fe20008410000 */
[----:B------:R-:W2:Y:S01]  /*1c40*/  SHFL.IDX PT, R12, R9, RZ, 0x1c1f ;  /* 0x001c1fff090c7589 */ /* 0x000ea200000e0000 */
[----:B------:R-:W-:Y:S01]  /*1c50*/  UIADD3 UR4, UR4, 0x60, URZ ;  /* 0x0000006004047890 */ /* 0x000fe2000fffe03f */
[----:B------:R-:W3:Y:S01]  /*1c60*/  MUFU.TANH R33, R33 ;  /* 0x0000002100217308 */ /* 0x000ee20000002400 */
[----:B------:R-:W-:Y:S01]  /*1c70*/  FMUL.FTZ R56, R56, UR5 ;  /* 0x0000000538387c20 */ /* 0x000fe20008410000 */
[----:B0-----:R-:W-:Y:S01]  /*1c80*/  FMUL.FTZ R5, R27, UR5 ;  /* 0x000000051b057c20 */ /* 0x001fe20008410000 */
[----:B------:R-:W-:Y:S01]  /*1c90*/  FMUL.FTZ R57, R57, UR5 ;  /* 0x0000000539397c20 */ /* 0x000fe20008410000 */
[----:B------:R-:W-:Y:S01]  /*1ca0*/  FMUL.FTZ R60, R60, UR5 ;  /* 0x000000053c3c7c20 */ /* 0x000fe20008410000 */
[----:B------:R-:W-:-:S02]  /*1cb0*/  IMAD.U32 R8, RZ, RZ, UR4 ;  /* 0x00000004ff087e24 */ /* 0x000fc4000f8e00ff */
[----:B------:R-:W-:Y:S01]  /*1cc0*/  FMUL.FTZ R30, R30, UR5 ;  /* 0x000000051e1e7c20 */ /* 0x000fe20008410000 */
[----:B------:R-:W-:Y:S01]  /*1cd0*/  FMUL.FTZ R61, R61, UR5 ;  /* 0x000000053d3d7c20 */ /* 0x000fe20008410000 */
[----:B------:R-:W0:Y:S01]  /*1ce0*/  MUFU.TANH R36, R36 ;  /* 0x0000002400247308 */ /* 0x000e220000002400 */
[----:B------:R-:W-:Y:S02]  /*1cf0*/  IMAD R8, R7, -0x2, R8 ;  /* 0xfffffffe07087824 */ /* 0x000fe400078e0208 */
[----:B------:R-:W-:Y:S01]  /*1d00*/  FMUL.FTZ R31, R31, UR5 ;  /* 0x000000051f1f7c20 */ /* 0x000fe20008410000 */
[----:B------:R-:W-:Y:S01]  /*1d10*/  FMUL.FTZ R64, R64, UR5 ;  /* 0x0000000540407c20 */ /* 0x000fe20008410000 */
[----:B------:R-:W-:Y:S01]  /*1d20*/  FMUL.FTZ R65, R65, UR5 ;  /* 0x0000000541417c20 */ /* 0x000fe20008410000 */
[----:B------:R-:W-:Y:S01]  /*1d30*/  FMUL.FTZ R68, R68, UR5 ;  /* 0x0000000544447c20 */ /* 0x000fe20008410000 */
[----:B------:R-:W-:Y:S01]  /*1d40*/  IADD3 R11, R8, 0x1, -R11 ;  /* 0x00000001080b7810 */ /* 0x000fe20007ffe80b */
[----:B------:R-:W-:Y:S01]  /*1d50*/  FMUL.FTZ R34, R34, UR5 ;  /* 0x0000000522227c20 */ /* 0x000fe20008410000 */
[----:B------:R-:W0:Y:S01]  /*1d60*/  MUFU.TANH R37, R37 ;  /* 0x0000002500257308 */ /* 0x000e220000002400 */
[----:B------:R-:W-:Y:S01]  /*1d70*/  FMUL.FTZ R69, R69, UR5 ;  /* 0x0000000545457c20 */ /* 0x000fe20008410000 */
[----:B------:R-:W-:Y:S01]  /*1d80*/  FMUL.FTZ R35, R35, UR5 ;  /* 0x0000000523237c20 */ /* 0x000fe20008410000 */
[----:B------:R-:W0:Y:S01]  /*1d90*/  SHFL.IDX PT, R9, R9, 0x1, 0x1c1f ;  /* 0x003c1f0009097f89 */ /* 0x000e2200000e0000 */
[----:B------:R-:W-:Y:S01]  /*1da0*/  FMUL.FTZ R38, R38, UR5 ;  /* 0x0000000526267c20 */ /* 0x000fe20008410000 */
[----:B------:R-:W-:Y:S01]  /*1db0*/  ULDC UR7, c[0x0][0x988] ;  /* 0x0002620000077ab9 */ /* 0x000fe20000000800 */
[----:B--2---:R-:W-:Y:S01]  /*1dc0*/  VIADDMNMX R12, R12, R11, R8, PT ;  /* 0x0000000b0c0c7246 */ /* 0x004fe20003800108 */
[----:B------:R-:W-:Y:S01]  /*1dd0*/  FMUL.FTZ R39, R39, UR5 ;  /* 0x0000000527277c20 */ /* 0x000fe20008410000 */
[----:B------:R-:W2:Y:S01]  /*1de0*/  MUFU.TANH R40, R40 ;  /* 0x0000002800287308 */ /* 0x000ea20000002400 */
[----:B------:R-:W-:Y:S01]  /*1df0*/  FMUL.FTZ R42, R42, UR5 ;  /* 0x000000052a2a7c20 */ /* 0x000fe20008410000 */
[C---:B------:R-:W-:Y:S01]  /*1e00*/  ISETP.GT.AND P1, PT, R12.reuse, RZ, PT ;  /* 0x000000ff0c00720c */ /* 0x040fe20003f24270 */
[----:B------:R-:W-:Y:S01]  /*1e10*/  FMUL.FTZ R43, R43, UR5 ;  /* 0x000000052b2b7c20 */ /* 0x000fe20008410000 */
[----:B------:R-:W-:Y:S01]  /*1e20*/  ISETP.GT.AND P2, PT, R12, 0x1, PT ;  /* 0x000000010c00780c */ /* 0x000fe20003f44270 */
[----:B------:R-:W-:Y:S01]  /*1e30*/  FMUL.FTZ R46, R46, UR5 ;  /* 0x000000052e2e7c20 */ /* 0x000fe20008410000 */
[----:B------:R-:W-:Y:S01]  /*1e40*/  ISETP.GT.AND P3, PT, R12, 0x8, PT ;  /* 0x000000080c00780c */ /* 0x000fe20003f64270 */
[----:B------:R-:W-:Y:S01]  /*1e50*/  FMUL.FTZ R47, R47, UR5 ;  /* 0x000000052f2f7c20 */ /* 0x000fe20008410000 */
[----:B------:R-:W-:Y:S01]  /*1e60*/  FSEL R13, R24, -INF , P1 ;  /* 0xff800000180d7808 */ /* 0x000fe20000800000 */
[----:B------:R-:W2:Y:S01]  /*1e70*/  MUFU.TANH R41, R41 ;  /* 0x0000002900297308 */ /* 0x000ea20000002400 */
[----:B----4-:R-:W-:Y:S01]  /*1e80*/  FSEL R14, R14, -INF , P2 ;  /* 0xff8000000e0e7808 */ /* 0x010fe20001000000 */
[----:B------:R-:W-:Y:S01]  /*1e90*/  FMUL.FTZ R50, R50, UR5 ;  /* 0x0000000532327c20 */ /* 0x000fe20008410000 */
[----:B------:R-:W-:Y:S01]  /*1ea0*/  ISETP.GT.AND P1, PT, R12, 0x9, PT ;  /* 0x000000090c00780c */ /* 0x000fe20003f24270 */
[----:B------:R-:W-:Y:S01]  /*1eb0*/  FMUL.FTZ R51, R51, UR5 ;  /* 0x0000000533337c20 */ /* 0x000fe20008410000 */
[----:B-----5:R-:W-:Y:S01]  /*1ec0*/  FSEL R15, R15, -INF , P3 ;  /* 0xff8000000f0f7808 */ /* 0x020fe20001800000 */
[----:B------:R-:W-:Y:S01]  /*1ed0*/  FMUL.FTZ R54, R54, UR5 ;  /* 0x0000000536367c20 */ /* 0x000fe20008410000 */
[----:B------:R-:W-:Y:S01]  /*1ee0*/  FMNMX.FTZ R18, R13, R14, !PT ;  /* 0x0000000e0d127209 */ /* 0x000fe20007810000 */
[----:B------:R-:W4:Y:S01]  /*1ef0*/  MUFU.TANH R44, R44 ;  /* 0x0000002c002c7308 */ /* 0x000f220000002400 */
[----:B------:R-:W-:Y:S01]  /*1f00*/  ISETP.GT.AND P2, PT, R12, 0x10, PT ;  /* 0x000000100c00780c */ /* 0x000fe20003f44270 */
[----:B------:R-:W-:Y:S01]  /*1f10*/  FMUL.FTZ R55, R55, UR5 ;  /* 0x0000000537377c20 */ /* 0x000fe20008410000 */
[----:B-1----:R-:W-:Y:S01]  /*1f20*/  FSEL R16, R29, -INF , P1 ;  /* 0xff8000001d107808 */ /* 0x002fe20000800000 */
[----:B------:R-:W-:Y:S01]  /*1f30*/  FMUL.FTZ R58, R58, UR5 ;  /* 0x000000053a3a7c20 */ /* 0x000fe20008410000 */
[----:B------:R-:W-:Y:S01]  /*1f40*/  FMNMX.FTZ R19, R15, R18, !PT ;  /* 0x000000120f137209 */ /* 0x000fe20007810000 */
[----:B------:R-:W-:Y:S01]  /*1f50*/  FMUL.FTZ R59, R59, UR5 ;  /* 0x000000053b3b7c20 */ /* 0x000fe20008410000 */
[----:B------:R-:W-:Y:S01]  /*1f60*/  ISETP.GT.AND P1, PT, R12, 0x11, PT ;  /* 0x000000110c00780c */ /* 0x000fe20003f24270 */
[----:B------:R-:W1:Y:S01]  /*1f70*/  MUFU.TANH R45, R45 ;  /* 0x0000002d002d7308 */ /* 0x000e620000002400 */
[----:B---3--:R-:W-:Y:S01]  /*1f80*/  FSEL R17, R32, -INF , P2 ;  /* 0xff80000020117808 */ /* 0x008fe20001000000 */
[----:B------:R-:W-:Y:S01]  /*1f90*/  FMUL.FTZ R62, R62, UR5 ;  /* 0x000000053e3e7c20 */ /* 0x000fe20008410000 */
[----:B------:R-:W-:Y:S01]  /*1fa0*/  FMNMX.FTZ R20, R16, R19, !PT ;  /* 0x0000001310147209 */ /* 0x000fe20007810000 */
[----:B------:R-:W-:Y:S01]  /*1fb0*/  FMUL.FTZ R63, R63, UR5 ;  /* 0x000000053f3f7c20 */ /* 0x000fe20008410000 */
[----:B------:R-:W-:Y:S01]  /*1fc0*/  ISETP.GT.AND P2, PT, R12, 0x18, PT ;  /* 0x000000180c00780c */ /* 0x000fe20003f44270 */
[----:B------:R-:W-:Y:S01]  /*1fd0*/  FMUL.FTZ R66, R66, UR5 ;  /* 0x0000000542427c20 */ /* 0x000fe20008410000 */
[----:B------:R-:W-:Y:S01]  /*1fe0*/  FSEL R18, R33, -INF , P1 ;  /* 0xff80000021127808 */ /* 0x000fe20000800000 */
[----:B------:R-:W3:Y:S01]  /*1ff0*/  MUFU.TANH R48, R48 ;  /* 0x0000003000307308 */ /* 0x000ee20000002400 */
[----:B------:R-:W-:Y:S01]  /*2000*/  FMNMX.FTZ R21, R17, R20, !PT ;  /* 0x0000001411157209 */ /* 0x000fe20007810000 */
[----:B------:R-:W-:Y:S01]  /*2010*/  FMUL.FTZ R67, R67, UR5 ;  /* 0x0000000543437c20 */ /* 0x000fe20008410000 */
[----:B------:R-:W-:Y:S01]  /*2020*/  ISETP.GT.AND P1, PT, R12, 0x19, PT ;  /* 0x000000190c00780c */ /* 0x000fe20003f24270 */
[----:B------:R-:W-:Y:S01]  /*2030*/  FMUL.FTZ R70, R70, UR5 ;  /* 0x0000000546467c20 */ /* 0x000fe20008410000 */
[----:B0-----:R-:W-:Y:S01]  /*2040*/  FSEL R19, R36, -INF , P2 ;  /* 0xff80000024137808 */ /* 0x001fe20001000000 */
[----:B------:R-:W-:Y:S01]  /*2050*/  FMUL.FTZ R71, R71, UR5 ;  /* 0x0000000547477c20 */ /* 0x000fe20008410000 */
[----:B------:R-:W-:Y:S01]  /*2060*/  FMNMX.FTZ R22, R18, R21, !PT ;  /* 0x0000001512167209 */ /* 0x000fe20007810000 */
[----:B------:R-:W0:Y:S01]  /*2070*/  MUFU.TANH R49, R49 ;  /* 0x0000003100317308 */ /* 0x000e220000002400 */
[----:B------:R-:W-:Y:S01]  /*2080*/  ISETP.GT.AND P2, PT, R12, 0x20, PT ;  /* 0x000000200c00780c */ /* 0x000fe20003f44270 */
[----:B------:R-:W-:Y:S01]  /*2090*/  UIADD3 UR4, UR42, 0x22840, URZ ;  /* 0x000228402a047890 */ /* 0x000fe2000fffe03f */
[----:B------:R-:W-:-:S02]  /*20a0*/  FSEL R20, R37, -INF , P1 ;  /* 0xff80000025147808 */ /* 0x000fc40000800000 */
[----:B------:R-:W-:Y:S01]  /*20b0*/  FMNMX.FTZ R23, R19, R22, !PT ;  /* 0x0000001613177209 */ /* 0x000fe20007810000 */
[----:B------:R-:W-:Y:S01]  /*20c0*/  UPRMT UR4, UR25, 0x654, UR4 ;  /* 0x0000065419047896 */ /* 0x000fe20008000004 */
[----:B------:R-:W-:Y:S01]  /*20d0*/  ISETP.GT.AND P1, PT, R12, 0x21, PT ;  /* 0x000000210c00780c */ /* 0x000fe20003f24270 */
[----:B------:R-:W5:Y:S01]  /*20e0*/  MUFU.TANH R52, R52 ;  /* 0x0000003400347308 */ /* 0x000f620000002400 */
[----:B--2---:R-:W-:Y:S02]  /*20f0*/  FSEL R21, R40, -INF , P2 ;  /* 0xff80000028157808 */ /* 0x004fe40001000000 */
[----:B------:R-:W-:Y:S02]  /*2100*/  FMNMX.FTZ R24, R20, R23, !PT ;  /* 0x0000001714187209 */ /* 0x000fe40007810000 */
[C---:B------:R-:W-:Y:S02]  /*2110*/  ISETP.GT.AND P2, PT, R12.reuse, 0x28, PT ;  /* 0x000000280c00780c */ /* 0x040fe40003f44270 */
[----:B------:R-:W-:Y:S01]  /*2120*/  FSEL R22, R41, -INF , P1 ;  /* 0xff80000029167808 */ /* 0x000fe20000800000 */
[----:B------:R-:W2:Y:S01]  /*2130*/  MUFU.TANH R53, R53 ;  /* 0x0000003500357308 */ /* 0x000ea20000002400 */
[----:B------:R-:W-:Y:S01]  /*2140*/  FMNMX.FTZ R25, R21, R24, !PT ;  /* 0x0000001815197209 */ /* 0x000fe20007810000 */
[----:B------:R-:W-:Y:S01]  /*2150*/  SYNCS.ARRIVE.TRANS64.RED.A1T0 RZ, [UR4], RZ ;  /* 0x000000ffffff79a7 */ /* 0x000fe20008100404 */
[----:B------:R-:W-:-:S02]  /*2160*/  ISETP.GT.AND P1, PT, R12, 0x29, PT ;  /* 0x000000290c00780c */ /* 0x000fc40003f24270 */
[----:B----4-:R-:W-:Y:S02]  /*2170*/  FSEL R23, R44, -INF , P2 ;  /* 0xff8000002c177808 */ /* 0x010fe40001000000 */
[----:B------:R-:W-:Y:S01]  /*2180*/  FMNMX.FTZ R26, R22, R25, !PT ;  /* 0x00000019161a7209 */ /* 0x000fe20007810000 */
[----:B------:R-:W4:Y:S01]  /*2190*/  MUFU.TANH R56, R56 ;  /* 0x0000003800387308 */ /* 0x000f220000002400 */
[C---:B------:R-:W-:Y:S02]  /*21a0*/  ISETP.GT.AND P2, PT, R12.reuse, 0x30, PT ;  /* 0x000000300c00780c */ /* 0x040fe40003f44270 */
[----:B-1----:R-:W-:Y:S02]  /*21b0*/  FSEL R24, R45, -INF , P1 ;  /* 0xff8000002d187808 */ /* 0x002fe40000800000 */
[----:B------:R-:W-:Y:S02]  /*21c0*/  FMNMX.FTZ R27, R23, R26, !PT ;  /* 0x0000001a171b7209 */ /* 0x000fe40007810000 */
[----:B------:R-:W-:Y:S01]  /*21d0*/  ISETP.GT.AND P1, PT, R12, 0x31, PT ;  /* 0x000000310c00780c */ /* 0x000fe20003f24270 */
[----:B------:R-:W1:Y:S01]  /*21e0*/  MUFU.TANH R57, R57 ;  /* 0x0000003900397308 */ /* 0x000e620000002400 */
[----:B---3--:R-:W-:-:S02]  /*21f0*/  FSEL R25, R48, -INF , P2 ;  /* 0xff80000030197808 */ /* 0x008fc40001000000 */
[----:B------:R-:W-:Y:S02]  /*2200*/  FMNMX.FTZ R28, R24, R27, !PT ;  /* 0x0000001b181c7209 */ /* 0x000fe40007810000 */
[C---:B------:R-:W-:Y:S02]  /*2210*/  ISETP.GT.AND P2, PT, R12.reuse, 0x38, PT ;  /* 0x000000380c00780c */ /* 0x040fe40003f44270 */
[----:B0-----:R-:W-:Y:S01]  /*2220*/  FSEL R26, R49, -INF , P1 ;  /* 0xff800000311a7808 */ /* 0x001fe20000800000 */
[----:B------:R0:W-:Y:S01]  /*2230*/  MUFU.TANH R72, R30 ;  /* 0x0000001e00487308 */ /* 0x0001e20000002400 */
[----:B------:R-:W-:Y:S02]  /*2240*/  FMNMX.FTZ R29, R25, R28, !PT ;  /* 0x0000001c191d7209 */ /* 0x000fe40007810000 */
[----:B------:R-:W-:Y:S02]  /*2250*/  ISETP.GT.AND P1, PT, R12, 0x39, PT ;  /* 0x000000390c00780c */ /* 0x000fe40003f24270 */
[----:B-----5:R-:W-:-:S02]  /*2260*/  FSEL R27, R52, -INF , P2 ;  /* 0xff800000341b7808 */ /* 0x020fc40001000000 */
[----:B------:R-:W-:Y:S01]  /*2270*/  ISETP.GT.AND P2, PT, R12, 0x40, PT ;  /* 0x000000400c00780c */ /* 0x000fe20003f44270 */
[----:B------:R-:W3:Y:S01]  /*2280*/  MUFU.TANH R60, R60 ;  /* 0x0000003c003c7308 */ /* 0x000ee20000002400 */
[----:B0-----:R-:W-:Y:S02]  /*2290*/  FMNMX.FTZ R30, R26, R29, !PT ;  /* 0x0000001d1a1e7209 */ /* 0x001fe40007810000 */
[----:B--2---:R-:W-:Y:S02]  /*22a0*/  FSEL R28, R53, -INF , P1 ;  /* 0xff800000351c7808 */ /* 0x004fe40000800000 */
[----:B------:R-:W-:Y:S02]  /*22b0*/  ISETP.GT.AND P1, PT, R12, 0x41, PT ;  /* 0x000000410c00780c */ /* 0x000fe40003f24270 */
[----:B----4-:R-:W-:Y:S01]  /*22c0*/  FSEL R29, R56, -INF , P2 ;  /* 0xff800000381d7808 */ /* 0x010fe20001000000 */
[----:B------:R0:W-:Y:S01]  /*22d0*/  MUFU.TANH R73, R31 ;  /* 0x0000001f00497308 */ /* 0x0001e20000002400 */
[----:B------:R-:W-:-:S02]  /*22e0*/  ISETP.GT.AND P2, PT, R12, 0x48, PT ;  /* 0x000000480c00780c */ /* 0x000fc40003f44270 */
[----:B------:R-:W-:-:S04]  /*22f0*/  VIADDMNMX R9, R9, R11, R8, PT ;  /* 0x0000000b09097246 */ /* 0x000fc80003800108 */
[----:B------:R-:W-:Y:S01]  /*2300*/  ISETP.GT.AND P3, PT, R9, 0x8, PT ;  /* 0x000000080900780c */ /* 0x000fe20003f64270 */
[----:B------:R-:W2:Y:S01]  /*2310*/  MUFU.TANH R61, R61 ;  /* 0x0000003d003d7308 */ /* 0x000ea20000002400 */
[----:B0-----:R-:W-:Y:S02]  /*2320*/  FMNMX.FTZ R31, R27, R30, !PT ;  /* 0x0000001e1b1f7209 */ /* 0x001fe40007810000 */
[----:B-1----:R-:W-:Y:S02]  /*2330*/  FSEL R30, R57, -INF , P1 ;  /* 0xff800000391e7808 */ /* 0x002fe40000800000 */
[----:B------:R-:W-:Y:S02]  /*2340*/  FMNMX.FTZ R32, R28, R31, !PT ;  /* 0x0000001f1c207209 */ /* 0x000fe40007810000 */
[----:B------:R-:W-:Y:S01]  /*2350*/  ISETP.GT.AND P1, PT, R12, 0x49, PT ;  /* 0x000000490c00780c */ /* 0x000fe20003f24270 */
[----:B------:R-:W0:Y:S01]  /*2360*/  MUFU.TANH R64, R64 ;  /* 0x0000004000407308 */ /* 0x000e220000002400 */
[----:B------:R-:W-:-:S02]  /*2370*/  FMNMX.FTZ R33, R29, R32, !PT ;  /* 0x000000201d217209 */ /* 0x000fc40007810000 */
[----:B---3--:R-:W-:Y:S02]  /*2380*/  FSEL R31, R60, -INF , P2 ;  /* 0xff8000003c1f7808 */ /* 0x008fe40001000000 */
[C---:B------:R-:W-:Y:S02]  /*2390*/  ISETP.GT.AND P2, PT, R12.reuse, 0x50, PT ;  /* 0x000000500c00780c */ /* 0x040fe40003f44270 */
[----:B------:R-:W-:Y:S01]  /*23a0*/  ISETP.GT.AND P4, PT, R9, 0x9, PT ;  /* 0x000000090900780c */ /* 0x000fe20003f84270 */
[----:B------:R-:W1:Y:S01]  /*23b0*/  MUFU.TANH R65, R65 ;  /* 0x0000004100417308 */ /* 0x000e620000002400 */
[----:B--2---:R-:W-:Y:S02]  /*23c0*/  FSEL R32, R61, -INF , P1 ;  /* 0xff8000003d207808 */ /* 0x004fe40000800000 */
[----:B------:R-:W-:Y:S02]  /*23d0*/  ISETP.GT.AND P1, PT, R12, 0x51, PT ;  /* 0x000000510c00780c */ /* 0x000fe40003f24270 */
[----:B------:R-:W-:-:S03]  /*23e0*/  FSEL R11, R72, -INF , P3 ;  /* 0xff800000480b7808 */ /* 0x000fc60001800000 */
[----:B------:R2:W-:Y:S08]  /*23f0*/  MUFU.TANH R74, R34 ;  /* 0x00000022004a7308 */ /* 0x0005f00000002400 */
[----:B------:R-:W3:Y:S01]  /*2400*/  MUFU.TANH R68, R68 ;  /* 0x0000004400447308 */ /* 0x000ee20000002400 */
[----:B--2---:R-:W-:Y:S02]  /*2410*/  FMNMX.FTZ R34, R30, R33, !PT ;  /* 0x000000211e227209 */ /* 0x004fe40007810000 */
[----:B0-----:R-:W-:-:S02]  /*2420*/  FSEL R33, R64, -INF , P2 ;  /* 0xff80000040217808 */ /* 0x001fc40001000000 */
[----:B------:R-:W-:-:S03]  /*2430*/  ISETP.GT.AND P2, PT, R12, 0x58, PT ;  /* 0x000000580c00780c */ /* 0x000fc60003f44270 */
[----:B------:R0:W-:Y:S08]  /*2440*/  MUFU.TANH R75, R35 ;  /* 0x00000023004b7308 */ /* 0x0001f00000002400 */
[----:B------:R-:W2:Y:S01]  /*2450*/  MUFU.TANH R69, R69 ;  /* 0x0000004500457308 */ /* 0x000ea20000002400 */
[----:B0-----:R-:W-:Y:S02]  /*2460*/  FMNMX.FTZ R35, R31, R34, !PT ;  /* 0x000000221f237209 */ /* 0x001fe40007810000 */
[----:B-1----:R-:W-:-:S02]  /*2470*/  FSEL R34, R65, -INF , P1 ;  /* 0xff80000041227808 */ /* 0x002fc40000800000 */
[----:B------:R-:W-:Y:S02]  /*2480*/  FMNMX.FTZ R36, R32, R35, !PT ;  /* 0x0000002320247209 */ /* 0x000fe40007810000 */
[----:B------:R-:W-:Y:S01]  /*2490*/  ISETP.GT.AND P1, PT, R12, 0x59, PT ;  /* 0x000000590c00780c */ /* 0x000fe20003f24270 */
[----:B------:R-:W0:Y:S01]  /*24a0*/  MUFU.TANH R4, R4 ;  /* 0x0000000400047308 */ /* 0x000e220000002400 */
[----:B------:R-:W-:Y:S02]  /*24b0*/  FMNMX.FTZ R35, R33, R36, !PT ;  /* 0x0000002421237209 */ /* 0x000fe40007810000 */
[----:B---3--:R-:W-:Y:S02]  /*24c0*/  FSEL R12, R68, -INF , P2 ;  /* 0xff800000440c7808 */ /* 0x008fe40001000000 */
[----:B------:R-:W-:Y:S02]  /*24d0*/  FMNMX.FTZ R37, R34, R35, !PT ;  /* 0x0000002322257209 */ /* 0x000fe40007810000 */
[----:B------:R-:W-:Y:S01]  /*24e0*/  ISETP.GT.AND P2, PT, R9, 0x1, PT ;  /* 0x000000010900780c */ /* 0x000fe20003f44270 */
[----:B------:R-:W1:Y:S01]  /*24f0*/  MUFU.TANH R5, R5 ;  /* 0x0000000500057308 */ /* 0x000e620000002400 */
[----:B--2---:R-:W-:-:S02]  /*2500*/  FSEL R35, R69, -INF , P1 ;  /* 0xff80000045237808 */ /* 0x004fc40000800000 */
[----:B------:R-:W-:Y:S02]  /*2510*/  FMNMX.FTZ R36, R12, R37, !PT ;  /* 0x000000250c247209 */ /* 0x000fe40007810000 */
[----:B------:R-:W-:Y:S02]  /*2520*/  ISETP.GT.AND P1, PT, R9, RZ, PT ;  /* 0x000000ff0900720c */ /* 0x000fe40003f24270 */
[----:B------:R-:W-:Y:S01]  /*2530*/  FMNMX.FTZ R36, R35, R36, !PT ;  /* 0x0000002423247209 */ /* 0x000fe20007810000 */
[----:B------:R2:W3:Y:S01]  /*2540*/  MUFU.TANH R76, R38 ;  /* 0x00000026004c7308 */ /* 0x0004e20000002400 */
[----:B0-----:R-:W-:Y:S02]  /*2550*/  FSEL R4, R4, -INF , P1 ;  /* 0xff80000004047808 */ /* 0x001fe40000800000 */
[----:B------:R-:W-:Y:S01]  /*2560*/  ISETP.GT.AND P1, PT, R9, 0x10, PT ;  /* 0x000000100900780c */ /* 0x000fe20003f24270 */
[----:B------:R-:W0:Y:S04]  /*2570*/  SHFL.BFLY PT, R37, R36, 0x2, 0x1f ;  /* 0x0c401f0024257f89 */ /* 0x000e2800000e0000 */
[----:B------:R4:W5:Y:S01]  /*2580*/  MUFU.TANH R77, R39 ;  /* 0x00000027004d7308 */ /* 0x0009620000002400 */
[----:B-1----:R-:W-:-:S04]  /*2590*/  FSEL R5, R5, -INF , P2 ;  /* 0xff80000005057808 */ /* 0x002fc80001000000 */
[----:B--2---:R-:W-:-:S03]  /*25a0*/  FMNMX.FTZ R38, R4, R5, !PT ;  /* 0x0000000504267209 */ /* 0x004fc60007810000 */
[----:B------:R1:W2:Y:S01]  /*25b0*/  MUFU.TANH R78, R42 ;  /* 0x0000002a004e7308 */ /* 0x0002a20000002400 */
[----:B----4-:R-:W-:-:S07]  /*25c0*/  FMNMX.FTZ R39, R11, R38, !PT ;  /* 0x000000260b277209 */ /* 0x010fce0007810000 */
[----:B------:R4:W2:Y:S01]  /*25d0*/  MUFU.TANH R79, R43 ;  /* 0x0000002b004f7308 */ /* 0x0008a20000002400 */
[----:B0-----:R-:W-:-:S07]  /*25e0*/  FMNMX.FTZ R37, R36, R37, !PT ;  /* 0x0000002524257209 */ /* 0x001fce0007810000 */
[----:B------:R-:W0:Y:S01]  /*25f0*/  MUFU.TANH R46, R46 ;  /* 0x0000002e002e7308 */ /* 0x000e220000002400 */
[----:B------:R-:W3:Y:S07]  /*2600*/  SHFL.BFLY PT, R36, R37, 0x1, 0x1f ;  /* 0x0c201f0025247f89 */ /* 0x000eee00000e0000 */
[----:B------:R-:W0:Y:S08]  /*2610*/  MUFU.TANH R47, R47 ;  /* 0x0000002f002f7308 */ /* 0x000e300000002400 */
[----:B------:R-:W0:Y:S08]  /*2620*/  MUFU.TANH R50, R50 ;  /* 0x0000003200327308 */ /* 0x000e300000002400 */
[----:B------:R-:W0:Y:S01]  /*2630*/  MUFU.TANH R48, R51 ;  /* 0x0000003300307308 */ /* 0x000e220000002400 */
[----:B---3--:R-:W-:-:S02]  /*2640*/  FMNMX.FTZ R8, R37, R36, !PT ;  /* 0x0000002425087209 */ /* 0x008fc40007810000 */
[----:B------:R-:W-:Y:S02]  /*2650*/  FSEL R37, R74, -INF , P1 ;  /* 0xff8000004a257808 */ /* 0x000fe40000800000 */
[C---:B------:R-:W-:Y:S01]  /*2660*/  FSETP.NEU.FTZ.AND P2, PT, R8.reuse, -INF , PT ;  /* 0xff8000000800780b */ /* 0x040fe20003f5d000 */
[----:B------:R-:W-:Y:S01]  /*2670*/  FMUL.FTZ R36, R8, UR7 ;  /* 0x0000000708247c20 */ /* 0x000fe20008410000 */
[----:B------:R-:W-:Y:S01]  /*2680*/  ISETP.GT.AND P1, PT, R9, 0x18, PT ;  /* 0x000000180900780c */ /* 0x000fe20003f24270 */
[----:B------:R-:W3:Y:S03]  /*2690*/  MUFU.TANH R54, R54 ;  /* 0x0000003600367308 */ /* 0x000ee60000002400 */
[----:B------:R-:W-:Y:S02]  /*26a0*/  FSEL R49, R36, RZ, P2 ;  /* 0x000000ff24317208 */ /* 0x000fe40001000000 */
[----:B------:R-:W-:-:S02]  /*26b0*/  FSEL R36, R73, -INF , P4 ;  /* 0xff80000049247808 */ /* 0x000fc40002000000 */
[----:B------:R-:W-:Y:S01]  /*26c0*/  ISETP.GT.AND P2, PT, R9, 0x11, PT ;  /* 0x000000110900780c */ /* 0x000fe20003f44270 */
[--C-:B-1----:R-:W-:Y:S01]  /*26d0*/  FFMA.FTZ R42, R13, UR7, -R49.reuse ;  /* 0x000000070d2a7c23 */ /* 0x102fe20008010831 */
[----:B------:R-:W-:Y:S01]  /*26e0*/  FMNMX.FTZ R38, R36, R39, !PT ;  /* 0x0000002724267209 */ /* 0x000fe20007810000 */
[--C-:B----4-:R-:W-:Y:S01]  /*26f0*/  FFMA.FTZ R43, R14, UR7, -R49.reuse ;  /* 0x000000070e2b7c23 */ /* 0x110fe20008010831 */
[----:B------:R-:W-:Y:S01]  /*2700*/  FSEL R13, R75, -INF , P2 ;  /* 0xff8000004b0d7808 */ /* 0x000fe20001000000 */
[----:B------:R1:W-:Y:S01]  /*2710*/  MUFU.EX2 R168, R42 ;  /* 0x0000002a00a87308 */ /* 0x0003e20000000800 */
[----:B------:R-:W-:Y:S01]  /*2720*/  FMNMX.FTZ R40, R37, R38, !PT ;  /* 0x0000002625287209 */ /* 0x000fe20007810000 */
[--C-:B------:R-:W-:Y:S01]  /*2730*/  FFMA.FTZ R44, R15, UR7, -R49.reuse ;  /* 0x000000070f2c7c23 */ /* 0x100fe20008010831 */
[----:B------:R-:W-:Y:S01]  /*2740*/  ISETP.GT.AND P2, PT, R9, 0x19, PT ;  /* 0x000000190900780c */ /* 0x000fe20003f44270 */
[--C-:B------:R-:W-:Y:S01]  /*2750*/  FFMA.FTZ R45, R16, UR7, -R49.reuse ;  /* 0x00000007102d7c23 */ /* 0x100fe20008010831 */
[----:B------:R-:W-:Y:S01]  /*2760*/  FSEL R38, R76, -INF , P1 ;  /* 0xff8000004c267808 */ /* 0x000fe20000800000 */
[--C-:B------:R-:W-:Y:S01]  /*2770*/  FFMA.FTZ R52, R21, UR7, -R49.reuse ;  /* 0x0000000715347c23 */ /* 0x100fe20008010831 */
[----:B------:R-:W-:Y:S01]  /*2780*/  FMNMX.FTZ R39, R13, R40, !PT ;  /* 0x000000280d277209 */ /* 0x000fe20007810000 */
[----:B------:R-:W4:Y:S01]  /*2790*/  MUFU.TANH R55, R55 ;  /* 0x0000003700377308 */ /* 0x000f220000002400 */
[----:B------:R-:W-:Y:S01]  /*27a0*/  ISETP.GT.AND P1, PT, R9, 0x20, PT ;  /* 0x000000200900780c */ /* 0x000fe20003f24270 */
[--C-:B------:R-:W-:Y:S01]  /*27b0*/  FFMA.FTZ R23, R23, UR7, -R49.reuse ;  /* 0x0000000717177c23 */ /* 0x100fe20008010831 */
[----:B-----5:R-:W-:Y:S01]  /*27c0*/  FSEL R14, R77, -INF , P2 ;  /* 0xff8000004d0e7808 */ /* 0x020fe20001000000 */
[--C-:B------:R-:W-:Y:S01]  /*27d0*/  FFMA.FTZ R25, R25, UR7, -R49.reuse ;  /* 0x0000000719197c23 */ /* 0x100fe20008010831 */
[----:B------:R-:W-:Y:S01]  /*27e0*/  FMNMX.FTZ R41, R38, R39, !PT ;  /* 0x0000002726297209 */ /* 0x000fe20007810000 */
[--C-:B------:R-:W-:Y:S01]  /*27f0*/  FFMA.FTZ R26, R26, UR7, -R49.reuse ;  /* 0x000000071a1a7c23 */ /* 0x100fe20008010831 */
[----:B------:R-:W-:Y:S01]  /*2800*/  ISETP.GT.AND P2, PT, R9, 0x21, PT ;  /* 0x000000210900780c */ /* 0x000fe20003f44270 */
[----:B------:R5:W-:Y:S01]  /*2810*/  MUFU.EX2 R51, R43 ;  /* 0x0000002b00337308 */ /* 0x000be20000000800 */
[----:B--2---:R-:W-:Y:S01]  /*2820*/  FSEL R39, R78, -INF , P1 ;  /* 0xff8000004e277808 */ /* 0x004fe20000800000 */
[--C-:B------:R-:W-:Y:S01]  /*2830*/  FFMA.FTZ R27, R27, UR7, -R49.reuse ;  /* 0x000000071b1b7c23 */ /* 0x100fe20008010831 */
[----:B------:R-:W-:Y:S01]  /*2840*/  FMNMX.FTZ R40, R14, R41, !PT ;  /* 0x000000290e287209 */ /* 0x000fe20007810000 */
[--C-:B------:R-:W-:Y:S01]  /*2850*/  FFMA.FTZ R28, R28, UR7, -R49.reuse ;  /* 0x000000071c1c7c23 */ /* 0x100fe20008010831 */
[----:B------:R-:W-:Y:S01]  /*2860*/  ISETP.GT.AND P1, PT, R9, 0x28, PT ;  /* 0x000000280900780c */ /* 0x000fe20003f24270 */
[--C-:B------:R-:W-:Y:S01]  /*2870*/  FFMA.FTZ R29, R29, UR7, -R49.reuse ;  /* 0x000000071d1d7c23 */ /* 0x100fe20008010831 */
[----:B------:R-:W-:Y:S01]  /*2880*/  FSEL R15, R79, -INF , P2 ;  /* 0xff8000004f0f7808 */ /* 0x000fe20001000000 */
[----:B------:R-:W-:Y:S01]  /*2890*/  MUFU.TANH R58, R58 ;  /* 0x0000003a003a7308 */ /* 0x000fe20000002400 */
[----:B-1----:R-:W-:Y:S01]  /*28a0*/  FMNMX.FTZ R42, R39, R40, !PT ;  /* 0x00000028272a7209 */ /* 0x002fe20007810000 */
[--C-:B------:R-:W-:Y:S01]  /*28b0*/  FFMA.FTZ R30, R30, UR7, -R49.reuse ;  /* 0x000000071e1e7c23 */ /* 0x100fe20008010831 */
[----:B------:R-:W-:Y:S01]  /*28c0*/  ISETP.GT.AND P2, PT, R9, 0x29, PT ;  /* 0x000000290900780c */ /* 0x000fe20003f44270 */
[--C-:B------:R-:W-:Y:S01]  /*28d0*/  FFMA.FTZ R31, R31, UR7, -R49.reuse ;  /* 0x000000071f1f7c23 */ /* 0x100fe20008010831 */
[----:B0-----:R-:W-:Y:S01]  /*28e0*/  FSEL R40, R46, -INF , P1 ;  /* 0xff8000002e287808 */ /* 0x001fe20000800000 */
[--C-:B------:R-:W-:Y:S01]  /*28f0*/  FFMA.FTZ R46, R17, UR7, -R49.reuse ;  /* 0x00000007112e7c23 */ /* 0x100fe20008010831 */
[----:B------:R-:W-:Y:S01]  /*2900*/  FMNMX.FTZ R41, R15, R42, !PT ;  /* 0x0000002a0f297209 */ /* 0x000fe20007810000 */
[----:B------:R-:W0:Y:S01]  /*2910*/  MUFU.TANH R59, R59 ;  /* 0x0000003b003b7308 */ /* 0x000e220000002400 */
[----:B------:R-:W-:Y:S01]  /*2920*/  ISETP.GT.AND P1, PT, R9, 0x30, PT ;  /* 0x000000300900780c */ /* 0x000fe20003f24270 */
[--C-:B------:R-:W-:Y:S01]  /*2930*/  FFMA.FTZ R32, R32, UR7, -R49.reuse ;  /* 0x0000000720207c23 */ /* 0x100fe20008010831 */
[----:B------:R-:W-:Y:S01]  /*2940*/  FSEL R16, R47, -INF , P2 ;  /* 0xff8000002f107808 */ /* 0x000fe20001000000 */
[--C-:B------:R-:W-:Y:S01]  /*2950*/  FFMA.FTZ R47, R18, UR7, -R49.reuse ;  /* 0x00000007122f7c23 */ /* 0x100fe20008010831 */
[----:B-----5:R-:W-:Y:S01]  /*2960*/  FMNMX.FTZ R43, R40, R41, !PT ;  /* 0x00000029282b7209 */ /* 0x020fe20007810000 */
[--C-:B------:R-:W-:Y:S01]  /*2970*/  FFMA.FTZ R33, R33, UR7, -R49.reuse ;  /* 0x0000000721217c23 */ /* 0x100fe20008010831 */
[C---:B------:R-:W-:Y:S01]  /*2980*/  ISETP.GT.AND P2, PT, R9.reuse, 0x31, PT ;  /* 0x000000310900780c */ /* 0x040fe20003f44270 */
[----:B------:R1:W-:Y:S01]  /*2990*/  MUFU.EX2 R170, R44 ;  /* 0x0000002c00aa7308 */ /* 0x0003e20000000800 */
[----:B------:R-:W-:Y:S01]  /*29a0*/  FSEL R41, R50, -INF , P1 ;  /* 0xff80000032297808 */ /* 0x000fe20000800000 */
        /* <DEDUP_REMOVED lines=10> */
[----:B------:R-:W-:Y:S01]  /*2a50*/  FFMA.FTZ R35, R35, UR7, -R49 ;  /* 0x0000000723237c23 */ /* 0x000fe20008010831 */
[----:B---3--:R-:W-:-:S02]  /*2a60*/  FSEL R42, R54, -INF , P1 ;  /* 0xff800000362a7808 */ /* 0x008fc40000800000 */
[----:B------:R-:W-:Y:S01]  /*2a70*/  FMNMX.FTZ R43, R17, R44, !PT ;  /* 0x0000002c112b7209 */ /* 0x000fe20007810000 */
[----:B------:R-:W1:Y:S01]  /*2a80*/  MUFU.TANH R63, R63 ;  /* 0x0000003f003f7308 */ /* 0x000e620000002400 */
[----:B------:R-:W-:Y:S02]  /*2a90*/  ISETP.GT.AND P1, PT, R9, 0x40, PT ;  /* 0x000000400900780c */ /* 0x000fe40003f24270 */
[----:B----4-:R-:W-:Y:S02]  /*2aa0*/  FSEL R18, R55, -INF , P2 ;  /* 0xff80000037127808 */ /* 0x010fe40001000000 */
[----:B------:R-:W-:-:S03]  /*2ab0*/  ISETP.GT.AND P2, PT, R9, 0x41, PT ;  /* 0x000000410900780c */ /* 0x000fc60003f44270 */
[----:B------:R2:W-:Y:S01]  /*2ac0*/  MUFU.EX2 R53, R45 ;  /* 0x0000002d00357308 */ /* 0x0005e20000000800 */
[----:B0-----:R-:W-:Y:S02]  /*2ad0*/  FSEL R19, R59, -INF , P2 ;  /* 0xff8000003b137808 */ /* 0x001fe40001000000 */
[----:B------:R-:W-:-:S05]  /*2ae0*/  ISETP.GT.AND P2, PT, R9, 0x49, PT ;  /* 0x000000490900780c */ /* 0x000fca0003f44270 */
[----:B------:R-:W-:Y:S01]  /*2af0*/  MUFU.TANH R66, R66 ;  /* 0x0000004200427308 */ /* 0x000fe20000002400 */
[----:B--2---:R-:W-:Y:S02]  /*2b00*/  FMNMX.FTZ R45, R42, R43, !PT ;  /* 0x0000002b2a2d7209 */ /* 0x004fe40007810000 */
[----:B------:R-:W-:Y:S02]  /*2b10*/  FSEL R43, R58, -INF , P1 ;  /* 0xff8000003a2b7808 */ /* 0x000fe40000800000 */
[----:B------:R-:W-:Y:S02]  /*2b20*/  FMNMX.FTZ R44, R18, R45, !PT ;  /* 0x0000002d122c7209 */ /* 0x000fe40007810000 */
[----:B------:R-:W-:Y:S01]  /*2b30*/  ISETP.GT.AND P1, PT, R9, 0x48, PT ;  /* 0x000000480900780c */ /* 0x000fe20003f24270 */
[----:B------:R-:W0:Y:S01]  /*2b40*/  MUFU.TANH R67, R67 ;  /* 0x0000004300437308 */ /* 0x000e220000002400 */
[----:B-1----:R-:W-:Y:S02]  /*2b50*/  FSEL R20, R63, -INF , P2 ;  /* 0xff8000003f147808 */ /* 0x002fe40001000000 */
[----:B------:R-:W-:-:S05]  /*2b60*/  ISETP.GT.AND P2, PT, R9, 0x51, PT ;  /* 0x000000510900780c */ /* 0x000fca0003f44270 */
[----:B------:R1:W-:Y:S08]  /*2b70*/  MUFU.EX2 R164, R46 ;  /* 0x0000002e00a47308 */ /* 0x0003f00000000800 */
[----:B------:R-:W2:Y:S01]  /*2b80*/  MUFU.TANH R70, R70 ;  /* 0x0000004600467308 */ /* 0x000ea20000002400 */
[----:B-1----:R-:W-:Y:S02]  /*2b90*/  FMNMX.FTZ R46, R43, R44, !PT ;  /* 0x0000002c2b2e7209 */ /* 0x002fe40007810000 */
[----:B------:R-:W-:-:S02]  /*2ba0*/  FSEL R44, R62, -INF , P1 ;  /* 0xff8000003e2c7808 */ /* 0x000fc40000800000 */
[----:B------:R-:W-:Y:S02]  /*2bb0*/  FMNMX.FTZ R45, R19, R46, !PT ;  /* 0x0000002e132d7209 */ /* 0x000fe40007810000 */
[----:B------:R-:W-:Y:S01]  /*2bc0*/  ISETP.GT.AND P1, PT, R9, 0x50, PT ;  /* 0x000000500900780c */ /* 0x000fe20003f24270 */
[----:B------:R-:W1:Y:S01]  /*2bd0*/  MUFU.TANH R71, R71 ;  /* 0x0000004700477308 */ /* 0x000e620000002400 */
[----:B0-----:R-:W-:Y:S02]  /*2be0*/  FSEL R21, R67, -INF , P2 ;  /* 0xff80000043157808 */ /* 0x001fe40001000000 */
[----:B------:R-:W-:-:S05]  /*2bf0*/  ISETP.GT.AND P2, PT, R9, 0x59, PT ;  /* 0x000000590900780c */ /* 0x000fca0003f44270 */
[----:B------:R0:W-:Y:S08]  /*2c00*/  MUFU.EX2 R55, R47 ;  /* 0x0000002f00377308 */ /* 0x0001f00000000800 */
[----:B------:R3:W-:Y:S01]  /*2c10*/  MUFU.EX2 R166, R48 ;  /* 0x0000003000a67308 */ /* 0x0007e20000000800 */
[----:B0-----:R-:W-:Y:S02]  /*2c20*/  FMNMX.FTZ R47, R44, R45, !PT ;  /* 0x0000002d2c2f7209 */ /* 0x001fe40007810000 */
[----:B------:R-:W-:-:S02]  /*2c30*/  FSEL R45, R66, -INF , P1 ;  /* 0xff800000422d7808 */ /* 0x000fc40000800000 */
[----:B------:R-:W-:Y:S01]  /*2c40*/  FMNMX.FTZ R46, R20, R47, !PT ;  /* 0x0000002f142e7209 */ /* 0x000fe20007810000 */
[--C-:B------:R-:W-:Y:S01]  /*2c50*/  FFMA.FTZ R47, R22, UR7, -R49.reuse ;  /* 0x00000007162f7c23 */ /* 0x100fe20008010831 */
[----:B------:R-:W-:Y:S01]  /*2c60*/  ISETP.GT.AND P1, PT, R9, 0x58, PT ;  /* 0x000000580900780c */ /* 0x000fe20003f24270 */
[----:B------:R-:W-:Y:S01]  /*2c70*/  MUFU.EX2 R57, R50 ;  /* 0x0000003200397308 */ /* 0x000fe20000000800 */
[----:B---3--:R-:W-:Y:S02]  /*2c80*/  FMNMX.FTZ R48, R45, R46, !PT ;  /* 0x0000002e2d307209 */ /* 0x008fe40007810000 */
[----:B--2---:R-:W-:Y:S02]  /*2c90*/  FSEL R46, R70, -INF , P1 ;  /* 0xff800000462e7808 */ /* 0x004fe40000800000 */
[----:B------:R-:W-:Y:S01]  /*2ca0*/  FMNMX.FTZ R9, R21, R48, !PT ;  /* 0x0000003015097209 */ /* 0x000fe20007810000 */
[----:B------:R-:W-:Y:S01]  /*2cb0*/  FFMA.FTZ R48, R24, UR7, -R49 ;  /* 0x0000000718307c23 */ /* 0x000fe20008010831 */
[----:B-1----:R-:W-:Y:S01]  /*2cc0*/  FSEL R22, R71, -INF , P2 ;  /* 0xff80000047167808 */ /* 0x002fe20001000000 */
[----:B------:R-:W-:Y:S01]  /*2cd0*/  MUFU.EX2 R52, R52 ;  /* 0x0000003400347308 */ /* 0x000fe20000000800 */
[----:B------:R-:W-:-:S04]  /*2ce0*/  FMNMX.FTZ R9, R46, R9, !PT ;  /* 0x000000092e097209 */ /* 0x000fc80007810000 */
[----:B------:R-:W-:-:S03]  /*2cf0*/  FMNMX.FTZ R9, R22, R9, !PT ;  /* 0x0000000916097209 */ /* 0x000fc60007810000 */
[----:B------:R-:W0:Y:S02]  /*2d00*/  MUFU.EX2 R47, R47 ;  /* 0x0000002f002f7308 */ /* 0x000e240000000800 */
[----:B------:R-:W1:Y:S06]  /*2d10*/  SHFL.BFLY PT, R24, R9, 0x2, 0x1f ;  /* 0x0c401f0009187f89 */ /* 0x000e6c00000e0000 */
[----:B------:R-:W-:Y:S08]  /*2d20*/  MUFU.EX2 R23, R23 ;  /* 0x0000001700177308 */ /* 0x000ff00000000800 */
[----:B------:R-:W2:Y:S01]  /*2d30*/  MUFU.EX2 R48, R48 ;  /* 0x0000003000307308 */ /* 0x000ea20000000800 */
[----:B0-----:R-:W-:-:S07]  /*2d40*/  F2FP.F16.F32.PACK_AB R160, R47, R52 ;  /* 0x000000342fa0723e */ /* 0x001fce00000000ff */
[----:B------:R-:W-:Y:S01]  /*2d50*/  MUFU.EX2 R25, R25 ;  /* 0x0000001900197308 */ /* 0x000fe20000000800 */
[----:B-1----:R-:W-:-:S05]  /*2d60*/  FMNMX.FTZ R24, R9, R24, !PT ;  /* 0x0000001809187209 */ /* 0x002fca0007810000 */
[----:B------:R-:W0:Y:S02]  /*2d70*/  SHFL.BFLY PT, R9, R24, 0x1, 0x1f ;  /* 0x0c201f0018097f89 */ /* 0x000e2400000e0000 */
[----:B------:R-:W1:Y:S01]  /*2d80*/  MUFU.EX2 R26, R26 ;  /* 0x0000001a001a7308 */ /* 0x000e620000000800 */
[----:B--2---:R-:W-:-:S07]  /*2d90*/  F2FP.F16.F32.PACK_AB R162, R48, R23 ;  /* 0x0000001730a2723e */ /* 0x004fce00000000ff */
[----:B------:R-:W-:Y:S08]  /*2da0*/  MUFU.EX2 R27, R27 ;  /* 0x0000001b001b7308 */ /* 0x000ff00000000800 */
[----:B------:R-:W2:Y:S01]  /*2db0*/  MUFU.EX2 R28, R28 ;  /* 0x0000001c001c7308 */ /* 0x000ea20000000800 */
[----:B-1----:R-:W-:Y:S02]  /*2dc0*/  F2FP.F16.F32.PACK_AB R156, R26, R25 ;  /* 0x000000191a9c723e */ /* 0x002fe400000000ff */
[----:B0-----:R-:W-:-:S05]  /*2dd0*/  FMNMX.FTZ R9, R24, R9, !PT ;  /* 0x0000000918097209 */ /* 0x001fca0007810000 */
[----:B------:R-:W-:Y:S01]  /*2de0*/  MUFU.EX2 R29, R29 ;  /* 0x0000001d001d7308 */ /* 0x000fe20000000800 */
[C---:B------:R-:W-:Y:S01]  /*2df0*/  FSETP.NEU.FTZ.AND P1, PT, R9.reuse, -INF , PT ;  /* 0xff8000000900780b */ /* 0x040fe20003f3d000 */
[----:B------:R-:W-:-:S06]  /*2e00*/  FMUL.FTZ R24, R9, UR7 ;  /* 0x0000000709187c20 */ /* 0x000fcc0008410000 */
[----:B------:R-:W0:Y:S01]  /*2e10*/  MUFU.EX2 R30, R30 ;  /* 0x0000001e001e7308 */ /* 0x000e220000000800 */
[----:B------:R-:W-:Y:S02]  /*2e20*/  FSEL R24, R24, RZ, P1 ;  /* 0x000000ff18187208 */ /* 0x000fe40000800000 */
[----:B--2---:R-:W-:-:S03]  /*2e30*/  F2FP.F16.F32.PACK_AB R158, R28, R27 ;  /* 0x0000001b1c9e723e */ /* 0x004fc600000000ff */
        /* <DEDUP_REMOVED lines=26> */
[----:B------:R-:W-:Y:S01]  /*2fe0*/  FFMA.FTZ R22, R22, UR7, -R24 ;  /* 0x0000000716167c23 */ /* 0x000fe20008010818 */
[----:B0-----:R-:W-:-:S03]  /*2ff0*/  F2FP.F16.F32.PACK_AB R152, R30, R29 ;  /* 0x0000001d1e98723e */ /* 0x001fc600000000ff */
[----:B------:R-:W0:Y:S01]  /*3000*/  MUFU.EX2 R36, R36 ;  /* 0x0000002400247308 */ /* 0x000e220000000800 */
[----:B-1----:R-:W-:Y:S01]  /*3010*/  FADD.FTZ R56, R4, R5 ;  /* 0x0000000504387221 */ /* 0x002fe20000010000 */
[----:B------:R-:W-:-:S06]  /*3020*/  F2FP.F16.F32.PACK_AB R169, R5, R4 ;  /* 0x0000000405a9723e */ /* 0x000fcc00000000ff */
[----:B------:R-:W-:Y:S08]  /*3030*/  MUFU.EX2 R37, R37 ;  /* 0x0000002500257308 */ /* 0x000ff00000000800 */
[----:B------:R1:W2:Y:S01]  /*3040*/  MUFU.EX2 R50, R13 ;  /* 0x0000000d00327308 */ /* 0x0002a20000000800 */
[----:B0-----:R-:W-:-:S07]  /*3050*/  F2FP.F16.F32.PACK_AB R171, R36, R11 ;  /* 0x0000000b24ab723e */ /* 0x001fce00000000ff */
[----:B------:R-:W-:Y:S01]  /*3060*/  MUFU.EX2 R38, R38 ;  /* 0x0000002600267308 */ /* 0x000fe20000000800 */
[----:B-1----:R-:W-:Y:S01]  /*3070*/  FADD.FTZ R13, R168, R51 ;  /* 0x00000033a80d7221 */ /* 0x002fe20000010000 */
[----:B------:R-:W-:-:S03]  /*3080*/  F2FP.F16.F32.PACK_AB R168, R51, R168 ;  /* 0x000000a833a8723e */ /* 0x000fc600000000ff */
[----:B------:R-:W-:Y:S01]  /*3090*/  FADD.FTZ R58, R170, R13 ;  /* 0x0000000daa3a7221 */ /* 0x000fe20000010000 */
[----:B------:R-:W-:Y:S01]  /*30a0*/  FADD.FTZ R13, R11, R56 ;  /* 0x000000380b0d7221 */ /* 0x000fe20000010000 */
[----:B------:R-:W-:Y:S01]  /*30b0*/  F2FP.F16.F32.PACK_AB R170, R53, R170 ;  /* 0x000000aa35aa723e */ /* 0x000fe200000000ff */
[----:B------:R0:W-:Y:S01]  /*30c0*/  MUFU.EX2 R54, R15 ;  /* 0x0000000f00367308 */ /* 0x0001e20000000800 */
[----:B--2---:R-:W-:-:S07]  /*30d0*/  F2FP.F16.F32.PACK_AB R165, R50, R37 ;  /* 0x0000002532a5723e */ /* 0x004fce00000000ff */
[----:B------:R-:W-:Y:S01]  /*30e0*/  MUFU.EX2 R167, R14 ;  /* 0x0000000e00a77308 */ /* 0x000fe20000000800 */
[----:B0-----:R-:W-:-:S04]  /*30f0*/  FADD.FTZ R15, R53, R58 ;  /* 0x0000003a350f7221 */ /* 0x001fc80000010000 */
[----:B------:R-:W-:Y:S01]  /*3100*/  FADD.FTZ R56, R164, R15 ;  /* 0x0000000fa4387221 */ /* 0x000fe20000010000 */
[C---:B------:R-:W-:Y:S02]  /*3110*/  F2FP.F16.F32.PACK_AB R164, R55.reuse, R164 ;  /* 0x000000a437a4723e */ /* 0x040fe400000000ff */
[----:B------:R0:W-:Y:S01]  /*3120*/  MUFU.EX2 R163, R16 ;  /* 0x0000001000a37308 */ /* 0x0001e20000000800 */
[----:B------:R-:W-:-:S07]  /*3130*/  FADD.FTZ R15, R55, R56 ;  /* 0x00000038370f7221 */ /* 0x000fce0000010000 */
[----:B------:R-:W1:Y:S01]  /*3140*/  MUFU.EX2 R39, R39 ;  /* 0x0000002700277308 */ /* 0x000e620000000800 */
[----:B0-----:R-:W-:-:S04]  /*3150*/  FADD.FTZ R16, R36, R13 ;  /* 0x0000000d24107221 */ /* 0x001fc80000010000 */
[----:B------:R-:W-:Y:S01]  /*3160*/  FADD.FTZ R13, R37, R16 ;  /* 0x00000010250d7221 */ /* 0x000fe20000010000 */
[----:B------:R-:W-:Y:S01]  /*3170*/  FADD.FTZ R16, R166, R15 ;  /* 0x0000000fa6107221 */ /* 0x000fe20000010000 */
[----:B------:R-:W-:Y:S01]  /*3180*/  F2FP.F16.F32.PACK_AB R166, R57, R166 ;  /* 0x000000a639a6723e */ /* 0x000fe200000000ff */
[----:B------:R-:W0:Y:S01]  /*3190*/  MUFU.EX2 R40, R40 ;  /* 0x0000002800287308 */ /* 0x000e220000000800 */
[----:B------:R-:W-:-:S07]  /*31a0*/  FADD.FTZ R13, R50, R13 ;  /* 0x0000000d320d7221 */ /* 0x000fce0000010000 */
[----:B------:R2:W-:Y:S01]  /*31b0*/  MUFU.EX2 R159, R18 ;  /* 0x00000012009f7308 */ /* 0x0005e20000000800 */
[----:B-1----:R-:W-:-:S07]  /*31c0*/  F2FP.F16.F32.PACK_AB R161, R54, R39 ;  /* 0x0000002736a1723e */ /* 0x002fce00000000ff */
[----:B------:R-:W1:Y:S01]  /*31d0*/  MUFU.EX2 R41, R41 ;  /* 0x0000002900297308 */ /* 0x000e620000000800 */
[----:B--2---:R-:W-:Y:S01]  /*31e0*/  FADD.FTZ R18, R38, R13 ;  /* 0x0000000d26127221 */ /* 0x004fe20000010000 */
[----:B------:R-:W-:-:S03]  /*31f0*/  FADD.FTZ R13, R57, R16 ;  /* 0x00000010390d7221 */ /* 0x000fc60000010000 */
[C---:B------:R-:W-:Y:S01]  /*3200*/  FADD.FTZ R18, R167.reuse, R18 ;  /* 0x00000012a7127221 */ /* 0x040fe20000010000 */
[----:B------:R-:W-:Y:S01]  /*3210*/  FADD.FTZ R24, R52, R13 ;  /* 0x0000000d34187221 */ /* 0x000fe20000010000 */
[----:B------:R-:W-:Y:S01]  /*3220*/  F2FP.F16.F32.PACK_AB R167, R167, R38 ;  /* 0x00000026a7a7723e */ /* 0x000fe200000000ff */
[----:B------:R-:W2:Y:S01]  /*3230*/  MUFU.EX2 R14, R17 ;  /* 0x00000011000e7308 */ /* 0x000ea20000000800 */
[----:B------:R-:W-:Y:S01]  /*3240*/  FADD.FTZ R13, R39, R18 ;  /* 0x00000012270d7221 */ /* 0x000fe20000010000 */
[----:B------:R-:W-:-:S03]  /*3250*/  FADD.FTZ R24, R47, R24 ;  /* 0x000000182f187221 */ /* 0x000fc60000010000 */
[----:B------:R-:W-:Y:S01]  /*3260*/  FADD.FTZ R13, R54, R13 ;  /* 0x0000000d360d7221 */ /* 0x000fe20000010000 */
[----:B------:R-:W-:Y:S02]  /*3270*/  FADD.FTZ R5, R23, R24 ;  /* 0x0000001817057221 */ /* 0x000fe40000010000 */
[----:B------:R-:W3:Y:S01]  /*3280*/  MUFU.EX2 R42, R42 ;  /* 0x0000002a002a7308 */ /* 0x000ee20000000800 */
[----:B0-----:R-:W-:Y:S01]  /*3290*/  FADD.FTZ R4, R40, R13 ;  /* 0x0000000d28047221 */ /* 0x001fe20000010000 */
[----:B------:R-:W-:-:S03]  /*32a0*/  FADD.FTZ R18, R48, R5 ;  /* 0x0000000530127221 */ /* 0x000fc60000010000 */
[----:B------:R-:W-:Y:S01]  /*32b0*/  FADD.FTZ R4, R163, R4 ;  /* 0x00000004a3047221 */ /* 0x000fe20000010000 */
[----:B------:R-:W-:Y:S01]  /*32c0*/  FADD.FTZ R5, R25, R18 ;  /* 0x0000001219057221 */ /* 0x000fe20000010000 */
[----:B------:R-:W-:Y:S01]  /*32d0*/  F2FP.F16.F32.PACK_AB R163, R163, R40 ;  /* 0x00000028a3a3723e */ /* 0x000fe200000000ff */
[----:B------:R-:W0:Y:S01]  /*32e0*/  MUFU.EX2 R43, R43 ;  /* 0x0000002b002b7308 */ /* 0x000e220000000800 */
[----:B-1----:R-:W-:Y:S01]  /*32f0*/  FADD.FTZ R11, R41, R4 ;  /* 0x00000004290b7221 */ /* 0x002fe20000010000 */
[----:B------:R-:W-:Y:S01]  /*3300*/  FADD.FTZ R4, R26, R5 ;  /* 0x000000051a047221 */ /* 0x000fe20000010000 */
[C---:B--2---:R-:W-:Y:S02]  /*3310*/  F2FP.F16.F32.PACK_AB R157, R14.reuse, R41 ;  /* 0x000000290e9d723e */ /* 0x044fe400000000ff */
[----:B------:R-:W-:Y:S01]  /*3320*/  FADD.FTZ R11, R14, R11 ;  /* 0x0000000b0e0b7221 */ /* 0x000fe20000010000 */
[----:B------:R-:W-:Y:S02]  /*3330*/  FADD.FTZ R5, R27, R4 ;  /* 0x000000041b057221 */ /* 0x000fe40000010000 */
[----:B------:R-:W1:Y:S01]  /*3340*/  MUFU.EX2 R16, R19 ;  /* 0x0000001300107308 */ /* 0x000e620000000800 */
[----:B---3--:R-:W-:-:S04]  /*3350*/  FADD.FTZ R18, R42, R11 ;  /* 0x0000000b2a127221 */ /* 0x008fc80000010000 */
[C---:B------:R-:W-:Y:S01]  /*3360*/  FADD.FTZ R18, R159.reuse, R18 ;  /* 0x000000129f127221 */ /* 0x040fe20000010000 */
[----:B------:R-:W-:Y:S02]  /*3370*/  F2FP.F16.F32.PACK_AB R159, R159, R42 ;  /* 0x0000002a9f9f723e */ /* 0x000fe400000000ff */
[----:B------:R-:W2:Y:S01]  /*3380*/  MUFU.EX2 R44, R44 ;  /* 0x0000002c002c7308 */ /* 0x000ea20000000800 */
[----:B0-----:R-:W-:-:S07]  /*3390*/  FADD.FTZ R11, R43, R18 ;  /* 0x000000122b0b7221 */ /* 0x001fce0000010000 */
[----:B------:R-:W-:Y:S01]  /*33a0*/  MUFU.EX2 R31, R31 ;  /* 0x0000001f001f7308 */ /* 0x000fe20000000800 */
[C---:B-1----:R-:W-:Y:S01]  /*33b0*/  FADD.FTZ R11, R16.reuse, R11 ;  /* 0x0000000b100b7221 */ /* 0x042fe20000010000 */
[----:B------:R-:W-:-:S06]  /*33c0*/  F2FP.F16.F32.PACK_AB R153, R16, R43 ;  /* 0x0000002b1099723e */ /* 0x000fcc00000000ff */
[----:B------:R0:W1:Y:S01]  /*33d0*/  MUFU.EX2 R155, R20 ;  /* 0x00000014009b7308 */ /* 0x0000620000000800 */
[----:B--2---:R-:W-:-:S07]  /*33e0*/  FADD.FTZ R14, R44, R11 ;  /* 0x0000000b2c0e7221 */ /* 0x004fce0000010000 */
[----:B------:R-:W2:Y:S01]  /*33f0*/  MUFU.EX2 R32, R32 ;  /* 0x0000002000207308 */ /* 0x000ea20000000800 */
[----:B0-----:R-:W-:-:S04]  /*3400*/  FADD.FTZ R20, R28, R5 ;  /* 0x000000051c147221 */ /* 0x001fc80000010000 */
[----:B------:R-:W-:-:S03]  /*3410*/  FADD.FTZ R5, R29, R20 ;  /* 0x000000141d057221 */ /* 0x000fc60000010000 */
[----:B------:R-:W0:Y:S01]  /*3420*/  MUFU.EX2 R45, R45 ;  /* 0x0000002d002d7308 */ /* 0x000e220000000800 */
[----:B------:R-:W-:Y:S01]  /*3430*/  FADD.FTZ R18, R30, R5 ;  /* 0x000000051e127221 */ /* 0x000fe20000010000 */
[C---:B-1----:R-:W-:Y:S01]  /*3440*/  FADD.FTZ R14, R155.reuse, R14 ;  /* 0x0000000e9b0e7221 */ /* 0x042fe20000010000 */
[----:B------:R-:W-:Y:S02]  /*3450*/  F2FP.F16.F32.PACK_AB R155, R155, R44 ;  /* 0x0000002c9b9b723e */ /* 0x000fe400000000ff */
[----:B------:R-:W-:-:S03]  /*3460*/  FADD.FTZ R5, R31, R18 ;  /* 0x000000121f057221 */ /* 0x000fc60000010000 */
        /* <DEDUP_REMOVED lines=23> */
.L_x_4522:
[----:B------:R0:W1:Y:S01]  /*35e0*/  SYNCS.PHASECHK.TRANS64.TRYWAIT P1, [UR42+0x22850], R10 ;  /* 0x0228500aff0075a7 */ /* 0x000062000802016a */
[----:B------:R-:W-:Y:S05]  /*35f0*/  @!P0 BRA `(.L_x_4523) ;  /* 0x0000000000048947 */ /* 0x000fea0003800000 */
[----:B------:R-:W-:Y:S01]  /*3600*/  BPT.TRAP 0x1 ;  /* 0x000000040000795c */ /* 0x000fe20000300000 */
.L_x_4523:
[----:B-1----:R-:W-:Y:S05]  /*3610*/  @P1 BRA `(.L_x_4524) ;  /* 0x0000000000081947 */ /* 0x002fea0003800000 */
[----:B------:R-:W1:Y:S02]  /*3620*/  SYNCS.PHASECHK.TRANS64.TRYWAIT P1, [UR42+0x22850], R10 ;  /* 0x0228500aff0075a7 */ /* 0x000e64000802016a */
[----:B-1----:R-:W-:Y:S05]  /*3630*/  @!P1 BRA `(.L_x_4525) ;  /* 0x000000b800789947 */ /* 0x002fea0003800000 */
.L_x_4524:
        /* <DEDUP_REMOVED lines=47> */
.L_x_4526:
[----:B------:R-:W2:Y:S01]  /*3930*/  S2UR UR4, SR_CTAID.X ;  /* 0x00000000000479c3 */ /* 0x000ea20000002500 */
[----:B------:R-:W-:Y:S02]  /*3940*/  UISETP.NE.AND UP0, UPT, UR43, URZ, UPT ;  /* 0x0000003f2b00728c */ /* 0x000fe4000bf05270 */
[----:B------:R-:W-:-:S09]  /*3950*/  UIADD3 UR27, UR46, -0x2, URZ ;  /* 0xfffffffe2e1b7890 */ /* 0x000fd2000fffe03f */
[----:B------:R-:W-:Y:S01]  /*3960*/  @UP0 ULDC UR11, c[0x0][0x450] ;  /* 0x00011400000b0ab9 */ /* 0x000fe20000000800 */
[----:B--2---:R-:W-:-:S03]  /*3970*/  USHF.L.U32 UR10, UR4, 0x7, URZ ;  /* 0x00000007040a7899 */ /* 0x004fc6000800063f */
[----:B------:R-:W-:Y:S02]  /*3980*/  @UP0 ULDC UR4, c[0x0][0x44c] ;  /* 0x0001130000040ab9 */ /* 0x000fe40000000800 */
[----:B------:R-:W-:-:S04]  /*3990*/  UIMAD.WIDE.U32 UR4, UR10, UR4, URZ ;  /* 0x000000040a0472a5 */ /* 0x000fc8000f8e003f */
[----:B------:R-:W-:-:S04]  /*39a0*/  @UP0 USHF.R.U32.HI UR10, URZ, UR11, UR5 ;  /* 0x0000000b3f0a0299 */ /* 0x000fc80008011605 */
[----:B------:R-:W-:Y:S02]  /*39b0*/  UIADD3 UR4, UR10, -UR14, UR44 ;  /* 0x8000000e0a047290 */ /* 0x000fe4000fffe02c */
[----:B------:R-:W-:Y:S02]  /*39c0*/  UIADD3 UR10, UR42, 0x22860, URZ ;  /* 0x000228602a0a7890 */ /* 0x000fe4000fffe03f */
[----:B------:R-:W-:Y:S02]  /*39d0*/  UIMAD.WIDE UR4, UR4, 0x2aaaaaab, URZ ;  /* 0x2aaaaaab040478a5 */ /* 0x000fe4000f8e023f */
[----:B------:R-:W-:Y:S02]  /*39e0*/  UPRMT UR10, UR25, 0x654, UR10 ;  /* 0x00000654190a7896 */ /* 0x000fe4000800000a */
[----:B------:R-:W-:-:S04]  /*39f0*/  USHF.R.U32.HI UR4, URZ, 0x1f, UR5 ;  /* 0x0000001f3f047899 */ /* 0x000fc80008011605 */
[----:B------:R-:W-:-:S03]  /*3a00*/  ULEA.HI.SX32 UR4, UR5, UR4, 0x1c ;  /* 0x0000000405047291 */ /* 0x000fc6000f8fe23f */
[----:B------:R-:W-:Y:S01]  /*3a10*/  SYNCS.ARRIVE.TRANS64.RED.A1T0 RZ, [UR10], RZ ;  /* 0x000000ffffff79a7 */ /* 0x000fe2000810040a */
[----:B------:R-:W-:Y:S01]  /*3a20*/  UISETP.LT.AND UP0, UPT, UR41, UR4, UPT ;  /* 0x000000042900728c */ /* 0x000fe2000bf01270 */
[----:B------:R-:W-:-:S03]  /*3a30*/  UMOV UR5, URZ ;  /* 0x0000003f00057c82 */ /* 0x000fc60008000000 */
[----:B------:R-:W-:-:S03]  /*3a40*/  USEL UR26, UR41, UR4, !UP0 ;  /* 0x00000004291a7287 */ /* 0x000fc6000c000000 */
[----:B------:R-:W-:Y:S01]  /*3a50*/  UMOV UR4, URZ ;  /* 0x0000003f00047c82 */ /* 0x000fe20008000000 */
[----:B------:R-:W-:-:S06]  /*3a60*/  UISETP.GE.AND UP0, UPT, UR27, UR26, UPT ;  /* 0x0000001a1b00728c */ /* 0x000fcc000bf06270 */
[----:B------:R-:W-:-:S13]  /*3a70*/  PLOP3.LUT P1, PT, PT, PT, UP0, 0x80, 0x0 ;  /* 0x000000000000781c */ /* 0x000fda0003f2f008 */
[----:B------:R-:W-:Y:S05]  /*3a80*/  @!P1 BRA `(.L_x_4527) ;  /* 0x0000002800ac9947 */ /* 0x000fea0003800000 */
[----:B------:R-:W-:Y:S01]  /*3a90*/  IMAD.MOV.U32 R12, RZ, RZ, R9 ;  /* 0x000000ffff0c7224 */ /* 0x000fe200078e0009 */
[----:B------:R-:W-:Y:S01]  /*3aa0*/  UMOV UR5, URZ ;  /* 0x0000003f00057c82 */ /* 0x000fe20008000000 */
[----:B-1----:R-:W-:Y:S01]  /*3ab0*/  IMAD.MOV.U32 R11, RZ, RZ, R8 ;  /* 0x000000ffff0b7224 */ /* 0x002fe200078e0008 */
[----:B------:R-:W-:Y:S01]  /*3ac0*/  UMOV UR4, URZ ;  /* 0x0000003f00047c82 */ /* 0x000fe20008000000 */
[----:B------:R-:W-:Y:S01]  /*3ad0*/  ULDC UR29, c[0x0][0x288] ;  /* 0x0000a200001d7ab9 */ /* 0x000fe20000000800 */
[----:B------:R-:W-:Y:S01]  /*3ae0*/  ULDC UR30, c[0x0][0x2f0] ;  /* 0x0000bc00001e7ab9 */ /* 0x000fe20000000800 */
[----:B------:R-:W-:Y:S01]  /*3af0*/  ULDC UR31, c[0x0][0x9d8] ;  /* 0x00027600001f7ab9 */ /* 0x000fe20000000800 */
[----:B------:R-:W-:-:S05]  /*3b00*/  ULDC UR7, c[0x0][0x988] ;  /* 0x0002620000077ab9 */ /* 0x000fca0000000800 */
.L_x_4538:
[----:B------:R-:W-:-:S04]  /*3b10*/  UIADD3 UR4, UR4, 0x1, URZ ;  /* 0x0000000104047890 */ /* 0x000fc8000fffe03f */
[----:B------:R-:W-:-:S04]  /*3b20*/  UISETP.NE.AND UP0, UPT, UR4, 0x2, UPT ;  /* 0x000000020400788c */ /* 0x000fc8000bf05270 */
[----:B------:R-:W-:Y:S02]  /*3b30*/  USEL UR10, URZ, 0x1, UP0 ;  /* 0x000000013f0a7887 */ /* 0x000fe40008000000 */
[----:B------:R-:W-:Y:S02]  /*3b40*/  USEL UR4, UR4, URZ, UP0 ;  /* 0x0000003f04047287 */ /* 0x000fe40008000000 */
[----:B------:R-:W-:Y:S01]  /*3b50*/  ULOP3.LUT UR5, UR5, UR10, URZ, 0x3c, !UPT ;  /* 0x0000000a05057292 */ /* 0x000fe2000f8e3c3f */
[----:B------:R-:W-:Y:S11]  /*3b60*/  @!P0 BRA `(.L_x_4528) ;  /* 0x0000000000048947 */ /* 0x000ff60003800000 */
[----:B------:R-:W-:Y:S01]  /*3b70*/  BPT.TRAP 0x1 ;  /* 0x000000040000795c */ /* 0x000fe20000300000 */
.L_x_4528:
[----:B------:R-:W-:Y:S01]  /*3b80*/  ULEA UR28, UR4, UR42, 0x3 ;  /* 0x0000002a041c7291 */ /* 0x000fe2000f8e183f */
[----:B0-----:R-:W-:-:S04]  /*3b90*/  MOV R10, UR5 ;  /* 0x00000005000a7c02 */ /* 0x001fc80008000f00 */
[----:B------:R-:W-:-:S04]  /*3ba0*/  SHF.L.U32 R10, R10, 0x1f, RZ ;  /* 0x0000001f0a0a7819 */ /* 0x000fc800000006ff */
[----:B------:R0:W1:Y:S01]  /*3bb0*/  SYNCS.PHASECHK.TRANS64.TRYWAIT P1, [UR28+0x22830], R10 ;  /* 0x0228300aff0075a7 */ /* 0x000062000802015c */
[----:B------:R-:W-:Y:S05]  /*3bc0*/  @!P0 BRA `(.L_x_4529) ;  /* 0x0000000000048947 */ /* 0x000fea0003800000 */
[----:B------:R-:W-:Y:S01]  /*3bd0*/  BPT.TRAP 0x1 ;  /* 0x000000040000795c */ /* 0x000fe20000300000 */
.L_x_4529:
[----:B-1----:R-:W-:Y:S05]  /*3be0*/  @P1 BRA `(.L_x_4530) ;  /* 0x0000000000081947 */ /* 0x002fea0003800000 */
[----:B------:R-:W1:Y:S02]  /*3bf0*/  SYNCS.PHASECHK.TRANS64.TRYWAIT P1, [UR28+0x22830], R10 ;  /* 0x0228300aff0075a7 */ /* 0x000e64000802015c */
[----:B-1----:R-:W-:Y:S05]  /*3c00*/  @!P1 BRA `(.L_x_4531) ;  /* 0x000000b4001c9947 */ /* 0x002fea0003800000 */
.L_x_4530:
[----:B------:R-:W-:Y:S01]  /*3c10*/  UIMAD UR10, UR4, 0x300, UR6 ;  /* 0x00000300040a78a4 */ /* 0x000fe2000f8e0206 */
[----:B------:R-:W-:Y:S01]  /*3c20*/  WARPGROUP.ARRIVE ;  /* 0x00000000000079c5 */ /* 0x000fe20000000000 */
[----:B------:R-:W-:Y:S01]  /*3c30*/  UMOV UR11, 0x40000040 ;  /* 0x40000040000b7882 */ /* 0x000fe20000000000 */
[----:B------:R-:W-:Y:S01]  /*3c40*/  UMOV UR15, 0x40000040 ;  /* 0x40000040000f7882 */ /* 0x000fe20000000000 */
[----:B------:R-:W-:Y:S01]  /*3c50*/  UIADD3 UR14, UR10, 0x2, URZ ;  /* 0x000000020a0e7890 */ /* 0x000fe2000fffe03f */
[----:B------:R-:W-:Y:S01]  /*3c60*/  IADD3 R0, -R2, 0xb, RZ ;  /* 0x0000000b02007810 */ /* 0x000fe20007ffe1ff */
        /* <DEDUP_REMOVED lines=18> */
.L_x_4532:
[----:B------:R-:W-:Y:S01]  /*3d90*/  UISETP.NE.AND UP0, UPT, UR43, URZ, UPT ;  /* 0x0000003f2b00728c */ /* 0x000fe2000bf05270 */
[----:B-1----:R-:W-:Y:S02]  /*3da0*/  IMAD.MOV.U32 R9, RZ, RZ, R6 ;  /* 0x000000ffff097224 */ /* 0x002fe400078e0006 */
[----:B------:R-:W-:Y:S01]  /*3db0*/  FMUL.FTZ R8, R154, UR31 ;  /* 0x0000001f9a087c20 */ /* 0x000fe20008410000 */
[----:B------:R-:W-:Y:S02]  /*3dc0*/  IMAD.MOV.U32 R22, RZ, RZ, -0x2 ;  /* 0xfffffffeff167424 */ /* 0x000fe400078e00ff */
[----:B------:R-:W-:Y:S01]  /*3dd0*/  FMUL.FTZ R14, R155, UR31 ;  /* 0x0000001f9b0e7c20 */ /* 0x000fe20008410000 */
[----:B------:R-:W-:Y:S01]  /*3de0*/  FMUL.FTZ R155, R167, UR31 ;  /* 0x0000001fa79b7c20 */ /* 0x000fe20008410000 */
[----:B------:R-:W-:Y:S01]  /*3df0*/  PLOP3.LUT P1, PT, PT, PT, UP0, 0x80, 0x0 ;  /* 0x000000000000781c */ /* 0x000fe20003f2f008 */
[----:B------:R-:W-:Y:S01]  /*3e00*/  FMUL.FTZ R16, R158, UR31 ;  /* 0x0000001f9e107c20 */ /* 0x000fe20008410000 */
[----:B------:R-:W-:Y:S01]  /*3e10*/  PLOP3.LUT P2, PT, PT, PT, UP0, 0x80, 0x0 ;  /* 0x000000000000781c */ /* 0x000fe20003f4f008 */
[----:B------:R-:W1:Y:S01]  /*3e20*/  MUFU.TANH R8, R8 ;  /* 0x0000000800087308 */ /* 0x000e620000002400 */
[----:B------:R-:W-:Y:S01]  /*3e30*/  MOV R20, UR30 ;  /* 0x0000001e00147c02 */ /* 0x000fe20008000f00 */
[----:B------:R-:W-:Y:S01]  /*3e40*/  @UP0 ULDC UR10, c[0x0][0x44c] ;  /* 0x00011300000a0ab9 */ /* 0x000fe20000000800 */
[----:B------:R-:W-:Y:S01]  /*3e50*/  FMUL.FTZ R15, R159, UR31 ;  /* 0x0000001f9f0f7c20 */ /* 0x000fe20008410000 */
[----:B------:R-:W-:Y:S01]  /*3e60*/  FMUL.FTZ R162, R162, UR31 ;  /* 0x0000001fa2a27c20 */ /* 0x000fe20008410000 */
[----:B------:R-:W-:Y:S01]  /*3e70*/  FMUL.FTZ R203, R157, UR31 ;  /* 0x0000001f9dcb7c20 */ /* 0x000fe20008410000 */
[----:B------:R-:W-:Y:S01]  /*3e80*/  FMUL.FTZ R158, R163, UR31 ;  /* 0x0000001fa39e7c20 */ /* 0x000fe20008410000 */
[----:B------:R-:W-:Y:S01]  /*3e90*/  FMUL.FTZ R157, R166, UR31 ;  /* 0x0000001fa69d7c20 */ /* 0x000fe20008410000 */
[----:B------:R-:W3:Y:S01]  /*3ea0*/  MUFU.TANH R14, R14 ;  /* 0x0000000e000e7308 */ /* 0x000ee20000002400 */
[----:B------:R-:W-:Y:S01]  /*3eb0*/  FMUL.FTZ R166, R168, UR31 ;  /* 0x0000001fa8a67c20 */ /* 0x000fe20008410000 */
[----:B------:R-:W-:Y:S01]  /*3ec0*/  @P1 IMAD.HI.U32 R13, R6, UR10, RZ ;  /* 0x0000000a060d1c27 */ /* 0x000fe2000f8e00ff */
[----:B------:R-:W-:-:S03]  /*3ed0*/  @UP0 ULDC UR10, c[0x0][0x450] ;  /* 0x00011400000a0ab9 */ /* 0x000fc60000000800 */
[----:B------:R-:W-:Y:S01]  /*3ee0*/  FMUL.FTZ R170, R170, UR31 ;  /* 0x0000001faaaa7c20 */ /* 0x000fe20008410000 */
[----:B------:R-:W-:Y:S01]  /*3ef0*/  FMUL.FTZ R202, R156, UR31 ;  /* 0x0000001f9cca7c20 */ /* 0x000fe20008410000 */
[----:B------:R-:W-:Y:S01]  /*3f00*/  FMUL.FTZ R174, R174, UR31 ;  /* 0x0000001faeae7c20 */ /* 0x000fe20008410000 */
[----:B------:R-:W-:Y:S01]  /*3f10*/  @P2 SHF.R.U32.HI R9, RZ, UR10, R13 ;  /* 0x0000000aff092c19 */ /* 0x000fe2000801160d */
[----:B------:R-:W-:Y:S01]  /*3f20*/  UMOV UR10, 0x1 ;  /* 0x00000001000a7882 */ /* 0x000fe20000000000 */
[----:B------:R-:W-:Y:S01]  /*3f30*/  MUFU.TANH R16, R16 ;  /* 0x0000001000107308 */ /* 0x000fe20000002400 */
[----:B------:R-:W-:Y:S01]  /*3f40*/  UIMAD UR10, UR27, -0x60, UR10 ;  /* 0xffffffa01b0a78a4 */ /* 0x000fe2000f8e020a */
[----:B------:R-:W-:Y:S01]  /*3f50*/  FMUL.FTZ R201, R153, UR31 ;  /* 0x0000001f99c97c20 */ /* 0x000fe20008410000 */
[----:B------:R-:W4:Y:S01]  /*3f60*/  SHFL.IDX PT, R18, R9, 0x1, 0x1c1f ;  /* 0x003c1f0009127f89 */ /* 0x000f2200000e0000 */
[----:B------:R-:W-:Y:S01]  /*3f70*/  FMUL.FTZ R163, R165, UR31 ;  /* 0x0000001fa5a37c20 */ /* 0x000fe20008410000 */
[----:B------:R-:W-:Y:S01]  /*3f80*/  FMUL.FTZ R171, R171, UR31 ;  /* 0x0000001fabab7c20 */ /* 0x000fe20008410000 */
[----:B------:R-:W-:Y:S01]  /*3f90*/  FMUL.FTZ R200, R152, UR31 ;  /* 0x0000001f98c87c20 */ /* 0x000fe20008410000 */
[----:B------:R-:W-:Y:S01]  /*3fa0*/  IMAD R167, R7, R22, UR10 ;  /* 0x0000000a07a77e24 */ /* 0x000fe2000f8e0216 */
[----:B------:R-:W5:Y:S01]  /*3fb0*/  MUFU.TANH R15, R15 ;  /* 0x0000000f000f7308 */ /* 0x000f620000002400 */
[----:B------:R-:W-:Y:S01]  /*3fc0*/  FMUL.FTZ R152, R175, UR31 ;  /* 0x0000001faf987c20 */ /* 0x000fe20008410000 */
[----:B------:R-:W-:Y:S01]  /*3fd0*/  FMUL.FTZ R178, R178, UR31 ;  /* 0x0000001fb2b27c20 */ /* 0x000fe20008410000 */
[----:B------:R-:W-:-:S02]  /*3fe0*/  IMAD R167, R20, UR40, R167 ;  /* 0x0000002814a77c24 */ /* 0x000fc4000f8e02a7 */
[----:B------:R-:W-:Y:S01]  /*3ff0*/  FMUL.FTZ R179, R179, UR31 ;  /* 0x0000001fb3b37c20 */ /* 0x000fe20008410000 */
[----:B------:R-:W-:Y:S01]  /*4000*/  FMUL.FTZ R182, R182, UR31 ;  /* 0x0000001fb6b67c20 */ /* 0x000fe20008410000 */
[----:B------:R-:W-:Y:S01]  /*4010*/  FMUL.FTZ R183, R183, UR31 ;  /* 0x0000001fb7b77c20 */ /* 0x000fe20008410000 */
[----:B------:R-:W-:Y:S01]  /*4020*/  FMUL.FTZ R186, R186, UR31 ;  /* 0x0000001fbaba7c20 */ /* 0x000fe20008410000 */
        /* <DEDUP_REMOVED lines=11> */
[----:B----4-:R-:W-:Y:S01]  /*40e0*/  IADD3 R13, R18, -UR29, R167 ;  /* 0x8000001d120d7c10 */ /* 0x010fe2000fffe0a7 */
[----:B------:R-:W-:Y:S01]  /*40f0*/  FMUL.FTZ R164, R169, UR31 ;  /* 0x0000001fa9a47c20 */ /* 0x000fe20008410000 */
[----:B------:R-:W-:Y:S01]  /*4100*/  FMUL.FTZ R169, R172, UR31 ;  /* 0x0000001faca97c20 */ /* 0x000fe20008410000 */
[----:B------:R-:W-:Y:S01]  /*4110*/  FMUL.FTZ R175, R177, UR31 ;  /* 0x0000001fb1af7c20 */ /* 0x000fe20008410000 */
[C---:B------:R-:W-:Y:S01]  /*4120*/  ISETP.GT.AND P1, PT, R13.reuse, RZ, PT ;  /* 0x000000ff0d00720c */ /* 0x040fe20003f24270 */
[----:B------:R3:W-:Y:S01]  /*4130*/  MUFU.TANH R156, R170 ;  /* 0x000000aa009c7308 */ /* 0x0007e20000002400 */
[----:B------:R-:W-:Y:S01]  /*4140*/  ISETP.GT.AND P2, PT, R13, 0x1, PT ;  /* 0x000000010d00780c */ /* 0x000fe20003f44270 */
[----:B------:R-:W-:Y:S01]  /*4150*/  FMUL.FTZ R177, R181, UR31 ;  /* 0x0000001fb5b17c20 */ /* 0x000fe20008410000 */
[----:B-1----:R-:W-:Y:S01]  /*4160*/  FSEL R168, R8, -INF , P1 ;  /* 0xff80000008a87808 */ /* 0x002fe20000800000 */
[----:B------:R-:W-:Y:S01]  /*4170*/  FMUL.FTZ R160, R160, UR31 ;  /* 0x0000001fa0a07c20 */ /* 0x000fe20008410000 */
[----:B------:R-:W-:Y:S01]  /*4180*/  ISETP.GT.AND P1, PT, R13, 0x8, PT ;  /* 0x000000080d00780c */ /* 0x000fe20003f24270 */
[----:B------:R-:W-:Y:S01]  /*4190*/  FMUL.FTZ R173, R173, UR31 ;  /* 0x0000001fadad7c20 */ /* 0x000fe20008410000 */
[----:B------:R-:W-:Y:S01]  /*41a0*/  FMNMX.FTZ R17, R168, R12, !PT ;  /* 0x0000000ca8117209 */ /* 0x000fe20007810000 */
[----:B------:R-:W1:Y:S01]  /*41b0*/  MUFU.TANH R157, R157 ;  /* 0x0000009d009d7308 */ /* 0x000e620000002400 */
[----:B---3--:R-:W-:Y:S01]  /*41c0*/  FSEL R170, R14, -INF , P2 ;  /* 0xff8000000eaa7808 */ /* 0x008fe20001000000 */
[----:B------:R-:W-:Y:S01]  /*41d0*/  UIADD3 UR10, UR28, 0x22840, URZ ;  /* 0x000228401c0a7890 */ /* 0x000fe2000fffe03f */
[----:B------:R-:W-:-:S02]  /*41e0*/  ISETP.GT.AND P2, PT, R13, 0x9, PT ;  /* 0x000000090d00780c */ /* 0x000fc40003f44270 */
[----:B------:R-:W-:Y:S01]  /*41f0*/  FMNMX.FTZ R17, R170, R17, !PT ;  /* 0x00000011aa117209 */ /* 0x000fe20007810000 */
[----:B------:R-:W-:Y:S01]  /*4200*/  UPRMT UR10, UR25, 0x654, UR10 ;  /* 0x00000654190a7896 */ /* 0x000fe2000800000a */
[----:B-----5:R-:W-:Y:S01]  /*4210*/  FSEL R165, R15, -INF , P2 ;  /* 0xff8000000fa57808 */ /* 0x020fe20001000000 */
[----:B------:R3:W-:Y:S01]  /*4220*/  MUFU.TANH R153, R174 ;  /* 0x000000ae00997308 */ /* 0x0007e20000002400 */
[----:B------:R-:W-:-:S04]  /*4230*/  ISETP.GT.AND P2, PT, R13, 0x11, PT ;  /* 0x000000110d00780c */ /* 0x000fc80003f44270 */
[----:B0-----:R-:W-:Y:S02]  /*4240*/  FSEL R158, R158, -INF , P2 ;  /* 0xff8000009e9e7808 */ /* 0x001fe40001000000 */
[C---:B------:R-:W-:Y:S01]  /*4250*/  ISETP.GT.AND P2, PT, R13.reuse, 0x19, PT ;  /* 0x000000190d00780c */ /* 0x040fe20003f44270 */
[----:B------:R-:W0:Y:S01]  /*4260*/  MUFU.TANH R155, R155 ;  /* 0x0000009b009b7308 */ /* 0x000e220000002400 */
[----:B---3--:R-:W-:Y:S01]  /*4270*/  FSEL R174, R16, -INF , P1 ;  /* 0xff80000010ae7808 */ /* 0x008fe20000800000 */
[----:B------:R-:W-:Y:S01]  /*4280*/  SYNCS.ARRIVE.TRANS64.RED.A1T0 RZ, [UR10], RZ ;  /* 0x000000ffffff79a7 */ /* 0x000fe2000810040a */
[----:B------:R-:W-:Y:S02]  /*4290*/  ISETP.GT.AND P1, PT, R13, 0x10, PT ;  /* 0x000000100d00780c */ /* 0x000fe40003f24270 */
[----:B------:R-:W-:Y:S02]  /*42a0*/  FMNMX.FTZ R8, R174, R17, !PT ;  /* 0x00000011ae087209 */ /* 0x000fe40007810000 */
[----:B------:R-:W-:Y:S01]  /*42b0*/  FSEL R162, R162, -INF , P1 ;  /* 0xff800000a2a27808 */ /* 0x000fe20000800000 */
[----:B------:R-:W3:Y:S01]  /*42c0*/  MUFU.TANH R154, R171 ;  /* 0x000000ab009a7308 */ /* 0x000ee20000002400 */
[----:B------:R-:W-:-:S02]  /*42d0*/  FMNMX.FTZ R15, R165, R8, !PT ;  /* 0x00000008a50f7209 */ /* 0x000fc40007810000 */
[----:B------:R-:W-:Y:S02]  /*42e0*/  ISETP.GT.AND P1, PT, R13, 0x18, PT ;  /* 0x000000180d00780c */ /* 0x000fe40003f24270 */
[----:B------:R-:W-:Y:S02]  /*42f0*/  FMNMX.FTZ R15, R162, R15, !PT ;  /* 0x0000000fa20f7209 */ /* 0x000fe40007810000 */
[----:B-1----:R-:W-:Y:S01]  /*4300*/  FSEL R157, R157, -INF , P1 ;  /* 0xff8000009d9d7808 */ /* 0x002fe20000800000 */
[----:B------:R-:W1:Y:S01]  /*4310*/  MUFU.TANH R152, R152 ;  /* 0x0000009800987308 */ /* 0x000e620000002400 */
[----:B------:R-:W-:Y:S02]  /*4320*/  FMNMX.FTZ R8, R158, R15, !PT ;  /* 0x0000000f9e087209 */ /* 0x000fe40007810000 */
[----:B------:R-:W-:Y:S02]  /*4330*/  ISETP.GT.AND P1, PT, R13, 0x20, PT ;  /* 0x000000200d00780c */ /* 0x000fe40003f24270 */
[----:B0-----:R-:W-:-:S02]  /*4340*/  FSEL R155, R155, -INF , P2 ;  /* 0xff8000009b9b7808 */ /* 0x001fc40001000000 */
[----:B------:R-:W-:Y:S01]  /*4350*/  FMNMX.FTZ R8, R157, R8, !PT ;  /* 0x000000089d087209 */ /* 0x000fe20007810000 */
[----:B------:R-:W0:Y:S01]  /*4360*/  MUFU.TANH R23, R178 ;  /* 0x000000b200177308 */ /* 0x000e220000002400 */
[----:B------:R-:W-:Y:S02]  /*4370*/  ISETP.GT.AND P2, PT, R13, 0x21, PT ;  /* 0x000000210d00780c */ /* 0x000fe40003f44270 */
[----:B------:R-:W-:Y:S02]  /*4380*/  FSEL R156, R156, -INF , P1 ;  /* 0xff8000009c9c7808 */ /* 0x000fe40000800000 */
[----:B------:R-:W-:Y:S02]  /*4390*/  FMNMX.FTZ R15, R155, R8, !PT ;  /* 0x000000089b0f7209 */ /* 0x000fe40007810000 */
[----:B------:R-:W-:Y:S01]  /*43a0*/  ISETP.GT.AND P1, PT, R13, 0x28, PT ;  /* 0x000000280d00780c */ /* 0x000fe20003f24270 */
[----:B------:R4:W5:Y:S01]  /*43b0*/  MUFU.TANH R22, R179 ;  /* 0x000000b300167308 */ /* 0x0009620000002400 */
[----:B---3--:R-:W-:-:S02]  /*43c0*/  FSEL R154, R154, -INF , P2 ;  /* 0xff8000009a9a7808 */ /* 0x008fc40001000000 */
[----:B------:R-:W-:Y:S02]  /*43d0*/  FMNMX.FTZ R15, R156, R15, !PT ;  /* 0x0000000f9c0f7209 */ /* 0x000fe40007810000 */
[----:B------:R-:W-:Y:S02]  /*43e0*/  ISETP.GT.AND P2, PT, R13, 0x29, PT ;  /* 0x000000290d00780c */ /* 0x000fe40003f44270 */
[----:B------:R-:W-:Y:S01]  /*43f0*/  FSEL R153, R153, -INF , P1 ;  /* 0xff80000099997808 */ /* 0x000fe20000800000 */
[----:B------:R3:W2:Y:S01]  /*4400*/  MUFU.TANH R21, R182 ;  /* 0x000000b600157308 */ /* 0x0006a20000002400 */
[----:B------:R-:W-:Y:S01]  /*4410*/  FMNMX.FTZ R8, R154, R15, !PT ;  /* 0x0000000f9a087209 */ /* 0x000fe20007810000 */
[----:B----4-:R-:W-:Y:S01]  /*4420*/  FMUL.FTZ R179, R184, UR31 ;  /* 0x0000001fb8b37c20 */ /* 0x010fe20008410000 */
[----:B------:R-:W-:Y:S01]  /*4430*/  ISETP.GT.AND P1, PT, R13, 0x30, PT ;  /* 0x000000300d00780c */ /* 0x000fe20003f24270 */
[----:B------:R-:W-:Y:S01]  /*4440*/  FMUL.FTZ R184, R189, UR31 ;  /* 0x0000001fbdb87c20 */ /* 0x000fe20008410000 */
[----:B-1----:R-:W-:Y:S01]  /*4450*/  FSEL R152, R152, -INF , P2 ;  /* 0xff80000098987808 */ /* 0x002fe20001000000 */
[----:B------:R-:W-:Y:S01]  /*4460*/  FMUL.FTZ R189, R193, UR31 ;  /* 0x0000001fc1bd7c20 */ /* 0x000fe20008410000 */
[----:B------:R-:W-:Y:S01]  /*4470*/  FMNMX.FTZ R15, R153, R8, !PT ;  /* 0x00000008990f7209 */ /* 0x000fe20007810000 */
[----:B------:R1:W4:Y:S01]  /*4480*/  MUFU.TANH R20, R183 ;  /* 0x000000b700147308 */ /* 0x0003220000002400 */
[----:B------:R-:W-:Y:S01]  /*4490*/  ISETP.GT.AND P2, PT, R13, 0x31, PT ;  /* 0x000000310d00780c */ /* 0x000fe20003f44270 */
[----:B---3--:R-:W-:Y:S01]  /*44a0*/  FMUL.FTZ R182, R192, UR31 ;  /* 0x0000001fc0b67c20 */ /* 0x008fe20008410000 */
[----:B0-----:R-:W-:-:S02]  /*44b0*/  FSEL R23, R23, -INF , P1 ;  /* 0xff80000017177808 */ /* 0x001fc40000800000 */
[----:B------:R-:W-:Y:S02]  /*44c0*/  FMNMX.FTZ R8, R152, R15, !PT ;  /* 0x0000000f98087209 */ /* 0x000fe40007810000 */
[----:B------:R-:W-:Y:S01]  /*44d0*/  ISETP.GT.AND P1, PT, R13, 0x38, PT ;  /* 0x000000380d00780c */ /* 0x000fe20003f24270 */
[----:B------:R0:W3:Y:S01]  /*44e0*/  MUFU.TANH R19, R186 ;  /* 0x000000ba00137308 */ /* 0x0000e20000002400 */
[----:B-----5:R-:W-:Y:S01]  /*44f0*/  FSEL R22, R22, -INF , P2 ;  /* 0xff80000016167808 */ /* 0x020fe20001000000 */
[----:B-1----:R-:W-:Y:S01]  /*4500*/  FMUL.FTZ R183, R196, UR31 ;  /* 0x0000001fc4b77c20 */ /* 0x002fe20008410000 */
[----:B------:R-:W-:Y:S02]  /*4510*/  FMNMX.FTZ R15, R23, R8, !PT ;  /* 0x00000008170f7209 */ /* 0x000fe40007810000 */
[----:B------:R-:W-:Y:S02]  /*4520*/  ISETP.GT.AND P2, PT, R13, 0x39, PT ;  /* 0x000000390d00780c */ /* 0x000fe40003f44270 */
[----:B--2---:R-:W-:Y:S01]  /*4530*/  FSEL R21, R21, -INF , P1 ;  /* 0xff80000015157808 */ /* 0x004fe20000800000 */
[----:B------:R-:W1:Y:S01]  /*4540*/  MUFU.TANH R17, R187 ;  /* 0x000000bb00117308 */ /* 0x000e620000002400 */
[----:B------:R-:W-:Y:S01]  /*4550*/  FMNMX.FTZ R8, R22, R15, !PT ;  /* 0x0000000f16087209 */ /* 0x000fe20007810000 */
[----:B0-----:R-:W0:Y:S01]  /*4560*/  SHFL.IDX PT, R186, R9, RZ, 0x1c1f ;  /* 0x001c1fff09ba7589 */ /* 0x001e2200000e0000 */
[----:B------:R-:W-:-:S02]  /*4570*/  ISETP.GT.AND P1, PT, R13, 0x40, PT ;  /* 0x000000400d00780c */ /* 0x000fc40003f24270 */
[----:B----4-:R-:W-:Y:S02]  /*4580*/  FSEL R20, R20, -INF , P2 ;  /* 0xff80000014147808 */ /* 0x010fe40001000000 */
[----:B------:R-:W-:Y:S01]  /*4590*/  FMNMX.FTZ R15, R21, R8, !PT ;  /* 0x00000008150f7209 */ /* 0x000fe20007810000 */
[----:B------:R-:W2:Y:S01]  /*45a0*/  MUFU.TANH R18, R190 ;  /* 0x000000be00127308 */ /* 0x000ea20000002400 */
[----:B------:R-:W-:Y:S02]  /*45b0*/  ISETP.GT.AND P2, PT, R13, 0x41, PT ;  /* 0x000000410d00780c */ /* 0x000fe40003f44270 */
[----:B---3--:R-:W-:Y:S02]  /*45c0*/  FSEL R19, R19, -INF , P1 ;  /* 0xff80000013137808 */ /* 0x008fe40000800000 */
[----:B------:R-:W-:Y:S02]  /*45d0*/  FMNMX.FTZ R8, R20, R15, !PT ;  /* 0x0000000f14087209 */ /* 0x000fe40007810000 */
[----:B------:R-:W-:Y:S01]  /*45e0*/  ISETP.GT.AND P1, PT, R13, 0x48, PT ;  /* 0x000000480d00780c */ /* 0x000fe20003f24270 */
[----:B------:R-:W3:Y:S01]  /*45f0*/  MUFU.TANH R191, R191 ;  /* 0x000000bf00bf7308 */ /* 0x000ee20000002400 */
[----:B-1----:R-:W-:-:S02]  /*4600*/  FSEL R17, R17, -INF , P2 ;  /* 0xff80000011117808 */ /* 0x002fc40001000000 */
[----:B------:R-:W-:Y:S02]  /*4610*/  FMNMX.FTZ R8, R19, R8, !PT ;  /* 0x0000000813087209 */ /* 0x000fe40007810000 */
[----:B------:R-:W-:Y:S02]  /*4620*/  ISETP.GT.AND P2, PT, R13, 0x49, PT ;  /* 0x000000490d00780c */ /* 0x000fe40003f44270 */
[----:B------:R-:W-:Y:S01]  /*4630*/  FMNMX.FTZ R15, R17, R8, !PT ;  /* 0x00000008110f7209 */ /* 0x000fe20007810000 */
[----:B------:R-:W1:Y:S01]  /*4640*/  MUFU.TANH R16, R194 ;  /* 0x000000c200107308 */ /* 0x000e620000002400 */
[----:B--2---:R-:W-:Y:S02]  /*4650*/  FSEL R18, R18, -INF , P1 ;  /* 0xff80000012127808 */ /* 0x004fe40000800000 */
[----:B------:R-:W-:Y:S02]  /*4660*/  ISETP.GT.AND P1, PT, R13, 0x50, PT ;  /* 0x000000500d00780c */ /* 0x000fe40003f24270 */
[----:B------:R-:W-:-:S02]  /*4670*/  FMNMX.FTZ R15, R18, R15, !PT ;  /* 0x0000000f120f7209 */ /* 0x000fc40007810000 */
[----:B0-----:R-:W-:Y:S01]  /*4680*/  IADD3 R181, R186, -UR29, R167 ;  /* 0x8000001dbab57c10 */ /* 0x001fe2000fffe0a7 */
[----:B------:R-:W0:Y:S01]  /*4690*/  MUFU.TANH R14, R195 ;  /* 0x000000c3000e7308 */ /* 0x000e220000002400 */
[----:B---3--:R-:W-:Y:S02]  /*46a0*/  FSEL R8, R191, -INF , P2 ;  /* 0xff800000bf087808 */ /* 0x008fe40001000000 */
[----:B------:R-:W-:Y:S02]  /*46b0*/  ISETP.GT.AND P2, PT, R13, 0x51, PT ;  /* 0x000000510d00780c */ /* 0x000fe40003f44270 */
[----:B------:R-:W-:Y:S02]  /*46c0*/  FMNMX.FTZ R15, R8, R15, !PT ;  /* 0x0000000f080f7209 */ /* 0x000fe40007810000 */
[----:B------:R-:W-:Y:S01]  /*46d0*/  ISETP.GT.AND P3, PT, R181, 0x18, PT ;  /* 0x00000018b500780c */ /* 0x000fe20003f64270 */
[----:B------:R-:W2:Y:S01]  /*46e0*/  MUFU.TANH R198, R198 ;  /* 0x000000c600c67308 */ /* 0x000ea20000002400 */
[----:B-1----:R-:W-:-:S02]  /*46f0*/  FSEL R16, R16, -INF , P1 ;  /* 0xff80000010107808 */ /* 0x002fc40000800000 */
[----:B------:R-:W-:Y:S02]  /*4700*/  ISETP.GT.AND P1, PT, R13, 0x58, PT ;  /* 0x000000580d00780c */ /* 0x000fe40003f24270 */
[----:B------:R-:W-:-:S03]  /*4710*/  FMNMX.FTZ R171, R16, R15, !PT ;  /* 0x0000000f10ab7209 */ /* 0x000fc60007810000 */
[----:B------:R-:W1:Y:S01]  /*4720*/  MUFU.TANH R199, R199 ;  /* 0x000000c700c77308 */ /* 0x000e620000002400 */
[----:B0-----:R-:W-:Y:S02]  /*4730*/  FSEL R14, R14, -INF , P2 ;  /* 0xff8000000e0e7808 */ /* 0x001fe40001000000 */
[----:B------:R-:W-:Y:S02]  /*4740*/  ISETP.GT.AND P2, PT, R13, 0x59, PT ;  /* 0x000000590d00780c */ /* 0x000fe40003f44270 */
[----:B------:R-:W-:-:S03]  /*4750*/  FMNMX.FTZ R172, R14, R171, !PT ;  /* 0x000000ab0eac7209 */ /* 0x000fc60007810000 */
[----:B------:R-:W0:Y:S01]  /*4760*/  MUFU.TANH R200, R200 ;  /* 0x000000c800c87308 */ /* 0x000e220000002400 */
[----:B--2---:R-:W-:Y:S02]  /*4770*/  FSEL R15, R198, -INF , P1 ;  /* 0xff800000c60f7808 */ /* 0x004fe40000800000 */
[----:B------:R-:W-:Y:S02]  /*4780*/  ISETP.GT.AND P1, PT, R181, RZ, PT ;  /* 0x000000ffb500720c */ /* 0x000fe40003f24270 */
[----:B------:R-:W-:Y:S01]  /*4790*/  FMNMX.FTZ R178, R15, R172, !PT ;  /* 0x000000ac0fb27209 */ /* 0x000fe20007810000 */
[----:B------:R-:W-:Y:S01]  /*47a0*/  FMUL.FTZ R172, R176, UR31 ;  /* 0x0000001fb0ac7c20 */ /* 0x000fe20008410000 */
[----:B------:R-:W-:Y:S01]  /*47b0*/  FMUL.FTZ R176, R180, UR31 ;  /* 0x0000001fb4b07c20 */ /* 0x000fe20008410000 */
[----:B------:R-:W2:Y:S01]  /*47c0*/  MUFU.TANH R201, R201 ;  /* 0x000000c900c97308 */ /* 0x000ea20000002400 */
[----:B-1----:R-:W-:Y:S01]  /*47d0*/  FSEL R13, R199, -INF , P2 ;  /* 0xff800000c70d7808 */ /* 0x002fe20001000000 */
[----:B------:R-:W-:Y:S01]  /*47e0*/  FMUL.FTZ R180, R185, UR31 ;  /* 0x0000001fb9b47c20 */ /* 0x000fe20008410000 */
[----:B------:R-:W-:Y:S01]  /*47f0*/  ISETP.GT.AND P2, PT, R181, 0x1, PT ;  /* 0x00000001b500780c */ /* 0x000fe20003f44270 */
[----:B------:R-:W-:Y:S01]  /*4800*/  FMUL.FTZ R185, R197, UR31 ;  /* 0x0000001fc5b97c20 */ /* 0x000fe20008410000 */
[----:B------:R-:W-:-:S03]  /*4810*/  FMNMX.FTZ R178, R13, R178, !PT ;  /* 0x000000b20db27209 */ /* 0x000fc60007810000 */
[----:B------:R-:W1:Y:S01]  /*4820*/  MUFU.TANH R202, R202 ;  /* 0x000000ca00ca7308 */ /* 0x000e620000002400 */
[----:B0-----:R-:W-:Y:S01]  /*4830*/  FSEL R200, R200, -INF , P1 ;  /* 0xff800000c8c87808 */ /* 0x001fe20000800000 */
[----:B------:R-:W0:Y:S01]  /*4840*/  SHFL.BFLY PT, R171, R178, 0x2, 0x1f ;  /* 0x0c401f00b2ab7f89 */ /* 0x000e2200000e0000 */
[----:B------:R-:W-:Y:S02]  /*4850*/  ISETP.GT.AND P1, PT, R181, 0x8, PT ;  /* 0x00000008b500780c */ /* 0x000fe40003f24270 */
[----:B------:R-:W-:-:S03]  /*4860*/  FMNMX.FTZ R186, R200, R11, !PT ;  /* 0x0000000bc8ba7209 */ /* 0x000fc60007810000 */
[----:B------:R-:W3:Y:S01]  /*4870*/  MUFU.TANH R203, R203 ;  /* 0x000000cb00cb7308 */ /* 0x000ee20000002400 */
[----:B--2---:R-:W-:Y:S02]  /*4880*/  FSEL R201, R201, -INF , P2 ;  /* 0xff800000c9c97808 */ /* 0x004fe40001000000 */
[----:B------:R-:W-:Y:S02]  /*4890*/  ISETP.GT.AND P2, PT, R181, 0x9, PT ;  /* 0x00000009b500780c */ /* 0x000fe40003f44270 */
[----:B------:R-:W-:-:S03]  /*48a0*/  FMNMX.FTZ R167, R201, R186, !PT ;  /* 0x000000bac9a77209 */ /* 0x000fc60007810000 */
[----:B------:R-:W2:Y:S01]  /*48b0*/  MUFU.TANH R160, R160 ;  /* 0x000000a000a07308 */ /* 0x000ea20000002400 */
[----:B-1----:R-:W-:Y:S02]  /*48c0*/  FSEL R202, R202, -INF , P1 ;  /* 0xff800000caca7808 */ /* 0x002fe40000800000 */
[----:B------:R-:W-:Y:S02]  /*48d0*/  ISETP.GT.AND P1, PT, R181, 0x10, PT ;  /* 0x00000010b500780c */ /* 0x000fe40003f24270 */
[----:B------:R-:W-:-:S03]  /*48e0*/  FMNMX.FTZ R186, R202, R167, !PT ;  /* 0x000000a7caba7209 */ /* 0x000fc60007810000 */
[----:B------:R-:W1:Y:S01]  /*48f0*/  MUFU.TANH R159, R159 ;  /* 0x0000009f009f7308 */ /* 0x000e620000002400 */
[----:B---3--:R-:W-:Y:S02]  /*4900*/  FSEL R203, R203, -INF , P2 ;  /* 0xff800000cbcb7808 */ /* 0x008fe40001000000 */
[----:B0-----:R-:W-:Y:S01]  /*4910*/  FMNMX.FTZ R171, R178, R171, !PT ;  /* 0x000000abb2ab7209 */ /* 0x001fe20007810000 */
[----:B------:R-:W-:Y:S01]  /*4920*/  FMUL.FTZ R178, R188, UR31 ;  /* 0x0000001fbcb27c20 */ /* 0x000fe20008410000 */
[----:B------:R-:W-:-:S03]  /*4930*/  ISETP.GT.AND P2, PT, R181, 0x11, PT ;  /* 0x00000011b500780c */ /* 0x000fc60003f44270 */
[----:B------:R-:W0:Y:S01]  /*4940*/  SHFL.BFLY PT, R190, R171, 0x1, 0x1f ;  /* 0x0c201f00abbe7f89 */ /* 0x000e2200000e0000 */
[----:B------:R-:W3:Y:S01]  /*4950*/  MUFU.TANH R161, R161 ;  /* 0x000000a100a17308 */ /* 0x000ee20000002400 */
[----:B--2---:R-:W-:-:S07]  /*4960*/  FSEL R160, R160, -INF , P1 ;  /* 0xff800000a0a07808 */ /* 0x004fce0000800000 */
[----:B------:R-:W2:Y:S01]  /*4970*/  MUFU.TANH R163, R163 ;  /* 0x000000a300a37308 */ /* 0x000ea20000002400 */
[----:B-1----:R-:W-:Y:S02]  /*4980*/  FSEL R167, R159, -INF , P2 ;  /* 0xff8000009fa77808 */ /* 0x002fe40001000000 */
[----:B------:R-:W-:-:S05]  /*4990*/  ISETP.GT.AND P2, PT, R181, 0x19, PT ;  /* 0x00000019b500780c */ /* 0x000fca0003f44270 */
[----:B------:R-:W1:Y:S01]  /*49a0*/  MUFU.TANH R166, R166 ;  /* 0x000000a600a67308 */ /* 0x000e620000002400 */
[----:B---3--:R-:W-:Y:S02]  /*49b0*/  FSEL R161, R161, -INF , P3 ;  /* 0xff800000a1a17808 */ /* 0x008fe40001800000 */
[----:B------:R-:W-:Y:S02]  /*49c0*/  ISETP.GT.AND P3, PT, R181, 0x20, PT ;  /* 0x00000020b500780c */ /* 0x000fe40003f64270 */
[----:B0-----:R-:W-:-:S03]  /*49d0*/  FMNMX.FTZ R9, R171, R190, !PT ;  /* 0x000000beab097209 */ /* 0x001fc60007810000 */
[----:B------:R-:W0:Y:S01]  /*49e0*/  MUFU.TANH R164, R164 ;  /* 0x000000a400a47308 */ /* 0x000e220000002400 */
[----:B------:R-:W-:Y:S02]  /*49f0*/  FMNMX.FTZ R171, R203, R186, !PT ;  /* 0x000000bacbab7209 */ /* 0x000fe40007810000 */
[----:B--2---:R-:W-:Y:S01]  /*4a00*/  FSEL R163, R163, -INF , P2 ;  /* 0xff800000a3a37808 */ /* 0x004fe20001000000 */
[C---:B------:R-:W-:Y:S01]  /*4a10*/  FMUL.FTZ R187, R9.reuse, UR7 ;  /* 0x0000000709bb7c20 */ /* 0x040fe20008410000 */
[----:B------:R-:W-:Y:S02]  /*4a20*/  FMNMX.FTZ R186, R160, R171, !PT ;  /* 0x000000aba0ba7209 */ /* 0x000fe40007810000 */
[----:B------:R-:W-:Y:S01]  /*4a30*/  FSETP.NEU.FTZ.AND P1, PT, R9, -INF , PT ;  /* 0xff8000000900780b */ /* 0x000fe20003f3d000 */
[----:B------:R-:W2:Y:S01]  /*4a40*/  MUFU.TANH R169, R169 ;  /* 0x000000a900a97308 */ /* 0x000ea20000002400 */
[----:B------:R-:W-:Y:S02]  /*4a50*/  FMNMX.FTZ R186, R167, R186, !PT ;  /* 0x000000baa7ba7209 */ /* 0x000fe40007810000 */
[----:B------:R-:W-:-:S02]  /*4a60*/  ISETP.GT.AND P2, PT, R181, 0x21, PT ;  /* 0x00000021b500780c */ /* 0x000fc40003f44270 */
[----:B------:R-:W-:Y:S02]  /*4a70*/  FMNMX.FTZ R186, R161, R186, !PT ;  /* 0x000000baa1ba7209 */ /* 0x000fe40007810000 */
[----:B-1----:R-:W-:Y:S01]  /*4a80*/  FSEL R166, R166, -INF , P3 ;  /* 0xff800000a6a67808 */ /* 0x002fe20001800000 */
[----:B------:R-:W1:Y:S01]  /*4a90*/  MUFU.TANH R173, R173 ;  /* 0x000000ad00ad7308 */ /* 0x000e620000002400 */
[----:B------:R-:W-:Y:S02]  /*4aa0*/  FMNMX.FTZ R171, R163, R186, !PT ;  /* 0x000000baa3ab7209 */ /* 0x000fe40007810000 */
[----:B------:R-:W-:Y:S02]  /*4ab0*/  FSEL R159, R187, RZ, P1 ;  /* 0x000000ffbb9f7208 */ /* 0x000fe40000800000 */
[C---:B------:R-:W-:Y:S02]  /*4ac0*/  ISETP.GT.AND P3, PT, R181.reuse, 0x28, PT ;  /* 0x00000028b500780c */ /* 0x040fe40003f64270 */
[----:B0-----:R-:W-:Y:S01]  /*4ad0*/  FSEL R164, R164, -INF , P2 ;  /* 0xff800000a4a47808 */ /* 0x001fe20001000000 */
[----:B------:R-:W0:Y:S01]  /*4ae0*/  MUFU.TANH R172, R172 ;  /* 0x000000ac00ac7308 */ /* 0x000e220000002400 */
[----:B------:R-:W-:Y:S01]  /*4af0*/  FMNMX.FTZ R171, R166, R171, !PT ;  /* 0x000000aba6ab7209 */ /* 0x000fe20007810000 */
[--C-:B------:R-:W-:Y:S01]  /*4b00*/  FFMA.FTZ R186, R170, UR7, -R159.reuse ;  /* 0x00000007aaba7c23 */ /* 0x100fe2000801089f */
[----:B------:R-:W-:Y:S01]  /*4b10*/  ISETP.GT.AND P2, PT, R181, 0x29, PT ;  /* 0x00000029b500780c */ /* 0x000fe20003f44270 */
[--C-:B------:R-:W-:Y:S01]  /*4b20*/  FFMA.FTZ R188, R174, UR7, -R159.reuse ;  /* 0x00000007aebc7c23 */ /* 0x100fe2000801089f */
[----:B--2---:R-:W-:Y:S01]  /*4b30*/  FSEL R170, R169, -INF , P3 ;  /* 0xff800000a9aa7808 */ /* 0x004fe20001800000 */
[--C-:B------:R-:W-:Y:S01]  /*4b40*/  FFMA.FTZ R168, R168, UR7, -R159.reuse ;  /* 0x00000007a8a87c23 */ /* 0x100fe2000801089f */
[----:B------:R-:W-:Y:S01]  /*4b50*/  FMNMX.FTZ R171, R164, R171, !PT ;  /* 0x000000aba4ab7209 */ /* 0x000fe20007810000 */
[----:B------:R-:W2:Y:S01]  /*4b60*/  MUFU.TANH R175, R175 ;  /* 0x000000af00af7308 */ /* 0x000ea20000002400 */
[----:B------:R-:W-:Y:S01]  /*4b70*/  ISETP.GT.AND P3, PT, R181, 0x30, PT ;  /* 0x00000030b500780c */ /* 0x000fe20003f64270 */
[--C-:B------:R-:W-:Y:S01]  /*4b80*/  FFMA.FTZ R162, R162, UR7, -R159.reuse ;  /* 0x00000007a2a27c23 */ /* 0x100fe2000801089f */
[----:B-1----:R-:W-:Y:S01]  /*4b90*/  FSEL R173, R173, -INF , P2 ;  /* 0xff800000adad7808 */ /* 0x002fe20001000000 */
[--C-:B------:R-:W-:Y:S01]  /*4ba0*/  FFMA.FTZ R23, R23, UR7, -R159.reuse ;  /* 0x0000000717177c23 */ /* 0x100fe2000801089f */
[----:B------:R-:W-:Y:S01]  /*4bb0*/  FMNMX.FTZ R174, R170, R171, !PT ;  /* 0x000000abaaae7209 */ /* 0x000fe20007810000 */
[--C-:B------:R-:W-:Y:S01]  /*4bc0*/  FFMA.FTZ R22, R22, UR7, -R159.reuse ;  /* 0x0000000716167c23 */ /* 0x100fe2000801089f */
[----:B------:R-:W-:Y:S01]  /*4bd0*/  ISETP.GT.AND P2, PT, R181, 0x31, PT ;  /* 0x00000031b500780c */ /* 0x000fe20003f44270 */
[----:B------:R-:W1:Y:S01]  /*4be0*/  MUFU.TANH R176, R176 ;  /* 0x000000b000b07308 */ /* 0x000e620000002400 */
[----:B0-----:R-:W-:Y:S01]  /*4bf0*/  FSEL R172, R172, -INF , P3 ;  /* 0xff800000acac7808 */ /* 0x001fe20001800000 */
[--C-:B------:R-:W-:Y:S01]  /*4c00*/  FFMA.FTZ R21, R21, UR7, -R159.reuse ;  /* 0x0000000715157c23 */ /* 0x100fe2000801089f */
[----:B------:R-:W-:Y:S01]  /*4c10*/  FMNMX.FTZ R187, R173, R174, !PT ;  /* 0x000000aeadbb7209 */ /* 0x000fe20007810000 */
[--C-:B------:R-:W-:Y:S01]  /*4c20*/  FFMA.FTZ R20, R20, UR7, -R159.reuse ;  /* 0x0000000714147c23 */ /* 0x100fe2000801089f */
[----:B------:R-:W-:Y:S01]  /*4c30*/  ISETP.GT.AND P3, PT, R181, 0x38, PT ;  /* 0x00000038b500780c */ /* 0x000fe20003f64270 */
[--C-:B------:R-:W-:Y:S01]  /*4c40*/  FFMA.FTZ R19, R19, UR7, -R159.reuse ;  /* 0x0000000713137c23 */ /* 0x100fe2000801089f */
[----:B------:R-:W-:Y:S01]  /*4c50*/  FMNMX.FTZ R187, R172, R187, !PT ;  /* 0x000000bbacbb7209 */ /* 0x000fe20007810000 */
[----:B------:R-:W0:Y:S01]  /*4c60*/  MUFU.TANH R177, R177 ;  /* 0x000000b100b17308 */ /* 0x000e220000002400 */
[----:B--2---:R-:W-:Y:S01]  /*4c70*/  FSEL R174, R175, -INF , P2 ;  /* 0xff800000afae7808 */ /* 0x004fe20001000000 */
[--C-:B------:R-:W-:Y:S01]  /*4c80*/  FFMA.FTZ R175, R165, UR7, -R159.reuse ;  /* 0x00000007a5af7c23 */ /* 0x100fe2000801089f */
[----:B------:R-:W-:Y:S01]  /*4c90*/  ISETP.GT.AND P2, PT, R181, 0x39, PT ;  /* 0x00000039b500780c */ /* 0x000fe20003f44270 */
[--C-:B------:R-:W-:Y:S01]  /*4ca0*/  FFMA.FTZ R16, R16, UR7, -R159.reuse ;  /* 0x0000000710107c23 */ /* 0x100fe2000801089f */
[----:B------:R-:W-:-:S03]  /*4cb0*/  FFMA.FTZ R13, R13, UR7, -R159 ;  /* 0x000000070d0d7c23 */ /* 0x000fc6000801089f */
[----:B------:R-:W2:Y:S01]  /*4cc0*/  MUFU.TANH R179, R179 ;  /* 0x000000b300b37308 */ /* 0x000ea20000002400 */
[----:B-1----:R-:W-:Y:S02]  /*4cd0*/  FSEL R165, R176, -INF , P3 ;  /* 0xff800000b0a57808 */ /* 0x002fe40001800000 */
[----:B------:R-:W-:-:S05]  /*4ce0*/  ISETP.GT.AND P3, PT, R181, 0x40, PT ;  /* 0x00000040b500780c */ /* 0x000fca0003f64270 */
[----:B------:R-:W1:Y:S01]  /*4cf0*/  MUFU.TANH R180, R180 ;  /* 0x000000b400b47308 */ /* 0x000e620000002400 */
[----:B0-----:R-:W-:Y:S02]  /*4d00*/  FSEL R177, R177, -INF , P2 ;  /* 0xff800000b1b17808 */ /* 0x001fe40001000000 */
[----:B------:R-:W-:-:S05]  /*4d10*/  ISETP.GT.AND P2, PT, R181, 0x41, PT ;  /* 0x00000041b500780c */ /* 0x000fca0003f44270 */
[----:B------:R-:W-:Y:S01]  /*4d20*/  MUFU.TANH R178, R178 ;  /* 0x000000b200b27308 */ /* 0x000fe20000002400 */
[----:B--2---:R-:W-:Y:S02]  /*4d30*/  FSEL R179, R179, -INF , P3 ;  /* 0xff800000b3b37808 */ /* 0x004fe40001800000 */
[----:B------:R-:W-:-:S05]  /*4d40*/  ISETP.GT.AND P3, PT, R181, 0x48, PT ;  /* 0x00000048b500780c */ /* 0x000fca0003f64270 */
[----:B------:R0:W-:Y:S01]  /*4d50*/  MUFU.EX2 R169, R186 ;  /* 0x000000ba00a97308 */ /* 0x0001e20000000800 */
[----:B-1----:R-:W-:Y:S02]  /*4d60*/  FSEL R180, R180, -INF , P2 ;  /* 0xff800000b4b47808 */ /* 0x002fe40001000000 */
[----:B------:R-:W-:-:S05]  /*4d70*/  ISETP.GT.AND P2, PT, R181, 0x49, PT ;  /* 0x00000049b500780c */ /* 0x000fca0003f44270 */
[----:B------:R-:W1:Y:S01]  /*4d80*/  MUFU.TANH R184, R184 ;  /* 0x000000b800b87308 */ /* 0x000e620000002400 */
[----:B0-----:R-:W-:-:S04]  /*4d90*/  FMNMX.FTZ R186, R174, R187, !PT ;  /* 0x000000bbaeba7209 */ /* 0x001fc80007810000 */
[----:B------:R-:W-:-:S03]  /*4da0*/  FMNMX.FTZ R186, R165, R186, !PT ;  /* 0x000000baa5ba7209 */ /* 0x000fc60007810000 */
[----:B------:R-:W0:Y:S01]  /*4db0*/  MUFU.TANH R182, R182 ;  /* 0x000000b600b67308 */ /* 0x000e220000002400 */
[----:B------:R-:W-:-:S04]  /*4dc0*/  FMNMX.FTZ R186, R177, R186, !PT ;  /* 0x000000bab1ba7209 */ /* 0x000fc80007810000 */
[----:B------:R-:W-:Y:S01]  /*4dd0*/  FMNMX.FTZ R187, R179, R186, !PT ;  /* 0x000000bab3bb7209 */ /* 0x000fe20007810000 */
[----:B------:R-:W-:Y:S02]  /*4de0*/  FFMA.FTZ R186, R155, UR7, -R159 ;  /* 0x000000079bba7c23 */ /* 0x000fe4000801089f */
[----:B------:R-:W2:Y:S01]  /*4df0*/  MUFU.TANH R189, R189 ;  /* 0x000000bd00bd7308 */ /* 0x000ea20000002400 */
[----:B------:R-:W-:Y:S02]  /*4e00*/  FMNMX.FTZ R187, R180, R187, !PT ;  /* 0x000000bbb4bb7209 */ /* 0x000fe40007810000 */
[----:B-1----:R-:W-:Y:S02]  /*4e10*/  FSEL R184, R184, -INF , P2 ;  /* 0xff800000b8b87808 */ /* 0x002fe40001000000 */
[----:B------:R-:W-:-:S03]  /*4e20*/  ISETP.GT.AND P2, PT, R181, 0x51, PT ;  /* 0x00000051b500780c */ /* 0x000fc60003f44270 */
[----:B------:R1:W-:Y:S08]  /*4e30*/  MUFU.EX2 R176, R175 ;  /* 0x000000af00b07308 */ /* 0x0003f00000000800 */
[----:B------:R-:W3:Y:S01]  /*4e40*/  MUFU.TANH R183, R183 ;  /* 0x000000b700b77308 */ /* 0x000ee20000002400 */
[--C-:B-1----:R-:W-:Y:S01]  /*4e50*/  FFMA.FTZ R175, R158, UR7, -R159.reuse ;  /* 0x000000079eaf7c23 */ /* 0x102fe2000801089f */
[----:B------:R-:W-:Y:S01]  /*4e60*/  FSEL R158, R178, -INF , P3 ;  /* 0xff800000b29e7808 */ /* 0x000fe20001800000 */
[----:B------:R-:W-:Y:S01]  /*4e70*/  FFMA.FTZ R178, R157, UR7, -R159 ;  /* 0x000000079db27c23 */ /* 0x000fe2000801089f */
[----:B------:R-:W-:-:S02]  /*4e80*/  ISETP.GT.AND P3, PT, R181, 0x50, PT ;  /* 0x00000050b500780c */ /* 0x000fc40003f64270 */
[----:B------:R-:W-:Y:S02]  /*4e90*/  FMNMX.FTZ R187, R158, R187, !PT ;  /* 0x000000bb9ebb7209 */ /* 0x000fe40007810000 */
[----:B------:R-:W1:Y:S01]  /*4ea0*/  MUFU.TANH R185, R185 ;  /* 0x000000b900b97308 */ /* 0x000e620000002400 */
[----:B0-----:R-:W-:Y:S02]  /*4eb0*/  FSEL R157, R182, -INF , P3 ;  /* 0xff800000b69d7808 */ /* 0x001fe40001800000 */
[----:B------:R-:W-:Y:S02]  /*4ec0*/  FMNMX.FTZ R182, R184, R187, !PT ;  /* 0x000000bbb8b67209 */ /* 0x000fe40007810000 */
[----:B------:R-:W-:Y:S02]  /*4ed0*/  ISETP.GT.AND P3, PT, R181, 0x58, PT ;  /* 0x00000058b500780c */ /* 0x000fe40003f64270 */
[----:B--2---:R-:W-:Y:S01]  /*4ee0*/  FSEL R189, R189, -INF , P2 ;  /* 0xff800000bdbd7808 */ /* 0x004fe20001000000 */
[----:B------:R0:W-:Y:S01]  /*4ef0*/  MUFU.EX2 R171, R188 ;  /* 0x000000bc00ab7308 */ /* 0x0001e20000000800 */
[----:B------:R-:W-:-:S02]  /*4f00*/  FMNMX.FTZ R182, R157, R182, !PT ;  /* 0x000000b69db67209 */ /* 0x000fc40007810000 */
[----:B------:R-:W-:Y:S02]  /*4f10*/  ISETP.GT.AND P2, PT, R181, 0x59, PT ;  /* 0x00000059b500780c */ /* 0x000fe40003f44270 */
[----:B---3--:R-:W-:Y:S01]  /*4f20*/  FSEL R155, R183, -INF , P3 ;  /* 0xff800000b79b7808 */ /* 0x008fe20001800000 */
[--C-:B------:R-:W-:Y:S01]  /*4f30*/  FFMA.FTZ R183, R156, UR7, -R159.reuse ;  /* 0x000000079cb77c23 */ /* 0x100fe2000801089f */
[----:B------:R-:W-:Y:S01]  /*4f40*/  FMNMX.FTZ R182, R189, R182, !PT ;  /* 0x000000b6bdb67209 */ /* 0x000fe20007810000 */
[----:B------:R2:W-:Y:S01]  /*4f50*/  MUFU.EX2 R181, R186 ;  /* 0x000000ba00b57308 */ /* 0x0005e20000000800 */
[----:B-1----:R-:W-:Y:S01]  /*4f60*/  FSEL R190, R185, -INF , P2 ;  /* 0xff800000b9be7808 */ /* 0x002fe20001000000 */
[--C-:B0-----:R-:W-:Y:S01]  /*4f70*/  FFMA.FTZ R188, R154, UR7, -R159.reuse ;  /* 0x000000079abc7c23 */ /* 0x101fe2000801089f */
[----:B------:R-:W-:Y:S01]  /*4f80*/  FMNMX.FTZ R185, R155, R182, !PT ;  /* 0x000000b69bb97209 */ /* 0x000fe20007810000 */
[----:B------:R-:W-:Y:S01]  /*4f90*/  FFMA.FTZ R182, R153, UR7, -R159 ;  /* 0x0000000799b67c23 */ /* 0x000fe2000801089f */
[----:B------:R-:W-:-:S02]  /*4fa0*/  FSEL R153, R9, RZ, P1 ;  /* 0x000000ff09997208 */ /* 0x000fc40000800000 */
[----:B------:R-:W-:Y:S01]  /*4fb0*/  FMNMX.FTZ R156, R190, R185, !PT ;  /* 0x000000b9be9c7209 */ /* 0x000fe20007810000 */
[--C-:B------:R-:W-:Y:S01]  /*4fc0*/  FFMA.FTZ R185, R152, UR7, -R159.reuse ;  /* 0x0000000798b97c23 */ /* 0x100fe2000801089f */
[--C-:B--2---:R-:W-:Y:S01]  /*4fd0*/  FFMA.FTZ R186, R17, UR7, -R159.reuse ;  /* 0x0000000711ba7c23 */ /* 0x104fe2000801089f */
[--C-:B------:R-:W-:Y:S01]  /*4fe0*/  FFMA.FTZ R17, R18, UR7, -R159.reuse ;  /* 0x0000000712117c23 */ /* 0x100fe2000801089f */
[----:B------:R-:W-:Y:S01]  /*4ff0*/  FFMA.FTZ R18, R8, UR7, -R159 ;  /* 0x0000000708127c23 */ /* 0x000fe2000801089f */
[----:B------:R-:W0:Y:S01]  /*5000*/  SHFL.BFLY PT, R187, R156, 0x2, 0x1f ;  /* 0x0c401f009cbb7f89 */ /* 0x000e2200000e0000 */
[----:B------:R-:W-:Y:S01]  /*5010*/  FADD.FTZ R153, -R153, R12 ;  /* 0x0000000c99997221 */ /* 0x000fe20000010100 */
[----:B------:R-:W-:Y:S03]  /*5020*/  MUFU.EX2 R168, R168 ;  /* 0x000000a800a87308 */ /* 0x000fe60000000800 */
[----:B------:R-:W-:-:S05]  /*5030*/  FMUL.FTZ R153, R153, UR7 ;  /* 0x0000000799997c20 */ /* 0x000fca0008410000 */
        /* <DEDUP_REMOVED lines=8> */
[----:B0-----:R-:W-:Y:S01]  /*50c0*/  FMNMX.FTZ R8, R187, R152, !PT ;  /* 0x00000098bb087209 */ /* 0x001fe20007810000 */
[--C-:B------:R-:W-:Y:S01]  /*50d0*/  FFMA.FTZ R187, R14, UR7, -R159.reuse ;  /* 0x000000070ebb7c23 */ /* 0x100fe2000801089f */
[----:B------:R-:W-:-:S02]  /*50e0*/  FFMA.FTZ R14, R15, UR7, -R159 ;  /* 0x000000070f0e7c23 */ /* 0x000fc4000801089f */
[C---:B------:R-:W-:Y:S01]  /*50f0*/  FSETP.NEU.FTZ.AND P2, PT, R8.reuse, -INF , PT ;  /* 0xff8000000800780b */ /* 0x040fe20003f5d000 */
[C---:B------:R-:W-:Y:S02]  /*5100*/  FMUL.FTZ R152, R8.reuse, UR7 ;  /* 0x0000000708987c20 */ /* 0x040fe40008410000 */
[----:B------:R-:W-:Y:S01]  /*5110*/  MUFU.EX2 R185, R185 ;  /* 0x000000b900b97308 */ /* 0x000fe20000000800 */
[----:B------:R-:W-:Y:S02]  /*5120*/  FSEL R12, R8, RZ, P2 ;  /* 0x000000ff080c7208 */ /* 0x000fe40001000000 */
[----:B------:R-:W-:-:S03]  /*5130*/  FSEL R152, R152, RZ, P2 ;  /* 0x000000ff98987208 */ /* 0x000fc60001000000 */
[----:B------:R-:W-:Y:S02]  /*5140*/  FADD.FTZ R12, -R12, R11 ;  /* 0x0000000b0c0c7221 */ /* 0x000fe40000010100 */
[----:B------:R-:W-:Y:S01]  /*5150*/  MUFU.EX2 R23, R23 ;  /* 0x0000001700177308 */ /* 0x000fe20000000800 */
[--C-:B------:R-:W-:Y:S01]  /*5160*/  FFMA.FTZ R15, R200, UR7, -R152.reuse ;  /* 0x00000007c80f7c23 */ /* 0x100fe20008010898 */
        /* <DEDUP_REMOVED lines=20> */
[----:B------:R-:W-:-:S02]  /*52b0*/  FFMA.FTZ R190, R190, UR7, -R152 ;  /* 0x00000007bebe7c23 */ /* 0x000fc40008010898 */
[----:B------:R-:W1:Y:S08]  /*52c0*/  MUFU.EX2 R11, R153 ;  /* 0x00000099000b7308 */ /* 0x000e700000000800 */
        /* <DEDUP_REMOVED lines=9> */
[----:B-1----:R-:W-:Y:S01]  /*5360*/  FFMA.FTZ R4, R11, R5, R168 ;  /* 0x000000050b047223 */ /* 0x002fe200000100a8 */
[-C--:B------:R-:W-:Y:S01]  /*5370*/  FMUL.FTZ R36, R36, R12.reuse ;  /* 0x0000000c24247220 */ /* 0x080fe20000410000 */
[-C--:B------:R-:W-:Y:S01]  /*5380*/  FMUL.FTZ R37, R37, R12.reuse ;  /* 0x0000000c25257220 */ /* 0x080fe20000410000 */
[-C--:B------:R-:W-:Y:S01]  /*5390*/  FMUL.FTZ R40, R40, R12.reuse ;  /* 0x0000000c28287220 */ /* 0x080fe20000410000 */
[----:B------:R-:W-:Y:S01]  /*53a0*/  FADD.FTZ R174, R169, R4 ;  /* 0x00000004a9ae7221 */ /* 0x000fe20000010000 */
[--C-:B------:R-:W-:Y:S01]  /*53b0*/  FFMA.FTZ R4, R179, UR7, -R152.reuse ;  /* 0x00000007b3047c23 */ /* 0x100fe20008010898 */
[----:B------:R-:W-:Y:S01]  /*53c0*/  FFMA.FTZ R179, R184, UR7, -R152 ;  /* 0x00000007b8b37c23 */ /* 0x000fe20008010898 */
[----:B------:R-:W1:Y:S01]  /*53d0*/  MUFU.EX2 R191, R191 ;  /* 0x000000bf00bf7308 */ /* 0x000e620000000800 */
[----:B--2---:R-:W-:Y:S01]  /*53e0*/  FADD.FTZ R165, R154, R165 ;  /* 0x000000a59aa57221 */ /* 0x004fe20000010000 */
[----:B------:R-:W-:Y:S01]  /*53f0*/  FADD.FTZ R153, R171, R174 ;  /* 0x000000aeab997221 */ /* 0x000fe20000010000 */
[--C-:B------:R-:W-:Y:S01]  /*5400*/  FFMA.FTZ R174, R158, UR7, -R152.reuse ;  /* 0x000000079eae7c23 */ /* 0x100fe20008010898 */
[----:B------:R-:W-:Y:S01]  /*5410*/  FFMA.FTZ R184, R155, UR7, -R152 ;  /* 0x000000079bb87c23 */ /* 0x000fe20008010898 */
        /* <DEDUP_REMOVED lines=9> */
[----:B------:R-:W-:Y:S01]  /*54b0*/  FADD.FTZ R153, R175, R196 ;  /* 0x000000c4af997221 */ /* 0x000fe20000010000 */
[----:B------:R-:W-:Y:S01]  /*54c0*/  FMUL.FTZ R52, R52, R12 ;  /* 0x0000000c34347220 */ /* 0x000fe20000410000 */
[----:B------:R-:W0:Y:S01]  /*54d0*/  MUFU.EX2 R167, R167 ;  /* 0x000000a700a77308 */ /* 0x000e220000000800 */
[----:B-1----:R-:W-:Y:S01]  /*54e0*/  FADD.FTZ R165, R191, R194 ;  /* 0x000000c2bfa57221 */ /* 0x002fe20000010000 */
[----:B------:R-:W-:Y:S01]  /*54f0*/  FADD.FTZ R158, R178, R153 ;  /* 0x00000099b29e7221 */ /* 0x000fe20000010000 */
[----:B------:R-:W-:Y:S01]  /*5500*/  F2FP.F16.F32.PACK_AB R153, R169, R168 ;  /* 0x000000a8a999723e */ /* 0x000fe200000000ff */
[-C--:B------:R-:W-:Y:S01]  /*5510*/  FMUL.FTZ R53, R53, R12.reuse ;  /* 0x0000000c35357220 */ /* 0x080fe20000410000 */
[----:B------:R-:W-:Y:S01]  /*5520*/  F2FP.F16.F32.PACK_AB R169, R188, R183 ;  /* 0x000000b7bca9723e */ /* 0x000fe200000000ff */
[----:B------:R-:W-:Y:S01]  /*5530*/  FADD.FTZ R158, R181, R158 ;  /* 0x0000009eb59e7221 */ /* 0x000fe20000010000 */
[-C--:B------:R-:W-:Y:S01]  /*5540*/  FMUL.FTZ R56, R56, R12.reuse ;  /* 0x0000000c38387220 */ /* 0x080fe20000410000 */
[----:B------:R-:W1:Y:S01]  /*5550*/  MUFU.EX2 R161, R161 ;  /* 0x000000a100a17308 */ /* 0x000e620000000800 */
[----:B--2---:R-:W-:Y:S01]  /*5560*/  FADD.FTZ R194, R160, R165 ;  /* 0x000000a5a0c27221 */ /* 0x004fe20000010000 */
[----:B------:R-:W-:Y:S01]  /*5570*/  FFMA.FTZ R165, R157, UR7, -R152 ;  /* 0x000000079da57c23 */ /* 0x000fe20008010898 */
[----:B------:R-:W-:Y:S01]  /*5580*/  FADD.FTZ R157, R183, R158 ;  /* 0x0000009eb79d7221 */ /* 0x000fe20000010000 */
[----:B------:R-:W-:Y:S01]  /*5590*/  F2FP.F16.F32.PACK_AB R152, R154, R15 ;  /* 0x0000000f9a98723e */ /* 0x000fe200000000ff */
[----:B------:R-:W-:Y:S01]  /*55a0*/  FMUL.FTZ R57, R57, R12 ;  /* 0x0000000c39397220 */ /* 0x000fe20000410000 */
[----:B------:R-:W-:Y:S01]  /*55b0*/  F2FP.F16.F32.PACK_AB R154, R191, R156 ;  /* 0x0000009cbf9a723e */ /* 0x000fe200000000ff */
[----:B------:R-:W-:Y:S01]  /*55c0*/  FADD.FTZ R157, R188, R157 ;  /* 0x0000009dbc9d7221 */ /* 0x000fe20000010000 */
[----:B------:R-:W2:Y:S01]  /*55d0*/  MUFU.EX2 R192, R192 ;  /* 0x000000c000c07308 */ /* 0x000ea20000000800 */
[C---:B0-----:R-:W-:Y:S01]  /*55e0*/  FADD.FTZ R194, R167.reuse, R194 ;  /* 0x000000c2a7c27221 */ /* 0x041fe20000010000 */
[----:B------:R-:W-:Y:S01]  /*55f0*/  F2FP.F16.F32.PACK_AB R156, R167, R160 ;  /* 0x000000a0a79c723e */ /* 0x000fe200000000ff */
[----:B------:R-:W-:Y:S01]  /*5600*/  FADD.FTZ R168, R182, R157 ;  /* 0x0000009db6a87221 */ /* 0x000fe20000010000 */
[-C--:B------:R-:W-:Y:S01]  /*5610*/  FMUL.FTZ R60, R60, R12.reuse ;  /* 0x0000000c3c3c7220 */ /* 0x080fe20000410000 */
[-C--:B------:R-:W-:Y:S01]  /*5620*/  FMUL.FTZ R61, R61, R12.reuse ;  /* 0x0000000c3d3d7220 */ /* 0x080fe20000410000 */
[-C--:B------:R-:W-:Y:S01]  /*5630*/  FMUL.FTZ R64, R64, R12.reuse ;  /* 0x0000000c40407220 */ /* 0x080fe20000410000 */
[----:B------:R-:W-:Y:S01]  /*5640*/  FADD.FTZ R168, R185, R168 ;  /* 0x000000a8b9a87221 */ /* 0x000fe20000010000 */
        /* <DEDUP_REMOVED lines=27> */
[----:B------:R-:W-:Y:S01]  /*5800*/  FMUL.FTZ R101, R101, R12 ;  /* 0x0000000c65657220 */ /* 0x000fe20000410000 */
[----:B------:R-:W-:Y:S01]  /*5810*/  F2FP.F16.F32.PACK_AB R171, R185, R182 ;  /* 0x000000b6b9ab723e */ /* 0x000fe200000000ff */
[-C--:B------:R-:W-:Y:S01]  /*5820*/  FMUL.FTZ R104, R104, R12.reuse ;  /* 0x0000000c68687220 */ /* 0x080fe20000410000 */
[-C--:B------:R-:W-:Y:S01]  /*5830*/  FMUL.FTZ R105, R105, R12.reuse ;  /* 0x0000000c69697220 */ /* 0x080fe20000410000 */
[-C--:B------:R-:W-:Y:S01]  /*5840*/  FMUL.FTZ R108, R108, R12.reuse ;  /* 0x0000000c6c6c7220 */ /* 0x080fe20000410000 */
[----:B------:R-:W1:Y:S01]  /*5850*/  MUFU.EX2 R166, R166 ;  /* 0x000000a600a67308 */ /* 0x000e620000000800 */
[----:B--2---:R-:W-:Y:S01]  /*5860*/  FADD.FTZ R158, R170, R159 ;  /* 0x0000009faa9e7221 */ /* 0x004fe20000010000 */
[----:B------:R-:W-:Y:S01]  /*5870*/  FADD.FTZ R159, R23, R168 ;  /* 0x000000a8179f7221 */ /* 0x000fe20000010000 */
[----:B------:R-:W-:Y:S01]  /*5880*/  F2FP.F16.F32.PACK_AB R168, R164, R163 ;  /* 0x000000a3a4a8723e */ /* 0x000fe200000000ff */
[-C--:B------:R-:W-:Y:S01]  /*5890*/  FMUL.FTZ R109, R109, R12.reuse ;  /* 0x0000000c6d6d7220 */ /* 0x080fe20000410000 */
[-C--:B------:R-:W-:Y:S01]  /*58a0*/  FMUL.FTZ R112, R112, R12.reuse ;  /* 0x0000000c70707220 */ /* 0x080fe20000410000 */
[-C--:B------:R-:W-:Y:S01]  /*58b0*/  FMUL.FTZ R113, R113, R12.reuse ;  /* 0x0000000c71717220 */ /* 0x080fe20000410000 */
[-C--:B------:R-:W-:Y:S01]  /*58c0*/  FMUL.FTZ R116, R116, R12.reuse ;  /* 0x0000000c74747220 */ /* 0x080fe20000410000 */
[----:B------:R-:W2:Y:S01]  /*58d0*/  MUFU.EX2 R193, R193 ;  /* 0x000000c100c17308 */ /* 0x000ea20000000800 */
[----:B0-----:R-:W-:Y:S01]  /*58e0*/  FADD.FTZ R157, R173, R158 ;  /* 0x0000009ead9d7221 */ /* 0x001fe20000010000 */
[----:B------:R-:W-:Y:S01]  /*58f0*/  F2FP.F16.F32.PACK_AB R158, R192, R161 ;  /* 0x000000a1c09e723e */ /* 0x000fe200000000ff */
[----:B------:R-:W-:Y:S01]  /*5900*/  FMUL.FTZ R117, R117, R12 ;  /* 0x0000000c75757220 */ /* 0x000fe20000410000 */
[----:B------:R-:W-:Y:S01]  /*5910*/  F2FP.F16.F32.PACK_AB R170, R173, R170 ;  /* 0x000000aaadaa723e */ /* 0x000fe200000000ff */
[-C--:B------:R-:W-:Y:S01]  /*5920*/  FMUL.FTZ R120, R120, R12.reuse ;  /* 0x0000000c78787220 */ /* 0x080fe20000410000 */
[-C--:B------:R-:W-:Y:S01]  /*5930*/  FMUL.FTZ R121, R121, R12.reuse ;  /* 0x0000000c79797220 */ /* 0x080fe20000410000 */
[----:B------:R-:W-:Y:S01]  /*5940*/  FMUL.FTZ R124, R124, R12 ;  /* 0x0000000c7c7c7220 */ /* 0x000fe20000410000 */
[----:B------:R-:W0:Y:S01]  /*5950*/  MUFU.EX2 R22, R22 ;  /* 0x0000001600167308 */ /* 0x000e220000000800 */
[----:B-1----:R-:W-:Y:S01]  /*5960*/  FADD.FTZ R160, R166, R157 ;  /* 0x0000009da6a07221 */ /* 0x002fe20000010000 */
[----:B------:R-:W-:Y:S01]  /*5970*/  F2FP.F16.F32.PACK_AB R157, R175, R162 ;  /* 0x000000a2af9d723e */ /* 0x000fe200000000ff */
        /* <DEDUP_REMOVED lines=12> */
[----:B------:R-:W-:Y:S01]  /*5a40*/  FMUL.FTZ R144, R144, R12 ;  /* 0x0000000c90907220 */ /* 0x000fe20000410000 */
[----:B------:R-:W2:Y:S01]  /*5a50*/  MUFU.EX2 R21, R21 ;  /* 0x0000001500157308 */ /* 0x000ea20000000800 */
[----:B0-----:R-:W-:Y:S01]  /*5a60*/  FADD.FTZ R160, R22, R159 ;  /* 0x0000009f16a07221 */ /* 0x001fe20000010000 */
[----:B------:R-:W-:Y:S01]  /*5a70*/  F2FP.F16.F32.PACK_AB R159, R181, R178 ;  /* 0x000000b2b59f723e */ /* 0x000fe200000000ff */
[-C--:B------:R-:W-:Y:S01]  /*5a80*/  FMUL.FTZ R145, R145, R12.reuse ;  /* 0x0000000c91917220 */ /* 0x080fe20000410000 */
[-C--:B------:R-:W-:Y:S01]  /*5a90*/  FMUL.FTZ R148, R148, R12.reuse ;  /* 0x0000000c94947220 */ /* 0x080fe20000410000 */
[----:B------:R-:W-:Y:S01]  /*5aa0*/  FMUL.FTZ R149, R149, R12 ;  /* 0x0000000c95957220 */ /* 0x000fe20000410000 */
        /* <DEDUP_REMOVED lines=81> */
[-C--:B------:R-:W-:Y:S01]  /*5fc0*/  FMUL.FTZ R142, R142, R11.reuse ;  /* 0x0000000b8e8e7220 */ /* 0x080fe20000410000 */
[----:B------:R0:W3:Y:S01]  /*5fd0*/  MUFU.EX2 R15, R165 ;  /* 0x000000a5000f7308 */ /* 0x0000e20000000800 */
[----:B-1----:R-:W-:Y:S01]  /*5fe0*/  F2FP.F16.F32.PACK_AB R162, R179, R174 ;  /* 0x000000aeb3a2723e */ /* 0x002fe200000000ff */
[-C--:B------:R-:W-:Y:S01]  /*5ff0*/  FMUL.FTZ R143, R143, R11.reuse ;  /* 0x0000000b8f8f7220 */ /* 0x080fe20000410000 */
[-C--:B------:R-:W-:Y:S01]  /*6000*/  FMUL.FTZ R146, R146, R11.reuse ;  /* 0x0000000b92927220 */ /* 0x080fe20000410000 */
[-C--:B------:R-:W-:Y:S01]  /*6010*/  FMUL.FTZ R147, R147, R11.reuse ;  /* 0x0000000b93937220 */ /* 0x080fe20000410000 */
[-C--:B------:R-:W-:Y:S01]  /*6020*/  FMUL.FTZ R150, R150, R11.reuse ;  /* 0x0000000b96967220 */ /* 0x080fe20000410000 */
[----:B------:R-:W-:-:S02]  /*6030*/  FMUL.FTZ R151, R151, R11 ;  /* 0x0000000b97977220 */ /* 0x000fc40000410000 */
[----:B------:R-:W1:Y:S01]  /*6040*/  MUFU.EX2 R16, R16 ;  /* 0x0000001000107308 */ /* 0x000e620000000800 */
[----:B0-----:R-:W-:Y:S01]  /*6050*/  F2FP.F16.F32.PACK_AB R165, R22, R23 ;  /* 0x0000001716a5723e */ /* 0x001fe200000000ff */
[----:B------:R-:W-:Y:S01]  /*6060*/  FADD.FTZ R22, R174, R163 ;  /* 0x000000a3ae167221 */ /* 0x000fe20000010000 */
[C---:B--2---:R-:W-:Y:S01]  /*6070*/  FADD.FTZ R5, R18.reuse, R5 ;  /* 0x0000000512057221 */ /* 0x044fe20000010000 */
[----:B------:R-:W-:Y:S02]  /*6080*/  F2FP.F16.F32.PACK_AB R163, R18, R17 ;  /* 0x0000001112a3723e */ /* 0x000fe400000000ff */
[----:B------:R-:W-:Y:S02]  /*6090*/  FADD.FTZ R22, R179, R22 ;  /* 0x00000016b3167221 */ /* 0x000fe40000010000 */
[----:B------:R-:W0:Y:S02]  /*60a0*/  MUFU.EX2 R176, R189 ;  /* 0x000000bd00b07308 */ /* 0x000e240000000800 */
[----:B---3--:R-:W-:-:S06]  /*60b0*/  FADD.FTZ R21, R15, R22 ;  /* 0x000000160f157221 */ /* 0x008fcc0000010000 */
        /* <DEDUP_REMOVED lines=11> */
[----:B0-----:R-:W-:Y:S01]  /*6170*/  FADD.FTZ R16, R14, R5 ;  /* 0x000000050e107221 */ /* 0x001fe20000010000 */
[C---:B--2---:R-:W-:Y:S01]  /*6180*/  FADD.FTZ R4, R175.reuse, R4 ;  /* 0x00000004af047221 */ /* 0x044fe20000010000 */
[----:B------:R-:W-:Y:S02]  /*6190*/  F2FP.F16.F32.PACK_AB R174, R175, R184 ;  /* 0x000000b8afae723e */ /* 0x000fe400000000ff */
[C---:B-1----:R-:W-:Y:S01]  /*61a0*/  FADD.FTZ R5, R13.reuse, R16 ;  /* 0x000000100d057221 */ /* 0x042fe20000010000 */
[----:B------:R-:W-:Y:S01]  /*61b0*/  F2FP.F16.F32.PACK_AB R175, R13, R14 ;  /* 0x0000000e0daf723e */ /* 0x000fe200000000ff */
[----:B------:R-:W-:Y:S06]  /*61c0*/  @!P0 BRA `(.L_x_4533) ;  /* 0x0000000000048947 */ /* 0x000fec0003800000 */
[----:B------:R-:W-:Y:S01]  /*61d0*/  BPT.TRAP 0x1 ;  /* 0x000000040000795c */ /* 0x000fe20000300000 */
.L_x_4533:
[----:B------:R0:W1:Y:S01]  /*61e0*/  SYNCS.PHASECHK.TRANS64.TRYWAIT P1, [UR28+0x22850], R10 ;  /* 0x0228500aff0075a7 */ /* 0x000062000802015c */
[----:B------:R-:W-:Y:S05]  /*61f0*/  @!P0 BRA `(.L_x_4534) ;  /* 0x0000000000048947 */ /* 0x000fea0003800000 */
[----:B------:R-:W-:Y:S01]  /*6200*/  BPT.TRAP 0x1 ;  /* 0x000000040000795c */ /* 0x000fe20000300000 */
.L_x_4534:
[----:B-1----:R-:W-:Y:S05]  /*6210*/  @P1 BRA `(.L_x_4535) ;  /* 0x0000000000081947 */ /* 0x002fea0003800000 */
[----:B------:R-:W1:Y:S02]  /*6220*/  SYNCS.PHASECHK.TRANS64.TRYWAIT P1, [UR28+0x22850], R10 ;  /* 0x0228500aff0075a7 */ /* 0x000e64000802015c */
[----:B-1----:R-:W-:Y:S05]  /*6230*/  @!P1 BRA `(.L_x_4536) ;  /* 0x0000008c00a89947 */ /* 0x002fea0003800000 */
.L_x_4535:
        /* <DEDUP_REMOVED lines=39> */
.L_x_4537:
[----:B------:R-:W-:Y:S01]  /*64b0*/  UISETP.GT.AND UP0, UPT, UR27, UR26, UPT ;  /* 0x0000001a1b00728c */ /* 0x000fe2000bf04270 */
[----:B------:R-:W-:Y:S01]  /*64c0*/  IMAD.MOV.U32 R12, RZ, RZ, R9 ;  /* 0x000000ffff0c7224 */ /* 0x000fe200078e0009 */
[----:B------:R-:W-:Y:S01]  /*64d0*/  UIADD3 UR28, UR28, 0x22860, URZ ;  /* 0x000228601c1c7890 */ /* 0x000fe2000fffe03f */
[----:B-1----:R-:W-:Y:S01]  /*64e0*/  IMAD.MOV.U32 R11, RZ, RZ, R8 ;  /* 0x000000ffff0b7224 */ /* 0x002fe200078e0008 */
[----:B------:R-:W-:Y:S02]  /*64f0*/  UIADD3 UR27, UR27, -0x1, URZ ;  /* 0xffffffff1b1b7890 */ /* 0x000fe4000fffe03f */
[----:B------:R-:W-:Y:S01]  /*6500*/  PLOP3.LUT P1, PT, PT, PT, UP0, 0x80, 0x0 ;  /* 0x000000000000781c */ /* 0x000fe20003f2f008 */
[----:B------:R-:W-:-:S09]  /*6510*/  UPRMT UR28, UR25, 0x654, UR28 ;  /* 0x00000654191c7896 */ /* 0x000fd2000800001c */
[----:B------:R-:W-:Y:S03]  /*6520*/  SYNCS.ARRIVE.TRANS64.RED.A1T0 RZ, [UR28], RZ ;  /* 0x000000ffffff79a7 */ /* 0x000fe6000810041c */
[----:B------:R-:W-:Y:S05]  /*6530*/  @P1 BRA `(.L_x_4538) ;  /* 0xffffffd400741947 */ /* 0x000fea000383ffff */
.L_x_4527:
[----:B------:R-:W-:-:S06]  /*6540*/  UISETP.GE.AND UP0, UPT, UR27, UR41, UPT ;  /* 0x000000291b00728c */ /* 0x000fcc000bf06270 */
[----:B------:R-:W-:-:S13]  /*6550*/  PLOP3.LUT P1, PT, PT, PT, UP0, 0x80, 0x0 ;  /* 0x000000000000781c */ /* 0x000fda0003f2f008 */
[----:B------:R-:W-:Y:S05]  /*6560*/  @!P1 BRA `(.L_x_4539) ;  /* 0x0000002000b89947 */ /* 0x000fea0003800000 */
[----:B01----:R-:W-:Y:S01]  /*6570*/  MOV R10, R9 ;  /* 0x00000009000a7202 */ /* 0x003fe20000000f00 */
[----:B------:R-:W-:Y:S01]  /*6580*/  IMAD.MOV.U32 R21, RZ, RZ, R8 ;  /* 0x000000ffff157224 */ /* 0x000fe200078e0008 */
[----:B------:R-:W-:Y:S01]  /*6590*/  ULDC UR28, c[0x0][0x9d8] ;  /* 0x00027600001c7ab9 */ /* 0x000fe20000000800 */
[----:B------:R-:W-:-:S05]  /*65a0*/  ULDC UR7, c[0x0][0x988] ;  /* 0x0002620000077ab9 */ /* 0x000fca0000000800 */
.L_x_4550:
[----:B------:R-:W-:-:S04]  /*65b0*/  UIADD3 UR4, UR4, 0x1, URZ ;  /* 0x0000000104047890 */ /* 0x000fc8000fffe03f */
[----:B------:R-:W-:-:S04]  /*65c0*/  UISETP.NE.AND UP0, UPT, UR4, 0x2, UPT ;  /* 0x000000020400788c */ /* 0x000fc8000bf05270 */
[----:B------:R-:W-:Y:S02]  /*65d0*/  USEL UR10, URZ, 0x1, UP0 ;  /* 0x000000013f0a7887 */ /* 0x000fe40008000000 */
[----:B------:R-:W-:Y:S02]  /*65e0*/  USEL UR4, UR4, URZ, UP0 ;  /* 0x0000003f04047287 */ /* 0x000fe40008000000 */
[----:B------:R-:W-:Y:S01]  /*65f0*/  ULOP3.LUT UR5, UR5, UR10, URZ, 0x3c, !UPT ;  /* 0x0000000a05057292 */ /* 0x000fe2000f8e3c3f */
[----:B01----:R-:W-:Y:S11]  /*6600*/  @!P0 BRA `(.L_x_4540) ;  /* 0x0000000000048947 */ /* 0x003ff60003800000 */
[----:B------:R-:W-:Y:S01]  /*6610*/  BPT.TRAP 0x1 ;  /* 0x000000040000795c */ /* 0x000fe20000300000 */
.L_x_4540:
[----:B------:R-:W-:Y:S01]  /*6620*/  ULEA UR26, UR4, UR42, 0x3 ;  /* 0x0000002a041a7291 */ /* 0x000fe2000f8e183f */
[----:B------:R-:W-:-:S05]  /*6630*/  IMAD.U32 R6, RZ, RZ, UR5 ;  /* 0x00000005ff067e24 */ /* 0x000fca000f8e00ff */
[----:B------:R-:W-:-:S04]  /*6640*/  SHF.L.U32 R6, R6, 0x1f, RZ ;  /* 0x0000001f06067819 */ /* 0x000fc800000006ff */
[----:B------:R0:W1:Y:S01]  /*6650*/  SYNCS.PHASECHK.TRANS64.TRYWAIT P1, [UR26+0x22830], R6 ;  /* 0x02283006ff0075a7 */ /* 0x000062000802015a */
[----:B------:R-:W-:Y:S05]  /*6660*/  @!P0 BRA `(.L_x_4541) ;  /* 0x0000000000048947 */ /* 0x000fea0003800000 */
[----:B------:R-:W-:Y:S01]  /*6670*/  BPT.TRAP 0x1 ;  /* 0x000000040000795c */ /* 0x000fe20000300000 */
.L_x_4541:
[----:B-1----:R-:W-:Y:S05]  /*6680*/  @P1 BRA `(.L_x_4542) ;  /* 0x0000000000081947 */ /* 0x002fea0003800000 */
[----:B------:R-:W1:Y:S02]  /*6690*/  SYNCS.PHASECHK.TRANS64.TRYWAIT P1, [UR26+0x22830], R6 ;  /* 0x02283006ff0075a7 */ /* 0x000e64000802015a */
[----:B-1----:R-:W-:Y:S05]  /*66a0*/  @!P1 BRA `(.L_x_4543) ;  /* 0x0000008800a49947 */ /* 0x002fea0003800000 */
.L_x_4542:
[----:B------:R-:W-:Y:S01]  /*66b0*/  UIMAD UR10, UR4, 0x300, UR6 ;  /* 0x00000300040a78a4 */ /* 0x000fe2000f8e0206 */
[----:B------:R-:W-:Y:S01]  /*66c0*/  WARPGROUP.ARRIVE ;  /* 0x00000000000079c5 */ /* 0x000fe20000000000 */
[----:B------:R-:W-:Y:S01]  /*66d0*/  UMOV UR11, 0x40000040 ;  /* 0x40000040000b7882 */ /* 0x000fe20000000000 */
[----:B------:R-:W-:Y:S01]  /*66e0*/  UMOV UR15, 0x40000040 ;  /* 0x40000040000f7882 */ /* 0x000fe20000000000 */
[----:B------:R-:W-:Y:S02]  /*66f0*/  UIADD3 UR14, UR10, 0x2, URZ ;  /* 0x000000020a0e7890 */ /* 0x000fe4000fffe03f */
        /* <DEDUP_REMOVED lines=18> */
.L_x_4544:
[----:B------:R-:W-:Y:S01]  /*6820*/  FMUL.FTZ R22, R152, UR28 ;  /* 0x0000001c98167c20 */ /* 0x000fe20008410000 */
[----:B------:R-:W-:Y:S01]  /*6830*/  FMUL.FTZ R9, R153, UR28 ;  /* 0x0000001c99097c20 */ /* 0x000fe20008410000 */
[----:B------:R-:W-:Y:S01]  /*6840*/  FMUL.FTZ R152, R156, UR28 ;  /* 0x0000001c9c987c20 */ /* 0x000fe20008410000 */
[----:B------:R-:W-:Y:S01]  /*6850*/  FMUL.FTZ R23, R157, UR28 ;  /* 0x0000001c9d177c20 */ /* 0x000fe20008410000 */
[----:B-1----:R-:W-:Y:S01]  /*6860*/  FMUL.FTZ R7, R154, UR28 ;  /* 0x0000001c9a077c20 */ /* 0x002fe20008410000 */
        /* <DEDUP_REMOVED lines=51> */
[----:B------:R-:W-:-:S04]  /*6ba0*/  UIADD3 UR10, UR26, 0x22840, URZ ;  /* 0x000228401a0a7890 */ /* 0x000fc8000fffe03f */
[----:B------:R-:W-:Y:S02]  /*6bb0*/  UPRMT UR10, UR25, 0x654, UR10 ;  /* 0x00000654190a7896 */ /* 0x000fe4000800000a */
[----:B------:R-:W3:Y:S01]  /*6bc0*/  MUFU.TANH R201, R201 ;  /* 0x000000c900c97308 */ /* 0x000ee20000002400 */
[----:B----4-:R-:W-:-:S06]  /*6bd0*/  FMNMX.FTZ R155, R153, R8, !PT ;  /* 0x00000008999b7209 */ /* 0x010fcc0007810000 */
[----:B------:R-:W-:Y:S01]  /*6be0*/  SYNCS.ARRIVE.TRANS64.RED.A1T0 RZ, [UR10], RZ ;  /* 0x000000ffffff79a7 */ /* 0x000fe2000810040a */
        /* <DEDUP_REMOVED lines=24> */
[----:B------:R-:W-:-:S06]  /*6d70*/  FMUL.FTZ R155, R175, UR28 ;  /* 0x0000001caf9b7c20 */ /* 0x000fcc0008410000 */
        /* <DEDUP_REMOVED lines=9> */
[----:B---3--:R-:W-:Y:S01]  /*6e10*/  FMNMX.FTZ R159, R192, R157, !PT ;  /* 0x0000009dc09f7209 */ /* 0x008fe20007810000 */
[----:B------:R-:W-:-:S06]  /*6e20*/  FMUL.FTZ R157, R179, UR28 ;  /* 0x0000001cb39d7c20 */ /* 0x000fcc0008410000 */
[----:B------:R-:W3:Y:S01]  /*6e30*/  MUFU.TANH R11, R11 ;  /* 0x0000000b000b7308 */ /* 0x000ee20000002400 */
[----:B----4-:R-:W-:Y:S01]  /*6e40*/  FMNMX.FTZ R8, R188, R159, !PT ;  /* 0x0000009fbc087209 */ /* 0x010fe20007810000 */
[----:B------:R-:W-:-:S04]  /*6e50*/  FMUL.FTZ R159, R183, UR28 ;  /* 0x0000001cb79f7c20 */ /* 0x000fc80008410000 */
[----:B------:R-:W4:Y:S02]  /*6e60*/  SHFL.BFLY PT, R163, R8, 0x2, 0x1f ;  /* 0x0c401f0008a37f89 */ /* 0x000f2400000e0000 */
[----:B------:R-:W5:Y:S08]  /*6e70*/  MUFU.TANH R12, R12 ;  /* 0x0000000c000c7308 */ /* 0x000f700000002400 */
[----:B------:R-:W0:Y:S08]  /*6e80*/  MUFU.TANH R13, R13 ;  /* 0x0000000d000d7308 */ /* 0x000e300000002400 */
[----:B------:R-:W2:Y:S01]  /*6e90*/  MUFU.TANH R14, R14 ;  /* 0x0000000e000e7308 */ /* 0x000ea20000002400 */
[----:B----4-:R-:W-:Y:S01]  /*6ea0*/  FMNMX.FTZ R168, R8, R163, !PT ;  /* 0x000000a308a87209 */ /* 0x010fe20007810000 */
[----:B------:R-:W-:-:S06]  /*6eb0*/  FMUL.FTZ R163, R191, UR28 ;  /* 0x0000001cbfa37c20 */ /* 0x000fcc0008410000 */
[----:B------:R-:W4:Y:S01]  /*6ec0*/  MUFU.TANH R15, R15 ;  /* 0x0000000f000f7308 */ /* 0x000f220000002400 */
[----:B------:R-:W1:Y:S07]  /*6ed0*/  SHFL.BFLY PT, R173, R168, 0x1, 0x1f ;  /* 0x0c201f00a8ad7f89 */ /* 0x000e6e00000e0000 */
[----:B------:R-:W4:Y:S08]  /*6ee0*/  MUFU.TANH R16, R16 ;  /* 0x0000001000107308 */ /* 0x000f300000002400 */
[----:B------:R-:W4:Y:S08]  /*6ef0*/  MUFU.TANH R17, R17 ;  /* 0x0000001100117308 */ /* 0x000f300000002400 */
[----:B------:R-:W4:Y:S01]  /*6f00*/  MUFU.TANH R18, R18 ;  /* 0x0000001200127308 */ /* 0x000f220000002400 */
[----:B-1----:R-:W-:-:S02]  /*6f10*/  FMNMX.FTZ R8, R168, R173, !PT ;  /* 0x000000ada8087209 */ /* 0x002fc40007810000 */
[----:B------:R-:W-:-:S03]  /*6f20*/  FMNMX.FTZ R168, R7, R10, !PT ;  /* 0x0000000a07a87209 */ /* 0x000fc60007810000 */
[C---:B------:R-:W-:Y:S01]  /*6f30*/  FMUL.FTZ R186, R8.reuse, UR7 ;  /* 0x0000000708ba7c20 */ /* 0x040fe20008410000 */
[----:B---3--:R-:W-:Y:S01]  /*6f40*/  FMNMX.FTZ R173, R11, R168, !PT ;  /* 0x000000a80bad7209 */ /* 0x008fe20007810000 */
[----:B------:R-:W1:Y:S01]  /*6f50*/  MUFU.TANH R19, R19 ;  /* 0x0000001300137308 */ /* 0x000e620000002400 */
[----:B------:R-:W-:Y:S01]  /*6f60*/  FADD.FTZ R21, -R8, R21 ;  /* 0x0000001508157221 */ /* 0x000fe20000010100 */
        /* <DEDUP_REMOVED lines=9> */
[----:B--2---:R-:W-:Y:S01]  /*7000*/  FMNMX.FTZ R22, R14, R9, !PT ;  /* 0x000000090e167209 */ /* 0x004fe20007810000 */
[--C-:B------:R-:W-:Y:S01]  /*7010*/  FFMA.FTZ R180, R172, UR7, -R186.reuse ;  /* 0x00000007acb47c23 */ /* 0x100fe200080108ba */
[--C-:B------:R-:W-:Y:S01]  /*7020*/  FFMA.FTZ R170, R152, UR7, -R186.reuse ;  /* 0x0000000798aa7c23 */ /* 0x100fe200080108ba */
[--C-:B------:R-:W-:Y:S01]  /*7030*/  FFMA.FTZ R177, R153, UR7, -R186.reuse ;  /* 0x0000000799b17c23 */ /* 0x100fe200080108ba */
[----:B----4-:R-:W-:Y:S01]  /*7040*/  FMNMX.FTZ R9, R15, R22, !PT ;  /* 0x000000160f097209 */ /* 0x010fe20007810000 */
[----:B------:R-:W2:Y:S01]  /*7050*/  MUFU.TANH R155, R155 ;  /* 0x0000009b009b7308 */ /* 0x000ea20000002400 */
[--C-:B------:R-:W-:Y:S01]  /*7060*/  FFMA.FTZ R179, R181, UR7, -R186.reuse ;  /* 0x00000007b5b37c23 */ /* 0x100fe200080108ba */
[--C-:B------:R-:W-:Y:S01]  /*7070*/  FFMA.FTZ R172, R189, UR7, -R186.reuse ;  /* 0x00000007bdac7c23 */ /* 0x100fe200080108ba */
[----:B------:R-:W-:Y:S01]  /*7080*/  FMNMX.FTZ R22, R16, R9, !PT ;  /* 0x0000000910167209 */ /* 0x000fe20007810000 */
        /* <DEDUP_REMOVED lines=11> */
[----:B-1----:R-:W-:Y:S01]  /*7140*/  FMNMX.FTZ R9, R19, R22, !PT ;  /* 0x0000001613097209 */ /* 0x002fe20007810000 */
[----:B------:R-:W1:Y:S01]  /*7150*/  MUFU.TANH R157, R157 ;  /* 0x0000009d009d7308 */ /* 0x000e620000002400 */
[----:B------:R-:W-:Y:S01]  /*7160*/  FFMA.FTZ R189, R188, UR7, -R186 ;  /* 0x00000007bcbd7c23 */ /* 0x000fe200080108ba */
[----:B------:R-:W-:Y:S01]  /*7170*/  FMUL.FTZ R21, R21, UR7 ;  /* 0x0000000715157c20 */ /* 0x000fe20008410000 */
[----:B0-----:R-:W-:-:S04]  /*7180*/  FMNMX.FTZ R22, R20, R9, !PT ;  /* 0x0000000914167209 */ /* 0x001fc80007810000 */
[----:B--2---:R-:W-:Y:S01]  /*7190*/  FMNMX.FTZ R9, R155, R22, !PT ;  /* 0x000000169b097209 */ /* 0x004fe20007810000 */
[----:B------:R-:W0:Y:S03]  /*71a0*/  MUFU.TANH R158, R158 ;  /* 0x0000009e009e7308 */ /* 0x000e260000002400 */
[----:B---3--:R-:W-:-:S05]  /*71b0*/  FMNMX.FTZ R22, R156, R9, !PT ;  /* 0x000000099c167209 */ /* 0x008fca0007810000 */
        /* <DEDUP_REMOVED lines=18> */
[----:B------:R2:W-:Y:S01]  /*72e0*/  MUFU.EX2 R168, R175 ;  /* 0x000000af00a87308 */ /* 0x0005e20000000800 */
[----:B-1----:R-:W-:-:S07]  /*72f0*/  FMNMX.FTZ R22, R166, R9, !PT ;  /* 0x00000009a6167209 */ /* 0x002fce0007810000 */
[----:B------:R-:W1:Y:S01]  /*7300*/  MUFU.EX2 R21, R21 ;  /* 0x0000001500157308 */ /* 0x000e620000000800 */
[----:B0-----:R-:W-:Y:S01]  /*7310*/  FMNMX.FTZ R9, R167, R22, !PT ;  /* 0x00000016a7097209 */ /* 0x001fe20007810000 */
[--C-:B--2---:R-:W-:Y:S01]  /*7320*/  FFMA.FTZ R175, R200, UR7, -R186.reuse ;  /* 0x00000007c8af7c23 */ /* 0x104fe200080108ba */
[----:B------:R-:W-:-:S03]  /*7330*/  FFMA.FTZ R22, R204, UR7, -R186 ;  /* 0x00000007cc167c23 */ /* 0x000fc600080108ba */
[----:B------:R-:W0:Y:S02]  /*7340*/  SHFL.BFLY PT, R154, R9, 0x2, 0x1f ;  /* 0x0c401f00099a7f89 */ /* 0x000e2400000e0000 */
[----:B------:R-:W2:Y:S08]  /*7350*/  MUFU.EX2 R187, R187 ;  /* 0x000000bb00bb7308 */ /* 0x000eb00000000800 */
        /* <DEDUP_REMOVED lines=14> */
[----:B0-----:R-:W-:Y:S01]  /*7440*/  FMNMX.FTZ R169, R9, R154, !PT ;  /* 0x0000009a09a97209 */ /* 0x001fe20007810000 */
[--C-:B------:R-:W-:Y:S01]  /*7450*/  FFMA.FTZ R154, R185, UR7, -R186.reuse ;  /* 0x00000007b99a7c23 */ /* 0x100fe200080108ba */
[----:B------:R-:W-:Y:S01]  /*7460*/  FFMA.FTZ R185, R193, UR7, -R186 ;  /* 0x00000007c1b97c23 */ /* 0x000fe200080108ba */
[----:B------:R-:W0:Y:S01]  /*7470*/  MUFU.EX2 R176, R176 ;  /* 0x000000b000b07308 */ /* 0x000e220000000800 */
[-C--:B------:R-:W-:Y:S01]  /*7480*/  FMUL.FTZ R48, R48, R21.reuse ;  /* 0x0000001530307220 */ /* 0x080fe20000410000 */
[----:B------:R-:W4:Y:S01]  /*7490*/  SHFL.BFLY PT, R174, R169, 0x1, 0x1f ;  /* 0x0c201f00a9ae7f89 */ /* 0x000f2200000e0000 */
        /* <DEDUP_REMOVED lines=23> */
[----:B----4-:R-:W-:Y:S01]  /*7610*/  FMNMX.FTZ R9, R169, R174, !PT ;  /* 0x000000aea9097209 */ /* 0x010fe20007810000 */
        /* <DEDUP_REMOVED lines=19> */
[----:B------:R-:W-:Y:S01]  /*7750*/  FFMA.FTZ R156, R21, R4, R168 ;  /* 0x00000004159c7223 */ /* 0x000fe200000100a8 */
[--C-:B------:R-:W-:Y:S01]  /*7760*/  FFMA.FTZ R13, R18, UR7, -R186.reuse ;  /* 0x00000007120d7c23 */ /* 0x100fe200080108ba */
[----:B------:R-:W-:Y:S01]  /*7770*/  FFMA.FTZ R18, R19, UR7, -R186 ;  /* 0x0000000713127c23 */ /* 0x000fe200080108ba */
[----:B------:R-:W4:Y:S01]  /*7780*/  MUFU.EX2 R169, R169 ;  /* 0x000000a900a97308 */ /* 0x000f220000000800 */
[----:B--2---:R-:W-:Y:S01]  /*7790*/  FADD.FTZ R19, R187, R156 ;  /* 0x0000009cbb137221 */ /* 0x004fe20000010000 */
[--C-:B------:R-:W-:Y:S01]  /*77a0*/  FFMA.FTZ R4, R158, UR7, -R186.reuse ;  /* 0x000000079e047c23 */ /* 0x100fe200080108ba */
[--C-:B------:R-:W-:Y:S01]  /*77b0*/  FFMA.FTZ R15, R20, UR7, -R186.reuse ;  /* 0x00000007140f7c23 */ /* 0x100fe200080108ba */
[--C-:B------:R-:W-:Y:S01]  /*77c0*/  FFMA.FTZ R20, R155, UR7, -R186.reuse ;  /* 0x000000079b147c23 */ /* 0x100fe200080108ba */
[----:B---3--:R-:W-:Y:S01]  /*77d0*/  FADD.FTZ R158, R170, R19 ;  /* 0x00000013aa9e7221 */ /* 0x008fe20000010000 */
[--C-:B------:R-:W-:Y:S01]  /*77e0*/  FFMA.FTZ R190, R157, UR7, -R186.reuse ;  /* 0x000000079dbe7c23 */ /* 0x100fe200080108ba */
[----:B------:R-:W-:Y:S01]  /*77f0*/  FFMA.FTZ R159, R159, UR7, -R186 ;  /* 0x000000079f9f7c23 */ /* 0x000fe200080108ba */
[----:B------:R-:W2:Y:S01]  /*7800*/  MUFU.EX2 R188, R188 ;  /* 0x000000bc00bc7308 */ /* 0x000ea20000000800 */
[----:B-1----:R-:W-:Y:S01]  /*7810*/  FADD.FTZ R19, R191, R158 ;  /* 0x0000009ebf137221 */ /* 0x002fe20000010000 */
[--C-:B------:R-:W-:Y:S01]  /*7820*/  FFMA.FTZ R155, R162, UR7, -R186.reuse ;  /* 0x00000007a29b7c23 */ /* 0x100fe200080108ba */
[--C-:B------:R-:W-:Y:S01]  /*7830*/  FFMA.FTZ R163, R163, UR7, -R186.reuse ;  /* 0x00000007a3a37c23 */ /* 0x100fe200080108ba */
[----:B------:R-:W-:Y:S01]  /*7840*/  FFMA.FTZ R193, R166, UR7, -R186 ;  /* 0x00000007a6c17c23 */ /* 0x000fe200080108ba */
[----:B0-----:R-:W-:Y:S01]  /*7850*/  FADD.FTZ R158, R176, R19 ;  /* 0x00000013b09e7221 */ /* 0x001fe20000010000 */
[----:B-----5:R-:W-:Y:S01]  /*7860*/  F2FP.F16.F32.PACK_AB R166, R184, R175 ;  /* 0x000000afb8a6723e */ /* 0x020fe200000000ff */
[----:B------:R-:W-:Y:S01]  /*7870*/  FMUL.FTZ R100, R100, R21 ;  /* 0x0000001564647220 */ /* 0x000fe20000410000 */
[----:B------:R-:W0:Y:S01]  /*7880*/  MUFU.EX2 R171, R171 ;  /* 0x000000ab00ab7308 */ /* 0x000e220000000800 */
[----:B----4-:R-:W-:Y:S01]  /*7890*/  FFMA.FTZ R5, R10, R5, R169 ;  /* 0x000000050a057223 */ /* 0x010fe200000100a9 */
[----:B------:R-:W-:Y:S01]  /*78a0*/  FADD.FTZ R158, R177, R158 ;  /* 0x0000009eb19e7221 */ /* 0x000fe20000010000 */
[----:B------:R-:W-:Y:S01]  /*78b0*/  F2FP.F16.F32.PACK_AB R168, R187, R168 ;  /* 0x000000a8bba8723e */ /* 0x000fe200000000ff */
[----:B------:R-:W-:Y:S01]  /*78c0*/  FMUL.FTZ R101, R101, R21 ;  /* 0x0000001565657220 */ /* 0x000fe20000410000 */
[----:B------:R-:W-:Y:S01]  /*78d0*/  F2FP.F16.F32.PACK_AB R170, R191, R170 ;  /* 0x000000aabfaa723e */ /* 0x000fe200000000ff */
[----:B------:R-:W-:Y:S01]  /*78e0*/  FADD.FTZ R157, R175, R158 ;  /* 0x0000009eaf9d7221 */ /* 0x000fe20000010000 */
[----:B------:R-:W-:Y:S01]  /*78f0*/  FFMA.FTZ R158, R165, UR7, -R186 ;  /* 0x00000007a59e7c23 */ /* 0x000fe200080108ba */
        /* <DEDUP_REMOVED lines=17> */
[----:B-1----:R-:W-:Y:S01]  /*7a10*/  FADD.FTZ R156, R12, R5 ;  /* 0x000000050c9c7221 */ /* 0x002fe20000010000 */
[----:B------:R-:W-:Y:S01]  /*7a20*/  FFMA.FTZ R5, R160, UR7, -R186 ;  /* 0x00000007a0057c23 */ /* 0x000fe200080108ba */
[----:B------:R-:W-:Y:S01]  /*7a30*/  F2FP.F16.F32.PACK_AB R171, R12, R171 ;  /* 0x000000ab0cab723e */ /* 0x000fe200000000ff */
        /* <DEDUP_REMOVED lines=15> */
[--C-:B------:R-:W-:Y:S01]  /*7b30*/  FFMA.FTZ R19, R164, UR7, -R186.reuse ;  /* 0x00000007a4137c23 */ /* 0x100fe200080108ba */
[----:B------:R-:W-:Y:S01]  /*7b40*/  F2FP.F16.F32.PACK_AB R164, R177, R176 ;  /* 0x000000b0b1a4723e */ /* 0x000fe200000000ff */
[-C--:B------:R-:W-:Y:S01]  /*7b50*/  FMUL.FTZ R145, R145, R21.reuse ;  /* 0x0000001591917220 */ /* 0x080fe20000410000 */
[-C--:B------:R-:W-:Y:S01]  /*7b60*/  FMUL.FTZ R148, R148, R21.reuse ;  /* 0x0000001594947220 */ /* 0x080fe20000410000 */
[----:B------:R-:W-:Y:S01]  /*7b70*/  FMUL.FTZ R149, R149, R21 ;  /* 0x0000001595957220 */ /* 0x000fe20000410000 */
        /* <DEDUP_REMOVED lines=41> */
[----:B-1----:R-:W-:Y:S01]  /*7e10*/  FFMA.FTZ R192, R161, UR7, -R186 ;  /* 0x00000007a1c07c23 */ /* 0x002fe200080108ba */
[----:B------:R-:W-:Y:S01]  /*7e20*/  FADD.FTZ R161, R11, R156 ;  /* 0x0000009c0ba17221 */ /* 0x000fe20000010000 */
[----:B------:R-:W-:Y:S01]  /*7e30*/  FADD.FTZ R156, R184, R157 ;  /* 0x0000009db89c7221 */ /* 0x000fe20000010000 */
[----:B------:R-:W-:Y:S01]  /*7e40*/  FFMA.FTZ R186, R167, UR7, -R186 ;  /* 0x00000007a7ba7c23 */ /* 0x000fe200080108ba */
[C---:B--2---:R-:W-:Y:S01]  /*7e50*/  F2FP.F16.F32.PACK_AB R167, R16.reuse, R11 ;  /* 0x0000000b10a7723e */ /* 0x044fe200000000ff */
[----:B------:R-:W-:Y:S01]  /*7e60*/  FADD.FTZ R160, R16, R161 ;  /* 0x000000a110a07221 */ /* 0x000fe20000010000 */
[----:B------:R-:W-:Y:S01]  /*7e70*/  FADD.FTZ R157, R173, R156 ;  /* 0x0000009cad9d7221 */ /* 0x000fe20000010000 */
[----:B------:R-:W1:Y:S01]  /*7e80*/  MUFU.EX2 R180, R180 ;  /* 0x000000b400b47308 */ /* 0x000e620000000800 */
[-C--:B------:R-:W-:Y:S01]  /*7e90*/  FMUL.FTZ R95, R95, R10.reuse ;  /* 0x0000000a5f5f7220 */ /* 0x080fe20000410000 */
[----:B0-----:R-:W-:Y:S01]  /*7ea0*/  FADD.FTZ R161, R13, R160 ;  /* 0x000000a00da17221 */ /* 0x001fe20000010000 */
[----:B---3--:R-:W-:Y:S01]  /*7eb0*/  FADD.FTZ R156, R178, R157 ;  /* 0x0000009db29c7221 */ /* 0x008fe20000010000 */
[-C--:B------:R-:W-:Y:S01]  /*7ec0*/  FMUL.FTZ R98, R98, R10.reuse ;  /* 0x0000000a62627220 */ /* 0x080fe20000410000 */
[-C--:B------:R-:W-:Y:S01]  /*7ed0*/  FMUL.FTZ R99, R99, R10.reuse ;  /* 0x0000000a63637220 */ /* 0x080fe20000410000 */
[----:B----4-:R-:W-:Y:S01]  /*7ee0*/  FADD.FTZ R160, R18, R161 ;  /* 0x000000a112a07221 */ /* 0x010fe20000010000 */
[----:B-----5:R-:W-:Y:S01]  /*7ef0*/  FADD.FTZ R157, R153, R156 ;  /* 0x0000009c999d7221 */ /* 0x020fe20000010000 */
[----:B------:R-:W0:Y:S01]  /*7f00*/  MUFU.EX2 R20, R20 ;  /* 0x0000001400147308 */ /* 0x000e220000000800 */
[-C--:B------:R-:W-:Y:S01]  /*7f10*/  FMUL.FTZ R102, R102, R10.reuse ;  /* 0x0000000a66667220 */ /* 0x080fe20000410000 */
[----:B------:R-:W-:Y:S01]  /*7f20*/  FADD.FTZ R161, R15, R160 ;  /* 0x000000a00fa17221 */ /* 0x000fe20000010000 */
[-C--:B------:R-:W-:Y:S01]  /*7f30*/  FMUL.FTZ R103, R103, R10.reuse ;  /* 0x0000000a67677220 */ /* 0x080fe20000410000 */
[-C--:B------:R-:W-:Y:S01]  /*7f40*/  FMUL.FTZ R106, R106, R10.reuse ;  /* 0x0000000a6a6a7220 */ /* 0x080fe20000410000 */
[-C--:B------:R-:W-:Y:S01]  /*7f50*/  FMUL.FTZ R107, R107, R10.reuse ;  /* 0x0000000a6b6b7220 */ /* 0x080fe20000410000 */
[-C--:B------:R-:W-:Y:S01]  /*7f60*/  FMUL.FTZ R110, R110, R10.reuse ;  /* 0x0000000a6e6e7220 */ /* 0x080fe20000410000 */
[-C--:B------:R-:W-:Y:S01]  /*7f70*/  FMUL.FTZ R111, R111, R10.reuse ;  /* 0x0000000a6f6f7220 */ /* 0x080fe20000410000 */
[----:B------:R-:W2:Y:S01]  /*7f80*/  MUFU.EX2 R23, R23 ;  /* 0x0000001700177308 */ /* 0x000ea20000000800 */
        /* <DEDUP_REMOVED lines=8> */
[----:B0-----:R-:W-:Y:S01]  /*8010*/  FADD.FTZ R160, R20, R161 ;  /* 0x000000a114a07221 */ /* 0x001fe20000010000 */
[----:B------:R-:W-:Y:S01]  /*8020*/  F2FP.F16.F32.PACK_AB R161, R18, R13 ;  /* 0x0000000d12a1723e */ /* 0x000fe200000000ff */
        /* <DEDUP_REMOVED lines=15> */
[----:B------:R-:W-:Y:S01]  /*8120*/  F2FP.F16.F32.PACK_AB R160, R178, R173 ;  /* 0x000000adb2a0723e */ /* 0x000fe200000000ff */
[-C--:B------:R-:W-:Y:S01]  /*8130*/  FMUL.FTZ R146, R146, R10.reuse ;  /* 0x0000000a92927220 */ /* 0x080fe20000410000 */
[-C--:B------:R-:W-:Y:S01]  /*8140*/  FMUL.FTZ R147, R147, R10.reuse ;  /* 0x0000000a93937220 */ /* 0x080fe20000410000 */
[-C--:B------:R-:W-:Y:S01]  /*8150*/  FMUL.FTZ R150, R150, R10.reuse ;  /* 0x0000000a96967220 */ /* 0x080fe20000410000 */
[----:B------:R-:W-:-:S02]  /*8160*/  FMUL.FTZ R151, R151, R10 ;  /* 0x0000000a97977220 */ /* 0x000fc40000410000 */
[----:B------:R-:W1:Y:S01]  /*8170*/  MUFU.EX2 R22, R22 ;  /* 0x0000001600167308 */ /* 0x000e620000000800 */
[C---:B0-----:R-:W-:Y:S01]  /*8180*/  FADD.FTZ R157, R182.reuse, R157 ;  /* 0x0000009db69d7221 */ /* 0x041fe20000010000 */
[----:B------:R-:W-:-:S06]  /*8190*/  F2FP.F16.F32.PACK_AB R156, R182, R23 ;  /* 0x00000017b69c723e */ /* 0x000fcc00000000ff */
[----:B------:R-:W0:Y:S01]  /*81a0*/  MUFU.EX2 R4, R4 ;  /* 0x0000000400047308 */ /* 0x000e220000000800 */
[----:B--2---:R-:W-:-:S07]  /*81b0*/  FADD.FTZ R7, R190, R7 ;  /* 0x00000007be077221 */ /* 0x004fce0000010000 */
[----:B------:R-:W2:Y:S01]  /*81c0*/  MUFU.EX2 R179, R179 ;  /* 0x000000b300b37308 */ /* 0x000ea20000000800 */
[----:B-1----:R-:W-:Y:S01]  /*81d0*/  FADD.FTZ R14, R22, R157 ;  /* 0x0000009d160e7221 */ /* 0x002fe20000010000 */
        /* <DEDUP_REMOVED lines=20> */
[----:B------:R2:W3:Y:S01]  /*8320*/  MUFU.EX2 R12, R163 ;  /* 0x000000a3000c7308 */ /* 0x0004e20000000800 */
[----:B-1----:R-:W-:-:S07]  /*8330*/  FADD.FTZ R7, R155, R16 ;  /* 0x000000109b077221 */ /* 0x002fce0000010000 */
[----:B------:R-:W1:Y:S01]  /*8340*/  MUFU.EX2 R172, R172 ;  /* 0x000000ac00ac7308 */ /* 0x000e620000000800 */
[C---:B0-----:R-:W-:Y:S01]  /*8350*/  FADD.FTZ R11, R183.reuse, R18 ;  /* 0x00000012b70b7221 */ /* 0x041fe20000010000 */
[----:B--2---:R-:W-:Y:S02]  /*8360*/  F2FP.F16.F32.PACK_AB R163, R20, R15 ;  /* 0x0000000f14a3723e */ /* 0x004fe400000000ff */
[----:B------:R-:W-:-:S04]  /*8370*/  F2FP.F16.F32.PACK_AB R154, R183, R154 ;  /* 0x0000009ab79a723e */ /* 0x000fc800000000ff */
[----:B------:R-:W0:Y:S01]  /*8380*/  MUFU.EX2 R19, R19 ;  /* 0x0000001300137308 */ /* 0x000e220000000800 */
[C---:B---3--:R-:W-:Y:S01]  /*8390*/  FADD.FTZ R4, R12.reuse, R7 ;  /* 0x000000070c047221 */ /* 0x048fe20000010000 */
[----:B------:R-:W-:-:S06]  /*83a0*/  F2FP.F16.F32.PACK_AB R155, R12, R155 ;  /* 0x0000009b0c9b723e */ /* 0x000fcc00000000ff */
[----:B------:R-:W2:Y:S01]  /*83b0*/  MUFU.EX2 R185, R185 ;  /* 0x000000b900b97308 */ /* 0x000ea20000000800 */
[----:B-1----:R-:W-:-:S07]  /*83c0*/  FADD.FTZ R16, R172, R11 ;  /* 0x0000000bac107221 */ /* 0x002fce0000010000 */
[----:B------:R1:W3:Y:S01]  /*83d0*/  MUFU.EX2 R14, R158 ;  /* 0x0000009e000e7308 */ /* 0x0002e20000000800 */
[----:B0-----:R-:W-:-:S07]  /*83e0*/  FADD.FTZ R5, R19, R4 ;  /* 0x0000000413057221 */ /* 0x001fce0000010000 */
[----:B------:R-:W0:Y:S01]  /*83f0*/  MUFU.EX2 R175, R193 ;  /* 0x000000c100af7308 */ /* 0x000e220000000800 */
[----:B--2---:R-:W-:Y:S01]  /*8400*/  FADD.FTZ R7, R185, R16 ;  /* 0x00000010b9077221 */ /* 0x004fe20000010000 */
[----:B-1----:R-:W-:Y:S02]  /*8410*/  F2FP.F16.F32.PACK_AB R158, R179, R22 ;  /* 0x00000016b39e723e */ /* 0x002fe400000000ff */
[----:B------:R-:W-:Y:S01]  /*8420*/  F2FP.F16.F32.PACK_AB R172, R185, R172 ;  /* 0x000000acb9ac723e */ /* 0x000fe200000000ff */
[----:B------:R-:W-:-:S03]  /*8430*/  FADD.FTZ R12, R174, R7 ;  /* 0x00000007ae0c7221 */ /* 0x000fc60000010000 */
[----:B------:R-:W1:Y:S01]  /*8440*/  MUFU.EX2 R189, R189 ;  /* 0x000000bd00bd7308 */ /* 0x000e620000000800 */
[C---:B---3--:R-:W-:Y:S01]  /*8450*/  FADD.FTZ R4, R14.reuse, R5 ;  /* 0x000000050e047221 */ /* 0x048fe20000010000 */
[----:B------:R-:W-:-:S06]  /*8460*/  F2FP.F16.F32.PACK_AB R173, R14, R19 ;  /* 0x000000130ead723e */ /* 0x000fcc00000000ff */
[----:B------:R-:W2:Y:S01]  /*8470*/  MUFU.EX2 R186, R186 ;  /* 0x000000ba00ba7308 */ /* 0x000ea20000000800 */
[----:B0-----:R-:W-:Y:S01]  /*8480*/  FADD.FTZ R5, R175, R4 ;  /* 0x00000004af057221 */ /* 0x001fe20000010000 */
[C---:B-1----:R-:W-:Y:S01]  /*8490*/  FADD.FTZ R4, R189.reuse, R12 ;  /* 0x0000000cbd047221 */ /* 0x042fe20000010000 */
[----:B------:R-:W-:Y:S02]  /*84a0*/  F2FP.F16.F32.PACK_AB R174, R189, R174 ;  /* 0x000000aebdae723e */ /* 0x000fe400000000ff */
[C---:B--2---:R-:W-:Y:S01]  /*84b0*/  FADD.FTZ R5, R186.reuse, R5 ;  /* 0x00000005ba057221 */ /* 0x044fe20000010000 */
[----:B------:R-:W-:Y:S01]  /*84c0*/  F2FP.F16.F32.PACK_AB R175, R186, R175 ;  /* 0x000000afbaaf723e */ /* 0x000fe200000000ff */
[----:B------:R-:W-:Y:S06]  /*84d0*/  @!P0 BRA `(.L_x_4545) ;  /* 0x0000000000048947 */ /* 0x000fec0003800000 */
[----:B------:R-:W-:Y:S01]  /*84e0*/  BPT.TRAP 0x1 ;  /* 0x000000040000795c */ /* 0x000fe20000300000 */
.L_x_4545:
[----:B------:R0:W1:Y:S01]  /*84f0*/  SYNCS.PHASECHK.TRANS64.TRYWAIT P1, [UR26+0x22850], R6 ;  /* 0x02285006ff0075a7 */ /* 0x000062000802015a */
[----:B------:R-:W-:Y:S05]  /*8500*/  @!P0 BRA `(.L_x_4546) ;  /* 0x0000000000048947 */ /* 0x000fea0003800000 */
[----:B------:R-:W-:Y:S01]  /*8510*/  BPT.TRAP 0x1 ;  /* 0x000000040000795c */ /* 0x000fe20000300000 */
.L_x_4546:
[----:B-1----:R-:W-:Y:S05]  /*8520*/  @P1 BRA `(.L_x_4547) ;  /* 0x0000000000081947 */ /* 0x002fea0003800000 */
[----:B------:R-:W1:Y:S02]  /*8530*/  SYNCS.PHASECHK.TRANS64.TRYWAIT P1, [UR26+0x22850], R6 ;  /* 0x02285006ff0075a7 */ /* 0x000e64000802015a */
[----:B-1----:R-:W-:Y:S05]  /*8540*/  @!P1 BRA `(.L_x_4548) ;  /* 0x0000006c00149947 */ /* 0x002fea0003800000 */
.L_x_4547:
        /* <DEDUP_REMOVED lines=39> */
.L_x_4549:
[----:B------:R-:W-:Y:S01]  /*87c0*/  UISETP.GT.AND UP0, UPT, UR27, UR41, UPT ;  /* 0x000000291b00728c */ /* 0x000fe2000bf04270 */
[----:B------:R-:W-:Y:S01]  /*87d0*/  MOV R10, R9 ;  /* 0x00000009000a7202 */ /* 0x000fe20000000f00 */
[----:B------:R-:W-:Y:S01]  /*87e0*/  UIADD3 UR26, UR26, 0x22860, URZ ;  /* 0x000228601a1a7890 */ /* 0x000fe2000fffe03f */
[----:B------:R-:W-:Y:S01]  /*87f0*/  IMAD.MOV.U32 R21, RZ, RZ, R8 ;  /* 0x000000ffff157224 */ /* 0x000fe200078e0008 */
[----:B------:R-:W-:Y:S02]  /*8800*/  UIADD3 UR27, UR27, -0x1, URZ ;  /* 0xffffffff1b1b7890 */ /* 0x000fe4000fffe03f */
[----:B------:R-:W-:Y:S01]  /*8810*/  PLOP3.LUT P1, PT, PT, PT, UP0, 0x80, 0x0 ;  /* 0x000000000000781c */ /* 0x000fe20003f2f008 */
[----:B------:R-:W-:-:S09]  /*8820*/  UPRMT UR26, UR25, 0x654, UR26 ;  /* 0x00000654191a7896 */ /* 0x000fd2000800001a */
[----:B------:R-:W-:Y:S03]  /*8830*/  SYNCS.ARRIVE.TRANS64.RED.A1T0 RZ, [UR26], RZ ;  /* 0x000000ffffff79a7 */ /* 0x000fe6000810041a */
[----:B------:R-:W-:Y:S05]  /*8840*/  @P1 BRA `(.L_x_4550) ;  /* 0xffffffdc00581947 */ /* 0x000fea000383ffff */
.L_x_4539:
[----:B------:R-:W2:Y:S01]  /*8850*/  SHFL.BFLY PT, R3, R4, 0x2, 0x1f ;  /* 0x0c401f0004037f89 */ /* 0x000ea200000e0000 */
[----:B------:R-:W-:-:S03]  /*8860*/  PLOP3.LUT P0, PT, PT, PT, PT, 0x8, 0x0 ;  /* 0x000000000000781c */ /* 0x000fc60003f0e170 */
[----:B01----:R-:W0:Y:S01]  /*8870*/  SHFL.BFLY PT, R6, R5, 0x2, 0x1f ;  /* 0x0c401f0005067f89 */ /* 0x003e2200000e0000 */
[----:B--2---:R-:W-:Y:S01]  /*8880*/  FADD.FTZ R3, R3, R4 ;  /* 0x0000000403037221 */ /* 0x004fe20000010000 */
[----:B------:R-:W-:Y:S02]  /*8890*/  IMAD.MOV.U32 R4, RZ, RZ, -0x800000 ;  /* 0xff800000ff047424 */ /* 0x000fe400078e00ff */
[----:B0-----:R-:W-:Y:S02]  /*88a0*/  FADD.FTZ R6, R6, R5 ;  /* 0x0000000506067221 */ /* 0x001fe40000010000 */
[----:B------:R-:W0:Y:S01]  /*88b0*/  SHFL.BFLY PT, R0, R3, 0x1, 0x1f ;  /* 0x0c201f0003007f89 */ /* 0x000e2200000e0000 */
[----:B------:R-:W-:-:S03]  /*88c0*/  IMAD.U32 R5, RZ, RZ, UR7 ;  /* 0x00000007ff057e24 */ /* 0x000fc6000f8e00ff */
[----:B------:R-:W1:Y:S01]  /*88d0*/  SHFL.BFLY PT, R7, R6, 0x1, 0x1f ;  /* 0x0c201f0006077f89 */ /* 0x000e6200000e0000 */
[----:B0-----:R-:W-:Y:S01]  /*88e0*/  FADD.FTZ R11, R3, R0 ;  /* 0x00000000030b7221 */ /* 0x001fe20000010000 */
[----:B------:R-:W-:Y:S02]  /*88f0*/  IADD3 R3, -R2, 0xb, RZ ;  /* 0x0000000b02037810 */ /* 0x000fe40007ffe1ff */
[----:B------:R-:W-:Y:S01]  /*8900*/  MOV R0, RZ ;  /* 0x000000ff00007202 */ /* 0x000fe20000000f00 */
[----:B-1----:R-:W-:Y:S02]  /*8910*/  FADD.FTZ R12, R6, R7 ;  /* 0x00000007060c7221 */ /* 0x002fe40000010000 */
[----:B------:R0:W-:Y:S08]  /*8920*/  BAR.ARV R3, 0x100 ;  /* 0x000400030000751d */ /* 0x0001f00000002000 */
[----:B------:R-:W-:Y:S06]  /*8930*/  BAR.ARV 0x8, 0x180 ;  /* 0x0206000000007b1d */ /* 0x000fec0000002000 */
[----:B------:R-:W-:Y:S01]  /*8940*/  FSETP.NE.FTZ.AND P1, PT, R11, RZ, PT ;  /* 0x000000ff0b00720b */ /* 0x000fe20003f35000 */
[----:B------:R-:W-:Y:S01]  /*8950*/  IMAD.MOV.U32 R7, RZ, RZ, RZ ;  /* 0x000000ffff077224 */ /* 0x000fe200078e00ff */
[----:B------:R-:W-:Y:S01]  /*8960*/  FSETP.NE.FTZ.AND P2, PT, R12, RZ, PT ;  /* 0x000000ff0c00720b */ /* 0x000fe20003f55000 */
[----:B0-----:R-:W-:-:S10]  /*8970*/  IMAD.MOV.U32 R3, RZ, RZ, -0x800000 ;  /* 0xff800000ff037424 */ /* 0x001fd400078e00ff */
[----:B------:R-:W0:Y:S01]  /*8980*/  @P1 MUFU.RCP R7, R11 ;  /* 0x0000000b00071308 */ /* 0x000e220000001000 */
[----:B------:R-:W-:-:S07]  /*8990*/  @P1 FMUL.FTZ R5, R5, 0.69314718246459960938 ;  /* 0x3f31721805051820 */ /* 0x000fce0000410000 */
[----:B------:R-:W1:Y:S08]  /*89a0*/  @P1 MUFU.LG2 R10, R11 ;  /* 0x0000000b000a1308 */ /* 0x000e700000000c00 */
[----:B------:R-:W2:Y:S01]  /*89b0*/  @P2 MUFU.LG2 R2, R12 ;  /* 0x0000000c00022308 */ /* 0x000ea20000000c00 */
[-C--:B0-----:R-:W-:Y:S01]  /*89c0*/  FMUL.FTZ R24, R24, R7.reuse ;  /* 0x0000000718187220 */ /* 0x081fe20000410000 */
[-C--:B------:R-:W-:Y:S01]  /*89d0*/  FMUL.FTZ R25, R25, R7.reuse ;  /* 0x0000000719197220 */ /* 0x080fe20000410000 */
[-C--:B------:R-:W-:Y:S01]  /*89e0*/  FMUL.FTZ R28, R28, R7.reuse ;  /* 0x000000071c1c7220 */ /* 0x080fe20000410000 */
[-C--:B------:R-:W-:Y:S01]  /*89f0*/  FMUL.FTZ R29, R29, R7.reuse ;  /* 0x000000071d1d7220 */ /* 0x080fe20000410000 */
[-C--:B------:R-:W-:Y:S01]  /*8a00*/  FMUL.FTZ R32, R32, R7.reuse ;  /* 0x0000000720207220 */ /* 0x080fe20000410000 */
[-C--:B------:R-:W-:Y:S01]  /*8a10*/  FMUL.FTZ R33, R33, R7.reuse ;  /* 0x0000000721217220 */ /* 0x080fe20000410000 */
[-C--:B------:R-:W-:Y:S01]  /*8a20*/  FMUL.FTZ R36, R36, R7.reuse ;  /* 0x0000000724247220 */ /* 0x080fe20000410000 */
        /* <DEDUP_REMOVED lines=59> */
[----:B-1----:R-:W-:Y:S01]  /*8de0*/  @P1 FMUL.FTZ R10, R10, 0.69314718246459960938 ;  /* 0x3f3172180a0a1820 */ /* 0x002fe20000410000 */
[----:B--2---:R-:W-:Y:S01]  /*8df0*/  @P2 FMUL.FTZ R2, R2, 0.69314718246459960938 ;  /* 0x3f31721802022820 */ /* 0x004fe20000410000 */
[-C--:B0-----:R-:W-:Y:S01]  /*8e00*/  FMUL.FTZ R26, R26, R0.reuse ;  /* 0x000000001a1a7220 */ /* 0x081fe20000410000 */
[-C--:B------:R-:W-:Y:S01]  /*8e10*/  FMUL.FTZ R27, R27, R0.reuse ;  /* 0x000000001b1b7220 */ /* 0x080fe20000410000 */
        /* <DEDUP_REMOVED lines=65> */
.L_x_4514:
        /* <DEDUP_REMOVED lines=18> */
[----:B0-----:R-:W-:Y:S01]  /*9350*/  VIADD R5, R0, 0xffffff80 ;  /* 0xffffff8000057836 */ /* 0x001fe20000000000 */
[----:B---3--:R-:W-:-:S06]  /*9360*/  USHF.R.S32.HI UR10, URZ, 0x1f, UR12 ;  /* 0x0000001f3f0a7899 */ /* 0x008fcc000801140c */
[----:B------:R-:W1:Y:S01]  /*9370*/  LDC R23, c[0x0][0xc50] ;  /* 0x00031400ff177b82 */ /* 0x000e620000000800 */
[----:B------:R-:W-:-:S04]  /*9380*/  SHF.R.S32.HI R2, RZ, 0x1f, R5 ;  /* 0x0000001fff027819 */ /* 0x000fc80000011405 */
[----:B------:R-:W-:-:S03]  /*9390*/  LEA.HI R6, R2, R5, RZ, 0x7 ;  /* 0x0000000502067211 */ /* 0x000fc600078f38ff */
[----:B------:R-:W0:Y:S01]  /*93a0*/  @P0 LDC R14, c[0x0][0xbec] ;  /* 0x0002fb00ff0e0b82 */ /* 0x000e220000000800 */
[----:B------:R-:W-:Y:S02]  /*93b0*/  LEA.HI R13, R2, R5, RZ, 0x2 ;  /* 0x00000005020d7211 */ /* 0x000fe400078f10ff */
[C---:B------:R-:W-:Y:S02]  /*93c0*/  LOP3.LUT R0, R6.reuse, 0xffffff80, RZ, 0xc0, !PT ;  /* 0xffffff8006007812 */ /* 0x040fe400078ec0ff */
[----:B------:R-:W-:Y:S02]  /*93d0*/  SHF.R.S32.HI R7, RZ, 0x7, R6 ;  /* 0x00000007ff077819 */ /* 0x000fe40000011406 */
[----:B------:R-:W-:Y:S01]  /*93e0*/  IADD3 R0, R5, -R0, RZ ;  /* 0x8000000005007210 */ /* 0x000fe20007ffe0ff */
[----:B------:R-:W3:Y:S01]  /*93f0*/  LDC.64 R20, c[0x0][0xb40] ;  /* 0x0002d000ff147b82 */ /* 0x000ee20000000a00 */
[----:B------:R-:W-:Y:S02]  /*9400*/  LEA.HI R2, R6, R7, RZ, 0x1 ;  /* 0x0000000706027211 */ /* 0x000fe400078f08ff */
[----:B------:R-:W-:-:S02]  /*9410*/  SHF.R.S32.HI R9, RZ, 0x1f, R0 ;  /* 0x0000001fff097819 */ /* 0x000fc40000011400 */
[----:B------:R-:W-:Y:S02]  /*9420*/  LOP3.LUT R6, R13, 0xfffffffc, RZ, 0xc0, !PT ;  /* 0xfffffffc0d067812 */ /* 0x000fe400078ec0ff */
[CC--:B------:R-:W-:Y:S01]  /*9430*/  LEA.HI R10, R9.reuse, R0.reuse, RZ, 0x2 ;  /* 0x00000000090a7211 */ /* 0x0c0fe200078f10ff */
[----:B------:R-:W5:Y:S01]  /*9440*/  @P0 LDC R152, c[0x0][0xbec] ;  /* 0x0002fb00ff980b82 */ /* 0x000f620000000800 */
[----:B------:R-:W-:Y:S01]  /*9450*/  LEA.HI R9, R9, R0, RZ, 0x5 ;  /* 0x0000000009097211 */ /* 0x000fe200078f28ff */
[----:B------:R-:W-:Y:S01]  /*9460*/  IMAD.IADD R13, R5, 0x1, -R6 ;  /* 0x00000001050d7824 */ /* 0x000fe200078e0a06 */
[--C-:B------:R-:W-:Y:S02]  /*9470*/  SHF.R.S32.HI R11, RZ, 0x2, R10.reuse ;  /* 0x00000002ff0b7819 */ /* 0x100fe4000001140a */
[----:B------:R-:W-:Y:S02]  /*9480*/  SHF.R.S32.HI R12, RZ, 0x1f, R10 ;  /* 0x0000001fff0c7819 */ /* 0x000fe4000001140a */
[----:B------:R-:W-:Y:S01]  /*9490*/  LEA.HI R6, R13, R13, RZ, 0x1 ;  /* 0x0000000d0d067211 */ /* 0x000fe200078f08ff */
[----:B------:R-:W5:Y:S01]  /*94a0*/  @P0 LDC R17, c[0x0][0xbf0] ;  /* 0x0002fc00ff110b82 */ /* 0x000f620000000800 */
[----:B------:R-:W-:-:S02]  /*94b0*/  LEA.HI R12, R12, R11, RZ, 0x3 ;  /* 0x0000000b0c0c7211 */ /* 0x000fc400078f18ff */
[----:B------:R-:W-:Y:S02]  /*94c0*/  LOP3.LUT R2, R2, 0x3fffffe, RZ, 0xc0, !PT ;  /* 0x03fffffe02027812 */ /* 0x000fe400078ec0ff */
[----:B------:R-:W-:-:S03]  /*94d0*/  LOP3.LUT R12, R12, 0xfffffff8, RZ, 0xc0, !PT ;  /* 0xfffffff80c0c7812 */ /* 0x000fc600078ec0ff */
[----:B------:R-:W-:Y:S01]  /*94e0*/  IMAD.IADD R2, R7, 0x1, -R2 ;  /* 0x0000000107027824 */ /* 0x000fe200078e0a02 */
[----:B------:R-:W-:Y:S01]  /*94f0*/  IADD3 R5, R11, -R12, RZ ;  /* 0x8000000c0b057210 */ /* 0x000fe20007ffe0ff */
[----:B------:R-:W5:Y:S01]  /*9500*/  @P0 LDC R153, c[0x0][0xbf0] ;  /* 0x0002fc00ff990b82 */ /* 0x000f620000000800 */
[----:B------:R-:W-:Y:S01]  /*9510*/  LOP3.LUT R12, R6, 0x1ffffffe, RZ, 0xc0, !PT ;  /* 0x1ffffffe060c7812 */ /* 0x000fe200078ec0ff */
[----:B------:R-:W-:Y:S01]  /*9520*/  IMAD.U32 R7, RZ, RZ, UR5 ;  /* 0x00000005ff077e24 */ /* 0x000fe2000f8e00ff */
[----:B------:R-:W-:Y:S01]  /*9530*/  SHF.R.S32.HI R6, RZ, 0x5, R9 ;  /* 0x00000005ff067819 */ /* 0x000fe20000011409 */
[----:B------:R-:W-:Y:S01]  /*9540*/  IMAD.U32 R7, RZ, RZ, UR6 ;  /* 0x00000006ff077e24 */ /* 0x000fe2000f8e00ff */
[----:B------:R-:W-:Y:S01]  /*9550*/  UIMAD UR6, UR38, UR9, UR7 ;  /* 0x00000009260672a4 */ /* 0x000fe2000f8e0207 */
[----:B------:R-:W-:Y:S02]  /*9560*/  IMAD.IADD R16, R13, 0x1, -R12 ;  /* 0x000000010d107824 */ /* 0x000fe400078e0a0c */
[----:B------:R-:W-:Y:S01]  /*9570*/  IMAD R5, R6, 0x10, R5 ;  /* 0x0000001006057824 */ /* 0x000fe200078e0205 */
[----:B------:R-:W-:Y:S01]  /*9580*/  MOV R6, UR4 ;  /* 0x0000000400067c02 */ /* 0x000fe20008000f00 */
[----:B------:R-:W-:Y:S01]  /*9590*/  UIMAD.WIDE.U32 UR4, UR38, UR8, URZ ;  /* 0x00000008260472a5 */ /* 0x000fe2000f8e003f */
[----:B----4-:R-:W-:-:S02]  /*95a0*/  IMAD R12, R18, UR10, RZ ;  /* 0x0000000a120c7c24 */ /* 0x010fc4000f8e02ff */
[----:B------:R-:W-:Y:S01]  /*95b0*/  LEA R9, R2, R5, 0x6 ;  /* 0x0000000502097211 */ /* 0x000fe200078e30ff */
[----:B------:R-:W-:Y:S01]  /*95c0*/  UIADD3 UR6, UR5, UR6, URZ ;  /* 0x0000000605067290 */ /* 0x000fe2000fffe03f */
[----:B------:R-:W-:Y:S01]  /*95d0*/  IMAD R15, R19, UR12, R12 ;  /* 0x0000000c130f7c24 */ /* 0x000fe2000f8e020c */
[----:B------:R-:W-:Y:S01]  /*95e0*/  MOV R12, UR4 ;  /* 0x00000004000c7c02 */ /* 0x000fe20008000f00 */
[----:B------:R-:W-:Y:S01]  /*95f0*/  IMAD.WIDE.U32 R6, R18, UR12, R6 ;  /* 0x0000000c12067c25 */ /* 0x000fe2000f8e0006 */
[----:B------:R-:W-:-:S03]  /*9600*/  ULDC.64 UR8, c[0x0][0xb28] ;  /* 0x0002ca0000087ab9 */ /* 0x000fc60000000a00 */
[----:B------:R-:W-:Y:S01]  /*9610*/  IMAD R2, R16, 0x8, R9 ;  /* 0x0000000810027824 */ /* 0x000fe200078e0209 */
[----:B------:R-:W-:Y:S01]  /*9620*/  IADD3 R16, RZ, -UR38, RZ ;  /* 0x80000026ff107c10 */ /* 0x000fe2000fffe0ff */
[----:B------:R-:W-:Y:S01]  /*9630*/  IMAD.U32 R13, RZ, RZ, UR5 ;  /* 0x00000005ff0d7e24 */ /* 0x000fe2000f8e00ff */
[----:B------:R-:W-:Y:S01]  /*9640*/  ULDC.64 UR4, c[0x0][0xbe0] ;  /* 0x0002f80000047ab9 */ /* 0x000fe20000000a00 */
[----:B--2---:R-:W-:Y:S02]  /*9650*/  IMAD R5, R22, 0x80, R2 ;  /* 0x0000008016057824 */ /* 0x004fe400078e0202 */
[----:B-1----:R-:W-:Y:S02]  /*9660*/  IMAD R23, R23, R16, UR11 ;  /* 0x0000000b17177e24 */ /* 0x002fe4000f8e0210 */
[----:B0-----:R-:W-:-:S03]  /*9670*/  @P0 IMAD.HI.U32 R2, R5, R14, RZ ;  /* 0x0000000e05020227 */ /* 0x001fc600078e00ff */
[----:B------:R-:W-:Y:S01]  /*9680*/  SHF.R.S32.HI R16, RZ, 0x1f, R23 ;  /* 0x0000001fff107819 */ /* 0x000fe20000011417 */
[----:B------:R-:W-:Y:S01]  /*9690*/  IMAD.U32 R13, RZ, RZ, UR6 ;  /* 0x00000006ff0d7e24 */ /* 0x000fe2000f8e00ff */
[----:B------:R-:W-:Y:S01]  /*96a0*/  ULDC.64 UR6, c[0x0][0xb48] ;  /* 0x0002d20000067ab9 */ /* 0x000fe20000000a00 */
[----:B------:R-:W-:Y:S01]  /*96b0*/  IMAD.IADD R7, R7, 0x1, R15 ;  /* 0x0000000107077824 */ /* 0x000fe200078e020f */
[----:B------:R-:W-:Y:S01]  /*96c0*/  MOV R15, R5 ;  /* 0x00000005000f7202 */ /* 0x000fe20000000f00 */
[----:B---3--:R-:W-:Y:S02]  /*96d0*/  IMAD R14, R20, UR10, RZ ;  /* 0x0000000a140e7c24 */ /* 0x008fe4000f8e02ff */
[----:B-----5:R-:W-:-:S04]  /*96e0*/  @P0 IMAD.HI.U32 R152, R5, R152, RZ ;  /* 0x0000009805980227 */ /* 0x020fc800078e00ff */
[----:B------:R-:W-:Y:S01]  /*96f0*/  IMAD.MOV.U32 R11, RZ, RZ, R5 ;  /* 0x000000ffff0b7224 */ /* 0x000fe200078e0005 */
[----:B------:R-:W-:Y:S01]  /*9700*/  @P0 SHF.R.U32.HI R11, RZ, R17, R2 ;  /* 0x00000011ff0b0219 */ /* 0x000fe20000011602 */
        /* <DEDUP_REMOVED lines=72> */
[----:B------:R-:W-:Y:S01]  /*9b90*/  VIADD R19, R0, 0x28 ;  /* 0x0000002800137836 */ /* 0x000fe20000000000 */
        /* <DEDUP_REMOVED lines=16> */
[C---:B------:R-:W-:Y:S02]  /*9ca0*/  IADD3 R4, R0.reuse, 0x38, RZ ;  /* 0x0000003800047810 */ /* 0x040fe40007ffe0ff */
[----:B------:R-:W-:Y:S01]  /*9cb0*/  IADD3 R22, R0, 0x50, RZ ;  /* 0x0000005000167810 */ /* 0x000fe20007ffe0ff */
        /* <DEDUP_REMOVED lines=33> */
[----:B------:R-:W-:Y:S01]  /*9ed0*/  @!P6 LOP3.LUT R19, R22, 0xfffffffe, RZ, 0xc0, !PT ;  /* 0xfffffffe1613e812 */ /* 0x000fe200078ec0ff */
[----:B------:R-:W-:Y:S01]  /*9ee0*/  VIADD R22, R0, 0x88 ;  /* 0x0000008800167836 */ /* 0x000fe20000000000 */
[----:B------:R-:W-:Y:S01]  /*9ef0*/  ISETP.GE.AND P1, PT, R23, UR4, PT ;  /* 0x0000000417007c0c */ /* 0x000fe2000bf26270 */
[----:B0-----:R-:W-:Y:S01]  /*9f00*/  @!P2 IMAD.WIDE R10, R3, 0x4, R6 ;  /* 0x00000004030aa825 */ /* 0x001fe200078e0206 */
[----:B------:R-:W-:-:S02]  /*9f10*/  ISETP.GE.AND P0, PT, R24, UR4, PT ;  /* 0x0000000418007c0c */ /* 0x000fc4000bf06270 */
[----:B------:R-:W-:Y:S01]  /*9f20*/  IADD3 R3, R0, 0x68, RZ ;  /* 0x0000006800037810 */ /* 0x000fe20007ffe0ff */
[--C-:B-1----:R-:W-:Y:S01]  /*9f30*/  @!P3 IMAD.WIDE R12, R15, 0x4, R6.reuse ;  /* 0x000000040f0cb825 */ /* 0x102fe200078e0206 */
[----:B------:R0:W-:Y:S02]  /*9f40*/  @!P2 ST.E.64 desc[UR36][R10.64], R48 ;  /* 0x000000300a00a985 */ /* 0x0001e4000c101b24 */
[----:B------:R-:W-:Y:S01]  /*9f50*/  ISETP.GE.AND P2, PT, R3, UR4, PT ;  /* 0x0000000403007c0c */ /* 0x000fe2000bf46270 */
[--C-:B------:R-:W-:Y:S01]  /*9f60*/  @!P4 IMAD.WIDE R14, R17, 0x4, R6.reuse ;  /* 0x00000004110ec825 */ /* 0x100fe200078e0206 */
[----:B------:R1:W-:Y:S01]  /*9f70*/  @!P3 ST.E.64 desc[UR36][R12.64], R52 ;  /* 0x000000340c00b985 */ /* 0x0003e2000c101b24 */
[----:B------:R-:W-:Y:S02]  /*9f80*/  ISETP.GE.AND P3, PT, R22, UR4, PT ;  /* 0x0000000416007c0c */ /* 0x000fe4000bf66270 */
[----:B------:R-:W-:Y:S01]  /*9f90*/  @!P5 IMAD.WIDE R16, R21, 0x4, R6 ;  /* 0x000000041510d825 */ /* 0x000fe200078e0206 */
[----:B------:R2:W-:Y:S01]  /*9fa0*/  @!P4 ST.E.64 desc[UR36][R14.64], R56 ;  /* 0x000000380e00c985 */ /* 0x0005e2000c101b24 */
[----:B------:R-:W-:-:S02]  /*9fb0*/  IADD3 R21, R0, 0x80, RZ ;  /* 0x0000008000157810 */ /* 0x000fc40007ffe0ff */
[----:B------:R-:W-:Y:S01]  /*9fc0*/  @!P6 IMAD.WIDE R18, R19, 0x4, R6 ;  /* 0x000000041312e825 */ /* 0x000fe200078e0206 */
[----:B------:R3:W-:Y:S01]  /*9fd0*/  @!P5 ST.E.64 desc[UR36][R16.64], R60 ;  /* 0x0000003c1000d985 */ /* 0x0007e2000c101b24 */
[----:B------:R-:W-:Y:S02]  /*9fe0*/  ISETP.GE.AND P5, PT, R20, UR4, PT ;  /* 0x0000000414007c0c */ /* 0x000fe4000bfa6270 */
[----:B------:R-:W-:Y:S01]  /*9ff0*/  ISETP.GE.AND P4, PT, R21, UR4, PT ;  /* 0x0000000415007c0c */ /* 0x000fe2000bf86270 */
[----:B------:R4:W-:Y:S01]  /*a000*/  @!P6 ST.E.64 desc[UR36][R18.64], R64 ;  /* 0x000000401200e985 */ /* 0x0009e2000c101b24 */
[----:B------:R-:W-:Y:S02]  /*a010*/  ISETP.GE.AND P6, PT, R4, UR4, PT ;  /* 0x0000000404007c0c */ /* 0x000fe4000bfc6270 */
[----:B------:R-:W-:Y:S02]  /*a020*/  @!P1 LEA.HI R23, R23, R23, RZ, 0x1 ;  /* 0x0000001717179211 */ /* 0x000fe400078f08ff */
[----:B------:R-:W-:-:S02]  /*a030*/  @!P0 LEA.HI R24, R24, R24, RZ, 0x1 ;  /* 0x0000001818188211 */ /* 0x000fc400078f08ff */
        /* <DEDUP_REMOVED lines=10> */
[----:B------:R-:W-:-:S02]  /*a0e0*/  @!P2 LOP3.LUT R3, R3, 0xfffffffe, RZ, 0xc0, !PT ;  /* 0xfffffffe0303a812 */ /* 0x000fc400078ec0ff */
[----:B------:R-:W-:Y:S01]  /*a0f0*/  @!P3 LEA.HI R22, R22, R22, RZ, 0x1 ;  /* 0x000000161616b211 */ /* 0x000fe200078f08ff */
[----:B------:R1:W-:Y:S01]  /*a100*/  @!P0 ST.E.64 desc[UR36][R12.64], R72 ;  /* 0x000000480c008985 */ /* 0x0003e2000c101b24 */
[----:B--2---:R-:W-:Y:S01]  /*a110*/  @!P6 LOP3.LUT R15, R4, 0xfffffffe, RZ, 0xc0, !PT ;  /* 0xfffffffe040fe812 */ /* 0x004fe200078ec0ff */
        /* <DEDUP_REMOVED lines=9> */
[C---:B------:R-:W-:Y:S01]  /*a1b0*/  VIADD R3, R0.reuse, 0xa0 ;  /* 0x000000a000037836 */ /* 0x040fe20000000000 */
[----:B------:R0:W-:Y:S01]  /*a1c0*/  @!P2 ST.E.64 desc[UR36][R10.64], R76 ;  /* 0x0000004c0a00a985 */ /* 0x0001e2000c101b24 */
[--C-:B-1----:R-:W-:Y:S01]  /*a1d0*/  @!P6 IMAD.WIDE R12, R15, 0x4, R6.reuse ;  /* 0x000000040f0ce825 */ /* 0x102fe200078e0206 */
[----:B------:R-:W-:Y:S02]  /*a1e0*/  IADD3 R20, R0, 0xb0, RZ ;  /* 0x000000b000147810 */ /* 0x000fe40007ffe0ff */
[----:B------:R-:W-:Y:S01]  /*a1f0*/  ISETP.GE.AND P2, PT, R3, UR4, PT ;  /* 0x0000000403007c0c */ /* 0x000fe2000bf46270 */
        /* <DEDUP_REMOVED lines=25> */
[----:B--2---:R-:W-:Y:S01]  /*a390*/  @!P2 IMAD.WIDE R14, R3, 0x4, R6 ;  /* 0x00000004030ea825 */ /* 0x004fe200078e0206 */
[----:B---3--:R-:W-:Y:S01]  /*a3a0*/  @!P3 LOP3.LUT R17, R4, 0xfffffffe, RZ, 0xc0, !PT ;  /* 0xfffffffe0411b812 */ /* 0x008fe200078ec0ff */
[----:B------:R1:W-:Y:S01]  /*a3b0*/  @!P1 ST.E.64 desc[UR36][R12.64], R100 ;  /* 0x000000640c009985 */ /* 0x0003e2000c101b24 */
[----:B----4-:R-:W-:Y:S01]  /*a3c0*/  @!P4 LOP3.LUT R19, R20, 0xfffffffe, RZ, 0xc0, !PT ;  /* 0xfffffffe1413c812 */ /* 0x010fe200078ec0ff */
[----:B------:R-:W-:Y:S01]  /*a3d0*/  VIADD R4, R0, 0xd0 ;  /* 0x000000d000047836 */ /* 0x000fe20000000000 */
[----:B------:R-:W-:Y:S01]  /*a3e0*/  @!P6 LOP3.LUT R3, R22, 0xfffffffe, RZ, 0xc0, !PT ;  /* 0xfffffffe1603e812 */ /* 0x000fe200078ec0ff */
[----:B------:R-:W-:Y:S01]  /*a3f0*/  VIADD R20, R0, 0xd8 ;  /* 0x000000d800147836 */ /* 0x000fe20000000000 */
[----:B------:R-:W-:Y:S01]  /*a400*/  @!P5 LOP3.LUT R21, R21, 0xfffffffe, RZ, 0xc0, !PT ;  /* 0xfffffffe1515d812 */ /* 0x000fe200078ec0ff */
[----:B------:R2:W-:Y:S01]  /*a410*/  @!P2 ST.E.64 desc[UR36][R14.64], R104 ;  /* 0x000000680e00a985 */ /* 0x0005e2000c101b24 */
[----:B------:R-:W-:-:S02]  /*a420*/  ISETP.GE.AND P1, PT, R4, UR4, PT ;  /* 0x0000000404007c0c */ /* 0x000fc4000bf26270 */
[----:B------:R-:W-:Y:S01]  /*a430*/  ISETP.GE.AND P2, PT, R20, UR4, PT ;  /* 0x0000000414007c0c */ /* 0x000fe2000bf46270 */
[----:B0-----:R-:W-:-:S04]  /*a440*/  @!P3 IMAD.WIDE R10, R17, 0x4, R6 ;  /* 0x00000004110ab825 */ /* 0x001fc800078e0206 */
[--C-:B-1----:R-:W-:Y:S01]  /*a450*/  @!P4 IMAD.WIDE R12, R19, 0x4, R6.reuse ;  /* 0x00000004130cc825 */ /* 0x102fe200078e0206 */
[----:B------:R0:W-:Y:S03]  /*a460*/  @!P3 ST.E.64 desc[UR36][R10.64], R108 ;  /* 0x0000006c0a00b985 */ /* 0x0001e6000c101b24 */
[--C-:B------:R-:W-:Y:S01]  /*a470*/  @!P6 IMAD.WIDE R18, R3, 0x4, R6.reuse ;  /* 0x000000040312e825 */ /* 0x100fe200078e0206 */
[----:B------:R-:W-:Y:S01]  /*a480*/  IADD3 R3, R0, 0xc8, RZ ;  /* 0x000000c800037810 */ /* 0x000fe20007ffe0ff */
[----:B------:R1:W-:Y:S01]  /*a490*/  @!P4 ST.E.64 desc[UR36][R12.64], R112 ;  /* 0x000000700c00c985 */ /* 0x0003e2000c101b24 */
[----:B------:R-:W-:Y:S01]  /*a4a0*/  @!P1 LEA.HI R4, R4, R4, RZ, 0x1 ;  /* 0x0000000404049211 */ /* 0x000fe200078f08ff */
[----:B------:R-:W-:Y:S01]  /*a4b0*/  @!P5 IMAD.WIDE R16, R21, 0x4, R6 ;  /* 0x000000041510d825 */ /* 0x000fe200078e0206 */
[C---:B------:R-:W-:Y:S02]  /*a4c0*/  IADD3 R21, R0.reuse, 0xe0, RZ ;  /* 0x000000e000157810 */ /* 0x040fe40007ffe0ff */
[----:B------:R-:W-:Y:S01]  /*a4d0*/  ISETP.GE.AND P0, PT, R3, UR4, PT ;  /* 0x0000000403007c0c */ /* 0x000fe2000bf06270 */
[C---:B--2---:R-:W-:Y:S01]  /*a4e0*/  VIADD R14, R0.reuse, 0xe8 ;  /* 0x000000e8000e7836 */ /* 0x044fe20000000000 */
[----:B------:R2:W-:Y:S01]  /*a4f0*/  @!P5 ST.E.64 desc[UR36][R16.64], R116 ;  /* 0x000000741000d985 */ /* 0x0005e2000c101b24 */
[C---:B------:R-:W-:Y:S01]  /*a500*/  VIADD R15, R0.reuse, 0xf0 ;  /* 0x000000f0000f7836 */ /* 0x040fe20000000000 */
[----:B0-----:R-:W-:-:S02]  /*a510*/  IADD3 R11, R0, 0xf8, RZ ;  /* 0x000000f8000b7810 */ /* 0x001fc40007ffe0ff */
[----:B------:R0:W-:Y:S01]  /*a520*/  @!P6 ST.E.64 desc[UR36][R18.64], R120 ;  /* 0x000000781200e985 */ /* 0x0001e2000c101b24 */
[----:B------:R-:W-:Y:S02]  /*a530*/  ISETP.GE.AND P3, PT, R21, UR4, PT ;  /* 0x0000000415007c0c */ /* 0x000fe4000bf66270 */
[----:B------:R-:W-:Y:S02]  /*a540*/  ISETP.GE.AND P4, PT, R14, UR4, PT ;  /* 0x000000040e007c0c */ /* 0x000fe4000bf86270 */
[----:B------:R-:W-:Y:S02]  /*a550*/  ISETP.GE.AND P5, PT, R15, UR4, PT ;  /* 0x000000040f007c0c */ /* 0x000fe4000bfa6270 */
[----:B------:R-:W-:Y:S02]  /*a560*/  ISETP.GE.AND P6, PT, R11, UR4, PT ;  /* 0x000000040b007c0c */ /* 0x000fe4000bfc6270 */
[----:B------:R-:W-:Y:S02]  /*a570*/  @!P0 LEA.HI R3, R3, R3, RZ, 0x1 ;  /* 0x0000000303038211 */ /* 0x000fe400078f08ff */
[----:B------:R-:W-:-:S02]  /*a580*/  @!P2 LEA.HI R20, R20, R20, RZ, 0x1 ;  /* 0x000000141414a211 */ /* 0x000fc400078f08ff */
[----:B------:R-:W-:Y:S02]  /*a590*/  @!P0 LOP3.LUT R3, R3, 0xfffffffe, RZ, 0xc0, !PT ;  /* 0xfffffffe03038812 */ /* 0x000fe400078ec0ff */
[----:B------:R-:W-:Y:S02]  /*a5a0*/  @!P3 LEA.HI R21, R21, R21, RZ, 0x1 ;  /* 0x000000151515b211 */ /* 0x000fe400078f08ff */
[----:B------:R-:W-:Y:S02]  /*a5b0*/  @!P4 LEA.HI R14, R14, R14, RZ, 0x1 ;  /* 0x0000000e0e0ec211 */ /* 0x000fe400078f08ff */
[----:B------:R-:W-:Y:S02]  /*a5c0*/  @!P5 LEA.HI R10, R15, R15, RZ, 0x1 ;  /* 0x0000000f0f0ad211 */ /* 0x000fe400078f08ff */
[----:B------:R-:W-:Y:S02]  /*a5d0*/  @!P6 LEA.HI R11, R11, R11, RZ, 0x1 ;  /* 0x0000000b0b0be211 */ /* 0x000fe400078f08ff */
[----:B-1----:R-:W-:-:S02]  /*a5e0*/  @!P1 LOP3.LUT R13, R4, 0xfffffffe, RZ, 0xc0, !PT ;  /* 0xfffffffe040d9812 */ /* 0x002fc400078ec0ff */
        /* <DEDUP_REMOVED lines=19> */
.L_x_4553:
[----:B------:R-:W-:Y:S05]  /*a720*/  BSYNC B0 ;  /* 0x0000000000007941 */ /* 0x000fea0003800000 */
.L_x_4552:
        /* <DEDUP_REMOVED lines=196> */
.L_x_4551:
[----:B------:R-:W0:Y:S02]  /*b370*/  S2R R0, SR_TID.X ;  /* 0x0000000000007919 */ /* 0x000e240000002100 */
        /* <DEDUP_REMOVED lines=59> */
.L_x_4510:
        /* <DEDUP_REMOVED lines=18> */
.L_x_4554:
[----:B------:R-:W-:Y:S01]  /*b850*/  ULDC UR44, c[0x0][0xc50] ;  /* 0x00031400002c7ab9 */ /* 0x000fe20000000800 */
[----:B------:R-:W-:Y:S01]  /*b860*/  UMOV UR40, UR6 ;  /* 0x0000000600287c82 */ /* 0x000fe20008000000 */
[----:B------:R-:W-:-:S11]  /*b870*/  UISETP.NE.AND UP0, UPT, UR44, 0x1, UPT ;  /* 0x000000012c00788c */ /* 0x000fd6000bf05270 */
[----:B------:R-:W-:Y:S01]  /*b880*/  @UP0 ULDC UR4, c[0x0][0xc54] ;  /* 0x0003150000040ab9 */ /* 0x000fe20000000800 */
[----:B------:R-:W-:Y:S01]  /*b890*/  @UP0 ULDC UR7, c[0x0][0xc58] ;  /* 0x0003160000070ab9 */ /* 0x000fe20000000800 */
[----:B------:R-:W-:-:S04]  /*b8a0*/  UIMAD.WIDE.U32 UR4, UR6, UR4, URZ ;  /* 0x00000004060472a5 */ /* 0x000fc8000f8e003f */
[----:B------:R-:W-:-:S12]  /*b8b0*/  @UP0 USHF.R.U32.HI UR40, URZ, UR7, UR5 ;  /* 0x000000073f280299 */ /* 0x000fd80008011605 */
.L_x_4555:
        /* <DEDUP_REMOVED lines=8> */
[----:B------:R-:W-:Y:S01]  /*b940*/  ULDC UR4, c[0x0][0x448] ;  /* 0x0001120000047ab9 */ /* 0x000fe20000000800 */
[----:B------:R-:W-:Y:S01]  /*b950*/  ULDC UR7, c[0x0][0x2f0] ;  /* 0x0000bc0000077ab9 */ /* 0x000fe20000000800 */
[----:B------:R-:W-:-:S05]  /*b960*/  IMAD.MOV.U32 R32, RZ, RZ, RZ ;  /* 0x000000ffff207224 */ /* 0x000fca00078e00ff */
[----:B------:R-:W1:Y:S01]  /*b970*/  S2UR UR46, SR_CTAID.X ;  /* 0x00000000002e79c3 */ /* 0x000e620000002500 */
[----:B------:R-:W-:Y:S01]  /*b980*/  UISETP.NE.AND UP1, UPT, UR4, 0x1, UPT ;  /* 0x000000010400788c */ /* 0x000fe2000bf25270 */
[----:B------:R-:W-:Y:S02]  /*b990*/  ULDC UR8, c[0x0][0x288] ;  /* 0x0000a20000087ab9 */ /* 0x000fe40000000800 */
[----:B------:R-:W-:Y:S02]  /*b9a0*/  ULDC.64 UR4, c[0x0][0x418] ;  /* 0x0001060000047ab9 */ /* 0x000fe40000000a00 */
[----:B------:R-:W-:-:S03]  /*b9b0*/  UISETP.NE.U32.AND UP0, UPT, UR4, URZ, UPT ;  /* 0x0000003f0400728c */ /* 0x000fc6000bf05070 */
[----:B------:R-:W-:Y:S01]  /*b9c0*/  ULDC UR4, c[0x0][0x424] ;  /* 0x0001090000047ab9 */ /* 0x000fe20000000800 */
[----:B------:R-:W-:-:S03]  /*b9d0*/  UISETP.NE.AND.EX UP0, UPT, UR5, URZ, UPT, UP0 ;  /* 0x0000003f0500728c */ /* 0x000fc6000bf05300 */
[----:B------:R-:W-:Y:S01]  /*b9e0*/  @UP1 ULDC UR5, c[0x0][0x44c] ;  /* 0x0001130000051ab9 */ /* 0x000fe20000000800 */
[----:B0-----:R-:W-:Y:S01]  /*b9f0*/  ISETP.NE.U32.AND P0, PT, R4, RZ, PT ;  /* 0x000000ff0400720c */ /* 0x001fe20003f05070 */
[----:B------:R-:W-:-:S03]  /*ba00*/  USEL UR41, UR4, 0x1, UP0 ;  /* 0x0000000104297887 */ /* 0x000fc60008000000 */
[----:B------:R-:W-:Y:S01]  /*ba10*/  ISETP.NE.AND.EX P0, PT, R5, RZ, PT, P0 ;  /* 0x000000ff0500720c */ /* 0x000fe20003f05300 */
[----:B-1----:R-:W-:Y:S02]  /*ba20*/  ULEA UR6, UR46, 0x7f, 0x7 ;  /* 0x0000007f2e067891 */ /* 0x002fe4000f8e383f */
[----:B------:R-:W-:Y:S02]  /*ba30*/  UIMAD UR41, UR41, UR7, URZ ;  /* 0x00000007292972a4 */ /* 0x000fe4000f8e023f */
[----:B------:R-:W-:Y:S01]  /*ba40*/  UIMAD.WIDE.U32 UR4, UR6, UR5, URZ ;  /* 0x00000005060472a5 */ /* 0x000fe2000f8e003f */
[----:B------:R-:W-:Y:S01]  /*ba50*/  @UP1 ULDC UR7, c[0x0][0x450] ;  /* 0x0001140000071ab9 */ /* 0x000fe20000000800 */
[----:B------:R-:W-:Y:S02]  /*ba60*/  UIADD3 UR8, UR41, 0x60, -UR8 ;  /* 0x0000006029087890 */ /* 0x000fe4000fffe808 */
[----:B------:R-:W-:-:S04]  /*ba70*/  @UP1 USHF.R.U32.HI UR6, URZ, UR7, UR5 ;  /* 0x000000073f061299 */ /* 0x000fc80008011605 */
[----:B------:R-:W0:Y:S01]  /*ba80*/  @P0 LDC.64 R4, c[0x0][0xa28] ;  /* 0x00028a00ff040b82 */ /* 0x000e220000000a00 */
[----:B------:R-:W-:Y:S02]  /*ba90*/  UIADD3 UR4, UR41, 0x5f, URZ ;  /* 0x0000005f29047890 */ /* 0x000fe4000fffe03f */
[----:B------:R-:W-:Y:S02]  /*baa0*/  UIADD3 UR6, UR8, UR6, URZ ;  /* 0x0000000608067290 */ /* 0x000fe4000fffe03f */
[----:B------:R-:W-:Y:S02]  /*bab0*/  UIMAD.WIDE UR4, UR4, 0x2aaaaaab, URZ ;  /* 0x2aaaaaab040478a5 */ /* 0x000fe4000f8e023f */
[----:B------:R-:W-:Y:S02]  /*bac0*/  UIMAD.WIDE UR6, UR6, 0x2aaaaaab, URZ ;  /* 0x2aaaaaab060678a5 */ /* 0x000fe4000f8e023f */
[----:B------:R-:W-:Y:S02]  /*bad0*/  USHF.R.U32.HI UR42, URZ, 0x1f, UR5 ;  /* 0x0000001f3f2a7899 */ /* 0x000fe40008011605 */
[----:B------:R-:W-:-:S02]  /*bae0*/  USHF.R.U32.HI UR43, URZ, 0x1f, UR7 ;  /* 0x0000001f3f2b7899 */ /* 0x000fc40008011607 */
[----:B------:R-:W-:Y:S02]  /*baf0*/  ULEA.HI.SX32 UR42, UR5, UR42, 0x1c ;  /* 0x0000002a052a7291 */ /* 0x000fe4000f8fe23f */
[----:B------:R-:W-:-:S04]  /*bb00*/  ULEA.HI.SX32 UR43, UR7, UR43, 0x1c ;  /* 0x0000002b072b7291 */ /* 0x000fc8000f8fe23f */
[----:B------:R-:W-:-:S04]  /*bb10*/  UISETP.LT.AND UP0, UPT, UR42, UR43, UPT ;  /* 0x0000002b2a00728c */ /* 0x000fc8000bf01270 */
[----:B------:R-:W-:Y:S01]  /*bb20*/  USEL UR11, UR42, UR43, UP0 ;  /* 0x0000002b2a0b7287 */ /* 0x000fe20008000000 */
[----:B0-----:R-:W-:Y:S01]  /*bb30*/  @P0 IMAD.WIDE R4, R33, 0x4, R4 ;  /* 0x0000000421040825 */ /* 0x001fe200078e0204 */
[----:B------:R-:W-:Y:S02]  /*bb40*/  UP2UR UR47, UPR, URZ, 0x2 ;  /* 0x000000023f2f7883 */ /* 0x000fe40008000000 */
[----:B------:R-:W-:Y:S02]  /*bb50*/  UISETP.GE.AND UP1, UPT, UR11, 0x1, UPT ;  /* 0x000000010b00788c */ /* 0x000fe4000bf26270 */
[----:B------:R-:W-:Y:S01]  /*bb60*/  USHF.R.U32.HI UR9, URZ, 0x10, UR44 ;  /* 0x000000103f097899 */ /* 0x000fe2000801162c */
[----:B------:R0:W5:Y:S01]  /*bb70*/  @P0 LDG.E R32, desc[UR36][R4.64] ;  /* 0x0000002404200981 */ /* 0x000162000c1e1900 */
[----:B------:R-:W-:Y:S02]  /*bb80*/  ULOP3.LUT UR44, UR44, 0xffff, URZ, 0xc0, !UPT ;  /* 0x0000ffff2c2c7892 */ /* 0x000fe4000f8ec03f */
[----:B------:R-:W-:Y:S01]  /*bb90*/  PLOP3.LUT P0, PT, PT, PT, UP1, 0x80, 0x0 ;  /* 0x000000000000781c */ /* 0x000fe20003f0f018 */
[----:B------:R-:W-:Y:S01]  /*bba0*/  UISETP.NE.AND UP0, UPT, UR9, URZ, UPT ;  /* 0x0000003f0900728c */ /* 0x000fe2000bf05270 */
[----:B------:R-:W-:-:S10]  /*bbb0*/  UMOV UR38, URZ ;  /* 0x0000003f00267c82 */ /* 0x000fd40008000000 */
[----:B------:R-:W-:Y:S01]  /*bbc0*/  @!UP0 ULDC UR9, c[0x0][0x9f0] ;  /* 0x00027c0000098ab9 */ /* 0x000fe20000000800 */
[----:B0-----:R-:W-:Y:S05]  /*bbd0*/  @!P0 BRA `(.L_x_4557) ;  /* 0x0000000000788947 */ /* 0x001fea0003800000 */
[----:B------:R-:W-:Y:S01]  /*bbe0*/  IABS R0, UR9 ;  /* 0x0000000900007c13 */ /* 0x000fe20008000000 */
[----:B------:R-:W-:Y:S02]  /*bbf0*/  UIADD3 UR6, UR9, -0x1, UR11 ;  /* 0xffffffff09067890 */ /* 0x000fe4000fffe00b */
[----:B------:R-:W-:Y:S01]  /*bc00*/  IABS R5, UR9 ;  /* 0x0000000900057c13 */ /* 0x000fe20008000000 */
[----:B------:R-:W-:Y:S01]  /*bc10*/  UMOV UR4, URZ ;  /* 0x0000003f00047c82 */ /* 0x000fe20008000000 */
        /* <DEDUP_REMOVED lines=26> */
.L_x_4557:
[----:B------:R-:W-:Y:S02]  /*bdc0*/  UIMAD UR48, UR44, UR38, URZ ;  /* 0x000000262c3072a4 */ /* 0x000fe4000f8e023f */
[----:B------:R-:W-:Y:S02]  /*bdd0*/  IMAD.U32 R0, RZ, RZ, UR38 ;  /* 0x00000026ff007e24 */ /* 0x000fe4000f8e00ff */
[----:B------:R-:W-:Y:S02]  /*bde0*/  IMAD.MOV.U32 R21, RZ, RZ, RZ ;  /* 0x000000ffff157224 */ /* 0x000fe400078e00ff */
[----:B------:R-:W-:Y:S01]  /*bdf0*/  IMAD.MOV.U32 R8, RZ, RZ, 0x1 ;  /* 0x00000001ff087424 */ /* 0x000fe200078e00ff */
[----:B------:R-:W-:-:S04]  /*be00*/  MOV R31, UR48 ;  /* 0x00000030001f7c02 */ /* 0x000fc80008000f00 */
        /* <DEDUP_REMOVED lines=26> */
.L_x_4558:
        /* <DEDUP_REMOVED lines=20> */
.L_x_4560:
        /* <DEDUP_REMOVED lines=15> */
.L_x_4559:
[----:B------:R-:W0:Y:S01]  /*c1e0*/  LDC.64 R4, c[0x0][0x9f8] ;  /* 0x00027e00ff047b82 */ /* 0x000e220000000a00 */
[----:B------:R-:W-:-:S07]  /*c1f0*/  MOV R30, R33 ;  /* 0x00000021001e7202 */ /* 0x000fce0000000f00 */
[----:B------:R-:W1:Y:S01]  /*c200*/  LDC R29, c[0x0][0x430] ;  /* 0x00010c00ff1d7b82 */ /* 0x000e620000000800 */
[C---:B------:R-:W-:Y:S01]  /*c210*/  IMAD.SHL.U32 R28, R16.reuse, 0x10, RZ ;  /* 0x00000010101c7824 */ /* 0x040fe200078e00ff */
[C---:B------:R-:W-:Y:S01]  /*c220*/  LOP3.LUT R7, R16.reuse, 0x7f, RZ, 0xc0, !PT ;  /* 0x0000007f10077812 */ /* 0x040fe200078ec0ff */
        /* <DEDUP_REMOVED lines=13> */
[----:B------:R-:W-:-:S05]  /*c300*/  IMAD R13, R9, 0x60, R26 ;  /* 0x00000060090d7824 */ /* 0x000fca00078e021a */
[C---:B------:R-:W-:Y:S01]  /*c310*/  ISETP.GE.AND P0, PT, R13.reuse, UR41, PT ;  /* 0x000000290d007c0c */ /* 0x040fe2000bf06270 */
[----:B------:R-:W1:Y:S01]  /*c320*/  @P1 LDC R3, c[0x0][0x434] ;  /* 0x00010d00ff031b82 */ /* 0x000e620000000800 */
[----:B-----5:R-:W-:Y:S02]  /*c330*/  IADD3 R22, R13, R32, RZ ;  /* 0x000000200d167210 */ /* 0x020fe40007ffe0ff */
[----:B------:R-:W-:Y:S02]  /*c340*/  ISETP.GT.U32.OR P0, PT, R26, 0x5f, P0 ;  /* 0x0000005f1a00780c */ /* 0x000fe40000704470 */
[----:B------:R-:W-:-:S03]  /*c350*/  @P1 LOP3.LUT R23, R23, 0x40, RZ, 0xfc, !PT ;  /* 0x0000004017171812 */ /* 0x000fc600078efcff */
[----:B0-----:R-:W0:Y:S08]  /*c360*/  @P1 LDC R5, c[0x0][0x438] ;  /* 0x00010e00ff051b82 */ /* 0x001e300000000800 */
[----:B------:R-:W3:Y:S08]  /*c370*/  @!P0 LDC.64 R10, c[0x0][0x428] ;  /* 0x00010a00ff0a8b82 */ /* 0x000ef00000000a00 */
[----:B------:R-:W4:Y:S01]  /*c380*/  @!P0 LDC.64 R12, c[0x0][0x418] ;  /* 0x00010600ff0c8b82 */ /* 0x000f220000000a00 */
[----:B-1----:R-:W-:-:S04]  /*c390*/  @P1 IMAD.HI.U32 R0, R22, R3, RZ ;  /* 0x0000000316001227 */ /* 0x002fc800078e00ff */
[----:B------:R-:W-:Y:S01]  /*c3a0*/  IMAD.MOV.U32 R3, RZ, RZ, R22 ;  /* 0x000000ffff037224 */ /* 0x000fe200078e0016 */
[----:B0-----:R-:W-:-:S04]  /*c3b0*/  @P1 SHF.R.U32.HI R3, RZ, R5, R0 ;  /* 0x00000005ff031219 */ /* 0x001fc80000011600 */
[--C-:B------:R-:W-:Y:S01]  /*c3c0*/  @!P0 SHF.R.S32.HI R5, RZ, 0x1f, R3.reuse ;  /* 0x0000001fff058819 */ /* 0x100fe20000011403 */
[----:B------:R-:W-:Y:S01]  /*c3d0*/  @!P0 IMAD.MOV.U32 R4, RZ, RZ, R3 ;  /* 0x000000ffff048224 */ /* 0x000fe200078e0003 */
[----:B--2---:R-:W-:-:S05]  /*c3e0*/  SHF.R.S32.HI R25, RZ, 0x1f, R30 ;  /* 0x0000001fff197819 */ /* 0x004fca000001141e */
[----:B---3--:R-:W-:-:S04]  /*c3f0*/  @!P0 IMAD R0, R25, R10, RZ ;  /* 0x0000000a19008224 */ /* 0x008fc800078e02ff */
[C---:B------:R-:W-:Y:S02]  /*c400*/  @!P0 IMAD R15, R30.reuse, R11, R0 ;  /* 0x0000000b1e0f8224 */ /* 0x040fe400078e0200 */
[----:B------:R-:W-:-:S05]  /*c410*/  @!P0 IMAD.WIDE.U32 R10, R30, R10, R4 ;  /* 0x0000000a1e0a8225 */ /* 0x000fca00078e0004 */
[----:B------:R-:W-:Y:S02]  /*c420*/  @!P0 IADD3 R0, R11, R15, RZ ;  /* 0x0000000f0b008210 */ /* 0x000fe40007ffe0ff */
        /* <DEDUP_REMOVED lines=21> */
.L_x_4602:
[----:B------:R-:W-:Y:S01]  /*c580*/  ULOP3.LUT UR4, UR39, 0x2, URZ, 0xfc, !UPT ;  /* 0x0000000227047892 */ /* 0x000fe2000f8efc3f */
[--C-:B-----5:R-:W-:Y:S02]  /*c590*/  @!P0 SHF.R.S32.HI R5, RZ, 0x1f, R4.reuse ;  /* 0x0000001fff058819 */ /* 0x120fe40000011404 */
[----:B------:R-:W-:Y:S02]  /*c5a0*/  CS2R R36, SRZ ;  /* 0x0000000000247805 */ /* 0x000fe4000001ff00 */
[----:B------:R-:W-:Y:S01]  /*c5b0*/  LOP3.LUT R23, R23, 0xffffffdf, RZ, 0xc0, !PT ;  /* 0xffffffdf17177812 */ /* 0x000fe200078ec0ff */
[----:B------:R-:W-:Y:S01]  /*c5c0*/  @!P0 IMAD.MOV.U32 R36, RZ, RZ, R4 ;  /* 0x000000ffff248224 */ /* 0x000fe200078e0004 */
[----:B------:R-:W-:Y:S01]  /*c5d0*/  @!P0 MOV R37, R5 ;  /* 0x0000000500258202 */ /* 0x000fe20000000f00 */
[----:B------:R-:W-:Y:S01]  /*c5e0*/  IMAD.U32 R34, RZ, RZ, UR4 ;  /* 0x00000004ff227e24 */ /* 0x000fe2000f8e00ff */
[----:B------:R-:W-:Y:S01]  /*c5f0*/  ISETP.GT.U32.AND P0, PT, R26, 0x5f, PT ;  /* 0x0000005f1a00780c */ /* 0x000fe20003f04070 */
[----:B------:R-:W-:Y:S01]  /*c600*/  IMAD.MOV R0, RZ, RZ, -R3 ;  /* 0x000000ffff007224 */ /* 0x000fe200078e0a03 */
[----:B------:R-:W-:-:S02]  /*c610*/  LOP3.LUT R23, R23, 0xffffff7f, RZ, 0xc0, !PT ;  /* 0xffffff7f17177812 */ /* 0x000fc400078ec0ff */
[----:B------:R-:W-:Y:S01]  /*c620*/  ISETP.NE.AND P1, PT, R34, 0x3, PT ;  /* 0x000000032200780c */ /* 0x000fe20003f25270 */
[----:B------:R-:W-:Y:S01]  /*c630*/  IMAD R22, R29, R0, R22 ;  /* 0x000000001d167224 */ /* 0x000fe200078e0216 */
[----:B------:R-:W-:Y:S02]  /*c640*/  MOV R19, UR40 ;  /* 0x0000002800137c02 */ /* 0x000fe40008000f00 */
[----:B------:R-:W-:Y:S02]  /*c650*/  SEL R18, RZ, 0x1, P2 ;  /* 0x00000001ff127807 */ /* 0x000fe40001000000 */
[----:B------:R-:W-:-:S03]  /*c660*/  SHF.R.S32.HI R19, RZ, 0x1f, R19 ;  /* 0x0000001fff137819 */ /* 0x000fc60000011413 */
[----:B------:R-:W-:-:S04]  /*c670*/  @P0 LOP3.LUT R23, R23, 0x80, RZ, 0xfc, !PT ;  /* 0x0000008017170812 */ /* 0x000fc800078efcff */
[----:B------:R-:W-:Y:S01]  /*c680*/  @P1 LOP3.LUT R23, R23, 0x20, RZ, 0xfc, !PT ;  /* 0x0000002017171812 */ /* 0x000fe200078efcff */
[----:B------:R-:W-:Y:S06]  /*c690*/  @!P1 BRA `(.L_x_4562) ;  /* 0x0000000000049947 */ /* 0x000fec0003800000 */
[----:B------:R-:W-:Y:S01]  /*c6a0*/  BPT.TRAP 0x1 ;  /* 0x000000040000795c */ /* 0x000fe20000300000 */
.L_x_4562:
[----:B------:R-:W-:-:S05]  /*c6b0*/  IMAD.MOV.U32 R0, RZ, RZ, 0x1 ;  /* 0x00000001ff007424 */ /* 0x000fca00078e00ff */
[----:B------:R-:W-:-:S04]  /*c6c0*/  SHF.L.U32 R0, R0, 0x1f, RZ ;  /* 0x0000001f00007819 */ /* 0x000fc800000006ff */
[----:B------:R-:W0:Y:S02]  /*c6d0*/  SYNCS.PHASECHK.TRANS64.TRYWAIT P0, [UR45+0x22840], R0 ;  /* 0x02284000ff0075a7 */ /* 0x000e24000800016d */
[----:B0-----:R-:W-:Y:S05]  /*c6e0*/  @!P0 BRA `(.L_x_4563) ;  /* 0x0000002800e48947 */ /* 0x001fea0003800000 */
.L_x_4603:
        /* <DEDUP_REMOVED lines=12> */
[----:B------:R-:W-:-:S04]  /*c7b0*/  ULDC.64 UR4, c[0x0][0x308] ;  /* 0x0000c20000047ab9 */ /* 0x000fc80000000a00 */
[----:B------:R-:W-:Y:S01]  /*c7c0*/  IADD3 R5, R5, R3, RZ ;  /* 0x0000000305057210 */ /* 0x000fe20007ffe0ff */
        /* <DEDUP_REMOVED lines=10> */
[----:B------:R-:W-:Y:S02]  /*c870*/  LEA.HI.X R0, R4, UR7, R5, 0x1, P0 ;  /* 0x0000000704007c11 */ /* 0x000fe400080f0c05 */
[----:B------:R-:W-:Y:S02]  /*c880*/  LOP3.LUT R5, R6, 0x1c0, RZ, 0xc0, !PT ;  /* 0x000001c006057812 */ /* 0x000fe400078ec0ff */
[----:B------:R-:W-:Y:S02]  /*c890*/  MOV R4, 0xffffffa0 ;  /* 0xffffffa000047802 */ /* 0x000fe40000000f00 */
[----:B------:R-:W-:-:S03]  /*c8a0*/  LOP3.LUT R5, R5, 0x38, R6, 0xf8, !PT ;  /* 0x0000003805057812 */ /* 0x000fc600078ef806 */
[----:B------:R-:W-:Y:S01]  /*c8b0*/  IMAD R4, R9, R4, UR41 ;  /* 0x0000002909047e24 */ /* 0x000fe2000f8e0204 */
[----:B------:R-:W-:Y:S01]  /*c8c0*/  LOP3.LUT R5, R5, 0x38, R16, 0x78, !PT ;  /* 0x0000003805057812 */ /* 0x000fe200078e7810 */
[----:B------:R-:W-:Y:S01]  /*c8d0*/  IMAD.SHL.U32 R16, R7, 0x8, RZ ;  /* 0x0000000807107824 */ /* 0x000fe200078e00ff */
[----:B------:R-:W-:Y:S01]  /*c8e0*/  @P2 LOP3.LUT R23, R23, 0x2, RZ, 0xfc, !PT ;  /* 0x0000000217172812 */ /* 0x000fe200078efcff */
[----:B------:R-:W-:-:S03]  /*c8f0*/  IMAD.IADD R35, R4, 0x1, -R27 ;  /* 0x0000000104237824 */ /* 0x000fc600078e0a1b */
[----:B------:R-:W-:Y:S02]  /*c900*/  LOP3.LUT R16, R5, 0x200, R16, 0xf8, !PT ;  /* 0x0000020005107812 */ /* 0x000fe400078ef810 */
[----:B------:R-:W-:Y:S01]  /*c910*/  ISETP.GE.AND P0, PT, R35, 0x1, PT ;  /* 0x000000012300780c */ /* 0x000fe20003f06270 */
[----:B------:R-:W-:-:S12]  /*c920*/  BRA.DIV UR5, `(.L_x_4564) ;  /* 0x0000002a056c7947 */ /* 0x000fd8000b800000 */
[----:B------:R-:W0:Y:S01]  /*c930*/  SHFL.IDX PT, R14, R3, RZ, 0x181f ;  /* 0x00181fff030e7589 */ /* 0x000e2200000e0000 */
[----:B------:R-:W-:-:S03]  /*c940*/  @P0 LEA R7, R16, UR45, 0x1 ;  /* 0x0000002d10070c11 */ /* 0x000fc6000f8e08ff */
[----:B------:R-:W1:Y:S04]  /*c950*/  SHFL.IDX PT, R4, R0, RZ, 0x181f ;  /* 0x00181fff00047589 */ /* 0x000e6800000e0000 */
[----:B------:R-:W-:Y:S01]  /*c960*/  SHFL.IDX PT, R6, R0, 0x1, 0x181f ;  /* 0x00381f0000067f89 */ /* 0x000fe200000e0000 */
[----:B0-----:R-:W-:-:S04]  /*c970*/  @P0 LEA R14, P1, R24, R14, 0x1 ;  /* 0x0000000e180e0211 */ /* 0x001fc800078208ff */
[----:B-1----:R-:W-:Y:S01]  /*c980*/  @P0 IADD3.X R5, RZ, R4, RZ, P1, !PT ;  /* 0x00000004ff050210 */ /* 0x002fe20000ffe4ff */
[----:B------:R-:W-:Y:S02]  /*c990*/  @P0 IMAD.MOV.U32 R4, RZ, RZ, R14 ;  /* 0x000000ffff040224 */ /* 0x000fe400078e000e */
        /* <DEDUP_REMOVED lines=30> */
.L_x_4617:
[----:B------:R-:W-:-:S13]  /*cb80*/  ISETP.GE.AND P0, PT, R35, 0x51, PT ;  /* 0x000000512300780c */ /* 0x000fda0003f06270 */
[----:B0-2---:R-:W-:Y:S02]  /*cb90*/  @P0 LEA R4, P1, R24, R14, 0x1 ;  /* 0x0000000e18040211 */ /* 0x005fe400078208ff */
[----:B------:R-:W-:Y:S02]  /*cba0*/  @P0 LEA R3, R16, UR45, 0x1 ;  /* 0x0000002d10030c11 */ /* 0x000fe4000f8e08ff */
[----:B-1----:R-:W-:-:S05]  /*cbb0*/  @P0 IADD3.X R5, RZ, R6, RZ, P1, !PT ;  /* 0x00000006ff050210 */ /* 0x002fca0000ffe4ff */
        /* <DEDUP_REMOVED lines=11> */
.L_x_4565:
        /* <DEDUP_REMOVED lines=17> */
[----:B------:R-:W-:Y:S01]  /*cd80*/  MOV R13, RZ ;  /* 0x000000ff000d7202 */ /* 0x000fe20000000f00 */
[----:B------:R-:W-:-:S02]  /*cd90*/  IMAD.U32 R10, RZ, RZ, UR4 ;  /* 0x00000004ff0a7e24 */ /* 0x000fc4000f8e00ff */
[----:B------:R-:W-:Y:S02]  /*cda0*/  IMAD.MOV.U32 R8, RZ, RZ, 0x70 ;  /* 0x00000070ff087424 */ /* 0x000fe400078e00ff */
[----:B------:R-:W-:-:S07]  /*cdb0*/  IMAD.MOV.U32 R12, RZ, RZ, 0x1 ;  /* 0x00000001ff0c7424 */ /* 0x000fce00078e00ff */
[----:B------:R-:W-:-:S07]  /*cdc0*/  LEPC R20, `(.L_x_4566) ;  /* 0x000000001014794e */ /* 0x000fce0000000000 */
[----:B0-----:R-:W-:Y:S05]  /*cdd0*/  CALL.ABS.NOINC R14 ;  /* 0x000000000e007343 */ /* 0x001fea0003c00000 */
.L_x_4566:
[----:B------:R-:W-:Y:S01]  /*cde0*/  UISETP.NE.AND UP0, UPT, UR47, URZ, UPT ;  /* 0x0000003f2f00728c */ /* 0x000fe2000bf05270 */
[----:B------:R-:W-:Y:S01]  /*cdf0*/  IMAD.U32 R3, RZ, RZ, UR46 ;  /* 0x0000002eff037e24 */ /* 0x000fe2000f8e00ff */
[----:B------:R-:W-:Y:S01]  /*ce00*/  R2UR UR6, R19 ;  /* 0x00000000130672ca */ /* 0x000fe200000e0000 */
[----:B------:R-:W-:Y:S01]  /*ce10*/  ULDC.64 UR8, c[0x0][0x2d8] ;  /* 0x0000b60000087ab9 */ /* 0x000fe20000000a00 */
[----:B------:R-:W-:Y:S01]  /*ce20*/  SHF.R.S32.HI R8, RZ, 0x1f, R33 ;  /* 0x0000001fff087819 */ /* 0x000fe20000011421 */
[----:B------:R-:W-:Y:S01]  /*ce30*/  IMAD R0, R3, 0x80, R26 ;  /* 0x0000008003007824 */ /* 0x000fe200078e021a */
[----:B------:R-:W-:-:S04]  /*ce40*/  PLOP3.LUT P0, PT, PT, PT, UP0, 0x80, 0x0 ;  /* 0x000000000000781c */ /* 0x000fc80003f0f008 */
[----:B------:R-:W-:Y:S01]  /*ce50*/  MOV R9, R0 ;  /* 0x0000000000097202 */ /* 0x000fe20000000f00 */
        /* <DEDUP_REMOVED lines=11> */
[----:B------:R-:W-:Y:S01]  /*cf10*/  IMAD R8, R8, UR8, RZ ;  /* 0x0000000808087c24 */ /* 0x000fe2000f8e02ff */
[----:B------:R-:W-:Y:S01]  /*cf20*/  MOV R5, UR5 ;  /* 0x0000000500057c02 */ /* 0x000fe20008000f00 */
[----:B------:R-:W-:Y:S01]  /*cf30*/  IMAD.U32 R4, RZ, RZ, UR4 ;  /* 0x00000004ff047e24 */ /* 0x000fe2000f8e00ff */
[----:B------:R-:W-:Y:S01]  /*cf40*/  ULDC.64 UR4, c[0x0][0x2d0] ;  /* 0x0000b40000047ab9 */ /* 0x000fe20000000a00 */
[----:B------:R-:W-:-:S02]  /*cf50*/  IMAD R11, R33, UR9, R8 ;  /* 0x00000009210b7c24 */ /* 0x000fc4000f8e0208 */
[----:B------:R-:W-:Y:S02]  /*cf60*/  IMAD.U32 R7, RZ, RZ, UR6 ;  /* 0x00000006ff077e24 */ /* 0x000fe4000f8e00ff */
[----:B------:R-:W-:-:S04]  /*cf70*/  IMAD.MOV.U32 R6, RZ, RZ, R4 ;  /* 0x000000ffff067224 */ /* 0x000fc800078e0004 */
        /* <DEDUP_REMOVED lines=23> */
[----:B------:R-:W-:Y:S01]  /*d0f0*/  MOV R0, UR46 ;  /* 0x0000002e00007c02 */ /* 0x000fe20008000f00 */
[----:B------:R-:W-:Y:S02]  /*d100*/  ULDC UR4, c[0x0][0x288] ;  /* 0x0000a20000047ab9 */ /* 0x000fe40000000800 */
[----:B------:R-:W1:Y:S01]  /*d110*/  SHFL.IDX PT, R4, R6, RZ, 0x181f ;  /* 0x00181fff06047589 */ /* 0x000e6200000e0000 */
[----:B------:R-:W-:Y:S02]  /*d120*/  IMAD R3, R3, UR4, RZ ;  /* 0x0000000403037c24 */ /* 0x000fe4000f8e02ff */
[----:B------:R-:W-:Y:S01]  /*d130*/  IMAD R0, R0, 0x80, R27 ;  /* 0x0000008000007824 */ /* 0x000fe200078e021b */
[----:B------:R-:W-:Y:S03]  /*d140*/  SHFL.IDX PT, R8, R6, 0x1, 0x181f ;  /* 0x00381f0006087f89 */ /* 0x000fe600000e0000 */
[C---:B------:R-:W-:Y:S01]  /*d150*/  VIADD R10, R0.reuse, 0x10 ;  /* 0x00000010000a7836 */ /* 0x040fe20000000000 */
[----:B------:R-:W-:-:S13]  /*d160*/  ISETP.GE.AND P0, PT, R0, R3, PT ;  /* 0x000000030000720c */ /* 0x000fda0003f06270 */
[----:B0-----:R-:W-:Y:S02]  /*d170*/  @!P0 LEA R14, P2, R24, R14, 0x1 ;  /* 0x0000000e180e8211 */ /* 0x001fe400078408ff */
[----:B------:R-:W-:-:S03]  /*d180*/  @!P0 LEA R9, R16, UR45, 0x1 ;  /* 0x0000002d10098c11 */ /* 0x000fc6000f8e08ff */
[----:B-1----:R-:W-:Y:S01]  /*d190*/  @!P0 IMAD.X R5, RZ, RZ, R4, P2 ;  /* 0x000000ffff058224 */ /* 0x002fe200010e0604 */
[----:B------:R-:W-:Y:S02]  /*d1a0*/  @!P0 MOV R4, R14 ;  /* 0x0000000e00048202 */ /* 0x000fe40000000f00 */
[----:B------:R-:W0:Y:S04]  /*d1b0*/  SHFL.IDX PT, R14, R7, 0x1, 0x181f ;  /* 0x00381f00070e7f89 */ /* 0x000e2800000e0000 */
[----:B------:R0:W-:Y:S01]  /*d1c0*/  @!P0 LDGSTS.E.BYPASS.LTC128B.128 [R9+0x18400], desc[UR36][R4.64], !P1 ;  /* 0x1840000004098fae */ /* 0x0001e2000c901d64 */
[----:B------:R-:W-:Y:S02]  /*d1d0*/  ISETP.GE.AND P0, PT, R10, R3, PT ;  /* 0x000000030a00720c */ /* 0x000fe40003f06270 */
[----:B------:R-:W-:-:S11]  /*d1e0*/  IADD3 R10, R0, 0x20, RZ ;  /* 0x00000020000a7810 */ /* 0x000fd60007ffe0ff */
        /* <DEDUP_REMOVED lines=41> */
[----:B------:R0:W2:Y:S02]  /*d480*/  SHFL.IDX PT, R14, R7, 0x7, 0x181f ;  /* 0x00f81f00070e7f89 */ /* 0x0000a400000e0000 */
[----:B-1----:R-:W-:Y:S02]  /*d490*/  @!P0 IADD3.X R5, RZ, R8, RZ, P2, !PT ;  /* 0x00000008ff058210 */ /* 0x002fe400017fe4ff */
[----:B------:R0:W1:Y:S04]  /*d4a0*/  SHFL.IDX PT, R8, R6, 0x7, 0x181f ;  /* 0x00f81f0006087f89 */ /* 0x00006800000e0000 */
[----:B------:R0:W-:Y:S03]  /*d4b0*/  @!P0 LDGSTS.E.BYPASS.LTC128B.128 [R9+0x1b400], desc[UR36][R4.64], !P1 ;  /* 0x1b40000004098fae */ /* 0x0001e6000c901d64 */
.L_x_4634:
[----:B------:R-:W-:-:S05]  /*d4c0*/  VIADD R0, R0, 0x70 ;  /* 0x0000007000007836 */ /* 0x000fca0000000000 */
[----:B------:R-:W-:Y:S02]  /*d4d0*/  ISETP.GE.AND P0, PT, R0, R3, PT ;  /* 0x000000030000720c */ /* 0x000fe40003f06270 */
[----:B------:R-:W-:-:S04]  /*d4e0*/  MOV R0, 0x1 ;  /* 0x0000000100007802 */ /* 0x000fc80000000f00 */
        /* <DEDUP_REMOVED lines=15> */
.L_x_4635:
[----:B------:R-:W-:-:S13]  /*d5e0*/  ISETP.NE.AND P0, PT, R34, 0x3, PT ;  /* 0x000000032200780c */ /* 0x000fda0003f05270 */
[----:B------:R-:W-:Y:S05]  /*d5f0*/  @!P0 BRA `(.L_x_4569) ;  /* 0x0000000000048947 */ /* 0x000fea0003800000 */
[----:B------:R-:W-:Y:S01]  /*d600*/  BPT.TRAP 0x1 ;  /* 0x000000040000795c */ /* 0x000fe20000300000 */
.L_x_4569:
[----:B------:R-:W1:Y:S02]  /*d610*/  SYNCS.PHASECHK.TRANS64.TRYWAIT P0, [UR45+0x22860], R0 ;  /* 0x02286000ff0075a7 */ /* 0x000e64000800016d */
[----:B-1----:R-:W-:Y:S05]  /*d620*/  @!P0 BRA `(.L_x_4570) ;  /* 0x0000002c004c8947 */ /* 0x002fea0003800000 */
.L_x_4636:
        /* <DEDUP_REMOVED lines=10> */
[----:B------:R-:W-:Y:S01]  /*d6d0*/  SEL R0, RZ, 0x4, P2 ;  /* 0x00000004ff007807 */ /* 0x000fe20001000000 */
[----:B------:R-:W-:Y:S01]  /*d6e0*/  IMAD.IADD R5, R5, 0x1, R17 ;  /* 0x0000000105057824 */ /* 0x000fe200078e0211 */
[----:B------:R-:W-:Y:S01]  /*d6f0*/  SEL R7, RZ, 0x8, P1 ;  /* 0x00000008ff077807 */ /* 0x000fe20000800000 */
[C---:B------:R-:W-:Y:S01]  /*d700*/  IMAD R3, R36.reuse, UR7, R3 ;  /* 0x0000000724037c24 */ /* 0x040fe2000f8e0203 */
[----:B------:R-:W-:Y:S01]  /*d710*/  LOP3.LUT P4, RZ, R23, 0x1, RZ, 0xc0, !PT ;  /* 0x0000000117ff7812 */ /* 0x000fe2000788c0ff */
[----:B------:R-:W-:Y:S01]  /*d720*/  IMAD.WIDE.U32 R10, R36, UR6, R4 ;  /* 0x00000006240a7c25 */ /* 0x000fe2000f8e0004 */
[----:B------:R-:W-:-:S02]  /*d730*/  ULDC.64 UR6, c[0x0][0x330] ;  /* 0x0000cc0000067ab9 */ /* 0x000fc40000000a00 */
[----:B------:R-:W-:Y:S01]  /*d740*/  UIMAD UR4, UR4, UR6, URZ ;  /* 0x00000006040472a4 */ /* 0x000fe2000f8e023f */
[----:B------:R-:W-:Y:S01]  /*d750*/  IMAD.IADD R11, R11, 0x1, R3 ;  /* 0x000000010b0b7824 */ /* 0x000fe200078e0203 */
[----:B------:R-:W-:Y:S02]  /*d760*/  MOV R3, UR6 ;  /* 0x0000000600037c02 */ /* 0x000fe40008000f00 */
[----:B------:R-:W-:-:S03]  /*d770*/  UIMAD UR4, UR40, UR7, UR4 ;  /* 0x00000007280472a4 */ /* 0x000fc6000f8e0204 */
[----:B------:R-:W-:Y:S01]  /*d780*/  IMAD.WIDE.U32 R10, R3, UR40, R10 ;  /* 0x00000028030a7c25 */ /* 0x000fe2000f8e000a */
[----:B------:R-:W-:-:S03]  /*d790*/  ULDC.64 UR6, c[0x0][0x318] ;  /* 0x0000c60000067ab9 */ /* 0x000fc60000000a00 */
        /* <DEDUP_REMOVED lines=8> */
[----:B------:R-:W0:Y:S01]  /*d820*/  SHFL.IDX PT, R14, R3, RZ, 0x181f ;  /* 0x00181fff030e7589 */ /* 0x000e2200000e0000 */
[----:B------:R-:W-:Y:S02]  /*d830*/  SHF.L.U32 R24, R24, 0x1, RZ ;  /* 0x0000000118187819 */ /* 0x000fe400000006ff */
[----:B------:R-:W-:Y:S01]  /*d840*/  LEA R17, R16, UR45, 0x1 ;  /* 0x0000002d10117c11 */ /* 0x000fe2000f8e08ff */
        /* <DEDUP_REMOVED lines=48> */
[----:B------:R-:W-:Y:S01]  /*db50*/  ISETP.LT.OR P3, PT, R35, 0x31, P4 ;  /* 0x000000312300780c */ /* 0x000fe20002761670 */
[----:B------:R-:W-:Y:S01]  /*db60*/  VIADD R0, R17, 0x400 ;  /* 0x0000040011007836 */ /* 0x000fe20000000000 */
[----:B---3--:R-:W-:-:S11]  /*db70*/  MOV R8, RZ ;  /* 0x000000ff00087202 */ /* 0x008fd60000000f00 */
        /* <DEDUP_REMOVED lines=15> */
.L_x_4650:
        /* <DEDUP_REMOVED lines=20> */
.L_x_4572:
[----:B------:R-:W-:Y:S01]  /*ddb0*/  IADD3 R31, R31, -0x2, RZ ;  /* 0xfffffffe1f1f7810 */ /* 0x000fe20007ffe0ff */
[----:B------:R-:W-:Y:S01]  /*ddc0*/  SYNCS.ARRIVE.TRANS64.A1T0 RZ, [UR45+0x22850], RZ ;  /* 0x022850ffffff79a7 */ /* 0x000fe2000810002d */
[----:B------:R-:W-:Y:S01]  /*ddd0*/  BSSY B0, `(.L_x_4556) ;  /* 0x00000e7000007945 */ /* 0x000fe20003800000 */
[----:B------:R-:W-:Y:S01]  /*dde0*/  IMAD.MOV.U32 R20, RZ, RZ, 0x1 ;  /* 0x00000001ff147424 */ /* 0x000fe200078e00ff */
[----:B------:R-:W-:Y:S01]  /*ddf0*/  ISETP.GE.AND P0, PT, R31, UR48, PT ;  /* 0x000000301f007c0c */ /* 0x000fe2000bf06270 */
[----:B------:R-:W-:-:S12]  /*de00*/  IMAD.MOV.U32 R21, RZ, RZ, 0x1 ;  /* 0x00000001ff157424 */ /* 0x000fd800078e00ff */
[----:B------:R-:W-:Y:S05]  /*de10*/  @!P0 BRA `(.L_x_4573) ;  /* 0x0000000c00888947 */ /* 0x000fea0003800000 */
[----:B------:R-:W-:Y:S01]  /*de20*/  UIADD3 UR4, UR44, 0x1, URZ ;  /* 0x000000012c047890 */ /* 0x000fe2000fffe03f */
[----:B------:R-:W-:Y:S01]  /*de30*/  IADD3 R27, R28, R32, R27 ;  /* 0x000000201c1b7210 */ /* 0x000fe20007ffe01b */
[----:B------:R-:W-:Y:S01]  /*de40*/  ULOP3.LUT UR5, URZ, UR43, URZ, 0x33, !UPT ;  /* 0x0000002b3f057292 */ /* 0x000fe2000f8e333f */
[----:B------:R-:W-:Y:S01]  /*de50*/  LOP3.LUT R3, RZ, UR42, RZ, 0x33, !PT ;  /* 0x0000002aff037c12 */ /* 0x000fe2000f8e33ff */
[----:B------:R-:W-:Y:S01]  /*de60*/  UIMAD UR4, UR4, UR38, URZ ;  /* 0x00000026040472a4 */ /* 0x000fe2000f8e023f */
[----:B------:R-:W-:Y:S01]  /*de70*/  IADD3 R36, R27, -0x120, RZ ;  /* 0xfffffee01b247810 */ /* 0x000fe20007ffe0ff */
[----:B------:R-:W-:Y:S02]  /*de80*/  IMAD.MOV.U32 R21, RZ, RZ, 0x1 ;  /* 0x00000001ff157424 */ /* 0x000fe400078e00ff */
[----:B------:R-:W-:Y:S02]  /*de90*/  IMAD.MOV.U32 R20, RZ, RZ, 0x1 ;  /* 0x00000001ff147424 */ /* 0x000fe400078e00ff */
[----:B------:R-:W-:-:S04]  /*dea0*/  LOP3.LUT R4, RZ, UR4, RZ, 0x33, !PT ;  /* 0x00000004ff047c12 */ /* 0x000fc8000f8e33ff */
[----:B------:R-:W-:-:S04]  /*deb0*/  VIMNMX3 R3, R3, UR5, R4, !PT ;  /* 0x0000000503037c0f */ /* 0x000fc8000f800104 */
[C---:B------:R-:W-:Y:S01]  /*dec0*/  IADD3 R35, -R3.reuse, -0x2, RZ ;  /* 0xfffffffe03237810 */ /* 0x040fe20007ffe1ff */
[----:B------:R-:W-:-:S07]  /*ded0*/  IMAD R36, R3, -0x60, R36 ;  /* 0xffffffa003247824 */ /* 0x000fce00078e0224 */
.L_x_4588:
[----:B------:R-:W-:Y:S01]  /*dee0*/  ISETP.NE.AND P1, PT, R29, 0x1, PT ;  /* 0x000000011d00780c */ /* 0x000fe20003f25270 */
[----:B------:R-:W-:Y:S01]  /*def0*/  BSSY B1, `(.L_x_4574) ;  /* 0x0000014000017945 */ /* 0x000fe20003800000 */
[----:B------:R-:W-:Y:S01]  /*df00*/  ISETP.GT.U32.AND P0, PT, R26, 0x5f, PT ;  /* 0x0000005f1a00780c */ /* 0x000fe20003f04070 */
[----:B------:R-:W-:-:S10]  /*df10*/  IMAD.MOV.U32 R33, RZ, RZ, RZ ;  /* 0x000000ffff217224 */ /* 0x000fd400078e00ff */
[----:B0-----:R-:W0:Y:S08]  /*df20*/  @P1 LDC R3, c[0x0][0x434] ;  /* 0x00010d00ff031b82 */ /* 0x001e300000000800 */
[----:B------:R-:W1:Y:S01]  /*df30*/  @P1 LDC R5, c[0x0][0x438] ;  /* 0x00010e00ff051b82 */ /* 0x000e620000000800 */
[----:B0-----:R-:W-:Y:S01]  /*df40*/  @P1 IMAD.HI.U32 R4, R36, R3, RZ ;  /* 0x0000000324041227 */ /* 0x001fe200078e00ff */
[----:B------:R-:W-:-:S04]  /*df50*/  MOV R3, R36 ;  /* 0x0000002400037202 */ /* 0x000fc80000000f00 */
        /* <DEDUP_REMOVED lines=13> */
.L_x_4575:
[----:B------:R-:W-:Y:S05]  /*e030*/  BSYNC B1 ;  /* 0x0000000000017941 */ /* 0x000fea0003800000 */
.L_x_4574:
[----:B------:R-:W-:-:S13]  /*e040*/  ISETP.NE.AND P0, PT, R34, 0x3, PT ;  /* 0x000000032200780c */ /* 0x000fda0003f05270 */
[----:B------:R-:W-:Y:S05]  /*e050*/  @!P0 BRA `(.L_x_4576) ;  /* 0x0000000000048947 */ /* 0x000fea0003800000 */
[----:B------:R-:W-:Y:S01]  /*e060*/  BPT.TRAP 0x1 ;  /* 0x000000040000795c */ /* 0x000fe20000300000 */
.L_x_4576:
[----:B------:R-:W-:Y:S01]  /*e070*/  LEA R32, R21, UR45, 0x3 ;  /* 0x0000002d15207c11 */ /* 0x000fe2000f8e18ff */
[----:B------:R-:W-:Y:S01]  /*e080*/  BSSY B1, `(.L_x_4577) ;  /* 0x0000004000017945 */ /* 0x000fe20003800000 */
[----:B------:R-:W-:-:S04]  /*e090*/  SHF.L.U32 R31, R20, 0x1f, RZ ;  /* 0x0000001f141f7819 */ /* 0x000fc800000006ff */
[----:B------:R-:W1:Y:S02]  /*e0a0*/  SYNCS.PHASECHK.TRANS64.TRYWAIT P0, [R32+URZ+0x22840], R31 ;  /* 0x0228401f200075a7 */ /* 0x000e64000800017f */
[----:B-1----:R-:W-:Y:S05]  /*e0b0*/  @!P0 BRA `(.L_x_4578) ;  /* 0x0000002c002c8947 */ /* 0x002fea0003800000 */
.L_x_4651:
[----:B------:R-:W-:Y:S05]  /*e0c0*/  BSYNC B1 ;  /* 0x0000000000017941 */ /* 0x000fea0003800000 */
.L_x_4577:
        /* <DEDUP_REMOVED lines=42> */
[----:B------:R-:W0:Y:S01]  /*e370*/  SHFL.IDX PT, R14, R10, 0x2, 0x181f ;  /* 0x00581f000a0e7f89 */ /* 0x000e2200000e0000 */
[----:B------:R-:W-:-:S05]  /*e380*/  IADD3.X R9, RZ, R7, RZ, P0, !PT ;  /* 0x00000007ff097210 */ /* 0x000fca00007fe4ff */
        /* <DEDUP_REMOVED lines=9> */
[----:B0-----:R-:W-:-:S04]  /*e420*/  IADD3 R14, P0, R14, R24, RZ ;  /* 0x000000180e0e7210 */ /* 0x001fc80007f1e0ff */
[----:B------:R-:W-:Y:S02]  /*e430*/  IADD3.X R15, RZ, R18, RZ, P0, !PT ;  /* 0x00000012ff0f7210 */ /* 0x000fe400007fe4ff */
[----:B------:R2:W0:Y:S04]  /*e440*/  SHFL.IDX PT, R18, R3, 0x5, 0x181f ;  /* 0x00b81f0003127f89 */ /* 0x00042800000e0000 */
[----:B------:R2:W-:Y:S03]  /*e450*/  LDGSTS.E.BYPASS.LTC128B.128 [R17+0x1e400], desc[UR36][R14.64], !P1 ;  /* 0x1e4000000e117fae */ /* 0x0005e6000c901d64 */
.L_x_4665:
        /* <DEDUP_REMOVED lines=8> */
.L_x_4580:
        /* <DEDUP_REMOVED lines=10> */
.L_x_4581:
[----:B------:R2:W-:Y:S01]  /*e580*/  SYNCS.ARRIVE.TRANS64.A1T0 RZ, [R32+URZ+0x22830], RZ ;  /* 0x022830ff20ff79a7 */ /* 0x0005e2000810003f */
[----:B------:R-:W-:Y:S05]  /*e590*/  @!P2 BRA `(.L_x_4582) ;  /* 0x000000000004a947 */ /* 0x000fea0003800000 */
[----:B------:R-:W-:Y:S01]  /*e5a0*/  BPT.TRAP 0x1 ;  /* 0x000000040000795c */ /* 0x000fe20000300000 */
.L_x_4582:
[----:B------:R-:W3:Y:S01]  /*e5b0*/  SYNCS.PHASECHK.TRANS64.TRYWAIT P0, [R32+URZ+0x22860], R31 ;  /* 0x0228601f200075a7 */ /* 0x000ee2000800017f */
[----:B------:R-:W-:Y:S04]  /*e5c0*/  BSSY B1, `(.L_x_4583) ;  /* 0x0000002000017945 */ /* 0x000fe80003800000 */
[----:B---3--:R-:W-:Y:S05]  /*e5d0*/  @!P0 BRA `(.L_x_4584) ;  /* 0x0000002c00888947 */ /* 0x008fea0003800000 */
.L_x_4666:
[----:B------:R-:W-:Y:S05]  /*e5e0*/  BSYNC B1 ;  /* 0x0000000000017941 */ /* 0x000fea0003800000 */
.L_x_4583:
        /* <DEDUP_REMOVED lines=10> */
[----:B------:R-:W-:Y:S01]  /*e690*/  LOP3.LUT P1, RZ, R23, 0x4, RZ, 0xc0, !PT ;  /* 0x0000000417ff7812 */ /* 0x000fe2000782c0ff */
[----:B------:R-:W-:-:S02]  /*e6a0*/  IMAD.IADD R5, R5, 0x1, R27 ;  /* 0x0000000105057824 */ /* 0x000fc400078e021b */
        /* <DEDUP_REMOVED lines=20> */
[----:B0-----:R-:W-:-:S04]  /*e7f0*/  IADD3 R14, P0, R14, R24, RZ ;  /* 0x000000180e0e7210 */ /* 0x001fc80007f1e0ff */
[----:B----4-:R-:W-:Y:S02]  /*e800*/  IADD3.X R15, RZ, R5, RZ, P0, !PT ;  /* 0x00000005ff0f7210 */ /* 0x010fe400007fe4ff */
        /* <DEDUP_REMOVED lines=22> */
[----:B------:R-:W0:Y:S01]  /*e970*/  SHFL.IDX PT, R5, R3, 0x4, 0x181f ;  /* 0x00981f0003057f89 */ /* 0x000e2200000e0000 */
[----:B------:R-:W-:-:S03]  /*e980*/  IADD3.X R7, RZ, R7, RZ, P0, !PT ;  /* 0x00000007ff077210 */ /* 0x000fc600007fe4ff */
[----:B------:R-:W1:Y:S01]  /*e990*/  SHFL.IDX PT, R3, R3, 0x5, 0x181f ;  /* 0x00b81f0003037f89 */ /* 0x000e6200000e0000 */
[----:B----4-:R-:W-:-:S03]  /*e9a0*/  IMAD.MOV.U32 R8, RZ, RZ, RZ ;  /* 0x000000ffff087224 */ /* 0x010fc600078e00ff */
        /* <DEDUP_REMOVED lines=10> */
.L_x_4680:
[----:B----4-:R-:W-:-:S04]  /*ea50*/  IADD3 R4, P0, R3, R24, RZ ;  /* 0x0000001803047210 */ /* 0x010fc80007f1e0ff */
[----:B------:R-:W-:Y:S02]  /*ea60*/  IADD3.X R5, RZ, R18, RZ, P0, !PT ;  /* 0x00000012ff057210 */ /* 0x000fe400007fe4ff */
[----:B------:R-:W-:-:S03]  /*ea70*/  PLOP3.LUT P0, PT, PT, PT, PT, 0x80, 0x0 ;  /* 0x000000000000781c */ /* 0x000fc60003f0f070 */
        /* <DEDUP_REMOVED lines=8> */
.L_x_4586:
        /* <DEDUP_REMOVED lines=10> */
.L_x_4587:
[----:B------:R-:W-:Y:S01]  /*eba0*/  VIADD R21, R21, 0x1 ;  /* 0x0000000115157836 */ /* 0x000fe20000000000 */
[----:B------:R1:W-:Y:S01]  /*ebb0*/  SYNCS.ARRIVE.TRANS64.A1T0 RZ, [R32+URZ+0x22850], RZ ;  /* 0x022850ff20ff79a7 */ /* 0x0003e2000810003f */
[----:B------:R-:W-:Y:S01]  /*ebc0*/  VIADD R35, R35, 0xffffffff ;  /* 0xffffffff23237836 */ /* 0x000fe20000000000 */
[----:B------:R-:W-:Y:S02]  /*ebd0*/  IADD3 R36, R36, -0x60, RZ ;  /* 0xffffffa024247810 */ /* 0x000fe40007ffe0ff */
[----:B------:R-:W-:-:S04]  /*ebe0*/  ISETP.NE.AND P0, PT, R21, 0x2, PT ;  /* 0x000000021500780c */ /* 0x000fc80003f05270 */
[----:B------:R-:W-:Y:S02]  /*ebf0*/  SEL R21, R21, RZ, P0 ;  /* 0x000000ff15157207 */ /* 0x000fe40000000000 */
[----:B------:R-:W-:Y:S02]  /*ec00*/  SEL R3, RZ, 0x1, P0 ;  /* 0x00000001ff037807 */ /* 0x000fe40000000000 */
[----:B------:R-:W-:Y:S02]  /*ec10*/  ISETP.GT.AND P0, PT, R35, UR48, PT ;  /* 0x0000003023007c0c */ /* 0x000fe4000bf04270 */
[----:B------:R-:W-:-:S11]  /*ec20*/  LOP3.LUT R20, R20, R3, RZ, 0x3c, !PT ;  /* 0x0000000314147212 */ /* 0x000fd600078e3cff */
[----:B-1----:R-:W-:Y:S05]  /*ec30*/  @P0 BRA `(.L_x_4588) ;  /* 0xfffffff000a80947 */ /* 0x002fea000383ffff */
.L_x_4573:
[----:B------:R-:W-:Y:S05]  /*ec40*/  BSYNC B0 ;  /* 0x0000000000007941 */ /* 0x000fea0003800000 */
.L_x_4556:
[----:B------:R-:W0:Y:S01]  /*ec50*/  S2R R3, SR_CgaCtaId ;  /* 0x0000000000037919 */ /* 0x000e220000008800 */
[----:B------:R-:W-:Y:S01]  /*ec60*/  MOV R0, 0x400 ;  /* 0x0000040000007802 */ /* 0x000fe20000000f00 */
[----:B------:R-:W-:Y:S01]  /*ec70*/  BSSY B0, `(.L_x_4589) ;  /* 0x0000005000007945 */ /* 0x000fe20003800000 */
[----:B------:R-:W-:Y:S02]  /*ec80*/  SHF.L.U32 R8, R8, 0x1f, RZ ;  /* 0x0000001f08087819 */ /* 0x000fe400000006ff */
[----:B0-----:R-:W-:-:S04]  /*ec90*/  LEA R4, R3, R0, 0x18 ;  /* 0x0000000003047211 */ /* 0x001fc800078ec0ff */
[----:B------:R-:W0:Y:S02]  /*eca0*/  SYNCS.PHASECHK.TRANS64.TRYWAIT P0, [R4+URZ+0x22820], R8 ;  /* 0x02282008040075a7 */ /* 0x000e24000800017f */
[----:B0-----:R-:W-:Y:S05]  /*ecb0*/  @!P0 BRA `(.L_x_4590) ;  /* 0x0000002c00c48947 */ /* 0x001fea0003800000 */
.L_x_4681:
[----:B------:R-:W-:Y:S05]  /*ecc0*/  BSYNC B0 ;  /* 0x0000000000007941 */ /* 0x000fea0003800000 */
.L_x_4589:
[----:B------:R-:W-:-:S03]  /*ecd0*/  UMOV UR4, 0xffffffff ;  /* 0xffffffff00047882 */ /* 0x000fc60000000000 */
[----:B------:R-:W-:Y:S05]  /*ece0*/  BRA.DIV UR4, `(.L_x_4591) ;  /* 0x0000002e04cc7947 */ /* 0x000fea000b800000 */
[----:B------:R1:W4:Y:S02]  /*ecf0*/  SHFL.IDX PT, R14, R2, RZ, 0x1f ;  /* 0x00001fff020e7589 */ /* 0x00032400000e0000 */
.L_x_4684:
[----:B----4-:R-:W-:-:S13]  /*ed00*/  ISETP.NE.AND P0, PT, R14, RZ, PT ;  /* 0x000000ff0e00720c */ /* 0x010fda0003f05270 */
[----:B------:R-:W-:Y:S05]  /*ed10*/  @P0 BRA `(.L_x_4512) ;  /* 0x0000000000880947 */ /* 0x000fea0003800000 */
[----:B------:R-:W-:-:S03]  /*ed20*/  UMOV UR4, 0xffffffff ;  /* 0xffffffff00047882 */ /* 0x000fc60000000000 */
[----:B------:R-:W-:Y:S05]  /*ed30*/  BRA.DIV UR4, `(.L_x_4592) ;  /* 0x0000002e04e07947 */ /* 0x000fea000b800000 */
[----:B------:R-:W-:-:S13]  /*ed40*/  ELECT P6, URZ, PT ;  /* 0x00000000003f782f */ /* 0x000fda00038c0000 */
.L_x_4687:
[----:B------:R-:W-:Y:S05]  /*ed50*/  @!P6 BRA `(.L_x_4512) ;  /* 0x000000000078e947 */ /* 0x000fea0003800000 */
[----:B------:R-:W-:-:S06]  /*ed60*/  ULOP3.LUT UR4, UR39, 0x2, URZ, 0xfc, !UPT ;  /* 0x0000000227047892 */ /* 0x000fcc000f8efc3f */
[----:B------:R-:W-:-:S05]  /*ed70*/  IMAD.U32 R0, RZ, RZ, UR4 ;  /* 0x00000004ff007e24 */ /* 0x000fca000f8e00ff */
[----:B------:R-:W-:-:S13]  /*ed80*/  ISETP.NE.AND P0, PT, R0, 0x3, PT ;  /* 0x000000030000780c */ /* 0x000fda0003f05270 */
[----:B------:R-:W-:Y:S05]  /*ed90*/  @!P0 BRA `(.L_x_4593) ;  /* 0x0000000000048947 */ /* 0x000fea0003800000 */
[----:B------:R-:W-:Y:S01]  /*eda0*/  BPT.TRAP 0x1 ;  /* 0x000000040000795c */ /* 0x000fe20000300000 */
.L_x_4593:
[C---:B------:R-:W-:Y:S01]  /*edb0*/  IMAD R5, R21.reuse, 0x8, R4 ;  /* 0x0000000815057824 */ /* 0x040fe200078e0204 */
[----:B------:R-:W-:Y:S02]  /*edc0*/  SHF.L.U32 R0, R20, 0x1f, RZ ;  /* 0x0000001f14007819 */ /* 0x000fe400000006ff */
[----:B------:R-:W-:Y:S02]  /*edd0*/  IADD3 R21, R21, 0x1, RZ ;  /* 0x0000000115157810 */ /* 0x000fe40007ffe0ff */
[----:B------:R-:W4:Y:S02]  /*ede0*/  SYNCS.PHASECHK.TRANS64.TRYWAIT P1, [R5+URZ+0x22840], R0 ;  /* 0x02284000050075a7 */ /* 0x000f24000802017f */
[----:B------:R-:W-:-:S04]  /*edf0*/  ISETP.NE.AND P2, PT, R21, 0x2, PT ;  /* 0x000000021500780c */ /* 0x000fc80003f45270 */
[----:B------:R-:W-:Y:S01]  /*ee00*/  SEL R3, RZ, 0x1, P2 ;  /* 0x00000001ff037807 */ /* 0x000fe20001000000 */
[----:B----4-:R-:W-:Y:S08]  /*ee10*/  @!P1 BRA `(.L_x_4594) ;  /* 0x0000002c00c89947 */ /* 0x010ff00003800000 */
.L_x_4688:
[----:B------:R-:W-:Y:S02]  /*ee20*/  SEL R21, R21, RZ, P2 ;  /* 0x000000ff15157207 */ /* 0x000fe40001000000 */
[----:B-1----:R-:W-:Y:S01]  /*ee30*/  LOP3.LUT R2, R20, R3, RZ, 0x3c, !PT ;  /* 0x0000000314027212 */ /* 0x002fe200078e3cff */
[----:B------:R-:W-:Y:S06]  /*ee40*/  @!P0 BRA `(.L_x_4595) ;  /* 0x0000000000048947 */ /* 0x000fec0003800000 */
[----:B------:R-:W-:Y:S01]  /*ee50*/  BPT.TRAP 0x1 ;  /* 0x000000040000795c */ /* 0x000fe20000300000 */
.L_x_4595:
[----:B------:R-:W-:Y:S01]  /*ee60*/  IMAD R21, R21, 0x8, R4 ;  /* 0x0000000815157824 */ /* 0x000fe200078e0204 */
[----:B------:R-:W-:-:S04]  /*ee70*/  SHF.L.U32 R2, R2, 0x1f, RZ ;  /* 0x0000001f02027819 */ /* 0x000fc800000006ff */
[----:B------:R-:W1:Y:S02]  /*ee80*/  SYNCS.PHASECHK.TRANS64.TRYWAIT P1, [R21+URZ+0x22840], R2 ;  /* 0x02284002150075a7 */ /* 0x000e64000802017f */
[----:B-1----:R-:W-:Y:S05]  /*ee90*/  @!P1 BRA `(.L_x_4596) ;  /* 0x0000002c00bc9947 */ /* 0x002fea0003800000 */
.L_x_4689:
[----:B------:R-:W-:Y:S05]  /*eea0*/  @!P0 BRA `(.L_x_4597) ;  /* 0x0000000000048947 */ /* 0x000fea0003800000 */
[----:B------:R-:W-:Y:S01]  /*eeb0*/  BPT.TRAP 0x1 ;  /* 0x000000040000795c */ /* 0x000fe20000300000 */
.L_x_4597:
[----:B------:R-:W0:Y:S02]  /*eec0*/  SYNCS.PHASECHK.TRANS64.TRYWAIT P1, [R5+URZ+0x22860], R0 ;  /* 0x02286000050075a7 */ /* 0x000e24000802017f */
[----:B0-----:R-:W-:Y:S05]  /*eed0*/  @!P1 BRA `(.L_x_4598) ;  /* 0x0000002c00c09947 */ /* 0x001fea0003800000 */
.L_x_4690:
[----:B------:R-:W-:Y:S05]  /*eee0*/  @!P0 BRA `(.L_x_4599) ;  /* 0x0000000000048947 */ /* 0x000fea0003800000 */
[----:B------:R-:W-:Y:S01]  /*eef0*/  BPT.TRAP 0x1 ;  /* 0x000000040000795c */ /* 0x000fe20000300000 */
.L_x_4599:
[----:B------:R0:W0:Y:S02]  /*ef00*/  SYNCS.PHASECHK.TRANS64.TRYWAIT P0, [R21+URZ+0x22860], R2 ;  /* 0x02286002150075a7 */ /* 0x000024000800017f */
[----:B0-----:R-:W-:Y:S05]  /*ef10*/  @!P0 NANOSLEEP.SYNCS 0x989680 ;  /* 0x009896800000895d */ /* 0x001fea0003900000 */
[----:B------:R-:W0:Y:S02]  /*ef20*/  @!P0 SYNCS.PHASECHK.TRANS64 P0, [R21+URZ+0x22860], R2 ;  /* 0x02286002150085a7 */ /* 0x000e24000800007f */
[----:B0-----:R-:W-:Y:S05]  /*ef30*/  @!P0 BRA `(.L_x_4599) ;  /* 0xfffffffc00f08947 */ /* 0x001fea000383ffff */
.L_x_4512:
[----:B------:R-:W-:Y:S05]  /*ef40*/  BSYNC B6 ;  /* 0x0000000000067941 */ /* 0x000fea0003800000 */
.L_x_4509:
[----:B------:R-:W-:Y:S05]  /*ef50*/  EXIT ;  /* 0x000000000000794d */ /* 0x000fea0003800000 */
.L_x_4516:
[----:B0-----:R-:W-:-:S04]  /*ef60*/  IMAD.U32 R5, RZ, RZ, UR42 ;  /* 0x0000002aff057e24 */ /* 0x001fc8000f8e00ff */
[----:B------:R0:W1:Y:S03]  /*ef70*/  SYNCS.PHASECHK.TRANS64.TRYWAIT P0, [R5+URZ+0x22800], R10 ;  /* 0x0228000a050075a7 */ /* 0x000066000800017f */
[----:B-1----:R-:W-:Y:S05]  /*ef80*/  @!P0 NANOSLEEP.SYNCS 0x989680 ;  /* 0x009896800000895d */ /* 0x002fea0003900000 */
[----:B------:R-:W1:Y:S02]  /*ef90*/  @!P0 SYNCS.PHASECHK.TRANS64 P0, [R5+URZ+0x22800], R10 ;  /* 0x0228000a050085a7 */ /* 0x000e64000800007f */
[----:B-1----:R-:W-:Y:S05]  /*efa0*/  @!P0 BRA `(.L_x_4516) ;  /* 0xfffffffc00ec8947 */ /* 0x002fea000383ffff */
[----:B------:R-:W-:Y:S05]  /*efb0*/  BRA `(.L_x_4600) ;  /* 0xffffff2400687947 */ /* 0x000fea000383ffff */
.L_x_4520:
[----:B0-----:R-:W-:-:S04]  /*efc0*/  MOV R5, UR42 ;  /* 0x0000002a00057c02 */ /* 0x001fc80008000f00 */
[----:B------:R0:W2:Y:S03]  /*efd0*/  SYNCS.PHASECHK.TRANS64.TRYWAIT P1, [R5+URZ+0x22830], R10 ;  /* 0x0228300a050075a7 */ /* 0x0000a6000802017f */
[----:B--2---:R-:W-:Y:S05]  /*efe0*/  @!P1 NANOSLEEP.SYNCS 0x989680 ;  /* 0x009896800000995d */ /* 0x004fea0003900000 */
[----:B------:R-:W2:Y:S02]  /*eff0*/  @!P1 SYNCS.PHASECHK.TRANS64 P1, [R5+URZ+0x22830], R10 ;  /* 0x0228300a050095a7 */ /* 0x000ea4000802007f */
[----:B--2---:R-:W-:Y:S05]  /*f000*/  @!P1 BRA `(.L_x_4520) ;  /* 0xfffffffc00ec9947 */ /* 0x004fea000383ffff */
[----:B------:R-:W-:Y:S05]  /*f010*/  BRA `(.L_x_4519) ;  /* 0xffffff2400847947 */ /* 0x000fea000383ffff */
.L_x_4525:
[----:B-1----:R-:W-:-:S04]  /*f020*/  IMAD.U32 R11, RZ, RZ, UR42 ;  /* 0x0000002aff0b7e24 */ /* 0x002fc8000f8e00ff */
[----:B------:R1:W2:Y:S03]  /*f030*/  SYNCS.PHASECHK.TRANS64.TRYWAIT P1, [R11+URZ+0x22850], R10 ;  /* 0x0228500a0b0075a7 */ /* 0x0002a6000802017f */
[----:B--2---:R-:W-:Y:S05]  /*f040*/  @!P1 NANOSLEEP.SYNCS 0x989680 ;  /* 0x009896800000995d */ /* 0x004fea0003900000 */
[----:B------:R-:W2:Y:S02]  /*f050*/  @!P1 SYNCS.PHASECHK.TRANS64 P1, [R11+URZ+0x22850], R10 ;  /* 0x0228500a0b0095a7 */ /* 0x000ea4000802007f */
[----:B--2---:R-:W-:Y:S05]  /*f060*/  @!P1 BRA `(.L_x_4525) ;  /* 0xfffffffc00ec9947 */ /* 0x004fea000383ffff */
[----:B------:R-:W-:Y:S05]  /*f070*/  BRA `(.L_x_4524) ;  /* 0xffffff4400707947 */ /* 0x000fea000383ffff */
.L_x_4531:
[----:B-1----:R-:W-:-:S04]  /*f080*/  IMAD.U32 R9, RZ, RZ, UR28 ;  /* 0x0000001cff097e24 */ /* 0x002fc8000f8e00ff */
[----:B------:R1:W2:Y:S03]  /*f090*/  SYNCS.PHASECHK.TRANS64.TRYWAIT P1, [R9+URZ+0x22830], R10 ;  /* 0x0228300a090075a7 */ /* 0x0002a6000802017f */
[----:B--2---:R-:W-:Y:S05]  /*f0a0*/  @!P1 NANOSLEEP.SYNCS 0x989680 ;  /* 0x009896800000995d */ /* 0x004fea0003900000 */
[----:B------:R-:W2:Y:S02]  /*f0b0*/  @!P1 SYNCS.PHASECHK.TRANS64 P1, [R9+URZ+0x22830], R10 ;  /* 0x0228300a090095a7 */ /* 0x000ea4000802007f */
[----:B--2---:R-:W-:Y:S05]  /*f0c0*/  @!P1 BRA `(.L_x_4531) ;  /* 0xfffffffc00ec9947 */ /* 0x004fea000383ffff */
[----:B------:R-:W-:Y:S05]  /*f0d0*/  BRA `(.L_x_4530) ;  /* 0xffffff4800cc7947 */ /* 0x000fea000383ffff */
.L_x_4536:
[----:B-1----:R-:W-:-:S04]  /*f0e0*/  MOV R11, UR28 ;  /* 0x0000001c000b7c02 */ /* 0x002fc80008000f00 */
[----:B------:R1:W2:Y:S03]  /*f0f0*/  SYNCS.PHASECHK.TRANS64.TRYWAIT P1, [R11+URZ+0x22850], R10 ;  /* 0x0228500a0b0075a7 */ /* 0x0002a6000802017f */
[----:B--2---:R-:W-:Y:S05]  /*f100*/  @!P1 NANOSLEEP.SYNCS 0x989680 ;  /* 0x009896800000995d */ /* 0x004fea0003900000 */
[----:B------:R-:W2:Y:S02]  /*f110*/  @!P1 SYNCS.PHASECHK.TRANS64 P1, [R11+URZ+0x22850], R10 ;  /* 0x0228500a0b0095a7 */ /* 0x000ea4000802007f */
[----:B--2---:R-:W-:Y:S05]  /*f120*/  @!P1 BRA `(.L_x_4536) ;  /* 0xfffffffc00ec9947 */ /* 0x004fea000383ffff */
[----:B------:R-:W-:Y:S05]  /*f130*/  BRA `(.L_x_4535) ;  /* 0xffffff7000407947 */ /* 0x000fea000383ffff */
.L_x_4543:
[----:B-1----:R-:W-:-:S04]  /*f140*/  IMAD.U32 R7, RZ, RZ, UR26 ;  /* 0x0000001aff077e24 */ /* 0x002fc8000f8e00ff */
[----:B------:R1:W2:Y:S03]  /*f150*/  SYNCS.PHASECHK.TRANS64.TRYWAIT P1, [R7+URZ+0x22830], R6 ;  /* 0x02283006070075a7 */ /* 0x0002a6000802017f */
[----:B--2---:R-:W-:Y:S05]  /*f160*/  @!P1 NANOSLEEP.SYNCS 0x989680 ;  /* 0x009896800000995d */ /* 0x004fea0003900000 */
[----:B------:R-:W2:Y:S02]  /*f170*/  @!P1 SYNCS.PHASECHK.TRANS64 P1, [R7+URZ+0x22830], R6 ;  /* 0x02283006070095a7 */ /* 0x000ea4000802007f */
[----:B--2---:R-:W-:Y:S05]  /*f180*/  @!P1 BRA `(.L_x_4543) ;  /* 0xfffffffc00ec9947 */ /* 0x004fea000383ffff */
[----:B------:R-:W-:Y:S05]  /*f190*/  BRA `(.L_x_4542) ;  /* 0xffffff7400447947 */ /* 0x000fea000383ffff */
.L_x_4548:
[----:B-1----:R-:W-:-:S04]  /*f1a0*/  IMAD.U32 R7, RZ, RZ, UR26 ;  /* 0x0000001aff077e24 */ /* 0x002fc8000f8e00ff */
[----:B------:R1:W2:Y:S03]  /*f1b0*/  SYNCS.PHASECHK.TRANS64.TRYWAIT P1, [R7+URZ+0x22850], R6 ;  /* 0x02285006070075a7 */ /* 0x0002a6000802017f */
[----:B--2---:R-:W-:Y:S05]  /*f1c0*/  @!P1 NANOSLEEP.SYNCS 0x989680 ;  /* 0x009896800000995d */ /* 0x004fea0003900000 */
[----:B------:R-:W2:Y:S02]  /*f1d0*/  @!P1 SYNCS.PHASECHK.TRANS64 P1, [R7+URZ+0x22850], R6 ;  /* 0x02285006070095a7 */ /* 0x000ea4000802007f */
[----:B--2---:R-:W-:Y:S05]  /*f1e0*/  @!P1 BRA `(.L_x_4548) ;  /* 0xfffffffc00ec9947 */ /* 0x004fea000383ffff */
[----:B------:R-:W-:Y:S05]  /*f1f0*/  BRA `(.L_x_4547) ;  /* 0xffffff9000d47947 */ /* 0x000fea000383ffff */
.L_x_4561:
[----:B------:R-:W-:Y:S01]  /*f200*/  MOV R13, R2 ;  /* 0x00000002000d7202 */ /* 0x000fe20000000f00 */
[----:B------:R-:W-:Y:S01]  /*f210*/  IMAD.MOV.U32 R12, RZ, RZ, RZ ;  /* 0x000000ffff0c7224 */ /* 0x000fe200078e00ff */
[----:B------:R-:W-:Y:S01]  /*f220*/  MOV R15, 0xffffffff ;  /* 0xffffffff000f7802 */ /* 0x000fe20000000f00 */
[----:B------:R-:W-:-:S07]  /*f230*/  IMAD.MOV.U32 R11, RZ, RZ, 0x1f ;  /* 0x0000001fff0b7424 */ /* 0x000fce00078e00ff */
[----:B-----5:R-:W-:Y:S05]  /*f240*/  WARPSYNC.COLLECTIVE R15, `(.L_x_4601) ;  /* 0x000000000f087348 */ /* 0x020fea0003c00000 */
[----:B------:R0:W1:Y:S02]  /*f250*/  SHFL.IDX P6, R14, R13, R12, R11 ;  /* 0x0000000c0d0e7389 */ /* 0x00006400000c000b */
[----:B01---5:R-:W-:Y:S01]  /*f260*/  ENDCOLLECTIVE ;  /* 0x000000000000791b */ /* 0x023fe20003800000 */
.L_x_4601:
[----:B------:R-:W-:Y:S05]  /*f270*/  BRA `(.L_x_4602) ;  /* 0xffffffd000c07947 */ /* 0x000fea000383ffff */
.L_x_4563:
[----:B0-----:R-:W-:-:S04]  /*f280*/  IMAD.U32 R3, RZ, RZ, UR45 ;  /* 0x0000002dff037e24 */ /* 0x001fc8000f8e00ff */
[----:B------:R0:W1:Y:S03]  /*f290*/  SYNCS.PHASECHK.TRANS64.TRYWAIT P0, [R3+URZ+0x22840], R0 ;  /* 0x02284000030075a7 */ /* 0x000066000800017f */
[----:B-1----:R-:W-:Y:S05]  /*f2a0*/  @!P0 NANOSLEEP.SYNCS 0x989680 ;  /* 0x009896800000895d */ /* 0x002fea0003900000 */
[----:B------:R-:W1:Y:S02]  /*f2b0*/  @!P0 SYNCS.PHASECHK.TRANS64 P0, [R3+URZ+0x22840], R0 ;  /* 0x02284000030085a7 */ /* 0x000e64000800007f */
[----:B-1----:R-:W-:Y:S05]  /*f2c0*/  @!P0 BRA `(.L_x_4563) ;  /* 0xfffffffc00ec8947 */ /* 0x002fea000383ffff */
[----:B------:R-:W-:Y:S05]  /*f2d0*/  BRA `(.L_x_4603) ;  /* 0xffffffd400047947 */ /* 0x000fea000383ffff */
.L_x_4564:
        /* <DEDUP_REMOVED lines=8> */
.L_x_4605:
[----:B------:R-:W-:Y:S05]  /*f360*/  BSYNC B0 ;  /* 0x0000000000007941 */ /* 0x000fea0003800000 */
.L_x_4604:
[----:B------:R-:W-:Y:S01]  /*f370*/  IMAD.MOV.U32 R13, RZ, RZ, R3 ;  /* 0x000000ffff0d7224 */ /* 0x000fe200078e0003 */
[----:B------:R-:W-:Y:S01]  /*f380*/  MOV R11, 0x181f ;  /* 0x0000181f000b7802 */ /* 0x000fe20000000f00 */
[----:B------:R-:W-:Y:S01]  /*f390*/  IMAD.MOV.U32 R12, RZ, RZ, RZ ;  /* 0x000000ffff0c7224 */ /* 0x000fe200078e00ff */
[----:B------:R-:W-:Y:S01]  /*f3a0*/  MOV R4, R14 ;  /* 0x0000000e00047202 */ /* 0x000fe20000000f00 */
[----:B------:R-:W-:Y:S01]  /*f3b0*/  IMAD.MOV.U32 R15, RZ, RZ, -0x1 ;  /* 0xffffffffff0f7424 */ /* 0x000fe200078e00ff */
[----:B------:R-:W-:-:S07]  /*f3c0*/  @P0 LEA R7, R16, UR45, 0x1 ;  /* 0x0000002d10070c11 */ /* 0x000fce000f8e08ff */
[----:B------:R-:W-:Y:S05]  /*f3d0*/  WARPSYNC.COLLECTIVE R15, `(.L_x_4606) ;  /* 0x000000000f087348 */ /* 0x000fea0003c00000 */
[----:B------:R0:W1:Y:S02]  /*f3e0*/  SHFL.IDX P6, R14, R13, R12, R11 ;  /* 0x0000000c0d0e7389 */ /* 0x00006400000c000b */
[----:B01----:R-:W-:Y:S01]  /*f3f0*/  ENDCOLLECTIVE ;  /* 0x000000000000791b */ /* 0x003fe20003800000 */
.L_x_4606:
[----:B------:R-:W-:Y:S02]  /*f400*/  IMAD.MOV.U32 R13, RZ, RZ, R0 ;  /* 0x000000ffff0d7224 */ /* 0x000fe400078e0000 */
[----:B------:R-:W-:Y:S01]  /*f410*/  IMAD.MOV.U32 R12, RZ, RZ, 0x1 ;  /* 0x00000001ff0c7424 */ /* 0x000fe200078e00ff */
[----:B------:R-:W-:-:S05]  /*f420*/  @P0 LEA R14, P1, R24, R14, 0x1 ;  /* 0x0000000e180e0211 */ /* 0x000fca00078208ff */
[----:B------:R-:W-:Y:S01]  /*f430*/  @P0 IMAD.X R5, RZ, RZ, R4, P1 ;  /* 0x000000ffff050224 */ /* 0x000fe200008e0604 */
[----:B------:R-:W-:-:S07]  /*f440*/  @P0 MOV R4, R14 ;  /* 0x0000000e00040202 */ /* 0x000fce0000000f00 */
[----:B------:R-:W-:Y:S05]  /*f450*/  WARPSYNC.COLLECTIVE R15, `(.L_x_4607) ;  /* 0x000000000f087348 */ /* 0x000fea0003c00000 */
[----:B------:R0:W1:Y:S02]  /*f460*/  SHFL.IDX P6, R14, R13, R12, R11 ;  /* 0x0000000c0d0e7389 */ /* 0x00006400000c000b */
[----:B01----:R-:W-:Y:S01]  /*f470*/  ENDCOLLECTIVE ;  /* 0x000000000000791b */ /* 0x003fe20003800000 */
.L_x_4607:
        /* <DEDUP_REMOVED lines=11> */
.L_x_4608:
[----:B------:R-:W-:Y:S01]  /*f530*/  MOV R13, R0 ;  /* 0x00000000000d7202 */ /* 0x000fe20000000f00 */
[----:B------:R-:W-:Y:S01]  /*f540*/  IMAD.MOV.U32 R12, RZ, RZ, 0x2 ;  /* 0x00000002ff0c7424 */ /* 0x000fe200078e00ff */
[----:B------:R-:W-:-:S13]  /*f550*/  @P0 LEA R4, P1, R24, R14, 0x1 ;  /* 0x0000000e18040211 */ /* 0x000fda00078208ff */
[----:B------:R-:W-:Y:S05]  /*f560*/  WARPSYNC.COLLECTIVE R15, `(.L_x_4609) ;  /* 0x000000000f087348 */ /* 0x000fea0003c00000 */
[----:B------:R0:W1:Y:S02]  /*f570*/  SHFL.IDX P6, R14, R13, R12, R11 ;  /* 0x0000000c0d0e7389 */ /* 0x00006400000c000b */
[----:B01----:R-:W-:Y:S01]  /*f580*/  ENDCOLLECTIVE ;  /* 0x000000000000791b */ /* 0x003fe20003800000 */
.L_x_4609:
        /* <DEDUP_REMOVED lines=12> */
.L_x_4610:
[----:B------:R-:W-:Y:S01]  /*f650*/  IMAD.MOV.U32 R13, RZ, RZ, R0 ;  /* 0x000000ffff0d7224 */ /* 0x000fe200078e0000 */
[----:B------:R-:W-:Y:S02]  /*f660*/  MOV R12, 0x3 ;  /* 0x00000003000c7802 */ /* 0x000fe40000000f00 */
[----:B------:R-:W-:-:S13]  /*f670*/  @P0 LEA R4, P1, R24, R14, 0x1 ;  /* 0x0000000e18040211 */ /* 0x000fda00078208ff */
[----:B------:R-:W-:Y:S05]  /*f680*/  WARPSYNC.COLLECTIVE R15, `(.L_x_4611) ;  /* 0x000000000f087348 */ /* 0x000fea0003c00000 */
[----:B------:R0:W1:Y:S02]  /*f690*/  SHFL.IDX P6, R14, R13, R12, R11 ;  /* 0x0000000c0d0e7389 */ /* 0x00006400000c000b */
[----:B01----:R-:W-:Y:S01]  /*f6a0*/  ENDCOLLECTIVE ;  /* 0x000000000000791b */ /* 0x003fe20003800000 */
.L_x_4611:
        /* <DEDUP_REMOVED lines=12> */
.L_x_4612:
[----:B------:R-:W-:Y:S02]  /*f770*/  IMAD.MOV.U32 R13, RZ, RZ, R0 ;  /* 0x000000ffff0d7224 */ /* 0x000fe400078e0000 */
[----:B------:R-:W-:Y:S01]  /*f780*/  IMAD.MOV.U32 R12, RZ, RZ, 0x4 ;  /* 0x00000004ff0c7424 */ /* 0x000fe200078e00ff */
[----:B------:R-:W-:-:S13]  /*f790*/  @P0 LEA R4, P1, R24, R14, 0x1 ;  /* 0x0000000e18040211 */ /* 0x000fda00078208ff */
[----:B------:R-:W-:Y:S05]  /*f7a0*/  WARPSYNC.COLLECTIVE R15, `(.L_x_4613) ;  /* 0x000000000f087348 */ /* 0x000fea0003c00000 */
[----:B------:R0:W1:Y:S02]  /*f7b0*/  SHFL.IDX P6, R14, R13, R12, R11 ;  /* 0x0000000c0d0e7389 */ /* 0x00006400000c000b */
[----:B01----:R-:W-:Y:S01]  /*f7c0*/  ENDCOLLECTIVE ;  /* 0x000000000000791b */ /* 0x003fe20003800000 */
.L_x_4613:
        /* <DEDUP_REMOVED lines=12> */
.L_x_4614:
[----:B------:R-:W-:Y:S01]  /*f890*/  MOV R13, R0 ;  /* 0x00000000000d7202 */ /* 0x000fe20000000f00 */
[----:B------:R-:W-:Y:S01]  /*f8a0*/  IMAD.MOV.U32 R12, RZ, RZ, 0x5 ;  /* 0x00000005ff0c7424 */ /* 0x000fe200078e00ff */
[----:B------:R-:W-:-:S13]  /*f8b0*/  @P0 LEA R4, P1, R24, R14, 0x1 ;  /* 0x0000000e18040211 */ /* 0x000fda00078208ff */
[----:B------:R-:W-:Y:S05]  /*f8c0*/  WARPSYNC.COLLECTIVE R15, `(.L_x_4615) ;  /* 0x000000000f087348 */ /* 0x000fea0003c00000 */
[----:B------:R0:W1:Y:S02]  /*f8d0*/  SHFL.IDX P6, R14, R13, R12, R11 ;  /* 0x0000000c0d0e7389 */ /* 0x00006400000c000b */
[----:B01----:R-:W-:Y:S01]  /*f8e0*/  ENDCOLLECTIVE ;  /* 0x000000000000791b */ /* 0x003fe20003800000 */
.L_x_4615:
        /* <DEDUP_REMOVED lines=10> */
.L_x_4616:
[----:B------:R-:W-:Y:S05]  /*f990*/  BRA `(.L_x_4617) ;  /* 0xffffffd000787947 */ /* 0x000fea000383ffff */
.L_x_4567:
[----:B------:R-:W-:Y:S01]  /*f9a0*/  IMAD.MOV.U32 R13, RZ, RZ, R6 ;  /* 0x000000ffff0d7224 */ /* 0x000fe200078e0006 */
[----:B------:R-:W-:Y:S01]  /*f9b0*/  MOV R11, 0x181f ;  /* 0x0000181f000b7802 */ /* 0x000fe20000000f00 */
[----:B------:R-:W-:Y:S02]  /*f9c0*/  IMAD.MOV.U32 R12, RZ, RZ, RZ ;  /* 0x000000ffff0c7224 */ /* 0x000fe400078e00ff */
[----:B------:R-:W-:Y:S02]  /*f9d0*/  IMAD.MOV.U32 R15, RZ, RZ, -0x1 ;  /* 0xffffffffff0f7424 */ /* 0x000fe400078e00ff */
[----:B------:R-:W-:-:S07]  /*f9e0*/  IMAD.U32 R0, RZ, RZ, UR46 ;  /* 0x0000002eff007e24 */ /* 0x000fce000f8e00ff */
[----:B------:R-:W-:Y:S05]  /*f9f0*/  WARPSYNC.COLLECTIVE R15, `(.L_x_4618) ;  /* 0x000000000f087348 */ /* 0x000fea0003c00000 */
[----:B------:R0:W1:Y:S02]  /*fa00*/  SHFL.IDX P6, R14, R13, R12, R11 ;  /* 0x0000000c0d0e7389 */ /* 0x00006400000c000b */
[----:B01----:R-:W-:Y:S01]  /*fa10*/  ENDCOLLECTIVE ;  /* 0x000000000000791b */ /* 0x003fe20003800000 */
.L_x_4618:
[----:B------:R-:W-:-:S04]  /*fa20*/  IMAD R0, R0, 0x80, R27 ;  /* 0x0000008000007824 */ /* 0x000fc800078e021b */
[----:B------:R-:W-:Y:S01]  /*fa30*/  VIADD R8, R0, 0x10 ;  /* 0x0000001000087836 */ /* 0x000fe20000000000 */
[----:B------:R-:W-:Y:S01]  /*fa40*/  MOV R13, R7 ;  /* 0x00000007000d7202 */ /* 0x000fe20000000f00 */
[----:B------:R-:W-:-:S07]  /*fa50*/  IMAD.MOV.U32 R4, RZ, RZ, R14 ;  /* 0x000000ffff047224 */ /* 0x000fce00078e000e */
[----:B------:R-:W-:Y:S05]  /*fa60*/  WARPSYNC.COLLECTIVE R15, `(.L_x_4619) ;  /* 0x000000000f087348 */ /* 0x000fea0003c00000 */
[----:B------:R0:W1:Y:S02]  /*fa70*/  SHFL.IDX P6, R14, R13, R12, R11 ;  /* 0x0000000c0d0e7389 */ /* 0x00006400000c000b */
[----:B01----:R-:W-:Y:S01]  /*fa80*/  ENDCOLLECTIVE ;  /* 0x000000000000791b */ /* 0x003fe20003800000 */
.L_x_4619:
        /* <DEDUP_REMOVED lines=12> */
.L_x_4620:
        /* <DEDUP_REMOVED lines=11> */
.L_x_4621:
[----:B------:R-:W-:Y:S01]  /*fc00*/  IMAD.MOV.U32 R13, RZ, RZ, R6 ;  /* 0x000000ffff0d7224 */ /* 0x000fe200078e0006 */
[----:B------:R-:W-:Y:S02]  /*fc10*/  MOV R12, 0x2 ;  /* 0x00000002000c7802 */ /* 0x000fe40000000f00 */
[----:B------:R-:W-:-:S13]  /*fc20*/  @!P0 LEA R4, P2, R24, R14, 0x1 ;  /* 0x0000000e18048211 */ /* 0x000fda00078408ff */
[----:B------:R-:W-:Y:S05]  /*fc30*/  WARPSYNC.COLLECTIVE R15, `(.L_x_4622) ;  /* 0x000000000f087348 */ /* 0x000fea0003c00000 */
[----:B------:R0:W1:Y:S02]  /*fc40*/  SHFL.IDX P6, R14, R13, R12, R11 ;  /* 0x0000000c0d0e7389 */ /* 0x00006400000c000b */
[----:B01----:R-:W-:Y:S01]  /*fc50*/  ENDCOLLECTIVE ;  /* 0x000000000000791b */ /* 0x003fe20003800000 */
.L_x_4622:
[----:B------:R-:W-:Y:S01]  /*fc60*/  @!P0 IMAD.X R5, RZ, RZ, R8, P2 ;  /* 0x000000ffff058224 */ /* 0x000fe200010e0608 */
[----:B------:R-:W-:-:S04]  /*fc70*/  IADD3 R8, R0, 0x20, RZ ;  /* 0x0000002000087810 */ /* 0x000fc80007ffe0ff */
        /* <DEDUP_REMOVED lines=11> */
.L_x_4623:
[----:B------:R-:W-:Y:S01]  /*fd30*/  IMAD.MOV.U32 R13, RZ, RZ, R6 ;  /* 0x000000ffff0d7224 */ /* 0x000fe200078e0006 */
[----:B------:R-:W-:Y:S02]  /*fd40*/  MOV R12, 0x3 ;  /* 0x00000003000c7802 */ /* 0x000fe40000000f00 */
[----:B------:R-:W-:-:S13]  /*fd50*/  @!P0 LEA R4, P2, R24, R14, 0x1 ;  /* 0x0000000e18048211 */ /* 0x000fda00078408ff */
[----:B------:R-:W-:Y:S05]  /*fd60*/  WARPSYNC.COLLECTIVE R15, `(.L_x_4624) ;  /* 0x000000000f087348 */ /* 0x000fea0003c00000 */
[----:B------:R0:W1:Y:S02]  /*fd70*/  SHFL.IDX P6, R14, R13, R12, R11 ;  /* 0x0000000c0d0e7389 */ /* 0x00006400000c000b */
[----:B01----:R-:W-:Y:S01]  /*fd80*/  ENDCOLLECTIVE ;  /* 0x000000000000791b */ /* 0x003fe20003800000 */
.L_x_4624:
        /* <DEDUP_REMOVED lines=13> */
.L_x_4625:
[----:B------:R-:W-:Y:S01]  /*fe60*/  IMAD.MOV.U32 R13, RZ, RZ, R6 ;  /* 0x000000ffff0d7224 */ /* 0x000fe200078e0006 */
[----:B------:R-:W-:Y:S02]  /*fe70*/  MOV R12, 0x4 ;  /* 0x00000004000c7802 */ /* 0x000fe40000000f00 */
[----:B------:R-:W-:-:S13]  /*fe80*/  @!P0 LEA R4, P2, R24, R14, 0x1 ;  /* 0x0000000e18048211 */ /* 0x000fda00078408ff */
[----:B------:R-:W-:Y:S05]  /*fe90*/  WARPSYNC.COLLECTIVE R15, `(.L_x_4626) ;  /* 0x000000000f087348 */ /* 0x000fea0003c00000 */
[----:B------:R0:W1:Y:S02]  /*fea0*/  SHFL.IDX P6, R14, R13, R12, R11 ;  /* 0x0000000c0d0e7389 */ /* 0x00006400000c000b */
[----:B01----:R-:W-:Y:S01]  /*feb0*/  ENDCOLLECTIVE ;  /* 0x000000000000791b */ /* 0x003fe20003800000 */
.L_x_4626:
        /* <DEDUP_REMOVED lines=13> */
.L_x_4627:
[----:B------:R-:W-:Y:S01]  /*ff90*/  IMAD.MOV.U32 R13, RZ, RZ, R6 ;  /* 0x000000ffff0d7224 */ /* 0x000fe200078e0006 */
[----:B------:R-:W-:Y:S02]  /*ffa0*/  MOV R12, 0x5 ;  /* 0x00000005000c7802 */ /* 0x000fe40000000f00 */
[----:B------:R-:W-:-:S13]  /*ffb0*/  @!P0 LEA R4, P2, R24, R14, 0x1 ;  /* 0x0000000e18048211 */ /* 0x000fda00078408ff */
[----:B------:R-:W-:Y:S05]  /*ffc0*/  WARPSYNC.COLLECTIVE R15, `(.L_x_4628) ;  /* 0x000000000f087348 */ /* 0x000fea0003c00000 */
[----:B------:R0:W1:Y:S02]  /*ffd0*/  SHFL.IDX P6, R14, R13, R12, R11 ;  /* 0x0000000c0d0e7389 */ /* 0x00006400000c000b */
[----:B01----:R-:W-:Y:S01]  /*ffe0*/  ENDCOLLECTIVE ;  /* 0x000000000000791b */ /* 0x003fe20003800000 */
.L_x_4628:
        /* <DEDUP_REMOVED lines=13> */
.L_x_4629:
[----:B------:R-:W-:Y:S01]  /*100c0*/  MOV R13, R6 ;  /* 0x00000006000d7202 */ /* 0x000fe20000000f00 */
[----:B------:R-:W-:Y:S01]  /*100d0*/  IMAD.MOV.U32 R12, RZ, RZ, 0x6 ;  /* 0x00000006ff0c7424 */ /* 0x000fe200078e00ff */
[----:B------:R-:W-:-:S13]  /*100e0*/  @!P0 LEA R4, P2, R24, R14, 0x1 ;  /* 0x0000000e18048211 */ /* 0x000fda00078408ff */
[----:B------:R-:W-:Y:S05]  /*100f0*/  WARPSYNC.COLLECTIVE R15, `(.L_x_4630) ;  /* 0x000000000f087348 */ /* 0x000fea0003c00000 */
[----:B------:R0:W1:Y:S02]  /*10100*/  SHFL.IDX P6, R14, R13, R12, R11 ;  /* 0x0000000c0d0e7389 */ /* 0x00006400000c000b */
[----:B01----:R-:W-:Y:S01]  /*10110*/  ENDCOLLECTIVE ;  /* 0x000000000000791b */ /* 0x003fe20003800000 */
.L_x_4630:
[----:B------:R-:W-:-:S05]  /*10120*/  @!P0 IMAD.X R5, RZ, RZ, R8, P2 ;  /* 0x000000ffff058224 */ /* 0x000fca00010e0608 */
[----:B------:R-:W-:Y:S01]  /*10130*/  @!PT LDS RZ, [RZ] ;  /* 0x00000000fffff984 */ /* 0x000fe20000000800 */
[----:B------:R-:W-:Y:S01]  /*10140*/  @!PT LDS RZ, [RZ] ;  /* 0x00000000fffff984 */ /* 0x000fe20000000800 */
[----:B------:R-:W-:Y:S01]  /*10150*/  @!PT LDS RZ, [RZ] ;  /* 0x00000000fffff984 */ /* 0x000fe20000000800 */
[----:B------:R0:W-:Y:S01]  /*10160*/  @!P0 LDGSTS.E.BYPASS.LTC128B.128 [R21+0x1ac00], desc[UR36][R4.64], !P1 ;  /* 0x1ac0000004158fae */ /* 0x0001e2000c901d64 */
[----:B------:R-:W-:Y:S01]  /*10170*/  IMAD.MOV.U32 R13, RZ, RZ, R7 ;  /* 0x000000ffff0d7224 */ /* 0x000fe200078e0007 */
[----:B0-----:R-:W-:Y:S02]  /*10180*/  IADD3 R4, R0, 0x60, RZ ;  /* 0x0000006000047810 */ /* 0x001fe40007ffe0ff */
[----:B------:R-:W-:-:S07]  /*10190*/  MOV R8, R14 ;  /* 0x0000000e00087202 */ /* 0x000fce0000000f00 */
[----:B------:R-:W-:Y:S05]  /*101a0*/  WARPSYNC.COLLECTIVE R15, `(.L_x_4631) ;  /* 0x000000000f087348 */ /* 0x000fea0003c00000 */
[----:B------:R0:W1:Y:S02]  /*101b0*/  SHFL.IDX P6, R14, R13, R12, R11 ;  /* 0x0000000c0d0e7389 */ /* 0x00006400000c000b */
[----:B01----:R-:W-:Y:S01]  /*101c0*/  ENDCOLLECTIVE ;  /* 0x000000000000791b */ /* 0x003fe20003800000 */
.L_x_4631:
[----:B------:R-:W-:Y:S02]  /*101d0*/  ISETP.GE.AND P0, PT, R4, R3, PT ;  /* 0x000000030400720c */ /* 0x000fe40003f06270 */
[----:B------:R-:W-:Y:S01]  /*101e0*/  MOV R13, R6 ;  /* 0x00000006000d7202 */ /* 0x000fe20000000f00 */
[----:B------:R-:W-:-:S10]  /*101f0*/  IMAD.MOV.U32 R12, RZ, RZ, 0x7 ;  /* 0x00000007ff0c7424 */ /* 0x000fd400078e00ff */
[----:B------:R-:W-:Y:S02]  /*10200*/  @!P0 LEA R9, R16, UR45, 0x1 ;  /* 0x0000002d10098c11 */ /* 0x000fe4000f8e08ff */
[----:B------:R-:W-:-:S13]  /*10210*/  @!P0 LEA R4, P2, R24, R14, 0x1 ;  /* 0x0000000e18048211 */ /* 0x000fda00078408ff */
[----:B------:R-:W-:Y:S05]  /*10220*/  WARPSYNC.COLLECTIVE R15, `(.L_x_4632) ;  /* 0x000000000f087348 */ /* 0x000fea0003c00000 */
[----:B------:R0:W1:Y:S02]  /*10230*/  SHFL.IDX P6, R14, R13, R12, R11 ;  /* 0x0000000c0d0e7389 */ /* 0x00006400000c000b */
[----:B01----:R-:W-:Y:S01]  /*10240*/  ENDCOLLECTIVE ;  /* 0x000000000000791b */ /* 0x003fe20003800000 */
.L_x_4632:
[----:B------:R-:W-:-:S05]  /*10250*/  @!P0 IMAD.X R5, RZ, RZ, R8, P2 ;  /* 0x000000ffff058224 */ /* 0x000fca00010e0608 */
[----:B------:R-:W-:Y:S01]  /*10260*/  @!PT LDS RZ, [RZ] ;  /* 0x00000000fffff984 */ /* 0x000fe20000000800 */
[----:B------:R-:W-:Y:S01]  /*10270*/  @!PT LDS RZ, [RZ] ;  /* 0x00000000fffff984 */ /* 0x000fe20000000800 */
[----:B------:R-:W-:Y:S01]  /*10280*/  @!PT LDS RZ, [RZ] ;  /* 0x00000000fffff984 */ /* 0x000fe20000000800 */
[----:B------:R0:W-:Y:S01]  /*10290*/  @!P0 LDGSTS.E.BYPASS.LTC128B.128 [R9+0x1b400], desc[UR36][R4.64], !P1 ;  /* 0x1b40000004098fae */ /* 0x0001e2000c901d64 */
[----:B------:R-:W-:Y:S01]  /*102a0*/  IMAD.MOV.U32 R13, RZ, RZ, R7 ;  /* 0x000000ffff0d7224 */ /* 0x000fe200078e0007 */
[----:B------:R-:W-:-:S07]  /*102b0*/  MOV R8, R14 ;  /* 0x0000000e00087202 */ /* 0x000fce0000000f00 */
[----:B0-----:R-:W-:Y:S05]  /*102c0*/  WARPSYNC.COLLECTIVE R15, `(.L_x_4633) ;  /* 0x000000000f087348 */ /* 0x001fea0003c00000 */
[----:B------:R1:W2:Y:S02]  /*102d0*/  SHFL.IDX P6, R14, R13, R12, R11 ;  /* 0x0000000c0d0e7389 */ /* 0x0002a400000c000b */
[----:B012---:R-:W-:Y:S01]  /*102e0*/  ENDCOLLECTIVE ;  /* 0x000000000000791b */ /* 0x007fe20003800000 */
.L_x_4633:
[----:B------:R-:W-:Y:S05]  /*102f0*/  BRA `(.L_x_4634) ;  /* 0xffffffd000707947 */ /* 0x000fea000383ffff */
.L_x_4568:
[----:B0-----:R-:W-:-:S04]  /*10300*/  MOV R3, UR45 ;  /* 0x0000002d00037c02 */ /* 0x001fc80008000f00 */
[----:B------:R0:W1:Y:S03]  /*10310*/  SYNCS.PHASECHK.TRANS64.TRYWAIT P0, [R3+URZ+0x22820], R0 ;  /* 0x02282000030075a7 */ /* 0x000066000800017f */
[----:B-1----:R-:W-:Y:S05]  /*10320*/  @!P0 NANOSLEEP.SYNCS 0x989680 ;  /* 0x009896800000895d */ /* 0x002fea0003900000 */
[----:B------:R-:W1:Y:S02]  /*10330*/  @!P0 SYNCS.PHASECHK.TRANS64 P0, [R3+URZ+0x22820], R0 ;  /* 0x02282000030085a7 */ /* 0x000e64000800007f */
[----:B-1----:R-:W-:Y:S05]  /*10340*/  @!P0 BRA `(.L_x_4568) ;  /* 0xfffffffc00ec8947 */ /* 0x002fea000383ffff */
[----:B------:R-:W-:Y:S05]  /*10350*/  BRA `(.L_x_4635) ;  /* 0xffffffd000a07947 */ /* 0x000fea000383ffff */
.L_x_4570:
[----:B0-----:R-:W-:-:S04]  /*10360*/  IMAD.U32 R3, RZ, RZ, UR45 ;  /* 0x0000002dff037e24 */ /* 0x001fc8000f8e00ff */
[----:B------:R0:W1:Y:S03]  /*10370*/  SYNCS.PHASECHK.TRANS64.TRYWAIT P0, [R3+URZ+0x22860], R0 ;  /* 0x02286000030075a7 */ /* 0x000066000800017f */
[----:B-1----:R-:W-:Y:S05]  /*10380*/  @!P0 NANOSLEEP.SYNCS 0x989680 ;  /* 0x009896800000895d */ /* 0x002fea0003900000 */
[----:B------:R-:W1:Y:S02]  /*10390*/  @!P0 SYNCS.PHASECHK.TRANS64 P0, [R3+URZ+0x22860], R0 ;  /* 0x02286000030085a7 */ /* 0x000e64000800007f */
[----:B-1----:R-:W-:Y:S05]  /*103a0*/  @!P0 BRA `(.L_x_4570) ;  /* 0xfffffffc00ec8947 */ /* 0x002fea000383ffff */
[----:B------:R-:W-:Y:S05]  /*103b0*/  BRA `(.L_x_4636) ;  /* 0xffffffd0009c7947 */ /* 0x000fea000383ffff */
.L_x_4571:
[----:B------:R-:W-:Y:S01]  /*103c0*/  BSSY B0, `(.L_x_4637) ;  /* 0x0000008000007945 */ /* 0x000fe20003800000 */
[----:B------:R-:W-:Y:S01]  /*103d0*/  MOV R13, R10 ;  /* 0x0000000a000d7202 */ /* 0x000fe20000000f00 */
[----:B------:R-:W-:Y:S01]  /*103e0*/  IMAD.MOV.U32 R12, RZ, RZ, RZ ;  /* 0x000000ffff0c7224 */ /* 0x000fe200078e00ff */
[----:B------:R-:W-:Y:S01]  /*103f0*/  MOV R11, 0x181f ;  /* 0x0000181f000b7802 */ /* 0x000fe20000000f00 */
[----:B------:R-:W-:-:S07]  /*10400*/  IMAD.MOV.U32 R15, RZ, RZ, -0x1 ;  /* 0xffffffffff0f7424 */ /* 0x000fce00078e00ff */
[----:B------:R-:W-:Y:S05]  /*10410*/  WARPSYNC.COLLECTIVE R15, `(.L_x_4638) ;  /* 0x000000000f087348 */ /* 0x000fea0003c00000 */
[----:B------:R0:W1:Y:S02]  /*10420*/  SHFL.IDX P6, R14, R13, R12, R11 ;  /* 0x0000000c0d0e7389 */ /* 0x00006400000c000b */
[----:B01----:R-:W-:Y:S01]  /*10430*/  ENDCOLLECTIVE ;  /* 0x000000000000791b */ /* 0x003fe20003800000 */
.L_x_4638:
[----:B------:R-:W-:Y:S05]  /*10440*/  BSYNC B0 ;  /* 0x0000000000007941 */ /* 0x000fea0003800000 */
.L_x_4637:
[----:B------:R-:W-:Y:S01]  /*10450*/  IMAD.MOV.U32 R13, RZ, RZ, R3 ;  /* 0x000000ffff0d7224 */ /* 0x000fe200078e0003 */
[----:B------:R-:W-:Y:S01]  /*10460*/  MOV R12, RZ ;  /* 0x000000ff000c7202 */ /* 0x000fe20000000f00 */
[----:B------:R-:W-:Y:S01]  /*10470*/  IMAD.MOV.U32 R11, RZ, RZ, 0x181f ;  /* 0x0000181fff0b7424 */ /* 0x000fe200078e00ff */
[----:B------:R-:W-:Y:S01]  /*10480*/  MOV R15, 0xffffffff ;  /* 0xffffffff000f7802 */ /* 0x000fe20000000f00 */
[----:B------:R-:W-:Y:S01]  /*10490*/  IMAD.SHL.U32 R24, R24, 0x2, RZ ;  /* 0x0000000218187824 */ /* 0x000fe200078e00ff */
[----:B------:R-:W-:Y:S02]  /*104a0*/  MOV R0, R14 ;  /* 0x0000000e00007202 */ /* 0x000fe40000000f00 */
[----:B------:R-:W-:-:S07]  /*104b0*/  LEA R17, R16, UR45, 0x1 ;  /* 0x0000002d10117c11 */ /* 0x000fce000f8e08ff */
[----:B------:R-:W-:Y:S05]  /*104c0*/  WARPSYNC.COLLECTIVE R15, `(.L_x_4639) ;  /* 0x000000000f087348 */ /* 0x000fea0003c00000 */
[----:B------:R0:W1:Y:S02]  /*104d0*/  SHFL.IDX P6, R14, R13, R12, R11 ;  /* 0x0000000c0d0e7389 */ /* 0x00006400000c000b */
[----:B01----:R-:W-:Y:S01]  /*104e0*/  ENDCOLLECTIVE ;  /* 0x000000000000791b */ /* 0x003fe20003800000 */
.L_x_4639:
[C---:B------:R-:W-:Y:S02]  /*104f0*/  LOP3.LUT P2, RZ, R8.reuse, 0x2, RZ, 0xc0, !PT ;  /* 0x0000000208ff7812 */ /* 0x040fe4000784c0ff */
[----:B------:R-:W-:-:S04]  /*10500*/  LOP3.LUT P1, RZ, R8, 0x4, RZ, 0xc0, !PT ;  /* 0x0000000408ff7812 */ /* 0x000fc8000782c0ff */
[----:B------:R-:W-:Y:S01]  /*10510*/  ISETP.LT.OR P3, PT, R35, 0x1, !P1 ;  /* 0x000000012300780c */ /* 0x000fe20004f61670 */
[----:B------:R-:W-:Y:S01]  /*10520*/  IMAD.MOV.U32 R13, RZ, RZ, R10 ;  /* 0x000000ffff0d7224 */ /* 0x000fe200078e000a */
[----:B------:R-:W-:Y:S02]  /*10530*/  MOV R12, 0x1 ;  /* 0x00000001000c7802 */ /* 0x000fe40000000f00 */
[----:B------:R-:W-:-:S13]  /*10540*/  IADD3 R4, P0, R14, R24, RZ ;  /* 0x000000180e047210 */ /* 0x000fda0007f1e0ff */
[----:B------:R-:W-:Y:S05]  /*10550*/  WARPSYNC.COLLECTIVE R15, `(.L_x_4640) ;  /* 0x000000000f087348 */ /* 0x000fea0003c00000 */
[----:B------:R0:W1:Y:S02]  /*10560*/  SHFL.IDX P6, R14, R13, R12, R11 ;  /* 0x0000000c0d0e7389 */ /* 0x00006400000c000b */
[----:B01----:R-:W-:Y:S01]  /*10570*/  ENDCOLLECTIVE ;  /* 0x000000000000791b */ /* 0x003fe20003800000 */
.L_x_4640:
        /* <DEDUP_REMOVED lines=12> */
.L_x_4641:
[----:B------:R-:W-:Y:S01]  /*10640*/  @!PT LDS RZ, [RZ] ;  /* 0x00000000fffff984 */ /* 0x000fe20000000800 */
[----:B------:R-:W-:Y:S01]  /*10650*/  @!PT LDS RZ, [RZ] ;  /* 0x00000000fffff984 */ /* 0x000fe20000000800 */
[----:B------:R-:W-:Y:S01]  /*10660*/  @!PT LDS RZ, [RZ] ;  /* 0x00000000fffff984 */ /* 0x000fe20000000800 */
[----:B------:R-:W-:Y:S01]  /*10670*/  LDGSTS.E.BYPASS.LTC128B.128 [R17+0x3400], desc[UR36][R4.64+0x80], !P0 ;  /* 0x0340008004117fae */ /* 0x000fe2000c101d64 */
[----:B------:R-:W-:Y:S01]  /*10680*/  LOP3.LUT P0, RZ, R8, 0x8, RZ, 0xc0, !PT ;  /* 0x0000000808ff7812 */ /* 0x000fe2000780c0ff */
[----:B------:R-:W-:Y:S02]  /*10690*/  IMAD.MOV.U32 R8, RZ, RZ, RZ ;  /* 0x000000ffff087224 */ /* 0x000fe400078e00ff */
        /* <DEDUP_REMOVED lines=9> */
.L_x_4642:
        /* <DEDUP_REMOVED lines=12> */
.L_x_4643:
        /* <DEDUP_REMOVED lines=14> */
.L_x_4644:
        /* <DEDUP_REMOVED lines=12> */
.L_x_4645:
        /* <DEDUP_REMOVED lines=14> */
.L_x_4646:
        /* <DEDUP_REMOVED lines=12> */
.L_x_4647:
        /* <DEDUP_REMOVED lines=14> */
.L_x_4648:
[----:B------:R-:W-:Y:S02]  /*10c10*/  IADD3.X R5, RZ, R0, RZ, P3, !PT ;  /* 0x00000000ff057210 */ /* 0x000fe40001ffe4ff */
[----:B------:R-:W-:Y:S02]  /*10c20*/  ISETP.LT.OR P3, PT, R35, 0x41, P4 ;  /* 0x000000412300780c */ /* 0x000fe40002761670 */
[----:B------:R-:W-:Y:S02]  /*10c30*/  IADD3 R0, R17, 0x400, RZ ;  /* 0x0000040011007810 */ /* 0x000fe40007ffe0ff */
[----:B------:R-:W-:-:S09]  /*10c40*/  MOV R13, R3 ;  /* 0x00000003000d7202 */ /* 0x000fd20000000f00 */
        /* <DEDUP_REMOVED lines=9> */
.L_x_4649:
        /* <DEDUP_REMOVED lines=9> */
.L_x_4578:
[----:B-1----:R1:W2:Y:S02]  /*10d70*/  SYNCS.PHASECHK.TRANS64.TRYWAIT P0, [R32+URZ+0x22840], R31 ;  /* 0x0228401f200075a7 */ /* 0x0022a4000800017f */
[----:B--2---:R-:W-:Y:S05]  /*10d80*/  @!P0 NANOSLEEP.SYNCS 0x989680 ;  /* 0x009896800000895d */ /* 0x004fea0003900000 */
[----:B------:R-:W2:Y:S02]  /*10d90*/  @!P0 SYNCS.PHASECHK.TRANS64 P0, [R32+URZ+0x22840], R31 ;  /* 0x0228401f200085a7 */ /* 0x000ea4000800007f */
[----:B--2---:R-:W-:Y:S05]  /*10da0*/  @!P0 BRA `(.L_x_4578) ;  /* 0xfffffffc00f08947 */ /* 0x004fea000383ffff */
[----:B------:R-:W-:Y:S05]  /*10db0*/  BRA `(.L_x_4651) ;  /* 0xffffffd000c07947 */ /* 0x000fea000383ffff */
.L_x_4579:
[----:B------:R-:W-:Y:S01]  /*10dc0*/  BSSY B1, `(.L_x_4652) ;  /* 0x0000008000017945 */ /* 0x000fe20003800000 */
[----:B------:R-:W-:Y:S01]  /*10dd0*/  IMAD.MOV.U32 R13, RZ, RZ, R3 ;  /* 0x000000ffff0d7224 */ /* 0x000fe200078e0003 */
[----:B------:R-:W-:Y:S01]  /*10de0*/  MOV R12, RZ ;  /* 0x000000ff000c7202 */ /* 0x000fe20000000f00 */
[----:B------:R-:W-:Y:S01]  /*10df0*/  IMAD.MOV.U32 R11, RZ, RZ, 0x181f ;  /* 0x0000181fff0b7424 */ /* 0x000fe200078e00ff */
[----:B------:R-:W-:-:S07]  /*10e00*/  MOV R15, 0xffffffff ;  /* 0xffffffff000f7802 */ /* 0x000fce0000000f00 */
[----:B-1----:R-:W-:Y:S05]  /*10e10*/  WARPSYNC.COLLECTIVE R15, `(.L_x_4653) ;  /* 0x000000000f087348 */ /* 0x002fea0003c00000 */
[----:B------:R0:W2:Y:S02]  /*10e20*/  SHFL.IDX P6, R14, R13, R12, R11 ;  /* 0x0000000c0d0e7389 */ /* 0x0000a400000c000b */
[----:B012---:R-:W-:Y:S01]  /*10e30*/  ENDCOLLECTIVE ;  /* 0x000000000000791b */ /* 0x007fe20003800000 */
.L_x_4653:
[----:B------:R-:W-:Y:S05]  /*10e40*/  BSYNC B1 ;  /* 0x0000000000017941 */ /* 0x000fea0003800000 */
.L_x_4652:
[----:B------:R-:W-:Y:S01]  /*10e50*/  MOV R13, R10 ;  /* 0x0000000a000d7202 */ /* 0x000fe20000000f00 */
[----:B------:R-:W-:Y:S01]  /*10e60*/  IMAD.MOV.U32 R12, RZ, RZ, RZ ;  /* 0x000000ffff0c7224 */ /* 0x000fe200078e00ff */
[----:B------:R-:W-:Y:S01]  /*10e70*/  MOV R11, 0x181f ;  /* 0x0000181f000b7802 */ /* 0x000fe20000000f00 */
[----:B------:R-:W-:Y:S01]  /*10e80*/  IMAD.MOV.U32 R15, RZ, RZ, -0x1 ;  /* 0xffffffffff0f7424 */ /* 0x000fe200078e00ff */
[----:B------:R-:W-:Y:S01]  /*10e90*/  LEA R17, R17, UR45, 0x1 ;  /* 0x0000002d11117c11 */ /* 0x000fe2000f8e08ff */
[----:B------:R-:W-:-:S07]  /*10ea0*/  IMAD.MOV.U32 R5, RZ, RZ, R14 ;  /* 0x000000ffff057224 */ /* 0x000fce00078e000e */
[----:B------:R-:W-:Y:S05]  /*10eb0*/  WARPSYNC.COLLECTIVE R15, `(.L_x_4654) ;  /* 0x000000000f087348 */ /* 0x000fea0003c00000 */
[----:B------:R0:W1:Y:S02]  /*10ec0*/  SHFL.IDX P6, R14, R13, R12, R11 ;  /* 0x0000000c0d0e7389 */ /* 0x00006400000c000b */
[----:B01----:R-:W-:Y:S01]  /*10ed0*/  ENDCOLLECTIVE ;  /* 0x000000000000791b */ /* 0x003fe20003800000 */
.L_x_4654:
[----:B------:R-:W-:Y:S01]  /*10ee0*/  IMAD.MOV.U32 R13, RZ, RZ, R3 ;  /* 0x000000ffff0d7224 */ /* 0x000fe200078e0003 */
[----:B------:R-:W-:Y:S02]  /*10ef0*/  MOV R12, 0x1 ;  /* 0x00000001000c7802 */ /* 0x000fe40000000f00 */
[----:B------:R-:W-:-:S13]  /*10f00*/  IADD3 R4, P0, R14, R24, RZ ;  /* 0x000000180e047210 */ /* 0x000fda0007f1e0ff */
[----:B------:R-:W-:Y:S05]  /*10f10*/  WARPSYNC.COLLECTIVE R15, `(.L_x_4655) ;  /* 0x000000000f087348 */ /* 0x000fea0003c00000 */
[----:B------:R0:W1:Y:S02]  /*10f20*/  SHFL.IDX P6, R14, R13, R12, R11 ;  /* 0x0000000c0d0e7389 */ /* 0x00006400000c000b */
[----:B01----:R-:W-:Y:S01]  /*10f30*/  ENDCOLLECTIVE ;  /* 0x000000000000791b */ /* 0x003fe20003800000 */
.L_x_4655:
[----:B------:R-:W-:-:S05]  /*10f40*/  IADD3.X R5, RZ, R5, RZ, P0, !PT ;  /* 0x00000005ff057210 */ /* 0x000fca00007fe4ff */
        /* <DEDUP_REMOVED lines=9> */
.L_x_4656:
[----:B------:R-:W-:Y:S01]  /*10fe0*/  MOV R13, R3 ;  /* 0x00000003000d7202 */ /* 0x000fe20000000f00 */
[----:B------:R-:W-:Y:S01]  /*10ff0*/  IMAD.MOV.U32 R12, RZ, RZ, 0x2 ;  /* 0x00000002ff0c7424 */ /* 0x000fe200078e00ff */
[----:B------:R-:W-:-:S13]  /*11000*/  IADD3 R6, P0, R14, R24, RZ ;  /* 0x000000180e067210 */ /* 0x000fda0007f1e0ff */
[----:B------:R-:W-:Y:S05]  /*11010*/  WARPSYNC.COLLECTIVE R15, `(.L_x_4657) ;  /* 0x000000000f087348 */ /* 0x000fea0003c00000 */
[----:B------:R0:W1:Y:S02]  /*11020*/  SHFL.IDX P6, R14, R13, R12, R11 ;  /* 0x0000000c0d0e7389 */ /* 0x00006400000c000b */
[----:B01----:R-:W-:Y:S01]  /*11030*/  ENDCOLLECTIVE ;  /* 0x000000000000791b */ /* 0x003fe20003800000 */
.L_x_4657:
        /* <DEDUP_REMOVED lines=10> */
.L_x_4658:
[----:B------:R-:W-:Y:S01]  /*110e0*/  IMAD.MOV.U32 R13, RZ, RZ, R3 ;  /* 0x000000ffff0d7224 */ /* 0x000fe200078e0003 */
[----:B------:R-:W-:Y:S02]  /*110f0*/  MOV R12, 0x3 ;  /* 0x00000003000c7802 */ /* 0x000fe40000000f00 */
[----:B------:R-:W-:-:S13]  /*11100*/  IADD3 R6, P0, R14, R24, RZ ;  /* 0x000000180e067210 */ /* 0x000fda0007f1e0ff */
[----:B------:R-:W-:Y:S05]  /*11110*/  WARPSYNC.COLLECTIVE R15, `(.L_x_4659) ;  /* 0x000000000f087348 */ /* 0x000fea0003c00000 */
[----:B------:R0:W1:Y:S02]  /*11120*/  SHFL.IDX P6, R14, R13, R12, R11 ;  /* 0x0000000c0d0e7389 */ /* 0x00006400000c000b */
[----:B01----:R-:W-:Y:S01]  /*11130*/  ENDCOLLECTIVE ;  /* 0x000000000000791b */ /* 0x003fe20003800000 */
.L_x_4659:
        /* <DEDUP_REMOVED lines=10> */
.L_x_4660:
[----:B------:R-:W-:Y:S01]  /*111e0*/  MOV R13, R3 ;  /* 0x00000003000d7202 */ /* 0x000fe20000000f00 */
[----:B------:R-:W-:Y:S01]  /*111f0*/  IMAD.MOV.U32 R12, RZ, RZ, 0x4 ;  /* 0x00000004ff0c7424 */ /* 0x000fe200078e00ff */
[----:B------:R-:W-:-:S13]  /*11200*/  IADD3 R4, P0, R14, R24, RZ ;  /* 0x000000180e047210 */ /* 0x000fda0007f1e0ff */
[----:B------:R-:W-:Y:S05]  /*11210*/  WARPSYNC.COLLECTIVE R15, `(.L_x_4661) ;  /* 0x000000000f087348 */ /* 0x000fea0003c00000 */
[----:B------:R0:W1:Y:S02]  /*11220*/  SHFL.IDX P6, R14, R13, R12, R11 ;  /* 0x0000000c0d0e7389 */ /* 0x00006400000c000b */
[----:B01----:R-:W-:Y:S01]  /*11230*/  ENDCOLLECTIVE ;  /* 0x000000000000791b */ /* 0x003fe20003800000 */
.L_x_4661:
        /* <DEDUP_REMOVED lines=10> */
.L_x_4662:
[----:B------:R-:W-:Y:S01]  /*112e0*/  IMAD.MOV.U32 R13, RZ, RZ, R3 ;  /* 0x000000ffff0d7224 */ /* 0x000fe200078e0003 */
[----:B------:R-:W-:Y:S02]  /*112f0*/  MOV R12, 0x5 ;  /* 0x00000005000c7802 */ /* 0x000fe40000000f00 */
[----:B------:R-:W-:-:S13]  /*11300*/  IADD3 R4, P0, R14, R24, RZ ;  /* 0x000000180e047210 */ /* 0x000fda0007f1e0ff */
[----:B------:R-:W-:Y:S05]  /*11310*/  WARPSYNC.COLLECTIVE R15, `(.L_x_4663) ;  /* 0x000000000f087348 */ /* 0x000fea0003c00000 */
[----:B------:R0:W1:Y:S02]  /*11320*/  SHFL.IDX P6, R14, R13, R12, R11 ;  /* 0x0000000c0d0e7389 */ /* 0x00006400000c000b */
[----:B01----:R-:W-:Y:S01]  /*11330*/  ENDCOLLECTIVE ;  /* 0x000000000000791b */ /* 0x003fe20003800000 */
.L_x_4663:
        /* <DEDUP_REMOVED lines=10> */
.L_x_4664:
[----:B------:R-:W-:Y:S01]  /*113e0*/  IMAD.MOV.U32 R37, RZ, RZ, R14 ;  /* 0x000000ffff257224 */ /* 0x000fe200078e000e */
[----:B------:R-:W-:Y:S06]  /*113f0*/  BRA `(.L_x_4665) ;  /* 0xffffffd000187947 */ /* 0x000fec000383ffff */
.L_x_4584:
[----:B---3--:R3:W4:Y:S02]  /*11400*/  SYNCS.PHASECHK.TRANS64.TRYWAIT P0, [R32+URZ+0x22860], R31 ;  /* 0x0228601f200075a7 */ /* 0x008724000800017f */
[----:B----4-:R-:W-:Y:S05]  /*11410*/  @!P0 NANOSLEEP.SYNCS 0x989680 ;  /* 0x009896800000895d */ /* 0x010fea0003900000 */
[----:B------:R-:W4:Y:S02]  /*11420*/  @!P0 SYNCS.PHASECHK.TRANS64 P0, [R32+URZ+0x22860], R31 ;  /* 0x0228601f200085a7 */ /* 0x000f24000800007f */
[----:B----4-:R-:W-:Y:S05]  /*11430*/  @!P0 BRA `(.L_x_4584) ;  /* 0xfffffffc00f08947 */ /* 0x010fea000383ffff */
[----:B------:R-:W-:Y:S05]  /*11440*/  BRA `(.L_x_4666) ;  /* 0xffffffd000647947 */ /* 0x000fea000383ffff */
.L_x_4585:
[----:B------:R-:W-:Y:S01]  /*11450*/  BSSY B1, `(.L_x_4667) ;  /* 0x0000008000017945 */ /* 0x000fe20003800000 */
[----:B------:R-:W-:Y:S01]  /*11460*/  MOV R13, R18 ;  /* 0x00000012000d7202 */ /* 0x000fe20000000f00 */
[----:B------:R-:W-:Y:S01]  /*11470*/  IMAD.MOV.U32 R12, RZ, RZ, RZ ;  /* 0x000000ffff0c7224 */ /* 0x000fe200078e00ff */
[----:B------:R-:W-:Y:S01]  /*11480*/  MOV R11, 0x181f ;  /* 0x0000181f000b7802 */ /* 0x000fe20000000f00 */
[----:B------:R-:W-:-:S07]  /*11490*/  IMAD.MOV.U32 R15, RZ, RZ, -0x1 ;  /* 0xffffffffff0f7424 */ /* 0x000fce00078e00ff */
[----:B-123--:R-:W-:Y:S05]  /*114a0*/  WARPSYNC.COLLECTIVE R15, `(.L_x_4668) ;  /* 0x000000000f087348 */ /* 0x00efea0003c00000 */
[----:B------:R0:W4:Y:S02]  /*114b0*/  SHFL.IDX P6, R14, R13, R12, R11 ;  /* 0x0000000c0d0e7389 */ /* 0x00012400000c000b */
[----:B01234-:R-:W-:Y:S01]  /*114c0*/  ENDCOLLECTIVE ;  /* 0x000000000000791b */ /* 0x01ffe20003800000 */
.L_x_4668:
[----:B------:R-:W-:Y:S05]  /*114d0*/  BSYNC B1 ;  /* 0x0000000000017941 */ /* 0x000fea0003800000 */
.L_x_4667:
[----:B------:R-:W-:Y:S01]  /*114e0*/  IMAD.MOV.U32 R13, RZ, RZ, R3 ;  /* 0x000000ffff0d7224 */ /* 0x000fe200078e0003 */
[----:B------:R-:W-:Y:S01]  /*114f0*/  MOV R12, RZ ;  /* 0x000000ff000c7202 */ /* 0x000fe20000000f00 */
[----:B------:R-:W-:Y:S01]  /*11500*/  IMAD.MOV.U32 R11, RZ, RZ, 0x181f ;  /* 0x0000181fff0b7424 */ /* 0x000fe200078e00ff */
[----:B------:R-:W-:Y:S01]  /*11510*/  MOV R15, 0xffffffff ;  /* 0xffffffff000f7802 */ /* 0x000fe20000000f00 */
[----:B------:R-:W-:Y:S01]  /*11520*/  IMAD R17, R21, 0xc000, R0 ;  /* 0x0000c00015117824 */ /* 0x000fe200078e0200 */
[----:B------:R-:W-:Y:S01]  /*11530*/  MOV R5, R14 ;  /* 0x0000000e00057202 */ /* 0x000fe20000000f00 */
[----:B------:R-:W-:-:S07]  /*11540*/  IMAD.MOV.U32 R8, RZ, RZ, RZ ;  /* 0x000000ffff087224 */ /* 0x000fce00078e00ff */
[----:B------:R-:W-:Y:S05]  /*11550*/  WARPSYNC.COLLECTIVE R15, `(.L_x_4669) ;  /* 0x000000000f087348 */ /* 0x000fea0003c00000 */
[----:B------:R0:W1:Y:S02]  /*11560*/  SHFL.IDX P6, R14, R13, R12, R11 ;  /* 0x0000000c0d0e7389 */ /* 0x00006400000c000b */
[----:B01----:R-:W-:Y:S01]  /*11570*/  ENDCOLLECTIVE ;  /* 0x000000000000791b */ /* 0x003fe20003800000 */
.L_x_4669:
[----:B------:R-:W-:Y:S01]  /*11580*/  MOV R13, R18 ;  /* 0x00000012000d7202 */ /* 0x000fe20000000f00 */
[----:B------:R-:W-:Y:S01]  /*11590*/  IMAD.MOV.U32 R12, RZ, RZ, 0x1 ;  /* 0x00000001ff0c7424 */ /* 0x000fe200078e00ff */
[----:B------:R-:W-:-:S13]  /*115a0*/  IADD3 R4, P0, R14, R24, RZ ;  /* 0x000000180e047210 */ /* 0x000fda0007f1e0ff */
[----:B------:R-:W-:Y:S05]  /*115b0*/  WARPSYNC.COLLECTIVE R15, `(.L_x_4670) ;  /* 0x000000000f087348 */ /* 0x000fea0003c00000 */
[----:B------:R0:W1:Y:S02]  /*115c0*/  SHFL.IDX P6, R14, R13, R12, R11 ;  /* 0x0000000c0d0e7389 */ /* 0x00006400000c000b */
[----:B01----:R-:W-:Y:S01]  /*115d0*/  ENDCOLLECTIVE ;  /* 0x000000000000791b */ /* 0x003fe20003800000 */
.L_x_4670:
        /* <DEDUP_REMOVED lines=13> */
.L_x_4671:
[----:B------:R-:W-:Y:S01]  /*116b0*/  MOV R13, R18 ;  /* 0x00000012000d7202 */ /* 0x000fe20000000f00 */
[----:B------:R-:W-:Y:S01]  /*116c0*/  IMAD.MOV.U32 R12, RZ, RZ, 0x2 ;  /* 0x00000002ff0c7424 */ /* 0x000fe200078e00ff */
[----:B------:R-:W-:-:S07]  /*116d0*/  MOV R5, R14 ;  /* 0x0000000e00057202 */ /* 0x000fce0000000f00 */
[----:B------:R-:W-:Y:S05]  /*116e0*/  WARPSYNC.COLLECTIVE R15, `(.L_x_4672) ;  /* 0x000000000f087348 */ /* 0x000fea0003c00000 */
[----:B------:R0:W1:Y:S02]  /*116f0*/  SHFL.IDX P6, R14, R13, R12, R11 ;  /* 0x0000000c0d0e7389 */ /* 0x00006400000c000b */
[----:B01----:R-:W-:Y:S01]  /*11700*/  ENDCOLLECTIVE ;  /* 0x000000000000791b */ /* 0x003fe20003800000 */
.L_x_4672:
        /* <DEDUP_REMOVED lines=14> */
.L_x_4673:
[----:B------:R-:W-:Y:S01]  /*117f0*/  MOV R13, R18 ;  /* 0x00000012000d7202 */ /* 0x000fe20000000f00 */
[----:B------:R-:W-:Y:S01]  /*11800*/  IMAD.MOV.U32 R12, RZ, RZ, 0x3 ;  /* 0x00000003ff0c7424 */ /* 0x000fe200078e00ff */
[----:B------:R-:W-:-:S07]  /*11810*/  MOV R5, R14 ;  /* 0x0000000e00057202 */ /* 0x000fce0000000f00 */
[----:B------:R-:W-:Y:S05]  /*11820*/  WARPSYNC.COLLECTIVE R15, `(.L_x_4674) ;  /* 0x000000000f087348 */ /* 0x000fea0003c00000 */
[----:B------:R0:W1:Y:S02]  /*11830*/  SHFL.IDX P6, R14, R13, R12, R11 ;  /* 0x0000000c0d0e7389 */ /* 0x00006400000c000b */
[----:B01----:R-:W-:Y:S01]  /*11840*/  ENDCOLLECTIVE ;  /* 0x000000000000791b */ /* 0x003fe20003800000 */
.L_x_4674:
        /* <DEDUP_REMOVED lines=14> */
.L_x_4675:
[----:B------:R-:W-:Y:S01]  /*11930*/  MOV R13, R18 ;  /* 0x00000012000d7202 */ /* 0x000fe20000000f00 */
[----:B------:R-:W-:Y:S01]  /*11940*/  IMAD.MOV.U32 R12, RZ, RZ, 0x4 ;  /* 0x00000004ff0c7424 */ /* 0x000fe200078e00ff */
[----:B------:R-:W-:-:S07]  /*11950*/  MOV R5, R14 ;  /* 0x0000000e00057202 */ /* 0x000fce0000000f00 */
[----:B------:R-:W-:Y:S05]  /*11960*/  WARPSYNC.COLLECTIVE R15, `(.L_x_4676) ;  /* 0x000000000f087348 */ /* 0x000fea0003c00000 */
[----:B------:R0:W1:Y:S02]  /*11970*/  SHFL.IDX P6, R14, R13, R12, R11 ;  /* 0x0000000c0d0e7389 */ /* 0x00006400000c000b */
[----:B01----:R-:W-:Y:S01]  /*11980*/  ENDCOLLECTIVE ;  /* 0x000000000000791b */ /* 0x003fe20003800000 */
.L_x_4676:
        /* <DEDUP_REMOVED lines=14> */
.L_x_4677:
[----:B------:R-:W-:Y:S01]  /*11a70*/  MOV R13, R18 ;  /* 0x00000012000d7202 */ /* 0x000fe20000000f00 */
[----:B------:R-:W-:Y:S01]  /*11a80*/  IMAD.MOV.U32 R12, RZ, RZ, 0x5 ;  /* 0x00000005ff0c7424 */ /* 0x000fe200078e00ff */
[----:B------:R-:W-:-:S07]  /*11a90*/  MOV R5, R14 ;  /* 0x0000000e00057202 */ /* 0x000fce0000000f00 */
[----:B------:R-:W-:Y:S05]  /*11aa0*/  WARPSYNC.COLLECTIVE R15, `(.L_x_4678) ;  /* 0x000000000f087348 */ /* 0x000fea0003c00000 */
[----:B------:R0:W1:Y:S02]  /*11ab0*/  SHFL.IDX P6, R14, R13, R12, R11 ;  /* 0x0000000c0d0e7389 */ /* 0x00006400000c000b */
[----:B01----:R-:W-:Y:S01]  /*11ac0*/  ENDCOLLECTIVE ;  /* 0x000000000000791b */ /* 0x003fe20003800000 */
.L_x_4678:
        /* <DEDUP_REMOVED lines=14> */
.L_x_4679:
[----:B------:R-:W-:Y:S01]  /*11bb0*/  MOV R3, R14 ;  /* 0x0000000e00037202 */ /* 0x000fe20000000f00 */
[----:B------:R-:W-:Y:S06]  /*11bc0*/  BRA `(.L_x_4680) ;  /* 0xffffffcc00a07947 */ /* 0x000fec000383ffff */
.L_x_4590:
[----:B0-----:R0:W1:Y:S02]  /*11bd0*/  SYNCS.PHASECHK.TRANS64.TRYWAIT P0, [R4+URZ+0x22820], R8 ;  /* 0x02282008040075a7 */ /* 0x001064000800017f */
[----:B-1----:R-:W-:Y:S05]  /*11be0*/  @!P0 NANOSLEEP.SYNCS 0x989680 ;  /* 0x009896800000895d */ /* 0x002fea0003900000 */
[----:B------:R-:W1:Y:S02]  /*11bf0*/  @!P0 SYNCS.PHASECHK.TRANS64 P0, [R4+URZ+0x22820], R8 ;  /* 0x02282008040085a7 */ /* 0x000e64000800007f */
[----:B-1----:R-:W-:Y:S05]  /*11c00*/  @!P0 BRA `(.L_x_4590) ;  /* 0xfffffffc00f08947 */ /* 0x002fea000383ffff */
[----:B------:R-:W-:Y:S05]  /*11c10*/  BRA `(.L_x_4681) ;  /* 0xffffffd000287947 */ /* 0x000fea000383ffff */
.L_x_4591:
[----:B------:R-:W-:Y:S01]  /*11c20*/  BSSY B0, `(.L_x_4682) ;  /* 0x0000008000007945 */ /* 0x000fe20003800000 */
[----:B------:R-:W-:Y:S01]  /*11c30*/  MOV R13, R2 ;  /* 0x00000002000d7202 */ /* 0x000fe20000000f00 */
[----:B------:R-:W-:Y:S01]  /*11c40*/  IMAD.MOV.U32 R12, RZ, RZ, RZ ;  /* 0x000000ffff0c7224 */ /* 0x000fe200078e00ff */
[----:B------:R-:W-:Y:S01]  /*11c50*/  MOV R11, 0x1f ;  /* 0x0000001f000b7802 */ /* 0x000fe20000000f00 */
[----:B------:R-:W-:-:S07]  /*11c60*/  IMAD.MOV.U32 R15, RZ, RZ, -0x1 ;  /* 0xffffffffff0f7424 */ /* 0x000fce00078e00ff */
[----:B0-23-5:R-:W-:Y:S05]  /*11c70*/  WARPSYNC.COLLECTIVE R15, `(.L_x_4683) ;  /* 0x000000000f087348 */ /* 0x02dfea0003c00000 */
[----:B------:R1:W4:Y:S02]  /*11c80*/  SHFL.IDX P6, R14, R13, R12, R11 ;  /* 0x0000000c0d0e7389 */ /* 0x00032400000c000b */
[----:B012345:R-:W-:Y:S01]  /*11c90*/  ENDCOLLECTIVE ;  /* 0x000000000000791b */ /* 0x03ffe20003800000 */
.L_x_4683:
[----:B------:R-:W-:Y:S05]  /*11ca0*/  BSYNC B0 ;  /* 0x0000000000007941 */ /* 0x000fea0003800000 */
.L_x_4682:
[----:B------:R-:W-:Y:S05]  /*11cb0*/  BRA `(.L_x_4684) ;  /* 0xffffffd000107947 */ /* 0x000fea000383ffff */
.L_x_4592:
[----:B------:R-:W-:Y:S01]  /*11cc0*/  BSSY B0, `(.L_x_4685) ;  /* 0x0000006000007945 */ /* 0x000fe20003800000 */
[----:B------:R-:W-:-:S07]  /*11cd0*/  MOV R15, 0xffffffff ;  /* 0xffffffff000f7802 */ /* 0x000fce0000000f00 */
[----:B0123-5:R-:W-:Y:S05]  /*11ce0*/  WARPSYNC.COLLECTIVE R15, `(.L_x_4686) ;  /* 0x000000000f0c7348 */ /* 0x02ffea0003c00000 */
[----:B------:R-:W-:Y:S02]  /*11cf0*/  ELECT P6, UR62, PT ;  /* 0x00000000003e782f */ /* 0x000fe400038c0000 */
[----:B------:R-:W-:Y:S01]  /*11d00*/  MOV R14, UR62 ;  /* 0x0000003e000e7c02 */ /* 0x000fe20008000f00 */
[----:B0123-5:R-:W-:Y:S10]  /*11d10*/  ENDCOLLECTIVE ;  /* 0x000000000000791b */ /* 0x02fff40003800000 */
.L_x_4686:
[----:B------:R-:W-:Y:S05]  /*11d20*/  BSYNC B0 ;  /* 0x0000000000007941 */ /* 0x000fea0003800000 */
.L_x_4685:
[----:B------:R-:W-:Y:S05]  /*11d30*/  BRA `(.L_x_4687) ;  /* 0xffffffd000047947 */ /* 0x000fea000383ffff */
.L_x_4594:
[----:B----4-:R4:W0:Y:S02]  /*11d40*/  SYNCS.PHASECHK.TRANS64.TRYWAIT P1, [R5+URZ+0x22840], R0 ;  /* 0x02284000050075a7 */ /* 0x010824000802017f */
[----:B0-----:R-:W-:Y:S05]  /*11d50*/  @!P1 NANOSLEEP.SYNCS 0x989680 ;  /* 0x009896800000995d */ /* 0x001fea0003900000 */
[----:B------:R-:W0:Y:S02]  /*11d60*/  @!P1 SYNCS.PHASECHK.TRANS64 P1, [R5+URZ+0x22840], R0 ;  /* 0x02284000050095a7 */ /* 0x000e24000802007f */
[----:B0-----:R-:W-:Y:S05]  /*11d70*/  @!P1 BRA `(.L_x_4594) ;  /* 0xfffffffc00f09947 */ /* 0x001fea000383ffff */
[----:B------:R-:W-:Y:S05]  /*11d80*/  BRA `(.L_x_4688) ;  /* 0xffffffd000247947 */ /* 0x000fea000383ffff */
.L_x_4596:
[----:B-1----:R1:W0:Y:S02]  /*11d90*/  SYNCS.PHASECHK.TRANS64.TRYWAIT P1, [R21+URZ+0x22840], R2 ;  /* 0x02284002150075a7 */ /* 0x002224000802017f */
[----:B0-----:R-:W-:Y:S05]  /*11da0*/  @!P1 NANOSLEEP.SYNCS 0x989680 ;  /* 0x009896800000995d */ /* 0x001fea0003900000 */
[----:B------:R-:W0:Y:S02]  /*11db0*/  @!P1 SYNCS.PHASECHK.TRANS64 P1, [R21+URZ+0x22840], R2 ;  /* 0x02284002150095a7 */ /* 0x000e24000802007f */
[----:B0-----:R-:W-:Y:S05]  /*11dc0*/  @!P1 BRA `(.L_x_4596) ;  /* 0xfffffffc00f09947 */ /* 0x001fea000383ffff */
[----:B------:R-:W-:Y:S05]  /*11dd0*/  BRA `(.L_x_4689) ;  /* 0xffffffd000307947 */ /* 0x000fea000383ffff */
.L_x_4598:
[----:B------:R0:W0:Y:S02]  /*11de0*/  SYNCS.PHASECHK.TRANS64.TRYWAIT P1, [R5+URZ+0x22860], R0 ;  /* 0x02286000050075a7 */ /* 0x000024000802017f */
[----:B0-----:R-:W-:Y:S05]  /*11df0*/  @!P1 NANOSLEEP.SYNCS 0x989680 ;  /* 0x009896800000995d */ /* 0x001fea0003900000 */
[----:B------:R-:W0:Y:S02]  /*11e00*/  @!P1 SYNCS.PHASECHK.TRANS64 P1, [R5+URZ+0x22860], R0 ;  /* 0x02286000050095a7 */ /* 0x000e24000802007f */
[----:B0-----:R-:W-:Y:S05]  /*11e10*/  @!P1 BRA `(.L_x_4598) ;  /* 0xfffffffc00f09947 */ /* 0x001fea000383ffff */
[----:B------:R-:W-:Y:S05]  /*11e20*/  BRA `(.L_x_4690) ;  /* 0xffffffd0002c7947 */ /* 0x000fea000383ffff */
.L_x_4691:
        /* <DEDUP_REMOVED lines=13> */
.L_x_6571:


//--------------------- .text._ZN7cutlass13device_kernelIN5flash11enable_sm90INS1_16FlashAttnFwdSm90INS1_25CollectiveMainloopFwdSm90ILi2EN4cute5tupleIJNS5_1CILi1EEES8_S8_EEENS6_IJNS7_ILi128EEENS7_ILi96EEENS7_ILi64EEEEEELi256ENS_6half_tEfNS_4arch4Sm90ELb1ELb0ELb1ELb0ELb1ELb0ELb1ELb1ELb0ELb1ELb1ELb0EEENS1_21CollectiveEpilogueFwdINS6_IJSA_NS7_ILi256EEESB_EEES9_SE_SG_Li256ELb0ELb1ELb1ELb0EEENS1_19SingleTileSchedulerILb0ELb1ELb1ELi128EEEEEEEEEvNT_6ParamsE --------------------------
	.section	.text._ZN7cutlass13device_kernelIN5flash11enable_sm90INS1_16FlashAttnFwdSm90INS1_25CollectiveMainloopFwdSm90ILi2EN4cute5tupleIJNS5_1CILi1EEES8_S8_EEENS6_IJNS7_ILi128EEENS7_ILi96EEENS7_ILi64EEEEEELi256ENS_6half_tEfNS_4arch4Sm90ELb1ELb0ELb1ELb0ELb1ELb0ELb1ELb1ELb0ELb1ELb1ELb0EEENS1_21CollectiveEpilogueFwdINS6_IJSA_NS7_ILi256EEESB_EEES9_SE_SG_Li256ELb0ELb1ELb1ELb0EEENS1_19SingleTileSchedulerILb0ELb1ELb1ELi128EEEEEEEEEvNT_6ParamsE,"ax",@progbits
	.align	128
.text._ZN7cutlass13device_kernelIN5flash11enable_sm90INS1_16FlashAttnFwdSm90INS1_25CollectiveMainloopFwdSm90ILi2EN4cute5tupleIJNS5_1CILi1EEES8_S8_EEENS6_IJNS7_ILi128EEENS7_ILi96EEENS7_ILi64EEEEEELi256ENS_6half_tEfNS_4arch4Sm90ELb1ELb0ELb1ELb0ELb1ELb0ELb1ELb1ELb0ELb1ELb1ELb0EEENS1_21CollectiveEpilogueFwdINS6_IJSA_NS7_ILi256EEESB_EEES9_SE_SG_Li256ELb0ELb1ELb1ELb0EEENS1_19SingleTileSchedulerILb0ELb1ELb1ELi128EEEEEEEEEvNT_6ParamsE:
        .type           _ZN7cutlass13device_kernelIN5flash11enable_sm90INS1_16FlashAttnFwdSm90INS1_25CollectiveMainloopFwdSm90ILi2EN4cute5tupleIJNS5_1CILi1EEES8_S8_EEENS6_IJNS7_ILi128EEENS7_ILi96EEENS7_ILi64EEEEEELi256ENS_6half_tEfNS_4arch4Sm90ELb1ELb0ELb1ELb0ELb1ELb0ELb1ELb1ELb0ELb1ELb1ELb0EEENS1_21CollectiveEpilogueFwdINS6_IJSA_NS7_ILi256EEESB_EEES9_SE_SG_Li256ELb0ELb1ELb1ELb0EEENS1_19SingleTileSchedulerILb0ELb1ELb1ELi128EEEEEEEEEvNT_6ParamsE,@function
        .size           _ZN7cutlass13device_kernelIN5flash11enable_sm90INS1_16FlashAttnFwdSm90INS1_25CollectiveMainloopFwdSm90ILi2EN4cute5tupleIJNS5_1CILi1EEES8_S8_EEENS6_IJNS7_ILi128EEENS7_ILi96EEENS7_ILi64EEEEEELi256ENS_6half_tEfNS_4arch4Sm90ELb1ELb0ELb1ELb0ELb1ELb0ELb1ELb1ELb0ELb1ELb1ELb0EEENS1_21CollectiveEpilogueFwdINS6_IJSA_NS7_ILi256EEESB_EEES9_SE_SG_Li256ELb0ELb1ELb1ELb0EEENS1_19SingleTileSchedulerILb0ELb1ELb1ELi128EEEEEEEEEvNT_6ParamsE,(.L_x_6572 - _ZN7cutlass13device_kernelIN5flash11enable_sm90INS1_16FlashAttnFwdSm90INS1_25CollectiveMainloopFwdSm90ILi2EN4cute5tupleIJNS5_1CILi1EEES8_S8_EEENS6_IJNS7_ILi128EEENS7_ILi96EEENS7_ILi64EEEEEELi256ENS_6half_tEfNS_4arch4Sm90ELb1ELb0ELb1ELb0ELb1ELb0ELb1ELb1ELb0ELb1ELb1ELb0EEENS1_21CollectiveEpilogueFwdINS6_IJSA_NS7_ILi256EEESB_EEES9_SE_SG_Li256ELb0ELb1ELb1ELb0EEENS1_19SingleTileSchedulerILb0ELb1ELb1ELi128EEEEEEEEEvNT_6ParamsE)
        .other          _ZN7cutlass13device_kernelIN5flash11enable_sm90INS1_16FlashAttnFwdSm90INS1_25CollectiveMainloopFwdSm90ILi2EN4cute5tupleIJNS5_1CILi1EEES8_S8_EEENS6_IJNS7_ILi128EEENS7_ILi96EEENS7_ILi64EEEEEELi256ENS_6half_tEfNS_4arch4Sm90ELb1ELb0ELb1ELb0ELb1ELb0ELb1ELb1ELb0ELb1ELb1ELb0EEENS1_21CollectiveEpilogueFwdINS6_IJSA_NS7_ILi256EEESB_EEES9_SE_SG_Li256ELb0ELb1ELb1ELb0EEENS1_19SingleTileSchedulerILb0ELb1ELb1ELi128EEEEEEEEEvNT_6ParamsE,@"STO_CUDA_ENTRY STV_DEFAULT"
_ZN7cutlass13device_kernelIN5flash11enable_sm90INS1_16FlashAttnFwdSm90INS1_25CollectiveMainloopFwdSm90ILi2EN4cute5tupleIJNS5_1CILi1EEES8_S8_EEENS6_IJNS7_ILi128EEENS7_ILi96EEENS7_ILi64EEEEEELi256ENS_6half_tEfNS_4arch4Sm90ELb1ELb0ELb1ELb0ELb1ELb0ELb1ELb1ELb0ELb1ELb1ELb0EEENS1_21CollectiveEpilogueFwdINS6_IJSA_NS7_ILi256EEESB_EEES9_SE_SG_Li256ELb0ELb1ELb1ELb0EEENS1_19SingleTileSchedulerILb0ELb1ELb1ELi128EEEEEEEEEvNT_6ParamsE:
        /* <DEDUP_REMOVED lines=8> */
[----:B------:R-:W0:Y:S02]  /*0080*/  SHFL.IDX PT, R2, R0, RZ, 0x1f ;  /* 0x00001fff00027589 */ /* 0x000e2400000e0000 */
[C---:B0-----:R-:W-:Y:S02]  /*0090*/  ISETP.NE.OR P0, PT, R2.reuse, RZ, !P0 ;  /* 0x000000ff0200720c */ /* 0x041fe40004705670 */
[----:B------:R-:W-:Y:S02]  /*00a0*/  ISETP.NE.AND P1, PT, R2, RZ, PT ;  /* 0x000000ff0200720c */ /* 0x000fe40003f25270 */
[----:B------:R0:W1:Y:S09]  /*00b0*/  SHFL.IDX PT, R2, R3, RZ, 0x1f ;  /* 0x00001fff03027589 */ /* 0x00007200000e0000 */
[----:B------:R-:W-:Y:S01]  /*00c0*/  VOTEU.ALL UP0, P0 ;  /* 0x00000000003f7886 */ /* 0x000fe20000000000 */
[----:B------:R-:W-:Y:S01]  /*00d0*/  VOTEU.ALL UP1, P0 ;  /* 0x00000000003f7886 */ /* 0x000fe20000020000 */
[----:B------:R-:W-:-:S03]  /*00e0*/  VOTEU.ALL UP2, P0 ;  /* 0x00000000003f7886 */ /* 0x000fc60000040000 */
[----:B------:R-:W2:Y:S01]  /*00f0*/  @!UP0 S2UR UR8, SR_CgaCtaId ;  /* 0x00000000000889c3 */ /* 0x000ea20000008800 */
[----:B------:R-:W-:Y:S01]  /*0100*/  @!UP0 UMOV UR6, 0x400 ;  /* 0x0000040000068882 */ /* 0x000fe20000000000 */
[----:B------:R-:W-:-:S04]  /*0110*/  @!UP0 UIADD3 UR4, -UR4, 0x100000, URZ ;  /* 0x0010000004048890 */ /* 0x000fc8000fffe13f */
[----:B------:R-:W-:Y:S02]  /*0120*/  @!UP0 USHF.L.U32 UR5, UR4, 0xb, URZ ;  /* 0x0000000b04058899 */ /* 0x000fe4000800063f */
[----:B------:R-:W-:Y:S02]  /*0130*/  @!UP0 USHF.L.U32 UR4, UR4, 0x1, URZ ;  /* 0x0000000104048899 */ /* 0x000fe4000800063f */
[----:B--2---:R-:W-:Y:S02]  /*0140*/  @!UP0 ULEA UR8, UR8, UR6, 0x18 ;  /* 0x0000000608088291 */ /* 0x004fe4000f8ec03f */
        /* <DEDUP_REMOVED lines=26> */
.L_x_4692:
        /* <DEDUP_REMOVED lines=22> */
.L_x_4693:
        /* <DEDUP_REMOVED lines=18> */
.L_x_4694:
        /* <DEDUP_REMOVED lines=22> */
.L_x_4695:
        /* <DEDUP_REMOVED lines=22> */
.L_x_4696:
[----:B------:R-:W-:Y:S01]  /*0830*/  ISETP.NE.AND P0, PT, R2, RZ, PT ;  /* 0x000000ff0200720c */ /* 0x000fe20003f05270 */
[----:B------:R-:W-:Y:S01]  /*0840*/  IMAD.MOV.U32 R34, RZ, RZ, 0x1 ;  /* 0x00000001ff227424 */ /* 0x000fe200078e00ff */
[----:B------:R-:W-:Y:S01]  /*0850*/  NOP ;  /* 0x0000000000007918 */ /* 0x000fe20000000000 */
[----:B------:R-:W-:Y:S01]  /*0860*/  ULDC.64 UR36, c[0x0][0x208] ;  /* 0x0000820000247ab9 */ /* 0x000fe20000000a00 */
[----:B------:R-:W-:Y:S02]  /*0870*/  BSSY B6, `(.L_x_4697) ;  /* 0x00010f3000067945 */ /* 0x000fe40003800000 */
[----:B------:R-:W-:Y:S01]  /*0880*/  SEL R34, R34, 0x2, !P0 ;  /* 0x0000000222227807 */ /* 0x000fe20004000000 */
[----:B01234-:R-:W-:Y:S06]  /*0890*/  BAR.SYNC.DEFER_BLOCKING 0x0 ;  /* 0x0000000000007b1d */ /* 0x01ffec0000010000 */
[----:B------:R-:W-:Y:S05]  /*08a0*/  @!P0 BRA `(.L_x_4698) ;  /* 0x000000c800448947 */ /* 0x000fea0003800000 */
.L_x_4699:
[----:B------:R-:W-:-:S08]  /*08b0*/  NOP ;  /* 0x0000000000007918 */ /* 0x000fd00000000000 */
[----:B------:R-:W0:Y:S02]  /*08c0*/  USETMAXREG.TRY_ALLOC.CTAPOOL UP0, 0xe8 ;  /* 0x000000e8000079c8 */ /* 0x000e240008000600 */
[----:B0-----:R-:W-:-:S13]  /*08d0*/  PLOP3.LUT P0, PT, PT, PT, UP0, 0x80, 0x0 ;  /* 0x000000000000781c */ /* 0x001fda0003f0f008 */
[----:B------:R-:W-:Y:S05]  /*08e0*/  @!P0 BRA `(.L_x_4699) ;  /* 0xfffffffc00f08947 */ /* 0x000fea000383ffff */
[----:B------:R-:W0:Y:S01]  /*08f0*/  S2UR UR6, SR_CTAID.Y ;  /* 0x00000000000679c3 */ /* 0x000e220000002600 */
[----:B------:R-:W-:Y:S01]  /*0900*/  ULDC UR7, c[0x0][0xd50] ;  /* 0x0003540000077ab9 */ /* 0x000fe20000000800 */
[----:B------:R-:W-:Y:S01]  /*0910*/  SHF.R.U32.HI R16, RZ, 0x7, R24 ;  /* 0x00000007ff107819 */ /* 0x000fe20000011618 */
[----:B------:R-:W-:-:S05]  /*0920*/  UISETP.NE.AND UP0, UPT, UR7, 0x1, UPT ;  /* 0x000000010700788c */ /* 0x000fca000bf05270 */
[----:B------:R-:W-:Y:S08]  /*0930*/  BAR.ARV 0x8, 0x180 ;  /* 0x0206000000007b1d */ /* 0x000ff00000002000 */
[----:B------:R-:W1:Y:S01]  /*0940*/  S2UR UR8, SR_CTAID.Z ;  /* 0x00000000000879c3 */ /* 0x000e620000002700 */
[----:B------:R-:W-:Y:S01]  /*0950*/  ISETP.NE.AND P0, PT, R16, 0x1, PT ;  /* 0x000000011000780c */ /* 0x000fe20003f05270 */
[----:B------:R-:W-:Y:S01]  /*0960*/  @UP0 ULDC UR4, c[0x0][0xd54] ;  /* 0x0003550000040ab9 */ /* 0x000fe20000000800 */
[----:B------:R-:W-:Y:S01]  /*0970*/  @UP0 ULDC UR9, c[0x0][0xd58] ;  /* 0x0003560000090ab9 */ /* 0x000fe20000000800 */
[----:B0-----:R-:W-:-:S10]  /*0980*/  UIMAD.WIDE.U32 UR4, UR6, UR4, URZ ;  /* 0x00000004060472a5 */ /* 0x001fd4000f8e003f */
[----:B------:R-:W-:Y:S06]  /*0990*/  @!P0 BAR.ARV 0x9, 0x100 ;  /* 0x0244000000008b1d */ /* 0x000fec0000002000 */
[----:B------:R-:W-:Y:S01]  /*09a0*/  UMOV UR10, UR6 ;  /* 0x00000006000a7c82 */ /* 0x000fe20008000000 */
[----:B------:R-:W-:Y:S01]  /*09b0*/  @UP0 USHF.R.U32.HI UR10, URZ, UR9, UR5 ;  /* 0x000000093f0a0299 */ /* 0x000fe20008011605 */
[----:B-1----:R-:W-:-:S03]  /*09c0*/  ISETP.LE.AND P0, PT, RZ, UR8, PT ;  /* 0x00000008ff007c0c */ /* 0x002fc6000bf03270 */
[----:B------:R-:W-:Y:S02]  /*09d0*/  UIADD3 UR4, -UR10, URZ, URZ ;  /* 0x0000003f0a047290 */ /* 0x000fe4000fffe13f */
[----:B------:R-:W-:Y:S02]  /*09e0*/  IMAD.U32 R0, RZ, RZ, UR10 ;  /* 0x0000000aff007e24 */ /* 0x000fe4000f8e00ff */
[----:B------:R-:W-:-:S03]  /*09f0*/  UIMAD UR8, UR7, UR4, UR6 ;  /* 0x00000004070872a4 */ /* 0x000fc6000f8e0206 */
[----:B------:R0:W-:Y:S03]  /*0a00*/  STL [R1], R0 ;  /* 0x0000000001007387 */ /* 0x0001e60000100800 */
[----:B------:R-:W-:Y:S06]  /*0a10*/  @!P0 BRA `(.L_x_4700) ;  /* 0x0000010c00608947 */ /* 0x000fec0003800000 */
[----:B------:R-:W1:Y:S01]  /*0a20*/  S2UR UR38, SR_CTAID.X ;  /* 0x00000000002679c3 */ /* 0x000e620000002500 */
        /* <DEDUP_REMOVED lines=14> */
[----:B-1----:R-:W-:-:S04]  /*0b10*/  USHF.L.U32 UR38, UR38, 0x7, URZ ;  /* 0x0000000726267899 */ /* 0x002fc8000800063f */
[----:B------:R-:W-:Y:S02]  /*0b20*/  @UP1 UIADD3 UR4, UR38, 0x7f, URZ ;  /* 0x0000007f26041890 */ /* 0x000fe4000fffe03f */
[----:B------:R-:W-:Y:S02]  /*0b30*/  UIADD3 UR6, UR38, 0x7f, URZ ;  /* 0x0000007f26067890 */ /* 0x000fe4000fffe03f */
        /* <DEDUP_REMOVED lines=10> */
[----:B------:R-:W-:Y:S02]  /*0be0*/  ULEA.HI.SX32 UR6, UR7, UR6, 0x1c ;  /* 0x0000000607067291 */ /* 0x000fe4000f8fe23f */
[----:B------:R-:W-:Y:S02]  /*0bf0*/  ULOP3.LUT UR7, UR8, 0xffff, URZ, 0xc0, !UPT ;  /* 0x0000ffff08077892 */ /* 0x000fe4000f8ec03f */
        /* <DEDUP_REMOVED lines=8> */
[----:B------:R-:W-:Y:S01]  /*0c80*/  MOV R3, UR11 ;  /* 0x0000000b00037c02 */ /* 0x000fe20008000f00 */
[----:B------:R-:W-:Y:S01]  /*0c90*/  UIADD3 UR6, UR11, -0x1, UR10 ;  /* 0xffffffff0b067890 */ /* 0x000fe2000fffe00a */
[----:B------:R-:W-:Y:S02]  /*0ca0*/  UMOV UR4, URZ ;  /* 0x0000003f00047c82 */ /* 0x000fe40008000000 */
[-C--:B0-----:R-:W-:Y:S02]  /*0cb0*/  IABS R0, R3.reuse ;  /* 0x0000000300007213 */ /* 0x081fe40000000000 */
[----:B------:R-:W-:Y:S01]  /*0cc0*/  IABS R5, R3 ;  /* 0x0000000300057213 */ /* 0x000fe20000000000 */
        /* <DEDUP_REMOVED lines=28> */
.L_x_4701:
[----:B------:R-:W-:Y:S01]  /*0e90*/  UIMAD UR5, UR7, UR4, URZ ;  /* 0x00000004070572a4 */ /* 0x000fe2000f8e023f */
[----:B0-----:R-:W-:Y:S01]  /*0ea0*/  IMAD.U32 R0, RZ, RZ, UR10 ;  /* 0x0000000aff007e24 */ /* 0x001fe2000f8e00ff */
[----:B------:R-:W-:Y:S01]  /*0eb0*/  IADD3 R152, R24, -0x80, RZ ;  /* 0xffffff8018987810 */ /* 0x000fe20007ffe0ff */
[----:B------:R-:W-:Y:S01]  /*0ec0*/  IMAD.U32 R3, RZ, RZ, UR4 ;  /* 0x00000004ff037e24 */ /* 0x000fe2000f8e00ff */
[----:B------:R-:W-:Y:S02]  /*0ed0*/  PLOP3.LUT P0, PT, PT, PT, PT, 0x80, 0x0 ;  /* 0x000000000000781c */ /* 0x000fe40003f0f070 */
[----:B------:R-:W-:Y:S01]  /*0ee0*/  CS2R R4, SRZ ;  /* 0x0000000000047805 */ /* 0x000fe2000001ff00 */
[----:B------:R-:W-:Y:S01]  /*0ef0*/  IMAD.U32 R223, RZ, RZ, UR5 ;  /* 0x00000005ffdf7e24 */ /* 0x000fe2000f8e00ff */
[----:B------:R-:W-:Y:S02]  /*0f00*/  CS2R R150, SRZ ;  /* 0x0000000000967805 */ /* 0x000fe4000001ff00 */
[----:B------:R-:W-:-:S02]  /*0f10*/  VIADDMNMX R0, R3, UR5, R0, PT ;  /* 0x0000000503007c46 */ /* 0x000fc4000b800100 */
[----:B------:R-:W-:Y:S02]  /*0f20*/  CS2R R148, SRZ ;  /* 0x0000000000947805 */ /* 0x000fe4000001ff00 */
[----:B------:R-:W-:Y:S02]  /*0f30*/  CS2R R146, SRZ ;  /* 0x0000000000927805 */ /* 0x000fe4000001ff00 */
[----:B------:R-:W-:Y:S02]  /*0f40*/  CS2R R144, SRZ ;  /* 0x0000000000907805 */ /* 0x000fe4000001ff00 */
[----:B------:R-:W-:Y:S02]  /*0f50*/  R2UR UR43, R0 ;  /* 0x00000000002b72ca */ /* 0x000fe400000e0000 */
        /* <DEDUP_REMOVED lines=12> */
[----:B------:R-:W-:Y:S01]  /*1020*/  UISETP.GT.AND UP0, UPT, UR43, UR5, UPT ;  /* 0x000000052b00728c */ /* 0x000fe2000bf04270 */
[----:B------:R-:W-:Y:S02]  /*1030*/  CS2R R118, SRZ ;  /* 0x0000000000767805 */ /* 0x000fe4000001ff00 */
[----:B------:R-:W-:-:S02]  /*1040*/  CS2R R116, SRZ ;  /* 0x0000000000747805 */ /* 0x000fc4000001ff00 */
[----:B------:R-:W-:Y:S02]  /*1050*/  CS2R R114, SRZ ;  /* 0x0000000000727805 */ /* 0x000fe4000001ff00 */
[----:B------:R-:W-:Y:S02]  /*1060*/  CS2R R112, SRZ ;  /* 0x0000000000707805 */ /* 0x000fe4000001ff00 */
[----:B------:R-:W-:Y:S02]  /*1070*/  CS2R R110, SRZ ;  /* 0x00000000006e7805 */ /* 0x000fe4000001ff00 */
[----:B------:R-:W-:Y:S02]  /*1080*/  PLOP3.LUT P1, PT, PT, PT, UP0, 0x80, 0x0 ;  /* 0x000000000000781c */ /* 0x000fe40003f2f008 */
        /* <DEDUP_REMOVED lines=59> */
[----:B------:R-:W-:Y:S02]  /*1440*/  USHF.R.U32.HI UR4, URZ, 0x4, UR5 ;  /* 0x000000043f047899 */ /* 0x000fe40008011605 */
[----:B------:R-:W-:Y:S02]  /*1450*/  UIADD3 UR5, UR5, 0xa000, URZ ;  /* 0x0000a00005057890 */ /* 0x000fe4000fffe03f */
[----:B------:R-:W-:Y:S02]  /*1460*/  ULOP3.LUT UR4, UR4, 0x3fff, URZ, 0xc0, !UPT ;  /* 0x00003fff04047892 */ /* 0x000fe4000f8ec03f */
[----:B------:R-:W-:Y:S02]  /*1470*/  USHF.R.U32.HI UR5, URZ, 0x4, UR5 ;  /* 0x000000043f057899 */ /* 0x000fe40008011605 */
[----:B------:R-:W-:Y:S02]  /*1480*/  ULOP3.LUT UR40, UR4, 0x10000, URZ, 0xfc, !UPT ;  /* 0x0001000004287892 */ /* 0x000fe4000f8efc3f */
[----:B------:R-:W-:-:S03]  /*1490*/  ULOP3.LUT UR39, UR5, 0x3fff, URZ, 0xc0, !UPT ;  /* 0x00003fff05277892 */ /* 0x000fc6000f8ec03f */
[----:B------:R-:W-:Y:S02]  /*14a0*/  UMOV UR5, 0x40000040 ;  /* 0x4000004000057882 */ /* 0x000fe40000000000 */
[----:B------:R-:W-:Y:S01]  /*14b0*/  UMOV UR4, UR40 ;  /* 0x0000002800047c82 */ /* 0x000fe20008000000 */
[----:B------:R-:W-:Y:S02]  /*14c0*/  IMAD.U32 R23, RZ, RZ, UR5 ;  /* 0x00000005ff177e24 */ /* 0x000fe4000f8e00ff */
[----:B------:R-:W-:Y:S01]  /*14d0*/  IMAD.U32 R22, RZ, RZ, UR4 ;  /* 0x00000004ff167e24 */ /* 0x000fe2000f8e00ff */
[----:B------:R-:W-:Y:S06]  /*14e0*/  @!P0 BRA `(.L_x_4703) ;  /* 0x0000000000408947 */ /* 0x000fec0003800000 */
        /* <DEDUP_REMOVED lines=16> */
.L_x_4703:
[----:B------:R-:W-:Y:S02]  /*15f0*/  SHF.L.U32 R0, RZ, 0x1f, RZ ;  /* 0x0000001fff007819 */ /* 0x000fe400000006ff */
[----:B------:R-:W-:Y:S02]  /*1600*/  IADD3 R224, R16, 0x8, RZ ;  /* 0x0000000810e07810 */ /* 0x000fe40007ffe0ff */
[----:B------:R-:W0:Y:S02]  /*1610*/  SYNCS.PHASECHK.TRANS64.TRYWAIT P0, [UR61+0x32400], R0 ;  /* 0x03240000ff0075a7 */ /* 0x000e24000800017d */
[----:B0-----:R-:W-:Y:S05]  /*1620*/  @!P0 BRA `(.L_x_4704) ;  /* 0x0000010000648947 */ /* 0x001fea0003800000 */
.L_x_4793:
[----:B------:R-:W-:Y:S05]  /*1630*/  WARPSYNC.ALL ;  /* 0x0000000000007948 */ /* 0x000fea0003800000 */
[----:B------:R-:W-:Y:S01]  /*1640*/  LOP3.LUT R34, R34, 0x1, RZ, 0xfc, !PT ;  /* 0x0000000122227812 */ /* 0x000fe200078efcff */
[----:B------:R1:W-:Y:S03]  /*1650*/  BAR.SYNC.DEFER_BLOCKING R224, 0x100 ;  /* 0x000400e00000751d */ /* 0x0003e60000010000 */
[----:B------:R-:W-:-:S13]  /*1660*/  ISETP.NE.AND P0, PT, R34, 0x3, PT ;  /* 0x000000032200780c */ /* 0x000fda0003f05270 */
[----:B-1----:R-:W-:Y:S05]  /*1670*/  @!P0 BRA `(.L_x_4705) ;  /* 0x0000000000048947 */ /* 0x002fea0003800000 */
[----:B------:R-:W-:Y:S01]  /*1680*/  BPT.TRAP 0x1 ;  /* 0x000000040000795c */ /* 0x000fe20000300000 */
.L_x_4705:
[----:B------:R1:W2:Y:S01]  /*1690*/  SYNCS.PHASECHK.TRANS64.TRYWAIT P1, [UR61+0x32430], R0 ;  /* 0x03243000ff0075a7 */ /* 0x0002a2000802017d */
[----:B------:R-:W-:Y:S05]  /*16a0*/  @!P0 BRA `(.L_x_4706) ;  /* 0x0000000000048947 */ /* 0x000fea0003800000 */
[----:B------:R-:W-:Y:S01]  /*16b0*/  BPT.TRAP 0x1 ;  /* 0x000000040000795c */ /* 0x000fe20000300000 */
.L_x_4706:
[----:B--2---:R-:W-:Y:S05]  /*16c0*/  @P1 BRA `(.L_x_4707) ;  /* 0x0000000000081947 */ /* 0x004fea0003800000 */
[----:B------:R-:W2:Y:S02]  /*16d0*/  SYNCS.PHASECHK.TRANS64.TRYWAIT P1, [UR61+0x32430], R0 ;  /* 0x03243000ff0075a7 */ /* 0x000ea4000802017d */
[----:B--2---:R-:W-:Y:S05]  /*16e0*/  @!P1 BRA `(.L_x_4708) ;  /* 0x00000100004c9947 */ /* 0x004fea0003800000 */
.L_x_4707:
[----:B------:R-:W-:Y:S01]  /*16f0*/  UIADD3 UR4, UR61, 0x1c400, URZ ;  /* 0x0001c4003d047890 */ /* 0x000fe2000fffe03f */
[----:B------:R-:W-:Y:S01]  /*1700*/  WARPGROUP.ARRIVE ;  /* 0x00000000000079c5 */ /* 0x000fe20000000000 */
[----:B------:R-:W-:Y:S01]  /*1710*/  UMOV UR6, UR40 ;  /* 0x0000002800067c82 */ /* 0x000fe20008000000 */
[----:B------:R-:W-:Y:S01]  /*1720*/  UMOV UR7, 0x40000040 ;  /* 0x4000004000077882 */ /* 0x000fe20000000000 */
[----:B------:R-:W-:Y:S01]  /*1730*/  USHF.R.U32.HI UR4, URZ, 0x4, UR4 ;  /* 0x000000043f047899 */ /* 0x000fe20008011604 */
[----:B------:R-:W-:Y:S01]  /*1740*/  UMOV UR5, UR7 ;  /* 0x0000000700057c82 */ /* 0x000fe20008000000 */
[----:B------:R-:W-:Y:S02]  /*1750*/  UMOV UR11, 0x40000040 ;  /* 0x40000040000b7882 */ /* 0x000fe40000000000 */
[----:B------:R-:W-:Y:S01]  /*1760*/  ULOP3.LUT UR4, UR4, 0x3fff, URZ, 0xc0, !UPT ;  /* 0x00003fff04047892 */ /* 0x000fe2000f8ec03f */
[----:B------:R-:W-:-:S03]  /*1770*/  IMAD.U32 R15, RZ, RZ, UR11 ;  /* 0x0000000bff0f7e24 */ /* 0x000fc6000f8e00ff */
[----:B------:R-:W-:-:S03]  /*1780*/  ULOP3.LUT UR8, UR4, 0x10000, URZ, 0xfc, !UPT ;  /* 0x0001000004087892 */ /* 0x000fc6000f8efc3f */
[----:B------:R-:W-:-:S03]  /*1790*/  UMOV UR4, UR6 ;  /* 0x0000000600047c82 */ /* 0x000fc60008000000 */
[----:B------:R-:W-:Y:S01]  /*17a0*/  IMAD.U32 R21, RZ, RZ, UR8 ;  /* 0x00000008ff157e24 */ /* 0x000fe2000f8e00ff */
[----:B------:R-:W-:Y:S02]  /*17b0*/  UMOV UR6, UR8 ;  /* 0x0000000800067c82 */ /* 0x000fe40008000000 */
[----:B------:R-:W-:Y:S01]  /*17c0*/  HGMMA.64x96x16.F32 R24, gdesc[UR4], RZ, !UPT, gsb0 ;  /* 0x01600000041879f0 */ /* 0x000fe2000c0008ff */
[----:B------:R-:W-:Y:S02]  /*17d0*/  UIADD3 UR4, UR40, 0x2, URZ ;  /* 0x0000000228047890 */ /* 0x000fe4000fffe03f */
[----:B------:R-:W-:Y:S01]  /*17e0*/  UIADD3 UR6, UR8, 0x2, URZ ;  /* 0x0000000208067890 */ /* 0x000fe2000fffe03f */
[----:B------:R-:W-:Y:S01]  /*17f0*/  UMOV UR5, UR11 ;  /* 0x0000000b00057c82 */ /* 0x000fe20008000000 */
[----:B------:R-:W-:Y:S01]  /*1800*/  UMOV UR7, 0x40000040 ;  /* 0x4000004000077882 */ /* 0x000fe20000000000 */
[----:B------:R-:W-:Y:S02]  /*1810*/  UMOV UR11, 0x40000040 ;  /* 0x40000040000b7882 */ /* 0x000fe40000000000 */
[----:B------:R-:W-:Y:S01]  /*1820*/  UMOV UR10, UR4 ;  /* 0x00000004000a7c82 */ /* 0x000fe20008000000 */
[----:B------:R-:W-:Y:S01]  /*1830*/  IMAD.U32 R13, RZ, RZ, UR11 ;  /* 0x0000000bff0d7e24 */ /* 0x000fe2000f8e00ff */
[----:B------:R-:W-:Y:S01]  /*1840*/  UMOV UR4, UR10 ;  /* 0x0000000a00047c82 */ /* 0x000fe20008000000 */
[----:B------:R-:W-:Y:S01]  /*1850*/  IMAD.U32 R14, RZ, RZ, UR10 ;  /* 0x0000000aff0e7e24 */ /* 0x000fe2000f8e00ff */
[----:B------:R-:W-:-:S02]  /*1860*/  WARPGROUP.DEPBAR.LE gsb0, 0x0 ;  /* 0x00008000000079c5 */ /* 0x000fc40000010000 */
        /* <DEDUP_REMOVED lines=8> */
[----:B------:R-:W-:Y:S01]  /*18f0*/  MOV R12, UR10 ;  /* 0x0000000a000c7c02 */ /* 0x000fe20008000f00 */
        /* <DEDUP_REMOVED lines=15> */
.L_x_4794:
[----:B------:R-:W-:Y:S05]  /*19f0*/  @!P0 BRA `(.L_x_4710) ;  /* 0x0000000000048947 */ /* 0x000fea0003800000 */
[----:B------:R-:W-:Y:S01]  /*1a00*/  BPT.TRAP 0x1 ;  /* 0x000000040000795c */ /* 0x000fe20000300000 */
.L_x_4710:
[----:B------:R2:W3:Y:S01]  /*1a10*/  SYNCS.PHASECHK.TRANS64.TRYWAIT P1, [UR61+0x32450], R0 ;  /* 0x03245000ff0075a7 */ /* 0x0004e2000802017d */
[----:B------:R-:W-:Y:S05]  /*1a20*/  @!P0 BRA `(.L_x_4711) ;  /* 0x0000000000048947 */ /* 0x000fea0003800000 */
[----:B------:R-:W-:Y:S01]  /*1a30*/  BPT.TRAP 0x1 ;  /* 0x000000040000795c */ /* 0x000fe20000300000 */
.L_x_4711:
[----:B---3--:R-:W-:Y:S05]  /*1a40*/  @P1 BRA `(.L_x_4712) ;  /* 0x0000000000081947 */ /* 0x008fea0003800000 */
[----:B------:R-:W3:Y:S02]  /*1a50*/  SYNCS.PHASECHK.TRANS64.TRYWAIT P1, [UR61+0x32450], R0 ;  /* 0x03245000ff0075a7 */ /* 0x000ee4000802017d */
[----:B---3--:R-:W-:Y:S05]  /*1a60*/  @!P1 BRA `(.L_x_4713) ;  /* 0x000000fc009c9947 */ /* 0x008fea0003800000 */
.L_x_4712:
[----:B------:R-:W-:Y:S01]  /*1a70*/  UIADD3 UR4, UR61, 0x400, URZ ;  /* 0x000004003d047890 */ /* 0x000fe2000fffe03f */
[----:B------:R-:W-:Y:S01]  /*1a80*/  WARPGROUP.ARRIVE ;  /* 0x00000000000079c5 */ /* 0x000fe20000000000 */
[----:B------:R-:W-:-:S05]  /*1a90*/  ULOP3.LUT UR10, UR39, 0x10000, URZ, 0xfc, !UPT ;  /* 0x00010000270a7892 */ /* 0x000fca000f8efc3f */
[----:B------:R-:W3:Y:S01]  /*1aa0*/  S2R R4, SR_TID.X ;  /* 0x0000000000047919 */ /* 0x000ee20000002100 */
[----:B------:R-:W-:Y:S01]  /*1ab0*/  USHF.R.U32.HI UR4, URZ, 0x4, UR4 ;  /* 0x000000043f047899 */ /* 0x000fe20008011604 */
[----:B------:R-:W-:Y:S01]  /*1ac0*/  UMOV UR7, 0x40000040 ;  /* 0x4000004000077882 */ /* 0x000fe20000000000 */
[----:B------:R-:W-:Y:S02]  /*1ad0*/  UMOV UR9, 0x40000040 ;  /* 0x4000004000097882 */ /* 0x000fe40000000000 */
[----:B------:R-:W-:Y:S01]  /*1ae0*/  ULOP3.LUT UR60, UR4, 0x3fff, URZ, 0xc0, !UPT ;  /* 0x00003fff043c7892 */ /* 0x000fe2000f8ec03f */
[----:B------:R-:W-:Y:S01]  /*1af0*/  IMAD.U32 R9, RZ, RZ, UR7 ;  /* 0x00000007ff097e24 */ /* 0x000fe2000f8e00ff */
[----:B------:R-:W-:Y:S01]  /*1b00*/  UMOV UR6, UR10 ;  /* 0x0000000a00067c82 */ /* 0x000fe20008000000 */
[----:B------:R-:W-:Y:S01]  /*1b10*/  UMOV UR5, UR7 ;  /* 0x0000000700057c82 */ /* 0x000fe20008000000 */
[----:B------:R-:W-:Y:S01]  /*1b20*/  ULOP3.LUT UR39, UR60, 0x10000, URZ, 0xfc, !UPT ;  /* 0x000100003c277892 */ /* 0x000fe2000f8efc3f */
[----:B------:R-:W-:Y:S01]  /*1b30*/  MOV R8, UR6 ;  /* 0x0000000600087c02 */ /* 0x000fe20008000f00 */
[----:B------:R-:W-:Y:S01]  /*1b40*/  UMOV UR4, UR6 ;  /* 0x0000000600047c82 */ /* 0x000fe20008000000 */
[----:B------:R-:W-:Y:S01]  /*1b50*/  IMAD.U32 R7, RZ, RZ, UR9 ;  /* 0x00000009ff077e24 */ /* 0x000fe2000f8e00ff */
[----:B------:R-:W-:Y:S01]  /*1b60*/  UIADD3 UR12, UR10, 0x402, URZ ;  /* 0x000004020a0c7890 */ /* 0x000fe2000fffe03f */
[----:B------:R-:W-:-:S02]  /*1b70*/  UMOV UR13, 0x40000040 ;  /* 0x40000040000d7882 */ /* 0x000fc40000000000 */
[----:B------:R-:W-:Y:S01]  /*1b80*/  UMOV UR6, UR39 ;  /* 0x0000002700067c82 */ /* 0x000fe20008000000 */
[----:B------:R-:W-:Y:S01]  /*1b90*/  UIADD3 UR16, UR10, 0x404, URZ ;  /* 0x000004040a107890 */ /* 0x000fe2000fffe03f */
[----:B------:R-:W-:Y:S01]  /*1ba0*/  HGMMA.64x96x16.F32 R24, gdesc[UR4], R24, gsb0 ;  /* 0x01600000041879f0 */ /* 0x000fe20008000818 */
[----:B------:R-:W-:Y:S02]  /*1bb0*/  UIADD3 UR4, UR10, 0x2, URZ ;  /* 0x000000020a047890 */ /* 0x000fe4000fffe03f */
[----:B------:R-:W-:Y:S01]  /*1bc0*/  UIADD3 UR6, UR39, 0x2, URZ ;  /* 0x0000000227067890 */ /* 0x000fe2000fffe03f */
[----:B------:R-:W-:Y:S01]  /*1bd0*/  UMOV UR5, UR9 ;  /* 0x0000000900057c82 */ /* 0x000fe20008000000 */
[----:B------:R-:W-:Y:S01]  /*1be0*/  UMOV UR7, 0x40000040 ;  /* 0x4000004000077882 */ /* 0x000fe20000000000 */
[----:B------:R-:W-:Y:S02]  /*1bf0*/  UMOV UR9, 0x40000040 ;  /* 0x4000004000097882 */ /* 0x000fe40000000000 */
[----:B------:R-:W-:Y:S01]  /*1c00*/  UMOV UR8, UR4 ;  /* 0x0000000400087c82 */ /* 0x000fe20008000000 */
[----:B0-----:R-:W-:Y:S01]  /*1c10*/  IMAD.U32 R3, RZ, RZ, UR9 ;  /* 0x00000009ff037e24 */ /* 0x001fe2000f8e00ff */
[----:B------:R-:W-:Y:S01]  /*1c20*/  UMOV UR4, UR8 ;  /* 0x0000000800047c82 */ /* 0x000fe20008000000 */
[----:B------:R-:W-:Y:S01]  /*1c30*/  IMAD.U32 R6, RZ, RZ, UR8 ;  /* 0x00000008ff067e24 */ /* 0x000fe2000f8e00ff */
[----:B------:R-:W-:Y:S01]  /*1c40*/  UMOV UR17, 0x40000040 ;  /* 0x4000004000117882 */ /* 0x000fe20000000000 */
[----:B------:R-:W-:Y:S01]  /*1c50*/  UIADD3 UR20, UR10, 0x406, URZ ;  /* 0x000004060a147890 */ /* 0x000fe2000fffe03f */
[----:B---3--:R-:W-:Y:S01]  /*1c60*/  SHF.R.U32.HI R4, RZ, 0x7, R4 ;  /* 0x00000007ff047819 */ /* 0x008fe20000011604 */
[----:B------:R-:W-:Y:S01]  /*1c70*/  UMOV UR21, 0x40000040 ;  /* 0x4000004000157882 */ /* 0x000fe20000000000 */
[----:B------:R-:W-:Y:S01]  /*1c80*/  UIADD3 UR24, UR10, 0x800, URZ ;  /* 0x000008000a187890 */ /* 0x000fe2000fffe03f */
[----:B------:R-:W-:Y:S01]  /*1c90*/  UMOV UR25, 0x40000040 ;  /* 0x4000004000197882 */ /* 0x000fe20000000000 */
[----:B------:R-:W-:Y:S01]  /*1ca0*/  UIADD3 UR28, UR10, 0x802, URZ ;  /* 0x000008020a1c7890 */ /* 0x000fe2000fffe03f */
[----:B------:R-:W-:Y:S01]  /*1cb0*/  IADD3 R20, -R4, 0xb, RZ ;  /* 0x0000000b04147810 */ /* 0x000fe20007ffe1ff */
        /* <DEDUP_REMOVED lines=11> */
[----:B------:R-:W-:-:S02]  /*1d70*/  UMOV UR15, 0x40000040 ;  /* 0x40000040000f7882 */ /* 0x000fc40000000000 */
[----:B------:R-:W-:Y:S01]  /*1d80*/  IMAD.U32 R17, RZ, RZ, UR15 ;  /* 0x0000000fff117e24 */ /* 0x000fe2000f8e00ff */
[----:B------:R-:W-:Y:S02]  /*1d90*/  WARPGROUP.DEPBAR.LE gsb0, 0x0 ;  /* 0x00008000000079c5 */ /* 0x000fe40000010000 */
[----:B------:R-:W-:-:S06]  /*1da0*/  WARPGROUP.ARRIVE ;  /* 0x00000000000079c5 */ /* 0x000fcc0000000000 */
[----:B------:R-:W-:Y:S01]  /*1db0*/  HGMMA.64x96x16.F32 R24, gdesc[UR4], R24, gsb0 ;  /* 0x01600000041879f0 */ /* 0x000fe20008000818 */
        /* <DEDUP_REMOVED lines=8> */
[----:B------:R-:W-:Y:S01]  /*1e40*/  MOV R2, UR8 ;  /* 0x0000000800027c02 */ /* 0x000fe20008000f00 */
[----:B------:R-:W-:-:S02]  /*1e50*/  WARPGROUP.DEPBAR.LE gsb0, 0x0 ;  /* 0x00008000000079c5 */ /* 0x000fc40000010000 */
[----:B------:R-:W-:-:S06]  /*1e60*/  WARPGROUP.ARRIVE ;  /* 0x00000000000079c5 */ /* 0x000fcc0000000000 */
[----:B------:R-:W-:Y:S01]  /*1e70*/  HGMMA.64x96x16.F32 R24, gdesc[UR4], R24, gsb0 ;  /* 0x01600000041879f0 */ /* 0x000fe20008000818 */
[----:B------:R-:W-:Y:S02]  /*1e80*/  UIADD3 UR4, UR10, 0x6, URZ ;  /* 0x000000060a047890 */ /* 0x000fe4000fffe03f */
[----:B------:R-:W-:Y:S01]  /*1e90*/  UIADD3 UR6, UR39, 0x6, URZ ;  /* 0x0000000627067890 */ /* 0x000fe2000fffe03f */
[----:B------:R-:W-:Y:S01]  /*1ea0*/  UMOV UR5, UR9 ;  /* 0x0000000900057c82 */ /* 0x000fe20008000000 */
[----:B------:R-:W-:Y:S01]  /*1eb0*/  UMOV UR7, 0x40000040 ;  /* 0x4000004000077882 */ /* 0x000fe20000000000 */
[----:B------:R-:W-:Y:S02]  /*1ec0*/  UMOV UR9, 0x40000040 ;  /* 0x4000004000097882 */ /* 0x000fe40000000000 */
[----:B------:R-:W-:Y:S02]  /*1ed0*/  UMOV UR8, UR4 ;  /* 0x0000000400087c82 */ /* 0x000fe40008000000 */
[----:B------:R-:W-:Y:S01]  /*1ee0*/  UMOV UR4, UR8 ;  /* 0x0000000800047c82 */ /* 0x000fe20008000000 */
[----:B------:R-:W-:Y:S01]  /*1ef0*/  IMAD.U32 R18, RZ, RZ, UR8 ;  /* 0x00000008ff127e24 */ /* 0x000fe2000f8e00ff */
[----:B------:R-:W-:Y:S01]  /*1f00*/  UIADD3 UR8, UR10, 0x400, URZ ;  /* 0x000004000a087890 */ /* 0x000fe2000fffe03f */
[----:B------:R-:W-:-:S02]  /*1f10*/  WARPGROUP.DEPBAR.LE gsb0, 0x0 ;  /* 0x00008000000079c5 */ /* 0x000fc40000010000 */
        /* <DEDUP_REMOVED lines=88> */
[----:B------:R-:W-:Y:S03]  /*24a0*/  HGMMA.64x96x16.F32 R24, gdesc[UR4], R24, gsb0 ;  /* 0x01600000041879f0 */ /* 0x000fe60008000818 */
[----:B------:R-:W-:Y:S02]  /*24b0*/  WARPGROUP.DEPBAR.LE gsb0, 0x0 ;  /* 0x00008000000079c5 */ /* 0x000fe40000010000 */
[----:B------:R0:W-:Y:S06]  /*24c0*/  BAR.ARV R20, 0x100 ;  /* 0x000400140000751d */ /* 0x0001ec0000002000 */
[----:B------:R-:W-:Y:S05]  /*24d0*/  @!P0 BRA `(.L_x_4714) ;  /* 0x0000000000048947 */ /* 0x000fea0003800000 */
[----:B------:R-:W-:Y:S01]  /*24e0*/  BPT.TRAP 0x1 ;  /* 0x000000040000795c */ /* 0x000fe20000300000 */
.L_x_4714:
[----:B------:R-:W-:Y:S01]  /*24f0*/  LOP3.LUT R5, R72, 0xffffff80, RZ, 0xc0, !PT ;  /* 0xffffff8048057812 */ /* 0x000fe200078ec0ff */
[----:B------:R-:W-:Y:S01]  /*2500*/  ULDC UR5, c[0x0][0xad0] ;  /* 0x0002b40000057ab9 */ /* 0x000fe20000000800 */
[----:B------:R-:W-:Y:S01]  /*2510*/  LEA.HI R73, R73, R152, RZ, 0x2 ;  /* 0x0000009849497211 */ /* 0x000fe200078f10ff */
[----:B------:R-:W-:Y:S01]  /*2520*/  FMUL.FTZ R24, R24, UR5 ;  /* 0x0000000518187c20 */ /* 0x000fe20008410000 */
[----:B------:R-:W-:Y:S01]  /*2530*/  FMUL.FTZ R25, R25, UR5 ;  /* 0x0000000519197c20 */ /* 0x000fe20008410000 */
[----:B------:R-:W-:Y:S02]  /*2540*/  IMAD.IADD R5, R152, 0x1, -R5 ;  /* 0x0000000198057824 */ /* 0x000fe400078e0a05 */
[----:B------:R-:W-:Y:S01]  /*2550*/  FMUL.FTZ R26, R26, UR5 ;  /* 0x000000051a1a7c20 */ /* 0x000fe20008410000 */
[----:B------:R3:W4:Y:S01]  /*2560*/  MUFU.TANH R75, R24 ;  /* 0x00000018004b7308 */ /* 0x0007220000002400 */
[----:B------:R-:W-:Y:S01]  /*2570*/  LOP3.LUT R73, R73, 0xfffffffc, RZ, 0xc0, !PT ;  /* 0xfffffffc49497812 */ /* 0x000fe200078ec0ff */
[----:B------:R-:W-:Y:S01]  /*2580*/  FMUL.FTZ R27, R27, UR5 ;  /* 0x000000051b1b7c20 */ /* 0x000fe20008410000 */
[----:B-12---:R-:W-:Y:S01]  /*2590*/  SHF.R.S32.HI R0, RZ, 0x1f, R5 ;  /* 0x0000001fff007819 */ /* 0x006fe20000011405 */
[----:B------:R-:W-:Y:S01]  /*25a0*/  UISETP.NE.AND UP0, UPT, UR57, URZ, UPT ;  /* 0x0000003f3900728c */ /* 0x000fe2000bf05270 */
[----:B------:R-:W-:Y:S01]  /*25b0*/  FMUL.FTZ R28, R28, UR5 ;  /* 0x000000051c1c7c20 */ /* 0x000fe20008410000 */
[----:B------:R-:W-:Y:S01]  /*25c0*/  IMAD.IADD R73, R152, 0x1, -R73 ;  /* 0x0000000198497824 */ /* 0x000fe200078e0a49 */
[CC--:B------:R-:W-:Y:S01]  /*25d0*/  LEA.HI R4, R0.reuse, R5.reuse, RZ, 0x2 ;  /* 0x0000000500047211 */ /* 0x0c0fe200078f10ff */
[----:B------:R1:W2:Y:S01]  /*25e0*/  MUFU.TANH R76, R25 ;  /* 0x00000019004c7308 */ /* 0x0002a20000002400 */
[----:B---3--:R-:W-:Y:S01]  /*25f0*/  LEA.HI R24, R0, R5, RZ, 0x5 ;  /* 0x0000000500187211 */ /* 0x008fe200078f28ff */
[----:B------:R-:W-:Y:S01]  /*2600*/  ULDC UR11, c[0x0][0x288] ;  /* 0x0000a200000b7ab9 */ /* 0x000fe20000000800 */
[----:B------:R-:W-:Y:S01]  /*2610*/  SHF.R.S32.HI R0, RZ, 0x2, R4 ;  /* 0x00000002ff007819 */ /* 0x000fe20000011404 */
[----:B------:R-:W-:Y:S01]  /*2620*/  FMUL.FTZ R36, R36, UR5 ;  /* 0x0000000524247c20 */ /* 0x000fe20008410000 */
[----:B------:R-:W-:Y:S01]  /*2630*/  SHF.R.S32.HI R24, RZ, 0x5, R24 ;  /* 0x00000005ff187819 */ /* 0x000fe20000011418 */
[----:B------:R-:W-:Y:S01]  /*2640*/  FMUL.FTZ R37, R37, UR5 ;  /* 0x0000000525257c20 */ /* 0x000fe20008410000 */
[----:B------:R-:W-:Y:S01]  /*2650*/  PLOP3.LUT P1, PT, PT, PT, UP0, 0x80, 0x0 ;  /* 0x000000000000781c */ /* 0x000fe20003f2f008 */
[----:B------:R3:W-:Y:S01]  /*2660*/  MUFU.TANH R77, R26 ;  /* 0x0000001a004d7308 */ /* 0x0007e20000002400 */
[----:B-1----:R-:W-:Y:S01]  /*2670*/  SHF.R.S32.HI R25, RZ, 0x1f, R4 ;  /* 0x0000001fff197819 */ /* 0x002fe20000011404 */
[----:B------:R-:W-:Y:S01]  /*2680*/  @UP0 ULDC UR4, c[0x0][0x44c] ;  /* 0x0001130000040ab9 */ /* 0x000fe20000000800 */
[----:B------:R-:W-:Y:S01]  /*2690*/  PLOP3.LUT P2, PT, PT, PT, UP0, 0x80, 0x0 ;  /* 0x000000000000781c */ /* 0x000fe20003f4f008 */
[----:B------:R-:W-:Y:S01]  /*26a0*/  FMUL.FTZ R29, R29, UR5 ;  /* 0x000000051d1d7c20 */ /* 0x000fe20008410000 */
[----:B------:R-:W-:Y:S01]  /*26b0*/  LEA.HI R25, R25, R0, RZ, 0x3 ;  /* 0x0000000019197211 */ /* 0x000fe200078f18ff */
[----:B------:R-:W-:Y:S01]  /*26c0*/  FMUL.FTZ R32, R32, UR5 ;  /* 0x0000000520207c20 */ /* 0x000fe20008410000 */
[----:B------:R-:W-:Y:S01]  /*26d0*/  LOP3.LUT R222, R4, 0x7ffffffc, RZ, 0xc0, !PT ;  /* 0x7ffffffc04de7812 */ /* 0x000fe200078ec0ff */
[----:B------:R1:W-:Y:S01]  /*26e0*/  MUFU.TANH R78, R27 ;  /* 0x0000001b004e7308 */ /* 0x0003e20000002400 */
[----:B---3--:R-:W-:Y:S01]  /*26f0*/  LEA.HI R26, R74, R74, RZ, 0x1 ;  /* 0x0000004a4a1a7211 */ /* 0x008fe200078f08ff */
[----:B------:R-:W-:Y:S01]  /*2700*/  FMUL.FTZ R33, R33, UR5 ;  /* 0x0000000521217c20 */ /* 0x000fe20008410000 */
[----:B------:R-:W-:Y:S01]  /*2710*/  LOP3.LUT R25, R25, 0xfffffff8, RZ, 0xc0, !PT ;  /* 0xfffffff819197812 */ /* 0x000fe200078ec0ff */
[----:B------:R-:W-:-:S02]  /*2720*/  IMAD.IADD R222, R5, 0x1, -R222 ;  /* 0x0000000105de7824 */ /* 0x000fc400078e0ade */
[----:B------:R-:W-:Y:S01]  /*2730*/  FMUL.FTZ R40, R40, UR5 ;  /* 0x0000000528287c20 */ /* 0x000fe20008410000 */
[----:B------:R-:W-:Y:S01]  /*2740*/  FMUL.FTZ R48, R48, UR5 ;  /* 0x0000000530307c20 */ /* 0x000fe20008410000 */
[----:B------:R-:W-:Y:S01]  /*2750*/  FMUL.FTZ R49, R49, UR5 ;  /* 0x0000000531317c20 */ /* 0x000fe20008410000 */
[----:B------:R-:W3:Y:S01]  /*2760*/  MUFU.TANH R28, R28 ;  /* 0x0000001c001c7308 */ /* 0x000ee20000002400 */
[----:B-1----:R-:W-:Y:S01]  /*2770*/  LOP3.LUT R27, R26, 0x3fffffe, RZ, 0xc0, !PT ;  /* 0x03fffffe1a1b7812 */ /* 0x002fe200078ec0ff */
[----:B------:R-:W-:Y:S01]  /*2780*/  FMUL.FTZ R41, R41, UR5 ;  /* 0x0000000529297c20 */ /* 0x000fe20008410000 */
[----:B------:R-:W-:Y:S01]  /*2790*/  LEA R26, R24, UR38, 0x4 ;  /* 0x00000026181a7c11 */ /* 0x000fe2000f8e20ff */
[----:B------:R-:W-:Y:S01]  /*27a0*/  FMUL.FTZ R44, R44, UR5 ;  /* 0x000000052c2c7c20 */ /* 0x000fe20008410000 */
[----:B------:R-:W-:Y:S01]  /*27b0*/  LEA.HI R24, R73, R73, RZ, 0x1 ;  /* 0x0000004949187211 */ /* 0x000fe200078f08ff */
[----:B------:R-:W-:Y:S01]  /*27c0*/  FMUL.FTZ R45, R45, UR5 ;  /* 0x000000052d2d7c20 */ /* 0x000fe20008410000 */
[----:B------:R-:W-:Y:S01]  /*27d0*/  IADD3 R27, R74, -R27, RZ ;  /* 0x8000001b4a1b7210 */ /* 0x000fe20007ffe0ff */
[----:B------:R-:W1:Y:S01]  /*27e0*/  MUFU.TANH R36, R36 ;  /* 0x0000002400247308 */ /* 0x000e620000002400 */
[----:B------:R-:W-:Y:S01]  /*27f0*/  IADD3 R26, R26, R0, -R25 ;  /* 0x000000001a1a7210 */ /* 0x000fe20007ffe819 */
[----:B------:R-:W-:Y:S01]  /*2800*/  FMUL.FTZ R52, R52, UR5 ;  /* 0x0000000534347c20 */ /* 0x000fe20008410000 */
[----:B------:R-:W-:Y:S01]  /*2810*/  LOP3.LUT R24, R24, 0x1ffffffe, RZ, 0xc0, !PT ;  /* 0x1ffffffe18187812 */ /* 0x000fe200078ec0ff */
[----:B------:R-:W-:Y:S01]  /*2820*/  FMUL.FTZ R60, R60, UR5 ;  /* 0x000000053c3c7c20 */ /* 0x000fe20008410000 */
[----:B------:R-:W-:Y:S01]  /*2830*/  FMUL.FTZ R61, R61, UR5 ;  /* 0x000000053d3d7c20 */ /* 0x000fe20008410000 */
[----:B------:R-:W-:-:S02]  /*2840*/  IMAD R27, R27, 0x40, R26 ;  /* 0x000000401b1b7824 */ /* 0x000fc400078e021a */
[----:B------:R-:W-:Y:S01]  /*2850*/  FMUL.FTZ R53, R53, UR5 ;  /* 0x0000000535357c20 */ /* 0x000fe20008410000 */
[----:B------:R-:W-:Y:S01]  /*2860*/  IMAD.IADD R24, R73, 0x1, -R24 ;  /* 0x0000000149187824 */ /* 0x000fe200078e0a18 */
[----:B------:R-:W5:Y:S01]  /*2870*/  MUFU.TANH R37, R37 ;  /* 0x0000002500257308 */ /* 0x000f620000002400 */
[----:B------:R-:W-:Y:S01]  /*2880*/  FMUL.FTZ R56, R56, UR5 ;  /* 0x0000000538387c20 */ /* 0x000fe20008410000 */
[----:B------:R-:W-:Y:S01]  /*2890*/  FMUL.FTZ R57, R57, UR5 ;  /* 0x0000000539397c20 */ /* 0x000fe20008410000 */
[----:B------:R-:W-:Y:S02]  /*28a0*/  IMAD R200, R24, 0x8, R27 ;  /* 0x0000000818c87824 */ /* 0x000fe400078e021b */
[----:B------:R-:W-:Y:S01]  /*28b0*/  FMUL.FTZ R64, R64, UR5 ;  /* 0x0000000540407c20 */ /* 0x000fe20008410000 */
[----:B------:R-:W-:Y:S01]  /*28c0*/  FMUL.FTZ R65, R65, UR5 ;  /* 0x0000000541417c20 */ /* 0x000fe20008410000 */
[----:B------:R-:W-:Y:S01]  /*28d0*/  FMUL.FTZ R30, R30, UR5 ;  /* 0x000000051e1e7c20 */ /* 0x000fe20008410000 */
[----:B------:R-:W-:Y:S01]  /*28e0*/  @P1 IMAD.HI.U32 R24, R200, UR4, RZ ;  /* 0x00000004c8181c27 */ /* 0x000fe2000f8e00ff */
[----:B------:R-:W-:Y:S01]  /*28f0*/  @UP0 ULDC UR4, c[0x0][0x450] ;  /* 0x0001140000040ab9 */ /* 0x000fe20000000800 */
[----:B------:R-:W-:Y:S01]  /*2900*/  MOV R0, R200 ;  /* 0x000000c800007202 */ /* 0x000fe20000000f00 */
[----:B------:R-:W0:Y:S01]  /*2910*/  MUFU.TANH R29, R29 ;  /* 0x0000001d001d7308 */ /* 0x000e220000002400 */
[----:B------:R-:W-:Y:S01]  /*2920*/  FMUL.FTZ R31, R31, UR5 ;  /* 0x000000051f1f7c20 */ /* 0x000fe20008410000 */
[----:B------:R-:W-:Y:S01]  /*2930*/  @P2 SHF.R.U32.HI R0, RZ, UR4, R24 ;  /* 0x00000004ff002c19 */ /* 0x000fe20008011618 */
[----:B------:R-:W-:Y:S01]  /*2940*/  UIMAD UR4, UR43, -0x60, UR42 ;  /* 0xffffffa02b0478a4 */ /* 0x000fe2000f8e022a */
[----:B------:R-:W-:Y:S01]  /*2950*/  FMUL.FTZ R34, R34, UR5 ;  /* 0x0000000522227c20 */ /* 0x000fe20008410000 */
[----:B------:R-:W-:Y:S01]  /*2960*/  FMUL.FTZ R35, R35, UR5 ;  /* 0x0000000523237c20 */ /* 0x000fe20008410000 */
[----:B------:R-:W-:Y:S01]  /*2970*/  FMUL.FTZ R38, R38, UR5 ;  /* 0x0000000526267c20 */ /* 0x000fe20008410000 */
[----:B------:R-:W4:Y:S01]  /*2980*/  SHFL.IDX PT, R24, R0, RZ, 0x1c1f ;  /* 0x001c1fff00187589 */ /* 0x000f2200000e0000 */
[----:B------:R-:W-:Y:S01]  /*2990*/  UIADD3 UR4, UR4, 0x60, URZ ;  /* 0x0000006004047890 */ /* 0x000fe2000fffe03f */
[----:B------:R-:W0:Y:S01]  /*29a0*/  MUFU.TANH R32, R32 ;  /* 0x0000002000207308 */ /* 0x000e220000002400 */
[----:B------:R-:W-:Y:S01]  /*29b0*/  FMUL.FTZ R39, R39, UR5 ;  /* 0x0000000527277c20 */ /* 0x000fe20008410000 */
[----:B------:R-:W2:Y:S01]  /*29c0*/  SHFL.IDX PT, R25, R0, 0x1, 0x1c1f ;  /* 0x003c1f0000197f89 */ /* 0x000ea200000e0000 */
        /* <DEDUP_REMOVED lines=8> */
[----:B------:R-:W-:Y:S02]  /*2a50*/  IMAD.U32 R5, RZ, RZ, UR11 ;  /* 0x0000000bff057e24 */ /* 0x000fe4000f8e00ff */
[----:B------:R-:W-:Y:S01]  /*2a60*/  FMUL.FTZ R51, R51, UR5 ;  /* 0x0000000533337c20 */ /* 0x000fe20008410000 */
[----:B------:R-:W-:Y:S01]  /*2a70*/  FMUL.FTZ R54, R54, UR5 ;  /* 0x0000000536367c20 */ /* 0x000fe20008410000 */
[----:B------:R-:W-:Y:S01]  /*2a80*/  FMUL.FTZ R55, R55, UR5 ;  /* 0x0000000537377c20 */ /* 0x000fe20008410000 */
[----:B------:R-:W-:Y:S01]  /*2a90*/  FMUL.FTZ R58, R58, UR5 ;  /* 0x000000053a3a7c20 */ /* 0x000fe20008410000 */
[----:B------:R-:W-:Y:S01]  /*2aa0*/  IADD3 R5, R4, 0x1, -R5 ;  /* 0x0000000104057810 */ /* 0x000fe20007ffe805 */
[----:B------:R-:W0:Y:S01]  /*2ab0*/  MUFU.TANH R40, R40 ;  /* 0x0000002800287308 */ /* 0x000e220000002400 */
[----:B------:R-:W-:Y:S01]  /*2ac0*/  FMUL.FTZ R59, R59, UR5 ;  /* 0x000000053b3b7c20 */ /* 0x000fe20008410000 */
[----:B------:R-:W-:Y:S01]  /*2ad0*/  FMUL.FTZ R62, R62, UR5 ;  /* 0x000000053e3e7c20 */ /* 0x000fe20008410000 */
[----:B------:R-:W-:Y:S01]  /*2ae0*/  FMUL.FTZ R63, R63, UR5 ;  /* 0x000000053f3f7c20 */ /* 0x000fe20008410000 */
[----:B------:R-:W-:Y:S01]  /*2af0*/  FMUL.FTZ R69, R69, UR5 ;  /* 0x0000000545457c20 */ /* 0x000fe20008410000 */
[-CC-:B----4-:R-:W-:Y:S01]  /*2b00*/  VIADDMNMX R24, R24, R5.reuse, R4.reuse, PT ;  /* 0x0000000518187246 */ /* 0x190fe20003800104 */
[----:B------:R-:W-:Y:S01]  /*2b10*/  FMUL.FTZ R66, R66, UR5 ;  /* 0x0000000542427c20 */ /* 0x000fe20008410000 */
[----:B------:R-:W-:Y:S01]  /*2b20*/  FMUL.FTZ R68, R68, UR5 ;  /* 0x0000000544447c20 */ /* 0x000fe20008410000 */
[----:B------:R-:W4:Y:S01]  /*2b30*/  MUFU.TANH R48, R48 ;  /* 0x0000003000307308 */ /* 0x000f220000002400 */
[C---:B------:R-:W-:Y:S01]  /*2b40*/  ISETP.GT.AND P1, PT, R24.reuse, RZ, PT ;  /* 0x000000ff1800720c */ /* 0x040fe20003f24270 */
[----:B------:R-:W-:Y:S01]  /*2b50*/  FMUL.FTZ R67, R67, UR5 ;  /* 0x0000000543437c20 */ /* 0x000fe20008410000 */
[----:B------:R-:W-:Y:S01]  /*2b60*/  ISETP.GT.AND P6, PT, R24, 0x1, PT ;  /* 0x000000011800780c */ /* 0x000fe20003fc4270 */
[----:B------:R-:W-:Y:S01]  /*2b70*/  FMUL.FTZ R70, R70, UR5 ;  /* 0x0000000546467c20 */ /* 0x000fe20008410000 */
[----:B--2---:R-:W-:Y:S01]  /*2b80*/  VIADDMNMX R25, R25, R5, R4, PT ;  /* 0x0000000519197246 */ /* 0x004fe20003800104 */
[----:B------:R-:W-:Y:S01]  /*2b90*/  FMUL.FTZ R71, R71, UR5 ;  /* 0x0000000547477c20 */ /* 0x000fe20008410000 */
[----:B------:R-:W-:Y:S01]  /*2ba0*/  ISETP.GT.AND P5, PT, R24, 0x8, PT ;  /* 0x000000081800780c */ /* 0x000fe20003fa4270 */
[----:B------:R-:W2:Y:S01]  /*2bb0*/  MUFU.TANH R49, R49 ;  /* 0x0000003100317308 */ /* 0x000ea20000002400 */
[----:B------:R-:W-:Y:S01]  /*2bc0*/  FSEL R0, R75, -INF , P1 ;  /* 0xff8000004b007808 */ /* 0x000fe20000800000 */
[----:B------:R-:W0:Y:S01]  /*2bd0*/  S2UR UR6, SR_CgaCtaId ;  /* 0x00000000000679c3 */ /* 0x000e220000008800 */
[----:B------:R-:W-:Y:S01]  /*2be0*/  FSEL R4, R76, -INF , P6 ;  /* 0xff8000004c047808 */ /* 0x000fe20003000000 */
[----:B------:R-:W-:Y:S01]  /*2bf0*/  ULDC UR10, c[0x0][0xa80] ;  /* 0x0002a000000a7ab9 */ /* 0x000fe20000000800 */
[C---:B------:R-:W-:Y:S01]  /*2c00*/  ISETP.GT.AND P1, PT, R24.reuse, 0x18, PT ;  /* 0x000000181800780c */ /* 0x040fe20003f24270 */
[----:B------:R-:W-:Y:S01]  /*2c10*/  UIADD3 UR4, UR61, 0x32440, URZ ;  /* 0x000324403d047890 */ /* 0x000fe2000fffe03f */
[C---:B------:R-:W-:Y:S01]  /*2c20*/  ISETP.GT.AND P6, PT, R24.reuse, 0x19, PT ;  /* 0x000000191800780c */ /* 0x040fe20003fc4270 */
[----:B------:R-:W2:Y:S01]  /*2c30*/  MUFU.TANH R41, R41 ;  /* 0x0000002900297308 */ /* 0x000ea20000002400 */
[C---:B------:R-:W-:Y:S01]  /*2c40*/  ISETP.GT.AND P3, PT, R24.reuse, 0x9, PT ;  /* 0x000000091800780c */ /* 0x040fe20003f64270 */
[----:B------:R-:W-:Y:S01]  /*2c50*/  ULOP3.LUT UR60, UR60, 0x3000000, URZ, 0xfc, !UPT ;  /* 0x030000003c3c7892 */ /* 0x000fe2000f8efc3f */
[C---:B------:R-:W-:Y:S01]  /*2c60*/  ISETP.GT.AND P4, PT, R24.reuse, 0x10, PT ;  /* 0x000000101800780c */ /* 0x040fe20003f84270 */
[----:B------:R-:W-:Y:S01]  /*2c70*/  UMOV UR7, 0x40000040 ;  /* 0x4000004000077882 */ /* 0x000fe20000000000 */
[----:B------:R-:W-:-:S02]  /*2c80*/  ISETP.GT.AND P2, PT, R24, 0x11, PT ;  /* 0x000000111800780c */ /* 0x000fc40003f44270 */
[----:B---3--:R-:W-:Y:S01]  /*2c90*/  FSEL R26, R28, -INF , P5 ;  /* 0xff8000001c1a7808 */ /* 0x008fe20002800000 */
[----:B------:R-:W3:Y:S01]  /*2ca0*/  MUFU.TANH R44, R44 ;  /* 0x0000002c002c7308 */ /* 0x000ee20000002400 */
[----:B------:R-:W-:Y:S02]  /*2cb0*/  ISETP.GT.AND P5, PT, R24, 0x20, PT ;  /* 0x000000201800780c */ /* 0x000fe40003fa4270 */
[----:B-1----:R-:W-:Y:S02]  /*2cc0*/  FSEL R166, R36, -INF , P1 ;  /* 0xff80000024a67808 */ /* 0x002fe40000800000 */
[----:B-----5:R-:W-:Y:S02]  /*2cd0*/  FSEL R164, R37, -INF , P6 ;  /* 0xff80000025a47808 */ /* 0x020fe40003000000 */
[C---:B------:R-:W-:Y:S01]  /*2ce0*/  ISETP.GT.AND P1, PT, R24.reuse, 0x30, PT ;  /* 0x000000301800780c */ /* 0x040fe20003f24270 */
[----:B------:R-:W1:Y:S01]  /*2cf0*/  MUFU.TANH R45, R45 ;  /* 0x0000002d002d7308 */ /* 0x000e620000002400 */
[----:B------:R-:W-:Y:S01]  /*2d00*/  ISETP.GT.AND P6, PT, R24, 0x31, PT ;  /* 0x000000311800780c */ /* 0x000fe20003fc4270 */
[----:B0-----:R-:W-:Y:S01]  /*2d10*/  UPRMT UR4, UR6, 0x654, UR4 ;  /* 0x0000065406047896 */ /* 0x001fe20008000004 */
[----:B------:R-:W-:-:S02]  /*2d20*/  FMNMX.FTZ R5, R0, R4, !PT ;  /* 0x0000000400057209 */ /* 0x000fc40007810000 */
[----:B------:R-:W-:Y:S01]  /*2d30*/  FSEL R28, R29, -INF , P3 ;  /* 0xff8000001d1c7808 */ /* 0x000fe20001800000 */
[----:B------:R-:W-:Y:S01]  /*2d40*/  UMOV UR6, UR60 ;  /* 0x0000003c00067c82 */ /* 0x000fe20008000000 */
[----:B------:R-:W-:Y:S01]  /*2d50*/  FSEL R162, R32, -INF , P4 ;  /* 0xff80000020a27808 */ /* 0x000fe20002000000 */
[----:B------:R-:W0:Y:S01]  /*2d60*/  MUFU.TANH R52, R52 ;  /* 0x0000003400347308 */ /* 0x000e220000002400 */
[----:B------:R-:W-:Y:S02]  /*2d70*/  FSEL R168, R33, -INF , P2 ;  /* 0xff80000021a87808 */ /* 0x000fe40001000000 */
[C---:B------:R-:W-:Y:S01]  /*2d80*/  ISETP.GT.AND P3, PT, R24.reuse, 0x21, PT ;  /* 0x000000211800780c */ /* 0x040fe20003f64270 */
[----:B------:R-:W-:Y:S01]  /*2d90*/  SYNCS.ARRIVE.TRANS64.RED.A1T0 RZ, [UR4], RZ ;  /* 0x000000ffffff79a7 */ /* 0x000fe20008100404 */
[C---:B------:R-:W-:Y:S02]  /*2da0*/  ISETP.GT.AND P4, PT, R24.reuse, 0x28, PT ;  /* 0x000000281800780c */ /* 0x040fe40003f84270 */
[----:B------:R-:W-:Y:S01]  /*2db0*/  ISETP.GT.AND P2, PT, R24, 0x29, PT ;  /* 0x000000291800780c */ /* 0x000fe20003f44270 */
[----:B------:R-:W5:Y:S01]  /*2dc0*/  MUFU.TANH R60, R60 ;  /* 0x0000003c003c7308 */ /* 0x000f620000002400 */
[----:B------:R-:W-:-:S02]  /*2dd0*/  FSEL R179, R40, -INF , P5 ;  /* 0xff80000028b37808 */ /* 0x000fc40002800000 */
[----:B------:R-:W-:Y:S02]  /*2de0*/  ISETP.GT.AND P5, PT, R24, 0x38, PT ;  /* 0x000000381800780c */ /* 0x000fe40003fa4270 */
[----:B----4-:R-:W-:Y:S02]  /*2df0*/  FSEL R228, R48, -INF , P1 ;  /* 0xff80000030e47808 */ /* 0x010fe40000800000 */
[----:B--2---:R-:W-:Y:S01]  /*2e00*/  FSEL R226, R49, -INF , P6 ;  /* 0xff80000031e27808 */ /* 0x004fe20003000000 */
[----:B------:R-:W2:Y:S01]  /*2e10*/  MUFU.TANH R61, R61 ;  /* 0x0000003d003d7308 */ /* 0x000ea20000002400 */
[C---:B------:R-:W-:Y:S02]  /*2e20*/  ISETP.GT.AND P1, PT, R24.reuse, 0x48, PT ;  /* 0x000000481800780c */ /* 0x040fe40003f24270 */
[----:B------:R-:W-:Y:S02]  /*2e30*/  ISETP.GT.AND P6, PT, R24, 0x49, PT ;  /* 0x000000491800780c */ /* 0x000fe40003fc4270 */
[----:B------:R-:W-:-:S02]  /*2e40*/  FMNMX.FTZ R5, R26, R5, !PT ;  /* 0x000000051a057209 */ /* 0x000fc40007810000 */
[----:B------:R-:W-:Y:S01]  /*2e50*/  FSEL R184, R41, -INF , P3 ;  /* 0xff80000029b87808 */ /* 0x000fe20001800000 */
[----:B------:R-:W4:Y:S01]  /*2e60*/  MUFU.TANH R53, R53 ;  /* 0x0000003500357308 */ /* 0x000f220000002400 */
[----:B---3--:R-:W-:Y:S02]  /*2e70*/  FSEL R188, R44, -INF , P4 ;  /* 0xff8000002cbc7808 */ /* 0x008fe40002000000 */
[----:B-1----:R-:W-:Y:S02]  /*2e80*/  FSEL R186, R45, -INF , P2 ;  /* 0xff8000002dba7808 */ /* 0x002fe40001000000 */
[C---:B------:R-:W-:Y:S02]  /*2e90*/  ISETP.GT.AND P3, PT, R24.reuse, 0x39, PT ;  /* 0x000000391800780c */ /* 0x040fe40003f64270 */
[C---:B------:R-:W-:Y:S01]  /*2ea0*/  ISETP.GT.AND P4, PT, R24.reuse, 0x40, PT ;  /* 0x000000401800780c */ /* 0x040fe20003f84270 */
[----:B------:R-:W1:Y:S01]  /*2eb0*/  MUFU.TANH R56, R56 ;  /* 0x0000003800387308 */ /* 0x000e620000002400 */
[----:B------:R-:W-:-:S02]  /*2ec0*/  ISETP.GT.AND P2, PT, R24, 0x41, PT ;  /* 0x000000411800780c */ /* 0x000fc40003f44270 */
[----:B0-----:R-:W-:Y:S02]  /*2ed0*/  FSEL R220, R52, -INF , P5 ;  /* 0xff80000034dc7808 */ /* 0x001fe40002800000 */
[----:B------:R-:W-:Y:S02]  /*2ee0*/  ISETP.GT.AND P5, PT, R24, 0x50, PT ;  /* 0x000000501800780c */ /* 0x000fe40003fa4270 */
[----:B-----5:R-:W-:Y:S01]  /*2ef0*/  FSEL R196, R60, -INF , P1 ;  /* 0xff8000003cc47808 */ /* 0x020fe20000800000 */
[----:B------:R-:W0:Y:S01]  /*2f00*/  MUFU.TANH R57, R57 ;  /* 0x0000003900397308 */ /* 0x000e220000002400 */
[----:B--2---:R-:W-:Y:S02]  /*2f10*/  FSEL R202, R61, -INF , P6 ;  /* 0xff8000003dca7808 */ /* 0x004fe40003000000 */
[----:B------:R-:W-:Y:S02]  /*2f20*/  FMNMX.FTZ R5, R28, R5, !PT ;  /* 0x000000051c057209 */ /* 0x000fe40007810000 */
[----:B------:R-:W-:-:S02]  /*2f30*/  ISETP.GT.AND P1, PT, R25, RZ, PT ;  /* 0x000000ff1900720c */ /* 0x000fc40003f24270 */
[----:B------:R-:W-:Y:S01]  /*2f40*/  ISETP.GT.AND P6, PT, R25, 0x1, PT ;  /* 0x000000011900780c */ /* 0x000fe20003fc4270 */
[----:B------:R-:W2:Y:S01]  /*2f50*/  MUFU.TANH R64, R64 ;  /* 0x0000004000407308 */ /* 0x000ea20000002400 */
[----:B----4-:R-:W-:Y:S02]  /*2f60*/  FSEL R218, R53, -INF , P3 ;  /* 0xff80000035da7808 */ /* 0x010fe40001800000 */
[----:B-1----:R-:W-:Y:S02]  /*2f70*/  FSEL R208, R56, -INF , P4 ;  /* 0xff80000038d07808 */ /* 0x002fe40002000000 */
[C---:B------:R-:W-:Y:S02]  /*2f80*/  ISETP.GT.AND P3, PT, R24.reuse, 0x51, PT ;  /* 0x000000511800780c */ /* 0x040fe40003f64270 */
[----:B------:R-:W-:Y:S01]  /*2f90*/  ISETP.GT.AND P4, PT, R24, 0x58, PT ;  /* 0x000000581800780c */ /* 0x000fe20003f84270 */
[----:B------:R-:W1:Y:S01]  /*2fa0*/  MUFU.TANH R65, R65 ;  /* 0x0000004100417308 */ /* 0x000e620000002400 */
[----:B0-----:R-:W-:-:S02]  /*2fb0*/  FSEL R192, R57, -INF , P2 ;  /* 0xff80000039c07808 */ /* 0x001fc40001000000 */
[----:B------:R-:W-:Y:S02]  /*2fc0*/  ISETP.GT.AND P2, PT, R24, 0x59, PT ;  /* 0x000000591800780c */ /* 0x000fe40003f44270 */
[----:B------:R-:W-:Y:S02]  /*2fd0*/  FMNMX.FTZ R5, R162, R5, !PT ;  /* 0x00000005a2057209 */ /* 0x000fe40007810000 */
[----:B------:R-:W-:Y:S01]  /*2fe0*/  FSEL R24, R77, -INF , P1 ;  /* 0xff8000004d187808 */ /* 0x000fe20000800000 */
[----:B------:R0:W3:Y:S01]  /*2ff0*/  MUFU.TANH R79, R30 ;  /* 0x0000001e004f7308 */ /* 0x0000e20000002400 */
[----:B--2---:R-:W-:Y:S02]  /*3000*/  FSEL R182, R64, -INF , P5 ;  /* 0xff80000040b67808 */ /* 0x004fe40002800000 */
[----:B------:R-:W-:Y:S02]  /*3010*/  ISETP.GT.AND P5, PT, R25, 0x8, PT ;  /* 0x000000081900780c */ /* 0x000fe40003fa4270 */
[----:B------:R-:W-:-:S02]  /*3020*/  FMNMX.FTZ R27, R168, R5, !PT ;  /* 0x00000005a81b7209 */ /* 0x000fc40007810000 */
[----:B------:R-:W-:Y:S01]  /*3030*/  ISETP.GT.AND P1, PT, R25, 0x10, PT ;  /* 0x000000101900780c */ /* 0x000fe20003f24270 */
[----:B------:R-:W2:Y:S01]  /*3040*/  MUFU.TANH R31, R31 ;  /* 0x0000001f001f7308 */ /* 0x000ea20000002400 */
[----:B0-----:R-:W-:Y:S02]  /*3050*/  FSEL R30, R78, -INF , P6 ;  /* 0xff8000004e1e7808 */ /* 0x001fe40003000000 */
[----:B-1----:R-:W-:Y:S02]  /*3060*/  FSEL R170, R65, -INF , P3 ;  /* 0xff80000041aa7808 */ /* 0x002fe40001800000 */
[----:B------:R-:W-:Y:S02]  /*3070*/  ISETP.GT.AND P3, PT, R25, 0x9, PT ;  /* 0x000000091900780c */ /* 0x000fe40003f64270 */
[----:B------:R-:W-:Y:S01]  /*3080*/  FMNMX.FTZ R5, R24, R30, !PT ;  /* 0x0000001e18057209 */ /* 0x000fe20007810000 */
[----:B------:R2:W0:Y:S01]  /*3090*/  MUFU.TANH R167, R34 ;  /* 0x0000002200a77308 */ /* 0x0004220000002400 */
[----:B---3--:R-:W-:-:S02]  /*30a0*/  FSEL R32, R79, -INF , P5 ;  /* 0xff8000004f207808 */ /* 0x008fc40002800000 */
[----:B------:R-:W-:Y:S02]  /*30b0*/  FMNMX.FTZ R27, R166, R27, !PT ;  /* 0x0000001ba61b7209 */ /* 0x000fe40007810000 */
[----:B------:R-:W-:Y:S02]  /*30c0*/  FMNMX.FTZ R5, R32, R5, !PT ;  /* 0x0000000520057209 */ /* 0x000fe40007810000 */
[----:B------:R-:W-:Y:S01]  /*30d0*/  ISETP.GT.AND P6, PT, R25, 0x11, PT ;  /* 0x000000111900780c */ /* 0x000fe20003fc4270 */
[----:B------:R-:W1:Y:S01]  /*30e0*/  MUFU.TANH R35, R35 ;  /* 0x0000002300237308 */ /* 0x000e620000002400 */
[----:B--2---:R-:W-:Y:S02]  /*30f0*/  FSEL R34, R31, -INF , P3 ;  /* 0xff8000001f227808 */ /* 0x004fe40001800000 */
[----:B------:R-:W-:Y:S02]  /*3100*/  ISETP.GT.AND P5, PT, R25, 0x18, PT ;  /* 0x000000181900780c */ /* 0x000fe40003fa4270 */
[----:B------:R-:W-:-:S02]  /*3110*/  FMNMX.FTZ R36, R34, R5, !PT ;  /* 0x0000000522247209 */ /* 0x000fc40007810000 */
[----:B------:R-:W-:Y:S01]  /*3120*/  ISETP.GT.AND P3, PT, R25, 0x19, PT ;  /* 0x000000191900780c */ /* 0x000fe20003f64270 */
[----:B------:R2:W3:Y:S01]  /*3130*/  MUFU.TANH R183, R38 ;  /* 0x0000002600b77308 */ /* 0x0004e20000002400 */
[----:B0-----:R-:W-:Y:S02]  /*3140*/  FSEL R167, R167, -INF , P1 ;  /* 0xff800000a7a77808 */ /* 0x001fe40000800000 */
[----:B------:R-:W-:Y:S02]  /*3150*/  ISETP.GT.AND P1, PT, R25, 0x20, PT ;  /* 0x000000201900780c */ /* 0x000fe40003f24270 */
[----:B------:R-:W-:-:S03]  /*3160*/  FMNMX.FTZ R36, R167, R36, !PT ;  /* 0x00000024a7247209 */ /* 0x000fc60007810000 */
[----:B------:R-:W0:Y:S01]  /*3170*/  MUFU.TANH R39, R39 ;  /* 0x0000002700277308 */ /* 0x000e220000002400 */
[----:B--2---:R-:W-:Y:S02]  /*3180*/  FMNMX.FTZ R38, R164, R27, !PT ;  /* 0x0000001ba4267209 */ /* 0x004fe40007810000 */
[----:B-1----:R-:W-:Y:S02]  /*3190*/  FSEL R171, R35, -INF , P6 ;  /* 0xff80000023ab7808 */ /* 0x002fe40003000000 */
[----:B------:R-:W-:Y:S02]  /*31a0*/  FMNMX.FTZ R5, R179, R38, !PT ;  /* 0x00000026b3057209 */ /* 0x000fe40007810000 */
[----:B------:R-:W-:Y:S01]  /*31b0*/  FMNMX.FTZ R36, R171, R36, !PT ;  /* 0x00000024ab247209 */ /* 0x000fe20007810000 */
[----:B------:R-:W1:Y:S01]  /*31c0*/  MUFU.TANH R42, R42 ;  /* 0x0000002a002a7308 */ /* 0x000e620000002400 */
[----:B------:R-:W-:Y:S02]  /*31d0*/  FMNMX.FTZ R5, R184, R5, !PT ;  /* 0x00000005b8057209 */ /* 0x000fe40007810000 */
[----:B---3--:R-:W-:-:S02]  /*31e0*/  FSEL R183, R183, -INF , P5 ;  /* 0xff800000b7b77808 */ /* 0x008fc40002800000 */
[----:B------:R-:W-:Y:S02]  /*31f0*/  FMNMX.FTZ R5, R188, R5, !PT ;  /* 0x00000005bc057209 */ /* 0x000fe40007810000 */
[----:B------:R-:W-:Y:S01]  /*3200*/  FMNMX.FTZ R36, R183, R36, !PT ;  /* 0x00000024b7247209 */ /* 0x000fe20007810000 */
[----:B------:R-:W2:Y:S01]  /*3210*/  MUFU.TANH R43, R43 ;  /* 0x0000002b002b7308 */ /* 0x000ea20000002400 */
[----:B0-----:R-:W-:Y:S02]  /*3220*/  FSEL R189, R39, -INF , P3 ;  /* 0xff80000027bd7808 */ /* 0x001fe40001800000 */
[----:B------:R-:W-:Y:S02]  /*3230*/  FMNMX.FTZ R5, R186, R5, !PT ;  /* 0x00000005ba057209 */ /* 0x000fe40007810000 */
[----:B------:R-:W-:Y:S02]  /*3240*/  ISETP.GT.AND P6, PT, R25, 0x21, PT ;  /* 0x000000211900780c */ /* 0x000fe40003fc4270 */
[----:B------:R-:W-:Y:S01]  /*3250*/  FMNMX.FTZ R36, R189, R36, !PT ;  /* 0x00000024bd247209 */ /* 0x000fe20007810000 */
[----:B------:R-:W0:Y:S01]  /*3260*/  MUFU.TANH R46, R46 ;  /* 0x0000002e002e7308 */ /* 0x000e220000002400 */
[----:B-1----:R-:W-:-:S02]  /*3270*/  FSEL R181, R42, -INF , P1 ;  /* 0xff8000002ab57808 */ /* 0x002fc40000800000 */
[----:B------:R-:W-:Y:S02]  /*3280*/  FMNMX.FTZ R5, R228, R5, !PT ;  /* 0x00000005e4057209 */ /* 0x000fe40007810000 */
[----:B------:R-:W-:Y:S02]  /*3290*/  ISETP.GT.AND P5, PT, R25, 0x28, PT ;  /* 0x000000281900780c */ /* 0x000fe40003fa4270 */
[----:B------:R-:W-:Y:S01]  /*32a0*/  FMNMX.FTZ R36, R181, R36, !PT ;  /* 0x00000024b5247209 */ /* 0x000fe20007810000 */
[----:B------:R-:W1:Y:S01]  /*32b0*/  MUFU.TANH R47, R47 ;  /* 0x0000002f002f7308 */ /* 0x000e620000002400 */
[----:B--2---:R-:W-:Y:S02]  /*32c0*/  FSEL R187, R43, -INF , P6 ;  /* 0xff8000002bbb7808 */ /* 0x004fe40003000000 */
[----:B------:R-:W-:Y:S02]  /*32d0*/  FMNMX.FTZ R5, R226, R5, !PT ;  /* 0x00000005e2057209 */ /* 0x000fe40007810000 */
[----:B------:R-:W-:-:S02]  /*32e0*/  ISETP.GT.AND P3, PT, R25, 0x29, PT ;  /* 0x000000291900780c */ /* 0x000fc40003f64270 */
        /* <DEDUP_REMOVED lines=8> */
[C---:B------:R-:W-:Y:S02]  /*3370*/  ISETP.GT.AND P6, PT, R25.reuse, 0x31, PT ;  /* 0x000000311900780c */ /* 0x040fe40003fc4270 */
[----:B------:R-:W-:Y:S02]  /*3380*/  FMNMX.FTZ R5, R190, R5, !PT ;  /* 0x00000005be057209 */ /* 0x000fe40007810000 */
[C---:B------:R-:W-:Y:S01]  /*3390*/  ISETP.GT.AND P5, PT, R25.reuse, 0x38, PT ;  /* 0x000000381900780c */ /* 0x040fe20003fa4270 */
[----:B------:R-:W1:Y:S01]  /*33a0*/  MUFU.TANH R54, R54 ;  /* 0x0000003600367308 */ /* 0x000e620000002400 */
[----:B--2---:R-:W-:Y:S02]  /*33b0*/  FSEL R216, R50, -INF , P1 ;  /* 0xff80000032d87808 */ /* 0x004fe40000800000 */
[----:B------:R-:W-:Y:S02]  /*33c0*/  ISETP.GT.AND P3, PT, R25, 0x39, PT ;  /* 0x000000391900780c */ /* 0x000fe40003f64270 */
[----:B------:R-:W-:-:S02]  /*33d0*/  FMNMX.FTZ R5, R216, R5, !PT ;  /* 0x00000005d8057209 */ /* 0x000fc40007810000 */
[----:B------:R-:W-:Y:S01]  /*33e0*/  FMNMX.FTZ R27, R218, R27, !PT ;  /* 0x0000001bda1b7209 */ /* 0x000fe20007810000 */
[----:B------:R-:W2:Y:S01]  /*33f0*/  MUFU.TANH R55, R55 ;  /* 0x0000003700377308 */ /* 0x000ea20000002400 */
[----:B0-----:R-:W-:Y:S02]  /*3400*/  FSEL R214, R51, -INF , P6 ;  /* 0xff80000033d67808 */ /* 0x001fe40003000000 */
[----:B------:R-:W-:Y:S02]  /*3410*/  ISETP.GT.AND P1, PT, R25, 0x40, PT ;  /* 0x000000401900780c */ /* 0x000fe40003f24270 */
[----:B------:R-:W-:Y:S02]  /*3420*/  FMNMX.FTZ R5, R214, R5, !PT ;  /* 0x00000005d6057209 */ /* 0x000fe40007810000 */
[----:B------:R-:W-:Y:S01]  /*3430*/  FMNMX.FTZ R27, R208, R27, !PT ;  /* 0x0000001bd01b7209 */ /* 0x000fe20007810000 */
[----:B------:R-:W0:Y:S01]  /*3440*/  MUFU.TANH R58, R58 ;  /* 0x0000003a003a7308 */ /* 0x000e220000002400 */
[----:B-1----:R-:W-:-:S02]  /*3450*/  FSEL R212, R54, -INF , P5 ;  /* 0xff80000036d47808 */ /* 0x002fc40002800000 */
[----:B------:R-:W-:Y:S02]  /*3460*/  ISETP.GT.AND P6, PT, R25, 0x41, PT ;  /* 0x000000411900780c */ /* 0x000fe40003fc4270 */
[----:B------:R-:W-:Y:S02]  /*3470*/  FMNMX.FTZ R5, R212, R5, !PT ;  /* 0x00000005d4057209 */ /* 0x000fe40007810000 */
[----:B------:R-:W-:Y:S01]  /*3480*/  FMNMX.FTZ R27, R192, R27, !PT ;  /* 0x0000001bc01b7209 */ /* 0x000fe20007810000 */
        /* <DEDUP_REMOVED lines=17> */
[----:B------:R-:W-:Y:S02]  /*35a0*/  FMNMX.FTZ R36, R170, R27, !PT ;  /* 0x0000001baa247209 */ /* 0x000fe40007810000 */
[----:B------:R-:W-:-:S03]  /*35b0*/  FMNMX.FTZ R5, R198, R5, !PT ;  /* 0x00000005c6057209 */ /* 0x000fc60007810000 */
[----:B------:R-:W2:Y:S01]  /*35c0*/  MUFU.TANH R66, R66 ;  /* 0x0000004200427308 */ /* 0x000ea20000002400 */
[----:B0-----:R-:W-:-:S04]  /*35d0*/  FSEL R204, R63, -INF , P3 ;  /* 0xff8000003fcc7808 */ /* 0x001fc80001800000 */
[----:B------:R-:W-:-:S03]  /*35e0*/  FMNMX.FTZ R5, R204, R5, !PT ;  /* 0x00000005cc057209 */ /* 0x000fc60007810000 */
[----:B------:R-:W0:Y:S01]  /*35f0*/  MUFU.TANH R68, R68 ;  /* 0x0000004400447308 */ /* 0x000e220000002400 */
[----:B-1----:R-:W-:Y:S01]  /*3600*/  FSEL R180, R69, -INF , P2 ;  /* 0xff80000045b47808 */ /* 0x002fe20001000000 */
[----:B------:R1:W-:Y:S01]  /*3610*/  BAR.SYNC.DEFER_BLOCKING R224, 0x100 ;  /* 0x000400e00000751d */ /* 0x0003e20000010000 */
[----:B------:R-:W-:-:S05]  /*3620*/  ISETP.GT.AND P2, PT, R25, 0x51, PT ;  /* 0x000000511900780c */ /* 0x000fca0003f44270 */
[----:B------:R-:W3:Y:S01]  /*3630*/  MUFU.TANH R67, R67 ;  /* 0x0000004300437308 */ /* 0x000ee20000002400 */
[----:B--2---:R-:W-:Y:S02]  /*3640*/  FSEL R176, R66, -INF , P1 ;  /* 0xff80000042b07808 */ /* 0x004fe40000800000 */
[----:B------:R-:W-:Y:S02]  /*3650*/  ISETP.GT.AND P1, PT, R25, 0x58, PT ;  /* 0x000000581900780c */ /* 0x000fe40003f24270 */
[----:B------:R-:W-:-:S03]  /*3660*/  FMNMX.FTZ R5, R176, R5, !PT ;  /* 0x00000005b0057209 */ /* 0x000fc60007810000 */
[----:B------:R-:W2:Y:S01]  /*3670*/  MUFU.TANH R70, R70 ;  /* 0x0000004600467308 */ /* 0x000ea20000002400 */
[----:B0-----:R-:W-:-:S04]  /*3680*/  FSEL R173, R68, -INF , P4 ;  /* 0xff80000044ad7808 */ /* 0x001fc80002000000 */
[----:B------:R-:W-:-:S03]  /*3690*/  FMNMX.FTZ R27, R173, R36, !PT ;  /* 0x00000024ad1b7209 */ /* 0x000fc60007810000 */
[----:B------:R-:W0:Y:S01]  /*36a0*/  MUFU.TANH R71, R71 ;  /* 0x0000004700477308 */ /* 0x000e220000002400 */
[----:B---3--:R-:W-:Y:S02]  /*36b0*/  FSEL R172, R67, -INF , P2 ;  /* 0xff80000043ac7808 */ /* 0x008fe40001000000 */
[----:B------:R-:W-:Y:S02]  /*36c0*/  ISETP.GT.AND P2, PT, R25, 0x59, PT ;  /* 0x000000591900780c */ /* 0x000fe40003f44270 */
[----:B------:R-:W-:Y:S02]  /*36d0*/  FMNMX.FTZ R5, R172, R5, !PT ;  /* 0x00000005ac057209 */ /* 0x000fe40007810000 */
[----:B------:R-:W-:Y:S02]  /*36e0*/  FMNMX.FTZ R27, R180, R27, !PT ;  /* 0x0000001bb41b7209 */ /* 0x000fe40007810000 */
[----:B--2---:R-:W-:-:S03]  /*36f0*/  FSEL R174, R70, -INF , P1 ;  /* 0xff80000046ae7808 */ /* 0x004fc60000800000 */
[----:B------:R-:W2:Y:S01]  /*3700*/  SHFL.BFLY PT, R36, R27, 0x2, 0x1f ;  /* 0x0c401f001b247f89 */ /* 0x000ea200000e0000 */
[----:B------:R-:W-:Y:S02]  /*3710*/  FMNMX.FTZ R5, R174, R5, !PT ;  /* 0x00000005ae057209 */ /* 0x000fe40007810000 */
[----:B0-----:R-:W-:-:S04]  /*3720*/  FSEL R178, R71, -INF , P2 ;  /* 0xff80000047b27808 */ /* 0x001fc80001000000 */
[----:B------:R-:W-:-:S05]  /*3730*/  FMNMX.FTZ R5, R178, R5, !PT ;  /* 0x00000005b2057209 */ /* 0x000fca0007810000 */
[----:B------:R-:W0:Y:S01]  /*3740*/  SHFL.BFLY PT, R38, R5, 0x2, 0x1f ;  /* 0x0c401f0005267f89 */ /* 0x000e2200000e0000 */
[----:B--2---:R-:W-:-:S05]  /*3750*/  FMNMX.FTZ R36, R27, R36, !PT ;  /* 0x000000241b247209 */ /* 0x004fca0007810000 */
[----:B------:R-:W2:Y:S01]  /*3760*/  SHFL.BFLY PT, R25, R36, 0x1, 0x1f ;  /* 0x0c201f0024197f89 */ /* 0x000ea200000e0000 */
[----:B0-----:R-:W-:-:S05]  /*3770*/  FMNMX.FTZ R38, R5, R38, !PT ;  /* 0x0000002605267209 */ /* 0x001fca0007810000 */
[----:B------:R-:W0:Y:S01]  /*3780*/  SHFL.BFLY PT, R153, R38, 0x1, 0x1f ;  /* 0x0c201f0026997f89 */ /* 0x000e2200000e0000 */
[----:B--2---:R-:W-:-:S04]  /*3790*/  FMNMX.FTZ R152, R36, R25, !PT ;  /* 0x0000001924987209 */ /* 0x004fc80007810000 */
[C---:B------:R-:W-:Y:S01]  /*37a0*/  FSETP.NEU.FTZ.AND P1, PT, R152.reuse, -INF , PT ;  /* 0xff8000009800780b */ /* 0x040fe20003f3d000 */
[----:B------:R-:W-:-:S05]  /*37b0*/  FMUL.FTZ R175, R152, UR10 ;  /* 0x0000000a98af7c20 */ /* 0x000fca0008410000 */
[----:B------:R-:W-:Y:S02]  /*37c0*/  FSEL R175, R175, RZ, P1 ;  /* 0x000000ffafaf7208 */ /* 0x000fe40000800000 */
[----:B0-----:R-:W-:-:S03]  /*37d0*/  FMNMX.FTZ R153, R38, R153, !PT ;  /* 0x0000009926997209 */ /* 0x001fc60007810000 */
[--C-:B------:R-:W-:Y:S01]  /*37e0*/  FFMA.FTZ R5, R4, UR10, -R175.reuse ;  /* 0x0000000a04057c23 */ /* 0x100fe200080108af */
[--C-:B------:R-:W-:Y:S01]  /*37f0*/  FFMA.FTZ R0, R0, UR10, -R175.reuse ;  /* 0x0000000a00007c23 */ /* 0x100fe200080108af */
[--C-:B------:R-:W-:Y:S01]  /*3800*/  FFMA.FTZ R4, R26, UR10, -R175.reuse ;  /* 0x0000000a1a047c23 */ /* 0x100fe200080108af */
[C---:B------:R-:W-:Y:S01]  /*3810*/  FSETP.NEU.FTZ.AND P1, PT, R153.reuse, -INF , PT ;  /* 0xff8000009900780b */ /* 0x040fe20003f3d000 */
[----:B------:R-:W-:Y:S01]  /*3820*/  FMUL.FTZ R177, R153, UR10 ;  /* 0x0000000a99b17c20 */ /* 0x000fe20008410000 */
[--C-:B------:R-:W-:Y:S01]  /*3830*/  FFMA.FTZ R155, R28, UR10, -R175.reuse ;  /* 0x0000000a1c9b7c23 */ /* 0x100fe200080108af */
[----:B------:R-:W-:Y:S01]  /*3840*/  MUFU.EX2 R5, R5 ;  /* 0x0000000500057308 */ /* 0x000fe20000000800 */
[--C-:B------:R-:W-:Y:S01]  /*3850*/  FFMA.FTZ R169, R164, UR10, -R175.reuse ;  /* 0x0000000aa4a97c23 */ /* 0x100fe200080108af */
[--C-:B------:R-:W-:Y:S01]  /*3860*/  FFMA.FTZ R165, R168, UR10, -R175.reuse ;  /* 0x0000000aa8a57c23 */ /* 0x100fe200080108af */
[----:B------:R-:W-:Y:S01]  /*3870*/  FSEL R177, R177, RZ, P1 ;  /* 0x000000ffb1b17208 */ /* 0x000fe20000800000 */
[--C-:B------:R-:W-:Y:S01]  /*3880*/  FFMA.FTZ R162, R162, UR10, -R175.reuse ;  /* 0x0000000aa2a27c23 */ /* 0x100fe200080108af */
[--C-:B------:R-:W-:Y:S01]  /*3890*/  FFMA.FTZ R166, R166, UR10, -R175.reuse ;  /* 0x0000000aa6a67c23 */ /* 0x100fe200080108af */
[--C-:B------:R-:W-:Y:S01]  /*38a0*/  FFMA.FTZ R179, R179, UR10, -R175.reuse ;  /* 0x0000000ab3b37c23 */ /* 0x100fe200080108af */
[----:B------:R-:W-:Y:S01]  /*38b0*/  FFMA.FTZ R184, R184, UR10, -R175 ;  /* 0x0000000ab8b87c23 */ /* 0x000fe200080108af */
        /* <DEDUP_REMOVED lines=8> */
[----:B------:R-:W-:Y:S01]  /*3940*/  FFMA.FTZ R171, R189, UR10, -R177 ;  /* 0x0000000abdab7c23 */ /* 0x000fe200080108b1 */
[--C-:B------:R-:W-:Y:S01]  /*3950*/  FFMA.FTZ R183, R188, UR10, -R175.reuse ;  /* 0x0000000abcb77c23 */ /* 0x100fe200080108af */
[----:B------:R-:W-:Y:S01]  /*3960*/  FFMA.FTZ R188, R186, UR10, -R175 ;  /* 0x0000000ababc7c23 */ /* 0x000fe200080108af */
[--C-:B------:R-:W-:Y:S01]  /*3970*/  FFMA.FTZ R181, R181, UR10, -R177.reuse ;  /* 0x0000000ab5b57c23 */ /* 0x100fe200080108b1 */
[----:B------:R-:W-:Y:S01]  /*3980*/  MUFU.EX2 R4, R4 ;  /* 0x0000000400047308 */ /* 0x000fe20000000800 */
[--C-:B------:R-:W-:Y:S01]  /*3990*/  FFMA.FTZ R186, R187, UR10, -R177.reuse ;  /* 0x0000000abbba7c23 */ /* 0x100fe200080108b1 */
[--C-:B------:R-:W-:Y:S01]  /*39a0*/  FFMA.FTZ R185, R185, UR10, -R177.reuse ;  /* 0x0000000ab9b97c23 */ /* 0x100fe200080108b1 */
[----:B------:R-:W-:Y:S01]  /*39b0*/  FFMA.FTZ R190, R190, UR10, -R177 ;  /* 0x0000000abebe7c23 */ /* 0x000fe200080108b1 */
[--C-:B------:R-:W-:Y:S01]  /*39c0*/  FFMA.FTZ R187, R228, UR10, -R175.reuse ;  /* 0x0000000ae4bb7c23 */ /* 0x100fe200080108af */
[--C-:B------:R-:W-:Y:S01]  /*39d0*/  FFMA.FTZ R226, R226, UR10, -R175.reuse ;  /* 0x0000000ae2e27c23 */ /* 0x100fe200080108af */
[--C-:B------:R-:W-:Y:S01]  /*39e0*/  FFMA.FTZ R189, R220, UR10, -R175.reuse ;  /* 0x0000000adcbd7c23 */ /* 0x100fe200080108af */
[----:B------:R-:W-:Y:S01]  /*39f0*/  FFMA.FTZ R218, R218, UR10, -R175 ;  /* 0x0000000adada7c23 */ /* 0x000fe200080108af */
[----:B------:R-:W2:Y:S01]  /*3a00*/  MUFU.EX2 R155, R155 ;  /* 0x0000009b009b7308 */ /* 0x000ea20000000800 */
[----:B0-----:R-:W-:Y:S01]  /*3a10*/  F2FP.F16.F32.PACK_AB R156, R5, R0 ;  /* 0x00000000059c723e */ /* 0x001fe200000000ff */
        /* <DEDUP_REMOVED lines=14> */
[----:B------:R-:W0:Y:S01]  /*3b00*/  MUFU.EX2 R161, R161 ;  /* 0x000000a100a17308 */ /* 0x000e220000000800 */
[----:B--2---:R-:W-:Y:S01]  /*3b10*/  F2FP.F16.F32.PACK_AB R158, R155, R4 ;  /* 0x000000049b9e723e */ /* 0x004fe200000000ff */
        /* <DEDUP_REMOVED lines=8> */
[----:B------:R-:W-:-:S04]  /*3ba0*/  FADD.FTZ R5, R0, R5 ;  /* 0x0000000500057221 */ /* 0x000fc80000010000 */
[----:B------:R-:W-:Y:S02]  /*3bb0*/  FADD.FTZ R4, R4, R5 ;  /* 0x0000000504047221 */ /* 0x000fe40000010000 */
[----:B------:R-:W2:Y:S01]  /*3bc0*/  MUFU.EX2 R163, R163 ;  /* 0x000000a300a37308 */ /* 0x000ea20000000800 */
[----:B0-----:R-:W-:Y:S01]  /*3bd0*/  F2FP.F16.F32.PACK_AB R157, R161, R154 ;  /* 0x0000009aa19d723e */ /* 0x001fe200000000ff */
[----:B------:R-:W-:Y:S01]  /*3be0*/  FADD.FTZ R161, R154, R161 ;  /* 0x000000a19aa17221 */ /* 0x000fe20000010000 */
[----:B------:R-:W-:-:S05]  /*3bf0*/  FADD.FTZ R155, R155, R4 ;  /* 0x000000049b9b7221 */ /* 0x000fca0000010000 */
[----:B------:R-:W-:Y:S08]  /*3c00*/  MUFU.EX2 R162, R162 ;  /* 0x000000a200a27308 */ /* 0x000ff00000000800 */
[----:B------:R-:W0:Y:S01]  /*3c10*/  MUFU.EX2 R165, R165 ;  /* 0x000000a500a57308 */ /* 0x000e220000000800 */
[----:B--2---:R-:W-:Y:S01]  /*3c20*/  F2FP.F16.F32.PACK_AB R159, R163, R160 ;  /* 0x000000a0a39f723e */ /* 0x004fe200000000ff */
[----:B------:R-:W-:-:S03]  /*3c30*/  FADD.FTZ R160, R160, R161 ;  /* 0x000000a1a0a07221 */ /* 0x000fc60000010000 */
[----:B------:R-:W-:Y:S01]  /*3c40*/  WARPGROUP.ARRIVE ;  /* 0x00000000000079c5 */ /* 0x000fe20000000000 */
[----:B------:R-:W-:Y:S02]  /*3c50*/  FADD.FTZ R163, R163, R160 ;  /* 0x000000a0a3a37221 */ /* 0x000fe40000010000 */
[----:B------:R-:W-:Y:S03]  /*3c60*/  MUFU.EX2 R166, R166 ;  /* 0x000000a600a67308 */ /* 0x000fe60000000800 */
[----:B------:R-:W-:Y:S01]  /*3c70*/  HGMMA.64x256x16.F32 R24, R156, gdesc[UR4].tnspB, RZ, !UPT, gsb0 ;  /* 0x43e000049c187df0 */ /* 0x000fe2000c0008ff */
[----:B------:R-:W-:Y:S01]  /*3c80*/  UIADD3 UR6, UR60, 0x80, URZ ;  /* 0x000000803c067890 */ /* 0x000fe2000fffe03f */
[----:B------:R-:W-:-:S03]  /*3c90*/  UMOV UR7, 0x40000040 ;  /* 0x4000004000077882 */ /* 0x000fc60000000000 */
[----:B------:R-:W-:Y:S08]  /*3ca0*/  MUFU.EX2 R169, R169 ;  /* 0x000000a900a97308 */ /* 0x000ff00000000800 */
[----:B------:R-:W-:Y:S08]  /*3cb0*/  MUFU.EX2 R164, R164 ;  /* 0x000000a400a47308 */ /* 0x000ff00000000800 */
[----:B------:R-:W2:Y:S08]  /*3cc0*/  MUFU.EX2 R167, R167 ;  /* 0x000000a700a77308 */ /* 0x000eb00000000800 */
[----:B------:R-:W-:Y:S08]  /*3cd0*/  MUFU.EX2 R168, R168 ;  /* 0x000000a800a87308 */ /* 0x000ff00000000800 */
[----:B------:R-:W3:Y:S08]  /*3ce0*/  MUFU.EX2 R171, R171 ;  /* 0x000000ab00ab7308 */ /* 0x000ef00000000800 */
[----:B------:R-:W-:Y:S08]  /*3cf0*/  MUFU.EX2 R179, R179 ;  /* 0x000000b300b37308 */ /* 0x000ff00000000800 */
[----:B------:R-:W4:Y:S08]  /*3d00*/  MUFU.EX2 R184, R184 ;  /* 0x000000b800b87308 */ /* 0x000f300000000800 */
[----:B------:R-:W-:Y:S08]  /*3d10*/  MUFU.EX2 R183, R183 ;  /* 0x000000b700b77308 */ /* 0x000ff00000000800 */
[----:B------:R-:W-:Y:S08]  /*3d20*/  MUFU.EX2 R188, R188 ;  /* 0x000000bc00bc7308 */ /* 0x000ff00000000800 */
[----:B------:R-:W-:Y:S08]  /*3d30*/  MUFU.EX2 R181, R181 ;  /* 0x000000b500b57308 */ /* 0x000ff00000000800 */
[----:B------:R-:W5:Y:S08]  /*3d40*/  MUFU.EX2 R186, R186 ;  /* 0x000000ba00ba7308 */ /* 0x000f700000000800 */
        /* <DEDUP_REMOVED lines=24> */
[----:B0-----:R-:W-:Y:S01]  /*3ed0*/  F2FP.F16.F32.PACK_AB R156, R165, R162 ;  /* 0x000000a2a59c723e */ /* 0x001fe200000000ff */
[----:B------:R-:W-:Y:S01]  /*3ee0*/  FADD.FTZ R162, R162, R155 ;  /* 0x0000009ba2a27221 */ /* 0x000fe20000010000 */
[----:B--2---:R-:W-:Y:S01]  /*3ef0*/  F2FP.F16.F32.PACK_AB R157, R167, R164 ;  /* 0x000000a4a79d723e */ /* 0x004fe200000000ff */
[----:B------:R-:W-:Y:S01]  /*3f00*/  FADD.FTZ R164, R164, R163 ;  /* 0x000000a3a4a47221 */ /* 0x000fe20000010000 */
[----:B------:R-:W-:Y:S01]  /*3f10*/  F2FP.F16.F32.PACK_AB R158, R169, R166 ;  /* 0x000000a6a99e723e */ /* 0x000fe200000000ff */
[----:B------:R-:W0:Y:S01]  /*3f20*/  MUFU.EX2 R172, R172 ;  /* 0x000000ac00ac7308 */ /* 0x000e220000000800 */
[----:B---3--:R-:W-:Y:S01]  /*3f30*/  F2FP.F16.F32.PACK_AB R159, R171, R168 ;  /* 0x000000a8ab9f723e */ /* 0x008fe200000000ff */
        /* <DEDUP_REMOVED lines=11> */
[----:B------:R-:W2:Y:S01]  /*3ff0*/  MUFU.EX2 R177, R177 ;  /* 0x000000b100b17308 */ /* 0x000ea20000000800 */
[----:B------:R-:W-:Y:S02]  /*4000*/  WARPGROUP.DEPBAR.LE gsb0, 0x0 ;  /* 0x00008000000079c5 */ /* 0x000fe40000010000 */
[----:B----4-:R-:W-:Y:S01]  /*4010*/  F2FP.F16.F32.PACK_AB R156, R184, R179 ;  /* 0x000000b3b89c723e */ /* 0x010fe200000000ff */
[----:B------:R-:W-:Y:S01]  /*4020*/  FADD.FTZ R179, R179, R166 ;  /* 0x000000a6b3b37221 */ /* 0x000fe20000010000 */
[----:B-----5:R-:W-:Y:S01]  /*4030*/  F2FP.F16.F32.PACK_AB R157, R186, R181 ;  /* 0x000000b5ba9d723e */ /* 0x020fe200000000ff */
        /* <DEDUP_REMOVED lines=50> */
[C---:B0-----:R-:W-:Y:S01]  /*4360*/  F2FP.F16.F32.PACK_AB R157, R172.reuse, R175 ;  /* 0x000000afac9d723e */ /* 0x041fe200000000ff */
[----:B------:R-:W-:Y:S01]  /*4370*/  FADD.FTZ R175, R175, R198 ;  /* 0x000000c6afaf7221 */ /* 0x000fe20000010000 */
[----:B------:R-:W-:Y:S01]  /*4380*/  F2FP.F16.F32.PACK_AB R158, R173, R170 ;  /* 0x000000aaad9e723e */ /* 0x000fe200000000ff */
[----:B------:R-:W-:Y:S01]  /*4390*/  FADD.FTZ R203, R203, R182 ;  /* 0x000000b6cbcb7221 */ /* 0x000fe20000010000 */
[----:B--2---:R-:W-:Y:S01]  /*43a0*/  F2FP.F16.F32.PACK_AB R159, R177, R174 ;  /* 0x000000aeb19f723e */ /* 0x004fe200000000ff */
        /* <DEDUP_REMOVED lines=10> */
.L_x_4715:
[----:B------:R-:W-:Y:S01]  /*4450*/  UISETP.NE.AND UP0, UPT, UR57, URZ, UPT ;  /* 0x0000003f3900728c */ /* 0x000fe2000bf05270 */
[----:B------:R-:W-:Y:S01]  /*4460*/  R2UR UR7, R223 ;  /* 0x00000000df0772ca */ /* 0x000fe200000e0000 */
[----:B------:R-:W0:Y:S01]  /*4470*/  S2UR UR14, SR_CgaCtaId ;  /* 0x00000000000e79c3 */ /* 0x000e220000008800 */
[----:B------:R-:W-:-:S08]  /*4480*/  MOV R5, RZ ;  /* 0x000000ff00057202 */ /* 0x000fd00000000f00 */
[----:B------:R-:W-:Y:S01]  /*4490*/  @UP0 ULDC UR4, c[0x0][0x44c] ;  /* 0x0001130000040ab9 */ /* 0x000fe20000000800 */
[----:B------:R-:W-:Y:S01]  /*44a0*/  @UP0 ULDC UR6, c[0x0][0x450] ;  /* 0x0001140000060ab9 */ /* 0x000fe20000000800 */
[----:B------:R-:W-:-:S04]  /*44b0*/  UIMAD.WIDE.U32 UR4, UR38, UR4, URZ ;  /* 0x00000004260472a5 */ /* 0x000fc8000f8e003f */
[----:B------:R-:W-:Y:S02]  /*44c0*/  @UP0 USHF.R.U32.HI UR38, URZ, UR6, UR5 ;  /* 0x000000063f260299 */ /* 0x000fe40008011605 */
[----:B------:R-:W-:Y:S02]  /*44d0*/  UIADD3 UR6, UR61, 0x32460, URZ ;  /* 0x000324603d067890 */ /* 0x000fe4000fffe03f */
[----:B------:R-:W-:Y:S02]  /*44e0*/  UIADD3 UR4, UR38, -UR11, UR42 ;  /* 0x8000000b26047290 */ /* 0x000fe4000fffe02a */
[----:B------:R-:W-:Y:S02]  /*44f0*/  UIADD3 UR38, UR43, -0x2, URZ ;  /* 0xfffffffe2b267890 */ /* 0x000fe4000fffe03f */
[----:B------:R-:W-:Y:S02]  /*4500*/  UIMAD.WIDE UR4, UR4, 0x2aaaaaab, URZ ;  /* 0x2aaaaaab040478a5 */ /* 0x000fe4000f8e023f */
[----:B0-----:R-:W-:-:S02]  /*4510*/  UPRMT UR6, UR14, 0x654, UR6 ;  /* 0x000006540e067896 */ /* 0x001fc40008000006 */
[----:B------:R-:W-:-:S04]  /*4520*/  USHF.R.U32.HI UR4, URZ, 0x1f, UR5 ;  /* 0x0000001f3f047899 */ /* 0x000fc80008011605 */
[----:B------:R-:W-:-:S03]  /*4530*/  ULEA.HI.SX32 UR4, UR5, UR4, 0x1c ;  /* 0x0000000405047291 */ /* 0x000fc6000f8fe23f */
[----:B------:R-:W-:Y:S01]  /*4540*/  SYNCS.ARRIVE.TRANS64.RED.A1T0 RZ, [UR6], RZ ;  /* 0x000000ffffff79a7 */ /* 0x000fe20008100406 */
[----:B------:R-:W-:-:S04]  /*4550*/  UISETP.LT.AND UP0, UPT, UR7, UR4, UPT ;  /* 0x000000040700728c */ /* 0x000fc8000bf01270 */
[----:B------:R-:W-:-:S03]  /*4560*/  USEL UR56, UR7, UR4, !UP0 ;  /* 0x0000000407387287 */ /* 0x000fc6000c000000 */
[----:B------:R-:W-:Y:S01]  /*4570*/  UMOV UR4, URZ ;  /* 0x0000003f00047c82 */ /* 0x000fe20008000000 */
[----:B------:R-:W-:-:S06]  /*4580*/  UISETP.GE.AND UP0, UPT, UR38, UR56, UPT ;  /* 0x000000382600728c */ /* 0x000fcc000bf06270 */
[----:B------:R-:W-:-:S13]  /*4590*/  PLOP3.LUT P1, PT, PT, PT, UP0, 0x80, 0x0 ;  /* 0x000000000000781c */ /* 0x000fda0003f2f008 */
[----:B------:R-:W-:Y:S05]  /*45a0*/  @!P1 BRA `(.L_x_4716) ;  /* 0x0000003000e49947 */ /* 0x000fea0003800000 */
[----:B------:R-:W-:Y:S01]  /*45b0*/  IMAD.MOV.U32 R201, RZ, RZ, R153 ;  /* 0x000000ffffc97224 */ /* 0x000fe200078e0099 */
[----:B------:R-:W-:Y:S01]  /*45c0*/  UMOV UR7, UR38 ;  /* 0x0000002600077c82 */ /* 0x000fe20008000000 */
[----:B------:R-:W-:Y:S01]  /*45d0*/  IMAD.MOV.U32 R202, RZ, RZ, R152 ;  /* 0x000000ffffca7224 */ /* 0x000fe200078e0098 */
[----:B------:R-:W-:Y:S01]  /*45e0*/  UMOV UR4, URZ ;  /* 0x0000003f00047c82 */ /* 0x000fe20008000000 */
[----:B------:R-:W-:-:S07]  /*45f0*/  IMAD.MOV.U32 R5, RZ, RZ, RZ ;  /* 0x000000ffff057224 */ /* 0x000fce00078e00ff */
.L_x_4727:
[----:B------:R-:W-:-:S04]  /*4600*/  UIADD3 UR4, UR4, 0x1, URZ ;  /* 0x0000000104047890 */ /* 0x000fc8000fffe03f */
[----:B------:R-:W-:-:S04]  /*4610*/  UISETP.NE.AND UP0, UPT, UR4, 0x2, UPT ;  /* 0x000000020400788c */ /* 0x000fc8000bf05270 */
[----:B------:R-:W-:Y:S02]  /*4620*/  USEL UR5, URZ, 0x1, UP0 ;  /* 0x000000013f057887 */ /* 0x000fe40008000000 */
[----:B------:R-:W-:-:S04]  /*4630*/  USEL UR4, UR4, URZ, UP0 ;  /* 0x0000003f04047287 */ /* 0x000fc80008000000 */
[----:B------:R-:W-:Y:S01]  /*4640*/  LOP3.LUT R5, R5, UR5, RZ, 0x3c, !PT ;  /* 0x0000000505057c12 */ /* 0x000fe2000f8e3cff */
[----:B------:R-:W-:Y:S07]  /*4650*/  @!P0 BRA `(.L_x_4717) ;  /* 0x0000000000048947 */ /* 0x000fee0003800000 */
[----:B------:R-:W-:Y:S01]  /*4660*/  BPT.TRAP 0x1 ;  /* 0x000000040000795c */ /* 0x000fe20000300000 */
.L_x_4717:
[----:B------:R-:W-:Y:S01]  /*4670*/  ULEA UR5, UR4, UR61, 0x3 ;  /* 0x0000003d04057291 */ /* 0x000fe2000f8e183f */
[----:B------:R-:W-:-:S08]  /*4680*/  SHF.L.U32 R20, R5, 0x1f, RZ ;  /* 0x0000001f05147819 */ /* 0x000fd000000006ff */
[----:B------:R0:W1:Y:S01]  /*4690*/  SYNCS.PHASECHK.TRANS64.TRYWAIT P1, [UR5+0x32430], R20 ;  /* 0x03243014ff0075a7 */ /* 0x0000620008020145 */
[----:B------:R-:W-:Y:S05]  /*46a0*/  @!P0 BRA `(.L_x_4718) ;  /* 0x0000000000048947 */ /* 0x000fea0003800000 */
[----:B------:R-:W-:Y:S01]  /*46b0*/  BPT.TRAP 0x1 ;  /* 0x000000040000795c */ /* 0x000fe20000300000 */
.L_x_4718:
[----:B-1----:R-:W-:Y:S05]  /*46c0*/  @P1 BRA `(.L_x_4719) ;  /* 0x0000000000081947 */ /* 0x002fea0003800000 */
[----:B------:R-:W1:Y:S02]  /*46d0*/  SYNCS.PHASECHK.TRANS64.TRYWAIT P1, [UR5+0x32430], R20 ;  /* 0x03243014ff0075a7 */ /* 0x000e640008020145 */
[----:B-1----:R-:W-:Y:S05]  /*46e0*/  @!P1 BRA `(.L_x_4720) ;  /* 0x000000d000949947 */ /* 0x002fea0003800000 */
.L_x_4719:
        /* <DEDUP_REMOVED lines=51> */
.L_x_4721:
[----:B------:R1:W2:Y:S01]  /*4a20*/  SYNCS.PHASECHK.TRANS64.TRYWAIT P1, [UR5+0x32450], R20 ;  /* 0x03245014ff0075a7 */ /* 0x0002a20008020145 */
[----:B------:R-:W-:Y:S05]  /*4a30*/  @!P0 BRA `(.L_x_4722) ;  /* 0x0000000000048947 */ /* 0x000fea0003800000 */
[----:B------:R-:W-:Y:S01]  /*4a40*/  BPT.TRAP 0x1 ;  /* 0x000000040000795c */ /* 0x000fe20000300000 */
.L_x_4722:
[----:B--2---:R-:W-:Y:S05]  /*4a50*/  @P1 BRA `(.L_x_4723) ;  /* 0x0000000000081947 */ /* 0x004fea0003800000 */
[----:B------:R-:W2:Y:S02]  /*4a60*/  SYNCS.PHASECHK.TRANS64.TRYWAIT P1, [UR5+0x32450], R20 ;  /* 0x03245014ff0075a7 */ /* 0x000ea40008020145 */
[----:B--2---:R-:W-:Y:S05]  /*4a70*/  @!P1 BRA `(.L_x_4724) ;  /* 0x000000cc00c89947 */ /* 0x004fea0003800000 */
.L_x_4723:
[----:B012---:R-:W-:Y:S01]  /*4a80*/  MOV R20, UR45 ;  /* 0x0000002d00147c02 */ /* 0x007fe20008000f00 */
[----:B------:R-:W-:Y:S01]  /*4a90*/  UIMAD UR6, UR4, 0xc00, UR39 ;  /* 0x00000c00040678a4 */ /* 0x000fe2000f8e0227 */
[----:B------:R-:W-:Y:S01]  /*4aa0*/  MOV R203, UR44 ;  /* 0x0000002c00cb7c02 */ /* 0x000fe20008000f00 */
[----:B------:R-:W-:Y:S01]  /*4ab0*/  WARPGROUP.ARRIVE ;  /* 0x00000000000079c5 */ /* 0x000fe20000000000 */
[----:B------:R-:W-:Y:S01]  /*4ac0*/  R2UR UR44, R8 ;  /* 0x00000000082c72ca */ /* 0x000fe200000e0000 */
[----:B------:R-:W-:Y:S01]  /*4ad0*/  UMOV UR47, 0x40000040 ;  /* 0x40000040002f7882 */ /* 0x000fe20000000000 */
[----:B------:R-:W-:Y:S01]  /*4ae0*/  R2UR UR45, R9 ;  /* 0x00000000092d72ca */ /* 0x000fe200000e0000 */
[----:B------:R-:W-:Y:S01]  /*4af0*/  UIADD3 UR10, UR6, 0x2, URZ ;  /* 0x00000002060a7890 */ /* 0x000fe2000fffe03f */
[----:B------:R-:W-:Y:S01]  /*4b00*/  MOV R204, UR49 ;  /* 0x0000003100cc7c02 */ /* 0x000fe20008000f00 */
[----:B------:R-:W-:Y:S01]  /*4b10*/  UMOV UR46, UR6 ;  /* 0x00000006002e7c82 */ /* 0x000fe20008000000 */
[----:B------:R-:W-:Y:S01]  /*4b20*/  MOV R205, UR48 ;  /* 0x0000003000cd7c02 */ /* 0x000fe20008000f00 */
[----:B------:R-:W-:Y:S01]  /*4b30*/  UMOV UR51, 0x40000040 ;  /* 0x4000004000337882 */ /* 0x000fe20000000000 */
[----:B------:R-:W-:Y:S01]  /*4b40*/  R2UR UR48, R6 ;  /* 0x00000000063072ca */ /* 0x000fe200000e0000 */
[----:B------:R-:W-:Y:S01]  /*4b50*/  UMOV UR55, 0x40000040 ;  /* 0x4000004000377882 */ /* 0x000fe20000000000 */
[----:B------:R-:W-:Y:S01]  /*4b60*/  R2UR UR49, R7 ;  /* 0x00000000073172ca */ /* 0x000fe200000e0000 */
[----:B------:R-:W-:Y:S01]  /*4b70*/  UMOV UR50, UR10 ;  /* 0x0000000a00327c82 */ /* 0x000fe20008000000 */
[----:B------:R-:W-:Y:S01]  /*4b80*/  MOV R206, UR53 ;  /* 0x0000003500ce7c02 */ /* 0x000fe20008000f00 */
[----:B------:R-:W-:Y:S01]  /*4b90*/  UIADD3 UR10, UR6, 0x4, URZ ;  /* 0x00000004060a7890 */ /* 0x000fe2000fffe03f */
[----:B------:R-:W-:Y:S01]  /*4ba0*/  MOV R207, UR52 ;  /* 0x0000003400cf7c02 */ /* 0x000fe20008000f00 */
[----:B------:R-:W-:Y:S01]  /*4bb0*/  HGMMA.64x96x16.F32 R152, gdesc[UR44], R152, gsb0 ;  /* 0x016000002c9879f0 */ /* 0x000fe20008000898 */
[----:B------:R-:W-:Y:S01]  /*4bc0*/  R2UR UR52, R2 ;  /* 0x00000000023472ca */ /* 0x000fe200000e0000 */
[----:B------:R-:W-:Y:S01]  /*4bd0*/  UMOV UR59, 0x40000040 ;  /* 0x40000040003b7882 */ /* 0x000fe20000000000 */
[----:B------:R-:W-:Y:S01]  /*4be0*/  R2UR UR53, R3 ;  /* 0x00000000033572ca */ /* 0x000fe200000e0000 */
[----:B------:R-:W-:Y:S01]  /*4bf0*/  UMOV UR11, 0x40000040 ;  /* 0x40000040000b7882 */ /* 0x000fe20000000000 */
[----:B------:R-:W-:Y:S01]  /*4c00*/  UMOV UR54, UR10 ;  /* 0x0000000a00367c82 */ /* 0x000fe20008000000 */
[----:B------:R-:W-:Y:S01]  /*4c10*/  MOV R209, UR57 ;  /* 0x0000003900d17c02 */ /* 0x000fe20008000f00 */
[----:B------:R-:W-:Y:S01]  /*4c20*/  UIADD3 UR10, UR6, 0x6, URZ ;  /* 0x00000006060a7890 */ /* 0x000fe2000fffe03f */
[----:B------:R-:W-:Y:S01]  /*4c30*/  MOV R210, UR56 ;  /* 0x0000003800d27c02 */ /* 0x000fe20008000f00 */
[----:B------:R-:W-:Y:S01]  /*4c40*/  UIADD3 UR14, UR6, 0x302, URZ ;  /* 0x00000302060e7890 */ /* 0x000fe2000fffe03f */
[----:B------:R-:W-:Y:S01]  /*4c50*/  R2UR UR56, R18 ;  /* 0x00000000123872ca */ /* 0x000fe200000e0000 */
[----:B------:R-:W-:Y:S01]  /*4c60*/  UMOV UR15, 0x40000040 ;  /* 0x40000040000f7882 */ /* 0x000fe20000000000 */
[----:B------:R-:W-:Y:S01]  /*4c70*/  R2UR UR57, R19 ;  /* 0x00000000133972ca */ /* 0x000fe200000e0000 */
[----:B------:R-:W-:Y:S01]  /*4c80*/  UIADD3 UR18, UR6, 0x304, URZ ;  /* 0x0000030406127890 */ /* 0x000fe2000fffe03f */
[----:B------:R-:W-:Y:S01]  /*4c90*/  MOV R208, UR58 ;  /* 0x0000003a00d07c02 */ /* 0x000fe20008000f00 */
[----:B------:R-:W-:Y:S01]  /*4ca0*/  UMOV UR58, UR10 ;  /* 0x0000000a003a7c82 */ /* 0x000fe20008000000 */
[----:B------:R-:W-:Y:S01]  /*4cb0*/  UIADD3 UR10, UR6, 0x300, URZ ;  /* 0x00000300060a7890 */ /* 0x000fe2000fffe03f */
[----:B------:R-:W-:Y:S01]  /*4cc0*/  R2UR UR45, R20 ;  /* 0x00000000142d72ca */ /* 0x000fe200000e0000 */
[----:B------:R-:W-:Y:S01]  /*4cd0*/  UMOV UR19, 0x40000040 ;  /* 0x4000004000137882 */ /* 0x000fe20000000000 */
[----:B------:R-:W-:Y:S01]  /*4ce0*/  UIADD3 UR22, UR6, 0x306, URZ ;  /* 0x0000030606167890 */ /* 0x000fe2000fffe03f */
[----:B------:R-:W-:Y:S01]  /*4cf0*/  R2UR UR44, R203 ;  /* 0x00000000cb2c72ca */ /* 0x000fe200000e0000 */
[----:B------:R-:W-:Y:S01]  /*4d00*/  UMOV UR23, 0x40000040 ;  /* 0x4000004000177882 */ /* 0x000fe20000000000 */
[----:B------:R-:W-:Y:S01]  /*4d10*/  UIADD3 UR26, UR6, 0x600, URZ ;  /* 0x00000600061a7890 */ /* 0x000fe2000fffe03f */
[----:B------:R-:W0:Y:S01]  /*4d20*/  S2R R211, SR_TID.X ;  /* 0x0000000000d37919 */ /* 0x000e220000002100 */
        /* <DEDUP_REMOVED lines=25> */
[----:B------:R-:W-:Y:S01]  /*4ec0*/  UIADD3 UR6, UR6, 0x906, URZ ;  /* 0x0000090606067890 */ /* 0x000fe2000fffe03f */
[----:B------:R-:W-:Y:S02]  /*4ed0*/  WARPGROUP.DEPBAR.LE gsb0, 0x0 ;  /* 0x00008000000079c5 */ /* 0x000fe40000010000 */
[----:B------:R-:W-:-:S06]  /*4ee0*/  WARPGROUP.ARRIVE ;  /* 0x00000000000079c5 */ /* 0x000fcc0000000000 */
[----:B------:R-:W-:Y:S01]  /*4ef0*/  HGMMA.64x96x16.F32 R152, gdesc[UR56], R152, gsb0 ;  /* 0x01600000389879f0 */ /* 0x000fe20008000898 */
[----:B------:R-:W-:Y:S01]  /*4f00*/  R2UR UR56, R16 ;  /* 0x00000000103872ca */ /* 0x000fe200000e0000 */
[----:B------:R-:W-:Y:S01]  /*4f10*/  UMOV UR58, UR6 ;  /* 0x00000006003a7c82 */ /* 0x000fe20008000000 */
        /* <DEDUP_REMOVED lines=37> */
[----:B------:R-:W-:Y:S01]  /*5170*/  HGMMA.64x96x16.F32 R152, gdesc[UR56], R152, gsb0 ;  /* 0x01600000389879f0 */ /* 0x000fe20008000898 */
[----:B------:R-:W-:Y:S02]  /*5180*/  R2UR UR58, R208 ;  /* 0x00000000d03a72ca */ /* 0x000fe400000e0000 */
[----:B------:R-:W-:Y:S02]  /*5190*/  R2UR UR57, R209 ;  /* 0x00000000d13972ca */ /* 0x000fe400000e0000 */
[----:B------:R-:W-:Y:S01]  /*51a0*/  R2UR UR56, R210 ;  /* 0x00000000d23872ca */ /* 0x000fe200000e0000 */
[----:B------:R-:W-:Y:S02]  /*51b0*/  WARPGROUP.DEPBAR.LE gsb0, 0x0 ;  /* 0x00008000000079c5 */ /* 0x000fe40000010000 */
[----:B------:R0:W-:Y:S06]  /*51c0*/  BAR.ARV R20, 0x100 ;  /* 0x000400140000751d */ /* 0x0001ec0000002000 */
[----:B------:R-:W-:Y:S06]  /*51d0*/  @!P0 BRA `(.L_x_4725) ;  /* 0x0000000000048947 */ /* 0x000fec0003800000 */
[----:B------:R-:W-:Y:S01]  /*51e0*/  BPT.TRAP 0x1 ;  /* 0x000000040000795c */ /* 0x000fe20000300000 */
.L_x_4725:
[----:B------:R-:W-:Y:S01]  /*51f0*/  UISETP.NE.AND UP0, UPT, UR57, URZ, UPT ;  /* 0x0000003f3900728c */ /* 0x000fe2000bf05270 */
[----:B------:R-:W1:Y:S01]  /*5200*/  S2UR UR14, SR_CgaCtaId ;  /* 0x00000000000e79c3 */ /* 0x000e620000008800 */
[----:B------:R-:W-:Y:S01]  /*5210*/  ULDC UR6, c[0x0][0xad0] ;  /* 0x0002b40000067ab9 */ /* 0x000fe20000000800 */
[----:B------:R-:W-:Y:S01]  /*5220*/  ULDC UR11, c[0x0][0x2f0] ;  /* 0x0000bc00000b7ab9 */ /* 0x000fe20000000800 */
[----:B------:R-:W-:Y:S01]  /*5230*/  FMUL.FTZ R218, R158, UR6 ;  /* 0x000000069eda7c20 */ /* 0x000fe20008410000 */
[----:B------:R-:W-:Y:S01]  /*5240*/  FMUL.FTZ R221, R155, UR6 ;  /* 0x000000069bdd7c20 */ /* 0x000fe20008410000 */
[----:B------:R-:W-:Y:S01]  /*5250*/  PLOP3.LUT P1, PT, PT, PT, UP0, 0x80, 0x0 ;  /* 0x000000000000781c */ /* 0x000fe20003f2f008 */
[----:B------:R-:W-:Y:S01]  /*5260*/  FMUL.FTZ R155, R156, UR6 ;  /* 0x000000069c9b7c20 */ /* 0x000fe20008410000 */
[----:B------:R-:W-:Y:S01]  /*5270*/  PLOP3.LUT P2, PT, PT, PT, UP0, 0x80, 0x0 ;  /* 0x000000000000781c */ /* 0x000fe20003f4f008 */
[----:B------:R-:W-:Y:S01]  /*5280*/  FMUL.FTZ R156, R157, UR6 ;  /* 0x000000069d9c7c20 */ /* 0x000fe20008410000 */
[----:B------:R-:W-:Y:S01]  /*5290*/  MOV R157, R200 ;  /* 0x000000c8009d7202 */ /* 0x000fe20000000f00 */
[----:B------:R-:W-:Y:S01]  /*52a0*/  @UP0 ULDC UR10, c[0x0][0x44c] ;  /* 0x00011300000a0ab9 */ /* 0x000fe20000000800 */
[----:B------:R-:W-:Y:S01]  /*52b0*/  FMUL.FTZ R219, R159, UR6 ;  /* 0x000000069fdb7c20 */ /* 0x000fe20008410000 */
[----:B------:R-:W-:Y:S01]  /*52c0*/  FMUL.FTZ R206, R152, UR6 ;  /* 0x0000000698ce7c20 */ /* 0x000fe20008410000 */
[----:B------:R-:W-:Y:S01]  /*52d0*/  FMUL.FTZ R211, R180, UR6 ;  /* 0x00000006b4d37c20 */ /* 0x000fe20008410000 */
[----:B------:R-:W-:Y:S01]  /*52e0*/  FMUL.FTZ R161, R161, UR6 ;  /* 0x00000006a1a17c20 */ /* 0x000fe20008410000 */
[----:B------:R-:W-:Y:S01]  /*52f0*/  FMUL.FTZ R204, R175, UR6 ;  /* 0x00000006afcc7c20 */ /* 0x000fe20008410000 */
[----:B------:R-:W-:Y:S01]  /*5300*/  FMUL.FTZ R180, R187, UR6 ;  /* 0x00000006bbb47c20 */ /* 0x000fe20008410000 */
[----:B------:R-:W-:Y:S01]  /*5310*/  FMUL.FTZ R208, R165, UR6 ;  /* 0x00000006a5d07c20 */ /* 0x000fe20008410000 */
[----:B------:R-:W-:Y:S01]  /*5320*/  @P1 IMAD.HI.U32 R158, R200, UR10, RZ ;  /* 0x0000000ac89e1c27 */ /* 0x000fe2000f8e00ff */
[----:B------:R-:W-:-:S03]  /*5330*/  @UP0 ULDC UR10, c[0x0][0x450] ;  /* 0x00011400000a0ab9 */ /* 0x000fc60000000800 */
[----:B------:R-:W-:Y:S01]  /*5340*/  FMUL.FTZ R165, R183, UR6 ;  /* 0x00000006b7a57c20 */ /* 0x000fe20008410000 */
[----:B------:R-:W-:Y:S01]  /*5350*/  FMUL.FTZ R205, R153, UR6 ;  /* 0x0000000699cd7c20 */ /* 0x000fe20008410000 */
[----:B------:R-:W-:Y:S01]  /*5360*/  IMAD.MOV.U32 R175, RZ, RZ, -0x2 ;  /* 0xfffffffeffaf7424 */ /* 0x000fe200078e00ff */
[----:B------:R-:W-:Y:S01]  /*5370*/  @P2 SHF.R.U32.HI R157, RZ, UR10, R158 ;  /* 0x0000000aff9d2c19 */ /* 0x000fe2000801169e */
[----:B------:R-:W-:Y:S01]  /*5380*/  UMOV UR10, 0x1 ;  /* 0x00000001000a7882 */ /* 0x000fe20000000000 */
[----:B------:R-:W-:Y:S01]  /*5390*/  FMUL.FTZ R183, R185, UR6 ;  /* 0x00000006b9b77c20 */ /* 0x000fe20008410000 */
[----:B------:R-:W-:Y:S01]  /*53a0*/  UIMAD UR10, UR7, -0x60, UR10 ;  /* 0xffffffa0070a78a4 */ /* 0x000fe2000f8e020a */
[----:B------:R-:W-:Y:S01]  /*53b0*/  FMUL.FTZ R207, R164, UR6 ;  /* 0x00000006a4cf7c20 */ /* 0x000fe20008410000 */
[----:B------:R-:W2:Y:S01]  /*53c0*/  SHFL.IDX PT, R159, R157, RZ, 0x1c1f ;  /* 0x001c1fff9d9f7589 */ /* 0x000ea200000e0000 */
[----:B------:R-:W-:Y:S01]  /*53d0*/  FMUL.FTZ R185, R189, UR6 ;  /* 0x00000006bdb97c20 */ /* 0x000fe20008410000 */
[----:B------:R-:W3:Y:S01]  /*53e0*/  MUFU.TANH R206, R206 ;  /* 0x000000ce00ce7308 */ /* 0x000ee20000002400 */
[----:B------:R-:W-:Y:S01]  /*53f0*/  FMUL.FTZ R209, R173, UR6 ;  /* 0x00000006add17c20 */ /* 0x000fe20008410000 */
[----:B------:R-:W4:Y:S01]  /*5400*/  SHFL.IDX PT, R187, R157, 0x1, 0x1c1f ;  /* 0x003c1f009dbb7f89 */ /* 0x000f2200000e0000 */
[----:B------:R-:W-:-:S02]  /*5410*/  IMAD.U32 R189, RZ, RZ, UR11 ;  /* 0x0000000bffbd7e24 */ /* 0x000fc4000f8e00ff */
[----:B------:R-:W-:Y:S01]  /*5420*/  FMUL.FTZ R216, R163, UR6 ;  /* 0x00000006a3d87c20 */ /* 0x000fe20008410000 */
[----:B------:R-:W-:Y:S02]  /*5430*/  IMAD R158, R222, R175, UR10 ;  /* 0x0000000ade9e7e24 */ /* 0x000fe4000f8e02af */
[----:B------:R-:W-:Y:S01]  /*5440*/  FMUL.FTZ R163, R168, UR6 ;  /* 0x00000006a8a37c20 */ /* 0x000fe20008410000 */
[----:B------:R-:W-:Y:S01]  /*5450*/  FMUL.FTZ R176, R176, UR6 ;  /* 0x00000006b0b07c20 */ /* 0x000fe20008410000 */
[----:B------:R-:W5:Y:S01]  /*5460*/  MUFU.TANH R161, R161 ;  /* 0x000000a100a17308 */ /* 0x000f620000002400 */
[----:B------:R-:W-:Y:S02]  /*5470*/  IMAD R158, R189, UR58, R158 ;  /* 0x0000003abd9e7c24 */ /* 0x000fe4000f8e029e */
[----:B------:R-:W-:Y:S01]  /*5480*/  FMUL.FTZ R220, R154, UR6 ;  /* 0x000000069adc7c20 */ /* 0x000fe20008410000 */
[----:B------:R-:W-:Y:S01]  /*5490*/  ULDC UR10, c[0x0][0x288] ;  /* 0x0000a200000a7ab9 */ /* 0x000fe20000000800 */
        /* <DEDUP_REMOVED lines=10> */
[--C-:B--2---:R-:W-:Y:S01]  /*5540*/  IADD3 R166, R159, -UR10, R158.reuse ;  /* 0x8000000a9fa67c10 */ /* 0x104fe2000fffe09e */
[----:B------:R-:W-:Y:S01]  /*5550*/  FMUL.FTZ R217, R162, UR6 ;  /* 0x00000006a2d97c20 */ /* 0x000fe20008410000 */
[----:B------:R-:W2:Y:S01]  /*5560*/  MUFU.TANH R155, R155 ;  /* 0x0000009b009b7308 */ /* 0x000ea20000002400 */
[----:B------:R-:W-:Y:S01]  /*5570*/  FMUL.FTZ R175, R197, UR6 ;  /* 0x00000006c5af7c20 */ /* 0x000fe20008410000 */
[----:B------:R-:W-:Y:S01]  /*5580*/  ISETP.GT.AND P1, PT, R166, RZ, PT ;  /* 0x000000ffa600720c */ /* 0x000fe20003f24270 */
[----:B------:R-:W-:Y:S01]  /*5590*/  FMUL.FTZ R210, R184, UR6 ;  /* 0x00000006b8d27c20 */ /* 0x000fe20008410000 */
[----:B------:R-:W-:Y:S01]  /*55a0*/  ISETP.GT.AND P4, PT, R166, 0x11, PT ;  /* 0x00000011a600780c */ /* 0x000fe20003f84270 */
[----:B------:R-:W-:Y:S01]  /*55b0*/  FMUL.FTZ R203, R174, UR6 ;  /* 0x00000006aecb7c20 */ /* 0x000fe20008410000 */
[----:B------:R-:W-:Y:S01]  /*55c0*/  ISETP.GT.AND P6, PT, R166, 0x1, PT ;  /* 0x00000001a600780c */ /* 0x000fe20003fc4270 */
[----:B------:R-:W-:Y:S01]  /*55d0*/  FMUL.FTZ R184, R188, UR6 ;  /* 0x00000006bcb87c20 */ /* 0x000fe20008410000 */
[----:B------:R-:W1:Y:S01]  /*55e0*/  MUFU.TANH R207, R207 ;  /* 0x000000cf00cf7308 */ /* 0x000e620000002400 */
[----:B---3--:R-:W-:Y:S01]  /*55f0*/  FSEL R159, R206, -INF , P1 ;  /* 0xff800000ce9f7808 */ /* 0x008fe20000800000 */
[----:B------:R-:W-:Y:S01]  /*5600*/  FMUL.FTZ R174, R196, UR6 ;  /* 0x00000006c4ae7c20 */ /* 0x000fe20008410000 */
[C---:B------:R-:W-:Y:S01]  /*5610*/  ISETP.GT.AND P5, PT, R166.reuse, 0x8, PT ;  /* 0x00000008a600780c */ /* 0x040fe20003fa4270 */
[----:B------:R-:W-:Y:S01]  /*5620*/  FMUL.FTZ R162, R179, UR6 ;  /* 0x00000006b3a27c20 */ /* 0x000fe20008410000 */
[----:B------:R-:W-:Y:S01]  /*5630*/  ISETP.GT.AND P1, PT, R166, 0x18, PT ;  /* 0x00000018a600780c */ /* 0x000fe20003f24270 */
[----:B------:R-:W-:Y:S01]  /*5640*/  FMUL.FTZ R179, R186, UR6 ;  /* 0x00000006bab37c20 */ /* 0x000fe20008410000 */
[----:B-----5:R-:W-:Y:S01]  /*5650*/  FSEL R206, R161, -INF , P4 ;  /* 0xff800000a1ce7808 */ /* 0x020fe20002000000 */
[----:B------:R-:W3:Y:S01]  /*5660*/  MUFU.TANH R209, R209 ;  /* 0x000000d100d17308 */ /* 0x000ee20000002400 */
[----:B------:R-:W-:Y:S01]  /*5670*/  ISETP.GT.AND P4, PT, R166, 0x29, PT ;  /* 0x00000029a600780c */ /* 0x000fe20003f84270 */
[----:B------:R-:W-:Y:S01]  /*5680*/  FMUL.FTZ R168, R194, UR6 ;  /* 0x00000006c2a87c20 */ /* 0x000fe20008410000 */
[----:B----4-:R-:W-:Y:S01]  /*5690*/  IADD3 R214, R187, -UR10, R158 ;  /* 0x8000000abbd67c10 */ /* 0x010fe2000fffe09e */
[----:B------:R-:W-:Y:S01]  /*56a0*/  FMUL.FTZ R152, R170, UR6 ;  /* 0x00000006aa987c20 */ /* 0x000fe20008410000 */
[----:B0-----:R-:W-:Y:S01]  /*56b0*/  FSEL R158, R205, -INF , P6 ;  /* 0xff800000cd9e7808 */ /* 0x001fe20003000000 */
[----:B------:R-:W-:Y:S01]  /*56c0*/  FMUL.FTZ R169, R195, UR6 ;  /* 0x00000006c3a97c20 */ /* 0x000fe20008410000 */
[----:B------:R-:W-:Y:S01]  /*56d0*/  ISETP.GT.AND P6, PT, R166, 0x19, PT ;  /* 0x00000019a600780c */ /* 0x000fe20003fc4270 */
[----:B------:R-:W0:Y:S01]  /*56e0*/  MUFU.TANH R208, R208 ;  /* 0x000000d000d07308 */ /* 0x000e220000002400 */
[----:B--2---:R-:W-:Y:S01]  /*56f0*/  FSEL R157, R155, -INF , P5 ;  /* 0xff8000009b9d7808 */ /* 0x004fe20002800000 */
[----:B------:R-:W-:Y:S01]  /*5700*/  FMUL.FTZ R181, R190, UR6 ;  /* 0x00000006beb57c20 */ /* 0x000fe20008410000 */
[----:B-1----:R-:W-:Y:S01]  /*5710*/  FSEL R207, R207, -INF , P1 ;  /* 0xff800000cfcf7808 */ /* 0x002fe20000800000 */
[----:B------:R-:W-:Y:S01]  /*5720*/  FMUL.FTZ R170, R198, UR6 ;  /* 0x00000006c6aa7c20 */ /* 0x000fe20008410000 */
[----:B------:R-:W-:Y:S01]  /*5730*/  ISETP.GT.AND P5, PT, R166, 0x20, PT ;  /* 0x00000020a600780c */ /* 0x000fe20003fa4270 */
[----:B------:R-:W-:Y:S01]  /*5740*/  FMUL.FTZ R164, R182, UR6 ;  /* 0x00000006b6a47c20 */ /* 0x000fe20008410000 */
[----:B------:R-:W-:Y:S01]  /*5750*/  ISETP.GT.AND P1, PT, R166, 0x30, PT ;  /* 0x00000030a600780c */ /* 0x000fe20003f24270 */
[----:B------:R-:W1:Y:S01]  /*5760*/  MUFU.TANH R163, R163 ;  /* 0x000000a300a37308 */ /* 0x000e620000002400 */
[----:B---3--:R-:W-:Y:S01]  /*5770*/  FSEL R197, R209, -INF , P4 ;  /* 0xff800000d1c57808 */ /* 0x008fe20002000000 */
[----:B------:R-:W-:Y:S01]  /*5780*/  FMUL.FTZ R213, R199, UR6 ;  /* 0x00000006c7d57c20 */ /* 0x000fe20008410000 */
[----:B------:R-:W-:Y:S01]  /*5790*/  ISETP.GT.AND P4, PT, R214, RZ, PT ;  /* 0x000000ffd600720c */ /* 0x000fe20003f84270 */
[----:B------:R-:W-:Y:S01]  /*57a0*/  FMUL.FTZ R182, R191, UR6 ;  /* 0x00000006bfb67c20 */ /* 0x000fe20008410000 */
[----:B------:R-:W-:Y:S01]  /*57b0*/  ISETP.GT.AND P2, PT, R166, 0x9, PT ;  /* 0x00000009a600780c */ /* 0x000fe20003f44270 */
[----:B------:R-:W-:Y:S01]  /*57c0*/  FMUL.FTZ R172, R192, UR6 ;  /* 0x00000006c0ac7c20 */ /* 0x000fe20008410000 */
[----:B------:R-:W-:Y:S01]  /*57d0*/  ISETP.GT.AND P3, PT, R166, 0x10, PT ;  /* 0x00000010a600780c */ /* 0x000fe20003f64270 */
[----:B------:R-:W2:Y:S01]  /*57e0*/  MUFU.TANH R176, R176 ;  /* 0x000000b000b07308 */ /* 0x000ea20000002400 */
[----:B0-----:R-:W-:Y:S01]  /*57f0*/  FSEL R208, R208, -INF , P6 ;  /* 0xff800000d0d07808 */ /* 0x001fe20003000000 */
[----:B------:R-:W-:Y:S01]  /*5800*/  FMUL.FTZ R173, R193, UR6 ;  /* 0x00000006c1ad7c20 */ /* 0x000fe20008410000 */
[----:B------:R-:W-:Y:S01]  /*5810*/  ISETP.GT.AND P6, PT, R166, 0x31, PT ;  /* 0x00000031a600780c */ /* 0x000fe20003fc4270 */
[----:B------:R-:W-:Y:S01]  /*5820*/  ULDC UR10, c[0x0][0xa80] ;  /* 0x0002a000000a7ab9 */ /* 0x000fe20000000800 */
[----:B------:R-:W-:-:S02]  /*5830*/  UIADD3 UR11, UR5, 0x32440, URZ ;  /* 0x00032440050b7890 */ /* 0x000fc4000fffe03f */
[----:B------:R-:W-:Y:S01]  /*5840*/  UIMAD UR6, UR4, 0xc00, UR60 ;  /* 0x00000c00040678a4 */ /* 0x000fe2000f8e023c */
[----:B------:R-:W0:Y:S01]  /*5850*/  MUFU.TANH R220, R220 ;  /* 0x000000dc00dc7308 */ /* 0x000e220000002400 */
[----:B-1----:R-:W-:Y:S01]  /*5860*/  FSEL R196, R163, -INF , P5 ;  /* 0xff800000a3c47808 */ /* 0x002fe20002800000 */
[----:B------:R-:W-:Y:S01]  /*5870*/  UPRMT UR11, UR14, 0x654, UR11 ;  /* 0x000006540e0b7896 */ /* 0x000fe2000800000b */
[----:B------:R-:W-:Y:S01]  /*5880*/  ISETP.GT.AND P5, PT, R166, 0x38, PT ;  /* 0x00000038a600780c */ /* 0x000fe20003fa4270 */
[----:B------:R-:W-:Y:S02]  /*5890*/  UMOV UR15, 0x40000040 ;  /* 0x40000040000f7882 */ /* 0x000fe40000000000 */
[----:B------:R-:W-:Y:S02]  /*58a0*/  UMOV UR14, UR6 ;  /* 0x00000006000e7c82 */ /* 0x000fe40008000000 */
[----:B------:R-:W1:Y:S01]  /*58b0*/  MUFU.TANH R156, R156 ;  /* 0x0000009c009c7308 */ /* 0x000e620000002400 */
[----:B--2---:R-:W-:-:S02]  /*58c0*/  FSEL R188, R176, -INF , P1 ;  /* 0xff800000b0bc7808 */ /* 0x004fc40000800000 */
[----:B------:R-:W-:Y:S01]  /*58d0*/  ISETP.GT.AND P1, PT, R214, 0x1, PT ;  /* 0x00000001d600780c */ /* 0x000fe20003f24270 */
[----:B------:R-:W-:Y:S04]  /*58e0*/  SYNCS.ARRIVE.TRANS64.RED.A1T0 RZ, [UR11], RZ ;  /* 0x000000ffffff79a7 */ /* 0x000fe8000810040b */
[----:B------:R-:W2:Y:S01]  /*58f0*/  MUFU.TANH R177, R177 ;  /* 0x000000b100b17308 */ /* 0x000ea20000002400 */
[----:B0-----:R-:W-:Y:S02]  /*5900*/  FSEL R163, R220, -INF , P4 ;  /* 0xff800000dca37808 */ /* 0x001fe40002000000 */
[----:B------:R-:W-:Y:S02]  /*5910*/  ISETP.GT.AND P4, PT, R214, 0x10, PT ;  /* 0x00000010d600780c */ /* 0x000fe40003f84270 */
[----:B------:R-:W-:-:S03]  /*5920*/  FMNMX.FTZ R176, R163, R201, !PT ;  /* 0x000000c9a3b07209 */ /* 0x000fc60007810000 */
[----:B------:R-:W0:Y:S01]  /*5930*/  MUFU.TANH R221, R221 ;  /* 0x000000dd00dd7308 */ /* 0x000e220000002400 */
[----:B-1----:R-:W-:Y:S02]  /*5940*/  FSEL R156, R156, -INF , P2 ;  /* 0xff8000009c9c7808 */ /* 0x002fe40001000000 */
[----:B------:R-:W-:-:S05]  /*5950*/  ISETP.GT.AND P2, PT, R166, 0x21, PT ;  /* 0x00000021a600780c */ /* 0x000fca0003f44270 */
[----:B------:R-:W1:Y:S01]  /*5960*/  MUFU.TANH R160, R160 ;  /* 0x000000a000a07308 */ /* 0x000e620000002400 */
[----:B--2---:R-:W-:Y:S02]  /*5970*/  FSEL R186, R177, -INF , P6 ;  /* 0xff800000b1ba7808 */ /* 0x004fe40003000000 */
[----:B------:R-:W-:-:S05]  /*5980*/  ISETP.GT.AND P6, PT, R214, 0x8, PT ;  /* 0x00000008d600780c */ /* 0x000fca0003fc4270 */
[----:B------:R-:W2:Y:S01]  /*5990*/  MUFU.TANH R167, R167 ;  /* 0x000000a700a77308 */ /* 0x000ea20000002400 */
[----:B0-----:R-:W-:Y:S02]  /*59a0*/  FSEL R155, R221, -INF , P1 ;  /* 0xff800000dd9b7808 */ /* 0x001fe40000800000 */
[----:B------:R-:W-:-:S05]  /*59b0*/  ISETP.GT.AND P1, PT, R214, 0x18, PT ;  /* 0x00000018d600780c */ /* 0x000fca0003f24270 */
[----:B------:R-:W0:Y:S01]  /*59c0*/  MUFU.TANH R211, R211 ;  /* 0x000000d300d37308 */ /* 0x000e220000002400 */
[----:B-1----:R-:W-:Y:S02]  /*59d0*/  FSEL R205, R160, -INF , P3 ;  /* 0xff800000a0cd7808 */ /* 0x002fe40001800000 */
[----:B------:R-:W-:-:S05]  /*59e0*/  ISETP.GT.AND P3, PT, R166, 0x28, PT ;  /* 0x00000028a600780c */ /* 0x000fca0003f64270 */
[----:B------:R-:W1:Y:S01]  /*59f0*/  MUFU.TANH R218, R218 ;  /* 0x000000da00da7308 */ /* 0x000e620000002400 */
[----:B--2---:R-:W-:Y:S02]  /*5a00*/  FSEL R194, R167, -INF , P2 ;  /* 0xff800000a7c27808 */ /* 0x004fe40001000000 */
[----:B------:R-:W-:Y:S02]  /*5a10*/  FMNMX.FTZ R167, R155, R176, !PT ;  /* 0x000000b09ba77209 */ /* 0x000fe40007810000 */
[----:B------:R-:W-:-:S03]  /*5a20*/  ISETP.GT.AND P2, PT, R166, 0x39, PT ;  /* 0x00000039a600780c */ /* 0x000fc60003f44270 */
[----:B------:R-:W2:Y:S01]  /*5a30*/  MUFU.TANH R219, R219 ;  /* 0x000000db00db7308 */ /* 0x000ea20000002400 */
[----:B0-----:R-:W-:Y:S02]  /*5a40*/  FSEL R187, R211, -INF , P5 ;  /* 0xff800000d3bb7808 */ /* 0x001fe40002800000 */
[----:B------:R-:W-:-:S05]  /*5a50*/  ISETP.GT.AND P5, PT, R214, 0x9, PT ;  /* 0x00000009d600780c */ /* 0x000fca0003fa4270 */
[----:B------:R-:W0:Y:S01]  /*5a60*/  MUFU.TANH R171, R171 ;  /* 0x000000ab00ab7308 */ /* 0x000e220000002400 */
[----:B-1----:R-:W-:Y:S02]  /*5a70*/  FSEL R160, R218, -INF , P6 ;  /* 0xff800000daa07808 */ /* 0x002fe40003000000 */
[----:B------:R-:W-:Y:S02]  /*5a80*/  ISETP.GT.AND P6, PT, R214, 0x21, PT ;  /* 0x00000021d600780c */ /* 0x000fe40003fc4270 */
[----:B------:R-:W-:Y:S02]  /*5a90*/  FMNMX.FTZ R176, R160, R167, !PT ;  /* 0x000000a7a0b07209 */ /* 0x000fe40007810000 */
[----:B------:R-:W-:Y:S01]  /*5aa0*/  FMNMX.FTZ R167, R159, R202, !PT ;  /* 0x000000ca9fa77209 */ /* 0x000fe20007810000 */
[----:B------:R-:W1:Y:S01]  /*5ab0*/  MUFU.TANH R178, R178 ;  /* 0x000000b200b27308 */ /* 0x000e620000002400 */
[----:B--2---:R-:W-:Y:S02]  /*5ac0*/  FSEL R161, R219, -INF , P5 ;  /* 0xff800000dba17808 */ /* 0x004fe40002800000 */
[----:B------:R-:W-:-:S02]  /*5ad0*/  ISETP.GT.AND P5, PT, R214, 0x20, PT ;  /* 0x00000020d600780c */ /* 0x000fc40003fa4270 */
[----:B------:R-:W-:-:S03]  /*5ae0*/  FMNMX.FTZ R176, R161, R176, !PT ;  /* 0x000000b0a1b07209 */ /* 0x000fc60007810000 */
        /* <DEDUP_REMOVED lines=8> */
[----:B------:R-:W-:Y:S02]  /*5b70*/  ISETP.GT.AND P4, PT, R214, 0x28, PT ;  /* 0x00000028d600780c */ /* 0x000fe40003f84270 */
[----:B------:R-:W-:Y:S02]  /*5b80*/  FMNMX.FTZ R171, R209, R176, !PT ;  /* 0x000000b0d1ab7209 */ /* 0x000fe40007810000 */
[----:B------:R-:W-:Y:S01]  /*5b90*/  FMNMX.FTZ R176, R158, R167, !PT ;  /* 0x000000a79eb07209 */ /* 0x000fe20007810000 */
[----:B------:R-:W2:Y:S01]  /*5ba0*/  MUFU.TANH R215, R215 ;  /* 0x000000d700d77308 */ /* 0x000ea20000002400 */
[----:B0-----:R-:W-:Y:S02]  /*5bb0*/  FSEL R178, R210, -INF , P3 ;  /* 0xff800000d2b27808 */ /* 0x001fe40001800000 */
[----:B------:R-:W-:-:S02]  /*5bc0*/  ISETP.GT.AND P3, PT, R214, 0x19, PT ;  /* 0x00000019d600780c */ /* 0x000fc40003f64270 */
[----:B------:R-:W-:-:S03]  /*5bd0*/  FMNMX.FTZ R167, R157, R176, !PT ;  /* 0x000000b09da77209 */ /* 0x000fc60007810000 */
[----:B------:R-:W0:Y:S01]  /*5be0*/  MUFU.TANH R212, R212 ;  /* 0x000000d400d47308 */ /* 0x000e220000002400 */
[----:B-1----:R-:W-:Y:S02]  /*5bf0*/  FSEL R210, R216, -INF , P2 ;  /* 0xff800000d8d27808 */ /* 0x002fe40001000000 */
[----:B------:R-:W-:Y:S02]  /*5c00*/  ISETP.GT.AND P2, PT, R214, 0x29, PT ;  /* 0x00000029d600780c */ /* 0x000fe40003f44270 */
[----:B------:R-:W-:-:S03]  /*5c10*/  FMNMX.FTZ R190, R210, R171, !PT ;  /* 0x000000abd2be7209 */ /* 0x000fc60007810000 */
[----:B------:R-:W1:Y:S01]  /*5c20*/  MUFU.TANH R152, R152 ;  /* 0x0000009800987308 */ /* 0x000e620000002400 */
[----:B--2---:R-:W-:Y:S02]  /*5c30*/  FSEL R211, R215, -INF , P1 ;  /* 0xff800000d7d37808 */ /* 0x004fe40000800000 */
[----:B------:R-:W-:Y:S02]  /*5c40*/  ISETP.GT.AND P1, PT, R214, 0x30, PT ;  /* 0x00000030d600780c */ /* 0x000fe40003f24270 */
[----:B------:R-:W-:-:S03]  /*5c50*/  FMNMX.FTZ R171, R211, R190, !PT ;  /* 0x000000bed3ab7209 */ /* 0x000fc60007810000 */
[----:B------:R-:W2:Y:S01]  /*5c60*/  MUFU.TANH R153, R153 ;  /* 0x0000009900997308 */ /* 0x000ea20000002400 */
[----:B0-----:R-:W-:Y:S02]  /*5c70*/  FSEL R212, R212, -INF , P3 ;  /* 0xff800000d4d47808 */ /* 0x001fe40001800000 */
[----:B------:R-:W-:Y:S02]  /*5c80*/  ISETP.GT.AND P3, PT, R214, 0x31, PT ;  /* 0x00000031d600780c */ /* 0x000fe40003f64270 */
[----:B------:R-:W-:-:S03]  /*5c90*/  FMNMX.FTZ R171, R212, R171, !PT ;  /* 0x000000abd4ab7209 */ /* 0x000fc60007810000 */
[----:B------:R-:W0:Y:S01]  /*5ca0*/  MUFU.TANH R203, R203 ;  /* 0x000000cb00cb7308 */ /* 0x000e220000002400 */
[----:B-1----:R-:W-:Y:S02]  /*5cb0*/  FSEL R198, R152, -INF , P5 ;  /* 0xff80000098c67808 */ /* 0x002fe40002800000 */
[----:B------:R-:W-:Y:S02]  /*5cc0*/  FMNMX.FTZ R152, R156, R167, !PT ;  /* 0x000000a79c987209 */ /* 0x000fe40007810000 */
[----:B------:R-:W-:Y:S02]  /*5cd0*/  FMNMX.FTZ R176, R198, R171, !PT ;  /* 0x000000abc6b07209 */ /* 0x000fe40007810000 */
[----:B------:R-:W-:Y:S01]  /*5ce0*/  ISETP.GT.AND P5, PT, R214, 0x38, PT ;  /* 0x00000038d600780c */ /* 0x000fe20003fa4270 */
[----:B------:R-:W1:Y:S01]  /*5cf0*/  MUFU.TANH R204, R204 ;  /* 0x000000cc00cc7308 */ /* 0x000e620000002400 */
[----:B--2---:R-:W-:Y:S02]  /*5d00*/  FSEL R199, R153, -INF , P6 ;  /* 0xff80000099c77808 */ /* 0x004fe40003000000 */
[----:B------:R-:W-:-:S02]  /*5d10*/  FMNMX.FTZ R153, R205, R152, !PT ;  /* 0x00000098cd997209 */ /* 0x000fc40007810000 */
[----:B------:R-:W-:Y:S02]  /*5d20*/  FMNMX.FTZ R176, R199, R176, !PT ;  /* 0x000000b0c7b07209 */ /* 0x000fe40007810000 */
[----:B------:R-:W-:Y:S01]  /*5d30*/  FMNMX.FTZ R152, R206, R153, !PT ;  /* 0x00000099ce987209 */ /* 0x000fe20007810000 */
[----:B------:R-:W2:Y:S01]  /*5d40*/  MUFU.TANH R154, R154 ;  /* 0x0000009a009a7308 */ /* 0x000ea20000002400 */
[----:B0-----:R-:W-:Y:S02]  /*5d50*/  FSEL R203, R203, -INF , P4 ;  /* 0xff800000cbcb7808 */ /* 0x001fe40002000000 */
[----:B------:R-:W-:Y:S02]  /*5d60*/  FMNMX.FTZ R153, R207, R152, !PT ;  /* 0x00000098cf997209 */ /* 0x000fe40007810000 */
[----:B------:R-:W-:Y:S02]  /*5d70*/  FMNMX.FTZ R167, R203, R176, !PT ;  /* 0x000000b0cba77209 */ /* 0x000fe40007810000 */
[----:B------:R-:W-:Y:S01]  /*5d80*/  FMNMX.FTZ R153, R208, R153, !PT ;  /* 0x00000099d0997209 */ /* 0x000fe20007810000 */
[----:B------:R-:W0:Y:S01]  /*5d90*/  MUFU.TANH R162, R162 ;  /* 0x000000a200a27308 */ /* 0x000e220000002400 */
[----:B-1----:R-:W-:-:S02]  /*5da0*/  FSEL R204, R204, -INF , P2 ;  /* 0xff800000cccc7808 */ /* 0x002fc40001000000 */
        /* <DEDUP_REMOVED lines=8> */
[----:B------:R-:W2:Y:S01]  /*5e30*/  MUFU.TANH R165, R165 ;  /* 0x000000a500a57308 */ /* 0x000ea20000002400 */
[----:B0-----:R-:W-:Y:S02]  /*5e40*/  FSEL R191, R162, -INF , P3 ;  /* 0xff800000a2bf7808 */ /* 0x001fe40001800000 */
[----:B------:R-:W-:Y:S02]  /*5e50*/  ISETP.GT.AND P1, PT, R214, 0x48, PT ;  /* 0x00000048d600780c */ /* 0x000fe40003f24270 */
[----:B------:R-:W-:Y:S02]  /*5e60*/  FMNMX.FTZ R167, R191, R152, !PT ;  /* 0x00000098bfa77209 */ /* 0x000fe40007810000 */
[----:B------:R-:W-:Y:S01]  /*5e70*/  FMNMX.FTZ R152, R194, R153, !PT ;  /* 0x00000099c2987209 */ /* 0x000fe20007810000 */
[----:B------:R-:W0:Y:S01]  /*5e80*/  MUFU.TANH R179, R179 ;  /* 0x000000b300b37308 */ /* 0x000e220000002400 */
[----:B-1----:R-:W-:-:S02]  /*5e90*/  FSEL R192, R164, -INF , P5 ;  /* 0xff800000a4c07808 */ /* 0x002fc40002800000 */
[----:B------:R-:W-:Y:S02]  /*5ea0*/  FMNMX.FTZ R152, R195, R152, !PT ;  /* 0x00000098c3987209 */ /* 0x000fe40007810000 */
[----:B------:R-:W-:Y:S02]  /*5eb0*/  FMNMX.FTZ R154, R192, R167, !PT ;  /* 0x000000a7c09a7209 */ /* 0x000fe40007810000 */
[----:B------:R-:W-:Y:S01]  /*5ec0*/  FMNMX.FTZ R153, R197, R152, !PT ;  /* 0x00000098c5997209 */ /* 0x000fe20007810000 */
[----:B------:R-:W1:Y:S01]  /*5ed0*/  MUFU.TANH R180, R180 ;  /* 0x000000b400b47308 */ /* 0x000e620000002400 */
[----:B--2---:R-:W-:Y:S02]  /*5ee0*/  FSEL R193, R165, -INF , P6 ;  /* 0xff800000a5c17808 */ /* 0x004fe40003000000 */
[----:B------:R-:W-:Y:S02]  /*5ef0*/  FMNMX.FTZ R153, R188, R153, !PT ;  /* 0x00000099bc997209 */ /* 0x000fe40007810000 */
[----:B------:R-:W-:-:S02]  /*5f00*/  FMNMX.FTZ R154, R193, R154, !PT ;  /* 0x0000009ac19a7209 */ /* 0x000fc40007810000 */
[----:B------:R-:W-:Y:S01]  /*5f10*/  ISETP.GT.AND P3, PT, R214, 0x49, PT ;  /* 0x00000049d600780c */ /* 0x000fe20003f64270 */
[----:B------:R-:W2:Y:S01]  /*5f20*/  MUFU.TANH R181, R181 ;  /* 0x000000b500b57308 */ /* 0x000ea20000002400 */
[----:B0-----:R-:W-:Y:S02]  /*5f30*/  FSEL R179, R179, -INF , P4 ;  /* 0xff800000b3b37808 */ /* 0x001fe40002000000 */
[----:B------:R-:W-:Y:S02]  /*5f40*/  FMNMX.FTZ R152, R186, R153, !PT ;  /* 0x00000099ba987209 */ /* 0x000fe40007810000 */
[----:B------:R-:W-:Y:S02]  /*5f50*/  FMNMX.FTZ R165, R179, R154, !PT ;  /* 0x0000009ab3a57209 */ /* 0x000fe40007810000 */
[----:B------:R-:W-:Y:S01]  /*5f60*/  FMNMX.FTZ R152, R187, R152, !PT ;  /* 0x00000098bb987209 */ /* 0x000fe20007810000 */
[----:B------:R-:W0:Y:S01]  /*5f70*/  MUFU.TANH R182, R182 ;  /* 0x000000b600b67308 */ /* 0x000e220000002400 */
[----:B-1----:R-:W-:-:S02]  /*5f80*/  FSEL R180, R180, -INF , P2 ;  /* 0xff800000b4b47808 */ /* 0x002fc40001000000 */
[----:B------:R-:W-:Y:S02]  /*5f90*/  ISETP.GT.AND P5, PT, R214, 0x50, PT ;  /* 0x00000050d600780c */ /* 0x000fe40003fa4270 */
        /* <DEDUP_REMOVED lines=19> */
[----:B------:R-:W-:Y:S02]  /*60d0*/  ISETP.GT.AND P5, PT, R166, 0x49, PT ;  /* 0x00000049a600780c */ /* 0x000fe40003fa4270 */
[----:B------:R-:W-:-:S02]  /*60e0*/  ISETP.GT.AND P4, PT, R214, 0x58, PT ;  /* 0x00000058d600780c */ /* 0x000fc40003f84270 */
[----:B------:R-:W-:Y:S01]  /*60f0*/  FMNMX.FTZ R154, R168, R165, !PT ;  /* 0x000000a5a89a7209 */ /* 0x000fe20007810000 */
[----:B------:R-:W2:Y:S01]  /*6100*/  MUFU.TANH R171, R213 ;  /* 0x000000d500ab7308 */ /* 0x000ea20000002400 */
[----:B0-----:R-:W-:-:S04]  /*6110*/  FSEL R184, R184, -INF , P3 ;  /* 0xff800000b8b87808 */ /* 0x001fc80001800000 */
[----:B------:R-:W-:-:S03]  /*6120*/  FMNMX.FTZ R152, R184, R153, !PT ;  /* 0x00000099b8987209 */ /* 0x000fc60007810000 */
[----:B------:R-:W0:Y:S01]  /*6130*/  MUFU.TANH R172, R172 ;  /* 0x000000ac00ac7308 */ /* 0x000e220000002400 */
[----:B-1----:R-:W-:-:S04]  /*6140*/  FSEL R185, R185, -INF , P5 ;  /* 0xff800000b9b97808 */ /* 0x002fc80002800000 */
[----:B------:R-:W-:-:S03]  /*6150*/  FMNMX.FTZ R153, R185, R152, !PT ;  /* 0x00000098b9997209 */ /* 0x000fc60007810000 */
[----:B------:R-:W1:Y:S01]  /*6160*/  MUFU.TANH R173, R173 ;  /* 0x000000ad00ad7308 */ /* 0x000e620000002400 */
[----:B--2---:R-:W-:Y:S01]  /*6170*/  FSEL R171, R171, -INF , P2 ;  /* 0xff800000abab7808 */ /* 0x004fe20001000000 */
[----:B------:R2:W-:Y:S01]  /*6180*/  BAR.SYNC.DEFER_BLOCKING R224, 0x100 ;  /* 0x000400e00000751d */ /* 0x0005e20000010000 */
[----:B------:R-:W-:-:S05]  /*6190*/  ISETP.GT.AND P2, PT, R166, 0x51, PT ;  /* 0x00000051a600780c */ /* 0x000fca0003f44270 */
[----:B------:R-:W3:Y:S01]  /*61a0*/  MUFU.TANH R169, R169 ;  /* 0x000000a900a97308 */ /* 0x000ee20000002400 */
[----:B0-----:R-:W-:Y:S02]  /*61b0*/  FSEL R172, R172, -INF , P1 ;  /* 0xff800000acac7808 */ /* 0x001fe40000800000 */
[----:B------:R-:W-:Y:S02]  /*61c0*/  ISETP.GT.AND P1, PT, R166, 0x58, PT ;  /* 0x00000058a600780c */ /* 0x000fe40003f24270 */
[----:B------:R-:W-:-:S03]  /*61d0*/  FMNMX.FTZ R152, R172, R153, !PT ;  /* 0x00000099ac987209 */ /* 0x000fc60007810000 */
[----:B------:R-:W0:Y:S01]  /*61e0*/  MUFU.TANH R174, R174 ;  /* 0x000000ae00ae7308 */ /* 0x000e220000002400 */
[----:B-1----:R-:W-:Y:S02]  /*61f0*/  FSEL R173, R173, -INF , P2 ;  /* 0xff800000adad7808 */ /* 0x002fe40001000000 */
[----:B------:R-:W-:Y:S02]  /*6200*/  ISETP.GT.AND P2, PT, R166, 0x59, PT ;  /* 0x00000059a600780c */ /* 0x000fe40003f44270 */
[----:B------:R-:W-:-:S03]  /*6210*/  FMNMX.FTZ R153, R173, R152, !PT ;  /* 0x00000098ad997209 */ /* 0x000fc60007810000 */
[----:B------:R-:W1:Y:S01]  /*6220*/  MUFU.TANH R175, R175 ;  /* 0x000000af00af7308 */ /* 0x000e620000002400 */
[----:B---3--:R-:W-:-:S04]  /*6230*/  FSEL R169, R169, -INF , P6 ;  /* 0xff800000a9a97808 */ /* 0x008fc80003000000 */
[----:B------:R-:W-:-:S03]  /*6240*/  FMNMX.FTZ R165, R169, R154, !PT ;  /* 0x0000009aa9a57209 */ /* 0x000fc60007810000 */
[----:B------:R-:W3:Y:S01]  /*6250*/  MUFU.TANH R170, R170 ;  /* 0x000000aa00aa7308 */ /* 0x000ee20000002400 */
[----:B0-----:R-:W-:-:S04]  /*6260*/  FSEL R174, R174, -INF , P1 ;  /* 0xff800000aeae7808 */ /* 0x001fc80000800000 */
[----:B------:R-:W-:Y:S02]  /*6270*/  FMNMX.FTZ R152, R174, R153, !PT ;  /* 0x00000099ae987209 */ /* 0x000fe40007810000 */
[----:B-1----:R-:W-:-:S04]  /*6280*/  FSEL R175, R175, -INF , P2 ;  /* 0xff800000afaf7808 */ /* 0x002fc80001000000 */
[----:B------:R-:W-:Y:S02]  /*6290*/  FMNMX.FTZ R152, R175, R152, !PT ;  /* 0x00000098af987209 */ /* 0x000fe40007810000 */
[----:B---3--:R-:W-:-:S03]  /*62a0*/  FSEL R170, R170, -INF , P4 ;  /* 0xff800000aaaa7808 */ /* 0x008fc60002000000 */
[----:B------:R-:W0:Y:S01]  /*62b0*/  SHFL.BFLY PT, R153, R152, 0x2, 0x1f ;  /* 0x0c401f0098997f89 */ /* 0x000e2200000e0000 */
[----:B------:R-:W-:-:S04]  /*62c0*/  FMNMX.FTZ R154, R170, R165, !PT ;  /* 0x000000a5aa9a7209 */ /* 0x000fc80007810000 */
[----:B------:R-:W-:-:S05]  /*62d0*/  FMNMX.FTZ R154, R171, R154, !PT ;  /* 0x0000009aab9a7209 */ /* 0x000fca0007810000 */
[----:B------:R-:W1:Y:S01]  /*62e0*/  SHFL.BFLY PT, R165, R154, 0x2, 0x1f ;  /* 0x0c401f009aa57f89 */ /* 0x000e6200000e0000 */
[----:B0-----:R-:W-:Y:S02]  /*62f0*/  FMNMX.FTZ R162, R152, R153, !PT ;  /* 0x0000009998a27209 */ /* 0x001fe40007810000 */
[----:B-1----:R-:W-:-:S03]  /*6300*/  FMNMX.FTZ R164, R154, R165, !PT ;  /* 0x000000a59aa47209 */ /* 0x002fc60007810000 */
[----:B------:R-:W0:Y:S04]  /*6310*/  SHFL.BFLY PT, R165, R162, 0x1, 0x1f ;  /* 0x0c201f00a2a57f89 */ /* 0x000e2800000e0000 */
[----:B------:R-:W1:Y:S01]  /*6320*/  SHFL.BFLY PT, R167, R164, 0x1, 0x1f ;  /* 0x0c201f00a4a77f89 */ /* 0x000e6200000e0000 */
[----:B0-----:R-:W-:-:S04]  /*6330*/  FMNMX.FTZ R152, R162, R165, !PT ;  /* 0x000000a5a2987209 */ /* 0x001fc80007810000 */
[C---:B------:R-:W-:Y:S01]  /*6340*/  FSETP.NEU.FTZ.AND P1, PT, R152.reuse, -INF , PT ;  /* 0xff8000009800780b */ /* 0x040fe20003f3d000 */
[----:B------:R-:W-:Y:S01]  /*6350*/  FMUL.FTZ R177, R152, UR10 ;  /* 0x0000000a98b17c20 */ /* 0x000fe20008410000 */
[----:B-1----:R-:W-:-:S04]  /*6360*/  FMNMX.FTZ R153, R164, R167, !PT ;  /* 0x000000a7a4997209 */ /* 0x002fc80007810000 */
[----:B------:R-:W-:Y:S01]  /*6370*/  FSEL R177, R177, RZ, P1 ;  /* 0x000000ffb1b17208 */ /* 0x000fe20000800000 */
[C---:B------:R-:W-:Y:S01]  /*6380*/  FMUL.FTZ R176, R153.reuse, UR10 ;  /* 0x0000000a99b07c20 */ /* 0x040fe20008410000 */
[----:B------:R-:W-:-:S03]  /*6390*/  FSETP.NEU.FTZ.AND P2, PT, R153, -INF , PT ;  /* 0xff8000009900780b */ /* 0x000fc60003f5d000 */
[--C-:B------:R-:W-:Y:S01]  /*63a0*/  FFMA.FTZ R164, R157, UR10, -R177.reuse ;  /* 0x0000000a9da47c23 */ /* 0x100fe200080108b1 */
[--C-:B------:R-:W-:Y:S01]  /*63b0*/  FFMA.FTZ R165, R156, UR10, -R177.reuse ;  /* 0x0000000a9ca57c23 */ /* 0x100fe200080108b1 */
[----:B------:R-:W-:Y:S01]  /*63c0*/  FSEL R157, R152, RZ, P1 ;  /* 0x000000ff989d7208 */ /* 0x000fe20000800000 */
[--C-:B------:R-:W-:Y:S01]  /*63d0*/  FFMA.FTZ R162, R159, UR10, -R177.reuse ;  /* 0x0000000a9fa27c23 */ /* 0x100fe200080108b1 */
[----:B------:R-:W-:Y:S01]  /*63e0*/  FSEL R156, R153, RZ, P2 ;  /* 0x000000ff999c7208 */ /* 0x000fe20001000000 */
[----:B------:R-:W-:Y:S01]  /*63f0*/  FFMA.FTZ R205, R205, UR10, -R177 ;  /* 0x0000000acdcd7c23 */ /* 0x000fe200080108b1 */
[----:B------:R-:W-:Y:S01]  /*6400*/  FSEL R176, R176, RZ, P2 ;  /* 0x000000ffb0b07208 */ /* 0x000fe20001000000 */
[----:B------:R-:W-:Y:S01]  /*6410*/  FADD.FTZ R157, -R157, R202 ;  /* 0x000000ca9d9d7221 */ /* 0x000fe20000010100 */
[----:B------:R-:W-:Y:S01]  /*6420*/  MUFU.EX2 R164, R164 ;  /* 0x000000a400a47308 */ /* 0x000fe20000000800 */
[----:B------:R-:W-:Y:S01]  /*6430*/  FADD.FTZ R156, -R156, R201 ;  /* 0x000000c99c9c7221 */ /* 0x000fe20000010100 */
[--C-:B------:R-:W-:Y:S01]  /*6440*/  FFMA.FTZ R206, R206, UR10, -R177.reuse ;  /* 0x0000000acece7c23 */ /* 0x100fe200080108b1 */
[----:B------:R-:W-:Y:S01]  /*6450*/  FMUL.FTZ R166, R157, UR10 ;  /* 0x0000000a9da67c20 */ /* 0x000fe20008410000 */
[--C-:B------:R-:W-:Y:S01]  /*6460*/  FFMA.FTZ R154, R163, UR10, -R176.reuse ;  /* 0x0000000aa39a7c23 */ /* 0x100fe200080108b0 */
[----:B------:R-:W-:Y:S01]  /*6470*/  FMUL.FTZ R167, R156, UR10 ;  /* 0x0000000a9ca77c20 */ /* 0x000fe20008410000 */
        /* <DEDUP_REMOVED lines=21> */
[-C--:B0-----:R-:W-:Y:S01]  /*65d0*/  FMUL.FTZ R24, R24, R166.reuse ;  /* 0x000000a618187220 */ /* 0x081fe20000410000 */
[-C--:B------:R-:W-:Y:S01]  /*65e0*/  FMUL.FTZ R25, R25, R166.reuse ;  /* 0x000000a619197220 */ /* 0x080fe20000410000 */
        /* <DEDUP_REMOVED lines=132> */
[----:B0-----:R-:W-:Y:S01]  /*6e30*/  F2FP.F16.F32.PACK_AB R157, R155, R154 ;  /* 0x0000009a9b9d723e */ /* 0x001fe200000000ff */
[----:B------:R-:W-:Y:S01]  /*6e40*/  MUFU.EX2 R201, R201 ;  /* 0x000000c900c97308 */ /* 0x000fe20000000800 */
[----:B---3--:R-:W-:Y:S01]  /*6e50*/  F2FP.F16.F32.PACK_AB R159, R161, R160 ;  /* 0x000000a0a19f723e */ /* 0x008fe200000000ff */
[--C-:B------:R-:W-:Y:S01]  /*6e60*/  FFMA.FTZ R197, R186, UR10, -R177.reuse ;  /* 0x0000000abac57c23 */ /* 0x100fe200080108b1 */
[----:B----4-:R-:W-:Y:S01]  /*6e70*/  F2FP.F16.F32.PACK_AB R156, R163, R162 ;  /* 0x000000a2a39c723e */ /* 0x010fe200000000ff */
[--C-:B------:R-:W-:Y:S01]  /*6e80*/  FFMA.FTZ R186, R187, UR10, -R177.reuse ;  /* 0x0000000abbba7c23 */ /* 0x100fe200080108b1 */
[----:B-----5:R-:W-:Y:S01]  /*6e90*/  F2FP.F16.F32.PACK_AB R158, R165, R164 ;  /* 0x000000a4a59e723e */ /* 0x020fe200000000ff */
[--C-:B------:R-:W-:Y:S01]  /*6ea0*/  FFMA.FTZ R187, R189, UR10, -R177.reuse ;  /* 0x0000000abdbb7c23 */ /* 0x100fe200080108b1 */
[--C-:B------:R-:W-:Y:S01]  /*6eb0*/  FFMA.FTZ R190, R190, UR10, -R176.reuse ;  /* 0x0000000abebe7c23 */ /* 0x100fe200080108b0 */
[----:B------:R-:W-:Y:S01]  /*6ec0*/  MUFU.EX2 R202, R202 ;  /* 0x000000ca00ca7308 */ /* 0x000fe20000000800 */
[----:B------:R-:W-:Y:S01]  /*6ed0*/  WARPGROUP.ARRIVE ;  /* 0x00000000000079c5 */ /* 0x000fe20000000000 */
[--C-:B------:R-:W-:Y:S01]  /*6ee0*/  FFMA.FTZ R191, R191, UR10, -R176.reuse ;  /* 0x0000000abfbf7c23 */ /* 0x100fe200080108b0 */
[--C-:B------:R-:W-:Y:S01]  /*6ef0*/  FFMA.FTZ R192, R192, UR10, -R176.reuse ;  /* 0x0000000ac0c07c23 */ /* 0x100fe200080108b0 */
[--C-:B------:R-:W-:Y:S01]  /*6f00*/  FFMA.FTZ R188, R188, UR10, -R177.reuse ;  /* 0x0000000abcbc7c23 */ /* 0x100fe200080108b1 */
[--C-:B------:R-:W-:Y:S01]  /*6f10*/  FFMA.FTZ R189, R193, UR10, -R176.reuse ;  /* 0x0000000ac1bd7c23 */ /* 0x100fe200080108b0 */
[--C-:B------:R-:W-:Y:S01]  /*6f20*/  FFMA.FTZ R179, R179, UR10, -R176.reuse ;  /* 0x0000000ab3b37c23 */ /* 0x100fe200080108b0 */
[----:B------:R-:W-:Y:S01]  /*6f30*/  HGMMA.64x256x16.F32 R24, R156, gdesc[UR12].tnspB, R24, gsb0 ;  /* 0x43e0000c9c187df0 */ /* 0x000fe20008000818 */
[----:B------:R-:W-:Y:S01]  /*6f40*/  MUFU.EX2 R209, R209 ;  /* 0x000000d100d17308 */ /* 0x000fe20000000800 */
[----:B------:R-:W-:Y:S01]  /*6f50*/  UIADD3 UR14, UR6, 0x80, URZ ;  /* 0x00000080060e7890 */ /* 0x000fe2000fffe03f */
[--C-:B------:R-:W-:Y:S01]  /*6f60*/  FFMA.FTZ R180, R180, UR10, -R176.reuse ;  /* 0x0000000ab4b47c23 */ /* 0x100fe200080108b0 */
[----:B------:R-:W-:Y:S01]  /*6f70*/  UMOV UR15, 0x40000040 ;  /* 0x40000040000f7882 */ /* 0x000fe20000000000 */
        /* <DEDUP_REMOVED lines=14> */
[----:B------:R-:W-:Y:S01]  /*7060*/  FFMA.FTZ R175, R175, UR10, -R177 ;  /* 0x0000000aafaf7c23 */ /* 0x000fe200080108b1 */
[----:B------:R-:W-:Y:S01]  /*7070*/  FFMA.FTZ R171, R171, UR10, -R176 ;  /* 0x0000000aabab7c23 */ /* 0x000fe200080108b0 */
[----:B------:R-:W-:Y:S01]  /*7080*/  FFMA.FTZ R4, R167, R4, R154 ;  /* 0x00000004a7047223 */ /* 0x000fe2000001009a */
[----:B------:R-:W-:-:S03]  /*7090*/  FFMA.FTZ R0, R166, R0, R162 ;  /* 0x00000000a6007223 */ /* 0x000fc600000100a2 */
[----:B------:R-:W-:Y:S01]  /*70a0*/  MUFU.EX2 R207, R207 ;  /* 0x000000cf00cf7308 */ /* 0x000fe20000000800 */
[----:B------:R-:W-:Y:S01]  /*70b0*/  FADD.FTZ R155, R155, R4 ;  /* 0x000000049b9b7221 */ /* 0x000fe20000010000 */
[----:B------:R-:W-:-:S03]  /*70c0*/  FADD.FTZ R163, R163, R0 ;  /* 0x00000000a3a37221 */ /* 0x000fc60000010000 */
[----:B------:R-:W-:Y:S01]  /*70d0*/  FADD.FTZ R160, R160, R155 ;  /* 0x0000009ba0a07221 */ /* 0x000fe20000010000 */
[----:B------:R-:W-:Y:S02]  /*70e0*/  FADD.FTZ R164, R164, R163 ;  /* 0x000000a3a4a47221 */ /* 0x000fe40000010000 */
[----:B------:R-:W1:Y:S01]  /*70f0*/  MUFU.EX2 R208, R208 ;  /* 0x000000d000d07308 */ /* 0x000e620000000800 */
[----:B------:R-:W-:Y:S01]  /*7100*/  FADD.FTZ R160, R161, R160 ;  /* 0x000000a0a1a07221 */ /* 0x000fe20000010000 */
[----:B------:R-:W-:-:S06]  /*7110*/  FADD.FTZ R164, R165, R164 ;  /* 0x000000a4a5a47221 */ /* 0x000fcc0000010000 */
[----:B------:R-:W3:Y:S08]  /*7120*/  MUFU.EX2 R210, R210 ;  /* 0x000000d200d27308 */ /* 0x000ef00000000800 */
[----:B------:R-:W-:Y:S08]  /*7130*/  MUFU.EX2 R198, R198 ;  /* 0x000000c600c67308 */ /* 0x000ff00000000800 */
[----:B------:R-:W-:Y:S08]  /*7140*/  MUFU.EX2 R199, R199 ;  /* 0x000000c700c77308 */ /* 0x000ff00000000800 */
[----:B------:R-:W-:Y:S08]  /*7150*/  MUFU.EX2 R203, R203 ;  /* 0x000000cb00cb7308 */ /* 0x000ff00000000800 */
[----:B------:R-:W-:Y:S08]  /*7160*/  MUFU.EX2 R196, R196 ;  /* 0x000000c400c47308 */ /* 0x000ff00000000800 */
[----:B------:R-:W4:Y:S08]  /*7170*/  MUFU.EX2 R211, R211 ;  /* 0x000000d300d37308 */ /* 0x000f300000000800 */
[----:B------:R-:W-:Y:S08]  /*7180*/  MUFU.EX2 R194, R194 ;  /* 0x000000c200c27308 */ /* 0x000ff00000000800 */
[----:B------:R-:W5:Y:S08]  /*7190*/  MUFU.EX2 R195, R195 ;  /* 0x000000c300c37308 */ /* 0x000f700000000800 */
[----:B------:R-:W2:Y:S08]  /*71a0*/  MUFU.EX2 R204, R204 ;  /* 0x000000cc00cc7308 */ /* 0x000eb00000000800 */
[----:B------:R-:W-:Y:S08]  /*71b0*/  MUFU.EX2 R190, R190 ;  /* 0x000000be00be7308 */ /* 0x000ff00000000800 */
[----:B------:R-:W-:Y:S08]  /*71c0*/  MUFU.EX2 R191, R191 ;  /* 0x000000bf00bf7308 */ /* 0x000ff00000000800 */
[----:B------:R-:W-:Y:S08]  /*71d0*/  MUFU.EX2 R192, R192 ;  /* 0x000000c000c07308 */ /* 0x000ff00000000800 */
[----:B------:R-:W-:Y:S08]  /*71e0*/  MUFU.EX2 R188, R188 ;  /* 0x000000bc00bc7308 */ /* 0x000ff00000000800 */
[----:B------:R-:W2:Y:S08]  /*71f0*/  MUFU.EX2 R197, R197 ;  /* 0x000000c500c57308 */ /* 0x000eb00000000800 */
[----:B------:R-:W-:Y:S08]  /*7200*/  MUFU.EX2 R186, R186 ;  /* 0x000000ba00ba7308 */ /* 0x000ff00000000800 */
[----:B------:R-:W2:Y:S08]  /*7210*/  MUFU.EX2 R187, R187 ;  /* 0x000000bb00bb7308 */ /* 0x000eb00000000800 */
        /* <DEDUP_REMOVED lines=12> */
[----:B------:R-:W-:Y:S01]  /*72e0*/  MUFU.EX2 R172, R172 ;  /* 0x000000ac00ac7308 */ /* 0x000fe20000000800 */
[----:B------:R-:W-:-:S02]  /*72f0*/  WARPGROUP.DEPBAR.LE gsb0, 0x0 ;  /* 0x00008000000079c5 */ /* 0x000fc40000010000 */
[----:B0-----:R-:W-:-:S05]  /*7300*/  F2FP.F16.F32.PACK_AB R156, R206, R205 ;  /* 0x000000cdce9c723e */ /* 0x001fca00000000ff */
[----:B------:R-:W0:Y:S01]  /*7310*/  MUFU.EX2 R173, R173 ;  /* 0x000000ad00ad7308 */ /* 0x000e220000000800 */
[----:B------:R-:W-:Y:S01]  /*7320*/  F2FP.F16.F32.PACK_AB R157, R202, R201 ;  /* 0x000000c9ca9d723e */ /* 0x000fe200000000ff */
[----:B------:R-:W-:Y:S01]  /*7330*/  FADD.FTZ R201, R201, R160 ;  /* 0x000000a0c9c97221 */ /* 0x000fe20000010000 */
[----:B-1----:R-:W-:Y:S01]  /*7340*/  F2FP.F16.F32.PACK_AB R158, R208, R207 ;  /* 0x000000cfd09e723e */ /* 0x002fe200000000ff */
[----:B------:R-:W-:Y:S01]  /*7350*/  FADD.FTZ R205, R205, R164 ;  /* 0x000000a4cdcd7221 */ /* 0x000fe20000010000 */
[----:B---3--:R-:W-:Y:S01]  /*7360*/  F2FP.F16.F32.PACK_AB R159, R210, R209 ;  /* 0x000000d1d29f723e */ /* 0x008fe200000000ff */
        /* <DEDUP_REMOVED lines=8> */
[----:B------:R-:W1:Y:S01]  /*73f0*/  MUFU.EX2 R175, R175 ;  /* 0x000000af00af7308 */ /* 0x000e620000000800 */
[----:B------:R-:W-:Y:S01]  /*7400*/  UMOV UR15, 0x40000040 ;  /* 0x40000040000f7882 */ /* 0x000fe20000000000 */
[----:B------:R-:W-:Y:S01]  /*7410*/  FADD.FTZ R209, R210, R209 ;  /* 0x000000d1d2d17221 */ /* 0x000fe20000010000 */
[----:B------:R-:W-:-:S05]  /*7420*/  FADD.FTZ R207, R208, R207 ;  /* 0x000000cfd0cf7221 */ /* 0x000fca0000010000 */
[----:B------:R-:W3:Y:S01]  /*7430*/  MUFU.EX2 R171, R171 ;  /* 0x000000ab00ab7308 */ /* 0x000ee20000000800 */
[----:B------:R-:W-:Y:S02]  /*7440*/  WARPGROUP.DEPBAR.LE gsb0, 0x0 ;  /* 0x00008000000079c5 */ /* 0x000fe40000010000 */
[----:B----4-:R-:W-:Y:S01]  /*7450*/  F2FP.F16.F32.PACK_AB R156, R211, R196 ;  /* 0x000000c4d39c723e */ /* 0x010fe200000000ff */
[----:B------:R-:W-:Y:S01]  /*7460*/  FADD.FTZ R196, R196, R207 ;  /* 0x000000cfc4c47221 */ /* 0x000fe20000010000 */
[----:B------:R-:W-:Y:S01]  /*7470*/  F2FP.F16.F32.PACK_AB R157, R199, R198 ;  /* 0x000000c6c79d723e */ /* 0x000fe200000000ff */
[----:B------:R-:W-:Y:S01]  /*7480*/  FADD.FTZ R198, R198, R209 ;  /* 0x000000d1c6c67221 */ /* 0x000fe20000010000 */
[----:B-----5:R-:W-:Y:S01]  /*7490*/  F2FP.F16.F32.PACK_AB R158, R195, R194 ;  /* 0x000000c2c39e723e */ /* 0x020fe200000000ff */
[----:B------:R-:W-:Y:S01]  /*74a0*/  FADD.FTZ R211, R211, R196 ;  /* 0x000000c4d3d37221 */ /* 0x000fe20000010000 */
[----:B--2---:R-:W-:Y:S01]  /*74b0*/  F2FP.F16.F32.PACK_AB R159, R204, R203 ;  /* 0x000000cbcc9f723e */ /* 0x004fe200000000ff */
[----:B------:R-:W-:-:S02]  /*74c0*/  FADD.FTZ R198, R199, R198 ;  /* 0x000000c6c7c67221 */ /* 0x000fc40000010000 */
[----:B------:R-:W-:Y:S01]  /*74d0*/  FADD.FTZ R194, R194, R211 ;  /* 0x000000d3c2c27221 */ /* 0x000fe20000010000 */
[----:B------:R-:W-:Y:S01]  /*74e0*/  WARPGROUP.ARRIVE ;  /* 0x00000000000079c5 */ /* 0x000fe20000000000 */
[----:B------:R-:W-:Y:S02]  /*74f0*/  FADD.FTZ R203, R203, R198 ;  /* 0x000000c6cbcb7221 */ /* 0x000fe40000010000 */
[----:B------:R-:W-:Y:S02]  /*7500*/  FADD.FTZ R195, R195, R194 ;  /* 0x000000c2c3c37221 */ /* 0x000fe40000010000 */
[----:B------:R-:W-:Y:S01]  /*7510*/  FADD.FTZ R203, R204, R203 ;  /* 0x000000cbcccb7221 */ /* 0x000fe20000010000 */
[----:B------:R-:W-:Y:S01]  /*7520*/  HGMMA.64x256x16.F32 R24, R156, gdesc[UR12].tnspB, R24, gsb0 ;  /* 0x43e0000c9c187df0 */ /* 0x000fe20008000818 */
[----:B------:R-:W-:Y:S01]  /*7530*/  UIADD3 UR14, UR6, 0x180, URZ ;  /* 0x00000180060e7890 */ /* 0x000fe2000fffe03f */
[----:B------:R-:W-:Y:S01]  /*7540*/  UMOV UR15, 0x40000040 ;  /* 0x40000040000f7882 */ /* 0x000fe20000000000 */
[----:B------:R-:W-:-:S02]  /*7550*/  WARPGROUP.DEPBAR.LE gsb0, 0x0 ;  /* 0x00008000000079c5 */ /* 0x000fc40000010000 */
[----:B------:R-:W-:Y:S01]  /*7560*/  F2FP.F16.F32.PACK_AB R156, R197, R188 ;  /* 0x000000bcc59c723e */ /* 0x000fe200000000ff */
[----:B------:R-:W-:Y:S01]  /*7570*/  FADD.FTZ R188, R188, R195 ;  /* 0x000000c3bcbc7221 */ /* 0x000fe20000010000 */
[----:B------:R-:W-:Y:S01]  /*7580*/  F2FP.F16.F32.PACK_AB R157, R191, R190 ;  /* 0x000000bebf9d723e */ /* 0x000fe200000000ff */
[----:B------:R-:W-:Y:S01]  /*7590*/  FADD.FTZ R190, R190, R203 ;  /* 0x000000cbbebe7221 */ /* 0x000fe20000010000 */
[----:B------:R-:W-:Y:S01]  /*75a0*/  F2FP.F16.F32.PACK_AB R158, R187, R186 ;  /* 0x000000babb9e723e */ /* 0x000fe200000000ff */
[----:B------:R-:W-:Y:S01]  /*75b0*/  FADD.FTZ R197, R197, R188 ;  /* 0x000000bcc5c57221 */ /* 0x000fe20000010000 */
[----:B------:R-:W-:Y:S01]  /*75c0*/  F2FP.F16.F32.PACK_AB R159, R189, R192 ;  /* 0x000000c0bd9f723e */ /* 0x000fe200000000ff */
[----:B------:R-:W-:Y:S02]  /*75d0*/  FADD.FTZ R191, R191, R190 ;  /* 0x000000bebfbf7221 */ /* 0x000fe40000010000 */
[----:B------:R-:W-:Y:S01]  /*75e0*/  FADD.FTZ R186, R186, R197 ;  /* 0x000000c5baba7221 */ /* 0x000fe20000010000 */
[----:B------:R-:W-:Y:S01]  /*75f0*/  WARPGROUP.ARRIVE ;  /* 0x00000000000079c5 */ /* 0x000fe20000000000 */
[----:B------:R-:W-:-:S02]  /*7600*/  FADD.FTZ R192, R192, R191 ;  /* 0x000000bfc0c07221 */ /* 0x000fc40000010000 */
        /* <DEDUP_REMOVED lines=23> */
[----:B0-----:R-:W-:Y:S01]  /*7780*/  F2FP.F16.F32.PACK_AB R156, R173, R172 ;  /* 0x000000acad9c723e */ /* 0x001fe200000000ff */
[----:B------:R-:W-:Y:S01]  /*7790*/  FADD.FTZ R172, R172, R185 ;  /* 0x000000b9acac7221 */ /* 0x000fe20000010000 */
[----:B------:R-:W-:Y:S01]  /*77a0*/  F2FP.F16.F32.PACK_AB R157, R169, R168 ;  /* 0x000000a8a99d723e */ /* 0x000fe200000000ff */
[----:B------:R-:W-:Y:S01]  /*77b0*/  FADD.FTZ R168, R168, R181 ;  /* 0x000000b5a8a87221 */ /* 0x000fe20000010000 */
[----:B-1----:R-:W-:Y:S01]  /*77c0*/  F2FP.F16.F32.PACK_AB R158, R175, R174 ;  /* 0x000000aeaf9e723e */ /* 0x002fe200000000ff */
        /* <DEDUP_REMOVED lines=12> */
.L_x_4726:
[----:B------:R-:W0:Y:S01]  /*7890*/  S2UR UR6, SR_CgaCtaId ;  /* 0x00000000000679c3 */ /* 0x000e220000008800 */
[----:B------:R-:W-:Y:S01]  /*78a0*/  UISETP.GT.AND UP0, UPT, UR7, UR56, UPT ;  /* 0x000000380700728c */ /* 0x000fe2000bf04270 */
[----:B------:R-:W-:Y:S01]  /*78b0*/  IMAD.MOV.U32 R201, RZ, RZ, R153 ;  /* 0x000000ffffc97224 */ /* 0x000fe200078e0099 */
[----:B------:R-:W-:Y:S01]  /*78c0*/  UIADD3 UR5, UR5, 0x32460, URZ ;  /* 0x0003246005057890 */ /* 0x000fe2000fffe03f */
[----:B------:R-:W-:Y:S01]  /*78d0*/  MOV R202, R152 ;  /* 0x0000009800ca7202 */ /* 0x000fe20000000f00 */
[----:B------:R-:W-:Y:S02]  /*78e0*/  UIADD3 UR7, UR7, -0x1, URZ ;  /* 0xffffffff07077890 */ /* 0x000fe4000fffe03f */
[----:B------:R-:W-:Y:S01]  /*78f0*/  PLOP3.LUT P1, PT, PT, PT, UP0, 0x80, 0x0 ;  /* 0x000000000000781c */ /* 0x000fe20003f2f008 */
[----:B0-----:R-:W-:-:S09]  /*7900*/  UPRMT UR5, UR6, 0x654, UR5 ;  /* 0x0000065406057896 */ /* 0x001fd20008000005 */
[----:B------:R-:W-:Y:S03]  /*7910*/  SYNCS.ARRIVE.TRANS64.RED.A1T0 RZ, [UR5], RZ ;  /* 0x000000ffffff79a7 */ /* 0x000fe60008100405 */
[----:B------:R-:W-:Y:S05]  /*7920*/  @P1 BRA `(.L_x_4727) ;  /* 0xffffffcc00341947 */ /* 0x000fea000383ffff */
[----:B------:R-:W-:-:S05]  /*7930*/  UMOV UR38, UR7 ;  /* 0x0000000700267c82 */ /* 0x000fca0008000000 */
.L_x_4716:
[----:B------:R-:W-:-:S13]  /*7940*/  R2UR UR5, R223 ;  /* 0x00000000df0572ca */ /* 0x000fda00000e0000 */
[----:B------:R-:W-:-:S06]  /*7950*/  UISETP.GE.AND UP0, UPT, UR38, UR5, UPT ;  /* 0x000000052600728c */ /* 0x000fcc000bf06270 */
[----:B------:R-:W-:-:S13]  /*7960*/  PLOP3.LUT P1, PT, PT, PT, UP0, 0x80, 0x0 ;  /* 0x000000000000781c */ /* 0x000fda0003f2f008 */
[----:B------:R-:W-:Y:S05]  /*7970*/  @!P1 BRA `(.L_x_4728) ;  /* 0x0000002800409947 */ /* 0x000fea0003800000 */
[----:B------:R-:W-:Y:S01]  /*7980*/  IMAD.MOV.U32 R201, RZ, RZ, R153 ;  /* 0x000000ffffc97224 */ /* 0x000fe200078e0099 */
[----:B------:R-:W-:Y:S01]  /*7990*/  ULDC UR6, c[0x0][0xad0] ;  /* 0x0002b40000067ab9 */ /* 0x000fe20000000800 */
[----:B------:R-:W-:-:S07]  /*79a0*/  IMAD.MOV.U32 R200, RZ, RZ, R152 ;  /* 0x000000ffffc87224 */ /* 0x000fce00078e0098 */
.L_x_4739:
[----:B------:R-:W-:-:S04]  /*79b0*/  UIADD3 UR4, UR4, 0x1, URZ ;  /* 0x0000000104047890 */ /* 0x000fc8000fffe03f */
[----:B------:R-:W-:-:S04]  /*79c0*/  UISETP.NE.AND UP0, UPT, UR4, 0x2, UPT ;  /* 0x000000020400788c */ /* 0x000fc8000bf05270 */
[----:B------:R-:W-:Y:S02]  /*79d0*/  USEL UR5, URZ, 0x1, UP0 ;  /* 0x000000013f057887 */ /* 0x000fe40008000000 */
[----:B------:R-:W-:-:S04]  /*79e0*/  USEL UR4, UR4, URZ, UP0 ;  /* 0x0000003f04047287 */ /* 0x000fc80008000000 */
[----:B------:R-:W-:Y:S01]  /*79f0*/  LOP3.LUT R5, R5, UR5, RZ, 0x3c, !PT ;  /* 0x0000000505057c12 */ /* 0x000fe2000f8e3cff */
[----:B------:R-:W-:Y:S07]  /*7a00*/  @!P0 BRA `(.L_x_4729) ;  /* 0x0000000000048947 */ /* 0x000fee0003800000 */
[----:B------:R-:W-:Y:S01]  /*7a10*/  BPT.TRAP 0x1 ;  /* 0x000000040000795c */ /* 0x000fe20000300000 */
.L_x_4729:
[----:B------:R-:W-:Y:S01]  /*7a20*/  ULEA UR7, UR4, UR61, 0x3 ;  /* 0x0000003d04077291 */ /* 0x000fe2000f8e183f */
[----:B------:R-:W-:-:S08]  /*7a30*/  SHF.L.U32 R202, R5, 0x1f, RZ ;  /* 0x0000001f05ca7819 */ /* 0x000fd000000006ff */
[----:B------:R0:W1:Y:S01]  /*7a40*/  SYNCS.PHASECHK.TRANS64.TRYWAIT P1, [UR7+0x32430], R202 ;  /* 0x032430caff0075a7 */ /* 0x0000620008020147 */
[----:B------:R-:W-:Y:S05]  /*7a50*/  @!P0 BRA `(.L_x_4730) ;  /* 0x0000000000048947 */ /* 0x000fea0003800000 */
[----:B------:R-:W-:Y:S01]  /*7a60*/  BPT.TRAP 0x1 ;  /* 0x000000040000795c */ /* 0x000fe20000300000 */
.L_x_4730:
[----:B-1----:R-:W-:Y:S05]  /*7a70*/  @P1 BRA `(.L_x_4731) ;  /* 0x0000000000081947 */ /* 0x002fea0003800000 */
[----:B------:R-:W1:Y:S02]  /*7a80*/  SYNCS.PHASECHK.TRANS64.TRYWAIT P1, [UR7+0x32430], R202 ;  /* 0x032430caff0075a7 */ /* 0x000e640008020147 */
[----:B-1----:R-:W-:Y:S05]  /*7a90*/  @!P1 BRA `(.L_x_4732) ;  /* 0x0000009c00d89947 */ /* 0x002fea0003800000 */
.L_x_4731:
[----:B------:R-:W-:Y:S01]  /*7aa0*/  R2UR UR5, R21 ;  /* 0x00000000150572ca */ /* 0x000fe200000e0000 */
[----:B-1----:R-:W-:Y:S01]  /*7ab0*/  WARPGROUP.ARRIVE ;  /* 0x00000000000079c5 */ /* 0x002fe20000000000 */
[----:B------:R-:W-:Y:S01]  /*7ac0*/  R2UR UR56, R22 ;  /* 0x00000000163872ca */ /* 0x000fe200000e0000 */
[----:B------:R-:W-:Y:S01]  /*7ad0*/  UMOV UR59, 0x40000040 ;  /* 0x40000040003b7882 */ /* 0x000fe20000000000 */
[----:B------:R-:W-:-:S09]  /*7ae0*/  R2UR UR57, R23 ;  /* 0x00000000173972ca */ /* 0x000fd200000e0000 */
[----:B------:R-:W-:-:S07]  /*7af0*/  UIMAD UR5, UR4, 0x300, UR5 ;  /* 0x00000300040578a4 */ /* 0x000fce000f8e0205 */
[----:B------:R-:W-:Y:S02]  /*7b00*/  UMOV UR58, UR5 ;  /* 0x00000005003a7c82 */ /* 0x000fe40008000000 */
        /* <DEDUP_REMOVED lines=25> */
.L_x_4733:
[----:B------:R1:W2:Y:S01]  /*7ca0*/  SYNCS.PHASECHK.TRANS64.TRYWAIT P1, [UR7+0x32450], R202 ;  /* 0x032450caff0075a7 */ /* 0x0002a20008020147 */
[----:B------:R-:W-:Y:S05]  /*7cb0*/  @!P0 BRA `(.L_x_4734) ;  /* 0x0000000000048947 */ /* 0x000fea0003800000 */
[----:B------:R-:W-:Y:S01]  /*7cc0*/  BPT.TRAP 0x1 ;  /* 0x000000040000795c */ /* 0x000fe20000300000 */
.L_x_4734:
[----:B--2---:R-:W-:Y:S05]  /*7cd0*/  @P1 BRA `(.L_x_4735) ;  /* 0x0000000000081947 */ /* 0x004fea0003800000 */
[----:B------:R-:W2:Y:S02]  /*7ce0*/  SYNCS.PHASECHK.TRANS64.TRYWAIT P1, [UR7+0x32450], R202 ;  /* 0x032450caff0075a7 */ /* 0x000ea40008020147 */
[----:B--2---:R-:W-:Y:S05]  /*7cf0*/  @!P1 BRA `(.L_x_4736) ;  /* 0x0000009c00589947 */ /* 0x004fea0003800000 */
.L_x_4735:
[----:B------:R-:W-:Y:S01]  /*7d00*/  R2UR UR56, R8 ;  /* 0x00000000083872ca */ /* 0x000fe200000e0000 */
[----:B------:R-:W-:Y:S01]  /*7d10*/  UIMAD UR5, UR4, 0xc00, UR39 ;  /* 0x00000c00040578a4 */ /* 0x000fe2000f8e0227 */
[----:B------:R-:W-:Y:S01]  /*7d20*/  R2UR UR57, R9 ;  /* 0x00000000093972ca */ /* 0x000fe200000e0000 */
[----:B------:R-:W-:Y:S01]  /*7d30*/  WARPGROUP.ARRIVE ;  /* 0x00000000000079c5 */ /* 0x000fe20000000000 */
[----:B------:R-:W-:Y:S01]  /*7d40*/  UMOV UR59, 0x40000040 ;  /* 0x40000040003b7882 */ /* 0x000fe20000000000 */
[----:B------:R-:W-:Y:S01]  /*7d50*/  UIADD3 UR10, UR5, 0x300, URZ ;  /* 0x00000300050a7890 */ /* 0x000fe2000fffe03f */
[----:B------:R-:W-:Y:S02]  /*7d60*/  UMOV UR11, 0x40000040 ;  /* 0x40000040000b7882 */ /* 0x000fe40000000000 */
[----:B------:R-:W-:Y:S01]  /*7d70*/  UMOV UR58, UR5 ;  /* 0x00000005003a7c82 */ /* 0x000fe20008000000 */
[----:B------:R-:W-:Y:S01]  /*7d80*/  UIADD3 UR14, UR5, 0x302, URZ ;  /* 0x00000302050e7890 */ /* 0x000fe2000fffe03f */
[----:B------:R-:W-:Y:S01]  /*7d90*/  UMOV UR15, 0x40000040 ;  /* 0x40000040000f7882 */ /* 0x000fe20000000000 */
[----:B------:R-:W-:Y:S01]  /*7da0*/  UIADD3 UR18, UR5, 0x304, URZ ;  /* 0x0000030405127890 */ /* 0x000fe2000fffe03f */
[----:B------:R-:W-:-:S03]  /*7db0*/  UMOV UR19, 0x40000040 ;  /* 0x4000004000137882 */ /* 0x000fc60000000000 */
        /* <DEDUP_REMOVED lines=21> */
[----:B------:R-:W-:-:S02]  /*7f10*/  WARPGROUP.DEPBAR.LE gsb0, 0x0 ;  /* 0x00008000000079c5 */ /* 0x000fc40000010000 */
        /* <DEDUP_REMOVED lines=60> */
.L_x_4737:
[----:B012---:R-:W-:Y:S01]  /*82e0*/  FMUL.FTZ R202, R152, UR6 ;  /* 0x0000000698ca7c20 */ /* 0x007fe20008410000 */
        /* <DEDUP_REMOVED lines=22> */
[----:B0-----:R-:W-:Y:S01]  /*8450*/  FMNMX.FTZ R152, R202, R200, !PT ;  /* 0x000000c8ca987209 */ /* 0x001fe20007810000 */
[----:B------:R-:W-:Y:S01]  /*8460*/  FMUL.FTZ R166, R169, UR6 ;  /* 0x00000006a9a67c20 */ /* 0x000fe20008410000 */
[----:B------:R-:W-:Y:S01]  /*8470*/  FMUL.FTZ R162, R162, UR6 ;  /* 0x00000006a2a27c20 */ /* 0x000fe20008410000 */
[----:B------:R-:W-:Y:S01]  /*8480*/  FMUL.FTZ R205, R167, UR6 ;  /* 0x00000006a7cd7c20 */ /* 0x000fe20008410000 */
[----:B------:R-:W-:Y:S01]  /*8490*/  FMUL.FTZ R169, R172, UR6 ;  /* 0x00000006aca97c20 */ /* 0x000fe20008410000 */
[----:B------:R-:W-:Y:S01]  /*84a0*/  FMUL.FTZ R163, R163, UR6 ;  /* 0x00000006a3a37c20 */ /* 0x000fe20008410000 */
[----:B------:R-:W-:Y:S01]  /*84b0*/  FMUL.FTZ R167, R170, UR6 ;  /* 0x00000006aaa77c20 */ /* 0x000fe20008410000 */
[----:B------:R-:W0:Y:S01]  /*84c0*/  MUFU.TANH R157, R157 ;  /* 0x0000009d009d7308 */ /* 0x000e220000002400 */
        /* <DEDUP_REMOVED lines=25> */
[----:B------:R-:W1:Y:S01]  /*8660*/  S2UR UR11, SR_CgaCtaId ;  /* 0x00000000000b79c3 */ /* 0x000e620000008800 */
[----:B------:R-:W-:Y:S01]  /*8670*/  ULDC UR10, c[0x0][0xa80] ;  /* 0x0002a000000a7ab9 */ /* 0x000fe20000000800 */
[----:B------:R-:W-:Y:S01]  /*8680*/  UIADD3 UR5, UR7, 0x32440, URZ ;  /* 0x0003244007057890 */ /* 0x000fe2000fffe03f */
[----:B------:R-:W-:-:S03]  /*8690*/  UMOV UR15, 0x40000040 ;  /* 0x40000040000f7882 */ /* 0x000fc60000000000 */
[----:B------:R-:W4:Y:S01]  /*86a0*/  MUFU.TANH R164, R164 ;  /* 0x000000a400a47308 */ /* 0x000f220000002400 */
[----:B--2---:R-:W-:-:S07]  /*86b0*/  FMNMX.FTZ R207, R161, R152, !PT ;  /* 0x00000098a1cf7209 */ /* 0x004fce0007810000 */
[----:B------:R-:W2:Y:S01]  /*86c0*/  MUFU.TANH R155, R155 ;  /* 0x0000009b009b7308 */ /* 0x000ea20000002400 */
[----:B0-----:R-:W-:-:S07]  /*86d0*/  FMNMX.FTZ R152, R154, R201, !PT ;  /* 0x000000c99a987209 */ /* 0x001fce0007810000 */
[----:B------:R-:W0:Y:S01]  /*86e0*/  MUFU.TANH R203, R203 ;  /* 0x000000cb00cb7308 */ /* 0x000e220000002400 */
[----:B----4-:R-:W-:Y:S01]  /*86f0*/  FMNMX.FTZ R186, R164, R207, !PT ;  /* 0x000000cfa4ba7209 */ /* 0x010fe20007810000 */
[----:B-1----:R-:W-:Y:S02]  /*8700*/  UPRMT UR11, UR11, 0x654, UR5 ;  /* 0x000006540b0b7896 */ /* 0x002fe40008000005 */
[----:B------:R-:W-:-:S04]  /*8710*/  UIMAD UR5, UR4, 0xc00, UR60 ;  /* 0x00000c00040578a4 */ /* 0x000fc8000f8e023c */
[----:B------:R-:W1:Y:S01]  /*8720*/  MUFU.TANH R158, R158 ;  /* 0x0000009e009e7308 */ /* 0x000e620000002400 */
[----:B--2---:R-:W-:Y:S02]  /*8730*/  FMNMX.FTZ R207, R155, R152, !PT ;  /* 0x000000989bcf7209 */ /* 0x004fe40007810000 */
[----:B------:R-:W-:Y:S01]  /*8740*/  SYNCS.ARRIVE.TRANS64.RED.A1T0 RZ, [UR11], RZ ;  /* 0x000000ffffff79a7 */ /* 0x000fe2000810040b */
[----:B------:R-:W-:-:S04]  /*8750*/  UMOV UR14, UR5 ;  /* 0x00000005000e7c82 */ /* 0x000fc80008000000 */
[----:B------:R-:W2:Y:S01]  /*8760*/  MUFU.TANH R165, R165 ;  /* 0x000000a500a57308 */ /* 0x000ea20000002400 */
[----:B0-----:R-:W-:-:S07]  /*8770*/  FMNMX.FTZ R186, R203, R186, !PT ;  /* 0x000000bacbba7209 */ /* 0x001fce0007810000 */
[----:B------:R-:W0:Y:S01]  /*8780*/  MUFU.TANH R159, R159 ;  /* 0x0000009f009f7308 */ /* 0x000e220000002400 */
[----:B-1----:R-:W-:-:S07]  /*8790*/  FMNMX.FTZ R152, R158, R207, !PT ;  /* 0x000000cf9e987209 */ /* 0x002fce0007810000 */
[----:B------:R-:W1:Y:S01]  /*87a0*/  MUFU.TANH R166, R166 ;  /* 0x000000a600a67308 */ /* 0x000e620000002400 */
[----:B--2---:R-:W-:Y:S01]  /*87b0*/  FMNMX.FTZ R209, R165, R186, !PT ;  /* 0x000000baa5d17209 */ /* 0x004fe20007810000 */
[----:B------:R-:W-:-:S06]  /*87c0*/  FMUL.FTZ R186, R192, UR6 ;  /* 0x00000006c0ba7c20 */ /* 0x000fcc0008410000 */
        /* <DEDUP_REMOVED lines=28> */
[----:B-1----:R-:W-:Y:S01]  /*8990*/  FMNMX.FTZ R193, R179, R192, !PT ;  /* 0x000000c0b3c17209 */ /* 0x002fe20007810000 */
[----:B------:R-:W-:-:S06]  /*89a0*/  FMUL.FTZ R192, R196, UR6 ;  /* 0x00000006c4c07c20 */ /* 0x000fcc0008410000 */
        /* <DEDUP_REMOVED lines=38> */
[----:B--2---:R-:W-:-:S05]  /*8c10*/  FMNMX.FTZ R194, R193, R194, !PT ;  /* 0x000000c2c1c27209 */ /* 0x004fca0007810000 */
[----:B------:R-:W2:Y:S02]  /*8c20*/  SHFL.BFLY PT, R199, R194, 0x2, 0x1f ;  /* 0x0c401f00c2c77f89 */ /* 0x000ea400000e0000 */
[----:B------:R-:W4:Y:S01]  /*8c30*/  MUFU.TANH R206, R206 ;  /* 0x000000ce00ce7308 */ /* 0x000f220000002400 */
[----:B0-----:R-:W-:-:S04]  /*8c40*/  FMNMX.FTZ R197, R195, R152, !PT ;  /* 0x00000098c3c57209 */ /* 0x001fc80007810000 */
[----:B-1----:R-:W-:-:S04]  /*8c50*/  FMNMX.FTZ R197, R198, R197, !PT ;  /* 0x000000c5c6c57209 */ /* 0x002fc80007810000 */
[----:B----4-:R-:W-:-:S05]  /*8c60*/  FMNMX.FTZ R197, R206, R197, !PT ;  /* 0x000000c5cec57209 */ /* 0x010fca0007810000 */
[----:B------:R-:W0:Y:S01]  /*8c70*/  SHFL.BFLY PT, R196, R197, 0x2, 0x1f ;  /* 0x0c401f00c5c47f89 */ /* 0x000e2200000e0000 */
[----:B--2---:R-:W-:-:S05]  /*8c80*/  FMNMX.FTZ R199, R194, R199, !PT ;  /* 0x000000c7c2c77209 */ /* 0x004fca0007810000 */
[----:B------:R-:W1:Y:S01]  /*8c90*/  SHFL.BFLY PT, R152, R199, 0x1, 0x1f ;  /* 0x0c201f00c7987f89 */ /* 0x000e6200000e0000 */
[----:B0-----:R-:W-:-:S05]  /*8ca0*/  FMNMX.FTZ R207, R197, R196, !PT ;  /* 0x000000c4c5cf7209 */ /* 0x001fca0007810000 */
[----:B------:R-:W0:Y:S01]  /*8cb0*/  SHFL.BFLY PT, R208, R207, 0x1, 0x1f ;  /* 0x0c201f00cfd07f89 */ /* 0x000e2200000e0000 */
[----:B-1----:R-:W-:-:S05]  /*8cc0*/  FMNMX.FTZ R152, R199, R152, !PT ;  /* 0x00000098c7987209 */ /* 0x002fca0007810000 */
        /* <DEDUP_REMOVED lines=16> */
[----:B0-----:R-:W-:Y:S01]  /*8dd0*/  FMNMX.FTZ R153, R207, R208, !PT ;  /* 0x000000d0cf997209 */ /* 0x001fe20007810000 */
[----:B------:R-:W-:Y:S01]  /*8de0*/  MUFU.EX2 R196, R196 ;  /* 0x000000c400c47308 */ /* 0x000fe20000000800 */
[--C-:B------:R-:W-:Y:S01]  /*8df0*/  FFMA.FTZ R170, R170, UR10, -R200.reuse ;  /* 0x0000000aaaaa7c23 */ /* 0x100fe200080108c8 */
[--C-:B------:R-:W-:Y:S01]  /*8e00*/  FFMA.FTZ R178, R178, UR10, -R200.reuse ;  /* 0x0000000ab2b27c23 */ /* 0x100fe200080108c8 */
[----:B------:R-:W-:Y:S01]  /*8e10*/  FFMA.FTZ R186, R186, UR10, -R200 ;  /* 0x0000000ababa7c23 */ /* 0x000fe200080108c8 */
[C---:B------:R-:W-:Y:S01]  /*8e20*/  FADD.FTZ R156, -R153.reuse, R201 ;  /* 0x000000c9999c7221 */ /* 0x040fe20000010100 */
[----:B------:R-:W-:-:S03]  /*8e30*/  FMUL.FTZ R208, R153, UR10 ;  /* 0x0000000a99d07c20 */ /* 0x000fc60008410000 */
[----:B------:R-:W-:Y:S01]  /*8e40*/  FMUL.FTZ R156, R156, UR10 ;  /* 0x0000000a9c9c7c20 */ /* 0x000fe20008410000 */
[--C-:B------:R-:W-:Y:S01]  /*8e50*/  FFMA.FTZ R154, R154, UR10, -R208.reuse ;  /* 0x0000000a9a9a7c23 */ /* 0x100fe200080108d0 */
[--C-:B------:R-:W-:Y:S01]  /*8e60*/  FFMA.FTZ R155, R155, UR10, -R208.reuse ;  /* 0x0000000a9b9b7c23 */ /* 0x100fe200080108d0 */
[--C-:B------:R-:W-:Y:S01]  /*8e70*/  FFMA.FTZ R207, R158, UR10, -R208.reuse ;  /* 0x0000000a9ecf7c23 */ /* 0x100fe200080108d0 */
[--C-:B------:R-:W-:Y:S01]  /*8e80*/  FFMA.FTZ R209, R159, UR10, -R208.reuse ;  /* 0x0000000a9fd17c23 */ /* 0x100fe200080108d0 */
[----:B------:R-:W0:Y:S01]  /*8e90*/  MUFU.EX2 R201, R156 ;  /* 0x0000009c00c97308 */ /* 0x000e220000000800 */
        /* <DEDUP_REMOVED lines=136> */
[--C-:B------:R-:W-:Y:S01]  /*9720*/  FFMA.FTZ R162, R162, UR10, -R208.reuse ;  /* 0x0000000aa2a27c23 */ /* 0x100fe200080108d0 */
[----:B--2---:R-:W-:Y:S01]  /*9730*/  F2FP.F16.F32.PACK_AB R158, R202, R199 ;  /* 0x000000c7ca9e723e */ /* 0x004fe200000000ff */
        /* <DEDUP_REMOVED lines=9> */
[----:B------:R-:W-:Y:S01]  /*97d0*/  FFMA.FTZ R212, R175, UR10, -R208 ;  /* 0x0000000aafd47c23 */ /* 0x000fe200080108d0 */
        /* <DEDUP_REMOVED lines=8> */
[----:B------:R-:W1:Y:S01]  /*9860*/  MUFU.EX2 R161, R161 ;  /* 0x000000a100a17308 */ /* 0x000e620000000800 */
[--C-:B------:R-:W-:Y:S01]  /*9870*/  FFMA.FTZ R181, R180, UR10, -R200.reuse ;  /* 0x0000000ab4b57c23 */ /* 0x100fe200080108c8 */
[--C-:B------:R-:W-:Y:S01]  /*9880*/  FFMA.FTZ R180, R185, UR10, -R200.reuse ;  /* 0x0000000ab9b47c23 */ /* 0x100fe200080108c8 */
[----:B------:R-:W-:Y:S01]  /*9890*/  FFMA.FTZ R183, R187, UR10, -R200 ;  /* 0x0000000abbb77c23 */ /* 0x000fe200080108c8 */
[--C-:B------:R-:W-:Y:S01]  /*98a0*/  FFMA.FTZ R185, R184, UR10, -R208.reuse ;  /* 0x0000000ab8b97c23 */ /* 0x100fe200080108d0 */
[--C-:B------:R-:W-:Y:S01]  /*98b0*/  FFMA.FTZ R182, R182, UR10, -R208.reuse ;  /* 0x0000000ab6b67c23 */ /* 0x100fe200080108d0 */
[--C-:B------:R-:W-:Y:S01]  /*98c0*/  FFMA.FTZ R184, R189, UR10, -R208.reuse ;  /* 0x0000000abdb87c23 */ /* 0x100fe200080108d0 */
[----:B------:R-:W-:Y:S01]  /*98d0*/  FFMA.FTZ R187, R191, UR10, -R208 ;  /* 0x0000000abfbb7c23 */ /* 0x000fe200080108d0 */
[----:B------:R-:W-:Y:S01]  /*98e0*/  MUFU.EX2 R164, R164 ;  /* 0x000000a400a47308 */ /* 0x000fe20000000800 */
[--C-:B------:R-:W-:Y:S01]  /*98f0*/  FFMA.FTZ R189, R188, UR10, -R200.reuse ;  /* 0x0000000abcbd7c23 */ /* 0x100fe200080108c8 */
[----:B------:R-:W-:Y:S01]  /*9900*/  WARPGROUP.ARRIVE ;  /* 0x00000000000079c5 */ /* 0x000fe20000000000 */
[--C-:B------:R-:W-:Y:S01]  /*9910*/  FFMA.FTZ R191, R193, UR10, -R200.reuse ;  /* 0x0000000ac1bf7c23 */ /* 0x100fe200080108c8 */
[----:B------:R-:W-:Y:S01]  /*9920*/  FFMA.FTZ R188, R192, UR10, -R200 ;  /* 0x0000000ac0bc7c23 */ /* 0x000fe200080108c8 */
[--C-:B------:R-:W-:Y:S01]  /*9930*/  FFMA.FTZ R193, R195, UR10, -R208.reuse ;  /* 0x0000000ac3c17c23 */ /* 0x100fe200080108d0 */
[--C-:B------:R-:W-:Y:S01]  /*9940*/  FFMA.FTZ R190, R190, UR10, -R208.reuse ;  /* 0x0000000abebe7c23 */ /* 0x100fe200080108d0 */
[--C-:B------:R-:W-:Y:S01]  /*9950*/  FFMA.FTZ R192, R198, UR10, -R208.reuse ;  /* 0x0000000ac6c07c23 */ /* 0x100fe200080108d0 */
[----:B------:R-:W-:Y:S01]  /*9960*/  HGMMA.64x256x16.F32 R24, R156, gdesc[UR12].tnspB, R24, gsb0 ;  /* 0x43e0000c9c187df0 */ /* 0x000fe20008000818 */
[----:B------:R-:W-:Y:S01]  /*9970*/  MUFU.EX2 R203, R203 ;  /* 0x000000cb00cb7308 */ /* 0x000fe20000000800 */
[----:B------:R-:W-:Y:S01]  /*9980*/  UIADD3 UR14, UR5, 0x80, URZ ;  /* 0x00000080050e7890 */ /* 0x000fe2000fffe03f */
[----:B------:R-:W-:Y:S01]  /*9990*/  FFMA.FTZ R195, R206, UR10, -R208 ;  /* 0x0000000acec37c23 */ /* 0x000fe200080108d0 */
[----:B------:R-:W-:Y:S01]  /*99a0*/  UMOV UR15, 0x40000040 ;  /* 0x40000040000f7882 */ /* 0x000fe20000000000 */
[----:B------:R-:W-:Y:S01]  /*99b0*/  FFMA.FTZ R0, R194, R0, R196 ;  /* 0x00000000c2007223 */ /* 0x000fe200000100c4 */
[----:B------:R-:W-:-:S03]  /*99c0*/  FFMA.FTZ R4, R201, R4, R154 ;  /* 0x00000004c9047223 */ /* 0x000fc6000001009a */
[----:B------:R-:W-:Y:S01]  /*99d0*/  MUFU.EX2 R162, R162 ;  /* 0x000000a200a27308 */ /* 0x000fe20000000800 */
[----:B------:R-:W-:Y:S01]  /*99e0*/  FADD.FTZ R0, R197, R0 ;  /* 0x00000000c5007221 */ /* 0x000fe20000010000 */
[----:B------:R-:W-:-:S03]  /*99f0*/  FADD.FTZ R4, R155, R4 ;  /* 0x000000049b047221 */ /* 0x000fc60000010000 */
[----:B------:R-:W-:Y:S01]  /*9a00*/  FADD.FTZ R199, R199, R0 ;  /* 0x00000000c7c77221 */ /* 0x000fe20000010000 */
[----:B------:R-:W-:Y:S02]  /*9a10*/  FADD.FTZ R4, R207, R4 ;  /* 0x00000004cf047221 */ /* 0x000fe40000010000 */
[----:B------:R-:W2:Y:S01]  /*9a20*/  MUFU.EX2 R163, R163 ;  /* 0x000000a300a37308 */ /* 0x000ea20000000800 */
[----:B------:R-:W-:Y:S01]  /*9a30*/  FADD.FTZ R199, R202, R199 ;  /* 0x000000c7cac77221 */ /* 0x000fe20000010000 */
[----:B------:R-:W-:-:S06]  /*9a40*/  FADD.FTZ R209, R209, R4 ;  /* 0x00000004d1d17221 */ /* 0x000fcc0000010000 */
[----:B------:R-:W-:Y:S08]  /*9a50*/  MUFU.EX2 R204, R204 ;  /* 0x000000cc00cc7308 */ /* 0x000ff00000000800 */
[----:B------:R-:W4:Y:S08]  /*9a60*/  MUFU.EX2 R205, R205 ;  /* 0x000000cd00cd7308 */ /* 0x000f300000000800 */
[----:B------:R-:W-:Y:S08]  /*9a70*/  MUFU.EX2 R165, R165 ;  /* 0x000000a500a57308 */ /* 0x000ff00000000800 */
[----:B------:R-:W5:Y:S08]  /*9a80*/  MUFU.EX2 R166, R166 ;  /* 0x000000a600a67308 */ /* 0x000f700000000800 */
[----:B------:R-:W-:Y:S08]  /*9a90*/  MUFU.EX2 R169, R169 ;  /* 0x000000a900a97308 */ /* 0x000ff00000000800 */
[----:B------:R-:W-:Y:S08]  /*9aa0*/  MUFU.EX2 R210, R210 ;  /* 0x000000d200d27308 */ /* 0x000ff00000000800 */
[----:B------:R-:W-:Y:S08]  /*9ab0*/  MUFU.EX2 R167, R167 ;  /* 0x000000a700a77308 */ /* 0x000ff00000000800 */
[----:B------:R-:W3:Y:S08]  /*9ac0*/  MUFU.EX2 R168, R168 ;  /* 0x000000a800a87308 */ /* 0x000ef00000000800 */
[----:B------:R-:W-:Y:S08]  /*9ad0*/  MUFU.EX2 R171, R171 ;  /* 0x000000ab00ab7308 */ /* 0x000ff00000000800 */
[----:B------:R-:W0:Y:S08]  /*9ae0*/  MUFU.EX2 R212, R212 ;  /* 0x000000d400d47308 */ /* 0x000e300000000800 */
[----:B------:R-:W-:Y:S08]  /*9af0*/  MUFU.EX2 R170, R170 ;  /* 0x000000aa00aa7308 */ /* 0x000ff00000000800 */
[----:B------:R-:W0:Y:S08]  /*9b00*/  MUFU.EX2 R173, R173 ;  /* 0x000000ad00ad7308 */ /* 0x000e300000000800 */
[----:B------:R-:W-:Y:S08]  /*9b10*/  MUFU.EX2 R172, R172 ;  /* 0x000000ac00ac7308 */ /* 0x000ff00000000800 */
[----:B------:R-:W-:Y:S08]  /*9b20*/  MUFU.EX2 R175, R175 ;  /* 0x000000af00af7308 */ /* 0x000ff00000000800 */
[----:B------:R-:W-:Y:S08]  /*9b30*/  MUFU.EX2 R174, R174 ;  /* 0x000000ae00ae7308 */ /* 0x000ff00000000800 */
[----:B------:R-:W0:Y:S08]  /*9b40*/  MUFU.EX2 R177, R177 ;  /* 0x000000b100b17308 */ /* 0x000e300000000800 */
        /* <DEDUP_REMOVED lines=14> */
[----:B------:R-:W-:Y:S01]  /*9c30*/  MUFU.EX2 R190, R190 ;  /* 0x000000be00be7308 */ /* 0x000fe20000000800 */
[----:B------:R-:W-:-:S02]  /*9c40*/  WARPGROUP.DEPBAR.LE gsb0, 0x0 ;  /* 0x00008000000079c5 */ /* 0x000fc40000010000 */
[----:B-1----:R-:W-:-:S05]  /*9c50*/  F2FP.F16.F32.PACK_AB R156, R161, R160 ;  /* 0x000000a0a19c723e */ /* 0x002fca00000000ff */
[----:B------:R-:W1:Y:S01]  /*9c60*/  MUFU.EX2 R193, R193 ;  /* 0x000000c100c17308 */ /* 0x000e620000000800 */
[----:B--2---:R-:W-:Y:S01]  /*9c70*/  F2FP.F16.F32.PACK_AB R157, R163, R162 ;  /* 0x000000a2a39d723e */ /* 0x004fe200000000ff */
        /* <DEDUP_REMOVED lines=12> */
[----:B------:R-:W2:Y:S01]  /*9d40*/  MUFU.EX2 R195, R195 ;  /* 0x000000c300c37308 */ /* 0x000ea20000000800 */
[----:B------:R-:W-:Y:S01]  /*9d50*/  UMOV UR15, 0x40000040 ;  /* 0x40000040000f7882 */ /* 0x000fe20000000000 */
[----:B------:R-:W-:Y:S01]  /*9d60*/  FADD.FTZ R164, R203, R164 ;  /* 0x000000a4cba47221 */ /* 0x000fe20000010000 */
[----:B------:R-:W-:Y:S01]  /*9d70*/  FADD.FTZ R204, R205, R204 ;  /* 0x000000cccdcc7221 */ /* 0x000fe20000010000 */
[----:B------:R-:W-:Y:S02]  /*9d80*/  WARPGROUP.DEPBAR.LE gsb0, 0x0 ;  /* 0x00008000000079c5 */ /* 0x000fe40000010000 */
[----:B-----5:R-:W-:Y:S01]  /*9d90*/  F2FP.F16.F32.PACK_AB R156, R166, R165 ;  /* 0x000000a5a69c723e */ /* 0x020fe200000000ff */
[----:B------:R-:W-:Y:S01]  /*9da0*/  FADD.FTZ R165, R165, R164 ;  /* 0x000000a4a5a57221 */ /* 0x000fe20000010000 */
[----:B---3--:R-:W-:Y:S01]  /*9db0*/  F2FP.F16.F32.PACK_AB R157, R168, R167 ;  /* 0x000000a7a89d723e */ /* 0x008fe200000000ff */
[----:B------:R-:W-:Y:S01]  /*9dc0*/  FADD.FTZ R167, R167, R204 ;  /* 0x000000cca7a77221 */ /* 0x000fe20000010000 */
[----:B------:R-:W-:Y:S01]  /*9dd0*/  F2FP.F16.F32.PACK_AB R158, R210, R169 ;  /* 0x000000a9d29e723e */ /* 0x000fe200000000ff */
[----:B------:R-:W-:Y:S01]  /*9de0*/  FADD.FTZ R166, R166, R165 ;  /* 0x000000a5a6a67221 */ /* 0x000fe20000010000 */
[----:B0-----:R-:W-:Y:S01]  /*9df0*/  F2FP.F16.F32.PACK_AB R159, R212, R171 ;  /* 0x000000abd49f723e */ /* 0x001fe200000000ff */
        /* <DEDUP_REMOVED lines=46> */
[----:B-1----:R-:W-:Y:S01]  /*a0e0*/  F2FP.F16.F32.PACK_AB R157, R193, R190 ;  /* 0x000000bec19d723e */ /* 0x002fe200000000ff */
        /* <DEDUP_REMOVED lines=14> */
.L_x_4738:
[----:B------:R-:W0:Y:S01]  /*a1d0*/  S2UR UR11, SR_CgaCtaId ;  /* 0x00000000000b79c3 */ /* 0x000e220000008800 */
[----:B------:R-:W-:Y:S01]  /*a1e0*/  R2UR UR5, R223 ;  /* 0x00000000df0572ca */ /* 0x000fe200000e0000 */
[----:B------:R-:W-:Y:S01]  /*a1f0*/  UIADD3 UR7, UR7, 0x32460, URZ ;  /* 0x0003246007077890 */ /* 0x000fe2000fffe03f */
[----:B------:R-:W-:Y:S01]  /*a200*/  IMAD.MOV.U32 R201, RZ, RZ, R153 ;  /* 0x000000ffffc97224 */ /* 0x000fe200078e0099 */
[----:B------:R-:W-:-:S10]  /*a210*/  MOV R200, R152 ;  /* 0x0000009800c87202 */ /* 0x000fd40000000f00 */
[----:B------:R-:W-:Y:S02]  /*a220*/  UISETP.GT.AND UP0, UPT, UR38, UR5, UPT ;  /* 0x000000052600728c */ /* 0x000fe4000bf04270 */
[----:B------:R-:W-:-:S04]  /*a230*/  UIADD3 UR38, UR38, -0x1, URZ ;  /* 0xffffffff26267890 */ /* 0x000fc8000fffe03f */
[----:B------:R-:W-:Y:S01]  /*a240*/  PLOP3.LUT P1, PT, PT, PT, UP0, 0x80, 0x0 ;  /* 0x000000000000781c */ /* 0x000fe20003f2f008 */
[----:B0-----:R-:W-:-:S09]  /*a250*/  UPRMT UR7, UR11, 0x654, UR7 ;  /* 0x000006540b077896 */ /* 0x001fd20008000007 */
[----:B------:R-:W-:Y:S03]  /*a260*/  SYNCS.ARRIVE.TRANS64.RED.A1T0 RZ, [UR7], RZ ;  /* 0x000000ffffff79a7 */ /* 0x000fe60008100407 */
[----:B------:R-:W-:Y:S05]  /*a270*/  @P1 BRA `(.L_x_4739) ;  /* 0xffffffd400cc1947 */ /* 0x000fea000383ffff */
.L_x_4728:
[----:B------:R-:W0:Y:S01]  /*a280*/  SHFL.BFLY PT, R3, R0, 0x2, 0x1f ;  /* 0x0c401f0000037f89 */ /* 0x000e2200000e0000 */
[----:B------:R-:W-:Y:S01]  /*a290*/  IMAD.U32 R9, RZ, RZ, UR10 ;  /* 0x0000000aff097e24 */ /* 0x000fe2000f8e00ff */
[----:B------:R-:W-:Y:S02]  /*a2a0*/  PLOP3.LUT P0, PT, PT, PT, PT, 0x8, 0x0 ;  /* 0x000000000000781c */ /* 0x000fe40003f0e170 */
[----:B------:R-:W1:Y:S01]  /*a2b0*/  SHFL.BFLY PT, R5, R4, 0x2, 0x1f ;  /* 0x0c401f0004057f89 */ /* 0x000e6200000e0000 */
[----:B------:R-:W2:Y:S01]  /*a2c0*/  S2R R154, SR_TID.X ;  /* 0x00000000009a7919 */ /* 0x000ea20000002100 */
[----:B0-----:R-:W-:Y:S01]  /*a2d0*/  FADD.FTZ R3, R3, R0 ;  /* 0x0000000003037221 */ /* 0x001fe20000010000 */
[----:B------:R-:W-:Y:S02]  /*a2e0*/  IMAD.MOV.U32 R0, RZ, RZ, RZ ;  /* 0x000000ffff007224 */ /* 0x000fe400078e00ff */
[----:B-1----:R-:W-:Y:S02]  /*a2f0*/  FADD.FTZ R5, R5, R4 ;  /* 0x0000000405057221 */ /* 0x002fe40000010000 */
[----:B------:R-:W0:Y:S04]  /*a300*/  SHFL.BFLY PT, R2, R3, 0x1, 0x1f ;  /* 0x0c201f0003027f89 */ /* 0x000e2800000e0000 */
[----:B------:R-:W1:Y:S01]  /*a310*/  SHFL.BFLY PT, R6, R5, 0x1, 0x1f ;  /* 0x0c201f0005067f89 */ /* 0x000e6200000e0000 */
[----:B--2---:R-:W-:-:S04]  /*a320*/  SHF.R.U32.HI R154, RZ, 0x7, R154 ;  /* 0x00000007ff9a7819 */ /* 0x004fc8000001169a */
[----:B------:R-:W-:-:S05]  /*a330*/  IADD3 R4, -R154, 0xb, RZ ;  /* 0x0000000b9a047810 */ /* 0x000fca0007ffe1ff */
[----:B------:R2:W-:Y:S06]  /*a340*/  BAR.ARV R4, 0x100 ;  /* 0x000400040000751d */ /* 0x0005ec0000002000 */
[----:B0-----:R-:W-:Y:S01]  /*a350*/  FADD.FTZ R7, R3, R2 ;  /* 0x0000000203077221 */ /* 0x001fe20000010000 */
[----:B------:R-:W-:Y:S02]  /*a360*/  IMAD.MOV.U32 R2, RZ, RZ, RZ ;  /* 0x000000ffff027224 */ /* 0x000fe400078e00ff */
[----:B-1----:R-:W-:Y:S01]  /*a370*/  FADD.FTZ R8, R5, R6 ;  /* 0x0000000605087221 */ /* 0x002fe20000010000 */
[----:B------:R-:W-:Y:S06]  /*a380*/  BAR.ARV 0x8, 0x180 ;  /* 0x0206000000007b1d */ /* 0x000fec0000002000 */
[----:B------:R-:W-:Y:S01]  /*a390*/  FSETP.NE.FTZ.AND P1, PT, R7, RZ, PT ;  /* 0x000000ff0700720b */ /* 0x000fe20003f35000 */
[----:B--2---:R-:W-:Y:S01]  /*a3a0*/  IMAD.MOV.U32 R4, RZ, RZ, -0x800000 ;  /* 0xff800000ff047424 */ /* 0x004fe200078e00ff */
[----:B------:R-:W-:-:S02]  /*a3b0*/  FSETP.NE.FTZ.AND P2, PT, R8, RZ, PT ;  /* 0x000000ff0800720b */ /* 0x000fc40003f55000 */
[----:B------:R-:W-:-:S09]  /*a3c0*/  MOV R5, 0xff800000 ;  /* 0xff80000000057802 */ /* 0x000fd20000000f00 */
[----:B------:R-:W0:Y:S02]  /*a3d0*/  @P1 MUFU.LG2 R6, R7 ;  /* 0x0000000700061308 */ /* 0x000e240000000c00 */
[----:B------:R-:W-:-:S06]  /*a3e0*/  @P2 FMUL.FTZ R9, R9, 0.69314718246459960938 ;  /* 0x3f31721809092820 */ /* 0x000fcc0000410000 */
[----:B------:R-:W1:Y:S08]  /*a3f0*/  @P2 MUFU.LG2 R3, R8 ;  /* 0x0000000800032308 */ /* 0x000e700000000c00 */
[----:B------:R2:W3:Y:S01]  /*a400*/  @P1 MUFU.RCP R2, R7 ;  /* 0x0000000700021308 */ /* 0x0004e20000001000 */
[----:B0-----:R-:W-:-:S07]  /*a410*/  @P1 FMUL.FTZ R6, R6, 0.69314718246459960938 ;  /* 0x3f31721806061820 */ /* 0x001fce0000410000 */
[----:B------:R1:W0:Y:S01]  /*a420*/  @P2 MUFU.RCP R0, R8 ;  /* 0x0000000800002308 */ /* 0x0002220000001000 */
[----:B--2---:R-:W-:-:S04]  /*a430*/  IMAD.U32 R7, RZ, RZ, UR10 ;  /* 0x0000000aff077e24 */ /* 0x004fc8000f8e00ff */
[----:B------:R-:W-:Y:S01]  /*a440*/  @P1 FMUL.FTZ R7, R7, 0.69314718246459960938 ;  /* 0x3f31721807071820 */ /* 0x000fe20000410000 */
[----:B-1----:R-:W-:Y:S01]  /*a450*/  @P2 FMUL.FTZ R8, R3, 0.69314718246459960938 ;  /* 0x3f31721803082820 */ /* 0x002fe20000410000 */
        /* <DEDUP_REMOVED lines=130> */
.L_x_4702:
[----:B------:R-:W-:Y:S05]  /*ac80*/  @P0 BRA `(.L_x_4740) ;  /* 0x0000002000540947 */ /* 0x000fea0003800000 */
[----:B------:R-:W2:Y:S01]  /*ac90*/  LDL R0, [R1] ;  /* 0x0000000001007983 */ /* 0x000ea20000100800 */
[----:B------:R-:W0:Y:S01]  /*aca0*/  LDC R10, c[0x0][0xce8] ;  /* 0x00033a00ff0a7b82 */ /* 0x000e220000000800 */
[----:B------:R-:W-:Y:S01]  /*acb0*/  ULDC.64 UR8, c[0x0][0xcd0] ;  /* 0x0003340000087ab9 */ /* 0x000fe20000000a00 */
[----:B------:R-:W-:Y:S06]  /*acc0*/  BSSY B0, `(.L_x_4741) ;  /* 0x000014d000007945 */ /* 0x000fec0003800000 */
[----:B------:R-:W1:Y:S08]  /*acd0*/  S2UR UR12, SR_CTAID.Z ;  /* 0x00000000000c79c3 */ /* 0x000e700000002700 */
[----:B------:R-:W3:Y:S08]  /*ace0*/  LDC.64 R20, c[0x0][0xcd8] ;  /* 0x00033600ff147b82 */ /* 0x000ef00000000a00 */
[----:B------:R-:W-:Y:S01]  /*acf0*/  BAR.SYNC.DEFER_BLOCKING 0x1, 0x100 ;  /* 0x0044000000007b1d */ /* 0x000fe20000010000 */
[----:B0-----:R-:W-:-:S07]  /*ad00*/  ISETP.NE.AND P0, PT, R10, 0x1, PT ;  /* 0x000000010a00780c */ /* 0x001fce0003f05270 */
[----:B------:R-:W0:Y:S01]  /*ad10*/  S2UR UR11, SR_CTAID.Y ;  /* 0x00000000000b79c3 */ /* 0x000e220000002600 */
[----:B-1----:R-:W-:-:S07]  /*ad20*/  USHF.R.S32.HI UR10, URZ, 0x1f, UR12 ;  /* 0x0000001f3f0a7899 */ /* 0x002fce000801140c */
[----:B------:R-:W0:Y:S08]  /*ad30*/  LDC R35, c[0x0][0xd50] ;  /* 0x00035400ff237b82 */ /* 0x000e300000000800 */
[----:B------:R-:W1:Y:S08]  /*ad40*/  @P0 LDC R16, c[0x0][0xcec] ;  /* 0x00033b00ff100b82 */ /* 0x000e700000000800 */
[----:B------:R-:W4:Y:S08]  /*ad50*/  LDC.64 R22, c[0x0][0xc40] ;  /* 0x00031000ff167b82 */ /* 0x000f300000000a00 */
[----:B------:R-:W5:Y:S08]  /*ad60*/  @P0 LDC R19, c[0x0][0xcf0] ;  /* 0x00033c00ff130b82 */ /* 0x000f700000000800 */
[----:B------:R-:W5:Y:S08]  /*ad70*/  @P0 LDC R34, c[0x0][0xcec] ;  /* 0x00033b00ff220b82 */ /* 0x000f700000000800 */
[----:B------:R-:W5:Y:S01]  /*ad80*/  @P0 LDC R153, c[0x0][0xcf0] ;  /* 0x00033c00ff990b82 */ /* 0x000f620000000800 */
        /* <DEDUP_REMOVED lines=9> */
[----:B--2---:R-:W-:-:S05]  /*ae20*/  VIADD R7, R0, 0xffffff80 ;  /* 0xffffff8000077836 */ /* 0x004fca0000000000 */
[----:B------:R-:W-:-:S04]  /*ae30*/  SHF.R.S32.HI R6, RZ, 0x1f, R7 ;  /* 0x0000001fff067819 */ /* 0x000fc80000011407 */
[CC--:B------:R-:W-:Y:S02]  /*ae40*/  LEA.HI R8, R6.reuse, R7.reuse, RZ, 0x7 ;  /* 0x0000000706087211 */ /* 0x0c0fe400078f38ff */
[----:B------:R-:W-:Y:S02]  /*ae50*/  LEA.HI R15, R6, R7, RZ, 0x2 ;  /* 0x00000007060f7211 */ /* 0x000fe400078f10ff */
[C---:B------:R-:W-:Y:S02]  /*ae60*/  LOP3.LUT R0, R8.reuse, 0xffffff80, RZ, 0xc0, !PT ;  /* 0xffffff8008007812 */ /* 0x040fe400078ec0ff */
[----:B------:R-:W-:Y:S02]  /*ae70*/  SHF.R.S32.HI R9, RZ, 0x7, R8 ;  /* 0x00000007ff097819 */ /* 0x000fe40000011408 */
[----:B------:R-:W-:Y:S02]  /*ae80*/  IADD3 R0, R7, -R0, RZ ;  /* 0x8000000007007210 */ /* 0x000fe40007ffe0ff */
[----:B------:R-:W-:-:S02]  /*ae90*/  LEA.HI R6, R8, R9, RZ, 0x1 ;  /* 0x0000000908067211 */ /* 0x000fc400078f08ff */
[----:B------:R-:W-:Y:S02]  /*aea0*/  SHF.R.S32.HI R13, RZ, 0x1f, R0 ;  /* 0x0000001fff0d7819 */ /* 0x000fe40000011400 */
[----:B------:R-:W-:Y:S02]  /*aeb0*/  LOP3.LUT R8, R15, 0xfffffffc, RZ, 0xc0, !PT ;  /* 0xfffffffc0f087812 */ /* 0x000fe400078ec0ff */
[----:B------:R-:W-:Y:S02]  /*aec0*/  LEA.HI R12, R13, R0, RZ, 0x2 ;  /* 0x000000000d0c7211 */ /* 0x000fe400078f10ff */
[----:B------:R-:W-:Y:S01]  /*aed0*/  LOP3.LUT R6, R6, 0x3fffffe, RZ, 0xc0, !PT ;  /* 0x03fffffe06067812 */ /* 0x000fe200078ec0ff */
[----:B------:R-:W-:Y:S01]  /*aee0*/  IMAD.IADD R7, R7, 0x1, -R8 ;  /* 0x0000000107077824 */ /* 0x000fe200078e0a08 */
[--C-:B------:R-:W-:Y:S02]  /*aef0*/  SHF.R.S32.HI R11, RZ, 0x2, R12.reuse ;  /* 0x00000002ff0b7819 */ /* 0x100fe4000001140c */
[----:B------:R-:W-:Y:S01]  /*af00*/  SHF.R.S32.HI R14, RZ, 0x1f, R12 ;  /* 0x0000001fff0e7819 */ /* 0x000fe2000001140c */
[----:B------:R-:W-:Y:S01]  /*af10*/  IMAD.IADD R8, R9, 0x1, -R6 ;  /* 0x0000000109087824 */ /* 0x000fe200078e0a06 */
[----:B------:R-:W-:-:S02]  /*af20*/  LEA.HI R9, R7, R7, RZ, 0x1 ;  /* 0x0000000707097211 */ /* 0x000fc400078f08ff */
[----:B------:R-:W-:Y:S02]  /*af30*/  LEA.HI R14, R14, R11, RZ, 0x3 ;  /* 0x0000000b0e0e7211 */ /* 0x000fe400078f18ff */
[----:B------:R-:W-:Y:S02]  /*af40*/  LEA.HI R13, R13, R0, RZ, 0x5 ;  /* 0x000000000d0d7211 */ /* 0x000fe400078f28ff */
[----:B------:R-:W-:-:S05]  /*af50*/  LOP3.LUT R14, R14, 0xfffffff8, RZ, 0xc0, !PT ;  /* 0xfffffff80e0e7812 */ /* 0x000fca00078ec0ff */
[----:B------:R-:W-:Y:S01]  /*af60*/  IMAD.IADD R6, R11, 0x1, -R14 ;  /* 0x000000010b067824 */ /* 0x000fe200078e0a0e */
[----:B------:R-:W-:Y:S01]  /*af70*/  LOP3.LUT R14, R9, 0x1ffffffe, RZ, 0xc0, !PT ;  /* 0x1ffffffe090e7812 */ /* 0x000fe200078ec0ff */
[----:B------:R-:W2:Y:S01]  /*af80*/  S2R R11, SR_CTAID.X ;  /* 0x00000000000b7919 */ /* 0x000ea20000002500 */
[----:B------:R-:W-:Y:S02]  /*af90*/  SHF.R.S32.HI R9, RZ, 0x5, R13 ;  /* 0x00000005ff097819 */ /* 0x000fe4000001140d */
[----:B------:R-:W-:Y:S01]  /*afa0*/  IADD3 R13, R7, -R14, RZ ;  /* 0x8000000e070d7210 */ /* 0x000fe20007ffe0ff */
[----:B------:R-:W-:Y:S01]  /*afb0*/  IMAD.U32 R7, RZ, RZ, UR5 ;  /* 0x00000005ff077e24 */ /* 0x000fe2000f8e00ff */
[----:B------:R-:W-:Y:S01]  /*afc0*/  MOV R7, UR6 ;  /* 0x0000000600077c02 */ /* 0x000fe20008000f00 */
[----:B------:R-:W-:Y:S01]  /*afd0*/  IMAD R9, R9, 0x10, R6 ;  /* 0x0000001009097824 */ /* 0x000fe200078e0206 */
[----:B------:R-:W-:Y:S01]  /*afe0*/  UIMAD UR6, UR13, UR9, UR7 ;  /* 0x000000090d0672a4 */ /* 0x000fe2000f8e0207 */
[----:B------:R-:W-:Y:S01]  /*aff0*/  IMAD.U32 R6, RZ, RZ, UR4 ;  /* 0x00000004ff067e24 */ /* 0x000fe2000f8e00ff */
[----:B------:R-:W-:Y:S01]  /*b000*/  UIMAD.WIDE.U32 UR4, UR13, UR8, URZ ;  /* 0x000000080d0472a5 */ /* 0x000fe2000f8e003f */
[----:B------:R-:W-:-:S02]  /*b010*/  IMAD R18, R8, 0x40, R9 ;  /* 0x0000004008127824 */ /* 0x000fc400078e0209 */
[C---:B---3--:R-:W-:Y:S01]  /*b020*/  IMAD R14, R20.reuse, UR10, RZ ;  /* 0x0000000a140e7c24 */ /* 0x048fe2000f8e02ff */
[----:B------:R-:W-:Y:S01]  /*b030*/  UIADD3 UR6, UR5, UR6, URZ ;  /* 0x0000000605067290 */ /* 0x000fe2000fffe03f */
[----:B------:R-:W-:Y:S01]  /*b040*/  IMAD R8, R13, 0x8, R18 ;  /* 0x000000080d087824 */ /* 0x000fe200078e0212 */
[----:B------:R-:W-:Y:S01]  /*b050*/  ULDC.64 UR8, c[0x0][0xc28] ;  /* 0x00030a0000087ab9 */ /* 0x000fe20000000a00 */
[----:B------:R-:W-:-:S04]  /*b060*/  IMAD.WIDE.U32 R6, R20, UR12, R6 ;  /* 0x0000000c14067c25 */ /* 0x000fc8000f8e0006 */
[----:B------:R-:W-:Y:S02]  /*b070*/  IMAD R20, RZ, RZ, -UR13 ;  /* 0x8000000dff147e24 */ /* 0x000fe4000f8e02ff */
[----:B------:R-:W-:Y:S02]  /*b080*/  IMAD R17, R21, UR12, R14 ;  /* 0x0000000c15117c24 */ /* 0x000fe4000f8e020e */
[----:B------:R-:W-:Y:S02]  /*b090*/  IMAD.U32 R9, RZ, RZ, UR5 ;  /* 0x00000005ff097e24 */ /* 0x000fe4000f8e00ff */
[----:B0-----:R-:W-:Y:S02]  /*b0a0*/  IMAD R35, R35, R20, UR11 ;  /* 0x0000000b23237e24 */ /* 0x001fe4000f8e0214 */
[----:B------:R-:W-:Y:S01]  /*b0b0*/  IMAD.U32 R9, RZ, RZ, UR6 ;  /* 0x00000006ff097e24 */ /* 0x000fe2000f8e00ff */
[----:B------:R-:W-:Y:S01]  /*b0c0*/  ULDC.64 UR6, c[0x0][0xc48] ;  /* 0x0003120000067ab9 */ /* 0x000fe20000000a00 */
[----:B------:R-:W-:-:S02]  /*b0d0*/  IMAD.IADD R7, R7, 0x1, R17 ;  /* 0x0000000107077824 */ /* 0x000fc400078e0211 */
[----:B--2---:R-:W-:Y:S01]  /*b0e0*/  IMAD R13, R11, 0x80, R8 ;  /* 0x000000800b0d7824 */ /* 0x004fe200078e0208 */
[----:B------:R-:W-:Y:S01]  /*b0f0*/  MOV R8, UR4 ;  /* 0x0000000400087c02 */ /* 0x000fe20008000f00 */
[----:B------:R-:W-:Y:S02]  /*b100*/  ULDC.64 UR4, c[0x0][0xce0] ;  /* 0x0003380000047ab9 */ /* 0x000fe40000000a00 */
[----:B-1----:R-:W-:Y:S01]  /*b110*/  @P0 IMAD.HI.U32 R14, R13, R16, RZ ;  /* 0x000000100d0e0227 */ /* 0x002fe200078e00ff */
[----:B------:R-:W-:-:S03]  /*b120*/  MOV R15, R13 ;  /* 0x0000000d000f7202 */ /* 0x000fc60000000f00 */
[C---:B----4-:R-:W-:Y:S01]  /*b130*/  IMAD R16, R22.reuse, UR10, RZ ;  /* 0x0000000a16107c24 */ /* 0x050fe2000f8e02ff */
[----:B-----5:R-:W-:Y:S01]  /*b140*/  @P0 SHF.R.U32.HI R15, RZ, R19, R14 ;  /* 0x00000013ff0f0219 */ /* 0x020fe2000001160e */
[----:B------:R-:W-:-:S04]  /*b150*/  IMAD.WIDE.U32 R8, R22, UR12, R8 ;  /* 0x0000000c16087c25 */ /* 0x000fc8000f8e0008 */
[----:B------:R-:W-:Y:S01]  /*b160*/  IMAD R19, R23, UR12, R16 ;  /* 0x0000000c17137c24 */ /* 0x000fe2000f8e0210 */
[----:B------:R-:W-:Y:S01]  /*b170*/  SHF.R.S32.HI R16, RZ, 0x1f, R35 ;  /* 0x0000001fff107819 */ /* 0x000fe20000011423 */
[----:B------:R-:W-:-:S04]  /*b180*/  @P0 IMAD.HI.U32 R34, R13, R34, RZ ;  /* 0x000000220d220227 */ /* 0x000fc800078e00ff */
[----:B------:R-:W-:Y:S02]  /*b190*/  IMAD.IADD R9, R9, 0x1, R19 ;  /* 0x0000000109097824 */ /* 0x000fe400078e0213 */
[----:B------:R-:W-:Y:S02]  /*b1a0*/  IMAD R19, R16, UR6, RZ ;  /* 0x0000000610137c24 */ /* 0x000fe4000f8e02ff */
[----:B------:R-:W-:-:S04]  /*b1b0*/  IMAD.WIDE.U32 R6, R35, UR4, R6 ;  /* 0x0000000423067c25 */ /* 0x000fc8000f8e0006 */
[----:B------:R-:W-:Y:S01]  /*b1c0*/  IMAD.MOV.U32 R17, RZ, RZ, R13 ;  /* 0x000000ffff117224 */ /* 0x000fe200078e000d */
[----:B------:R-:W-:Y:S01]  /*b1d0*/  @P0 SHF.R.U32.HI R17, RZ, R153, R34 ;  /* 0x00000099ff110219 */ /* 0x000fe20000011622 */
[----:B------:R-:W-:Y:S01]  /*b1e0*/  IMAD R14, R16, UR4, RZ ;  /* 0x00000004100e7c24 */ /* 0x000fe2000f8e02ff */
[----:B------:R-:W-:Y:S01]  /*b1f0*/  IADD3 R6, P0, R15, R6, RZ ;  /* 0x000000060f067210 */ /* 0x000fe20007f1e0ff */
[C---:B------:R-:W-:Y:S01]  /*b200*/  IMAD R21, R35.reuse, UR7, R19 ;  /* 0x0000000723157c24 */ /* 0x040fe2000f8e0213 */
[----:B------:R-:W-:Y:S01]  /*b210*/  SHF.R.S32.HI R19, RZ, 0x1f, R15 ;  /* 0x0000001fff137819 */ /* 0x000fe2000001140f */
[----:B------:R-:W-:Y:S01]  /*b220*/  IMAD R16, R35, UR5, R14 ;  /* 0x0000000523107c24 */ /* 0x000fe2000f8e020e */
[--C-:B------:R-:W-:Y:S01]  /*b230*/  SHF.R.S32.HI R14, RZ, 0x1f, R17.reuse ;  /* 0x0000001fff0e7819 */ /* 0x100fe20000011411 */
[----:B------:R-:W-:Y:S01]  /*b240*/  ULDC.64 UR4, c[0x0][0xc30] ;  /* 0x00030c0000047ab9 */ /* 0x000fe20000000a00 */
[----:B------:R-:W-:Y:S01]  /*b250*/  IADD3 R15, -R15, RZ, RZ ;  /* 0x000000ff0f0f7210 */ /* 0x000fe20007ffe1ff */
[----:B------:R-:W-:Y:S01]  /*b260*/  IMAD.MOV R20, RZ, RZ, -R17 ;  /* 0x000000ffff147224 */ /* 0x000fe200078e0a11 */
[----:B------:R-:W-:Y:S01]  /*b270*/  IADD3.X R7, R19, R7, R16, P0, !PT ;  /* 0x0000000713077210 */ /* 0x000fe200007fe410 */
[----:B------:R-:W-:-:S02]  /*b280*/  IMAD R14, R14, UR4, RZ ;  /* 0x000000040e0e7c24 */ /* 0x000fc4000f8e02ff */
[----:B------:R-:W-:Y:S02]  /*b290*/  IMAD R15, R10, R15, R13 ;  /* 0x0000000f0a0f7224 */ /* 0x000fe400078e020d */
        /* <DEDUP_REMOVED lines=32> */
[C---:B------:R-:W-:Y:S01]  /*b4a0*/  VIADD R11, R13.reuse, 0x8 ;  /* 0x000000080d0b7836 */ /* 0x040fe20000000000 */
[----:B------:R-:W0:Y:S01]  /*b4b0*/  SHFL.IDX PT, R15, R19, RZ, 0x1c1f ;  /* 0x001c1fff130f7589 */ /* 0x000e2200000e0000 */
[----:B------:R-:W-:Y:S01]  /*b4c0*/  UIADD3 UR4, UR4, 0x32420, URZ ;  /* 0x0003242004047890 */ /* 0x000fe2000fffe03f */
[----:B------:R-:W-:-:S02]  /*b4d0*/  ISETP.GE.OR P1, PT, R13, R10, P0 ;  /* 0x0000000a0d00720c */ /* 0x000fc40000726670 */
        /* <DEDUP_REMOVED lines=8> */
[----:B------:R-:W-:-:S05]  /*b560*/  IADD3 R0, R0, -R19, RZ ;  /* 0x8000001300007210 */ /* 0x000fca0007ffe0ff */
        /* <DEDUP_REMOVED lines=18> */
[----:B------:R-:W-:Y:S01]  /*b690*/  VIADD R34, R0, 0x50 ;  /* 0x0000005000227836 */ /* 0x000fe20000000000 */
[----:B------:R-:W-:-:S02]  /*b6a0*/  ISETP.GE.AND P1, PT, R19, UR4, PT ;  /* 0x0000000413007c0c */ /* 0x000fc4000bf26270 */
[----:B------:R-:W-:Y:S02]  /*b6b0*/  IADD3 R21, R0, 0x38, RZ ;  /* 0x0000003800157810 */ /* 0x000fe40007ffe0ff */
[----:B------:R-:W-:Y:S02]  /*b6c0*/  @!P3 LEA.HI R4, R4, R4, RZ, 0x1 ;  /* 0x000000040404b211 */ /* 0x000fe400078f08ff */
        /* <DEDUP_REMOVED lines=21> */
[----:B------:R-:W-:Y:S01]  /*b820*/  @!P0 LOP3.LUT R5, R18, 0xfffffffe, RZ, 0xc0, !PT ;  /* 0xfffffffe12058812 */ /* 0x000fe200078ec0ff */
[----:B-1----:R-:W-:Y:S01]  /*b830*/  VIADD R28, R0, 0x88 ;  /* 0x00000088001c7836 */ /* 0x002fe20000000000 */
[----:B------:R-:W-:Y:S02]  /*b840*/  @!P1 LOP3.LUT R13, R19, 0xfffffffe, RZ, 0xc0, !PT ;  /* 0xfffffffe130d9812 */ /* 0x000fe400078ec0ff */
        /* <DEDUP_REMOVED lines=12> */
[----:B---3--:R-:W-:-:S02]  /*b910*/  @!P4 LOP3.LUT R17, R22, 0xfffffffe, RZ, 0xc0, !PT ;  /* 0xfffffffe1611c812 */ /* 0x008fc400078ec0ff */
[----:B------:R-:W-:Y:S02]  /*b920*/  @!P5 LOP3.LUT R23, R23, 0xfffffffe, RZ, 0xc0, !PT ;  /* 0xfffffffe1717d812 */ /* 0x000fe400078ec0ff */
[----:B------:R-:W-:Y:S02]  /*b930*/  IADD3 R24, R0, 0x58, RZ ;  /* 0x0000005800187810 */ /* 0x000fe40007ffe0ff */
[----:B------:R-:W-:Y:S01]  /*b940*/  @!P6 LOP3.LUT R19, R34, 0xfffffffe, RZ, 0xc0, !PT ;  /* 0xfffffffe2213e812 */ /* 0x000fe200078ec0ff */
[--C-:B0-----:R-:W-:Y:S01]  /*b950*/  @!P2 IMAD.WIDE R4, R15, 0x4, R6.reuse ;  /* 0x000000040f04a825 */ /* 0x101fe200078e0206 */
[----:B------:R-:W-:Y:S02]  /*b960*/  ISETP.GE.AND P1, PT, R24, UR4, PT ;  /* 0x0000000418007c0c */ /* 0x000fe4000bf26270 */
[----:B------:R-:W-:Y:S01]  /*b970*/  ISETP.GE.AND P0, PT, R25, UR4, PT ;  /* 0x0000000419007c0c */ /* 0x000fe2000bf06270 */
[----:B-1----:R-:W-:Y:S01]  /*b980*/  @!P3 IMAD.WIDE R12, R21, 0x4, R6 ;  /* 0x00000004150cb825 */ /* 0x002fe200078e0206 */
[----:B------:R0:W-:Y:S01]  /*b990*/  @!P2 ST.E.64 desc[UR36][R4.64], R48 ;  /* 0x000000300400a985 */ /* 0x0001e2000c101b24 */
[----:B------:R-:W-:-:S02]  /*b9a0*/  IADD3 R22, R0, 0x78, RZ ;  /* 0x0000007800167810 */ /* 0x000fc40007ffe0ff */
        /* <DEDUP_REMOVED lines=9> */
[C---:B------:R-:W-:Y:S01]  /*ba40*/  VIADD R21, R0.reuse, 0x70 ;  /* 0x0000007000157836 */ /* 0x040fe20000000000 */
[----:B------:R4:W-:Y:S01]  /*ba50*/  @!P6 ST.E.64 desc[UR36][R18.64], R64 ;  /* 0x000000401200e985 */ /* 0x0009e2000c101b24 */
[----:B------:R-:W-:Y:S01]  /*ba60*/  VIADD R23, R0, 0x80 ;  /* 0x0000008000177836 */ /* 0x000fe20000000000 */
[----:B------:R-:W-:Y:S02]  /*ba70*/  @!P1 LEA.HI R24, R24, R24, RZ, 0x1 ;  /* 0x0000001818189211 */ /* 0x000fe400078f08ff */
[----:B------:R-:W-:Y:S02]  /*ba80*/  ISETP.GE.AND P6, PT, R21, UR4, PT ;  /* 0x0000000415007c0c */ /* 0x000fe4000bfc6270 */
[----:B------:R-:W-:Y:S02]  /*ba90*/  ISETP.GE.AND P4, PT, R23, UR4, PT ;  /* 0x0000000417007c0c */ /* 0x000fe4000bf86270 */
[----:B------:R-:W-:Y:S02]  /*baa0*/  @!P0 LEA.HI R25, R25, R25, RZ, 0x1 ;  /* 0x0000001919198211 */ /* 0x000fe400078f08ff */
[----:B0-----:R-:W-:Y:S01]  /*bab0*/  @!P1 LOP3.LUT R5, R24, 0xfffffffe, RZ, 0xc0, !PT ;  /* 0xfffffffe18059812 */ /* 0x001fe200078ec0ff */
[----:B------:R-:W-:Y:S01]  /*bac0*/  VIADD R24, R0, 0x90 ;  /* 0x0000009000187836 */ /* 0x000fe20000000000 */
[----:B-1----:R-:W-:-:S02]  /*bad0*/  @!P0 LOP3.LUT R13, R25, 0xfffffffe, RZ, 0xc0, !PT ;  /* 0xfffffffe190d8812 */ /* 0x002fc400078ec0ff */
[----:B------:R-:W-:Y:S01]  /*bae0*/  @!P2 LEA.HI R20, R20, R20, RZ, 0x1 ;  /* 0x000000141414a211 */ /* 0x000fe200078f08ff */
[--C-:B------:R-:W-:Y:S01]  /*baf0*/  @!P1 IMAD.WIDE R4, R5, 0x4, R6.reuse ;  /* 0x0000000405049825 */ /* 0x100fe200078e0206 */
[----:B------:R-:W-:Y:S02]  /*bb00*/  @!P5 LEA.HI R22, R22, R22, RZ, 0x1 ;  /* 0x000000161616d211 */ /* 0x000fe400078f08ff */
        /* <DEDUP_REMOVED lines=12> */
[----:B----4-:R-:W-:Y:S01]  /*bbd0*/  @!P3 LOP3.LUT R19, R28, 0xfffffffe, RZ, 0xc0, !PT ;  /* 0xfffffffe1c13b812 */ /* 0x010fe200078ec0ff */
[C---:B------:R-:W-:Y:S01]  /*bbe0*/  VIADD R28, R0.reuse, 0xc0 ;  /* 0x000000c0001c7836 */ /* 0x040fe20000000000 */
[----:B------:R-:W-:Y:S01]  /*bbf0*/  IADD3 R25, R0, 0x98, RZ ;  /* 0x0000009800197810 */ /* 0x000fe20007ffe0ff */
[--C-:B0-----:R-:W-:Y:S01]  /*bc00*/  @!P2 IMAD.WIDE R4, R15, 0x4, R6.reuse ;  /* 0x000000040f04a825 */ /* 0x101fe200078e0206 */
[----:B------:R-:W-:Y:S02]  /*bc10*/  ISETP.GE.AND P0, PT, R24, UR4, PT ;  /* 0x0000000418007c0c */ /* 0x000fe4000bf06270 */
[----:B------:R-:W-:Y:S01]  /*bc20*/  ISETP.GE.AND P1, PT, R25, UR4, PT ;  /* 0x0000000419007c0c */ /* 0x000fe2000bf26270 */
[--C-:B-1----:R-:W-:Y:S01]  /*bc30*/  @!P6 IMAD.WIDE R12, R21, 0x4, R6.reuse ;  /* 0x00000004150ce825 */ /* 0x102fe200078e0206 */
[----:B------:R0:W-:Y:S01]  /*bc40*/  @!P2 ST.E.64 desc[UR36][R4.64], R76 ;  /* 0x0000004c0400a985 */ /* 0x0001e2000c101b24 */
[----:B------:R-:W-:Y:S02]  /*bc50*/  ISETP.GE.AND P2, PT, R20, UR4, PT ;  /* 0x0000000414007c0c */ /* 0x000fe4000bf46270 */
[----:B------:R-:W-:Y:S01]  /*bc60*/  @!P5 IMAD.WIDE R14, R17, 0x4, R6 ;  /* 0x00000004110ed825 */ /* 0x000fe200078e0206 */
[----:B------:R1:W-:Y:S01]  /*bc70*/  @!P6 ST.E.64 desc[UR36][R12.64], R80 ;  /* 0x000000500c00e985 */ /* 0x0003e2000c101b24 */
[----:B------:R-:W-:-:S02]  /*bc80*/  ISETP.GE.AND P6, PT, R28, UR4, PT ;  /* 0x000000041c007c0c */ /* 0x000fc4000bfc6270 */
[--C-:B------:R-:W-:Y:S01]  /*bc90*/  @!P4 IMAD.WIDE R16, R23, 0x4, R6.reuse ;  /* 0x000000041710c825 */ /* 0x100fe200078e0206 */
[----:B------:R2:W-:Y:S01]  /*bca0*/  @!P5 ST.E.64 desc[UR36][R14.64], R84 ;  /* 0x000000540e00d985 */ /* 0x0005e2000c101b24 */
[----:B------:R-:W-:Y:S02]  /*bcb0*/  IADD3 R23, R0, 0xb8, RZ ;  /* 0x000000b800177810 */ /* 0x000fe40007ffe0ff */
[----:B------:R-:W-:Y:S01]  /*bcc0*/  @!P3 IMAD.WIDE R18, R19, 0x4, R6 ;  /* 0x000000041312b825 */ /* 0x000fe200078e0206 */
[----:B------:R3:W-:Y:S01]  /*bcd0*/  @!P4 ST.E.64 desc[UR36][R16.64], R88 ;  /* 0x000000581000c985 */ /* 0x0007e2000c101b24 */
[----:B------:R-:W-:Y:S02]  /*bce0*/  ISETP.GE.AND P4, PT, R22, UR4, PT ;  /* 0x0000000416007c0c */ /* 0x000fe4000bf86270 */
[----:B------:R-:W-:Y:S01]  /*bcf0*/  VIADD R21, R0, 0xa8 ;  /* 0x000000a800157836 */ /* 0x000fe20000000000 */
[----:B------:R4:W-:Y:S01]  /*bd00*/  @!P3 ST.E.64 desc[UR36][R18.64], R92 ;  /* 0x0000005c1200b985 */ /* 0x0009e2000c101b24 */
[----:B------:R-:W-:-:S02]  /*bd10*/  ISETP.GE.AND P5, PT, R23, UR4, PT ;  /* 0x0000000417007c0c */ /* 0x000fc4000bfa6270 */
[----:B------:R-:W-:Y:S02]  /*bd20*/  @!P0 LEA.HI R24, R24, R24, RZ, 0x1 ;  /* 0x0000001818188211 */ /* 0x000fe400078f08ff */
[----:B------:R-:W-:Y:S02]  /*bd30*/  ISETP.GE.AND P3, PT, R21, UR4, PT ;  /* 0x0000000415007c0c */ /* 0x000fe4000bf66270 */
[----:B------:R-:W-:Y:S02]  /*bd40*/  @!P1 LEA.HI R25, R25, R25, RZ, 0x1 ;  /* 0x0000001919199211 */ /* 0x000fe400078f08ff */
[----:B0-----:R-:W-:Y:S02]  /*bd50*/  @!P0 LOP3.LUT R5, R24, 0xfffffffe, RZ, 0xc0, !PT ;  /* 0xfffffffe18058812 */ /* 0x001fe400078ec0ff */
[----:B------:R-:W-:Y:S02]  /*bd60*/  @!P2 LEA.HI R20, R20, R20, RZ, 0x1 ;  /* 0x000000141414a211 */ /* 0x000fe400078f08ff */
[----:B-1----:R-:W-:Y:S01]  /*bd70*/  @!P1 LOP3.LUT R13, R25, 0xfffffffe, RZ, 0xc0, !PT ;  /* 0xfffffffe190d9812 */ /* 0x002fe200078ec0ff */
[----:B------:R-:W-:Y:S01]  /*bd80*/  @!P0 IMAD.WIDE R4, R5, 0x4, R6 ;  /* 0x0000000405048825 */ /* 0x000fe200078e0206 */
[----:B------:R-:W-:-:S02]  /*bd90*/  @!P4 LEA.HI R22, R22, R22, RZ, 0x1 ;  /* 0x000000161616c211 */ /* 0x000fc400078f08ff */
        /* <DEDUP_REMOVED lines=8> */
[----:B------:R-:W-:Y:S01]  /*be20*/  @!P6 LEA.HI R28, R28, R28, RZ, 0x1 ;  /* 0x0000001c1c1ce211 */ /* 0x000fe200078f08ff */
[----:B------:R-:W-:Y:S01]  /*be30*/  VIADD R20, R0, 0xc8 ;  /* 0x000000c800147836 */ /* 0x000fe20000000000 */
[----:B---3--:R-:W-:Y:S01]  /*be40*/  @!P4 LOP3.LUT R17, R22, 0xfffffffe, RZ, 0xc0, !PT ;  /* 0xfffffffe1611c812 */ /* 0x008fe200078ec0ff */
[----:B------:R-:W-:Y:S01]  /*be50*/  @!P2 ST.E.64 desc[UR36][R14.64], R104 ;  /* 0x000000680e00a985 */ /* 0x000fe2000c101b24 */
[----:B------:R-:W-:-:S02]  /*be60*/  @!P5 LOP3.LUT R23, R23, 0xfffffffe, RZ, 0xc0, !PT ;  /* 0xfffffffe1717d812 */ /* 0x000fc400078ec0ff */
        /* <DEDUP_REMOVED lines=15> */
[C---:B0-----:R-:W-:Y:S01]  /*bf60*/  IADD3 R5, R0.reuse, 0xf8, RZ ;  /* 0x000000f800057810 */ /* 0x041fe20007ffe0ff */
[C---:B------:R-:W-:Y:S01]  /*bf70*/  VIADD R14, R0.reuse, 0xe8 ;  /* 0x000000e8000e7836 */ /* 0x040fe20000000000 */
[----:B------:R0:W-:Y:S01]  /*bf80*/  @!P6 ST.E.64 desc[UR36][R18.64], R120 ;  /* 0x000000781200e985 */ /* 0x0001e2000c101b24 */
[----:B------:R-:W-:Y:S01]  /*bf90*/  VIADD R15, R0, 0xf0 ;  /* 0x000000f0000f7836 */ /* 0x000fe20000000000 */
[----:B------:R-:W-:Y:S02]  /*bfa0*/  ISETP.GE.AND P3, PT, R23, UR4, PT ;  /* 0x0000000417007c0c */ /* 0x000fe4000bf66270 */
[----:B------:R-:W-:Y:S02]  /*bfb0*/  ISETP.GE.AND P6, PT, R5, UR4, PT ;  /* 0x0000000405007c0c */ /* 0x000fe4000bfc6270 */
[----:B------:R-:W-:-:S02]  /*bfc0*/  ISETP.GE.AND P4, PT, R14, UR4, PT ;  /* 0x000000040e007c0c */ /* 0x000fc4000bf86270 */
[----:B------:R-:W-:Y:S02]  /*bfd0*/  ISETP.GE.AND P5, PT, R15, UR4, PT ;  /* 0x000000040f007c0c */ /* 0x000fe4000bfa6270 */
[----:B------:R-:W-:Y:S02]  /*bfe0*/  @!P1 LEA.HI R21, R21, R21, RZ, 0x1 ;  /* 0x0000001515159211 */ /* 0x000fe400078f08ff */
[----:B------:R-:W-:Y:S02]  /*bff0*/  @!P2 LEA.HI R22, R22, R22, RZ, 0x1 ;  /* 0x000000161616a211 */ /* 0x000fe400078f08ff */
[----:B-1----:R-:W-:Y:S02]  /*c000*/  @!P1 LOP3.LUT R13, R21, 0xfffffffe, RZ, 0xc0, !PT ;  /* 0xfffffffe150d9812 */ /* 0x002fe400078ec0ff */
[----:B------:R-:W-:Y:S02]  /*c010*/  @!P3 LEA.HI R23, R23, R23, RZ, 0x1 ;  /* 0x000000171717b211 */ /* 0x000fe400078f08ff */
[----:B------:R-:W-:-:S02]  /*c020*/  @!P6 LEA.HI R12, R5, R5, RZ, 0x1 ;  /* 0x00000005050ce211 */ /* 0x000fc400078f08ff */
[----:B------:R-:W-:Y:S02]  /*c030*/  @!P4 LEA.HI R14, R14, R14, RZ, 0x1 ;  /* 0x0000000e0e0ec211 */ /* 0x000fe400078f08ff */
[----:B------:R-:W-:Y:S02]  /*c040*/  @!P5 LEA.HI R4, R15, R15, RZ, 0x1 ;  /* 0x0000000f0f04d211 */ /* 0x000fe400078f08ff */
[----:B------:R-:W-:Y:S02]  /*c050*/  @!P0 LOP3.LUT R5, R20, 0xfffffffe, RZ, 0xc0, !PT ;  /* 0xfffffffe14058812 */ /* 0x000fe400078ec0ff */
[----:B------:R-:W-:Y:S02]  /*c060*/  @!P2 LOP3.LUT R15, R22, 0xfffffffe, RZ, 0xc0, !PT ;  /* 0xfffffffe160fa812 */ /* 0x000fe400078ec0ff */
[----:B--2---:R-:W-:Y:S02]  /*c070*/  @!P3 LOP3.LUT R17, R23, 0xfffffffe, RZ, 0xc0, !PT ;  /* 0xfffffffe1711b812 */ /* 0x004fe400078ec0ff */
[----:B0-----:R-:W-:Y:S01]  /*c080*/  @!P4 LOP3.LUT R19, R14, 0xfffffffe, RZ, 0xc0, !PT ;  /* 0xfffffffe0e13c812 */ /* 0x001fe200078ec0ff */
[----:B------:R-:W-:Y:S01]  /*c090*/  @!P2 IMAD.WIDE R14, R15, 0x4, R6 ;  /* 0x000000040f0ea825 */ /* 0x000fe200078e0206 */
[----:B------:R-:W-:-:S02]  /*c0a0*/  @!P5 LOP3.LUT R21, R4, 0xfffffffe, RZ, 0xc0, !PT ;  /* 0xfffffffe0415d812 */ /* 0x000fc400078ec0ff */
        /* <DEDUP_REMOVED lines=14> */
.L_x_4742:
[----:B------:R-:W-:Y:S05]  /*c190*/  BSYNC B0 ;  /* 0x0000000000007941 */ /* 0x000fea0003800000 */
.L_x_4741:
[----:B------:R-:W-:Y:S01]  /*c1a0*/  ISETP.GE.AND P0, PT, R11, R10, PT ;  /* 0x0000000a0b00720c */ /* 0x000fe20003f06270 */
[----:B0--3--:R2:W3:Y:S04]  /*c1b0*/  SHFL.IDX PT, R5, R9, 0x1, 0x1c1f ;  /* 0x003c1f0009057f89 */ /* 0x0094e800000e0000 */
[----:B------:R2:W0:Y:S08]  /*c1c0*/  SHFL.IDX PT, R4, R8, 0x1, 0x1c1f ;  /* 0x003c1f0008047f89 */ /* 0x00043000000e0000 */
[----:B--2---:R-:W-:Y:S05]  /*c1d0*/  @P0 BRA `(.L_x_4700) ;  /* 0x0000005400700947 */ /* 0x004fea0003800000 */
        /* <DEDUP_REMOVED lines=16> */
[----:B------:R-:W-:Y:S01]  /*c2e0*/  VIADD R20, R0, 0x58 ;  /* 0x0000005800147836 */ /* 0x000fe20000000000 */
[----:B------:R-:W-:-:S02]  /*c2f0*/  ISETP.GE.AND P4, PT, R18, UR4, PT ;  /* 0x0000000412007c0c */ /* 0x000fc4000bf86270 */
[----:B------:R-:W-:Y:S02]  /*c300*/  @!P1 LEA.HI R6, R6, R6, RZ, 0x1 ;  /* 0x0000000606069211 */ /* 0x000fe400078f08ff */
[----:B------:R-:W-:Y:S02]  /*c310*/  @!P2 LEA.HI R7, R7, R7, RZ, 0x1 ;  /* 0x000000070707a211 */ /* 0x000fe400078f08ff */
[----:B------:R-:W-:Y:S02]  /*c320*/  @!P1 LOP3.LUT R9, R6, 0xfffffffe, RZ, 0xc0, !PT ;  /* 0xfffffffe06099812 */ /* 0x000fe400078ec0ff */
[----:B------:R-:W-:Y:S01]  /*c330*/  @!P2 LOP3.LUT R11, R7, 0xfffffffe, RZ, 0xc0, !PT ;  /* 0xfffffffe070ba812 */ /* 0x000fe200078ec0ff */
[--C-:B0--3--:R-:W-:Y:S01]  /*c340*/  @!P0 IMAD.WIDE R6, R0, 0x4, R4.reuse ;  /* 0x0000000400068825 */ /* 0x109fe200078e0204 */
[----:B------:R-:W-:Y:S02]  /*c350*/  ISETP.GE.AND P3, PT, R17, UR4, PT ;  /* 0x0000000411007c0c */ /* 0x000fe4000bf66270 */
[----:B------:R-:W-:Y:S01]  /*c360*/  @!P5 LEA.HI R12, R12, R12, RZ, 0x1 ;  /* 0x0000000c0c0cd211 */ /* 0x000fe200078f08ff */
[----:B------:R-:W-:Y:S01]  /*c370*/  @!P1 IMAD.WIDE R8, R9, 0x4, R4 ;  /* 0x0000000409089825 */ /* 0x000fe200078e0204 */
[----:B------:R0:W-:Y:S01]  /*c380*/  @!P0 ST.E.64 desc[UR36][R6.64], R26 ;  /* 0x0000001a06008985 */ /* 0x0001e2000c101b24 */
[----:B------:R-:W-:-:S02]  /*c390*/  ISETP.GE.AND P0, PT, R14, UR4, PT ;  /* 0x000000040e007c0c */ /* 0x000fc4000bf06270 */
[----:B------:R-:W-:Y:S01]  /*c3a0*/  @!P2 IMAD.WIDE R10, R11, 0x4, R4 ;  /* 0x000000040b0aa825 */ /* 0x000fe200078e0204 */
[----:B------:R-:W-:Y:S01]  /*c3b0*/  @!P1 ST.E.64 desc[UR36][R8.64], R30 ;  /* 0x0000001e08009985 */ /* 0x000fe2000c101b24 */
[----:B------:R-:W-:Y:S02]  /*c3c0*/  ISETP.GE.AND P1, PT, R15, UR4, PT ;  /* 0x000000040f007c0c */ /* 0x000fe4000bf26270 */
[----:B------:R-:W-:Y:S01]  /*c3d0*/  @!P6 LEA.HI R13, R13, R13, RZ, 0x1 ;  /* 0x0000000d0d0de211 */ /* 0x000fe200078f08ff */
[----:B------:R1:W-:Y:S01]  /*c3e0*/  @!P2 ST.E.64 desc[UR36][R10.64], R2 ;  /* 0x000000020a00a985 */ /* 0x0003e2000c101b24 */
[----:B------:R-:W-:Y:S02]  /*c3f0*/  ISETP.GE.AND P2, PT, R16, UR4, PT ;  /* 0x0000000410007c0c */ /* 0x000fe4000bf46270 */
[----:B------:R-:W-:Y:S02]  /*c400*/  @!P6 LOP3.LUT R13, R13, 0xfffffffe, RZ, 0xc0, !PT ;  /* 0xfffffffe0d0de812 */ /* 0x000fe400078ec0ff */
[----:B------:R-:W-:-:S02]  /*c410*/  @!P3 LEA.HI R17, R17, R17, RZ, 0x1 ;  /* 0x000000111111b211 */ /* 0x000fc400078f08ff */
[----:B0-----:R-:W-:Y:S02]  /*c420*/  @!P5 LOP3.LUT R7, R12, 0xfffffffe, RZ, 0xc0, !PT ;  /* 0xfffffffe0c07d812 */ /* 0x001fe400078ec0ff */
[----:B------:R-:W-:Y:S02]  /*c430*/  @!P0 LEA.HI R14, R14, R14, RZ, 0x1 ;  /* 0x0000000e0e0e8211 */ /* 0x000fe400078f08ff */
[----:B------:R-:W-:Y:S02]  /*c440*/  @!P1 LEA.HI R15, R15, R15, RZ, 0x1 ;  /* 0x0000000f0f0f9211 */ /* 0x000fe400078f08ff */
[----:B------:R-:W-:Y:S01]  /*c450*/  @!P4 LEA.HI R18, R18, R18, RZ, 0x1 ;  /* 0x000000121212c211 */ /* 0x000fe200078f08ff */
[--C-:B-1----:R-:W-:Y:S01]  /*c460*/  @!P5 IMAD.WIDE R2, R7, 0x4, R4.reuse ;  /* 0x000000040702d825 */ /* 0x102fe200078e0204 */
[----:B------:R-:W-:Y:S02]  /*c470*/  @!P2 LEA.HI R16, R16, R16, RZ, 0x1 ;  /* 0x000000101010a211 */ /* 0x000fe400078f08ff */
[----:B------:R-:W-:Y:S01]  /*c480*/  @!P0 LOP3.LUT R9, R14, 0xfffffffe, RZ, 0xc0, !PT ;  /* 0xfffffffe0e098812 */ /* 0x000fe200078ec0ff */
[----:B------:R-:W-:Y:S01]  /*c490*/  @!P6 IMAD.WIDE R6, R13, 0x4, R4 ;  /* 0x000000040d06e825 */ /* 0x000fe200078e0204 */
[----:B------:R-:W-:Y:S01]  /*c4a0*/  @!P1 LOP3.LUT R15, R15, 0xfffffffe, RZ, 0xc0, !PT ;  /* 0xfffffffe0f0f9812 */ /* 0x000fe200078ec0ff */
[----:B------:R0:W-:Y:S01]  /*c4b0*/  @!P5 ST.E.64 desc[UR36][R2.64], R38 ;  /* 0x000000260200d985 */ /* 0x0001e2000c101b24 */
[----:B------:R-:W-:Y:S01]  /*c4c0*/  @!P2 LOP3.LUT R11, R16, 0xfffffffe, RZ, 0xc0, !PT ;  /* 0xfffffffe100ba812 */ /* 0x000fe200078ec0ff */
[----:B------:R-:W-:Y:S01]  /*c4d0*/  VIADD R16, R0, 0x70 ;  /* 0x0000007000107836 */ /* 0x000fe20000000000 */
[----:B------:R-:W-:Y:S01]  /*c4e0*/  @!P3 LOP3.LUT R17, R17, 0xfffffffe, RZ, 0xc0, !PT ;  /* 0xfffffffe1111b812 */ /* 0x000fe200078ec0ff */
[----:B------:R1:W-:Y:S01]  /*c4f0*/  @!P6 ST.E.64 desc[UR36][R6.64], R42 ;  /* 0x0000002a0600e985 */ /* 0x0003e2000c101b24 */
[----:B------:R-:W-:-:S02]  /*c500*/  @!P4 LOP3.LUT R13, R18, 0xfffffffe, RZ, 0xc0, !PT ;  /* 0xfffffffe120dc812 */ /* 0x000fc400078ec0ff */
[----:B------:R-:W-:Y:S02]  /*c510*/  ISETP.GE.AND P5, PT, R19, UR4, PT ;  /* 0x0000000413007c0c */ /* 0x000fe4000bfa6270 */
[----:B------:R-:W-:Y:S01]  /*c520*/  ISETP.GE.AND P6, PT, R20, UR4, PT ;  /* 0x0000000414007c0c */ /* 0x000fe2000bfc6270 */
[--C-:B------:R-:W-:Y:S01]  /*c530*/  @!P4 IMAD.WIDE R12, R13, 0x4, R4.reuse ;  /* 0x000000040d0cc825 */ /* 0x100fe200078e0204 */
[C---:B------:R-:W-:Y:S02]  /*c540*/  IADD3 R14, R0.reuse, 0x60, RZ ;  /* 0x00000060000e7810 */ /* 0x040fe40007ffe0ff */
        /* <DEDUP_REMOVED lines=11> */
[C---:B------:R-:W-:Y:S01]  /*c600*/  VIADD R15, R0.reuse, 0x68 ;  /* 0x00000068000f7836 */ /* 0x040fe20000000000 */
[----:B------:R3:W-:Y:S01]  /*c610*/  @!P3 ST.E.64 desc[UR36][R10.64], R58 ;  /* 0x0000003a0a00b985 */ /* 0x0007e2000c101b24 */
[----:B------:R-:W-:Y:S01]  /*c620*/  VIADD R17, R0, 0x78 ;  /* 0x0000007800117836 */ /* 0x000fe20000000000 */
[----:B------:R-:W-:Y:S02]  /*c630*/  @!P6 LEA.HI R20, R20, R20, RZ, 0x1 ;  /* 0x000000141414e211 */ /* 0x000fe400078f08ff */
[----:B------:R4:W-:Y:S01]  /*c640*/  @!P4 ST.E.64 desc[UR36][R12.64], R62 ;  /* 0x0000003e0c00c985 */ /* 0x0009e2000c101b24 */
[----:B------:R-:W-:Y:S02]  /*c650*/  ISETP.GE.AND P4, PT, R14, UR4, PT ;  /* 0x000000040e007c0c */ /* 0x000fe4000bf86270 */
[----:B------:R-:W-:Y:S02]  /*c660*/  ISETP.GE.AND P3, PT, R15, UR4, PT ;  /* 0x000000040f007c0c */ /* 0x000fe4000bf66270 */
[----:B------:R-:W-:-:S02]  /*c670*/  ISETP.GE.AND P1, PT, R17, UR4, PT ;  /* 0x0000000411007c0c */ /* 0x000fc4000bf26270 */
        /* <DEDUP_REMOVED lines=79> */
[----:B------:R-:W-:Y:S01]  /*cb70*/  @!P6 LEA.HI R20, R20, R20, RZ, 0x1 ;  /* 0x000000141414e211 */ /* 0x000fe200078f08ff */
[C---:B------:R-:W-:Y:S01]  /*cb80*/  VIADD R18, R0.reuse, 0xf0 ;  /* 0x000000f000127836 */ /* 0x040fe20000000000 */
[----:B------:R-:W-:Y:S01]  /*cb90*/  ISETP.GE.AND P1, PT, R15, UR4, PT ;  /* 0x000000040f007c0c */ /* 0x000fe2000bf26270 */
[----:B------:R-:W-:Y:S01]  /*cba0*/  VIADD R0, R0, 0xf8 ;  /* 0x000000f800007836 */ /* 0x000fe20000000000 */
[----:B------:R-:W-:-:S02]  /*cbb0*/  ISETP.GE.AND P3, PT, R17, UR4, PT ;  /* 0x0000000411007c0c */ /* 0x000fc4000bf66270 */
[----:B------:R-:W-:Y:S02]  /*cbc0*/  ISETP.GE.AND P4, PT, R18, UR4, PT ;  /* 0x0000000412007c0c */ /* 0x000fe4000bf86270 */
        /* <DEDUP_REMOVED lines=33> */
.L_x_4740:
[----:B------:R-:W0:Y:S02]  /*cde0*/  S2R R0, SR_TID.X ;  /* 0x0000000000007919 */ /* 0x000e240000002100 */
[----:B0-----:R-:W-:-:S04]  /*cdf0*/  IADD3 R2, R0, -0x80, RZ ;  /* 0xffffff8000027810 */ /* 0x001fc80007ffe0ff */
        /* <DEDUP_REMOVED lines=10> */
[----:B------:R-:W2:Y:S01]  /*cea0*/  LDL R4, [R1] ;  /* 0x0000000001047983 */ /* 0x000ea20000100800 */
        /* <DEDUP_REMOVED lines=18> */
[----:B------:R-:W-:Y:S01]  /*cfd0*/  IADD3 R7, -R5, RZ, RZ ;  /* 0x000000ff05077210 */ /* 0x000fe20007ffe1ff */
[----:B------:R-:W-:Y:S01]  /*cfe0*/  UIMAD UR6, UR11, UR9, UR6 ;  /* 0x000000090b0672a4 */ /* 0x000fe2000f8e0206 */
[----:B------:R-:W-:Y:S01]  /*cff0*/  MOV R2, UR4 ;  /* 0x0000000400027c02 */ /* 0x000fe20008000f00 */
[----:B------:R-:W-:Y:S01]  /*d000*/  IMAD.U32 R3, RZ, RZ, UR5 ;  /* 0x00000005ff037e24 */ /* 0x000fe2000f8e00ff */
[----:B------:R-:W-:Y:S01]  /*d010*/  SHF.R.S32.HI R4, RZ, 0x1f, R9 ;  /* 0x0000001fff047819 */ /* 0x000fe20000011409 */
[----:B------:R-:W-:Y:S01]  /*d020*/  UIADD3 UR6, UR5, UR6, URZ ;  /* 0x0000000605067290 */ /* 0x000fe2000fffe03f */
[----:B0-----:R-:W-:-:S02]  /*d030*/  IMAD R12, R10, UR8, RZ ;  /* 0x000000080a0c7c24 */ /* 0x001fc4000f8e02ff */
[----:B------:R-:W-:Y:S01]  /*d040*/  ULDC.64 UR4, c[0x0][0xce0] ;  /* 0x0003380000047ab9 */ /* 0x000fe20000000a00 */
[----:B------:R-:W-:Y:S02]  /*d050*/  IMAD R7, R6, R7, R0 ;  /* 0x0000000706077224 */ /* 0x000fe400078e0200 */
[----:B------:R-:W-:Y:S02]  /*d060*/  IMAD.U32 R3, RZ, RZ, UR6 ;  /* 0x00000006ff037e24 */ /* 0x000fe4000f8e00ff */
[----:B------:R-:W-:Y:S01]  /*d070*/  IMAD R11, R11, UR7, R12 ;  /* 0x000000070b0b7c24 */ /* 0x000fe2000f8e020c */
[----:B------:R-:W-:Y:S01]  /*d080*/  SHF.R.S32.HI R0, RZ, 0x1f, R7 ;  /* 0x0000001fff007819 */ /* 0x000fe20000011407 */
[----:B------:R-:W-:-:S04]  /*d090*/  IMAD.WIDE.U32 R2, R10, UR7, R2 ;  /* 0x000000070a027c25 */ /* 0x000fc8000f8e0002 */
[----:B------:R-:W-:Y:S02]  /*d0a0*/  IMAD.IADD R3, R11, 0x1, R3 ;  /* 0x000000010b037824 */ /* 0x000fe400078e0203 */
[----:B------:R-:W-:Y:S02]  /*d0b0*/  IMAD R4, R4, UR4, RZ ;  /* 0x0000000404047c24 */ /* 0x000fe4000f8e02ff */
[----:B------:R-:W-:-:S04]  /*d0c0*/  IMAD.WIDE.U32 R2, R9, UR4, R2 ;  /* 0x0000000409027c25 */ /* 0x000fc8000f8e0002 */
[----:B------:R-:W-:Y:S01]  /*d0d0*/  IMAD R4, R9, UR5, R4 ;  /* 0x0000000509047c24 */ /* 0x000fe2000f8e0204 */
[----:B------:R-:W-:Y:S01]  /*d0e0*/  SHF.R.S32.HI R9, RZ, 0x1f, R5 ;  /* 0x0000001fff097819 */ /* 0x000fe20000011405 */
[----:B------:R-:W-:Y:S01]  /*d0f0*/  ULDC.64 UR4, c[0x0][0xcc8] ;  /* 0x0003320000047ab9 */ /* 0x000fe20000000a00 */
[----:B------:R-:W-:Y:S01]  /*d100*/  IADD3 R2, P0, R5, R2, RZ ;  /* 0x0000000205027210 */ /* 0x000fe20007f1e0ff */
[----:B------:R-:W-:-:S03]  /*d110*/  IMAD R0, R0, UR4, RZ ;  /* 0x0000000400007c24 */ /* 0x000fc6000f8e02ff */
[----:B------:R-:W-:Y:S01]  /*d120*/  IADD3.X R3, R9, R3, R4, P0, !PT ;  /* 0x0000000309037210 */ /* 0x000fe200007fe404 */
        /* <DEDUP_REMOVED lines=9> */
.L_x_4698:
[----:B------:R-:W-:-:S08]  /*d1c0*/  NOP ;  /* 0x0000000000007918 */ /* 0x000fd00000000000 */
[----:B------:R-:W0:-:S00]  /*d1d0*/  USETMAXREG.DEALLOC.CTAPOOL 0x28 ;  /* 0x00000028000079c8 */ /* 0x000e0000080e0500 */
        /* <DEDUP_REMOVED lines=16> */
.L_x_4743:
[----:B------:R-:W-:Y:S01]  /*d2e0*/  ULDC UR40, c[0x0][0xd50] ;  /* 0x0003540000287ab9 */ /* 0x000fe20000000800 */
[----:B------:R-:W-:Y:S01]  /*d2f0*/  UMOV UR39, UR6 ;  /* 0x0000000600277c82 */ /* 0x000fe20008000000 */
[----:B------:R-:W-:-:S11]  /*d300*/  UISETP.NE.AND UP0, UPT, UR40, 0x1, UPT ;  /* 0x000000012800788c */ /* 0x000fd6000bf05270 */
[----:B------:R-:W-:Y:S01]  /*d310*/  @UP0 ULDC UR4, c[0x0][0xd54] ;  /* 0x0003550000040ab9 */ /* 0x000fe20000000800 */
[----:B------:R-:W-:Y:S01]  /*d320*/  @UP0 ULDC UR7, c[0x0][0xd58] ;  /* 0x0003560000070ab9 */ /* 0x000fe20000000800 */
[----:B------:R-:W-:-:S04]  /*d330*/  UIMAD.WIDE.U32 UR4, UR6, UR4, URZ ;  /* 0x00000004060472a5 */ /* 0x000fc8000f8e003f */
[----:B------:R-:W-:-:S12]  /*d340*/  @UP0 USHF.R.U32.HI UR39, URZ, UR7, UR5 ;  /* 0x000000073f270299 */ /* 0x000fd80008011605 */
.L_x_4744:
[----:B------:R-:W-:Y:S01]  /*d350*/  ISETP.LE.AND P0, PT, RZ, UR45, PT ;  /* 0x0000002dff007c0c */ /* 0x000fe2000bf03270 */
[----:B------:R-:W-:Y:S01]  /*d360*/  UIADD3 UR4, -UR39, URZ, URZ ;  /* 0x0000003f27047290 */ /* 0x000fe2000fffe13f */
[----:B------:R-:W-:Y:S01]  /*d370*/  MOV R26, 0x1 ;  /* 0x00000001001a7802 */ /* 0x000fe20000000f00 */
[----:B------:R-:W-:Y:S02]  /*d380*/  IMAD.MOV.U32 R17, RZ, RZ, RZ ;  /* 0x000000ffff117224 */ /* 0x000fe400078e00ff */
[----:B------:R-:W-:Y:S01]  /*d390*/  UIMAD UR40, UR40, UR4, UR6 ;  /* 0x00000004282872a4 */ /* 0x000fe2000f8e0206 */
[----:B------:R-:W-:-:S07]  /*d3a0*/  IMAD.MOV.U32 R9, RZ, RZ, 0x1 ;  /* 0x00000001ff097424 */ /* 0x000fce00078e00ff */
[----:B------:R-:W-:Y:S05]  /*d3b0*/  @!P0 BRA `(.L_x_4745) ;  /* 0x0000004000348947 */ /* 0x000fea0003800000 */
[----:B------:R-:W-:Y:S01]  /*d3c0*/  ULDC.64 UR4, c[0x0][0xb20] ;  /* 0x0002c80000047ab9 */ /* 0x000fe20000000a00 */
[----:B------:R-:W0:Y:S01]  /*d3d0*/  S2UR UR46, SR_CTAID.X ;  /* 0x00000000002e79c3 */ /* 0x000e220000002500 */
[----:B------:R-:W-:Y:S01]  /*d3e0*/  UISETP.NE.U32.AND UP0, UPT, UR4, URZ, UPT ;  /* 0x0000003f0400728c */ /* 0x000fe2000bf05070 */
[----:B------:R-:W-:Y:S01]  /*d3f0*/  IMAD.MOV.U32 R27, RZ, RZ, RZ ;  /* 0x000000ffff1b7224 */ /* 0x000fe200078e00ff */
[----:B------:R-:W-:Y:S01]  /*d400*/  ULDC UR6, c[0x0][0x448] ;  /* 0x0001120000067ab9 */ /* 0x000fe20000000800 */
[----:B------:R-:W-:Y:S01]  /*d410*/  ULDC UR7, c[0x0][0x2f0] ;  /* 0x0000bc0000077ab9 */ /* 0x000fe20000000800 */
[----:B------:R-:W-:Y:S02]  /*d420*/  UISETP.NE.AND.EX UP0, UPT, UR5, URZ, UPT, UP0 ;  /* 0x0000003f0500728c */ /* 0x000fe4000bf05300 */
[----:B------:R-:W-:-:S04]  /*d430*/  UISETP.NE.AND UP1, UPT, UR6, 0x1, UPT ;  /* 0x000000010600788c */ /* 0x000fc8000bf25270 */
[----:B------:R-:W-:-:S05]  /*d440*/  PLOP3.LUT P0, PT, PT, PT, UP0, 0x80, 0x0 ;  /* 0x000000000000781c */ /* 0x000fca0003f0f008 */
[----:B------:R-:W-:Y:S02]  /*d450*/  @UP0 ULDC.64 UR4, c[0x0][0xb20] ;  /* 0x0002c80000040ab9 */ /* 0x000fe40000000a00 */
[----:B------:R-:W-:Y:S01]  /*d460*/  @UP0 UIMAD.WIDE UR4, UR45, 0x4, UR4 ;  /* 0x000000042d0408a5 */ /* 0x000fe2000f8e0204 */
[----:B------:R-:W-:-:S05]  /*d470*/  @UP1 ULDC UR8, c[0x0][0x450] ;  /* 0x0001140000081ab9 */ /* 0x000fca0000000800 */
[----:B------:R-:W-:Y:S01]  /*d480*/  MOV R2, UR4 ;  /* 0x0000000400027c02 */ /* 0x000fe20008000f00 */
[----:B------:R-:W-:Y:S01]  /*d490*/  IMAD.U32 R3, RZ, RZ, UR5 ;  /* 0x00000005ff037e24 */ /* 0x000fe2000f8e00ff */
[----:B------:R-:W-:Y:S02]  /*d4a0*/  ULDC.64 UR4, c[0x0][0x418] ;  /* 0x0001060000047ab9 */ /* 0x000fe40000000a00 */
[----:B------:R-:W-:Y:S02]  /*d4b0*/  UISETP.NE.U32.AND UP0, UPT, UR4, URZ, UPT ;  /* 0x0000003f0400728c */ /* 0x000fe4000bf05070 */
[----:B0-----:R-:W-:Y:S01]  /*d4c0*/  ULEA UR6, UR46, 0x7f, 0x7 ;  /* 0x0000007f2e067891 */ /* 0x001fe2000f8e383f */
[----:B------:R0:W5:Y:S01]  /*d4d0*/  @P0 LDG.E R27, desc[UR36][R2.64] ;  /* 0x00000024021b0981 */ /* 0x000162000c1e1900 */
[----:B------:R-:W-:Y:S01]  /*d4e0*/  UISETP.NE.AND.EX UP0, UPT, UR5, URZ, UPT, UP0 ;  /* 0x0000003f0500728c */ /* 0x000fe2000bf05300 */
[----:B------:R-:W-:Y:S01]  /*d4f0*/  ULDC UR4, c[0x0][0x424] ;  /* 0x0001090000047ab9 */ /* 0x000fe20000000800 */
[----:B------:R-:W-:-:S02]  /*d500*/  UP2UR UR47, UPR, URZ, 0x2 ;  /* 0x000000023f2f7883 */ /* 0x000fc40008000000 */
[----:B------:R-:W-:Y:S02]  /*d510*/  USEL UR43, UR4, 0x1, UP0 ;  /* 0x00000001042b7887 */ /* 0x000fe40008000000 */
[----:B------:R-:W-:Y:S01]  /*d520*/  USHF.R.U32.HI UR9, URZ, 0x10, UR40 ;  /* 0x000000103f097899 */ /* 0x000fe20008011628 */
[----:B------:R-:W-:Y:S01]  /*d530*/  @UP1 ULDC UR4, c[0x0][0x44c] ;  /* 0x0001130000041ab9 */ /* 0x000fe20000000800 */
[----:B------:R-:W-:Y:S02]  /*d540*/  UIMAD UR43, UR43, UR7, URZ ;  /* 0x000000072b2b72a4 */ /* 0x000fe4000f8e023f */
[----:B------:R-:W-:Y:S01]  /*d550*/  UIMAD.WIDE.U32 UR4, UR6, UR4, URZ ;  /* 0x00000004060472a5 */ /* 0x000fe2000f8e003f */
[----:B------:R-:W-:Y:S01]  /*d560*/  ULDC UR7, c[0x0][0x288] ;  /* 0x0000a20000077ab9 */ /* 0x000fe20000000800 */
[----:B------:R-:W-:Y:S02]  /*d570*/  UIADD3 UR4, UR43, 0x5f, URZ ;  /* 0x0000005f2b047890 */ /* 0x000fe4000fffe03f */
[----:B------:R-:W-:-:S02]  /*d580*/  UIADD3 UR7, UR43, 0x60, -UR7 ;  /* 0x000000602b077890 */ /* 0x000fc4000fffe807 */
[----:B------:R-:W-:Y:S02]  /*d590*/  @UP1 USHF.R.U32.HI UR6, URZ, UR8, UR5 ;  /* 0x000000083f061299 */ /* 0x000fe40008011605 */
[----:B------:R-:W-:Y:S02]  /*d5a0*/  UIMAD.WIDE UR4, UR4, 0x2aaaaaab, URZ ;  /* 0x2aaaaaab040478a5 */ /* 0x000fe4000f8e023f */
[----:B------:R-:W-:Y:S02]  /*d5b0*/  UIADD3 UR6, UR7, UR6, URZ ;  /* 0x0000000607067290 */ /* 0x000fe4000fffe03f */
[----:B------:R-:W-:Y:S02]  /*d5c0*/  USHF.R.U32.HI UR42, URZ, 0x1f, UR5 ;  /* 0x0000001f3f2a7899 */ /* 0x000fe40008011605 */
[----:B------:R-:W-:Y:S02]  /*d5d0*/  UIMAD.WIDE UR6, UR6, 0x2aaaaaab, URZ ;  /* 0x2aaaaaab060678a5 */ /* 0x000fe4000f8e023f */
[----:B------:R-:W-:-:S02]  /*d5e0*/  ULEA.HI.SX32 UR42, UR5, UR42, 0x1c ;  /* 0x0000002a052a7291 */ /* 0x000fc4000f8fe23f */
[----:B------:R-:W-:Y:S02]  /*d5f0*/  USHF.R.U32.HI UR41, URZ, 0x1f, UR7 ;  /* 0x0000001f3f297899 */ /* 0x000fe40008011607 */
[----:B------:R-:W-:Y:S02]  /*d600*/  ULOP3.LUT UR40, UR40, 0xffff, URZ, 0xc0, !UPT ;  /* 0x0000ffff28287892 */ /* 0x000fe4000f8ec03f */
[----:B------:R-:W-:Y:S01]  /*d610*/  ULEA.HI.SX32 UR41, UR7, UR41, 0x1c ;  /* 0x0000002907297291 */ /* 0x000fe2000f8fe23f */
[----:B------:R-:W-:-:S03]  /*d620*/  UMOV UR38, URZ ;  /* 0x0000003f00267c82 */ /* 0x000fc60008000000 */
[----:B------:R-:W-:-:S04]  /*d630*/  UISETP.LT.AND UP0, UPT, UR42, UR41, UPT ;  /* 0x000000292a00728c */ /* 0x000fc8000bf01270 */
[----:B------:R-:W-:Y:S02]  /*d640*/  USEL UR11, UR42, UR41, UP0 ;  /* 0x000000292a0b7287 */ /* 0x000fe40008000000 */
[----:B------:R-:W-:Y:S02]  /*d650*/  UISETP.NE.AND UP0, UPT, UR9, URZ, UPT ;  /* 0x0000003f0900728c */ /* 0x000fe4000bf05270 */
[----:B------:R-:W-:-:S06]  /*d660*/  UISETP.GE.AND UP1, UPT, UR11, 0x1, UPT ;  /* 0x000000010b00788c */ /* 0x000fcc000bf26270 */
[----:B------:R-:W-:-:S03]  /*d670*/  PLOP3.LUT P0, PT, PT, PT, UP1, 0x80, 0x0 ;  /* 0x000000000000781c */ /* 0x000fc60003f0f018 */
[----:B------:R-:W-:-:S10]  /*d680*/  @!UP0 ULDC UR9, c[0x0][0xae8] ;  /* 0x0002ba0000098ab9 */ /* 0x000fd40000000800 */
        /* <DEDUP_REMOVED lines=31> */
.L_x_4746:
[----:B------:R-:W-:Y:S02]  /*d880*/  UIMAD UR48, UR40, UR38, URZ ;  /* 0x00000026283072a4 */ /* 0x000fe4000f8e023f */
[----:B------:R-:W-:Y:S01]  /*d890*/  MOV R0, UR38 ;  /* 0x0000002600007c02 */ /* 0x000fe20008000f00 */
[----:B------:R-:W-:Y:S02]  /*d8a0*/  IMAD.MOV.U32 R17, RZ, RZ, RZ ;  /* 0x000000ffff117224 */ /* 0x000fe400078e00ff */
[----:B------:R-:W-:Y:S02]  /*d8b0*/  IMAD.MOV.U32 R9, RZ, RZ, 0x1 ;  /* 0x00000001ff097424 */ /* 0x000fe400078e00ff */
[----:B------:R-:W-:-:S05]  /*d8c0*/  IMAD.U32 R25, RZ, RZ, UR48 ;  /* 0x00000030ff197e24 */ /* 0x000fca000f8e00ff */
        /* <DEDUP_REMOVED lines=25> */
[----:B0----5:R-:W-:Y:S05]  /*da60*/  CALL.ABS.NOINC R2 ;  /* 0x0000000002007343 */ /* 0x021fea0003c00000 */
.L_x_4747:
        /* <DEDUP_REMOVED lines=20> */
.L_x_4749:
[----:B------:R0:W1:Y:S01]  /*dbb0*/  LDC.64 R2, c[0x4][R16] ;  /* 0x0100000010027b82 */ /* 0x0000620000000a00 */
[----:B------:R-:W-:Y:S01]  /*dbc0*/  ULDC.64 UR4, c[0x4][0x98] ;  /* 0x0100260000047ab9 */ /* 0x000fe20000000a00 */
[----:B------:R-:W-:Y:S01]  /*dbd0*/  ULDC.64 UR6, c[0x4][0xa0] ;  /* 0x0100280000067ab9 */ /* 0x000fe20000000a00 */
[----:B------:R-:W-:Y:S01]  /*dbe0*/  IMAD.U32 R4, RZ, RZ, UR4 ;  /* 0x00000004ff047e24 */ /* 0x000fe2000f8e00ff */
[----:B------:R-:W-:Y:S01]  /*dbf0*/  MOV R6, UR6 ;  /* 0x0000000600067c02 */ /* 0x000fe20008000f00 */
[----:B------:R-:W-:Y:S01]  /*dc00*/  IMAD.U32 R5, RZ, RZ, UR5 ;  /* 0x00000005ff057e24 */ /* 0x000fe2000f8e00ff */
[----:B------:R-:W-:Y:S01]  /*dc10*/  ULDC.64 UR4, c[0x4][0x18] ;  /* 0x0100060000047ab9 */ /* 0x000fe20000000a00 */
[----:B------:R-:W-:Y:S01]  /*dc20*/  IMAD.U32 R7, RZ, RZ, UR7 ;  /* 0x00000007ff077e24 */ /* 0x000fe2000f8e00ff */
[----:B------:R-:W-:Y:S01]  /*dc30*/  MOV R8, 0x70 ;  /* 0x0000007000087802 */ /* 0x000fe20000000f00 */
[----:B------:R-:W-:Y:S02]  /*dc40*/  IMAD.U32 R10, RZ, RZ, UR4 ;  /* 0x00000004ff0a7e24 */ /* 0x000fe4000f8e00ff */
[----:B------:R-:W-:-:S02]  /*dc50*/  IMAD.U32 R11, RZ, RZ, UR5 ;  /* 0x00000005ff0b7e24 */ /* 0x000fc4000f8e00ff */
[----:B------:R-:W-:Y:S02]  /*dc60*/  IMAD.MOV.U32 R12, RZ, RZ, 0x1 ;  /* 0x00000001ff0c7424 */ /* 0x000fe400078e00ff */
[----:B0-----:R-:W-:-:S07]  /*dc70*/  IMAD.MOV.U32 R13, RZ, RZ, RZ ;  /* 0x000000ffff0d7224 */ /* 0x001fce00078e00ff */
[----:B------:R-:W-:-:S07]  /*dc80*/  LEPC R20, `(.L_x_4748) ;  /* 0x000000001014794e */ /* 0x000fce0000000000 */
[----:B-1----:R-:W-:Y:S05]  /*dc90*/  CALL.ABS.NOINC R2 ;  /* 0x0000000002007343 */ /* 0x002fea0003c00000 */
.L_x_4748:
        /* <DEDUP_REMOVED lines=8> */
[----:B------:R-:W-:Y:S01]  /*dd20*/  MOV R2, UR4 ;  /* 0x0000000400027c02 */ /* 0x000fe20008000f00 */
[----:B------:R-:W-:Y:S01]  /*dd30*/  IMAD.U32 R3, RZ, RZ, UR5 ;  /* 0x00000005ff037e24 */ /* 0x000fe2000f8e00ff */
[C---:B------:R-:W-:Y:S01]  /*dd40*/  LOP3.LUT R7, R24.reuse, 0x7f, RZ, 0xc0, !PT ;  /* 0x0000007f18077812 */ /* 0x040fe200078ec0ff */
[----:B------:R-:W-:Y:S01]  /*dd50*/  IMAD.SHL.U32 R0, R24, 0x10, RZ ;  /* 0x0000001018007824 */ /* 0x000fe200078e00ff */
[----:B0-----:R-:W-:Y:S02]  /*dd60*/  ISETP.NE.AND P1, PT, R12, 0x1, PT ;  /* 0x000000010c00780c */ /* 0x001fe40003f25270 */
[----:B------:R-:W-:Y:S01]  /*dd70*/  LOP3.LUT R16, R16, 0xffffbfff, RZ, 0xc0, !PT ;  /* 0xffffbfff10107812 */ /* 0x000fe200078ec0ff */
[----:B------:R0:W2:Y:S01]  /*dd80*/  @P0 LDG.E R30, desc[UR36][R2.64] ;  /* 0x00000024021e0981 */ /* 0x0000a2000c1e1900 */
[----:B------:R-:W-:Y:S01]  /*dd90*/  LOP3.LUT R4, R0, 0x70, RZ, 0xc0, !PT ;  /* 0x0000007000047812 */ /* 0x000fe200078ec0ff */
[----:B------:R-:W-:Y:S01]  /*dda0*/  VIADD R0, R25, 0xffffffff ;  /* 0xffffffff19007836 */ /* 0x000fe20000000000 */
[----:B------:R-:W-:Y:S01]  /*ddb0*/  SHF.R.U32.HI R5, RZ, 0x3, R7 ;  /* 0x00000003ff057819 */ /* 0x000fe20000011607 */
[----:B------:R-:W-:Y:S01]  /*ddc0*/  IMAD.SHL.U32 R6, R24, 0x8, RZ ;  /* 0x0000000818067824 */ /* 0x000fe200078e00ff */
[----:B------:R-:W-:Y:S01]  /*ddd0*/  LOP3.LUT R37, R34, 0x2, RZ, 0xfc, !PT ;  /* 0x0000000222257812 */ /* 0x000fe200078efcff */
[----:B------:R-:W-:Y:S01]  /*dde0*/  ULDC UR4, c[0x0][0x320] ;  /* 0x0000c80000047ab9 */ /* 0x000fe20000000800 */
[----:B------:R-:W-:-:S03]  /*ddf0*/  LOP3.LUT R32, R4, R5, RZ, 0xfc, !PT ;  /* 0x0000000504207212 */ /* 0x000fc600078efcff */
[----:B0-----:R-:W0:Y:S01]  /*de00*/  @P1 LDC R2, c[0x0][0x434] ;  /* 0x00010d00ff021b82 */ /* 0x001e220000000800 */
[----:B------:R-:W-:Y:S01]  /*de10*/  @P1 LOP3.LUT R16, R16, 0x4000, RZ, 0xfc, !PT ;  /* 0x0000400010101812 */ /* 0x000fe200078efcff */
[----:B------:R-:W-:-:S05]  /*de20*/  IMAD R4, R0, 0x60, R32 ;  /* 0x0000006000047824 */ /* 0x000fca00078e0220 */
[C---:B------:R-:W-:Y:S01]  /*de30*/  ISETP.GE.AND P0, PT, R4.reuse, UR43, PT ;  /* 0x0000002b04007c0c */ /* 0x040fe2000bf06270 */
[----:B------:R-:W1:Y:S01]  /*de40*/  @P1 LDC R3, c[0x0][0x438] ;  /* 0x00010e00ff031b82 */ /* 0x000e620000000800 */
[----:B-----5:R-:W-:Y:S02]  /*de50*/  IADD3 R10, R4, R27, RZ ;  /* 0x0000001b040a7210 */ /* 0x020fe40007ffe0ff */
[----:B------:R-:W-:-:S03]  /*de60*/  ISETP.GT.U32.OR P0, PT, R32, 0x5f, P0 ;  /* 0x0000005f2000780c */ /* 0x000fc60000704470 */
[----:B------:R-:W-:-:S10]  /*de70*/  IMAD.MOV.U32 R11, RZ, RZ, R10 ;  /* 0x000000ffff0b7224 */ /* 0x000fd400078e000a */
        /* <DEDUP_REMOVED lines=12> */
[----:B------:R-:W-:-:S06]  /*df40*/  @!P0 LEA.HI.X R5, R2, R5, R3, 0x2, P1 ;  /* 0x0000000502058211 */ /* 0x000fcc00008f1403 */
[----:B------:R-:W2:Y:S01]  /*df50*/  @!P0 LDG.E R5, desc[UR36][R4.64] ;  /* 0x0000002404058981 */ /* 0x000ea2000c1e1900 */
[----:B------:R-:W-:Y:S02]  /*df60*/  ISETP.NE.AND P2, PT, R37, 0x3, PT ;  /* 0x000000032500780c */ /* 0x000fe40003f45270 */
[----:B------:R-:W-:Y:S02]  /*df70*/  CS2R R18, SRZ ;  /* 0x0000000000127805 */ /* 0x000fe4000001ff00 */
[----:B------:R-:W-:Y:S01]  /*df80*/  LOP3.LUT R22, R6, 0x38, RZ, 0xc0, !PT ;  /* 0x0000003806167812 */ /* 0x000fe200078ec0ff */
[----:B------:R-:W-:Y:S01]  /*df90*/  UMOV UR5, 0xffffffff ;  /* 0xffffffff00057882 */ /* 0x000fe20000000000 */
[----:B------:R-:W-:Y:S01]  /*dfa0*/  ISETP.GT.U32.AND P1, PT, R32, 0x5f, PT ;  /* 0x0000005f2000780c */ /* 0x000fe20003f24070 */
[----:B------:R-:W-:Y:S01]  /*dfb0*/  IMAD.U32 R29, RZ, RZ, UR39 ;  /* 0x00000027ff1d7e24 */ /* 0x000fe2000f8e00ff */
[----:B------:R-:W-:Y:S02]  /*dfc0*/  LOP3.LUT R16, R16, 0xffffffdf, RZ, 0xc0, !PT ;  /* 0xffffffdf10107812 */ /* 0x000fe400078ec0ff */
[----:B------:R-:W-:-:S02]  /*dfd0*/  LOP3.LUT R36, R22, 0x40, RZ, 0xfc, !PT ;  /* 0x0000004016247812 */ /* 0x000fc400078efcff */
[----:B------:R-:W-:Y:S02]  /*dfe0*/  LOP3.LUT R35, R22, 0x80, RZ, 0xfc, !PT ;  /* 0x0000008016237812 */ /* 0x000fe400078efcff */
[----:B------:R-:W-:Y:S02]  /*dff0*/  ISETP.GE.AND P4, PT, R36, UR4, PT ;  /* 0x0000000424007c0c */ /* 0x000fe4000bf86270 */
[----:B------:R-:W-:Y:S02]  /*e000*/  @P2 LOP3.LUT R16, R16, 0x20, RZ, 0xfc, !PT ;  /* 0x0000002010102812 */ /* 0x000fe400078efcff */
[----:B------:R-:W-:Y:S02]  /*e010*/  ISETP.GE.AND P3, PT, R35, UR4, PT ;  /* 0x0000000423007c0c */ /* 0x000fe4000bf66270 */
[----:B------:R-:W-:Y:S02]  /*e020*/  LOP3.LUT R16, R16, 0xffff7fff, RZ, 0xc0, !PT ;  /* 0xffff7fff10107812 */ /* 0x000fe400078ec0ff */
[----:B------:R-:W-:-:S02]  /*e030*/  LOP3.LUT R31, R22, 0xc0, RZ, 0xfc, !PT ;  /* 0x000000c0161f7812 */ /* 0x000fc400078efcff */
[----:B------:R-:W-:Y:S02]  /*e040*/  @P1 LOP3.LUT R16, R16, 0x8000, RZ, 0xfc, !PT ;  /* 0x0000800010101812 */ /* 0x000fe400078efcff */
[----:B------:R-:W-:Y:S02]  /*e050*/  ISETP.GE.AND P1, PT, R31, UR4, PT ;  /* 0x000000041f007c0c */ /* 0x000fe4000bf26270 */
[----:B------:R-:W-:Y:S02]  /*e060*/  LOP3.LUT R16, R16, 0xffffffef, RZ, 0xc0, !PT ;  /* 0xffffffef10107812 */ /* 0x000fe400078ec0ff */
[----:B------:R-:W-:Y:S02]  /*e070*/  IADD3 R23, -R11, RZ, RZ ;  /* 0x000000ff0b177210 */ /* 0x000fe40007ffe1ff */
[----:B------:R-:W-:-:S03]  /*e080*/  @P4 LOP3.LUT R16, R16, 0x10, RZ, 0xfc, !PT ;  /* 0x0000001010104812 */ /* 0x000fc600078efcff */
[----:B------:R-:W-:Y:S01]  /*e090*/  IMAD R23, R12, R23, R10 ;  /* 0x000000170c177224 */ /* 0x000fe200078e020a */
[----:B------:R-:W-:-:S04]  /*e0a0*/  LOP3.LUT R16, R16, 0xfffffffe, RZ, 0xc0, !PT ;  /* 0xfffffffe10107812 */ /* 0x000fc800078ec0ff */
[----:B------:R-:W-:-:S04]  /*e0b0*/  LOP3.LUT R16, R16, 0xfffffff7, RZ, 0xc0, !PT ;  /* 0xfffffff710107812 */ /* 0x000fc800078ec0ff */
[----:B------:R-:W-:Y:S02]  /*e0c0*/  @P3 LOP3.LUT R16, R16, 0x8, RZ, 0xfc, !PT ;  /* 0x0000000810103812 */ /* 0x000fe400078efcff */
[--C-:B--2---:R-:W-:Y:S01]  /*e0d0*/  @!P0 SHF.R.S32.HI R19, RZ, 0x1f, R5.reuse ;  /* 0x0000001fff138819 */ /* 0x104fe20000011405 */
[----:B------:R-:W-:Y:S01]  /*e0e0*/  @!P0 IMAD.MOV.U32 R18, RZ, RZ, R5 ;  /* 0x000000ffff128224 */ /* 0x000fe200078e0005 */
[----:B------:R-:W-:-:S13]  /*e0f0*/  ISETP.GE.AND P0, PT, R22, UR4, PT ;  /* 0x0000000416007c0c */ /* 0x000fda000bf06270 */
[----:B------:R-:W-:-:S04]  /*e100*/  @P0 LOP3.LUT R16, R16, 0x1, RZ, 0xfc, !PT ;  /* 0x0000000110100812 */ /* 0x000fc800078efcff */
[----:B------:R-:W-:-:S04]  /*e110*/  LOP3.LUT R16, R16, 0xfffffffb, RZ, 0xc0, !PT ;  /* 0xfffffffb10107812 */ /* 0x000fc800078ec0ff */
[----:B------:R-:W-:Y:S01]  /*e120*/  @P1 LOP3.LUT R16, R16, 0x4, RZ, 0xfc, !PT ;  /* 0x0000000410101812 */ /* 0x000fe200078efcff */
[----:B------:R-:W-:Y:S06]  /*e130*/  BRA.DIV UR5, `(.L_x_4750) ;  /* 0x0000003a05607947 */ /* 0x000fec000b800000 */
.L_x_4796:
[----:B------:R-:W-:Y:S02]  /*e140*/  SEL R2, RZ, 0x1, P0 ;  /* 0x00000001ff027807 */ /* 0x000fe40000000000 */
[----:B------:R-:W-:-:S03]  /*e150*/  SHF.R.S32.HI R29, RZ, 0x1f, R29 ;  /* 0x0000001fff1d7819 */ /* 0x000fc6000001141d */
[----:B------:R0:W-:Y:S01]  /*e160*/  STL [R1], R2 ;  /* 0x0000000201007387 */ /* 0x0001e20000100800 */
[----:B------:R-:W-:Y:S05]  /*e170*/  @!P2 BRA `(.L_x_4751) ;  /* 0x000000000004a947 */ /* 0x000fea0003800000 */
[----:B------:R-:W-:Y:S01]  /*e180*/  BPT.TRAP 0x1 ;  /* 0x000000040000795c */ /* 0x000fe20000300000 */
.L_x_4751:
[----:B0-----:R-:W-:-:S04]  /*e190*/  MOV R2, 0x1 ;  /* 0x0000000100027802 */ /* 0x001fc80000000f00 */
[----:B------:R-:W-:-:S04]  /*e1a0*/  SHF.L.U32 R2, R2, 0x1f, RZ ;  /* 0x0000001f02027819 */ /* 0x000fc800000006ff */
[----:B------:R-:W0:Y:S02]  /*e1b0*/  SYNCS.PHASECHK.TRANS64.TRYWAIT P0, [UR44+0x32440], R2 ;  /* 0x03244002ff0075a7 */ /* 0x000e24000800016c */
[----:B0-----:R-:W-:Y:S05]  /*e1c0*/  @!P0 BRA `(.L_x_4752) ;  /* 0x00000038005c8947 */ /* 0x001fea0003800000 */
.L_x_4797:
        /* <DEDUP_REMOVED lines=16> */
[----:B------:R-:W-:Y:S02]  /*e2d0*/  IMAD.SHL.U32 R28, R7, 0x8, RZ ;  /* 0x00000008071c7824 */ /* 0x000fe400078e00ff */
[----:B------:R-:W-:Y:S02]  /*e2e0*/  IMAD.IADD R3, R3, 0x1, R5 ;  /* 0x0000000103037824 */ /* 0x000fe400078e0205 */
[----:B------:R-:W-:Y:S01]  /*e2f0*/  IMAD.U32 R5, RZ, RZ, UR4 ;  /* 0x00000004ff057e24 */ /* 0x000fe2000f8e00ff */
[----:B------:R-:W-:Y:S01]  /*e300*/  UIMAD UR4, UR6, UR4, URZ ;  /* 0x00000004060472a4 */ /* 0x000fe2000f8e023f */
[----:B------:R-:W-:Y:S02]  /*e310*/  IMAD.IADD R17, R17, 0x1, -R8 ;  /* 0x0000000111117824 */ /* 0x000fe400078e0a08 */
[----:B------:R-:W-:Y:S01]  /*e320*/  IMAD.WIDE.U32 R2, R5, UR39, R2 ;  /* 0x0000002705027c25 */ /* 0x000fe2000f8e0002 */
[----:B------:R-:W-:Y:S01]  /*e330*/  UIMAD UR4, UR39, UR5, UR4 ;  /* 0x00000005270472a4 */ /* 0x000fe2000f8e0204 */
[----:B------:R-:W-:-:S02]  /*e340*/  ULDC.64 UR6, c[0x0][0x2e8] ;  /* 0x0000ba0000067ab9 */ /* 0x000fc40000000a00 */
[----:B------:R-:W-:Y:S01]  /*e350*/  UMOV UR5, 0xffffffff ;  /* 0xffffffff00057882 */ /* 0x000fe20000000000 */
[----:B------:R-:W-:Y:S02]  /*e360*/  LEA R4, P0, R2, UR6, 0x1 ;  /* 0x0000000602047c11 */ /* 0x000fe4000f8008ff */
[----:B------:R-:W-:Y:S01]  /*e370*/  IADD3 R5, R3, UR4, RZ ;  /* 0x0000000403057c10 */ /* 0x000fe2000fffe0ff */
[----:B------:R-:W-:Y:S01]  /*e380*/  ULDC UR4, c[0x0][0x2f4] ;  /* 0x0000bd0000047ab9 */ /* 0x000fe20000000800 */
[----:B------:R-:W-:Y:S02]  /*e390*/  LOP3.LUT R3, R6, 0x1c0, RZ, 0xc0, !PT ;  /* 0x000001c006037812 */ /* 0x000fe400078ec0ff */
[----:B------:R-:W-:Y:S02]  /*e3a0*/  ISETP.GE.AND P2, PT, R22, UR4, PT ;  /* 0x0000000416007c0c */ /* 0x000fe4000bf46270 */
[----:B------:R-:W-:Y:S02]  /*e3b0*/  LOP3.LUT R3, R3, 0x38, R6, 0xf8, !PT ;  /* 0x0000003803037812 */ /* 0x000fe400078ef806 */
[----:B------:R-:W-:-:S02]  /*e3c0*/  LEA.HI.X R5, R2, UR7, R5, 0x1, P0 ;  /* 0x0000000702057c11 */ /* 0x000fc400080f0c05 */
[----:B------:R-:W-:Y:S02]  /*e3d0*/  LOP3.LUT R3, R3, 0x38, R24, 0x78, !PT ;  /* 0x0000003803037812 */ /* 0x000fe400078e7818 */
[----:B------:R-:W-:Y:S02]  /*e3e0*/  ISETP.GE.AND P0, PT, R17, 0x1, PT ;  /* 0x000000011100780c */ /* 0x000fe40003f06270 */
[----:B------:R-:W-:-:S03]  /*e3f0*/  LOP3.LUT R28, R3, 0x200, R28, 0xf8, !PT ;  /* 0x00000200031c7812 */ /* 0x000fc600078ef81c */
[----:B------:R-:W-:Y:S01]  /*e400*/  @P2 LOP3.LUT R16, R16, 0x2, RZ, 0xfc, !PT ;  /* 0x0000000210102812 */ /* 0x000fe200078efcff */
[----:B------:R-:W-:Y:S07]  /*e410*/  BRA.DIV UR5, `(.L_x_4753) ;  /* 0x0000003605e07947 */ /* 0x000fee000b800000 */
[----:B------:R-:W0:Y:S01]  /*e420*/  SHFL.IDX PT, R14, R4, RZ, 0x181f ;  /* 0x00181fff040e7589 */ /* 0x000e2200000e0000 */
[----:B------:R-:W-:-:S03]  /*e430*/  @P0 LEA R7, R28, UR44, 0x1 ;  /* 0x0000002c1c070c11 */ /* 0x000fc6000f8e08ff */
[----:B------:R-:W1:Y:S01]  /*e440*/  SHFL.IDX PT, R0, R5, RZ, 0x181f ;  /* 0x00181fff05007589 */ /* 0x000e6200000e0000 */
[----:B0-----:R-:W-:-:S03]  /*e450*/  @P0 LEA R2, P1, R22, R14, 0x1 ;  /* 0x0000000e16020211 */ /* 0x001fc600078208ff */
[----:B------:R-:W0:Y:S01]  /*e460*/  SHFL.IDX PT, R14, R4, 0x1, 0x181f ;  /* 0x00381f00040e7f89 */ /* 0x000e2200000e0000 */
[----:B-1----:R-:W-:-:S03]  /*e470*/  @P0 IADD3.X R3, RZ, R0, RZ, P1, !PT ;  /* 0x00000000ff030210 */ /* 0x002fc60000ffe4ff */
        /* <DEDUP_REMOVED lines=30> */
.L_x_4811:
        /* <DEDUP_REMOVED lines=15> */
.L_x_4754:
        /* <DEDUP_REMOVED lines=24> */
.L_x_4755:
[----:B------:R-:W-:Y:S01]  /*e8d0*/  UISETP.NE.AND UP0, UPT, UR47, URZ, UPT ;  /* 0x0000003f2f00728c */ /* 0x000fe2000bf05270 */
[----:B------:R-:W-:Y:S01]  /*e8e0*/  IMAD.U32 R3, RZ, RZ, UR46 ;  /* 0x0000002eff037e24 */ /* 0x000fe2000f8e00ff */
[----:B------:R-:W-:Y:S01]  /*e8f0*/  R2UR UR6, R29 ;  /* 0x000000001d0672ca */ /* 0x000fe200000e0000 */
[----:B------:R-:W-:Y:S01]  /*e900*/  ULDC.64 UR8, c[0x0][0x2d8] ;  /* 0x0000b60000087ab9 */ /* 0x000fe20000000a00 */
[----:B------:R-:W0:Y:S01]  /*e910*/  LDC R7, c[0x0][0x448] ;  /* 0x00011200ff077b82 */ /* 0x000e220000000800 */
[----:B------:R-:W1:Y:S01]  /*e920*/  S2R R20, SR_TID.X ;  /* 0x0000000000147919 */ /* 0x000e620000002100 */
[----:B------:R-:W-:Y:S02]  /*e930*/  PLOP3.LUT P0, PT, PT, PT, UP0, 0x80, 0x0 ;  /* 0x000000000000781c */ /* 0x000fe40003f0f008 */
[----:B------:R-:W-:-:S03]  /*e940*/  LEA R24, R3, R32, 0x7 ;  /* 0x0000002003187211 */ /* 0x000fc600078e38ff */
[----:B------:R-:W-:Y:S02]  /*e950*/  @UP0 ULDC UR4, c[0x0][0x44c] ;  /* 0x0001130000040ab9 */ /* 0x000fe40000000800 */
[----:B------:R-:W-:Y:S02]  /*e960*/  IMAD.MOV.U32 R9, RZ, RZ, R24 ;  /* 0x000000ffff097224 */ /* 0x000fe400078e0018 */
[----:B------:R-:W-:-:S04]  /*e970*/  UIMAD UR6, UR6, UR8, URZ ;  /* 0x00000008060672a4 */ /* 0x000fc8000f8e023f */
[----:B------:R-:W-:Y:S01]  /*e980*/  @P0 IMAD.HI.U32 R0, R24, UR4, RZ ;  /* 0x0000000418000c27 */ /* 0x000fe2000f8e00ff */
[----:B------:R-:W-:Y:S01]  /*e990*/  PLOP3.LUT P0, PT, PT, PT, UP0, 0x80, 0x0 ;  /* 0x000000000000781c */ /* 0x000fe20003f0f008 */
[----:B------:R-:W-:Y:S01]  /*e9a0*/  @UP0 ULDC UR4, c[0x0][0x450] ;  /* 0x0001140000040ab9 */ /* 0x000fe20000000800 */
[----:B------:R-:W-:-:S11]  /*e9b0*/  UIMAD UR6, UR39, UR9, UR6 ;  /* 0x00000009270672a4 */ /* 0x000fd6000f8e0206 */
[----:B------:R-:W-:Y:S01]  /*e9c0*/  @P0 SHF.R.U32.HI R9, RZ, UR4, R0 ;  /* 0x00000004ff090c19 */ /* 0x000fe20008011600 */
[----:B------:R-:W-:-:S03]  /*e9d0*/  UIMAD.WIDE.U32 UR4, UR39, UR8, URZ ;  /* 0x00000008270472a5 */ /* 0x000fc6000f8e003f */
[----:B------:R-:W-:Y:S01]  /*e9e0*/  ULDC.64 UR8, c[0x0][0x2e0] ;  /* 0x0000b80000087ab9 */ /* 0x000fe20000000a00 */
[----:B------:R-:W-:Y:S01]  /*e9f0*/  UIADD3 UR5, UR5, UR6, URZ ;  /* 0x0000000605057290 */ /* 0x000fe2000fffe03f */
[----:B------:R-:W-:Y:S01]  /*ea00*/  SHF.R.S32.HI R0, RZ, 0x1f, R9 ;  /* 0x0000001fff007819 */ /* 0x000fe20000011409 */
[----:B------:R-:W-:Y:S01]  /*ea10*/  UIMAD UR6, UR49, UR8, URZ ;  /* 0x00000008310672a4 */ /* 0x000fe2000f8e023f */
[----:B-1----:R-:W-:Y:S01]  /*ea20*/  LOP3.LUT R20, R20, 0x7f, RZ, 0xc0, !PT ;  /* 0x0000007f14147812 */ /* 0x002fe200078ec0ff */
[----:B------:R-:W-:Y:S02]  /*ea30*/  UIMAD.WIDE.U32 UR4, UR45, UR8, UR4 ;  /* 0x000000082d0472a5 */ /* 0x000fe4000f8e0004 */
[----:B------:R-:W-:Y:S01]  /*ea40*/  UIMAD UR6, UR45, UR9, UR6 ;  /* 0x000000092d0672a4 */ /* 0x000fe2000f8e0206 */
[----:B------:R-:W-:-:S03]  /*ea50*/  SHF.R.U32.HI R20, RZ, 0x3, R20 ;  /* 0x00000003ff147819 */ /* 0x000fc60000011614 */
[----:B------:R-:W-:Y:S01]  /*ea60*/  MOV R5, UR5 ;  /* 0x0000000500057c02 */ /* 0x000fe20008000f00 */
[----:B------:R-:W-:Y:S01]  /*ea70*/  UIADD3 UR6, UR5, UR6, URZ ;  /* 0x0000000605067290 */ /* 0x000fe2000fffe03f */
[----:B------:R-:W-:Y:S02]  /*ea80*/  IMAD.MOV R5, RZ, RZ, -R9 ;  /* 0x000000ffff057224 */ /* 0x000fe400078e0a09 */
[----:B------:R-:W-:Y:S01]  /*ea90*/  IMAD.U32 R4, RZ, RZ, UR4 ;  /* 0x00000004ff047e24 */ /* 0x000fe2000f8e00ff */
[----:B------:R-:W-:Y:S01]  /*eaa0*/  ULDC.64 UR4, c[0x0][0x2d0] ;  /* 0x0000b40000047ab9 */ /* 0x000fe20000000a00 */
[----:B0-----:R-:W-:Y:S02]  /*eab0*/  IMAD R5, R7, R5, R24 ;  /* 0x0000000507057224 */ /* 0x001fe400078e0218 */
[----:B------:R-:W-:Y:S02]  /*eac0*/  IMAD R0, R0, UR4, RZ ;  /* 0x0000000400007c24 */ /* 0x000fe4000f8e02ff */
[----:B------:R-:W-:-:S02]  /*ead0*/  IMAD.U32 R3, RZ, RZ, UR6 ;  /* 0x00000006ff037e24 */ /* 0x000fc4000f8e00ff */
[----:B------:R-:W-:Y:S02]  /*eae0*/  IMAD.MOV.U32 R2, RZ, RZ, R4 ;  /* 0x000000ffff027224 */ /* 0x000fe400078e0004 */
[C---:B------:R-:W-:Y:S01]  /*eaf0*/  IMAD R11, R9.reuse, UR5, R0 ;  /* 0x00000005090b7c24 */ /* 0x040fe2000f8e0200 */
[----:B------:R-:W-:Y:S01]  /*eb00*/  SHF.R.S32.HI R0, RZ, 0x1f, R5 ;  /* 0x0000001fff007819 */ /* 0x000fe20000011405 */
[----:B------:R-:W-:Y:S01]  /*eb10*/  IMAD.WIDE.U32 R2, R9, UR4, R2 ;  /* 0x0000000409027c25 */ /* 0x000fe2000f8e0002 */
[----:B------:R-:W-:-:S03]  /*eb20*/  ULDC.64 UR4, c[0x0][0x2c8] ;  /* 0x0000b20000047ab9 */ /* 0x000fc60000000a00 */
[----:B------:R-:W-:Y:S02]  /*eb30*/  IMAD.IADD R3, R3, 0x1, R11 ;  /* 0x0000000103037824 */ /* 0x000fe400078e020b */
        /* <DEDUP_REMOVED lines=11> */
[----:B------:R-:W0:Y:S01]  /*ebf0*/  SHFL.IDX PT, R14, R0, RZ, 0x181f ;  /* 0x00181fff000e7589 */ /* 0x000e2200000e0000 */
[----:B------:R-:W-:Y:S01]  /*ec00*/  IMAD.U32 R4, RZ, RZ, UR46 ;  /* 0x0000002eff047e24 */ /* 0x000fe2000f8e00ff */
[----:B------:R-:W-:Y:S01]  /*ec10*/  ULDC UR4, c[0x0][0x288] ;  /* 0x0000a20000047ab9 */ /* 0x000fe20000000800 */
[----:B------:R-:W-:Y:S01]  /*ec20*/  LOP3.LUT R16, R16, 0xffffefff, RZ, 0xc0, !PT ;  /* 0xffffefff10107812 */ /* 0x000fe200078ec0ff */
[----:B------:R-:W-:Y:S01]  /*ec30*/  IMAD R5, R7, UR4, RZ ;  /* 0x0000000407057c24 */ /* 0x000fe2000f8e02ff */
[----:B------:R-:W1:Y:S01]  /*ec40*/  SHFL.IDX PT, R3, R6, RZ, 0x181f ;  /* 0x00181fff06037589 */ /* 0x000e6200000e0000 */
[----:B------:R-:W-:-:S03]  /*ec50*/  IMAD R4, R4, 0x80, R20 ;  /* 0x0000008004047824 */ /* 0x000fc600078e0214 */
[----:B------:R-:W-:Y:S02]  /*ec60*/  SHFL.IDX PT, R2, R6, 0x1, 0x181f ;  /* 0x00381f0006027f89 */ /* 0x000fe400000e0000 */
[CC--:B------:R-:W-:Y:S02]  /*ec70*/  ISETP.GE.AND P4, PT, R4.reuse, R5.reuse, PT ;  /* 0x000000050400720c */ /* 0x0c0fe40003f86270 */
[----:B------:R-:W-:Y:S01]  /*ec80*/  IADD3 R8, R4, 0x10, RZ ;  /* 0x0000001004087810 */ /* 0x000fe20007ffe0ff */
[----:B------:R-:W-:Y:S03]  /*ec90*/  SHFL.IDX PT, R7, R0, 0x3, 0x181f ;  /* 0x00781f0000077f89 */ /* 0x000fe600000e0000 */
[----:B------:R-:W-:Y:S01]  /*eca0*/  ISETP.GE.AND P3, PT, R8, R5, PT ;  /* 0x000000050800720c */ /* 0x000fe20003f66270 */
[----:B------:R-:W-:-:S05]  /*ecb0*/  VIADD R8, R4, 0x20 ;  /* 0x0000002004087836 */ /* 0x000fca0000000000 */
[----:B------:R-:W-:Y:S02]  /*ecc0*/  ISETP.GE.AND P2, PT, R8, R5, PT ;  /* 0x000000050800720c */ /* 0x000fe40003f46270 */
[----:B0-----:R-:W-:Y:S01]  /*ecd0*/  @!P4 LEA R10, P1, R22, R14, 0x1 ;  /* 0x0000000e160ac211 */ /* 0x001fe200078208ff */
[----:B------:R-:W-:Y:S01]  /*ece0*/  SHFL.IDX PT, R8, R6, 0x3, 0x181f ;  /* 0x00781f0006087f89 */ /* 0x000fe200000e0000 */
[----:B------:R-:W-:Y:S02]  /*ecf0*/  @!P4 LEA R9, R28, UR44, 0x1 ;  /* 0x0000002c1c09cc11 */ /* 0x000fe4000f8e08ff */
[----:B------:R-:W-:Y:S01]  /*ed00*/  @P4 LOP3.LUT R16, R16, 0x1000, RZ, 0xfc, !PT ;  /* 0x0000100010104812 */ /* 0x000fe200078efcff */
[----:B------:R-:W0:Y:S01]  /*ed10*/  SHFL.IDX PT, R14, R0, 0x1, 0x181f ;  /* 0x00381f00000e7f89 */ /* 0x000e2200000e0000 */
[----:B-1----:R-:W-:Y:S01]  /*ed20*/  @!P4 IMAD.X R3, RZ, RZ, R3, P1 ;  /* 0x000000ffff03c224 */ /* 0x002fe200008e0603 */
[----:B------:R-:W-:Y:S02]  /*ed30*/  @!P3 LEA R15, R28, UR44, 0x1 ;  /* 0x0000002c1c0fbc11 */ /* 0x000fe4000f8e08ff */
[----:B------:R-:W-:-:S04]  /*ed40*/  LOP3.LUT R16, R16, 0xfffff7ff, RZ, 0xc0, !PT ;  /* 0xfffff7ff10107812 */ /* 0x000fc800078ec0ff */
[----:B------:R-:W-:-:S04]  /*ed50*/  @P3 LOP3.LUT R16, R16, 0x800, RZ, 0xfc, !PT ;  /* 0x0000080010103812 */ /* 0x000fc800078efcff */
[----:B------:R-:W-:-:S04]  /*ed60*/  LOP3.LUT R16, R16, 0xfffffbff, RZ, 0xc0, !PT ;  /* 0xfffffbff10107812 */ /* 0x000fc800078ec0ff */
[----:B------:R-:W-:-:S04]  /*ed70*/  @P2 LOP3.LUT R16, R16, 0x400, RZ, 0xfc, !PT ;  /* 0x0000040010102812 */ /* 0x000fc800078efcff */
[----:B------:R-:W-:Y:S02]  /*ed80*/  LOP3.LUT R16, R16, 0xfffffdff, RZ, 0xc0, !PT ;  /* 0xfffffdff10107812 */ /* 0x000fe400078ec0ff */
[C---:B0-----:R-:W-:Y:S02]  /*ed90*/  @!P3 LEA R12, P1, R22.reuse, R14, 0x1 ;  /* 0x0000000e160cb211 */ /* 0x041fe400078208ff */
[----:B------:R-:W0:Y:S03]  /*eda0*/  SHFL.IDX PT, R14, R0, 0x2, 0x181f ;  /* 0x00581f00000e7f89 */ /* 0x000e2600000e0000 */
[----:B------:R-:W-:Y:S02]  /*edb0*/  @!P3 IMAD.X R11, RZ, RZ, R2, P1 ;  /* 0x000000ffff0bb224 */ /* 0x000fe400008e0602 */
[----:B------:R-:W1:Y:S01]  /*edc0*/  SHFL.IDX PT, R2, R6, 0x2, 0x181f ;  /* 0x00581f0006027f89 */ /* 0x000e6200000e0000 */
[----:B0-----:R-:W-:-:S05]  /*edd0*/  @!P2 LEA R13, P1, R22, R14, 0x1 ;  /* 0x0000000e160da211 */ /* 0x001fca00078208ff */
[----:B-1----:R-:W-:Y:S01]  /*ede0*/  @!P2 IMAD.X R14, RZ, RZ, R2, P1 ;  /* 0x000000ffff0ea224 */ /* 0x002fe200008e0602 */
[----:B------:R-:W-:-:S04]  /*edf0*/  IADD3 R2, R4, 0x30, RZ ;  /* 0x0000003004027810 */ /* 0x000fc80007ffe0ff */
[----:B------:R-:W-:Y:S01]  /*ee00*/  ISETP.GE.AND P5, PT, R2, R5, PT ;  /* 0x000000050200720c */ /* 0x000fe20003fa6270 */
[----:B------:R-:W-:Y:S02]  /*ee10*/  @!P4 IMAD.MOV.U32 R2, RZ, RZ, R10 ;  /* 0x000000ffff02c224 */ /* 0x000fe400078e000a */
[----:B------:R-:W-:Y:S04]  /*ee20*/  SHFL.IDX PT, R10, R6, 0x4, 0x181f ;  /* 0x00981f00060a7f89 */ /* 0x000fe800000e0000 */
[----:B------:R0:W-:Y:S06]  /*ee30*/  @!P4 LDGSTS.E.BYPASS.LTC128B.128 [R9+0x18400], desc[UR36][R2.64], !P0 ;  /* 0x184000000209cfae */ /* 0x0001ec000c101d64 */
[----:B------:R-:W-:-:S02]  /*ee40*/  @!P5 LEA R7, P1, R22, R7, 0x1 ;  /* 0x000000071607d211 */ /* 0x000fc400078208ff */
[----:B------:R-:W-:-:S03]  /*ee50*/  @P5 LOP3.LUT R16, R16, 0x200, RZ, 0xfc, !PT ;  /* 0x0000020010105812 */ /* 0x000fc600078efcff */
[----:B------:R-:W-:Y:S01]  /*ee60*/  @!P5 IMAD.X R8, RZ, RZ, R8, P1 ;  /* 0x000000ffff08d224 */ /* 0x000fe200008e0608 */
[----:B0-----:R-:W0:Y:S01]  /*ee70*/  SHFL.IDX PT, R9, R0, 0x4, 0x181f ;  /* 0x00981f0000097f89 */ /* 0x001e2200000e0000 */
[----:B------:R-:W-:Y:S01]  /*ee80*/  VIADD R2, R4, 0x40 ;  /* 0x0000004004027836 */ /* 0x000fe20000000000 */
[----:B------:R-:W-:Y:S01]  /*ee90*/  LOP3.LUT R16, R16, 0xfffffeff, RZ, 0xc0, !PT ;  /* 0xfffffeff10107812 */ /* 0x000fe200078ec0ff */
[----:B------:R-:W-:Y:S02]  /*eea0*/  @!P3 IMAD.MOV.U32 R3, RZ, RZ, R11 ;  /* 0x000000ffff03b224 */ /* 0x000fe400078e000b */
[----:B------:R-:W1:Y:S01]  /*eeb0*/  SHFL.IDX PT, R11, R0, 0x5, 0x181f ;  /* 0x00b81f00000b7f89 */ /* 0x000e6200000e0000 */
[----:B------:R-:W-:Y:S01]  /*eec0*/  ISETP.GE.AND P4, PT, R2, R5, PT ;  /* 0x000000050200720c */ /* 0x000fe20003f86270 */
[----:B------:R-:W-:-:S05]  /*eed0*/  @!P3 IMAD.MOV.U32 R2, RZ, RZ, R12 ;  /* 0x000000ffff02b224 */ /* 0x000fca00078e000c */
[----:B------:R2:W-:Y:S07]  /*eee0*/  @!P3 LDGSTS.E.BYPASS.LTC128B.128 [R15+0x18c00], desc[UR36][R2.64], !P0 ;  /* 0x18c00000020fbfae */ /* 0x0005ee000c101d64 */
[----:B------:R-:W-:-:S04]  /*eef0*/  @P4 LOP3.LUT R16, R16, 0x100, RZ, 0xfc, !PT ;  /* 0x0000010010104812 */ /* 0x000fc800078efcff */
[----:B------:R-:W-:Y:S01]  /*ef00*/  LOP3.LUT R16, R16, 0xffffff7f, RZ, 0xc0, !PT ;  /* 0xffffff7f10107812 */ /* 0x000fe200078ec0ff */
[----:B--2---:R-:W2:Y:S01]  /*ef10*/  SHFL.IDX PT, R2, R6, 0x5, 0x181f ;  /* 0x00b81f0006027f89 */ /* 0x004ea200000e0000 */
[----:B------:R-:W-:Y:S01]  /*ef20*/  VIADD R3, R4, 0x50 ;  /* 0x0000005004037836 */ /* 0x000fe20000000000 */
[----:B0-----:R-:W-:Y:S02]  /*ef30*/  @!P4 LEA R9, P1, R22, R9, 0x1 ;  /* 0x000000091609c211 */ /* 0x001fe400078208ff */
[----:B------:R-:W-:Y:S02]  /*ef40*/  @!P2 LEA R15, R28, UR44, 0x1 ;  /* 0x0000002c1c0fac11 */ /* 0x000fe4000f8e08ff */
[----:B------:R-:W-:Y:S01]  /*ef50*/  ISETP.GE.AND P3, PT, R3, R5, PT ;  /* 0x000000050300720c */ /* 0x000fe20003f66270 */
[----:B------:R-:W-:Y:S01]  /*ef60*/  @!P2 IMAD.MOV.U32 R3, RZ, RZ, R14 ;  /* 0x000000ffff03a224 */ /* 0x000fe200078e000e */
[----:B------:R-:W-:-:S11]  /*ef70*/  @!P4 IADD3.X R10, RZ, R10, RZ, P1, !PT ;  /* 0x0000000aff0ac210 */ /* 0x000fd60000ffe4ff */
[----:B-1----:R-:W-:Y:S02]  /*ef80*/  @!P3 LEA R11, P1, R22, R11, 0x1 ;  /* 0x0000000b160bb211 */ /* 0x002fe400078208ff */
[----:B------:R-:W-:Y:S02]  /*ef90*/  @P3 LOP3.LUT R16, R16, 0x80, RZ, 0xfc, !PT ;  /* 0x0000008010103812 */ /* 0x000fe400078efcff */
[----:B--2---:R-:W-:Y:S01]  /*efa0*/  @!P3 IADD3.X R12, RZ, R2, RZ, P1, !PT ;  /* 0x00000002ff0cb210 */ /* 0x004fe20000ffe4ff */
[----:B------:R-:W-:Y:S01]  /*efb0*/  @!P2 IMAD.MOV.U32 R2, RZ, RZ, R13 ;  /* 0x000000ffff02a224 */ /* 0x000fe200078e000d */
[----:B------:R-:W-:Y:S01]  /*efc0*/  LOP3.LUT R16, R16, 0xffffffbf, RZ, 0xc0, !PT ;  /* 0xffffffbf10107812 */ /* 0x000fe200078ec0ff */
[----:B------:R-:W0:Y:S04]  /*efd0*/  SHFL.IDX PT, R13, R0, 0x6, 0x181f ;  /* 0x00d81f00000d7f89 */ /* 0x000e2800000e0000 */
[----:B------:R1:W-:Y:S04]  /*efe0*/  @!P2 LDGSTS.E.BYPASS.LTC128B.128 [R15+0x19400], desc[UR36][R2.64], !P0 ;  /* 0x19400000020fafae */ /* 0x0003e8000c101d64 */
[----:B-1----:R-:W1:Y:S01]  /*eff0*/  SHFL.IDX PT, R2, R6, 0x6, 0x181f ;  /* 0x00d81f0006027f89 */ /* 0x002e6200000e0000 */
[----:B------:R-:W-:Y:S01]  /*f000*/  VIADD R3, R4, 0x60 ;  /* 0x0000006004037836 */ /* 0x000fe20000000000 */
[----:B------:R-:W-:-:S02]  /*f010*/  @!P5 LEA R15, R28, UR44, 0x1 ;  /* 0x0000002c1c0fdc11 */ /* 0x000fc4000f8e08ff */
[----:B------:R-:W2:Y:S02]  /*f020*/  SHFL.IDX PT, R6, R6, 0x7, 0x181f ;  /* 0x00f81f0006067f89 */ /* 0x000ea400000e0000 */
[----:B------:R-:W-:Y:S01]  /*f030*/  ISETP.GE.AND P2, PT, R3, R5, PT ;  /* 0x000000050300720c */ /* 0x000fe20003f46270 */
[----:B------:R-:W-:-:S12]  /*f040*/  @!P5 IMAD.MOV.U32 R3, RZ, RZ, R8 ;  /* 0x000000ffff03d224 */ /* 0x000fd800078e0008 */
[----:B0-----:R-:W-:Y:S02]  /*f050*/  @!P2 LEA R13, P1, R22, R13, 0x1 ;  /* 0x0000000d160da211 */ /* 0x001fe400078208ff */
[----:B------:R-:W-:Y:S02]  /*f060*/  @!P2 LEA R21, R28, UR44, 0x1 ;  /* 0x0000002c1c15ac11 */ /* 0x000fe4000f8e08ff */
[----:B------:R-:W-:Y:S02]  /*f070*/  @P2 LOP3.LUT R16, R16, 0x40, RZ, 0xfc, !PT ;  /* 0x0000004010102812 */ /* 0x000fe400078efcff */
[----:B-1----:R-:W-:Y:S01]  /*f080*/  @!P2 IADD3.X R14, RZ, R2, RZ, P1, !PT ;  /* 0x00000002ff0ea210 */ /* 0x002fe20000ffe4ff */
[----:B------:R-:W-:Y:S01]  /*f090*/  @!P5 IMAD.MOV.U32 R2, RZ, RZ, R7 ;  /* 0x000000ffff02d224 */ /* 0x000fe200078e0007 */
[----:B------:R-:W-:-:S04]  /*f0a0*/  @!P4 LEA R7, R28, UR44, 0x1 ;  /* 0x0000002c1c07cc11 */ /* 0x000fc8000f8e08ff */
[----:B------:R0:W-:Y:S02]  /*f0b0*/  @!P5 LDGSTS.E.BYPASS.LTC128B.128 [R15+0x19c00], desc[UR36][R2.64], !P0 ;  /* 0x19c00000020fdfae */ /* 0x0001e4000c101d64 */
[----:B0-----:R-:W-:Y:S01]  /*f0c0*/  @!P4 IMAD.MOV.U32 R2, RZ, RZ, R9 ;  /* 0x000000ffff02c224 */ /* 0x001fe200078e0009 */
[----:B------:R-:W-:Y:S02]  /*f0d0*/  @!P4 MOV R3, R10 ;  /* 0x0000000a0003c202 */ /* 0x000fe40000000f00 */
[----:B------:R-:W-:-:S03]  /*f0e0*/  @!P3 LEA R9, R28, UR44, 0x1 ;  /* 0x0000002c1c09bc11 */ /* 0x000fc6000f8e08ff */
[----:B------:R0:W-:Y:S02]  /*f0f0*/  @!P4 LDGSTS.E.BYPASS.LTC128B.128 [R7+0x1a400], desc[UR36][R2.64], !P0 ;  /* 0x1a4000000207cfae */ /* 0x0001e4000c101d64 */
[----:B0-----:R-:W-:Y:S02]  /*f100*/  @!P3 IMAD.MOV.U32 R2, RZ, RZ, R11 ;  /* 0x000000ffff02b224 */ /* 0x001fe400078e000b */
[----:B------:R-:W-:-:S05]  /*f110*/  @!P3 IMAD.MOV.U32 R3, RZ, RZ, R12 ;  /* 0x000000ffff03b224 */ /* 0x000fca00078e000c */
[----:B------:R0:W-:Y:S02]  /*f120*/  @!P3 LDGSTS.E.BYPASS.LTC128B.128 [R9+0x1ac00], desc[UR36][R2.64], !P0 ;  /* 0x1ac000000209bfae */ /* 0x0001e4000c101d64 */
[----:B0-----:R-:W-:Y:S01]  /*f130*/  @!P2 IMAD.MOV.U32 R2, RZ, RZ, R13 ;  /* 0x000000ffff02a224 */ /* 0x001fe200078e000d */
[----:B------:R-:W-:Y:S02]  /*f140*/  @!P2 MOV R3, R14 ;  /* 0x0000000e0003a202 */ /* 0x000fe40000000f00 */
[----:B------:R0:W1:Y:S04]  /*f150*/  SHFL.IDX PT, R14, R0, 0x7, 0x181f ;  /* 0x00f81f00000e7f89 */ /* 0x00006800000e0000 */
[----:B--2---:R0:W-:Y:S02]  /*f160*/  @!P2 LDGSTS.E.BYPASS.LTC128B.128 [R21+0x1b400], desc[UR36][R2.64], !P0 ;  /* 0x1b4000000215afae */ /* 0x0041e4000c101d64 */
.L_x_4828:
[----:B------:R-:W-:Y:S01]  /*f170*/  VIADD R4, R4, 0x70 ;  /* 0x0000007004047836 */ /* 0x000fe20000000000 */
[----:B------:R-:W-:-:S04]  /*f180*/  LOP3.LUT R16, R16, 0xffffdfff, RZ, 0xc0, !PT ;  /* 0xffffdfff10107812 */ /* 0x000fc800078ec0ff */
[----:B------:R-:W-:-:S13]  /*f190*/  ISETP.GE.AND P2, PT, R4, R5, PT ;  /* 0x000000050400720c */ /* 0x000fda0003f46270 */
[----:B01----:R-:W-:Y:S02]  /*f1a0*/  @!P2 LEA R2, P1, R22, R14, 0x1 ;  /* 0x0000000e1602a211 */ /* 0x003fe400078208ff */
        /* <DEDUP_REMOVED lines=32> */
.L_x_4757:
[----:B------:R-:W-:Y:S01]  /*f3b0*/  UISETP.NE.AND UP0, UPT, UR47, URZ, UPT ;  /* 0x0000003f2f00728c */ /* 0x000fe2000bf05270 */
[----:B------:R-:W-:Y:S01]  /*f3c0*/  R2UR UR6, R29 ;  /* 0x000000001d0672ca */ /* 0x000fe200000e0000 */
[----:B------:R-:W-:Y:S01]  /*f3d0*/  ULDC.64 UR8, c[0x0][0x3d8] ;  /* 0x0000f60000087ab9 */ /* 0x000fe20000000a00 */
[----:B------:R-:W-:Y:S01]  /*f3e0*/  MOV R2, R24 ;  /* 0x0000001800027202 */ /* 0x000fe20000000f00 */
[----:B------:R-:W-:Y:S02]  /*f3f0*/  ULDC UR7, c[0x0][0x448] ;  /* 0x0001120000077ab9 */ /* 0x000fe40000000800 */
[----:B------:R-:W-:-:S05]  /*f400*/  PLOP3.LUT P0, PT, PT, PT, UP0, 0x80, 0x0 ;  /* 0x000000000000781c */ /* 0x000fca0003f0f008 */
[----:B------:R-:W-:-:S03]  /*f410*/  @UP0 ULDC UR4, c[0x0][0x44c] ;  /* 0x0001130000040ab9 */ /* 0x000fc60000000800 */
[----:B------:R-:W-:-:S04]  /*f420*/  UIMAD UR6, UR6, UR8, URZ ;  /* 0x00000008060672a4 */ /* 0x000fc8000f8e023f */
[----:B------:R-:W-:Y:S01]  /*f430*/  UIMAD UR6, UR39, UR9, UR6 ;  /* 0x00000009270672a4 */ /* 0x000fe2000f8e0206 */
[----:B------:R-:W-:Y:S01]  /*f440*/  @P0 IMAD.HI.U32 R0, R24, UR4, RZ ;  /* 0x0000000418000c27 */ /* 0x000fe2000f8e00ff */
[----:B------:R-:W-:Y:S01]  /*f450*/  PLOP3.LUT P0, PT, PT, PT, UP0, 0x80, 0x0 ;  /* 0x000000000000781c */ /* 0x000fe20003f0f008 */
[----:B------:R-:W-:-:S12]  /*f460*/  @UP0 ULDC UR4, c[0x0][0x450] ;  /* 0x0001140000040ab9 */ /* 0x000fd80000000800 */
[----:B------:R-:W-:Y:S01]  /*f470*/  @P0 SHF.R.U32.HI R2, RZ, UR4, R0 ;  /* 0x00000004ff020c19 */ /* 0x000fe20008011600 */
[----:B------:R-:W-:-:S03]  /*f480*/  UIMAD.WIDE.U32 UR4, UR39, UR8, URZ ;  /* 0x00000008270472a5 */ /* 0x000fc6000f8e003f */
[----:B------:R-:W-:Y:S01]  /*f490*/  ULDC.64 UR8, c[0x0][0x3e0] ;  /* 0x0000f80000087ab9 */ /* 0x000fe20000000a00 */
[----:B------:R-:W-:Y:S01]  /*f4a0*/  UIADD3 UR5, UR5, UR6, URZ ;  /* 0x0000000605057290 */ /* 0x000fe2000fffe03f */
[--C-:B------:R-:W-:Y:S01]  /*f4b0*/  IMAD.MOV R5, RZ, RZ, -R2.reuse ;  /* 0x000000ffff057224 */ /* 0x100fe200078e0a02 */
[----:B------:R-:W-:Y:S01]  /*f4c0*/  UIMAD UR6, UR49, UR8, URZ ;  /* 0x00000008310672a4 */ /* 0x000fe2000f8e023f */
[----:B------:R-:W-:Y:S01]  /*f4d0*/  SHF.R.S32.HI R0, RZ, 0x1f, R2 ;  /* 0x0000001fff007819 */ /* 0x000fe20000011402 */
[----:B------:R-:W-:Y:S01]  /*f4e0*/  UIMAD.WIDE.U32 UR4, UR45, UR8, UR4 ;  /* 0x000000082d0472a5 */ /* 0x000fe2000f8e0004 */
[----:B------:R-:W-:Y:S01]  /*f4f0*/  IMAD R5, R5, UR7, R24 ;  /* 0x0000000705057c24 */ /* 0x000fe2000f8e0218 */
[----:B------:R-:W-:-:S03]  /*f500*/  UIMAD UR6, UR45, UR9, UR6 ;  /* 0x000000092d0672a4 */ /* 0x000fc6000f8e0206 */
[----:B------:R-:W-:Y:S01]  /*f510*/  ULDC.64 UR8, c[0x0][0x3d0] ;  /* 0x0000f40000087ab9 */ /* 0x000fe20000000a00 */
[----:B------:R-:W-:Y:S01]  /*f520*/  UIADD3 UR5, UR5, UR6, URZ ;  /* 0x0000000605057290 */ /* 0x000fe2000fffe03f */
[----:B------:R-:W-:Y:S01]  /*f530*/  IMAD R3, R0, UR8, RZ ;  /* 0x0000000800037c24 */ /* 0x000fe2000f8e02ff */
[----:B------:R-:W-:Y:S01]  /*f540*/  SHF.R.S32.HI R0, RZ, 0x1f, R5 ;  /* 0x0000001fff007819 */ /* 0x000fe20000011405 */
[----:B------:R-:W-:Y:S02]  /*f550*/  IMAD.U32 R9, RZ, RZ, UR8 ;  /* 0x00000008ff097e24 */ /* 0x000fe4000f8e00ff */
        /* <DEDUP_REMOVED lines=10> */
[----:B------:R-:W-:Y:S02]  /*f600*/  IADD3 R3, R3, R7, RZ ;  /* 0x0000000703037210 */ /* 0x000fe40007ffe0ff */
        /* <DEDUP_REMOVED lines=25> */
[----:B0-----:R-:W-:-:S04]  /*f7a0*/  @!P6 LEA R14, P0, R22, R14, 0x1 ;  /* 0x0000000e160ee211 */ /* 0x001fc800078008ff */
[----:B-1----:R-:W-:Y:S02]  /*f7b0*/  @!P6 MOV R2, R14 ;  /* 0x0000000e0002e202 */ /* 0x002fe40000000f00 */
[----:B------:R-:W0:Y:S03]  /*f7c0*/  SHFL.IDX PT, R14, R0, 0x2, 0x181f ;  /* 0x00581f00000e7f89 */ /* 0x000e2600000e0000 */
[----:B------:R-:W-:Y:S01]  /*f7d0*/  @!P5 LEA R7, R28, UR44, 0x1 ;  /* 0x0000002c1c07dc11 */ /* 0x000fe2000f8e08ff */
[----:B--2---:R-:W-:-:S04]  /*f7e0*/  @!P6 IMAD.X R5, RZ, RZ, R5, P0 ;  /* 0x000000ffff05e224 */ /* 0x004fc800000e0605 */
[----:B------:R-:W-:Y:S02]  /*f7f0*/  @!P6 IMAD.MOV.U32 R3, RZ, RZ, R5 ;  /* 0x000000ffff03e224 */ /* 0x000fe400078e0005 */
[----:B------:R-:W1:Y:S01]  /*f800*/  SHFL.IDX PT, R5, R4, 0x2, 0x181f ;  /* 0x00581f0004057f89 */ /* 0x000e6200000e0000 */
[----:B0-----:R-:W-:-:S03]  /*f810*/  @!P5 LEA R14, P0, R22, R14, 0x1 ;  /* 0x0000000e160ed211 */ /* 0x001fc600078008ff */
[----:B------:R-:W-:Y:S04]  /*f820*/  @!P6 LDGSTS.E.BYPASS.LTC128B.128 [R9+0x22c00], desc[UR36][R2.64], !P4 ;  /* 0x22c000000209efae */ /* 0x000fe8000e101d64 */
[----:B------:R-:W-:Y:S04]  /*f830*/  @!P6 LDGSTS.E.BYPASS.LTC128B.128 [R9+0x26c00], desc[UR36][R2.64+0x80], !P3 ;  /* 0x26c000800209efae */ /* 0x000fe8000d901d64 */
[----:B------:R-:W-:Y:S04]  /*f840*/  @!P6 LDGSTS.E.BYPASS.LTC128B.128 [R9+0x2ac00], desc[UR36][R2.64+0x100], !P2 ;  /* 0x2ac001000209efae */ /* 0x000fe8000d101d64 */
[----:B------:R0:W-:Y:S01]  /*f850*/  @!P6 LDGSTS.E.BYPASS.LTC128B.128 [R9+0x2ec00], desc[UR36][R2.64+0x180], !P1 ;  /* 0x2ec001800209efae */ /* 0x0001e2000c901d64 */
[----:B------:R-:W-:-:S04]  /*f860*/  LOP3.LUT P6, RZ, R16, 0x80, RZ, 0xc0, !PT ;  /* 0x0000008010ff7812 */ /* 0x000fc800078cc0ff */
[----:B------:R-:W-:Y:S01]  /*f870*/  P2R R6, PR, RZ, 0x40 ;  /* 0x00000040ff067803 */ /* 0x000fe20000000000 */
[----:B-1----:R-:W-:Y:S01]  /*f880*/  @!P5 IMAD.X R5, RZ, RZ, R5, P0 ;  /* 0x000000ffff05d224 */ /* 0x002fe200000e0605 */
[----:B------:R-:W-:Y:S01]  /*f890*/  LOP3.LUT P6, RZ, R16, 0x200, RZ, 0xc0, !PT ;  /* 0x0000020010ff7812 */ /* 0x000fe200078cc0ff */
[----:B0-----:R-:W-:-:S03]  /*f8a0*/  @!P5 IMAD.MOV.U32 R2, RZ, RZ, R14 ;  /* 0x000000ffff02d224 */ /* 0x001fc600078e000e */
[----:B------:R-:W-:Y:S01]  /*f8b0*/  @!P5 MOV R3, R5 ;  /* 0x000000050003d202 */ /* 0x000fe20000000f00 */
[----:B------:R-:W0:Y:S04]  /*f8c0*/  SHFL.IDX PT, R14, R0, 0x3, 0x181f ;  /* 0x00781f00000e7f89 */ /* 0x000e2800000e0000 */
        /* <DEDUP_REMOVED lines=21> */
[----:B0-----:R-:W-:-:S04]  /*fa20*/  @!P5 LEA R14, P0, R22, R14, 0x1 ;  /* 0x0000000e160ed211 */ /* 0x001fc800078008ff */
[----:B-1----:R-:W-:Y:S01]  /*fa30*/  @!P5 IADD3.X R5, RZ, R5, RZ, P0, !PT ;  /* 0x00000005ff05d210 */ /* 0x002fe200007fe4ff */
[----:B--2---:R-:W-:Y:S02]  /*fa40*/  @!P5 IMAD.MOV.U32 R2, RZ, RZ, R14 ;  /* 0x000000ffff02d224 */ /* 0x004fe400078e000e */
[----:B------:R-:W0:Y:S02]  /*fa50*/  SHFL.IDX PT, R14, R0, 0x5, 0x181f ;  /* 0x00b81f00000e7f89 */ /* 0x000e2400000e0000 */
[----:B------:R-:W-:Y:S02]  /*fa60*/  @!P5 IMAD.MOV.U32 R3, RZ, RZ, R5 ;  /* 0x000000ffff03d224 */ /* 0x000fe400078e0005 */
        /* <DEDUP_REMOVED lines=8> */
[----:B-1----:R-:W-:Y:S01]  /*faf0*/  @!P6 IMAD.X R5, RZ, RZ, R5, P0 ;  /* 0x000000ffff05e224 */ /* 0x002fe200000e0605 */
[----:B--2---:R-:W-:Y:S02]  /*fb00*/  @!P6 MOV R2, R14 ;  /* 0x0000000e0002e202 */ /* 0x004fe40000000f00 */
        /* <DEDUP_REMOVED lines=10> */
[----:B--2---:R-:W-:-:S03]  /*fbb0*/  @!P5 IMAD.MOV.U32 R2, RZ, RZ, R14 ;  /* 0x000000ffff02d224 */ /* 0x004fc600078e000e */
[----:B------:R-:W-:Y:S01]  /*fbc0*/  @!P5 MOV R3, R5 ;  /* 0x000000050003d202 */ /* 0x000fe20000000f00 */
[----:B------:R0:W1:Y:S04]  /*fbd0*/  SHFL.IDX PT, R14, R0, 0x7, 0x181f ;  /* 0x00f81f00000e7f89 */ /* 0x00006800000e0000 */
[----:B------:R0:W-:Y:S04]  /*fbe0*/  @!P5 LDGSTS.E.BYPASS.LTC128B.128 [R9+0x25400], desc[UR36][R2.64], !P4 ;  /* 0x254000000209dfae */ /* 0x0001e8000e101d64 */
[----:B------:R0:W-:Y:S04]  /*fbf0*/  @!P5 LDGSTS.E.BYPASS.LTC128B.128 [R9+0x29400], desc[UR36][R2.64+0x80], !P3 ;  /* 0x294000800209dfae */ /* 0x0001e8000d901d64 */
[----:B------:R0:W-:Y:S04]  /*fc00*/  @!P5 LDGSTS.E.BYPASS.LTC128B.128 [R9+0x2d400], desc[UR36][R2.64+0x100], !P2 ;  /* 0x2d4001000209dfae */ /* 0x0001e8000d101d64 */
[----:B------:R0:W-:Y:S04]  /*fc10*/  @!P5 LDGSTS.E.BYPASS.LTC128B.128 [R9+0x31400], desc[UR36][R2.64+0x180], !P1 ;  /* 0x314001800209dfae */ /* 0x0001e8000c901d64 */
[----:B------:R0:W2:Y:S02]  /*fc20*/  SHFL.IDX PT, R5, R4, 0x7, 0x181f ;  /* 0x00f81f0004057f89 */ /* 0x0000a400000e0000 */
.L_x_4846:
        /* <DEDUP_REMOVED lines=13> */
.L_x_4760:
[----:B------:R-:W-:Y:S05]  /*fd00*/  BSYNC B0 ;  /* 0x0000000000007941 */ /* 0x000fea0003800000 */
.L_x_4759:
        /* <DEDUP_REMOVED lines=9> */
.L_x_4847:
[----:B------:R-:W-:-:S13]  /*fda0*/  ISETP.NE.AND P0, PT, R37, 0x3, PT ;  /* 0x000000032500780c */ /* 0x000fda0003f05270 */
[----:B------:R-:W-:Y:S05]  /*fdb0*/  @!P0 BRA `(.L_x_4762) ;  /* 0x0000000000048947 */ /* 0x000fea0003800000 */
[----:B------:R-:W-:Y:S01]  /*fdc0*/  BPT.TRAP 0x1 ;  /* 0x000000040000795c */ /* 0x000fe20000300000 */
.L_x_4762:
[----:B------:R-:W4:Y:S02]  /*fdd0*/  SYNCS.PHASECHK.TRANS64.TRYWAIT P0, [UR44+0x32460], R0 ;  /* 0x03246000ff0075a7 */ /* 0x000f24000800016c */
[----:B----4-:R-:W-:Y:S05]  /*fde0*/  @!P0 BRA `(.L_x_4763) ;  /* 0x0000003800dc8947 */ /* 0x010fea0003800000 */
.L_x_4848:
[----:B------:R-:W4:Y:S01]  /*fdf0*/  LDL.LU R4, [R1] ;  /* 0x0000000001047983 */ /* 0x000f220000300800 */
        /* <DEDUP_REMOVED lines=16> */
[----:B------:R-:W-:Y:S02]  /*ff00*/  UIMAD UR4, UR4, UR6, URZ ;  /* 0x00000006040472a4 */ /* 0x000fe4000f8e023f */
[----:B------:R-:W-:Y:S01]  /*ff10*/  IADD3 R3, R3, R5, RZ ;  /* 0x0000000503037210 */ /* 0x000fe20007ffe0ff */
        /* <DEDUP_REMOVED lines=10> */
[----:B----4-:R-:W-:-:S05]  /*ffc0*/  IADD3 R0, R3, R0, R4 ;  /* 0x0000000003007210 */ /* 0x010fca0007ffe004 */
[----:B------:R-:W-:Y:S01]  /*ffd0*/  IMAD.IADD R5, R0, 0x1, R5 ;  /* 0x0000000100057824 */ /* 0x000fe200078e0205 */
[----:B------:R-:W-:Y:S06]  /*ffe0*/  BRA.DIV UR4, `(.L_x_4764) ;  /* 0x0000003a04747947 */ /* 0x000fec000b800000 */
[----:B-1----:R-:W0:Y:S01]  /*fff0*/  SHFL.IDX PT, R14, R7, RZ, 0x181f ;  /* 0x00181fff070e7589 */ /* 0x002e2200000e0000 */
[----:B------:R-:W-:Y:S02]  /*10000*/  SHF.L.U32 R0, R22, 0x1, RZ ;  /* 0x0000000116007819 */ /* 0x000fe400000006ff */
[----:B------:R-:W-:Y:S01]  /*10010*/  LEA R6, R28, UR44, 0x1 ;  /* 0x0000002c1c067c11 */ /* 0x000fe2000f8e08ff */
        /* <DEDUP_REMOVED lines=10> */
[----:B------:R-:W0:Y:S03]  /*100c0*/  SHFL.IDX PT, R14, R7, 0x2, 0x181f ;  /* 0x00581f00070e7f89 */ /* 0x000e2600000e0000 */
[----:B------:R-:W-:Y:S01]  /*100d0*/  IMAD.X R11, RZ, RZ, R4, P0 ;  /* 0x000000ffff0b7224 */ /* 0x000fe200000e0604 */
[----:B------:R-:W-:Y:S01]  /*100e0*/  ISETP.LT.OR P0, PT, R17, 0x1, P4 ;  /* 0x000000011100780c */ /* 0x000fe20002701670 */
[----:B------:R-:W1:-:S12]  /*100f0*/  SHFL.IDX PT, R4, R8, 0x2, 0x181f ;  /* 0x00581f0008047f89 */ /* 0x000e5800000e0000 */
[----:B------:R-:W-:Y:S01]  /*10100*/  LDGSTS.E.BYPASS.LTC128B.128 [R6+0x400], desc[UR36][R2.64], !P0 ;  /* 0x0040000002067fae */ /* 0x000fe2000c101d64 */
[----:B------:R-:W-:-:S13]  /*10110*/  ISETP.LT.OR P0, PT, R17, 0x1, !P2 ;  /* 0x000000011100780c */ /* 0x000fda0005701670 */
[----:B------:R-:W-:Y:S01]  /*10120*/  LDGSTS.E.BYPASS.LTC128B.128 [R6+0x3400], desc[UR36][R2.64+0x80], !P0 ;  /* 0x0340008002067fae */ /* 0x000fe2000c101d64 */
[----:B------:R-:W-:-:S13]  /*10130*/  ISETP.LT.OR P0, PT, R17, 0x1, !P1 ;  /* 0x000000011100780c */ /* 0x000fda0004f01670 */
[----:B------:R-:W-:Y:S01]  /*10140*/  LDGSTS.E.BYPASS.LTC128B.128 [R6+0x6400], desc[UR36][R2.64+0x100], !P0 ;  /* 0x0640010002067fae */ /* 0x000fe2000c101d64 */
[----:B------:R-:W-:-:S03]  /*10150*/  LOP3.LUT P0, RZ, R5, 0x8, RZ, 0xc0, !PT ;  /* 0x0000000805ff7812 */ /* 0x000fc6000780c0ff */
[----:B------:R-:W-:Y:S01]  /*10160*/  SHFL.IDX PT, R5, R8, 0x3, 0x181f ;  /* 0x00781f0008057f89 */ /* 0x000fe200000e0000 */
[----:B------:R-:W-:-:S03]  /*10170*/  ISETP.LT.OR P3, PT, R17, 0x1, !P0 ;  /* 0x000000011100780c */ /* 0x000fc60004761670 */
[----:B------:R-:W-:Y:S10]  /*10180*/  SHFL.IDX PT, R8, R8, 0x5, 0x181f ;  /* 0x00b81f0008087f89 */ /* 0x000ff400000e0000 */
[----:B------:R0:W-:Y:S02]  /*10190*/  LDGSTS.E.BYPASS.LTC128B.128 [R6+0x9400], desc[UR36][R2.64+0x180], !P3 ;  /* 0x0940018002067fae */ /* 0x0001e4000d901d64 */
[----:B0-----:R-:W-:-:S02]  /*101a0*/  IADD3 R2, P3, R14, R0, RZ ;  /* 0x000000000e027210 */ /* 0x001fc40007f7e0ff */
[----:B------:R-:W0:Y:S03]  /*101b0*/  SHFL.IDX PT, R14, R7, 0x3, 0x181f ;  /* 0x00781f00070e7f89 */ /* 0x000e2600000e0000 */
        /* <DEDUP_REMOVED lines=8> */
[----:B------:R-:W-:Y:S01]  /*10240*/  LDGSTS.E.BYPASS.LTC128B.128 [R6+0x9c00], desc[UR36][R10.64+0x180], !P3 ;  /* 0x09c001800a067fae */ /* 0x000fe2000d901d64 */
[----:B0-----:R-:W-:-:S03]  /*10250*/  IADD3 R4, P3, R14, R0, RZ ;  /* 0x000000000e047210 */ /* 0x001fc60007f7e0ff */
[----:B------:R-:W0:Y:S01]  /*10260*/  SHFL.IDX PT, R14, R7, 0x4, 0x181f ;  /* 0x00981f00070e7f89 */ /* 0x000e2200000e0000 */
[----:B------:R-:W-:Y:S02]  /*10270*/  IADD3.X R5, RZ, R5, RZ, P3, !PT ;  /* 0x00000005ff057210 */ /* 0x000fe40001ffe4ff */
[----:B------:R-:W-:-:S13]  /*10280*/  ISETP.LT.OR P3, PT, R17, 0x21, P4 ;  /* 0x000000211100780c */ /* 0x000fda0002761670 */
        /* <DEDUP_REMOVED lines=8> */
[----:B------:R0:W1:Y:S03]  /*10310*/  SHFL.IDX PT, R14, R7, 0x5, 0x181f ;  /* 0x00b81f00070e7f89 */ /* 0x00006600000e0000 */
[----:B------:R-:W-:Y:S01]  /*10320*/  IMAD.X R3, RZ, RZ, R9, P3 ;  /* 0x000000ffff037224 */ /* 0x000fe200018e0609 */
        /* <DEDUP_REMOVED lines=16> */
[----:B-1----:R0:W-:Y:S02]  /*10430*/  LDGSTS.E.BYPASS.LTC128B.128 [R6+0xb400], desc[UR36][R2.64+0x180], !P3 ;  /* 0x0b40018002067fae */ /* 0x0021e4000d901d64 */
.L_x_4862:
[----:B01----:R-:W-:Y:S02]  /*10440*/  IADD3 R2, P3, R14, R0, RZ ;  /* 0x000000000e027210 */ /* 0x003fe40007f7e0ff */
[C---:B------:R-:W-:Y:S02]  /*10450*/  ISETP.LT.OR P2, PT, R17.reuse, 0x51, !P2 ;  /* 0x000000511100780c */ /* 0x040fe40005741670 */
[----:B------:R-:W-:Y:S02]  /*10460*/  IADD3.X R3, RZ, R8, RZ, P3, !PT ;  /* 0x00000008ff037210 */ /* 0x000fe40001ffe4ff */
[C---:B------:R-:W-:Y:S02]  /*10470*/  ISETP.LT.OR P3, PT, R17.reuse, 0x51, P4 ;  /* 0x000000511100780c */ /* 0x040fe40002761670 */
[C---:B------:R-:W-:Y:S02]  /*10480*/  ISETP.LT.OR P1, PT, R17.reuse, 0x51, !P1 ;  /* 0x000000511100780c */ /* 0x040fe40004f21670 */
[----:B------:R-:W-:-:S09]  /*10490*/  ISETP.LT.OR P0, PT, R17, 0x51, !P0 ;  /* 0x000000511100780c */ /* 0x000fd20004701670 */
        /* <DEDUP_REMOVED lines=14> */
.L_x_4765:
        /* <DEDUP_REMOVED lines=9> */
[----:B------:R-:W-:Y:S01]  /*10610*/  IMAD.MOV.U32 R17, RZ, RZ, 0x1 ;  /* 0x00000001ff117424 */ /* 0x000fe200078e00ff */
[----:B------:R-:W-:Y:S01]  /*10620*/  ULOP3.LUT UR5, URZ, UR41, URZ, 0x33, !UPT ;  /* 0x000000293f057292 */ /* 0x000fe2000f8e333f */
[----:B------:R-:W1:Y:S01]  /*10630*/  S2R R3, SR_TID.X ;  /* 0x0000000000037919 */ /* 0x000e620000002100 */
[----:B------:R-:W-:Y:S01]  /*10640*/  UIMAD UR4, UR4, UR38, URZ ;  /* 0x00000026040472a4 */ /* 0x000fe2000f8e023f */
[----:B------:R-:W-:Y:S01]  /*10650*/  IMAD.MOV.U32 R26, RZ, RZ, 0x1 ;  /* 0x00000001ff1a7424 */ /* 0x000fe200078e00ff */
[----:B0-----:R-:W-:Y:S02]  /*10660*/  SHF.L.U32 R2, R2, 0x4, RZ ;  /* 0x0000000402027819 */ /* 0x001fe400000006ff */
[----:B-1----:R-:W-:Y:S02]  /*10670*/  LOP3.LUT R3, R3, 0x7f, RZ, 0xc0, !PT ;  /* 0x0000007f03037812 */ /* 0x002fe400078ec0ff */
[----:B------:R-:W-:-:S02]  /*10680*/  LOP3.LUT R2, R2, 0x70, RZ, 0xc0, !PT ;  /* 0x0000007002027812 */ /* 0x000fc400078ec0ff */
[----:B------:R-:W-:-:S04]  /*10690*/  SHF.R.U32.HI R3, RZ, 0x3, R3 ;  /* 0x00000003ff037819 */ /* 0x000fc80000011603 */
[----:B------:R-:W-:Y:S02]  /*106a0*/  IADD3 R27, R2, R27, R3 ;  /* 0x0000001b021b7210 */ /* 0x000fe40007ffe003 */
[----:B------:R-:W-:Y:S02]  /*106b0*/  LOP3.LUT R2, RZ, UR42, RZ, 0x33, !PT ;  /* 0x0000002aff027c12 */ /* 0x000fe4000f8e33ff */
[----:B------:R-:W-:Y:S01]  /*106c0*/  LOP3.LUT R3, RZ, UR4, RZ, 0x33, !PT ;  /* 0x00000004ff037c12 */ /* 0x000fe2000f8e33ff */
[----:B------:R-:W-:-:S03]  /*106d0*/  VIADD R27, R27, 0xfffffee0 ;  /* 0xfffffee01b1b7836 */ /* 0x000fc60000000000 */
[----:B------:R-:W-:-:S05]  /*106e0*/  VIMNMX3 R2, R2, UR5, R3, !PT ;  /* 0x0000000502027c0f */ /* 0x000fca000f800103 */
[C---:B------:R-:W-:Y:S01]  /*106f0*/  IMAD R18, R2.reuse, -0x60, R27 ;  /* 0xffffffa002127824 */ /* 0x040fe200078e021b */
[----:B------:R-:W-:-:S07]  /*10700*/  IADD3 R27, -R2, -0x2, RZ ;  /* 0xfffffffe021b7810 */ /* 0x000fce0007ffe1ff */
.L_x_4781:
[----:B------:R-:W0:Y:S01]  /*10710*/  LDC R2, c[0x0][0x430] ;  /* 0x00010c00ff027b82 */ /* 0x000e220000000800 */
[----:B------:R-:W-:Y:S01]  /*10720*/  ISETP.GT.U32.AND P0, PT, R32, 0x5f, PT ;  /* 0x0000005f2000780c */ /* 0x000fe20003f04070 */
[----:B------:R-:W-:Y:S01]  /*10730*/  BSSY B1, `(.L_x_4767) ;  /* 0x0000014000017945 */ /* 0x000fe20003800000 */
[----:B------:R-:W-:Y:S01]  /*10740*/  MOV R7, R18 ;  /* 0x0000001200077202 */ /* 0x000fe20000000f00 */
[----:B------:R-:W-:Y:S01]  /*10750*/  IMAD.MOV.U32 R4, RZ, RZ, RZ ;  /* 0x000000ffff047224 */ /* 0x000fe200078e00ff */
[----:B0-----:R-:W-:-:S13]  /*10760*/  ISETP.NE.AND P1, PT, R2, 0x1, PT ;  /* 0x000000010200780c */ /* 0x001fda0003f25270 */
[----:B------:R-:W0:Y:S08]  /*10770*/  @P1 LDC R3, c[0x0][0x434] ;  /* 0x00010d00ff031b82 */ /* 0x000e300000000800 */
[----:B-1----:R-:W1:Y:S01]  /*10780*/  @P1 LDC R5, c[0x0][0x438] ;  /* 0x00010e00ff051b82 */ /* 0x002e620000000800 */
[----:B0-----:R-:W-:-:S05]  /*10790*/  @P1 IMAD.HI.U32 R2, R18, R3, RZ ;  /* 0x0000000312021227 */ /* 0x001fca00078e00ff */
[----:B-1----:R-:W-:Y:S01]  /*107a0*/  @P1 SHF.R.U32.HI R7, RZ, R5, R2 ;  /* 0x00000005ff071219 */ /* 0x002fe20000011602 */
[----:B--23--:R-:W-:Y:S06]  /*107b0*/  @P0 BRA `(.L_x_4768) ;  /* 0x00000000002c0947 */ /* 0x00cfec0003800000 */
        /* <DEDUP_REMOVED lines=11> */
.L_x_4768:
[----:B------:R-:W-:Y:S05]  /*10870*/  BSYNC B1 ;  /* 0x0000000000017941 */ /* 0x000fea0003800000 */
.L_x_4767:
[----:B------:R-:W-:-:S13]  /*10880*/  ISETP.NE.AND P0, PT, R37, 0x3, PT ;  /* 0x000000032500780c */ /* 0x000fda0003f05270 */
[----:B------:R-:W-:Y:S05]  /*10890*/  @!P0 BRA `(.L_x_4769) ;  /* 0x0000000000048947 */ /* 0x000fea0003800000 */
[----:B------:R-:W-:Y:S01]  /*108a0*/  BPT.TRAP 0x1 ;  /* 0x000000040000795c */ /* 0x000fe20000300000 */
.L_x_4769:
[----:B------:R-:W-:Y:S01]  /*108b0*/  LEA R19, R17, UR44, 0x3 ;  /* 0x0000002c11137c11 */ /* 0x000fe2000f8e18ff */
[----:B------:R-:W-:Y:S01]  /*108c0*/  BSSY B1, `(.L_x_4770) ;  /* 0x0000004000017945 */ /* 0x000fe20003800000 */
[----:B------:R-:W-:-:S04]  /*108d0*/  SHF.L.U32 R25, R26, 0x1f, RZ ;  /* 0x0000001f1a197819 */ /* 0x000fc800000006ff */
[----:B------:R-:W1:Y:S02]  /*108e0*/  SYNCS.PHASECHK.TRANS64.TRYWAIT P0, [R19+URZ+0x32440], R25 ;  /* 0x03244019130075a7 */ /* 0x000e64000800017f */
[----:B-1----:R-:W-:Y:S05]  /*108f0*/  @!P0 BRA `(.L_x_4771) ;  /* 0x00000038009c8947 */ /* 0x002fea0003800000 */
.L_x_4863:
[----:B------:R-:W-:Y:S05]  /*10900*/  BSYNC B1 ;  /* 0x0000000000017941 */ /* 0x000fea0003800000 */
.L_x_4770:
[----:B------:R-:W-:Y:S01]  /*10910*/  ULDC UR4, c[0x0][0x430] ;  /* 0x00010c0000047ab9 */ /* 0x000fe20000000800 */
[----:B-----5:R-:W-:Y:S01]  /*10920*/  SHF.R.S32.HI R20, RZ, 0x1f, R4 ;  /* 0x0000001fff147819 */ /* 0x020fe20000011404 */
[----:B------:R-:W-:Y:S01]  /*10930*/  UIADD3 UR4, -UR4, URZ, URZ ;  /* 0x0000003f04047290 */ /* 0x000fe2000fffe13f */
[----:B------:R-:W-:Y:S01]  /*10940*/  R2UR UR6, R29 ;  /* 0x000000001d0672ca */ /* 0x000fe200000e0000 */
[----:B------:R-:W-:Y:S01]  /*10950*/  IMAD R22, R17, 0x1800, R28 ;  /* 0x0000180011167824 */ /* 0x000fe200078e021c */
[----:B------:R-:W-:-:S03]  /*10960*/  LOP3.LUT P1, RZ, R16, 0x2, RZ, 0xc0, !PT ;  /* 0x0000000210ff7812 */ /* 0x000fc6000782c0ff */
[----:B0-----:R-:W-:Y:S01]  /*10970*/  IMAD R5, R7, UR4, R18 ;  /* 0x0000000407057c24 */ /* 0x001fe2000f8e0212 */
[----:B------:R-:W-:-:S04]  /*10980*/  ULDC.64 UR4, c[0x0][0x300] ;  /* 0x0000c00000047ab9 */ /* 0x000fc80000000a00 */
[----:B------:R-:W-:-:S05]  /*10990*/  SHF.R.S32.HI R23, RZ, 0x1f, R5 ;  /* 0x0000001fff177819 */ /* 0x000fca0000011405 */
[----:B------:R-:W-:-:S04]  /*109a0*/  IMAD R2, R23, UR4, RZ ;  /* 0x0000000417027c24 */ /* 0x000fc8000f8e02ff */
[C---:B------:R-:W-:Y:S02]  /*109b0*/  IMAD R7, R5.reuse, UR5, R2 ;  /* 0x0000000505077c24 */ /* 0x040fe4000f8e0202 */
[----:B------:R-:W-:Y:S01]  /*109c0*/  IMAD.WIDE.U32 R2, R5, UR4, RZ ;  /* 0x0000000405027c25 */ /* 0x000fe2000f8e00ff */
        /* <DEDUP_REMOVED lines=12> */
[----:B------:R-:W-:-:S03]  /*10a90*/  LEA R21, P0, R2, UR6, 0x1 ;  /* 0x0000000602157c11 */ /* 0x000fc6000f8008ff */
[----:B------:R-:W-:Y:S01]  /*10aa0*/  VIADD R3, R3, UR4 ;  /* 0x0000000403037c36 */ /* 0x000fe20008000000 */
[----:B------:R-:W-:-:S04]  /*10ab0*/  UMOV UR4, 0xffffffff ;  /* 0xffffffff00047882 */ /* 0x000fc80000000000 */
[----:B------:R-:W-:Y:S01]  /*10ac0*/  LEA.HI.X R24, R2, UR7, R3, 0x1, P0 ;  /* 0x0000000702187c11 */ /* 0x000fe200080f0c03 */
[----:B------:R-:W-:Y:S06]  /*10ad0*/  BRA.DIV UR4, `(.L_x_4772) ;  /* 0x0000003a04387947 */ /* 0x000fec000b800000 */
[----:B------:R-:W0:Y:S01]  /*10ae0*/  SHFL.IDX PT, R14, R21, RZ, 0x181f ;  /* 0x00181fff150e7589 */ /* 0x000e2200000e0000 */
[----:B------:R-:W-:-:S03]  /*10af0*/  LEA R22, R22, UR44, 0x1 ;  /* 0x0000002c16167c11 */ /* 0x000fc6000f8e08ff */
[----:B------:R-:W2:Y:S04]  /*10b00*/  SHFL.IDX PT, R3, R24, RZ, 0x181f ;  /* 0x00181fff18037589 */ /* 0x000ea800000e0000 */
[----:B------:R-:W-:Y:S01]  /*10b10*/  SHFL.IDX PT, R35, R24, 0x5, 0x181f ;  /* 0x00b81f0018237f89 */ /* 0x000fe200000e0000 */
[----:B0-----:R-:W-:-:S03]  /*10b20*/  IADD3 R12, P0, R14, R0, RZ ;  /* 0x000000000e0c7210 */ /* 0x001fc60007f1e0ff */
[----:B------:R-:W0:Y:S01]  /*10b30*/  SHFL.IDX PT, R14, R21, 0x1, 0x181f ;  /* 0x00381f00150e7f89 */ /* 0x000e2200000e0000 */
[----:B--2---:R-:W-:-:S03]  /*10b40*/  IADD3.X R13, RZ, R3, RZ, P0, !PT ;  /* 0x00000003ff0d7210 */ /* 0x004fc600007fe4ff */
[----:B------:R-:W2:Y:S04]  /*10b50*/  SHFL.IDX PT, R3, R24, 0x1, 0x181f ;  /* 0x00381f0018037f89 */ /* 0x000ea800000e0000 */
[----:B------:R3:W-:Y:S01]  /*10b60*/  LDGSTS.E.BYPASS.LTC128B.128 [R22+0x1c400], desc[UR36][R12.64], !P1 ;  /* 0x1c4000000c167fae */ /* 0x0007e2000c901d64 */
[----:B0-----:R-:W-:-:S03]  /*10b70*/  IADD3 R10, P0, R14, R0, RZ ;  /* 0x000000000e0a7210 */ /* 0x001fc60007f1e0ff */
[----:B------:R-:W0:Y:S02]  /*10b80*/  SHFL.IDX PT, R14, R21, 0x2, 0x181f ;  /* 0x00581f00150e7f89 */ /* 0x000e2400000e0000 */
[----:B--2---:R-:W-:Y:S02]  /*10b90*/  IMAD.X R11, RZ, RZ, R3, P0 ;  /* 0x000000ffff0b7224 */ /* 0x004fe400000e0603 */
        /* <DEDUP_REMOVED lines=13> */
[----:B------:R3:W0:Y:S01]  /*10c70*/  SHFL.IDX PT, R14, R21, 0x5, 0x181f ;  /* 0x00b81f00150e7f89 */ /* 0x00062200000e0000 */
[----:B--2---:R-:W-:-:S05]  /*10c80*/  IADD3.X R3, RZ, R3, RZ, P0, !PT ;  /* 0x00000003ff037210 */ /* 0x004fca00007fe4ff */
[----:B------:R3:W-:Y:S04]  /*10c90*/  LDGSTS.E.BYPASS.LTC128B.128 [R22+0x1e400], desc[UR36][R2.64], !P1 ;  /* 0x1e40000002167fae */ /* 0x0007e8000c901d64 */
.L_x_4877:
[----:B0--3--:R-:W-:-:S05]  /*10ca0*/  IADD3 R2, P0, R14, R0, RZ ;  /* 0x000000000e027210 */ /* 0x009fca0007f1e0ff */
[----:B------:R-:W-:Y:S01]  /*10cb0*/  IMAD.X R3, RZ, RZ, R35, P0 ;  /* 0x000000ffff037224 */ /* 0x000fe200000e0623 */
[----:B------:R-:W-:-:S04]  /*10cc0*/  PLOP3.LUT P0, PT, PT, PT, PT, 0x80, 0x0 ;  /* 0x000000000000781c */ /* 0x000fc80003f0f070 */
[----:B------:R-:W-:Y:S01]  /*10cd0*/  @!PT LDS RZ, [RZ] ;  /* 0x00000000fffff984 */ /* 0x000fe20000000800 */
[----:B------:R-:W-:Y:S01]  /*10ce0*/  @!PT LDS RZ, [RZ] ;  /* 0x00000000fffff984 */ /* 0x000fe20000000800 */
[----:B------:R-:W-:Y:S01]  /*10cf0*/  @!PT LDS RZ, [RZ] ;  /* 0x00000000fffff984 */ /* 0x000fe20000000800 */
[----:B------:R0:W-:Y:S01]  /*10d00*/  LDGSTS.E.BYPASS.LTC128B.128 [R22+0x1ec00], desc[UR36][R2.64], !P1 ;  /* 0x1ec0000002167fae */ /* 0x0001e2000c901d64 */
[----:B------:R-:W-:-:S08]  /*10d10*/  NOP ;  /* 0x0000000000007918 */ /* 0x000fd00000000000 */
.L_x_4773:
        /* <DEDUP_REMOVED lines=10> */
.L_x_4774:
[----:B------:R2:W-:Y:S01]  /*10dc0*/  SYNCS.ARRIVE.TRANS64.A1T0 RZ, [R19+URZ+0x32430], RZ ;  /* 0x032430ff13ff79a7 */ /* 0x0005e2000810003f */
[----:B------:R-:W-:Y:S05]  /*10dd0*/  @!P2 BRA `(.L_x_4775) ;  /* 0x000000000004a947 */ /* 0x000fea0003800000 */
[----:B------:R-:W-:Y:S01]  /*10de0*/  BPT.TRAP 0x1 ;  /* 0x000000040000795c */ /* 0x000fe20000300000 */
.L_x_4775:
[----:B------:R-:W3:Y:S01]  /*10df0*/  SYNCS.PHASECHK.TRANS64.TRYWAIT P0, [R19+URZ+0x32460], R25 ;  /* 0x03246019130075a7 */ /* 0x000ee2000800017f */
[----:B------:R-:W-:Y:S04]  /*10e00*/  BSSY B1, `(.L_x_4776) ;  /* 0x0000002000017945 */ /* 0x000fe80003800000 */
[----:B---3--:R-:W-:Y:S05]  /*10e10*/  @!P0 BRA `(.L_x_4777) ;  /* 0x0000003800f48947 */ /* 0x008fea0003800000 */
.L_x_4878:
[----:B------:R-:W-:Y:S05]  /*10e20*/  BSYNC B1 ;  /* 0x0000000000017941 */ /* 0x000fea0003800000 */
.L_x_4776:
        /* <DEDUP_REMOVED lines=16> */
[----:B------:R-:W-:Y:S01]  /*10f30*/  MOV R5, UR6 ;  /* 0x0000000600057c02 */ /* 0x000fe20008000f00 */
[----:B------:R-:W-:Y:S01]  /*10f40*/  IMAD.IADD R3, R3, 0x1, R7 ;  /* 0x0000000103037824 */ /* 0x000fe200078e0207 */
        /* <DEDUP_REMOVED lines=12> */
[----:B------:R-:W-:Y:S01]  /*11010*/  SHFL.IDX PT, R5, R22, 0x3, 0x181f ;  /* 0x00781f0016057f89 */ /* 0x000fe200000e0000 */
[----:B0-----:R-:W-:-:S03]  /*11020*/  IADD3 R10, P0, R14, R0, RZ ;  /* 0x000000000e0a7210 */ /* 0x001fc60007f1e0ff */
[----:B------:R-:W0:Y:S02]  /*11030*/  SHFL.IDX PT, R14, R20, 0x1, 0x181f ;  /* 0x00381f00140e7f89 */ /* 0x000e2400000e0000 */
[----:B----4-:R-:W-:Y:S02]  /*11040*/  IMAD.X R11, RZ, RZ, R3, P0 ;  /* 0x000000ffff0b7224 */ /* 0x010fe400000e0603 */
[----:B------:R-:W-:Y:S04]  /*11050*/  SHFL.IDX PT, R3, R22, 0x4, 0x181f ;  /* 0x00981f0016037f89 */ /* 0x000fe800000e0000 */
        /* <DEDUP_REMOVED lines=11> */
[----:B------:R5:W-:Y:S01]  /*11110*/  LDGSTS.E.BYPASS.LTC128B.128 [R21+0x9800], desc[UR36][R8.64+0x180], !P1 ;  /* 0x0980018008157fae */ /* 0x000be2000c901d64 */
[----:B0-----:R-:W-:-:S03]  /*11120*/  IADD3 R6, P0, R14, R0, RZ ;  /* 0x000000000e067210 */ /* 0x001fc60007f1e0ff */
[----:B------:R-:W-:Y:S04]  /*11130*/  SHFL.IDX PT, R22, R22, 0x5, 0x181f ;  /* 0x00b81f0016167f89 */ /* 0x000fe800000e0000 */
[----:B------:R-:W0:Y:S01]  /*11140*/  SHFL.IDX PT, R14, R20, 0x3, 0x181f ;  /* 0x00781f00140e7f89 */ /* 0x000e2200000e0000 */
[----:B----4-:R-:W-:Y:S01]  /*11150*/  IADD3.X R7, RZ, R4, RZ, P0, !PT ;  /* 0x00000004ff077210 */ /* 0x010fe200007fe4ff */
[----:B-----5:R-:W-:-:S04]  /*11160*/  IMAD.MOV.U32 R9, RZ, RZ, RZ ;  /* 0x000000ffff097224 */ /* 0x020fc800078e00ff */
        /* <DEDUP_REMOVED lines=18> */
.L_x_4892:
[----:B0---4-:R-:W-:-:S04]  /*11290*/  IADD3 R2, P0, R14, R0, RZ ;  /* 0x000000000e027210 */ /* 0x011fc80007f1e0ff */
        /* <DEDUP_REMOVED lines=10> */
.L_x_4779:
        /* <DEDUP_REMOVED lines=10> */
.L_x_4780:
        /* <DEDUP_REMOVED lines=9> */
[----:B----4-:R-:W-:Y:S05]  /*11470*/  @P0 BRA `(.L_x_4781) ;  /* 0xfffffff000a40947 */ /* 0x010fea000383ffff */
.L_x_4766:
[----:B------:R-:W-:Y:S05]  /*11480*/  BSYNC B0 ;  /* 0x0000000000007941 */ /* 0x000fea0003800000 */
.L_x_4745:
[----:B------:R-:W0:Y:S01]  /*11490*/  S2R R3, SR_CgaCtaId ;  /* 0x0000000000037919 */ /* 0x000e220000008800 */
[----:B------:R-:W-:Y:S01]  /*114a0*/  MOV R0, 0x400 ;  /* 0x0000040000007802 */ /* 0x000fe20000000f00 */
[----:B------:R-:W-:Y:S01]  /*114b0*/  BSSY B0, `(.L_x_4782) ;  /* 0x0000005000007945 */ /* 0x000fe20003800000 */
[----:B------:R-:W-:Y:S02]  /*114c0*/  SHF.L.U32 R9, R9, 0x1f, RZ ;  /* 0x0000001f09097819 */ /* 0x000fe400000006ff */
[----:B0-----:R-:W-:-:S04]  /*114d0*/  LEA R4, R3, R0, 0x18 ;  /* 0x0000000003047211 */ /* 0x001fc800078ec0ff */
[----:B------:R-:W0:Y:S02]  /*114e0*/  SYNCS.PHASECHK.TRANS64.TRYWAIT P0, [R4+URZ+0x32420], R9 ;  /* 0x03242009040075a7 */ /* 0x000e24000800017f */
[----:B0-----:R-:W-:Y:S05]  /*114f0*/  @!P0 BRA `(.L_x_4783) ;  /* 0x0000003c001c8947 */ /* 0x001fea0003800000 */
.L_x_4893:
[----:B------:R-:W-:Y:S05]  /*11500*/  BSYNC B0 ;  /* 0x0000000000007941 */ /* 0x000fea0003800000 */
.L_x_4782:
[----:B------:R-:W-:-:S03]  /*11510*/  UMOV UR4, 0xffffffff ;  /* 0xffffffff00047882 */ /* 0x000fc60000000000 */
[----:B------:R-:W-:Y:S05]  /*11520*/  BRA.DIV UR4, `(.L_x_4784) ;  /* 0x0000003e04247947 */ /* 0x000fea000b800000 */
[----:B------:R-:W4:Y:S02]  /*11530*/  S2R R0, SR_TID.X ;  /* 0x0000000000007919 */ /* 0x000f240000002100 */
[----:B----4-:R-:W-:-:S04]  /*11540*/  SHF.R.U32.HI R0, RZ, 0x5, R0 ;  /* 0x00000005ff007819 */ /* 0x010fc80000011600 */
[----:B------:R-:W-:-:S05]  /*11550*/  LOP3.LUT R0, R0, 0x3, RZ, 0xc0, !PT ;  /* 0x0000000300007812 */ /* 0x000fca00078ec0ff */
[----:B------:R4:W0:Y:S02]  /*11560*/  SHFL.IDX PT, R14, R0, RZ, 0x1f ;  /* 0x00001fff000e7589 */ /* 0x00082400000e0000 */
.L_x_4896:
[----:B0-----:R-:W-:-:S13]  /*11570*/  ISETP.NE.AND P0, PT, R14, RZ, PT ;  /* 0x000000ff0e00720c */ /* 0x001fda0003f05270 */
[----:B------:R-:W-:Y:S05]  /*11580*/  @P0 BRA `(.L_x_4700) ;  /* 0x0000000000840947 */ /* 0x000fea0003800000 */
[----:B------:R-:W-:-:S03]  /*11590*/  UMOV UR4, 0xffffffff ;  /* 0xffffffff00047882 */ /* 0x000fc60000000000 */
[----:B------:R-:W-:Y:S05]  /*115a0*/  BRA.DIV UR4, `(.L_x_4785) ;  /* 0x0000003e04387947 */ /* 0x000fea000b800000 */
[----:B------:R-:W-:-:S13]  /*115b0*/  ELECT P6, URZ, PT ;  /* 0x00000000003f782f */ /* 0x000fda00038c0000 */
.L_x_4899:
[----:B------:R-:W-:Y:S05]  /*115c0*/  @!P6 BRA `(.L_x_4700) ;  /* 0x000000000074e947 */ /* 0x000fea0003800000 */
[----:B------:R-:W-:-:S04]  /*115d0*/  LOP3.LUT R34, R34, 0x2, RZ, 0xfc, !PT ;  /* 0x0000000222227812 */ /* 0x000fc800078efcff */
[----:B------:R-:W-:-:S13]  /*115e0*/  ISETP.NE.AND P0, PT, R34, 0x3, PT ;  /* 0x000000032200780c */ /* 0x000fda0003f05270 */
[----:B------:R-:W-:Y:S05]  /*115f0*/  @!P0 BRA `(.L_x_4786) ;  /* 0x0000000000048947 */ /* 0x000fea0003800000 */
[----:B------:R-:W-:Y:S01]  /*11600*/  BPT.TRAP 0x1 ;  /* 0x000000040000795c */ /* 0x000fe20000300000 */
.L_x_4786:
[C---:B------:R-:W-:Y:S01]  /*11610*/  LEA R5, R17.reuse, R4, 0x3 ;  /* 0x0000000411057211 */ /* 0x040fe200078e18ff */
[----:B------:R-:W-:Y:S01]  /*11620*/  VIADD R17, R17, 0x1 ;  /* 0x0000000111117836 */ /* 0x000fe20000000000 */
[----:B----4-:R-:W-:-:S04]  /*11630*/  SHF.L.U32 R0, R26, 0x1f, RZ ;  /* 0x0000001f1a007819 */ /* 0x010fc800000006ff */
[----:B------:R-:W0:Y:S01]  /*11640*/  SYNCS.PHASECHK.TRANS64.TRYWAIT P1, [R5+URZ+0x32440], R0 ;  /* 0x03244000050075a7 */ /* 0x000e22000802017f */
[----:B------:R-:W-:-:S04]  /*11650*/  ISETP.NE.AND P2, PT, R17, 0x2, PT ;  /* 0x000000021100780c */ /* 0x000fc80003f45270 */
[----:B------:R-:W-:Y:S01]  /*11660*/  SEL R3, RZ, 0x1, P2 ;  /* 0x00000001ff037807 */ /* 0x000fe20001000000 */
[----:B0-----:R-:W-:Y:S08]  /*11670*/  @!P1 BRA `(.L_x_4787) ;  /* 0x0000003c00249947 */ /* 0x001ff00003800000 */
.L_x_4900:
[----:B------:R-:W-:Y:S02]  /*11680*/  SEL R17, R17, RZ, P2 ;  /* 0x000000ff11117207 */ /* 0x000fe40001000000 */
[----:B------:R-:W-:Y:S01]  /*11690*/  LOP3.LUT R2, R26, R3, RZ, 0x3c, !PT ;  /* 0x000000031a027212 */ /* 0x000fe200078e3cff */
[----:B------:R-:W-:Y:S06]  /*116a0*/  @!P0 BRA `(.L_x_4788) ;  /* 0x0000000000048947 */ /* 0x000fec0003800000 */
[----:B------:R-:W-:Y:S01]  /*116b0*/  BPT.TRAP 0x1 ;  /* 0x000000040000795c */ /* 0x000fe20000300000 */
.L_x_4788:
[----:B------:R-:W-:Y:S01]  /*116c0*/  IMAD R17, R17, 0x8, R4 ;  /* 0x0000000811117824 */ /* 0x000fe200078e0204 */
[----:B------:R-:W-:-:S04]  /*116d0*/  SHF.L.U32 R2, R2, 0x1f, RZ ;  /* 0x0000001f02027819 */ /* 0x000fc800000006ff */
[----:B------:R-:W4:Y:S02]  /*116e0*/  SYNCS.PHASECHK.TRANS64.TRYWAIT P1, [R17+URZ+0x32440], R2 ;  /* 0x03244002110075a7 */ /* 0x000f24000802017f */
[----:B----4-:R-:W-:Y:S05]  /*116f0*/  @!P1 BRA `(.L_x_4789) ;  /* 0x0000003c00189947 */ /* 0x010fea0003800000 */
.L_x_4901:
[----:B------:R-:W-:Y:S05]  /*11700*/  @!P0 BRA `(.L_x_4790) ;  /* 0x0000000000048947 */ /* 0x000fea0003800000 */
[----:B------:R-:W-:Y:S01]  /*11710*/  BPT.TRAP 0x1 ;  /* 0x000000040000795c */ /* 0x000fe20000300000 */
.L_x_4790:
[----:B------:R-:W0:Y:S02]  /*11720*/  SYNCS.PHASECHK.TRANS64.TRYWAIT P1, [R5+URZ+0x32460], R0 ;  /* 0x03246000050075a7 */ /* 0x000e24000802017f */
[----:B0-----:R-:W-:Y:S05]  /*11730*/  @!P1 BRA `(.L_x_4791) ;  /* 0x0000003c001c9947 */ /* 0x001fea0003800000 */
.L_x_4902:
[----:B------:R-:W-:Y:S05]  /*11740*/  @!P0 BRA `(.L_x_4792) ;  /* 0x0000000000048947 */ /* 0x000fea0003800000 */
[----:B------:R-:W-:Y:S01]  /*11750*/  BPT.TRAP 0x1 ;  /* 0x000000040000795c */ /* 0x000fe20000300000 */
.L_x_4792:
[----:B------:R0:W0:Y:S02]  /*11760*/  SYNCS.PHASECHK.TRANS64.TRYWAIT P0, [R17+URZ+0x32460], R2 ;  /* 0x03246002110075a7 */ /* 0x000024000800017f */
[----:B0-----:R-:W-:Y:S05]  /*11770*/  @!P0 NANOSLEEP.SYNCS 0x989680 ;  /* 0x009896800000895d */ /* 0x001fea0003900000 */
[----:B------:R-:W0:Y:S02]  /*11780*/  @!P0 SYNCS.PHASECHK.TRANS64 P0, [R17+URZ+0x32460], R2 ;  /* 0x03246002110085a7 */ /* 0x000e24000800007f */
[----:B0-----:R-:W-:Y:S05]  /*11790*/  @!P0 BRA `(.L_x_4792) ;  /* 0xfffffffc00f08947 */ /* 0x001fea000383ffff */
.L_x_4700:
[----:B------:R-:W-:Y:S05]  /*117a0*/  BSYNC B6 ;  /* 0x0000000000067941 */ /* 0x000fea0003800000 */
.L_x_4697:
[----:B------:R-:W-:Y:S05]  /*117b0*/  EXIT ;  /* 0x000000000000794d */ /* 0x000fea0003800000 */
.L_x_4704:
[----:B0-----:R-:W-:-:S04]  /*117c0*/  IMAD.U32 R3, RZ, RZ, UR61 ;  /* 0x0000003dff037e24 */ /* 0x001fc8000f8e00ff */
[----:B------:R0:W1:Y:S03]  /*117d0*/  SYNCS.PHASECHK.TRANS64.TRYWAIT P0, [R3+URZ+0x32400], R0 ;  /* 0x03240000030075a7 */ /* 0x000066000800017f */
[----:B-1----:R-:W-:Y:S05]  /*117e0*/  @!P0 NANOSLEEP.SYNCS 0x989680 ;  /* 0x009896800000895d */ /* 0x002fea0003900000 */
[----:B------:R-:W1:Y:S02]  /*117f0*/  @!P0 SYNCS.PHASECHK.TRANS64 P0, [R3+URZ+0x32400], R0 ;  /* 0x03240000030085a7 */ /* 0x000e64000800007f */
[----:B-1----:R-:W-:Y:S05]  /*11800*/  @!P0 BRA `(.L_x_4704) ;  /* 0xfffffffc00ec8947 */ /* 0x002fea000383ffff */
[----:B------:R-:W-:Y:S05]  /*11810*/  BRA `(.L_x_4793) ;  /* 0xfffffefc00847947 */ /* 0x000fea000383ffff */
.L_x_4708:
[----:B0-----:R-:W-:-:S04]  /*11820*/  MOV R3, UR61 ;  /* 0x0000003d00037c02 */ /* 0x001fc80008000f00 */
[----:B------:R0:W2:Y:S03]  /*11830*/  SYNCS.PHASECHK.TRANS64.TRYWAIT P1, [R3+URZ+0x32430], R0 ;  /* 0x03243000030075a7 */ /* 0x0000a6000802017f */
[----:B--2---:R-:W-:Y:S05]  /*11840*/  @!P1 NANOSLEEP.SYNCS 0x989680 ;  /* 0x009896800000995d */ /* 0x004fea0003900000 */
[----:B------:R-:W2:Y:S02]  /*11850*/  @!P1 SYNCS.PHASECHK.TRANS64 P1, [R3+URZ+0x32430], R0 ;  /* 0x03243000030095a7 */ /* 0x000ea4000802007f */
[----:B--2---:R-:W-:Y:S05]  /*11860*/  @!P1 BRA `(.L_x_4708) ;  /* 0xfffffffc00ec9947 */ /* 0x004fea000383ffff */
[----:B------:R-:W-:Y:S05]  /*11870*/  BRA `(.L_x_4707) ;  /* 0xfffffefc009c7947 */ /* 0x000fea000383ffff */
.L_x_4709:
[----:B0-----:R-:W-:-:S04]  /*11880*/  IMAD.U32 R3, RZ, RZ, UR61 ;  /* 0x0000003dff037e24 */ /* 0x001fc8000f8e00ff */
[----:B------:R0:W2:Y:S03]  /*11890*/  SYNCS.PHASECHK.TRANS64.TRYWAIT P1, [R3+URZ+0x32410], R0 ;  /* 0x03241000030075a7 */ /* 0x0000a6000802017f */
[----:B--2---:R-:W-:Y:S05]  /*118a0*/  @!P1 NANOSLEEP.SYNCS 0x989680 ;  /* 0x009896800000995d */ /* 0x004fea0003900000 */
[----:B------:R-:W2:Y:S02]  /*118b0*/  @!P1 SYNCS.PHASECHK.TRANS64 P1, [R3+URZ+0x32410], R0 ;  /* 0x03241000030095a7 */ /* 0x000ea4000802007f */
[----:B--2---:R-:W-:Y:S05]  /*118c0*/  @!P1 BRA `(.L_x_4709) ;  /* 0xfffffffc00ec9947 */ /* 0x004fea000383ffff */
[----:B------:R-:W-:Y:S05]  /*118d0*/  BRA `(.L_x_4794) ;  /* 0xffffff0000447947 */ /* 0x000fea000383ffff */
.L_x_4713:
[----:B0-----:R-:W-:-:S04]  /*118e0*/  IMAD.U32 R3, RZ, RZ, UR61 ;  /* 0x0000003dff037e24 */ /* 0x001fc8000f8e00ff */
[----:B------:R0:W3:Y:S03]  /*118f0*/  SYNCS.PHASECHK.TRANS64.TRYWAIT P1, [R3+URZ+0x32450], R0 ;  /* 0x03245000030075a7 */ /* 0x0000e6000802017f */
[----:B---3--:R-:W-:Y:S05]  /*11900*/  @!P1 NANOSLEEP.SYNCS 0x989680 ;  /* 0x009896800000995d */ /* 0x008fea0003900000 */
[----:B------:R-:W3:Y:S02]  /*11910*/  @!P1 SYNCS.PHASECHK.TRANS64 P1, [R3+URZ+0x32450], R0 ;  /* 0x03245000030095a7 */ /* 0x000ee4000802007f */
[----:B---3--:R-:W-:Y:S05]  /*11920*/  @!P1 BRA `(.L_x_4713) ;  /* 0xfffffffc00ec9947 */ /* 0x008fea000383ffff */
[----:B------:R-:W-:Y:S05]  /*11930*/  BRA `(.L_x_4712) ;  /* 0xffffff00004c7947 */ /* 0x000fea000383ffff */
.L_x_4720:
[----:B-1----:R-:W-:-:S04]  /*11940*/  IMAD.U32 R153, RZ, RZ, UR5 ;  /* 0x00000005ff997e24 */ /* 0x002fc8000f8e00ff */
[----:B------:R1:W2:Y:S03]  /*11950*/  SYNCS.PHASECHK.TRANS64.TRYWAIT P1, [R153+URZ+0x32430], R20 ;  /* 0x03243014990075a7 */ /* 0x0002a6000802017f */
[----:B--2---:R-:W-:Y:S05]  /*11960*/  @!P1 NANOSLEEP.SYNCS 0x989680 ;  /* 0x009896800000995d */ /* 0x004fea0003900000 */
[----:B------:R-:W2:Y:S02]  /*11970*/  @!P1 SYNCS.PHASECHK.TRANS64 P1, [R153+URZ+0x32430], R20 ;  /* 0x03243014990095a7 */ /* 0x000ea4000802007f */
[----:B--2---:R-:W-:Y:S05]  /*11980*/  @!P1 BRA `(.L_x_4720) ;  /* 0xfffffffc00ec9947 */ /* 0x004fea000383ffff */
[----:B------:R-:W-:Y:S05]  /*11990*/  BRA `(.L_x_4719) ;  /* 0xffffff2c00547947 */ /* 0x000fea000383ffff */
.L_x_4724:
[----:B--2---:R-:W-:-:S04]  /*119a0*/  MOV R203, UR5 ;  /* 0x0000000500cb7c02 */ /* 0x004fc80008000f00 */
[----:B------:R2:W3:Y:S03]  /*119b0*/  SYNCS.PHASECHK.TRANS64.TRYWAIT P1, [R203+URZ+0x32450], R20 ;  /* 0x03245014cb0075a7 */ /* 0x0004e6000802017f */
[----:B---3--:R-:W-:Y:S05]  /*119c0*/  @!P1 NANOSLEEP.SYNCS 0x989680 ;  /* 0x009896800000995d */ /* 0x008fea0003900000 */
[----:B------:R-:W3:Y:S02]  /*119d0*/  @!P1 SYNCS.PHASECHK.TRANS64 P1, [R203+URZ+0x32450], R20 ;  /* 0x03245014cb0095a7 */ /* 0x000ee4000802007f */
[----:B---3--:R-:W-:Y:S05]  /*119e0*/  @!P1 BRA `(.L_x_4724) ;  /* 0xfffffffc00ec9947 */ /* 0x008fea000383ffff */
[----:B------:R-:W-:Y:S05]  /*119f0*/  BRA `(.L_x_4723) ;  /* 0xffffff3000207947 */ /* 0x000fea000383ffff */
.L_x_4732:
[----:B-1----:R-:W-:-:S04]  /*11a00*/  IMAD.U32 R153, RZ, RZ, UR7 ;  /* 0x00000007ff997e24 */ /* 0x002fc8000f8e00ff */
[----:B------:R1:W2:Y:S03]  /*11a10*/  SYNCS.PHASECHK.TRANS64.TRYWAIT P1, [R153+URZ+0x32430], R202 ;  /* 0x032430ca990075a7 */ /* 0x0002a6000802017f */
[----:B--2---:R-:W-:Y:S05]  /*11a20*/  @!P1 NANOSLEEP.SYNCS 0x989680 ;  /* 0x009896800000995d */ /* 0x004fea0003900000 */
[----:B------:R-:W2:Y:S02]  /*11a30*/  @!P1 SYNCS.PHASECHK.TRANS64 P1, [R153+URZ+0x32430], R202 ;  /* 0x032430ca990095a7 */ /* 0x000ea4000802007f */
[----:B--2---:R-:W-:Y:S05]  /*11a40*/  @!P1 BRA `(.L_x_4732) ;  /* 0xfffffffc00ec9947 */ /* 0x004fea000383ffff */
[----:B------:R-:W-:Y:S05]  /*11a50*/  BRA `(.L_x_4731) ;  /* 0xffffff6000107947 */ /* 0x000fea000383ffff */
.L_x_4736:
[----:B--2---:R-:W-:-:S04]  /*11a60*/  IMAD.U32 R203, RZ, RZ, UR7 ;  /* 0x00000007ffcb7e24 */ /* 0x004fc8000f8e00ff */
[----:B------:R2:W3:Y:S03]  /*11a70*/  SYNCS.PHASECHK.TRANS64.TRYWAIT P1, [R203+URZ+0x32450], R202 ;  /* 0x032450cacb0075a7 */ /* 0x0004e6000802017f */
[----:B---3--:R-:W-:Y:S05]  /*11a80*/  @!P1 NANOSLEEP.SYNCS 0x989680 ;  /* 0x009896800000995d */ /* 0x008fea0003900000 */
[----:B------:R-:W3:Y:S02]  /*11a90*/  @!P1 SYNCS.PHASECHK.TRANS64 P1, [R203+URZ+0x32450], R202 ;  /* 0x032450cacb0095a7 */ /* 0x000ee4000802007f */
[----:B---3--:R-:W-:Y:S05]  /*11aa0*/  @!P1 BRA `(.L_x_4736) ;  /* 0xfffffffc00ec9947 */ /* 0x008fea000383ffff */
[----:B------:R-:W-:Y:S05]  /*11ab0*/  BRA `(.L_x_4735) ;  /* 0xffffff6000907947 */ /* 0x000fea000383ffff */
.L_x_4750:
[----:B------:R-:W-:Y:S01]  /*11ac0*/  IMAD.MOV.U32 R13, RZ, RZ, R28 ;  /* 0x000000ffff0d7224 */ /* 0x000fe200078e001c */
[----:B------:R-:W-:Y:S01]  /*11ad0*/  MOV R12, RZ ;  /* 0x000000ff000c7202 */ /* 0x000fe20000000f00 */
[----:B------:R-:W-:Y:S02]  /*11ae0*/  IMAD.MOV.U32 R11, RZ, RZ, 0x1f ;  /* 0x0000001fff0b7424 */ /* 0x000fe400078e00ff */
[----:B------:R-:W-:-:S07]  /*11af0*/  IMAD.MOV.U32 R15, RZ, RZ, -0x1 ;  /* 0xffffffffff0f7424 */ /* 0x000fce00078e00ff */
[----:B------:R-:W-:Y:S05]  /*11b00*/  WARPSYNC.COLLECTIVE R15, `(.L_x_4795) ;  /* 0x000000000f087348 */ /* 0x000fea0003c00000 */
[----:B------:R0:W1:Y:S02]  /*11b10*/  SHFL.IDX P6, R14, R13, R12, R11 ;  /* 0x0000000c0d0e7389 */ /* 0x00006400000c000b */
[----:B01----:R-:W-:Y:S01]  /*11b20*/  ENDCOLLECTIVE ;  /* 0x000000000000791b */ /* 0x003fe20003800000 */
.L_x_4795:
[----:B------:R-:W-:Y:S05]  /*11b30*/  BRA `(.L_x_4796) ;  /* 0xffffffc400807947 */ /* 0x000fea000383ffff */
.L_x_4752:
[----:B0-----:R-:W-:-:S04]  /*11b40*/  IMAD.U32 R3, RZ, RZ, UR44 ;  /* 0x0000002cff037e24 */ /* 0x001fc8000f8e00ff */
[----:B------:R0:W1:Y:S03]  /*11b50*/  SYNCS.PHASECHK.TRANS64.TRYWAIT P0, [R3+URZ+0x32440], R2 ;  /* 0x03244002030075a7 */ /* 0x000066000800017f */
[----:B-1----:R-:W-:Y:S05]  /*11b60*/  @!P0 NANOSLEEP.SYNCS 0x989680 ;  /* 0x009896800000895d */ /* 0x002fea0003900000 */
[----:B------:R-:W1:Y:S02]  /*11b70*/  @!P0 SYNCS.PHASECHK.TRANS64 P0, [R3+URZ+0x32440], R2 ;  /* 0x03244002030085a7 */ /* 0x000e64000800007f */
[----:B-1----:R-:W-:Y:S05]  /*11b80*/  @!P0 BRA `(.L_x_4752) ;  /* 0xfffffffc00ec8947 */ /* 0x002fea000383ffff */
[----:B------:R-:W-:Y:S05]  /*11b90*/  BRA `(.L_x_4797) ;  /* 0xffffffc4008c7947 */ /* 0x000fea000383ffff */
.L_x_4753:
        /* <DEDUP_REMOVED lines=8> */
.L_x_4799:
[----:B------:R-:W-:Y:S05]  /*11c20*/  BSYNC B0 ;  /* 0x0000000000007941 */ /* 0x000fea0003800000 */
.L_x_4798:
        /* <DEDUP_REMOVED lines=9> */
.L_x_4800:
[----:B------:R-:W-:Y:S02]  /*11cc0*/  IMAD.MOV.U32 R13, RZ, RZ, R5 ;  /* 0x000000ffff0d7224 */ /* 0x000fe400078e0005 */
[----:B------:R-:W-:Y:S01]  /*11cd0*/  IMAD.MOV.U32 R12, RZ, RZ, 0x1 ;  /* 0x00000001ff0c7424 */ /* 0x000fe200078e00ff */
[----:B------:R-:W-:-:S13]  /*11ce0*/  @P0 LEA R2, P1, R22, R14, 0x1 ;  /* 0x0000000e16020211 */ /* 0x000fda00078208ff */
[----:B------:R-:W-:Y:S05]  /*11cf0*/  WARPSYNC.COLLECTIVE R15, `(.L_x_4801) ;  /* 0x000000000f087348 */ /* 0x000fea0003c00000 */
[----:B------:R0:W1:Y:S02]  /*11d00*/  SHFL.IDX P6, R14, R13, R12, R11 ;  /* 0x0000000c0d0e7389 */ /* 0x00006400000c000b */
[----:B01----:R-:W-:Y:S01]  /*11d10*/  ENDCOLLECTIVE ;  /* 0x000000000000791b */ /* 0x003fe20003800000 */
.L_x_4801:
        /* <DEDUP_REMOVED lines=12> */
.L_x_4802:
[----:B------:R-:W-:Y:S01]  /*11de0*/  IMAD.MOV.U32 R13, RZ, RZ, R5 ;  /* 0x000000ffff0d7224 */ /* 0x000fe200078e0005 */
[----:B------:R-:W-:Y:S02]  /*11df0*/  MOV R12, 0x2 ;  /* 0x00000002000c7802 */ /* 0x000fe40000000f00 */
[----:B------:R-:W-:-:S13]  /*11e00*/  @P0 LEA R2, P1, R22, R14, 0x1 ;  /* 0x0000000e16020211 */ /* 0x000fda00078208ff */
[----:B------:R-:W-:Y:S05]  /*11e10*/  WARPSYNC.COLLECTIVE R15, `(.L_x_4803) ;  /* 0x000000000f087348 */ /* 0x000fea0003c00000 */
[----:B------:R0:W1:Y:S02]  /*11e20*/  SHFL.IDX P6, R14, R13, R12, R11 ;  /* 0x0000000c0d0e7389 */ /* 0x00006400000c000b */
[----:B01----:R-:W-:Y:S01]  /*11e30*/  ENDCOLLECTIVE ;  /* 0x000000000000791b */ /* 0x003fe20003800000 */
.L_x_4803:
        /* <DEDUP_REMOVED lines=12> */
.L_x_4804:
[----:B------:R-:W-:Y:S01]  /*11f00*/  MOV R13, R5 ;  /* 0x00000005000d7202 */ /* 0x000fe20000000f00 */
[----:B------:R-:W-:Y:S01]  /*11f10*/  IMAD.MOV.U32 R12, RZ, RZ, 0x3 ;  /* 0x00000003ff0c7424 */ /* 0x000fe200078e00ff */
[----:B------:R-:W-:-:S13]  /*11f20*/  @P0 LEA R2, P1, R22, R14, 0x1 ;  /* 0x0000000e16020211 */ /* 0x000fda00078208ff */
[----:B------:R-:W-:Y:S05]  /*11f30*/  WARPSYNC.COLLECTIVE R15, `(.L_x_4805) ;  /* 0x000000000f087348 */ /* 0x000fea0003c00000 */
[----:B------:R0:W1:Y:S02]  /*11f40*/  SHFL.IDX P6, R14, R13, R12, R11 ;  /* 0x0000000c0d0e7389 */ /* 0x00006400000c000b */
[----:B01----:R-:W-:Y:S01]  /*11f50*/  ENDCOLLECTIVE ;  /* 0x000000000000791b */ /* 0x003fe20003800000 */
.L_x_4805:
        /* <DEDUP_REMOVED lines=12> */
.L_x_4806:
[----:B------:R-:W-:Y:S02]  /*12020*/  IMAD.MOV.U32 R13, RZ, RZ, R5 ;  /* 0x000000ffff0d7224 */ /* 0x000fe400078e0005 */
[----:B------:R-:W-:Y:S01]  /*12030*/  IMAD.MOV.U32 R12, RZ, RZ, 0x4 ;  /* 0x00000004ff0c7424 */ /* 0x000fe200078e00ff */
[----:B------:R-:W-:-:S13]  /*12040*/  @P0 LEA R2, P1, R22, R14, 0x1 ;  /* 0x0000000e16020211 */ /* 0x000fda00078208ff */
[----:B------:R-:W-:Y:S05]  /*12050*/  WARPSYNC.COLLECTIVE R15, `(.L_x_4807) ;  /* 0x000000000f087348 */ /* 0x000fea0003c00000 */
[----:B------:R0:W1:Y:S02]  /*12060*/  SHFL.IDX P6, R14, R13, R12, R11 ;  /* 0x0000000c0d0e7389 */ /* 0x00006400000c000b */
[----:B01----:R-:W-:Y:S01]  /*12070*/  ENDCOLLECTIVE ;  /* 0x000000000000791b */ /* 0x003fe20003800000 */
.L_x_4807:
        /* <DEDUP_REMOVED lines=12> */
.L_x_4808:
[----:B------:R-:W-:Y:S02]  /*12140*/  IMAD.MOV.U32 R13, RZ, RZ, R5 ;  /* 0x000000ffff0d7224 */ /* 0x000fe400078e0005 */
[----:B------:R-:W-:Y:S01]  /*12150*/  IMAD.MOV.U32 R12, RZ, RZ, 0x5 ;  /* 0x00000005ff0c7424 */ /* 0x000fe200078e00ff */
[----:B------:R-:W-:-:S13]  /*12160*/  @P0 LEA R2, P1, R22, R14, 0x1 ;  /* 0x0000000e16020211 */ /* 0x000fda00078208ff */
[----:B------:R-:W-:Y:S05]  /*12170*/  WARPSYNC.COLLECTIVE R15, `(.L_x_4809) ;  /* 0x000000000f087348 */ /* 0x000fea0003c00000 */
[----:B------:R0:W1:Y:S02]  /*12180*/  SHFL.IDX P6, R14, R13, R12, R11 ;  /* 0x0000000c0d0e7389 */ /* 0x00006400000c000b */
[----:B01----:R-:W-:Y:S01]  /*12190*/  ENDCOLLECTIVE ;  /* 0x000000000000791b */ /* 0x003fe20003800000 */
.L_x_4809:
        /* <DEDUP_REMOVED lines=10> */
.L_x_4810:
[----:B------:R-:W-:Y:S05]  /*12240*/  BRA `(.L_x_4811) ;  /* 0xffffffc400047947 */ /* 0x000fea000383ffff */
.L_x_4756:
[----:B------:R-:W-:Y:S01]  /*12250*/  IMAD.MOV.U32 R13, RZ, RZ, R6 ;  /* 0x000000ffff0d7224 */ /* 0x000fe200078e0006 */
[----:B------:R-:W-:Y:S01]  /*12260*/  MOV R11, 0x181f ;  /* 0x0000181f000b7802 */ /* 0x000fe20000000f00 */
[----:B------:R-:W-:Y:S01]  /*12270*/  IMAD.MOV.U32 R12, RZ, RZ, RZ ;  /* 0x000000ffff0c7224 */ /* 0x000fe200078e00ff */
[----:B------:R-:W-:Y:S01]  /*12280*/  MOV R4, UR46 ;  /* 0x0000002e00047c02 */ /* 0x000fe20008000f00 */
[----:B------:R-:W-:Y:S01]  /*12290*/  IMAD.MOV.U32 R15, RZ, RZ, -0x1 ;  /* 0xffffffffff0f7424 */ /* 0x000fe200078e00ff */
[----:B------:R-:W-:-:S03]  /*122a0*/  LOP3.LUT R16, R16, 0xffffefff, RZ, 0xc0, !PT ;  /* 0xffffefff10107812 */ /* 0x000fc600078ec0ff */
[----:B------:R-:W-:-:S07]  /*122b0*/  IMAD R4, R4, 0x80, R20 ;  /* 0x0000008004047824 */ /* 0x000fce00078e0214 */
[----:B------:R-:W-:Y:S05]  /*122c0*/  WARPSYNC.COLLECTIVE R15, `(.L_x_4812) ;  /* 0x000000000f087348 */ /* 0x000fea0003c00000 */
[----:B------:R0:W1:Y:S02]  /*122d0*/  SHFL.IDX P6, R14, R13, R12, R11 ;  /* 0x0000000c0d0e7389 */ /* 0x00006400000c000b */
[----:B01----:R-:W-:Y:S01]  /*122e0*/  ENDCOLLECTIVE ;  /* 0x000000000000791b */ /* 0x003fe20003800000 */
.L_x_4812:
[----:B------:R-:W-:Y:S01]  /*122f0*/  IADD3 R8, R4, 0x10, RZ ;  /* 0x0000001004087810 */ /* 0x000fe20007ffe0ff */
[----:B------:R-:W-:Y:S02]  /*12300*/  IMAD.MOV.U32 R13, RZ, RZ, R0 ;  /* 0x000000ffff0d7224 */ /* 0x000fe400078e0000 */
[----:B------:R-:W-:-:S07]  /*12310*/  IMAD.MOV.U32 R3, RZ, RZ, R14 ;  /* 0x000000ffff037224 */ /* 0x000fce00078e000e */
[----:B------:R-:W-:Y:S05]  /*12320*/  WARPSYNC.COLLECTIVE R15, `(.L_x_4813) ;  /* 0x000000000f087348 */ /* 0x000fea0003c00000 */
[----:B------:R0:W1:Y:S02]  /*12330*/  SHFL.IDX P6, R14, R13, R12, R11 ;  /* 0x0000000c0d0e7389 */ /* 0x00006400000c000b */
[----:B01----:R-:W-:Y:S01]  /*12340*/  ENDCOLLECTIVE ;  /* 0x000000000000791b */ /* 0x003fe20003800000 */
.L_x_4813:
        /* <DEDUP_REMOVED lines=11> */
.L_x_4814:
[----:B------:R-:W-:Y:S01]  /*12400*/  LOP3.LUT R16, R16, 0xfffff7ff, RZ, 0xc0, !PT ;  /* 0xfffff7ff10107812 */ /* 0x000fe200078ec0ff */
[----:B------:R-:W-:Y:S02]  /*12410*/  @!P2 IMAD.X R3, RZ, RZ, R3, P1 ;  /* 0x000000ffff03a224 */ /* 0x000fe400008e0603 */
[----:B------:R-:W-:-:S05]  /*12420*/  @!P2 IMAD.MOV.U32 R2, RZ, RZ, R10 ;  /* 0x000000ffff02a224 */ /* 0x000fca00078e000a */
[----:B------:R-:W-:Y:S01]  /*12430*/  @!PT LDS RZ, [RZ] ;  /* 0x00000000fffff984 */ /* 0x000fe20000000800 */
[----:B------:R-:W-:Y:S01]  /*12440*/  @!PT LDS RZ, [RZ] ;  /* 0x00000000fffff984 */ /* 0x000fe20000000800 */
[----:B------:R-:W-:Y:S01]  /*12450*/  @!PT LDS RZ, [RZ] ;  /* 0x00000000fffff984 */ /* 0x000fe20000000800 */
[----:B------:R0:W-:Y:S01]  /*12460*/  @!P2 LDGSTS.E.BYPASS.LTC128B.128 [R9+0x18400], desc[UR36][R2.64], !P0 ;  /* 0x184000000209afae */ /* 0x0001e2000c101d64 */
[----:B------:R-:W-:Y:S02]  /*12470*/  ISETP.GE.AND P2, PT, R8, R5, PT ;  /* 0x000000050800720c */ /* 0x000fe40003f46270 */
[----:B------:R-:W-:Y:S02]  /*12480*/  IADD3 R8, R4, 0x20, RZ ;  /* 0x0000002004087810 */ /* 0x000fe40007ffe0ff */
[----:B------:R-:W-:Y:S01]  /*12490*/  MOV R13, R0 ;  /* 0x00000000000d7202 */ /* 0x000fe20000000f00 */
[----:B0-----:R-:W-:-:S08]  /*124a0*/  IMAD.MOV.U32 R2, RZ, RZ, R14 ;  /* 0x000000ffff027224 */ /* 0x001fd000078e000e */
[----:B------:R-:W-:-:S07]  /*124b0*/  @P2 LOP3.LUT R16, R16, 0x800, RZ, 0xfc, !PT ;  /* 0x0000080010102812 */ /* 0x000fce00078efcff */
[----:B------:R-:W-:Y:S05]  /*124c0*/  WARPSYNC.COLLECTIVE R15, `(.L_x_4815) ;  /* 0x000000000f087348 */ /* 0x000fea0003c00000 */
[----:B------:R0:W1:Y:S02]  /*124d0*/  SHFL.IDX P6, R14, R13, R12, R11 ;  /* 0x0000000c0d0e7389 */ /* 0x00006400000c000b */
[----:B01----:R-:W-:Y:S01]  /*124e0*/  ENDCOLLECTIVE ;  /* 0x000000000000791b */ /* 0x003fe20003800000 */
.L_x_4815:
[----:B------:R-:W-:Y:S02]  /*124f0*/  LOP3.LUT R16, R16, 0xfffffbff, RZ, 0xc0, !PT ;  /* 0xfffffbff10107812 */ /* 0x000fe400078ec0ff */
[----:B------:R-:W-:Y:S01]  /*12500*/  @!P2 LEA R15, R28, UR44, 0x1 ;  /* 0x0000002c1c0fac11 */ /* 0x000fe2000f8e08ff */
[----:B------:R-:W-:Y:S01]  /*12510*/  IMAD.MOV.U32 R13, RZ, RZ, R6 ;  /* 0x000000ffff0d7224 */ /* 0x000fe200078e0006 */
        /* <DEDUP_REMOVED lines=9> */
[----:B------:R0:W-:Y:S01]  /*125b0*/  @!P2 LDGSTS.E.BYPASS.LTC128B.128 [R15+0x18c00], desc[UR36][R2.64], !P0 ;  /* 0x18c00000020fafae */ /* 0x0001e2000c101d64 */
[----:B------:R-:W-:Y:S01]  /*125c0*/  ISETP.GE.AND P2, PT, R8, R5, PT ;  /* 0x000000050800720c */ /* 0x000fe20003f46270 */
[----:B------:R-:W-:Y:S01]  /*125d0*/  VIADD R8, R4, 0x30 ;  /* 0x0000003004087836 */ /* 0x000fe20000000000 */
[----:B0-----:R-:W-:-:S11]  /*125e0*/  MOV R15, 0xffffffff ;  /* 0xffffffff000f7802 */ /* 0x001fd60000000f00 */
[----:B------:R-:W-:-:S07]  /*125f0*/  @P2 LOP3.LUT R16, R16, 0x400, RZ, 0xfc, !PT ;  /* 0x0000040010102812 */ /* 0x000fce00078efcff */
[----:B------:R-:W-:Y:S05]  /*12600*/  WARPSYNC.COLLECTIVE R15, `(.L_x_4816) ;  /* 0x000000000f087348 */ /* 0x000fea0003c00000 */
[----:B------:R0:W1:Y:S02]  /*12610*/  SHFL.IDX P6, R14, R13, R12, R11 ;  /* 0x0000000c0d0e7389 */ /* 0x00006400000c000b */
[----:B01----:R-:W-:Y:S01]  /*12620*/  ENDCOLLECTIVE ;  /* 0x000000000000791b */ /* 0x003fe20003800000 */
.L_x_4816:
[----:B------:R-:W-:Y:S01]  /*12630*/  LOP3.LUT R16, R16, 0xfffffdff, RZ, 0xc0, !PT ;  /* 0xfffffdff10107812 */ /* 0x000fe200078ec0ff */
[----:B------:R-:W-:Y:S02]  /*12640*/  IMAD.MOV.U32 R13, RZ, RZ, R0 ;  /* 0x000000ffff0d7224 */ /* 0x000fe400078e0000 */
[----:B------:R-:W-:-:S07]  /*12650*/  IMAD.MOV.U32 R2, RZ, RZ, R14 ;  /* 0x000000ffff027224 */ /* 0x000fce00078e000e */
[----:B------:R-:W-:Y:S05]  /*12660*/  WARPSYNC.COLLECTIVE R15, `(.L_x_4817) ;  /* 0x000000000f087348 */ /* 0x000fea0003c00000 */
[----:B------:R0:W1:Y:S02]  /*12670*/  SHFL.IDX P6, R14, R13, R12, R11 ;  /* 0x0000000c0d0e7389 */ /* 0x00006400000c000b */
[----:B01----:R-:W-:Y:S01]  /*12680*/  ENDCOLLECTIVE ;  /* 0x000000000000791b */ /* 0x003fe20003800000 */
.L_x_4817:
[----:B------:R-:W-:Y:S02]  /*12690*/  @!P2 LEA R15, R28, UR44, 0x1 ;  /* 0x0000002c1c0fac11 */ /* 0x000fe4000f8e08ff */
[----:B------:R-:W-:Y:S02]  /*126a0*/  MOV R12, 0x3 ;  /* 0x00000003000c7802 */ /* 0x000fe40000000f00 */
[----:B------:R-:W-:-:S05]  /*126b0*/  @!P2 LEA R13, P1, R22, R14, 0x1 ;  /* 0x0000000e160da211 */ /* 0x000fca00078208ff */
[----:B------:R-:W-:Y:S01]  /*126c0*/  @!P2 IMAD.X R14, RZ, RZ, R2, P1 ;  /* 0x000000ffff0ea224 */ /* 0x000fe200008e0602 */
[----:B------:R-:W-:Y:S01]  /*126d0*/  @!P2 MOV R2, R13 ;  /* 0x0000000d0002a202 */ /* 0x000fe20000000f00 */
[----:B------:R-:W-:Y:S02]  /*126e0*/  IMAD.MOV.U32 R13, RZ, RZ, R6 ;  /* 0x000000ffff0d7224 */ /* 0x000fe400078e0006 */
[----:B------:R-:W-:-:S05]  /*126f0*/  @!P2 IMAD.MOV.U32 R3, RZ, RZ, R14 ;  /* 0x000000ffff03a224 */ /* 0x000fca00078e000e */
[----:B------:R-:W-:Y:S01]  /*12700*/  @!PT LDS RZ, [RZ] ;  /* 0x00000000fffff984 */ /* 0x000fe20000000800 */
[----:B------:R-:W-:Y:S01]  /*12710*/  @!PT LDS RZ, [RZ] ;  /* 0x00000000fffff984 */ /* 0x000fe20000000800 */
[----:B------:R-:W-:Y:S01]  /*12720*/  @!PT LDS RZ, [RZ] ;  /* 0x00000000fffff984 */ /* 0x000fe20000000800 */
[----:B------:R0:W-:Y:S01]  /*12730*/  @!P2 LDGSTS.E.BYPASS.LTC128B.128 [R15+0x19400], desc[UR36][R2.64], !P0 ;  /* 0x19400000020fafae */ /* 0x0001e2000c101d64 */
[----:B------:R-:W-:Y:S01]  /*12740*/  ISETP.GE.AND P2, PT, R8, R5, PT ;  /* 0x000000050800720c */ /* 0x000fe20003f46270 */
[----:B0-----:R-:W-:-:S12]  /*12750*/  IMAD.MOV.U32 R15, RZ, RZ, -0x1 ;  /* 0xffffffffff0f7424 */ /* 0x001fd800078e00ff */
[----:B------:R-:W-:-:S07]  /*12760*/  @P2 LOP3.LUT R16, R16, 0x200, RZ, 0xfc, !PT ;  /* 0x0000020010102812 */ /* 0x000fce00078efcff */
[----:B------:R-:W-:Y:S05]  /*12770*/  WARPSYNC.COLLECTIVE R15, `(.L_x_4818) ;  /* 0x000000000f087348 */ /* 0x000fea0003c00000 */
[----:B------:R0:W1:Y:S02]  /*12780*/  SHFL.IDX P6, R14, R13, R12, R11 ;  /* 0x0000000c0d0e7389 */ /* 0x00006400000c000b */
[----:B01----:R-:W-:Y:S01]  /*12790*/  ENDCOLLECTIVE ;  /* 0x000000000000791b */ /* 0x003fe20003800000 */
.L_x_4818:
[----:B------:R-:W-:Y:S01]  /*127a0*/  LOP3.LUT R16, R16, 0xfffffeff, RZ, 0xc0, !PT ;  /* 0xfffffeff10107812 */ /* 0x000fe200078ec0ff */
[----:B------:R-:W-:Y:S02]  /*127b0*/  IMAD.MOV.U32 R13, RZ, RZ, R0 ;  /* 0x000000ffff0d7224 */ /* 0x000fe400078e0000 */
[----:B------:R-:W-:-:S07]  /*127c0*/  IMAD.MOV.U32 R8, RZ, RZ, R14 ;  /* 0x000000ffff087224 */ /* 0x000fce00078e000e */
[----:B------:R-:W-:Y:S05]  /*127d0*/  WARPSYNC.COLLECTIVE R15, `(.L_x_4819) ;  /* 0x000000000f087348 */ /* 0x000fea0003c00000 */
[----:B------:R0:W1:Y:S02]  /*127e0*/  SHFL.IDX P6, R14, R13, R12, R11 ;  /* 0x0000000c0d0e7389 */ /* 0x00006400000c000b */
[----:B01----:R-:W-:Y:S01]  /*127f0*/  ENDCOLLECTIVE ;  /* 0x000000000000791b */ /* 0x003fe20003800000 */
.L_x_4819:
[----:B------:R-:W-:Y:S01]  /*12800*/  @!P2 LEA R15, R28, UR44, 0x1 ;  /* 0x0000002c1c0fac11 */ /* 0x000fe2000f8e08ff */
[----:B------:R-:W-:Y:S02]  /*12810*/  IMAD.MOV.U32 R13, RZ, RZ, R6 ;  /* 0x000000ffff0d7224 */ /* 0x000fe400078e0006 */
[----:B------:R-:W-:Y:S01]  /*12820*/  IMAD.MOV.U32 R12, RZ, RZ, 0x4 ;  /* 0x00000004ff0c7424 */ /* 0x000fe200078e00ff */
[----:B------:R-:W-:-:S04]  /*12830*/  MOV R7, R14 ;  /* 0x0000000e00077202 */ /* 0x000fc80000000f00 */
[----:B------:R-:W-:-:S05]  /*12840*/  @!P2 LEA R7, P1, R22, R7, 0x1 ;  /* 0x000000071607a211 */ /* 0x000fca00078208ff */
[----:B------:R-:W-:Y:S02]  /*12850*/  @!P2 IMAD.X R8, RZ, RZ, R8, P1 ;  /* 0x000000ffff08a224 */ /* 0x000fe400008e0608 */
[----:B------:R-:W-:Y:S02]  /*12860*/  @!P2 IMAD.MOV.U32 R2, RZ, RZ, R7 ;  /* 0x000000ffff02a224 */ /* 0x000fe400078e0007 */
[----:B------:R-:W-:Y:S01]  /*12870*/  @!P2 IMAD.MOV.U32 R3, RZ, RZ, R8 ;  /* 0x000000ffff03a224 */ /* 0x000fe200078e0008 */
[----:B------:R-:W-:-:S04]  /*12880*/  IADD3 R8, R4, 0x40, RZ ;  /* 0x0000004004087810 */ /* 0x000fc80007ffe0ff */
[----:B------:R-:W-:Y:S01]  /*12890*/  @!PT LDS RZ, [RZ] ;  /* 0x00000000fffff984 */ /* 0x000fe20000000800 */
[----:B------:R-:W-:Y:S01]  /*128a0*/  @!PT LDS RZ, [RZ] ;  /* 0x00000000fffff984 */ /* 0x000fe20000000800 */
[----:B------:R-:W-:Y:S01]  /*128b0*/  @!PT LDS RZ, [RZ] ;  /* 0x00000000fffff984 */ /* 0x000fe20000000800 */
[----:B------:R0:W-:Y:S01]  /*128c0*/  @!P2 LDGSTS.E.BYPASS.LTC128B.128 [R15+0x19c00], desc[UR36][R2.64], !P0 ;  /* 0x19c00000020fafae */ /* 0x0001e2000c101d64 */
[----:B------:R-:W-:Y:S01]  /*128d0*/  ISETP.GE.AND P2, PT, R8, R5, PT ;  /* 0x000000050800720c */ /* 0x000fe20003f46270 */
[----:B------:R-:W-:Y:S02]  /*128e0*/  VIADD R8, R4, 0x50 ;  /* 0x0000005004087836 */ /* 0x000fe40000000000 */
[----:B0-----:R-:W-:-:S10]  /*128f0*/  IMAD.MOV.U32 R15, RZ, RZ, -0x1 ;  /* 0xffffffffff0f7424 */ /* 0x001fd400078e00ff */
[----:B------:R-:W-:Y:S02]  /*12900*/  @!P2 LEA R7, R28, UR44, 0x1 ;  /* 0x0000002c1c07ac11 */ /* 0x000fe4000f8e08ff */
[----:B------:R-:W-:-:S07]  /*12910*/  @P2 LOP3.LUT R16, R16, 0x100, RZ, 0xfc, !PT ;  /* 0x0000010010102812 */ /* 0x000fce00078efcff */
[----:B------:R-:W-:Y:S05]  /*12920*/  WARPSYNC.COLLECTIVE R15, `(.L_x_4820) ;  /* 0x000000000f087348 */ /* 0x000fea0003c00000 */
[----:B------:R0:W1:Y:S02]  /*12930*/  SHFL.IDX P6, R14, R13, R12, R11 ;  /* 0x0000000c0d0e7389 */ /* 0x00006400000c000b */
[----:B01----:R-:W-:Y:S01]  /*12940*/  ENDCOLLECTIVE ;  /* 0x000000000000791b */ /* 0x003fe20003800000 */
.L_x_4820:
[----:B------:R-:W-:Y:S01]  /*12950*/  LOP3.LUT R16, R16, 0xffffff7f, RZ, 0xc0, !PT ;  /* 0xffffff7f10107812 */ /* 0x000fe200078ec0ff */
[----:B------:R-:W-:Y:S01]  /*12960*/  IMAD.MOV.U32 R13, RZ, RZ, R0 ;  /* 0x000000ffff0d7224 */ /* 0x000fe200078e0000 */
[----:B------:R-:W-:-:S07]  /*12970*/  MOV R10, R14 ;  /* 0x0000000e000a7202 */ /* 0x000fce0000000f00 */
[----:B------:R-:W-:Y:S05]  /*12980*/  WARPSYNC.COLLECTIVE R15, `(.L_x_4821) ;  /* 0x000000000f087348 */ /* 0x000fea0003c00000 */
[----:B------:R0:W1:Y:S02]  /*12990*/  SHFL.IDX P6, R14, R13, R12, R11 ;  /* 0x0000000c0d0e7389 */ /* 0x00006400000c000b */
[----:B01----:R-:W-:Y:S01]  /*129a0*/  ENDCOLLECTIVE ;  /* 0x000000000000791b */ /* 0x003fe20003800000 */
.L_x_4821:
[----:B------:R-:W-:Y:S01]  /*129b0*/  IMAD.MOV.U32 R13, RZ, RZ, R6 ;  /* 0x000000ffff0d7224 */ /* 0x000fe200078e0006 */
[----:B------:R-:W-:Y:S01]  /*129c0*/  MOV R12, 0x5 ;  /* 0x00000005000c7802 */ /* 0x000fe20000000f00 */
[----:B------:R-:W-:-:S07]  /*129d0*/  IMAD.MOV.U32 R9, RZ, RZ, R14 ;  /* 0x000000ffff097224 */ /* 0x000fce00078e000e */
[----:B------:R-:W-:Y:S05]  /*129e0*/  WARPSYNC.COLLECTIVE R15, `(.L_x_4822) ;  /* 0x000000000f087348 */ /* 0x000fea0003c00000 */
[----:B------:R0:W1:Y:S02]  /*129f0*/  SHFL.IDX P6, R14, R13, R12, R11 ;  /* 0x0000000c0d0e7389 */ /* 0x00006400000c000b */
[----:B01----:R-:W-:Y:S01]  /*12a00*/  ENDCOLLECTIVE ;  /* 0x000000000000791b */ /* 0x003fe20003800000 */
.L_x_4822:
[----:B------:R-:W-:-:S04]  /*12a10*/  @!P2 LEA R9, P1, R22, R9, 0x1 ;  /* 0x000000091609a211 */ /* 0x000fc800078208ff */
[----:B------:R-:W-:Y:S01]  /*12a20*/  @!P2 MOV R2, R9 ;  /* 0x000000090002a202 */ /* 0x000fe20000000f00 */
[----:B------:R-:W-:-:S04]  /*12a30*/  @!P2 IMAD.X R10, RZ, RZ, R10, P1 ;  /* 0x000000ffff0aa224 */ /* 0x000fc800008e060a */
[----:B------:R-:W-:Y:S02]  /*12a40*/  @!P2 IMAD.MOV.U32 R3, RZ, RZ, R10 ;  /* 0x000000ffff03a224 */ /* 0x000fe400078e000a */
[----:B------:R-:W-:-:S03]  /*12a50*/  IMAD.MOV.U32 R13, RZ, RZ, R0 ;  /* 0x000000ffff0d7224 */ /* 0x000fc600078e0000 */
[----:B------:R-:W-:Y:S01]  /*12a60*/  @!PT LDS RZ, [RZ] ;  /* 0x00000000fffff984 */ /* 0x000fe20000000800 */
[----:B------:R-:W-:Y:S01]  /*12a70*/  @!PT LDS RZ, [RZ] ;  /* 0x00000000fffff984 */ /* 0x000fe20000000800 */
[----:B------:R-:W-:Y:S01]  /*12a80*/  @!PT LDS RZ, [RZ] ;  /* 0x00000000fffff984 */ /* 0x000fe20000000800 */
[----:B------:R0:W-:Y:S01]  /*12a90*/  @!P2 LDGSTS.E.BYPASS.LTC128B.128 [R7+0x1a400], desc[UR36][R2.64], !P0 ;  /* 0x1a4000000207afae */ /* 0x0001e2000c101d64 */
[----:B------:R-:W-:Y:S01]  /*12aa0*/  ISETP.GE.AND P2, PT, R8, R5, PT ;  /* 0x000000050800720c */ /* 0x000fe20003f46270 */
[----:B------:R-:W-:Y:S02]  /*12ab0*/  VIADD R8, R4, 0x60 ;  /* 0x0000006004087836 */ /* 0x000fe40000000000 */
[----:B0-----:R-:W-:-:S10]  /*12ac0*/  IMAD.MOV.U32 R2, RZ, RZ, R14 ;  /* 0x000000ffff027224 */ /* 0x001fd400078e000e */
[----:B------:R-:W-:Y:S05]  /*12ad0*/  WARPSYNC.COLLECTIVE R15, `(.L_x_4823) ;  /* 0x000000000f087348 */ /* 0x000fea0003c00000 */
[----:B------:R0:W1:Y:S02]  /*12ae0*/  SHFL.IDX P6, R14, R13, R12, R11 ;  /* 0x0000000c0d0e7389 */ /* 0x00006400000c000b */
[----:B01----:R-:W-:Y:S01]  /*12af0*/  ENDCOLLECTIVE ;  /* 0x000000000000791b */ /* 0x003fe20003800000 */
.L_x_4823:
[----:B------:R-:W-:Y:S02]  /*12b00*/  @!P2 LEA R9, R28, UR44, 0x1 ;  /* 0x0000002c1c09ac11 */ /* 0x000fe4000f8e08ff */
[----:B------:R-:W-:-:S04]  /*12b10*/  @P2 LOP3.LUT R16, R16, 0x80, RZ, 0xfc, !PT ;  /* 0x0000008010102812 */ /* 0x000fc800078efcff */
[----:B------:R-:W-:Y:S01]  /*12b20*/  LOP3.LUT R16, R16, 0xffffffbf, RZ, 0xc0, !PT ;  /* 0xffffffbf10107812 */ /* 0x000fe200078ec0ff */
[----:B------:R-:W-:Y:S02]  /*12b30*/  IMAD.MOV.U32 R13, RZ, RZ, R6 ;  /* 0x000000ffff0d7224 */ /* 0x000fe400078e0006 */
[----:B------:R-:W-:-:S05]  /*12b40*/  IMAD.MOV.U32 R11, RZ, RZ, R14 ;  /* 0x000000ffff0b7224 */ /* 0x000fca00078e000e */
[----:B------:R-:W-:-:S04]  /*12b50*/  @!P2 LEA R11, P1, R22, R11, 0x1 ;  /* 0x0000000b160ba211 */ /* 0x000fc800078208ff */
[----:B------:R-:W-:Y:S01]  /*12b60*/  @!P2 IADD3.X R12, RZ, R2, RZ, P1, !PT ;  /* 0x00000002ff0ca210 */ /* 0x000fe20000ffe4ff */
[----:B------:R-:W-:Y:S02]  /*12b70*/  @!P2 IMAD.MOV.U32 R2, RZ, RZ, R11 ;  /* 0x000000ffff02a224 */ /* 0x000fe400078e000b */
[----:B------:R-:W-:Y:S02]  /*12b80*/  IMAD.MOV.U32 R11, RZ, RZ, 0x181f ;  /* 0x0000181fff0b7424 */ /* 0x000fe400078e00ff */
[----:B------:R-:W-:Y:S01]  /*12b90*/  @!P2 IMAD.MOV.U32 R3, RZ, RZ, R12 ;  /* 0x000000ffff03a224 */ /* 0x000fe200078e000c */
[----:B------:R-:W-:-:S04]  /*12ba0*/  MOV R12, 0x6 ;  /* 0x00000006000c7802 */ /* 0x000fc80000000f00 */
        /* <DEDUP_REMOVED lines=8> */
.L_x_4824:
[----:B------:R-:W-:Y:S02]  /*12c30*/  @!P2 LEA R21, R28, UR44, 0x1 ;  /* 0x0000002c1c15ac11 */ /* 0x000fe4000f8e08ff */
[----:B------:R-:W-:Y:S01]  /*12c40*/  @P2 LOP3.LUT R16, R16, 0x40, RZ, 0xfc, !PT ;  /* 0x0000004010102812 */ /* 0x000fe200078efcff */
[----:B------:R-:W-:Y:S02]  /*12c50*/  IMAD.MOV.U32 R13, RZ, RZ, R0 ;  /* 0x000000ffff0d7224 */ /* 0x000fe400078e0000 */
[----:B------:R-:W-:-:S07]  /*12c60*/  IMAD.MOV.U32 R2, RZ, RZ, R14 ;  /* 0x000000ffff027224 */ /* 0x000fce00078e000e */
[----:B------:R-:W-:Y:S05]  /*12c70*/  WARPSYNC.COLLECTIVE R15, `(.L_x_4825) ;  /* 0x000000000f087348 */ /* 0x000fea0003c00000 */
[----:B------:R0:W1:Y:S02]  /*12c80*/  SHFL.IDX P6, R14, R13, R12, R11 ;  /* 0x0000000c0d0e7389 */ /* 0x00006400000c000b */
[----:B01----:R-:W-:Y:S01]  /*12c90*/  ENDCOLLECTIVE ;  /* 0x000000000000791b */ /* 0x003fe20003800000 */
.L_x_4825:
[----:B------:R-:W-:Y:S01]  /*12ca0*/  IMAD.MOV.U32 R12, RZ, RZ, 0x7 ;  /* 0x00000007ff0c7424 */ /* 0x000fe200078e00ff */
[----:B------:R-:W-:-:S04]  /*12cb0*/  MOV R13, R14 ;  /* 0x0000000e000d7202 */ /* 0x000fc80000000f00 */
[----:B------:R-:W-:-:S05]  /*12cc0*/  @!P2 LEA R13, P1, R22, R13, 0x1 ;  /* 0x0000000d160da211 */ /* 0x000fca00078208ff */
[----:B------:R-:W-:Y:S02]  /*12cd0*/  @!P2 IMAD.X R14, RZ, RZ, R2, P1 ;  /* 0x000000ffff0ea224 */ /* 0x000fe400008e0602 */
[----:B------:R-:W-:Y:S02]  /*12ce0*/  @!P2 IMAD.MOV.U32 R2, RZ, RZ, R13 ;  /* 0x000000ffff02a224 */ /* 0x000fe400078e000d */
[----:B------:R-:W-:Y:S01]  /*12cf0*/  IMAD.MOV.U32 R13, RZ, RZ, R6 ;  /* 0x000000ffff0d7224 */ /* 0x000fe200078e0006 */
[----:B------:R-:W-:-:S07]  /*12d00*/  @!P2 MOV R3, R14 ;  /* 0x0000000e0003a202 */ /* 0x000fce0000000f00 */
[----:B------:R-:W-:Y:S05]  /*12d10*/  WARPSYNC.COLLECTIVE R15, `(.L_x_4826) ;  /* 0x000000000f087348 */ /* 0x000fea0003c00000 */
[----:B------:R0:W1:Y:S02]  /*12d20*/  SHFL.IDX P6, R14, R13, R12, R11 ;  /* 0x0000000c0d0e7389 */ /* 0x00006400000c000b */
[----:B01----:R-:W-:Y:S01]  /*12d30*/  ENDCOLLECTIVE ;  /* 0x000000000000791b */ /* 0x003fe20003800000 */
.L_x_4826:
[----:B------:R-:W-:Y:S01]  /*12d40*/  @!PT LDS RZ, [RZ] ;  /* 0x00000000fffff984 */ /* 0x000fe20000000800 */
[----:B------:R-:W-:Y:S01]  /*12d50*/  @!PT LDS RZ, [RZ] ;  /* 0x00000000fffff984 */ /* 0x000fe20000000800 */
[----:B------:R-:W-:Y:S01]  /*12d60*/  @!PT LDS RZ, [RZ] ;  /* 0x00000000fffff984 */ /* 0x000fe20000000800 */
[----:B------:R0:W-:Y:S01]  /*12d70*/  @!P2 LDGSTS.E.BYPASS.LTC128B.128 [R21+0x1b400], desc[UR36][R2.64], !P0 ;  /* 0x1b4000000215afae */ /* 0x0001e2000c101d64 */
[----:B------:R-:W-:Y:S01]  /*12d80*/  MOV R13, R0 ;  /* 0x00000000000d7202 */ /* 0x000fe20000000f00 */
[----:B------:R-:W-:-:S07]  /*12d90*/  IMAD.MOV.U32 R6, RZ, RZ, R14 ;  /* 0x000000ffff067224 */ /* 0x000fce00078e000e */
[----:B0-----:R-:W-:Y:S05]  /*12da0*/  WARPSYNC.COLLECTIVE R15, `(.L_x_4827) ;  /* 0x000000000f087348 */ /* 0x001fea0003c00000 */
[----:B------:R1:W2:Y:S02]  /*12db0*/  SHFL.IDX P6, R14, R13, R12, R11 ;  /* 0x0000000c0d0e7389 */ /* 0x0002a400000c000b */
[----:B012---:R-:W-:Y:S01]  /*12dc0*/  ENDCOLLECTIVE ;  /* 0x000000000000791b */ /* 0x007fe20003800000 */
.L_x_4827:
[----:B------:R-:W-:Y:S05]  /*12dd0*/  BRA `(.L_x_4828) ;  /* 0xffffffc000e47947 */ /* 0x000fea000383ffff */
.L_x_4758:
        /* <DEDUP_REMOVED lines=8> */
.L_x_4830:
[----:B------:R-:W-:Y:S05]  /*12e60*/  BSYNC B0 ;  /* 0x0000000000007941 */ /* 0x000fea0003800000 */
.L_x_4829:
        /* <DEDUP_REMOVED lines=9> */
.L_x_4831:
        /* <DEDUP_REMOVED lines=9> */
.L_x_4832:
        /* <DEDUP_REMOVED lines=13> */
.L_x_4833:
        /* <DEDUP_REMOVED lines=19> */
.L_x_4834:
[----:B------:R-:W-:Y:S02]  /*13190*/  IMAD.MOV.U32 R13, RZ, RZ, R0 ;  /* 0x000000ffff0d7224 */ /* 0x000fe400078e0000 */
[----:B------:R-:W-:-:S07]  /*131a0*/  IMAD.MOV.U32 R5, RZ, RZ, R14 ;  /* 0x000000ffff057224 */ /* 0x000fce00078e000e */
[----:B------:R-:W-:Y:S05]  /*131b0*/  WARPSYNC.COLLECTIVE R15, `(.L_x_4835) ;  /* 0x000000000f087348 */ /* 0x000fea0003c00000 */
[----:B------:R0:W1:Y:S02]  /*131c0*/  SHFL.IDX P6, R14, R13, R12, R11 ;  /* 0x0000000c0d0e7389 */ /* 0x00006400000c000b */
[----:B01----:R-:W-:Y:S01]  /*131d0*/  ENDCOLLECTIVE ;  /* 0x000000000000791b */ /* 0x003fe20003800000 */
.L_x_4835:
        /* <DEDUP_REMOVED lines=8> */
.L_x_4836:
        /* <DEDUP_REMOVED lines=14> */
.L_x_4837:
        /* <DEDUP_REMOVED lines=19> */
.L_x_4838:
[----:B------:R-:W-:Y:S01]  /*13470*/  MOV R13, R0 ;  /* 0x00000000000d7202 */ /* 0x000fe20000000f00 */
[----:B------:R-:W-:-:S07]  /*13480*/  IMAD.MOV.U32 R5, RZ, RZ, R14 ;  /* 0x000000ffff057224 */ /* 0x000fce00078e000e */
[----:B------:R-:W-:Y:S05]  /*13490*/  WARPSYNC.COLLECTIVE R15, `(.L_x_4839) ;  /* 0x000000000f087348 */ /* 0x000fea0003c00000 */
[----:B------:R0:W1:Y:S02]  /*134a0*/  SHFL.IDX P6, R14, R13, R12, R11 ;  /* 0x0000000c0d0e7389 */ /* 0x00006400000c000b */
[----:B01----:R-:W-:Y:S01]  /*134b0*/  ENDCOLLECTIVE ;  /* 0x000000000000791b */ /* 0x003fe20003800000 */
.L_x_4839:
[----:B------:R-:W-:Y:S01]  /*134c0*/  MOV R13, R4 ;  /* 0x00000004000d7202 */ /* 0x000fe20000000f00 */
[----:B------:R-:W-:Y:S01]  /*134d0*/  IMAD.MOV.U32 R12, RZ, RZ, 0x5 ;  /* 0x00000005ff0c7424 */ /* 0x000fe200078e00ff */
[----:B------:R-:W-:-:S05]  /*134e0*/  @!P5 LEA R14, P0, R22, R14, 0x1 ;  /* 0x0000000e160ed211 */ /* 0x000fca00078008ff */
[----:B------:R-:W-:-:S08]  /*134f0*/  @!P5 IMAD.MOV.U32 R2, RZ, RZ, R14 ;  /* 0x000000ffff02d224 */ /* 0x000fd000078e000e */
[----:B------:R-:W-:Y:S05]  /*13500*/  WARPSYNC.COLLECTIVE R15, `(.L_x_4840) ;  /* 0x000000000f087348 */ /* 0x000fea0003c00000 */
[----:B------:R0:W1:Y:S02]  /*13510*/  SHFL.IDX P6, R14, R13, R12, R11 ;  /* 0x0000000c0d0e7389 */ /* 0x00006400000c000b */
[----:B01----:R-:W-:Y:S01]  /*13520*/  ENDCOLLECTIVE ;  /* 0x000000000000791b */ /* 0x003fe20003800000 */
.L_x_4840:
[----:B------:R-:W-:-:S04]  /*13530*/  @!P5 IMAD.X R5, RZ, RZ, R5, P0 ;  /* 0x000000ffff05d224 */ /* 0x000fc800000e0605 */
[----:B------:R-:W-:-:S05]  /*13540*/  @!P5 IMAD.MOV.U32 R3, RZ, RZ, R5 ;  /* 0x000000ffff03d224 */ /* 0x000fca00078e0005 */
[----:B------:R-:W-:Y:S01]  /*13550*/  @!PT LDS RZ, [RZ] ;  /* 0x00000000fffff984 */ /* 0x000fe20000000800 */
[----:B------:R-:W-:Y:S01]  /*13560*/  @!PT LDS RZ, [RZ] ;  /* 0x00000000fffff984 */ /* 0x000fe20000000800 */
[----:B------:R-:W-:Y:S01]  /*13570*/  @!PT LDS RZ, [RZ] ;  /* 0x00000000fffff984 */ /* 0x000fe20000000800 */
[----:B------:R0:W-:Y:S01]  /*13580*/  @!P5 LDGSTS.E.BYPASS.LTC128B.128 [R21+0x24400], desc[UR36][R2.64], !P4 ;  /* 0x244000000215dfae */ /* 0x0001e2000e101d64 */
[----:B------:R-:W-:-:S03]  /*13590*/  MOV R13, R0 ;  /* 0x00000000000d7202 */ /* 0x000fc60000000f00 */
        /* <DEDUP_REMOVED lines=8> */
.L_x_4841:
        /* <DEDUP_REMOVED lines=19> */
.L_x_4842:
[----:B------:R-:W-:Y:S01]  /*13750*/  IMAD.MOV.U32 R13, RZ, RZ, R0 ;  /* 0x000000ffff0d7224 */ /* 0x000fe200078e0000 */
[----:B------:R-:W-:-:S07]  /*13760*/  MOV R5, R14 ;  /* 0x0000000e00057202 */ /* 0x000fce0000000f00 */
[----:B------:R-:W-:Y:S05]  /*13770*/  WARPSYNC.COLLECTIVE R15, `(.L_x_4843) ;  /* 0x000000000f087348 */ /* 0x000fea0003c00000 */
[----:B------:R0:W1:Y:S02]  /*13780*/  SHFL.IDX P6, R14, R13, R12, R11 ;  /* 0x0000000c0d0e7389 */ /* 0x00006400000c000b */
[----:B01----:R-:W-:Y:S01]  /*13790*/  ENDCOLLECTIVE ;  /* 0x000000000000791b */ /* 0x003fe20003800000 */
.L_x_4843:
[----:B------:R-:W-:Y:S01]  /*137a0*/  IMAD.MOV.U32 R13, RZ, RZ, R4 ;  /* 0x000000ffff0d7224 */ /* 0x000fe200078e0004 */
[----:B------:R-:W-:Y:S02]  /*137b0*/  MOV R12, 0x7 ;  /* 0x00000007000c7802 */ /* 0x000fe40000000f00 */
[----:B------:R-:W-:-:S04]  /*137c0*/  @!P5 LEA R14, P0, R22, R14, 0x1 ;  /* 0x0000000e160ed211 */ /* 0x000fc800078008ff */
[----:B------:R-:W-:Y:S01]  /*137d0*/  @!P5 MOV R2, R14 ;  /* 0x0000000e0002d202 */ /* 0x000fe20000000f00 */
[----:B------:R-:W-:-:S08]  /*137e0*/  @!P5 IMAD.X R5, RZ, RZ, R5, P0 ;  /* 0x000000ffff05d224 */ /* 0x000fd000000e0605 */
[----:B------:R-:W-:Y:S05]  /*137f0*/  WARPSYNC.COLLECTIVE R15, `(.L_x_4844) ;  /* 0x000000000f087348 */ /* 0x000fea0003c00000 */
[----:B------:R0:W1:Y:S02]  /*13800*/  SHFL.IDX P6, R14, R13, R12, R11 ;  /* 0x0000000c0d0e7389 */ /* 0x00006400000c000b */
[----:B01----:R-:W-:Y:S01]  /*13810*/  ENDCOLLECTIVE ;  /* 0x000000000000791b */ /* 0x003fe20003800000 */
.L_x_4844:
        /* <DEDUP_REMOVED lines=9> */
[----:B------:R-:W-:-:S07]  /*138b0*/  IMAD.MOV.U32 R5, RZ, RZ, R14 ;  /* 0x000000ffff057224 */ /* 0x000fce00078e000e */
[----:B0-----:R-:W-:Y:S05]  /*138c0*/  WARPSYNC.COLLECTIVE R15, `(.L_x_4845) ;  /* 0x000000000f087348 */ /* 0x001fea0003c00000 */
[----:B------:R1:W2:Y:S02]  /*138d0*/  SHFL.IDX P6, R14, R13, R12, R11 ;  /* 0x0000000c0d0e7389 */ /* 0x0002a400000c000b */
[----:B012---:R-:W-:Y:S01]  /*138e0*/  ENDCOLLECTIVE ;  /* 0x000000000000791b */ /* 0x007fe20003800000 */
.L_x_4845:
[----:B------:R-:W-:Y:S05]  /*138f0*/  BRA `(.L_x_4846) ;  /* 0xffffffc000cc7947 */ /* 0x000fea000383ffff */
.L_x_4761:
[----:B0--3--:R-:W-:-:S04]  /*13900*/  MOV R3, UR44 ;  /* 0x0000002c00037c02 */ /* 0x009fc80008000f00 */
[----:B------:R0:W3:Y:S03]  /*13910*/  SYNCS.PHASECHK.TRANS64.TRYWAIT P0, [R3+URZ+0x32420], R0 ;  /* 0x03242000030075a7 */ /* 0x0000e6000800017f */
[----:B---3--:R-:W-:Y:S05]  /*13920*/  @!P0 NANOSLEEP.SYNCS 0x989680 ;  /* 0x009896800000895d */ /* 0x008fea0003900000 */
[----:B------:R-:W3:Y:S02]  /*13930*/  @!P0 SYNCS.PHASECHK.TRANS64 P0, [R3+URZ+0x32420], R0 ;  /* 0x03242000030085a7 */ /* 0x000ee4000800007f */
[----:B---3--:R-:W-:Y:S05]  /*13940*/  @!P0 BRA `(.L_x_4761) ;  /* 0xfffffffc00ec8947 */ /* 0x008fea000383ffff */
[----:B------:R-:W-:Y:S05]  /*13950*/  BRA `(.L_x_4847) ;  /* 0xffffffc400107947 */ /* 0x000fea000383ffff */
.L_x_4763:
[----:B0--3--:R-:W-:-:S04]  /*13960*/  IMAD.U32 R3, RZ, RZ, UR44 ;  /* 0x0000002cff037e24 */ /* 0x009fc8000f8e00ff */
[----:B------:R0:W3:Y:S03]  /*13970*/  SYNCS.PHASECHK.TRANS64.TRYWAIT P0, [R3+URZ+0x32460], R0 ;  /* 0x03246000030075a7 */ /* 0x0000e6000800017f */
[----:B---3--:R-:W-:Y:S05]  /*13980*/  @!P0 NANOSLEEP.SYNCS 0x989680 ;  /* 0x009896800000895d */ /* 0x008fea0003900000 */
[----:B------:R-:W3:Y:S02]  /*13990*/  @!P0 SYNCS.PHASECHK.TRANS64 P0, [R3+URZ+0x32460], R0 ;  /* 0x03246000030085a7 */ /* 0x000ee4000800007f */
[----:B---3--:R-:W-:Y:S05]  /*139a0*/  @!P0 BRA `(.L_x_4763) ;  /* 0xfffffffc00ec8947 */ /* 0x008fea000383ffff */
[----:B------:R-:W-:Y:S05]  /*139b0*/  BRA `(.L_x_4848) ;  /* 0xffffffc4000c7947 */ /* 0x000fea000383ffff */
.L_x_4764:
[----:B------:R-:W-:Y:S01]  /*139c0*/  BSSY B0, `(.L_x_4849) ;  /* 0x0000008000007945 */ /* 0x000fe20003800000 */
[----:B------:R-:W-:Y:S01]  /*139d0*/  IMAD.MOV.U32 R13, RZ, RZ, R8 ;  /* 0x000000ffff0d7224 */ /* 0x000fe200078e0008 */
[----:B------:R-:W-:Y:S01]  /*139e0*/  MOV R12, RZ ;  /* 0x000000ff000c7202 */ /* 0x000fe20000000f00 */
[----:B------:R-:W-:Y:S02]  /*139f0*/  IMAD.MOV.U32 R11, RZ, RZ, 0x181f ;  /* 0x0000181fff0b7424 */ /* 0x000fe400078e00ff */
[----:B------:R-:W-:-:S07]  /*13a00*/  IMAD.MOV.U32 R15, RZ, RZ, -0x1 ;  /* 0xffffffffff0f7424 */ /* 0x000fce00078e00ff */
[----:B-1----:R-:W-:Y:S05]  /*13a10*/  WARPSYNC.COLLECTIVE R15, `(.L_x_4850) ;  /* 0x000000000f087348 */ /* 0x002fea0003c00000 */
[----:B-1----:R0:W1:Y:S02]  /*13a20*/  SHFL.IDX P6, R14, R13, R12, R11 ;  /* 0x0000000c0d0e7389 */ /* 0x00206400000c000b */
[----:B01----:R-:W-:Y:S01]  /*13a30*/  ENDCOLLECTIVE ;  /* 0x000000000000791b */ /* 0x003fe20003800000 */
.L_x_4850:
[----:B------:R-:W-:Y:S05]  /*13a40*/  BSYNC B0 ;  /* 0x0000000000007941 */ /* 0x000fea0003800000 */
.L_x_4849:
[----:B------:R-:W-:Y:S01]  /*13a50*/  IMAD.MOV.U32 R13, RZ, RZ, R7 ;  /* 0x000000ffff0d7224 */ /* 0x000fe200078e0007 */
[----:B------:R-:W-:Y:S01]  /*13a60*/  MOV R11, 0x181f ;  /* 0x0000181f000b7802 */ /* 0x000fe20000000f00 */
[----:B------:R-:W-:Y:S01]  /*13a70*/  IMAD.MOV.U32 R12, RZ, RZ, RZ ;  /* 0x000000ffff0c7224 */ /* 0x000fe200078e00ff */
[----:B------:R-:W-:Y:S01]  /*13a80*/  MOV R3, R14 ;  /* 0x0000000e00037202 */ /* 0x000fe20000000f00 */
[----:B------:R-:W-:Y:S01]  /*13a90*/  IMAD.MOV.U32 R15, RZ, RZ, -0x1 ;  /* 0xffffffffff0f7424 */ /* 0x000fe200078e00ff */
[----:B------:R-:W-:Y:S01]  /*13aa0*/  LEA R6, R28, UR44, 0x1 ;  /* 0x0000002c1c067c11 */ /* 0x000fe2000f8e08ff */
[----:B------:R-:W-:Y:S01]  /*13ab0*/  IMAD.SHL.U32 R0, R22, 0x2, RZ ;  /* 0x0000000216007824 */ /* 0x000fe200078e00ff */
[----:B------:R-:W-:-:S13]  /*13ac0*/  LOP3.LUT P2, RZ, R5, 0x2, RZ, 0xc0, !PT ;  /* 0x0000000205ff7812 */ /* 0x000fda000784c0ff */
[----:B------:R-:W-:Y:S05]  /*13ad0*/  WARPSYNC.COLLECTIVE R15, `(.L_x_4851) ;  /* 0x000000000f087348 */ /* 0x000fea0003c00000 */
[----:B------:R0:W1:Y:S02]  /*13ae0*/  SHFL.IDX P6, R14, R13, R12, R11 ;  /* 0x0000000c0d0e7389 */ /* 0x00006400000c000b */
[----:B01----:R-:W-:Y:S01]  /*13af0*/  ENDCOLLECTIVE ;  /* 0x000000000000791b */ /* 0x003fe20003800000 */
.L_x_4851:
[----:B------:R-:W-:Y:S01]  /*13b00*/  LOP3.LUT P1, RZ, R5, 0x4, RZ, 0xc0, !PT ;  /* 0x0000000405ff7812 */ /* 0x000fe2000782c0ff */
[----:B------:R-:W-:-:S03]  /*13b10*/  VIADD R31, R6, 0x400 ;  /* 0x00000400061f7836 */ /* 0x000fc60000000000 */
[----:B------:R-:W-:Y:S01]  /*13b20*/  ISETP.LT.OR P3, PT, R17, 0x1, !P1 ;  /* 0x000000011100780c */ /* 0x000fe20004f61670 */
[----:B------:R-:W-:Y:S02]  /*13b30*/  IMAD.MOV.U32 R13, RZ, RZ, R8 ;  /* 0x000000ffff0d7224 */ /* 0x000fe400078e0008 */
[----:B------:R-:W-:Y:S01]  /*13b40*/  IMAD.MOV.U32 R12, RZ, RZ, 0x1 ;  /* 0x00000001ff0c7424 */ /* 0x000fe200078e00ff */
[----:B------:R-:W-:-:S13]  /*13b50*/  IADD3 R2, P0, R14, R0, RZ ;  /* 0x000000000e027210 */ /* 0x000fda0007f1e0ff */
[----:B------:R-:W-:Y:S05]  /*13b60*/  WARPSYNC.COLLECTIVE R15, `(.L_x_4852) ;  /* 0x000000000f087348 */ /* 0x000fea0003c00000 */
[----:B------:R0:W1:Y:S02]  /*13b70*/  SHFL.IDX P6, R14, R13, R12, R11 ;  /* 0x0000000c0d0e7389 */ /* 0x00006400000c000b */
[----:B01----:R-:W-:Y:S01]  /*13b80*/  ENDCOLLECTIVE ;  /* 0x000000000000791b */ /* 0x003fe20003800000 */
.L_x_4852:
        /* <DEDUP_REMOVED lines=12> */
.L_x_4853:
        /* <DEDUP_REMOVED lines=14> */
.L_x_4854:
        /* <DEDUP_REMOVED lines=12> */
.L_x_4855:
        /* <DEDUP_REMOVED lines=14> */
.L_x_4856:
        /* <DEDUP_REMOVED lines=12> */
.L_x_4857:
        /* <DEDUP_REMOVED lines=14> */
.L_x_4858:
        /* <DEDUP_REMOVED lines=12> */
.L_x_4859:
        /* <DEDUP_REMOVED lines=14> */
.L_x_4860:
[----:B------:R-:W-:Y:S01]  /*14210*/  IMAD.X R3, RZ, RZ, R9, P3 ;  /* 0x000000ffff037224 */ /* 0x000fe200018e0609 */
[----:B------:R-:W-:Y:S01]  /*14220*/  ISETP.LT.OR P3, PT, R17, 0x41, P4 ;  /* 0x000000411100780c */ /* 0x000fe20002761670 */
[----:B------:R-:W-:Y:S01]  /*14230*/  IMAD.MOV.U32 R9, RZ, RZ, RZ ;  /* 0x000000ffff097224 */ /* 0x000fe200078e00ff */
        /* <DEDUP_REMOVED lines=10> */
.L_x_4861:
        /* <DEDUP_REMOVED lines=9> */
.L_x_4771:
[----:B-1----:R1:W2:Y:S02]  /*14370*/  SYNCS.PHASECHK.TRANS64.TRYWAIT P0, [R19+URZ+0x32440], R25 ;  /* 0x03244019130075a7 */ /* 0x0022a4000800017f */
[----:B--2---:R-:W-:Y:S05]  /*14380*/  @!P0 NANOSLEEP.SYNCS 0x989680 ;  /* 0x009896800000895d */ /* 0x004fea0003900000 */
[----:B------:R-:W2:Y:S02]  /*14390*/  @!P0 SYNCS.PHASECHK.TRANS64 P0, [R19+URZ+0x32440], R25 ;  /* 0x03244019130085a7 */ /* 0x000ea4000800007f */
[----:B--2---:R-:W-:Y:S05]  /*143a0*/  @!P0 BRA `(.L_x_4771) ;  /* 0xfffffffc00f08947 */ /* 0x004fea000383ffff */
[----:B------:R-:W-:Y:S05]  /*143b0*/  BRA `(.L_x_4863) ;  /* 0xffffffc400507947 */ /* 0x000fea000383ffff */
.L_x_4772:
        /* <DEDUP_REMOVED lines=8> */
.L_x_4865:
[----:B------:R-:W-:Y:S05]  /*14440*/  BSYNC B1 ;  /* 0x0000000000017941 */ /* 0x000fea0003800000 */
.L_x_4864:
        /* <DEDUP_REMOVED lines=9> */
.L_x_4866:
[----:B------:R-:W-:Y:S02]  /*144e0*/  IMAD.MOV.U32 R13, RZ, RZ, R24 ;  /* 0x000000ffff0d7224 */ /* 0x000fe400078e0018 */
[----:B------:R-:W-:Y:S01]  /*144f0*/  IMAD.MOV.U32 R12, RZ, RZ, 0x1 ;  /* 0x00000001ff0c7424 */ /* 0x000fe200078e00ff */
[----:B------:R-:W-:-:S13]  /*14500*/  IADD3 R2, P0, R14, R0, RZ ;  /* 0x000000000e027210 */ /* 0x000fda0007f1e0ff */
[----:B------:R-:W-:Y:S05]  /*14510*/  WARPSYNC.COLLECTIVE R15, `(.L_x_4867) ;  /* 0x000000000f087348 */ /* 0x000fea0003c00000 */
[----:B------:R0:W1:Y:S02]  /*14520*/  SHFL.IDX P6, R14, R13, R12, R11 ;  /* 0x0000000c0d0e7389 */ /* 0x00006400000c000b */
[----:B01----:R-:W-:Y:S01]  /*14530*/  ENDCOLLECTIVE ;  /* 0x000000000000791b */ /* 0x003fe20003800000 */
.L_x_4867:
[----:B------:R-:W-:-:S05]  /*14540*/  IADD3.X R3, RZ, R3, RZ, P0, !PT ;  /* 0x00000003ff037210 */ /* 0x000fca00007fe4ff */
        /* <DEDUP_REMOVED lines=9> */
.L_x_4868:
[----:B------:R-:W-:Y:S01]  /*145e0*/  MOV R13, R24 ;  /* 0x00000018000d7202 */ /* 0x000fe20000000f00 */
[----:B------:R-:W-:Y:S01]  /*145f0*/  IMAD.MOV.U32 R12, RZ, RZ, 0x2 ;  /* 0x00000002ff0c7424 */ /* 0x000fe200078e00ff */
[----:B------:R-:W-:-:S13]  /*14600*/  IADD3 R2, P0, R14, R0, RZ ;  /* 0x000000000e027210 */ /* 0x000fda0007f1e0ff */
[----:B------:R-:W-:Y:S05]  /*14610*/  WARPSYNC.COLLECTIVE R15, `(.L_x_4869) ;  /* 0x000000000f087348 */ /* 0x000fea0003c00000 */
[----:B------:R0:W1:Y:S02]  /*14620*/  SHFL.IDX P6, R14, R13, R12, R11 ;  /* 0x0000000c0d0e7389 */ /* 0x00006400000c000b */
[----:B01----:R-:W-:Y:S01]  /*14630*/  ENDCOLLECTIVE ;  /* 0x000000000000791b */ /* 0x003fe20003800000 */
.L_x_4869:
        /* <DEDUP_REMOVED lines=10> */
.L_x_4870:
[----:B------:R-:W-:Y:S01]  /*146e0*/  IMAD.MOV.U32 R13, RZ, RZ, R24 ;  /* 0x000000ffff0d7224 */ /* 0x000fe200078e0018 */
[----:B------:R-:W-:Y:S02]  /*146f0*/  MOV R12, 0x3 ;  /* 0x00000003000c7802 */ /* 0x000fe40000000f00 */
[----:B------:R-:W-:-:S13]  /*14700*/  IADD3 R2, P0, R14, R0, RZ ;  /* 0x000000000e027210 */ /* 0x000fda0007f1e0ff */
[----:B------:R-:W-:Y:S05]  /*14710*/  WARPSYNC.COLLECTIVE R15, `(.L_x_4871) ;  /* 0x000000000f087348 */ /* 0x000fea0003c00000 */
[----:B------:R0:W1:Y:S02]  /*14720*/  SHFL.IDX P6, R14, R13, R12, R11 ;  /* 0x0000000c0d0e7389 */ /* 0x00006400000c000b */
[----:B01----:R-:W-:Y:S01]  /*14730*/  ENDCOLLECTIVE ;  /* 0x000000000000791b */ /* 0x003fe20003800000 */
.L_x_4871:
        /* <DEDUP_REMOVED lines=10> */
.L_x_4872:
[----:B------:R-:W-:Y:S02]  /*147e0*/  IMAD.MOV.U32 R13, RZ, RZ, R24 ;  /* 0x000000ffff0d7224 */ /* 0x000fe400078e0018 */
[----:B------:R-:W-:Y:S01]  /*147f0*/  IMAD.MOV.U32 R12, RZ, RZ, 0x4 ;  /* 0x00000004ff0c7424 */ /* 0x000fe200078e00ff */
[----:B------:R-:W-:-:S13]  /*14800*/  IADD3 R2, P0, R14, R0, RZ ;  /* 0x000000000e027210 */ /* 0x000fda0007f1e0ff */
[----:B------:R-:W-:Y:S05]  /*14810*/  WARPSYNC.COLLECTIVE R15, `(.L_x_4873) ;  /* 0x000000000f087348 */ /* 0x000fea0003c00000 */
[----:B------:R0:W1:Y:S02]  /*14820*/  SHFL.IDX P6, R14, R13, R12, R11 ;  /* 0x0000000c0d0e7389 */ /* 0x00006400000c000b */
[----:B01----:R-:W-:Y:S01]  /*14830*/  ENDCOLLECTIVE ;  /* 0x000000000000791b */ /* 0x003fe20003800000 */
.L_x_4873:
        /* <DEDUP_REMOVED lines=10> */
.L_x_4874:
[----:B------:R-:W-:Y:S01]  /*148e0*/  MOV R13, R24 ;  /* 0x00000018000d7202 */ /* 0x000fe20000000f00 */
[----:B------:R-:W-:Y:S01]  /*148f0*/  IMAD.MOV.U32 R12, RZ, RZ, 0x5 ;  /* 0x00000005ff0c7424 */ /* 0x000fe200078e00ff */
[----:B------:R-:W-:-:S13]  /*14900*/  IADD3 R2, P0, R14, R0, RZ ;  /* 0x000000000e027210 */ /* 0x000fda0007f1e0ff */
[----:B------:R-:W-:Y:S05]  /*14910*/  WARPSYNC.COLLECTIVE R15, `(.L_x_4875) ;  /* 0x000000000f087348 */ /* 0x000fea0003c00000 */
[----:B------:R0:W1:Y:S02]  /*14920*/  SHFL.IDX P6, R14, R13, R12, R11 ;  /* 0x0000000c0d0e7389 */ /* 0x00006400000c000b */
[----:B01----:R-:W-:Y:S01]  /*14930*/  ENDCOLLECTIVE ;  /* 0x000000000000791b */ /* 0x003fe20003800000 */
.L_x_4875:
        /* <DEDUP_REMOVED lines=10> */
.L_x_4876:
[----:B------:R-:W-:Y:S05]  /*149e0*/  BRA `(.L_x_4877) ;  /* 0xffffffc000ac7947 */ /* 0x000fea000383ffff */
.L_x_4777:
[----:B---3--:R3:W4:Y:S02]  /*149f0*/  SYNCS.PHASECHK.TRANS64.TRYWAIT P0, [R19+URZ+0x32460], R25 ;  /* 0x03246019130075a7 */ /* 0x008724000800017f */
[----:B----4-:R-:W-:Y:S05]  /*14a00*/  @!P0 NANOSLEEP.SYNCS 0x989680 ;  /* 0x009896800000895d */ /* 0x010fea0003900000 */
[----:B------:R-:W4:Y:S02]  /*14a10*/  @!P0 SYNCS.PHASECHK.TRANS64 P0, [R19+URZ+0x32460], R25 ;  /* 0x03246019130085a7 */ /* 0x000f24000800007f */
[----:B----4-:R-:W-:Y:S05]  /*14a20*/  @!P0 BRA `(.L_x_4777) ;  /* 0xfffffffc00f08947 */ /* 0x010fea000383ffff */
[----:B------:R-:W-:Y:S05]  /*14a30*/  BRA `(.L_x_4878) ;  /* 0xffffffc000f87947 */ /* 0x000fea000383ffff */
.L_x_4778:
[----:B------:R-:W-:Y:S01]  /*14a40*/  BSSY B1, `(.L_x_4879) ;  /* 0x0000008000017945 */ /* 0x000fe20003800000 */
[----:B------:R-:W-:Y:S01]  /*14a50*/  IMAD.MOV.U32 R13, RZ, RZ, R22 ;  /* 0x000000ffff0d7224 */ /* 0x000fe200078e0016 */
[----:B------:R-:W-:Y:S01]  /*14a60*/  MOV R11, 0x181f ;  /* 0x0000181f000b7802 */ /* 0x000fe20000000f00 */
[----:B------:R-:W-:Y:S02]  /*14a70*/  IMAD.MOV.U32 R12, RZ, RZ, RZ ;  /* 0x000000ffff0c7224 */ /* 0x000fe400078e00ff */
[----:B------:R-:W-:-:S07]  /*14a80*/  IMAD.MOV.U32 R15, RZ, RZ, -0x1 ;  /* 0xffffffffff0f7424 */ /* 0x000fce00078e00ff */
[----:B-123--:R-:W-:Y:S05]  /*14a90*/  WARPSYNC.COLLECTIVE R15, `(.L_x_4880) ;  /* 0x000000000f087348 */ /* 0x00efea0003c00000 */
[----:B------:R0:W4:Y:S02]  /*14aa0*/  SHFL.IDX P6, R14, R13, R12, R11 ;  /* 0x0000000c0d0e7389 */ /* 0x00012400000c000b */
[----:B01234-:R-:W-:Y:S01]  /*14ab0*/  ENDCOLLECTIVE ;  /* 0x000000000000791b */ /* 0x01ffe20003800000 */
.L_x_4880:
[----:B------:R-:W-:Y:S05]  /*14ac0*/  BSYNC B1 ;  /* 0x0000000000017941 */ /* 0x000fea0003800000 */
.L_x_4879:
[----:B------:R-:W-:Y:S01]  /*14ad0*/  MOV R13, R20 ;  /* 0x00000014000d7202 */ /* 0x000fe20000000f00 */
[----:B------:R-:W-:Y:S01]  /*14ae0*/  IMAD.MOV.U32 R12, RZ, RZ, RZ ;  /* 0x000000ffff0c7224 */ /* 0x000fe200078e00ff */
[----:B------:R-:W-:Y:S01]  /*14af0*/  MOV R15, 0xffffffff ;  /* 0xffffffff000f7802 */ /* 0x000fe20000000f00 */
[----:B------:R-:W-:Y:S02]  /*14b00*/  IMAD.MOV.U32 R11, RZ, RZ, 0x181f ;  /* 0x0000181fff0b7424 */ /* 0x000fe400078e00ff */
[----:B------:R-:W-:Y:S02]  /*14b10*/  IMAD.MOV.U32 R3, RZ, RZ, R14 ;  /* 0x000000ffff037224 */ /* 0x000fe400078e000e */
[----:B------:R-:W-:-:S07]  /*14b20*/  IMAD R21, R17, 0xc000, R31 ;  /* 0x0000c00011157824 */ /* 0x000fce00078e021f */
[----:B------:R-:W-:Y:S05]  /*14b30*/  WARPSYNC.COLLECTIVE R15, `(.L_x_4881) ;  /* 0x000000000f087348 */ /* 0x000fea0003c00000 */
[----:B------:R0:W1:Y:S02]  /*14b40*/  SHFL.IDX P6, R14, R13, R12, R11 ;  /* 0x0000000c0d0e7389 */ /* 0x00006400000c000b */
[----:B01----:R-:W-:Y:S01]  /*14b50*/  ENDCOLLECTIVE ;  /* 0x000000000000791b */ /* 0x003fe20003800000 */
.L_x_4881:
[----:B------:R-:W-:Y:S02]  /*14b60*/  IMAD.MOV.U32 R9, RZ, RZ, RZ ;  /* 0x000000ffff097224 */ /* 0x000fe400078e00ff */
[----:B------:R-:W-:Y:S01]  /*14b70*/  IMAD.MOV.U32 R13, RZ, RZ, R22 ;  /* 0x000000ffff0d7224 */ /* 0x000fe200078e0016 */
[----:B------:R-:W-:Y:S02]  /*14b80*/  MOV R12, 0x1 ;  /* 0x00000001000c7802 */ /* 0x000fe40000000f00 */
[----:B------:R-:W-:-:S13]  /*14b90*/  IADD3 R2, P0, R14, R0, RZ ;  /* 0x000000000e027210 */ /* 0x000fda0007f1e0ff */
[----:B------:R-:W-:Y:S05]  /*14ba0*/  WARPSYNC.COLLECTIVE R15, `(.L_x_4882) ;  /* 0x000000000f087348 */ /* 0x000fea0003c00000 */
[----:B------:R0:W1:Y:S02]  /*14bb0*/  SHFL.IDX P6, R14, R13, R12, R11 ;  /* 0x0000000c0d0e7389 */ /* 0x00006400000c000b */
[----:B01----:R-:W-:Y:S01]  /*14bc0*/  ENDCOLLECTIVE ;  /* 0x000000000000791b */ /* 0x003fe20003800000 */
.L_x_4882:
        /* <DEDUP_REMOVED lines=13> */
.L_x_4883:
[----:B------:R-:W-:Y:S02]  /*14ca0*/  IMAD.MOV.U32 R13, RZ, RZ, R22 ;  /* 0x000000ffff0d7224 */ /* 0x000fe400078e0016 */
[----:B------:R-:W-:Y:S01]  /*14cb0*/  IMAD.MOV.U32 R12, RZ, RZ, 0x2 ;  /* 0x00000002ff0c7424 */ /* 0x000fe200078e00ff */
[----:B------:R-:W-:-:S13]  /*14cc0*/  IADD3 R2, P0, R14, R0, RZ ;  /* 0x000000000e027210 */ /* 0x000fda0007f1e0ff */
[----:B------:R-:W-:Y:S05]  /*14cd0*/  WARPSYNC.COLLECTIVE R15, `(.L_x_4884) ;  /* 0x000000000f087348 */ /* 0x000fea0003c00000 */
[----:B------:R0:W1:Y:S02]  /*14ce0*/  SHFL.IDX P6, R14, R13, R12, R11 ;  /* 0x0000000c0d0e7389 */ /* 0x00006400000c000b */
[----:B01----:R-:W-:Y:S01]  /*14cf0*/  ENDCOLLECTIVE ;  /* 0x000000000000791b */ /* 0x003fe20003800000 */
.L_x_4884:
        /* <DEDUP_REMOVED lines=13> */
.L_x_4885:
[----:B------:R-:W-:Y:S01]  /*14dd0*/  MOV R13, R22 ;  /* 0x00000016000d7202 */ /* 0x000fe20000000f00 */
[----:B------:R-:W-:Y:S01]  /*14de0*/  IMAD.MOV.U32 R12, RZ, RZ, 0x3 ;  /* 0x00000003ff0c7424 */ /* 0x000fe200078e00ff */
[----:B------:R-:W-:-:S13]  /*14df0*/  IADD3 R2, P0, R14, R0, RZ ;  /* 0x000000000e027210 */ /* 0x000fda0007f1e0ff */
[----:B------:R-:W-:Y:S05]  /*14e00*/  WARPSYNC.COLLECTIVE R15, `(.L_x_4886) ;  /* 0x000000000f087348 */ /* 0x000fea0003c00000 */
[----:B------:R0:W1:Y:S02]  /*14e10*/  SHFL.IDX P6, R14, R13, R12, R11 ;  /* 0x0000000c0d0e7389 */ /* 0x00006400000c000b */
[----:B01----:R-:W-:Y:S01]  /*14e20*/  ENDCOLLECTIVE ;  /* 0x000000000000791b */ /* 0x003fe20003800000 */
.L_x_4886:
        /* <DEDUP_REMOVED lines=13> */
.L_x_4887:
[----:B------:R-:W-:Y:S01]  /*14f00*/  IMAD.MOV.U32 R13, RZ, RZ, R22 ;  /* 0x000000ffff0d7224 */ /* 0x000fe200078e0016 */
[----:B------:R-:W-:Y:S02]  /*14f10*/  MOV R12, 0x4 ;  /* 0x00000004000c7802 */ /* 0x000fe40000000f00 */
[----:B------:R-:W-:-:S13]  /*14f20*/  IADD3 R2, P0, R14, R0, RZ ;  /* 0x000000000e027210 */ /* 0x000fda0007f1e0ff */
[----:B------:R-:W-:Y:S05]  /*14f30*/  WARPSYNC.COLLECTIVE R15, `(.L_x_4888) ;  /* 0x000000000f087348 */ /* 0x000fea0003c00000 */
[----:B------:R0:W1:Y:S02]  /*14f40*/  SHFL.IDX P6, R14, R13, R12, R11 ;  /* 0x0000000c0d0e7389 */ /* 0x00006400000c000b */
[----:B01----:R-:W-:Y:S01]  /*14f50*/  ENDCOLLECTIVE ;  /* 0x000000000000791b */ /* 0x003fe20003800000 */
.L_x_4888:
        /* <DEDUP_REMOVED lines=13> */
.L_x_4889:
[----:B------:R-:W-:Y:S02]  /*15030*/  IMAD.MOV.U32 R13, RZ, RZ, R22 ;  /* 0x000000ffff0d7224 */ /* 0x000fe400078e0016 */
[----:B------:R-:W-:Y:S01]  /*15040*/  IMAD.MOV.U32 R12, RZ, RZ, 0x5 ;  /* 0x00000005ff0c7424 */ /* 0x000fe200078e00ff */
[----:B------:R-:W-:-:S13]  /*15050*/  IADD3 R2, P0, R14, R0, RZ ;  /* 0x000000000e027210 */ /* 0x000fda0007f1e0ff */
[----:B------:R-:W-:Y:S05]  /*15060*/  WARPSYNC.COLLECTIVE R15, `(.L_x_4890) ;  /* 0x000000000f087348 */ /* 0x000fea0003c00000 */
[----:B------:R0:W1:Y:S02]  /*15070*/  SHFL.IDX P6, R14, R13, R12, R11 ;  /* 0x0000000c0d0e7389 */ /* 0x00006400000c000b */
[----:B01----:R-:W-:Y:S01]  /*15080*/  ENDCOLLECTIVE ;  /* 0x000000000000791b */ /* 0x003fe20003800000 */
.L_x_4890:
        /* <DEDUP_REMOVED lines=13> */
.L_x_4891:
[----:B------:R-:W-:Y:S05]  /*15160*/  BRA `(.L_x_4892) ;  /* 0xffffffc000487947 */ /* 0x000fea000383ffff */
.L_x_4783:
[----:B0-----:R0:W4:Y:S02]  /*15170*/  SYNCS.PHASECHK.TRANS64.TRYWAIT P0, [R4+URZ+0x32420], R9 ;  /* 0x03242009040075a7 */ /* 0x001124000800017f */
[----:B----4-:R-:W-:Y:S05]  /*15180*/  @!P0 NANOSLEEP.SYNCS 0x989680 ;  /* 0x009896800000895d */ /* 0x010fea0003900000 */
[----:B------:R-:W4:Y:S02]  /*15190*/  @!P0 SYNCS.PHASECHK.TRANS64 P0, [R4+URZ+0x32420], R9 ;  /* 0x03242009040085a7 */ /* 0x000f24000800007f */
[----:B----4-:R-:W-:Y:S05]  /*151a0*/  @!P0 BRA `(.L_x_4783) ;  /* 0xfffffffc00f08947 */ /* 0x010fea000383ffff */
[----:B------:R-:W-:Y:S05]  /*151b0*/  BRA `(.L_x_4893) ;  /* 0xffffffc000d07947 */ /* 0x000fea000383ffff */
.L_x_4784:
[----:B------:R-:W4:Y:S01]  /*151c0*/  S2R R0, SR_TID.X ;  /* 0x0000000000007919 */ /* 0x000f220000002100 */
[----:B------:R-:W-:Y:S01]  /*151d0*/  BSSY B0, `(.L_x_4894) ;  /* 0x000000a000007945 */ /* 0x000fe20003800000 */
[----:B------:R-:W-:Y:S01]  /*151e0*/  IMAD.MOV.U32 R12, RZ, RZ, RZ ;  /* 0x000000ffff0c7224 */ /* 0x000fe200078e00ff */
[----:B------:R-:W-:Y:S01]  /*151f0*/  MOV R15, 0xffffffff ;  /* 0xffffffff000f7802 */ /* 0x000fe20000000f00 */
[----:B------:R-:W-:Y:S01]  /*15200*/  IMAD.MOV.U32 R11, RZ, RZ, 0x1f ;  /* 0x0000001fff0b7424 */ /* 0x000fe200078e00ff */
[----:B----4-:R-:W-:-:S04]  /*15210*/  SHF.R.U32.HI R0, RZ, 0x5, R0 ;  /* 0x00000005ff007819 */ /* 0x010fc80000011600 */
[----:B------:R-:W-:-:S04]  /*15220*/  LOP3.LUT R0, R0, 0x3, RZ, 0xc0, !PT ;  /* 0x0000000300007812 */ /* 0x000fc800078ec0ff */
[----:B------:R-:W-:-:S07]  /*15230*/  MOV R13, R0 ;  /* 0x00000000000d7202 */ /* 0x000fce0000000f00 */
[----:B0123-5:R-:W-:Y:S05]  /*15240*/  WARPSYNC.COLLECTIVE R15, `(.L_x_4895) ;  /* 0x000000000f087348 */ /* 0x02ffea0003c00000 */
[----:B------:R4:W0:Y:S02]  /*15250*/  SHFL.IDX P6, R14, R13, R12, R11 ;  /* 0x0000000c0d0e7389 */ /* 0x00082400000c000b */
[----:B012345:R-:W-:Y:S01]  /*15260*/  ENDCOLLECTIVE ;  /* 0x000000000000791b */ /* 0x03ffe20003800000 */
.L_x_4895:
[----:B------:R-:W-:Y:S05]  /*15270*/  BSYNC B0 ;  /* 0x0000000000007941 */ /* 0x000fea0003800000 */
.L_x_4894:
[----:B------:R-:W-:Y:S05]  /*15280*/  BRA `(.L_x_4896) ;  /* 0xffffffc000b87947 */ /* 0x000fea000383ffff */
.L_x_4785:
[----:B------:R-:W-:Y:S01]  /*15290*/  BSSY B0, `(.L_x_4897) ;  /* 0x0000006000007945 */ /* 0x000fe20003800000 */
[----:B------:R-:W-:-:S07]  /*152a0*/  IMAD.MOV.U32 R15, RZ, RZ, -0x1 ;  /* 0xffffffffff0f7424 */ /* 0x000fce00078e00ff */
[----:B-12345:R-:W-:Y:S05]  /*152b0*/  WARPSYNC.COLLECTIVE R15, `(.L_x_4898) ;  /* 0x000000000f0c7348 */ /* 0x03efea0003c00000 */
[----:B------:R-:W-:Y:S02]  /*152c0*/  ELECT P6, UR62, PT ;  /* 0x00000000003e782f */ /* 0x000fe400038c0000 */
[----:B------:R-:W-:Y:S01]  /*152d0*/  MOV R14, UR62 ;  /* 0x0000003e000e7c02 */ /* 0x000fe20008000f00 */
[----:B-12345:R-:W-:Y:S10]  /*152e0*/  ENDCOLLECTIVE ;  /* 0x000000000000791b */ /* 0x03eff40003800000 */
.L_x_4898:
[----:B------:R-:W-:Y:S05]  /*152f0*/  BSYNC B0 ;  /* 0x0000000000007941 */ /* 0x000fea0003800000 */
.L_x_4897:
[----:B------:R-:W-:Y:S05]  /*15300*/  BRA `(.L_x_4899) ;  /* 0xffffffc000ac7947 */ /* 0x000fea000383ffff */
.L_x_4787:
[----:B0-----:R0:W4:Y:S02]  /*15310*/  SYNCS.PHASECHK.TRANS64.TRYWAIT P1, [R5+URZ+0x32440], R0 ;  /* 0x03244000050075a7 */ /* 0x001124000802017f */
[----:B----4-:R-:W-:Y:S05]  /*15320*/  @!P1 NANOSLEEP.SYNCS 0x989680 ;  /* 0x009896800000995d */ /* 0x010fea0003900000 */
[----:B------:R-:W4:Y:S02]  /*15330*/  @!P1 SYNCS.PHASECHK.TRANS64 P1, [R5+URZ+0x32440], R0 ;  /* 0x03244000050095a7 */ /* 0x000f24000802007f */
[----:B----4-:R-:W-:Y:S05]  /*15340*/  @!P1 BRA `(.L_x_4787) ;  /* 0xfffffffc00f09947 */ /* 0x010fea000383ffff */
[----:B------:R-:W-:Y:S05]  /*15350*/  BRA `(.L_x_4900) ;  /* 0xffffffc000c87947 */ /* 0x000fea000383ffff */
.L_x_4789:
[----:B----4-:R4:W0:Y:S02]  /*15360*/  SYNCS.PHASECHK.TRANS64.TRYWAIT P1, [R17+URZ+0x32440], R2 ;  /* 0x03244002110075a7 */ /* 0x010824000802017f */
[----:B0-----:R-:W-:Y:S05]  /*15370*/  @!P1 NANOSLEEP.SYNCS 0x989680 ;  /* 0x009896800000995d */ /* 0x001fea0003900000 */
[----:B------:R-:W0:Y:S02]  /*15380*/  @!P1 SYNCS.PHASECHK.TRANS64 P1, [R17+URZ+0x32440], R2 ;  /* 0x03244002110095a7 */ /* 0x000e24000802007f */
[----:B0-----:R-:W-:Y:S05]  /*15390*/  @!P1 BRA `(.L_x_4789) ;  /* 0xfffffffc00f09947 */ /* 0x001fea000383ffff */
[----:B------:R-:W-:Y:S05]  /*153a0*/  BRA `(.L_x_4901) ;  /* 0xffffffc000d47947 */ /* 0x000fea000383ffff */
.L_x_4791:
[----:B------:R0:W0:Y:S02]  /*153b0*/  SYNCS.PHASECHK.TRANS64.TRYWAIT P1, [R5+URZ+0x32460], R0 ;  /* 0x03246000050075a7 */ /* 0x000024000802017f */
[----:B0-----:R-:W-:Y:S05]  /*153c0*/  @!P1 NANOSLEEP.SYNCS 0x989680 ;  /* 0x009896800000995d */ /* 0x001fea0003900000 */
[----:B------:R-:W0:Y:S02]  /*153d0*/  @!P1 SYNCS.PHASECHK.TRANS64 P1, [R5+URZ+0x32460], R0 ;  /* 0x03246000050095a7 */ /* 0x000e24000802007f */
[----:B0-----:R-:W-:Y:S05]  /*153e0*/  @!P1 BRA `(.L_x_4791) ;  /* 0xfffffffc00f09947 */ /* 0x001fea000383ffff */
[----:B------:R-:W-:Y:S05]  /*153f0*/  BRA `(.L_x_4902) ;  /* 0xffffffc000d07947 */ /* 0x000fea000383ffff */
.L_x_4903:
        /* <DEDUP_REMOVED lines=16> */
.L_x_6572:


//--------------------- .text._ZN7cutlass13device_kernelIN5flash11enable_sm90INS1_16FlashAttnFwdSm90INS1_25CollectiveMainloopFwdSm90ILi2EN4cute5tupleIJNS5_1CILi1EEES8_S8_EEENS6_IJNS7_ILi128EEENS7_ILi96EEENS7_ILi64EEEEEELi256ENS_6half_tEfNS_4arch4Sm90ELb1ELb0ELb1ELb1ELb1ELb0ELb0ELb1ELb0ELb1ELb1ELb0EEENS1_21CollectiveEpilogueFwdINS6_IJSA_NS7_ILi256EEESB_EEES9_SE_SG_Li256ELb1ELb1ELb1ELb0EEENS1_36VarlenDynamicPersistentTileSchedulerILi128ELi96ELi256ELi128ELb1ELb1ELb1ELb1ELb1ELb1EEEEEEEEEvNT_6ParamsE --------------------------
	.section	.text._ZN7cutlass13device_kernelIN5flash11enable_sm90INS1_16FlashAttnFwdSm90INS1_25CollectiveMainloopFwdSm90ILi2EN4cute5tupleIJNS5_1CILi1EEES8_S8_EEENS6_IJNS7_ILi128EEENS7_ILi96EEENS7_ILi64EEEEEELi256ENS_6half_tEfNS_4arch4Sm90ELb1ELb0ELb1ELb1ELb1ELb0ELb0ELb1ELb0ELb1ELb1ELb0EEENS1_21CollectiveEpilogueFwdINS6_IJSA_NS7_ILi256EEESB_EEES9_SE_SG_Li256ELb1ELb1ELb1ELb0EEENS1_36VarlenDynamicPersistentTileSchedulerILi128ELi96ELi256ELi128ELb1ELb1ELb1ELb1ELb1ELb1EEEEEEEEEvNT_6ParamsE,"ax",@progbits
	.align	128
.text._ZN7cutlass13device_kernelIN5flash11enable_sm90INS1_16FlashAttnFwdSm90INS1_25CollectiveMainloopFwdSm90ILi2EN4cute5tupleIJNS5_1CILi1EEES8_S8_EEENS6_IJNS7_ILi128EEENS7_ILi96EEENS7_ILi64EEEEEELi256ENS_6half_tEfNS_4arch4Sm90ELb1ELb0ELb1ELb1ELb1ELb0ELb0ELb1ELb0ELb1ELb1ELb0EEENS1_21CollectiveEpilogueFwdINS6_IJSA_NS7_ILi256EEESB_EEES9_SE_SG_Li256ELb1ELb1ELb1ELb0EEENS1_36VarlenDynamicPersistentTileSchedulerILi128ELi96ELi256ELi128ELb1ELb1ELb1ELb1ELb1ELb1EEEEEEEEEvNT_6ParamsE:
        .type           _ZN7cutlass13device_kernelIN5flash11enable_sm90INS1_16FlashAttnFwdSm90INS1_25CollectiveMainloopFwdSm90ILi2EN4cute5tupleIJNS5_1CILi1EEES8_S8_EEENS6_IJNS7_ILi128EEENS7_ILi96EEENS7_ILi64EEEEEELi256ENS_6half_tEfNS_4arch4Sm90ELb1ELb0ELb1ELb1ELb1ELb0ELb0ELb1ELb0ELb1ELb1ELb0EEENS1_21CollectiveEpilogueFwdINS6_IJSA_NS7_ILi256EEESB_EEES9_SE_SG_Li256ELb1ELb1ELb1ELb0EEENS1_36VarlenDynamicPersistentTileSchedulerILi128ELi96ELi256ELi128ELb1ELb1ELb1ELb1ELb1ELb1EEEEEEEEEvNT_6ParamsE,@function
        .size           _ZN7cutlass13device_kernelIN5flash11enable_sm90INS1_16FlashAttnFwdSm90INS1_25CollectiveMainloopFwdSm90ILi2EN4cute5tupleIJNS5_1CILi1EEES8_S8_EEENS6_IJNS7_ILi128EEENS7_ILi96EEENS7_ILi64EEEEEELi256ENS_6half_tEfNS_4arch4Sm90ELb1ELb0ELb1ELb1ELb1ELb0ELb0ELb1ELb0ELb1ELb1ELb0EEENS1_21CollectiveEpilogueFwdINS6_IJSA_NS7_ILi256EEESB_EEES9_SE_SG_Li256ELb1ELb1ELb1ELb0EEENS1_36VarlenDynamicPersistentTileSchedulerILi128ELi96ELi256ELi128ELb1ELb1ELb1ELb1ELb1ELb1EEEEEEEEEvNT_6ParamsE,(.L_x_6573 - _ZN7cutlass13device_kernelIN5flash11enable_sm90INS1_16FlashAttnFwdSm90INS1_25CollectiveMainloopFwdSm90ILi2EN4cute5tupleIJNS5_1CILi1EEES8_S8_EEENS6_IJNS7_ILi128EEENS7_ILi96EEENS7_ILi64EEEEEELi256ENS_6half_tEfNS_4arch4Sm90ELb1ELb0ELb1ELb1ELb1ELb0ELb0ELb1ELb0ELb1ELb1ELb0EEENS1_21CollectiveEpilogueFwdINS6_IJSA_NS7_ILi256EEESB_EEES9_SE_SG_Li256ELb1ELb1ELb1ELb0EEENS1_36VarlenDynamicPersistentTileSchedulerILi128ELi96ELi256ELi128ELb1ELb1ELb1ELb1ELb1ELb1EEEEEEEEEvNT_6ParamsE)
        .other          _ZN7cutlass13device_kernelIN5flash11enable_sm90INS1_16FlashAttnFwdSm90INS1_25CollectiveMainloopFwdSm90ILi2EN4cute5tupleIJNS5_1CILi1EEES8_S8_EEENS6_IJNS7_ILi128EEENS7_ILi96EEENS7_ILi64EEEEEELi256ENS_6half_tEfNS_4arch4Sm90ELb1ELb0ELb1ELb1ELb1ELb0ELb0ELb1ELb0ELb1ELb1ELb0EEENS1_21CollectiveEpilogueFwdINS6_IJSA_NS7_ILi256EEESB_EEES9_SE_SG_Li256ELb1ELb1ELb1ELb0EEENS1_36VarlenDynamicPersistentTileSchedulerILi128ELi96ELi256ELi128ELb1ELb1ELb1ELb1ELb1ELb1EEEEEEEEEvNT_6ParamsE,@"STO_CUDA_ENTRY STV_DEFAULT"
_ZN7cutlass13device_kernelIN5flash11enable_sm90INS1_16FlashAttnFwdSm90INS1_25CollectiveMainloopFwdSm90ILi2EN4cute5tupleIJNS5_1CILi1EEES8_S8_EEENS6_IJNS7_ILi128EEENS7_ILi96EEENS7_ILi64EEEEEELi256ENS_6half_tEfNS_4arch4Sm90ELb1ELb0ELb1ELb1ELb1ELb0ELb0ELb1ELb0ELb1ELb1ELb0EEENS1_21CollectiveEpilogueFwdINS6_IJSA_NS7_ILi256EEESB_EEES9_SE_SG_Li256ELb1ELb1ELb1ELb0EEENS1_36VarlenDynamicPersistentTileSchedulerILi128ELi96ELi256ELi128ELb1ELb1ELb1ELb1ELb1ELb1EEEEEEEEEvNT_6ParamsE:
        /* <DEDUP_REMOVED lines=45> */
.L_x_4904:
        /* <DEDUP_REMOVED lines=22> */
.L_x_4905:
        /* <DEDUP_REMOVED lines=18> */
.L_x_4906:
        /* <DEDUP_REMOVED lines=22> */
.L_x_4907:
        /* <DEDUP_REMOVED lines=23> */
.L_x_4908:
        /* <DEDUP_REMOVED lines=8> */
.L_x_4910:
        /* <DEDUP_REMOVED lines=35> */
[----:B------:R-:W-:-:S02]  /*0ad0*/  LEA.HI R8, R9, R222, RZ, 0x2 ;  /* 0x000000de09087211 */ /* 0x000fc400078f10ff */
[C---:B------:R-:W-:Y:S01]  /*0ae0*/  LOP3.LUT R5, R3.reuse, 0x3fffff0, RZ, 0xc0, !PT ;  /* 0x03fffff003057812 */ /* 0x040fe200078ec0ff */
[C---:B------:R-:W-:Y:S01]  /*0af0*/  IMAD.IADD R12, R0.reuse, 0x1, -R11 ;  /* 0x00000001000c7824 */ /* 0x040fe200078e0a0b */
[----:B------:R-:W-:Y:S02]  /*0b00*/  SHF.R.S32.HI R4, RZ, 0x4, R3 ;  /* 0x00000004ff047819 */ /* 0x000fe40000011403 */
[--C-:B------:R-:W-:Y:S01]  /*0b10*/  SHF.R.S32.HI R10, RZ, 0x2, R8.reuse ;  /* 0x00000002ff0a7819 */ /* 0x100fe20000011408 */
[----:B------:R-:W-:Y:S01]  /*0b20*/  IMAD.IADD R5, R0, 0x1, -R5 ;  /* 0x0000000100057824 */ /* 0x000fe200078e0a05 */
[----:B------:R-:W-:Y:S02]  /*0b30*/  SHF.R.S32.HI R7, RZ, 0x1f, R8 ;  /* 0x0000001fff077819 */ /* 0x000fe40000011408 */
[----:B------:R-:W-:Y:S02]  /*0b40*/  LEA.HI R0, R3, R4, RZ, 0x1 ;  /* 0x0000000403007211 */ /* 0x000fe400078f08ff */
[----:B------:R-:W-:-:S02]  /*0b50*/  LEA.HI R11, R7, R10, RZ, 0x3 ;  /* 0x0000000a070b7211 */ /* 0x000fc400078f18ff */
[----:B------:R-:W-:Y:S02]  /*0b60*/  SHF.R.S32.HI R3, RZ, 0x7, R2 ;  /* 0x00000007ff037819 */ /* 0x000fe40000011402 */
[----:B------:R-:W-:Y:S02]  /*0b70*/  LOP3.LUT R6, R6, 0xfffffc00, RZ, 0xc0, !PT ;  /* 0xfffffc0006067812 */ /* 0x000fe400078ec0ff */
[----:B------:R-:W-:Y:S02]  /*0b80*/  LOP3.LUT R7, R0, 0x1ffffffe, RZ, 0xc0, !PT ;  /* 0x1ffffffe00077812 */ /* 0x000fe400078ec0ff */
[----:B------:R-:W-:Y:S01]  /*0b90*/  LOP3.LUT R11, R11, 0xfffffff8, RZ, 0xc0, !PT ;  /* 0xfffffff80b0b7812 */ /* 0x000fe200078ec0ff */
[----:B------:R-:W-:Y:S01]  /*0ba0*/  IMAD R6, R5, 0x40, R6 ;  /* 0x0000004005067824 */ /* 0x000fe200078e0206 */
[----:B------:R-:W-:Y:S01]  /*0bb0*/  LEA.HI R2, R2, R3, RZ, 0x1 ;  /* 0x0000000302027211 */ /* 0x000fe200078f08ff */
[----:B------:R-:W-:Y:S01]  /*0bc0*/  IMAD.IADD R7, R4, 0x1, -R7 ;  /* 0x0000000104077824 */ /* 0x000fe200078e0a07 */
[----:B------:R-:W-:Y:S01]  /*0bd0*/  LEA.HI R9, R9, R222, RZ, 0x5 ;  /* 0x000000de09097211 */ /* 0x000fe200078f28ff */
[----:B------:R-:W-:Y:S01]  /*0be0*/  IMAD.IADD R10, R10, 0x1, -R11 ;  /* 0x000000010a0a7824 */ /* 0x000fe200078e0a0b */
[----:B------:R-:W-:-:S02]  /*0bf0*/  LEA.HI R0, R12, R12, RZ, 0x1 ;  /* 0x0000000c0c007211 */ /* 0x000fc400078f08ff */
[----:B------:R-:W-:Y:S02]  /*0c00*/  LOP3.LUT R2, R2, 0x3fffffe, RZ, 0xc0, !PT ;  /* 0x03fffffe02027812 */ /* 0x000fe400078ec0ff */
[----:B------:R-:W-:Y:S02]  /*0c10*/  SHF.R.S32.HI R9, RZ, 0x5, R9 ;  /* 0x00000005ff097819 */ /* 0x000fe40000011409 */
[----:B------:R-:W-:Y:S01]  /*0c20*/  LOP3.LUT R5, R0, 0x1ffffffe, RZ, 0xc0, !PT ;  /* 0x1ffffffe00057812 */ /* 0x000fe200078ec0ff */
[----:B------:R-:W-:Y:S01]  /*0c30*/  IMAD R0, R7, 0x8, R6 ;  /* 0x0000000807007824 */ /* 0x000fe200078e0206 */
[----:B------:R-:W-:Y:S01]  /*0c40*/  LOP3.LUT R11, R8, 0x7ffffffc, RZ, 0xc0, !PT ;  /* 0x7ffffffc080b7812 */ /* 0x000fe200078ec0ff */
[----:B------:R-:W-:Y:S02]  /*0c50*/  IMAD.IADD R3, R3, 0x1, -R2 ;  /* 0x0000000103037824 */ /* 0x000fe400078e0a02 */
[----:B------:R-:W-:Y:S01]  /*0c60*/  IMAD R10, R9, 0x10, R10 ;  /* 0x00000010090a7824 */ /* 0x000fe200078e020a */
[----:B------:R0:W-:Y:S01]  /*0c70*/  STL [R1+0x2c], R0 ;  /* 0x00002c0001007387 */ /* 0x0001e20000100800 */
[----:B------:R-:W-:-:S02]  /*0c80*/  IMAD.IADD R2, R222, 0x1, -R11 ;  /* 0x00000001de027824 */ /* 0x000fc400078e0a0b */
[----:B------:R-:W-:Y:S02]  /*0c90*/  IMAD.IADD R5, R12, 0x1, -R5 ;  /* 0x000000010c057824 */ /* 0x000fe400078e0a05 */
        /* <DEDUP_REMOVED lines=57> */
.L_x_4974:
[----:B------:R-:W-:Y:S01]  /*1030*/  ULDC.64 UR8, c[0x0][0xc88] ;  /* 0x0003220000087ab9 */ /* 0x000fe20000000a00 */
[----:B------:R-:W-:Y:S01]  /*1040*/  ULDC.64 UR10, c[0x0][0xa18] ;  /* 0x00028600000a7ab9 */ /* 0x000fe20000000a00 */
[----:B------:R-:W-:Y:S02]  /*1050*/  UIMAD.WIDE UR8, UR7, 0x4, UR8 ;  /* 0x00000004070878a5 */ /* 0x000fe4000f8e0208 */
[----:B------:R-:W-:Y:S01]  /*1060*/  UISETP.NE.U32.AND UP1, UPT, UR10, URZ, UPT ;  /* 0x0000003f0a00728c */ /* 0x000fe2000bf25070 */
[----:B------:R-:W-:Y:S01]  /*1070*/  ULDC UR4, c[0x0][0x424] ;  /* 0x0001090000047ab9 */ /* 0x000fe20000000800 */
[----:B------:R-:W-:Y:S02]  /*1080*/  ULDC UR7, c[0x0][0x2f0] ;  /* 0x0000bc0000077ab9 */ /* 0x000fe40000000800 */
[----:B01-34-:R-:W-:Y:S02]  /*1090*/  IMAD.U32 R4, RZ, RZ, UR8 ;  /* 0x00000008ff047e24 */ /* 0x01bfe4000f8e00ff */
[----:B------:R-:W-:Y:S01]  /*10a0*/  IMAD.U32 R5, RZ, RZ, UR9 ;  /* 0x00000009ff057e24 */ /* 0x000fe2000f8e00ff */
[----:B------:R-:W-:-:S04]  /*10b0*/  ULDC.64 UR8, c[0x0][0xa28] ;  /* 0x00028a0000087ab9 */ /* 0x000fc80000000a00 */
[----:B--2---:R-:W2:Y:S01]  /*10c0*/  LDG.E R4, desc[UR52][R4.64] ;  /* 0x0000003404047981 */ /* 0x004ea2000c1e1900 */
        /* <DEDUP_REMOVED lines=16> */
[----:B------:R-:W2:Y:S01]  /*11d0*/  @P0 LDG.E R4, desc[UR52][R4.64] ;  /* 0x0000003404040981 */ /* 0x000ea2000c1e1900 */
[----:B------:R-:W-:Y:S01]  /*11e0*/  UISETP.NE.U32.AND UP0, UPT, UR8, URZ, UPT ;  /* 0x0000003f0800728c */ /* 0x000fe2000bf05070 */
[----:B------:R-:W-:Y:S02]  /*11f0*/  ULDC.64 UR10, c[0x0][0xa20] ;  /* 0x00028800000a7ab9 */ /* 0x000fe40000000a00 */
[----:B------:R-:W3:Y:S01]  /*1200*/  @P2 LDG.E R6, desc[UR52][R6.64] ;  /* 0x0000003406062981 */ /* 0x000ee2000c1e1900 */
[----:B------:R-:W-:Y:S01]  /*1210*/  UISETP.NE.AND.EX UP0, UPT, UR9, URZ, UPT, UP0 ;  /* 0x0000003f0900728c */ /* 0x000fe2000bf05300 */
[----:B------:R-:W-:Y:S01]  /*1220*/  ISETP.NE.U32.AND P1, PT, RZ, UR10, PT ;  /* 0x0000000aff007c0c */ /* 0x000fe2000bf25070 */
[----:B------:R-:W-:Y:S01]  /*1230*/  UMOV UR48, URZ ;  /* 0x0000003f00307c82 */ /* 0x000fe20008000000 */
[----:B------:R-:W-:Y:S02]  /*1240*/  ULOP3.LUT UR41, UR5, 0xffff, URZ, 0xc0, !UPT ;  /* 0x0000ffff05297892 */ /* 0x000fe4000f8ec03f */
[----:B------:R-:W-:Y:S01]  /*1250*/  USEL UR4, UR4, 0x1, UP0 ;  /* 0x0000000104047887 */ /* 0x000fe20008000000 */
[----:B------:R-:W-:-:S03]  /*1260*/  ISETP.NE.AND.EX P1, PT, RZ, UR11, PT, P1 ;  /* 0x0000000bff007c0c */ /* 0x000fc6000bf25310 */
[----:B------:R-:W-:Y:S01]  /*1270*/  UIMAD UR4, UR4, UR7, URZ ;  /* 0x00000007040472a4 */ /* 0x000fe2000f8e023f */
[----:B--2---:R-:W-:Y:S02]  /*1280*/  @P0 R2UR UR48, R4 ;  /* 0x00000000043002ca */ /* 0x004fe400000e0000 */
[----:B---3--:R-:W-:Y:S01]  /*1290*/  @P2 R2UR UR49, R6 ;  /* 0x00000000063122ca */ /* 0x008fe200000e0000 */
[----:B-----5:R-:W-:-:S14]  /*12a0*/  @P2 BRA `(.L_x_4911) ;  /* 0x0000000000382947 */ /* 0x020fdc0003800000 */
[----:B------:R-:W-:Y:S01]  /*12b0*/  ULDC.64 UR8, c[0x0][0xa00] ;  /* 0x0002800000087ab9 */ /* 0x000fe20000000a00 */
[----:B------:R-:W-:Y:S01]  /*12c0*/  ULDC UR49, c[0x0][0x288] ;  /* 0x0000a20000317ab9 */ /* 0x000fe20000000800 */
        /* <DEDUP_REMOVED lines=12> */
.L_x_4911:
[----:B------:R-:W-:Y:S05]  /*1390*/  @!P1 BRA `(.L_x_4912) ;  /* 0x00000000001c9947 */ /* 0x000fea0003800000 */
[----:B------:R-:W-:-:S04]  /*13a0*/  ULEA UR4, UP0, UR39, UR10, 0x2 ;  /* 0x0000000a27047291 */ /* 0x000fc8000f80103f */
[----:B------:R-:W-:Y:S02]  /*13b0*/  ULEA.HI.X UR7, UR39, UR11, UR40, 0x2, UP0 ;  /* 0x0000000b27077291 */ /* 0x000fe400080f1428 */
[----:B------:R-:W-:-:S04]  /*13c0*/  IMAD.U32 R4, RZ, RZ, UR4 ;  /* 0x00000004ff047e24 */ /* 0x000fc8000f8e00ff */
[----:B------:R-:W-:-:S05]  /*13d0*/  IMAD.U32 R5, RZ, RZ, UR7 ;  /* 0x00000007ff057e24 */ /* 0x000fca000f8e00ff */
[----:B------:R-:W2:Y:S02]  /*13e0*/  LDG.E R4, desc[UR52][R4.64] ;  /* 0x0000003404047981 */ /* 0x000ea4000c1e1900 */
[----:B--2---:R-:W-:Y:S01]  /*13f0*/  R2UR UR4, R4 ;  /* 0x00000000040472ca */ /* 0x004fe200000e0000 */
[----:B------:R-:W-:-:S14]  /*1400*/  BRA `(.L_x_4913) ;  /* 0x0000000000347947 */ /* 0x000fdc0003800000 */
.L_x_4912:
        /* <DEDUP_REMOVED lines=13> */
.L_x_4913:
[----:B------:R-:W-:Y:S01]  /*14e0*/  ULDC UR7, c[0x0][0x448] ;  /* 0x0001120000077ab9 */ /* 0x000fe20000000800 */
[----:B------:R-:W-:Y:S02]  /*14f0*/  USHF.L.U32 UR42, UR6, 0x7, URZ ;  /* 0x00000007062a7899 */ /* 0x000fe4000800063f */
[----:B------:R-:W-:Y:S02]  /*1500*/  UISETP.NE.AND UP0, UPT, UR7, 0x1, UPT ;  /* 0x000000010700788c */ /* 0x000fe4000bf05270 */
[----:B------:R-:W-:Y:S02]  /*1510*/  UIADD3 UR8, UR42, 0x7f, URZ ;  /* 0x0000007f2a087890 */ /* 0x000fe4000fffe03f */
[----:B------:R-:W-:Y:S02]  /*1520*/  UIADD3 UR48, -UR48, UR4, URZ ;  /* 0x0000000430307290 */ /* 0x000fe4000fffe13f */
[----:B------:R-:W-:Y:S02]  /*1530*/  UP2UR UR50, UPR, URZ, 0x1 ;  /* 0x000000013f327883 */ /* 0x000fe40008000000 */
[----:B------:R-:W-:-:S03]  /*1540*/  UIADD3 UR4, UR48, 0x60, -UR49 ;  /* 0x0000006030047890 */ /* 0x000fc6000fffe831 */
[----:B------:R-:W-:Y:S01]  /*1550*/  @UP0 ULDC UR6, c[0x0][0x44c] ;  /* 0x0001130000060ab9 */ /* 0x000fe20000000800 */
[----:B------:R-:W-:Y:S01]  /*1560*/  @UP0 ULDC UR9, c[0x0][0x450] ;  /* 0x0001140000090ab9 */ /* 0x000fe20000000800 */
[----:B------:R-:W-:Y:S02]  /*1570*/  UIMAD.WIDE.U32 UR6, UR8, UR6, URZ ;  /* 0x00000006080672a5 */ /* 0x000fe4000f8e003f */
[----:B------:R-:W-:Y:S02]  /*1580*/  UIADD3 UR6, UR48, 0x5f, URZ ;  /* 0x0000005f30067890 */ /* 0x000fe4000fffe03f */
[----:B------:R-:W-:Y:S02]  /*1590*/  @UP0 USHF.R.U32.HI UR8, URZ, UR9, UR7 ;  /* 0x000000093f080299 */ /* 0x000fe40008011607 */
[----:B------:R-:W-:Y:S02]  /*15a0*/  UIMAD.WIDE UR6, UR6, 0x2aaaaaab, URZ ;  /* 0x2aaaaaab060678a5 */ /* 0x000fe4000f8e023f */
[----:B------:R-:W-:-:S02]  /*15b0*/  UIADD3 UR8, UR4, UR8, URZ ;  /* 0x0000000804087290 */ /* 0x000fc4000fffe03f */
[----:B------:R-:W-:Y:S02]  /*15c0*/  USHF.R.U32.HI UR4, URZ, 0x1f, UR7 ;  /* 0x0000001f3f047899 */ /* 0x000fe40008011607 */
[----:B------:R-:W-:Y:S02]  /*15d0*/  UIMAD.WIDE UR8, UR8, 0x2aaaaaab, URZ ;  /* 0x2aaaaaab080878a5 */ /* 0x000fe4000f8e023f */
[----:B------:R-:W-:Y:S02]  /*15e0*/  ULEA.HI.SX32 UR7, UR7, UR4, 0x1c ;  /* 0x0000000407077291 */ /* 0x000fe4000f8fe23f */
[----:B------:R-:W-:Y:S02]  /*15f0*/  USHF.R.U32.HI UR6, URZ, 0x1f, UR9 ;  /* 0x0000001f3f067899 */ /* 0x000fe40008011609 */
[----:B------:R-:W-:Y:S02]  /*1600*/  ULOP3.LUT UR4, UR5, 0xff000000, URZ, 0xc0, !UPT ;  /* 0xff00000005047892 */ /* 0x000fe4000f8ec03f */
[----:B------:R-:W-:-:S02]  /*1610*/  ULEA.HI.SX32 UR6, UR9, UR6, 0x1c ;  /* 0x0000000609067291 */ /* 0x000fc4000f8fe23f */
[----:B------:R-:W-:Y:S02]  /*1620*/  ULOP3.LUT UR5, UR5, 0xff0000, URZ, 0xc0, !UPT ;  /* 0x00ff000005057892 */ /* 0x000fe4000f8ec03f */
[----:B------:R-:W-:Y:S02]  /*1630*/  UISETP.LT.AND UP0, UPT, UR7, UR6, UPT ;  /* 0x000000060700728c */ /* 0x000fe4000bf01270 */
[----:B------:R-:W-:Y:S02]  /*1640*/  USHF.R.U32.HI UR4, URZ, 0x8, UR4 ;  /* 0x000000083f047899 */ /* 0x000fe40008011604 */
[----:B------:R-:W-:Y:S02]  /*1650*/  USEL UR9, UR7, UR6, UP0 ;  /* 0x0000000607097287 */ /* 0x000fe40008000000 */
[----:B------:R-:W-:Y:S02]  /*1660*/  ULEA.HI UR5, UR5, UR4, URZ, 0x10 ;  /* 0x0000000405057291 */ /* 0x000fe4000f8f803f */
[----:B------:R-:W-:-:S02]  /*1670*/  UISETP.GE.AND UP0, UPT, UR9, 0x1, UPT ;  /* 0x000000010900788c */ /* 0x000fc4000bf06270 */
[----:B------:R-:W-:Y:S01]  /*1680*/  ULOP3.LUT UR43, UR5, 0xff, URZ, 0xc0, !UPT ;  /* 0x000000ff052b7892 */ /* 0x000fe2000f8ec03f */
[----:B------:R-:W-:Y:S01]  /*1690*/  UMOV UR4, URZ ;  /* 0x0000003f00047c82 */ /* 0x000fe20008000000 */
[----:B------:R-:W-:Y:S02]  /*16a0*/  USHF.R.U32.HI UR44, URZ, 0x10, UR5 ;  /* 0x000000103f2c7899 */ /* 0x000fe40008011605 */
[----:B------:R-:W-:-:S13]  /*16b0*/  PLOP3.LUT P0, PT, PT, PT, UP0, 0x80, 0x0 ;  /* 0x000000000000781c */ /* 0x000fda0003f0f008 */
[----:B------:R-:W-:Y:S05]  /*16c0*/  @!P0 BRA `(.L_x_4914) ;  /* 0x0000000000908947 */ /* 0x000fea0003800000 */
        /* <DEDUP_REMOVED lines=36> */
.L_x_4914:
        /* <DEDUP_REMOVED lines=111> */
.L_x_4916:
        /* <DEDUP_REMOVED lines=13> */
.L_x_5061:
[----:B0-----:R-:W-:Y:S01]  /*20d0*/  IMAD.U32 R0, RZ, RZ, UR47 ;  /* 0x0000002fff007e24 */ /* 0x001fe2000f8e00ff */
[----:B------:R-:W-:Y:S05]  /*20e0*/  WARPSYNC.ALL ;  /* 0x0000000000007948 */ /* 0x000fea0003800000 */
[----:B------:R0:W-:Y:S01]  /*20f0*/  BAR.SYNC.DEFER_BLOCKING R8, 0x100 ;  /* 0x000400080000751d */ /* 0x0001e20000010000 */
[----:B------:R-:W-:-:S13]  /*2100*/  ISETP.NE.AND P0, PT, R0, 0x3, PT ;  /* 0x000000030000780c */ /* 0x000fda0003f05270 */
[----:B0-----:R-:W-:Y:S05]  /*2110*/  @!P0 BRA `(.L_x_4918) ;  /* 0x0000000000048947 */ /* 0x001fea0003800000 */
[----:B------:R-:W-:Y:S01]  /*2120*/  BPT.TRAP 0x1 ;  /* 0x000000040000795c */ /* 0x000fe20000300000 */
.L_x_4918:
[----:B------:R-:W-:Y:S01]  /*2130*/  R2UR UR22, R7 ;  /* 0x00000000071672ca */ /* 0x000fe200000e0000 */
[----:B------:R-:W-:-:S05]  /*2140*/  IMAD.U32 R9, RZ, RZ, UR36 ;  /* 0x00000024ff097e24 */ /* 0x000fca000f8e00ff */
[----:B------:R-:W-:-:S07]  /*2150*/  SHF.L.U32 R9, R9, 0x1f, RZ ;  /* 0x0000001f09097819 */ /* 0x000fce00000006ff */
[----:B------:R-:W-:-:S09]  /*2160*/  ULEA UR22, UR37, UR22, 0x3 ;  /* 0x0000001625167291 */ /* 0x000fd2000f8e183f */
[----:B------:R0:W1:Y:S01]  /*2170*/  SYNCS.PHASECHK.TRANS64.TRYWAIT P1, [UR22+0x22830], R9 ;  /* 0x02283009ff0075a7 */ /* 0x0000620008020156 */
[----:B------:R-:W-:Y:S05]  /*2180*/  @!P0 BRA `(.L_x_4919) ;  /* 0x0000000000048947 */ /* 0x000fea0003800000 */
[----:B------:R-:W-:Y:S01]  /*2190*/  BPT.TRAP 0x1 ;  /* 0x000000040000795c */ /* 0x000fe20000300000 */
.L_x_4919:
[----:B-1----:R-:W-:Y:S05]  /*21a0*/  @P1 BRA `(.L_x_4920) ;  /* 0x0000000000081947 */ /* 0x002fea0003800000 */
[----:B------:R-:W1:Y:S02]  /*21b0*/  SYNCS.PHASECHK.TRANS64.TRYWAIT P1, [UR22+0x22830], R9 ;  /* 0x02283009ff0075a7 */ /* 0x000e640008020156 */
[----:B-1----:R-:W-:Y:S05]  /*21c0*/  @!P1 BRA `(.L_x_4921) ;  /* 0x0000012400609947 */ /* 0x002fea0003800000 */
.L_x_4920:
        /* <DEDUP_REMOVED lines=39> */
.L_x_4922:
[----:B------:R-:W-:Y:S01]  /*2440*/  UISETP.NE.AND UP0, UPT, UR50, URZ, UPT ;  /* 0x0000003f3200728c */ /* 0x000fe2000bf05270 */
[----:B------:R-:W-:Y:S01]  /*2450*/  ULDC UR7, c[0x0][0x9d8] ;  /* 0x0002760000077ab9 */ /* 0x000fe20000000800 */
[----:B------:R-:W-:Y:S01]  /*2460*/  ULDC UR10, c[0x0][0x988] ;  /* 0x00026200000a7ab9 */ /* 0x000fe20000000800 */
[----:B------:R-:W-:Y:S01]  /*2470*/  FMUL.FTZ R3, R27, UR7 ;  /* 0x000000071b037c20 */ /* 0x000fe20008410000 */
[----:B------:R-:W-:Y:S02]  /*2480*/  FMUL.FTZ R4, R30, UR7 ;  /* 0x000000071e047c20 */ /* 0x000fe40008410000 */
[----:B------:R-:W-:Y:S01]  /*2490*/  PLOP3.LUT P1, PT, PT, PT, UP0, 0x80, 0x0 ;  /* 0x000000000000781c */ /* 0x000fe20003f2f008 */
[----:B------:R-:W-:Y:S01]  /*24a0*/  FMUL.FTZ R39, R39, UR7 ;  /* 0x0000000727277c20 */ /* 0x000fe20008410000 */
[----:B------:R2:W-:Y:S01]  /*24b0*/  MUFU.TANH R10, R3 ;  /* 0x00000003000a7308 */ /* 0x0005e20000002400 */
[----:B------:R-:W-:Y:S01]  /*24c0*/  PLOP3.LUT P2, PT, PT, PT, UP0, 0x80, 0x0 ;  /* 0x000000000000781c */ /* 0x000fe20003f4f008 */
[----:B------:R-:W-:Y:S01]  /*24d0*/  FMUL.FTZ R26, R26, UR7 ;  /* 0x000000071a1a7c20 */ /* 0x000fe20008410000 */
[----:B------:R-:W-:Y:S01]  /*24e0*/  @UP0 ULDC UR6, c[0x0][0x44c] ;  /* 0x0001130000060ab9 */ /* 0x000fe20000000800 */
[----:B------:R-:W-:Y:S01]  /*24f0*/  FMUL.FTZ R5, R31, UR7 ;  /* 0x000000071f057c20 */ /* 0x000fe20008410000 */
[----:B------:R-:W-:Y:S01]  /*2500*/  FMUL.FTZ R35, R35, UR7 ;  /* 0x0000000723237c20 */ /* 0x000fe20008410000 */
[----:B------:R-:W-:Y:S01]  /*2510*/  FMUL.FTZ R38, R38, UR7 ;  /* 0x0000000726267c20 */ /* 0x000fe20008410000 */
[----:B------:R-:W-:Y:S01]  /*2520*/  FMUL.FTZ R50, R50, UR7 ;  /* 0x0000000732327c20 */ /* 0x000fe20008410000 */
[----:B------:R-:W-:Y:S01]  /*2530*/  MUFU.TANH R11, R4 ;  /* 0x00000004000b7308 */ /* 0x000fe20000002400 */
[----:B--2---:R-:W-:Y:S01]  /*2540*/  FMUL.FTZ R3, R34, UR7 ;  /* 0x0000000722037c20 */ /* 0x004fe20008410000 */
[----:B------:R-:W-:Y:S01]  /*2550*/  FMUL.FTZ R46, R46, UR7 ;  /* 0x000000072e2e7c20 */ /* 0x000fe20008410000 */
[----:B------:R-:W-:Y:S01]  /*2560*/  FMUL.FTZ R42, R42, UR7 ;  /* 0x000000072a2a7c20 */ /* 0x000fe20008410000 */
[----:B------:R-:W-:Y:S01]  /*2570*/  FMUL.FTZ R31, R32, UR7 ;  /* 0x00000007201f7c20 */ /* 0x000fe20008410000 */
[----:B------:R-:W-:Y:S01]  /*2580*/  FMUL.FTZ R43, R43, UR7 ;  /* 0x000000072b2b7c20 */ /* 0x000fe20008410000 */
[----:B------:R-:W-:Y:S01]  /*2590*/  FMUL.FTZ R27, R28, UR7 ;  /* 0x000000071c1b7c20 */ /* 0x000fe20008410000 */
[----:B------:R-:W-:Y:S01]  /*25a0*/  FMUL.FTZ R30, R33, UR7 ;  /* 0x00000007211e7c20 */ /* 0x000fe20008410000 */
[----:B------:R2:W-:Y:S01]  /*25b0*/  MUFU.TANH R13, R3 ;  /* 0x00000003000d7308 */ /* 0x0005e20000002400 */
[----:B------:R-:W-:Y:S01]  /*25c0*/  FMUL.FTZ R28, R29, UR7 ;  /* 0x000000071d1c7c20 */ /* 0x000fe20008410000 */
[----:B------:R-:W-:Y:S01]  /*25d0*/  FMUL.FTZ R33, R37, UR7 ;  /* 0x0000000725217c20 */ /* 0x000fe20008410000 */
[----:B------:R-:W-:Y:S01]  /*25e0*/  FMUL.FTZ R37, R40, UR7 ;  /* 0x0000000728257c20 */ /* 0x000fe20008410000 */
[----:B------:R-:W-:Y:S01]  /*25f0*/  FMUL.FTZ R47, R47, UR7 ;  /* 0x000000072f2f7c20 */ /* 0x000fe20008410000 */
[----:B------:R-:W-:Y:S01]  /*2600*/  FMUL.FTZ R51, R51, UR7 ;  /* 0x0000000733337c20 */ /* 0x000fe20008410000 */
[----:B------:R-:W-:Y:S01]  /*2610*/  FMUL.FTZ R55, R55, UR7 ;  /* 0x0000000737377c20 */ /* 0x000fe20008410000 */
[----:B------:R-:W-:Y:S01]  /*2620*/  FMUL.FTZ R58, R58, UR7 ;  /* 0x000000073a3a7c20 */ /* 0x000fe20008410000 */
[----:B------:R3:W-:Y:S01]  /*2630*/  MUFU.TANH R14, R39 ;  /* 0x00000027000e7308 */ /* 0x0007e20000002400 */
[----:B--2---:R-:W-:-:S02]  /*2640*/  VIADD R3, R16, UR42 ;  /* 0x0000002a10037c36 */ /* 0x004fc40008000000 */
[----:B------:R-:W-:Y:S01]  /*2650*/  FMUL.FTZ R59, R59, UR7 ;  /* 0x000000073b3b7c20 */ /* 0x000fe20008410000 */
[----:B------:R-:W-:Y:S01]  /*2660*/  FMUL.FTZ R62, R62, UR7 ;  /* 0x000000073e3e7c20 */ /* 0x000fe20008410000 */
[----:B------:R-:W-:Y:S01]  /*2670*/  FMUL.FTZ R63, R63, UR7 ;  /* 0x000000073f3f7c20 */ /* 0x000fe20008410000 */
[----:B------:R-:W-:Y:S01]  /*2680*/  @P1 IMAD.HI.U32 R4, R3, UR6, RZ ;  /* 0x0000000603041c27 */ /* 0x000fe2000f8e00ff */
[----:B------:R-:W-:-:S03]  /*2690*/  @UP0 ULDC UR6, c[0x0][0x450] ;  /* 0x0001140000060ab9 */ /* 0x000fc60000000800 */
[----:B------:R-:W-:Y:S01]  /*26a0*/  FMUL.FTZ R66, R66, UR7 ;  /* 0x0000000742427c20 */ /* 0x000fe20008410000 */
[----:B------:R2:W4:Y:S01]  /*26b0*/  MUFU.TANH R76, R26 ;  /* 0x0000001a004c7308 */ /* 0x0005220000002400 */
[----:B------:R-:W-:Y:S01]  /*26c0*/  IMAD.MOV.U32 R6, RZ, RZ, R3 ;  /* 0x000000ffff067224 */ /* 0x000fe200078e0003 */
[----:B------:R-:W-:Y:S01]  /*26d0*/  @P2 SHF.R.U32.HI R6, RZ, UR6, R4 ;  /* 0x00000006ff062c19 */ /* 0x000fe20008011604 */
[----:B------:R-:W-:Y:S01]  /*26e0*/  UIMAD UR6, UR51, -0x60, UR48 ;  /* 0xffffffa0330678a4 */ /* 0x000fe2000f8e0230 */
[----:B------:R-:W-:Y:S01]  /*26f0*/  FMUL.FTZ R73, R25, UR7 ;  /* 0x0000000719497c20 */ /* 0x000fe20008410000 */
[----:B------:R-:W-:Y:S01]  /*2700*/  FMUL.FTZ R67, R67, UR7 ;  /* 0x0000000743437c20 */ /* 0x000fe20008410000 */
[----:B------:R-:W-:Y:S01]  /*2710*/  FMUL.FTZ R70, R70, UR7 ;  /* 0x0000000746467c20 */ /* 0x000fe20008410000 */
[----:B------:R-:W2:Y:S01]  /*2720*/  SHFL.IDX PT, R4, R6, 0x1, 0x1c1f ;  /* 0x003c1f0006047f89 */ /* 0x000ea200000e0000 */
[----:B------:R-:W5:Y:S01]  /*2730*/  MUFU.TANH R12, R5 ;  /* 0x00000005000c7308 */ /* 0x000f620000002400 */
[----:B---3--:R-:W-:-:S02]  /*2740*/  IMAD.U32 R39, RZ, RZ, UR6 ;  /* 0x00000006ff277e24 */ /* 0x008fc4000f8e00ff */
[----:B------:R-:W-:Y:S01]  /*2750*/  FMUL.FTZ R72, R24, UR7 ;  /* 0x0000000718487c20 */ /* 0x000fe20008410000 */
[----:B------:R-:W-:Y:S01]  /*2760*/  FMUL.FTZ R71, R71, UR7 ;  /* 0x0000000747477c20 */ /* 0x000fe20008410000 */
[----:B------:R-:W-:Y:S01]  /*2770*/  FMUL.FTZ R34, R36, UR7 ;  /* 0x0000000724227c20 */ /* 0x000fe20008410000 */
[----:B------:R-:W-:Y:S01]  /*2780*/  FMUL.FTZ R36, R41, UR7 ;  /* 0x0000000729247c20 */ /* 0x000fe20008410000 */
[C-C-:B------:R-:W-:Y:S01]  /*2790*/  IADD3 R3, -R2.reuse, 0x61, R39.reuse ;  /* 0x0000006102037810 */ /* 0x140fe20007ffe127 */
[----:B------:R-:W3:Y:S01]  /*27a0*/  SHFL.IDX PT, R6, R6, RZ, 0x1c1f ;  /* 0x001c1fff06067589 */ /* 0x000ee200000e0000 */
[----:B------:R-:W-:Y:S01]  /*27b0*/  IADD3 R39, -R2, 0x60, R39 ;  /* 0x0000006002277810 */ /* 0x000fe20007ffe127 */
[----:B------:R-:W0:Y:S01]  /*27c0*/  MUFU.TANH R35, R35 ;  /* 0x0000002300237308 */ /* 0x000e220000002400 */
[----:B------:R-:W-:Y:S01]  /*27d0*/  FMUL.FTZ R44, R44, UR7 ;  /* 0x000000072c2c7c20 */ /* 0x000fe20008410000 */
[----:B------:R-:W-:Y:S02]  /*27e0*/  VIADD R74, R3, -UR49 ;  /* 0x80000031034a7c36 */ /* 0x000fe40008000000 */
        /* <DEDUP_REMOVED lines=11> */
[----:B--2---:R-:W-:Y:S01]  /*28a0*/  VIADDMNMX R26, R4, R74, R39, PT ;  /* 0x0000004a041a7246 */ /* 0x004fe20003800127 */
[----:B------:R-:W-:Y:S01]  /*28b0*/  FMUL.FTZ R64, R64, UR7 ;  /* 0x0000000740407c20 */ /* 0x000fe20008410000 */
[----:B------:R2:W-:Y:S01]  /*28c0*/  MUFU.TANH R20, R50 ;  /* 0x0000003200147308 */ /* 0x0005e20000002400 */
[----:B------:R-:W-:Y:S01]  /*28d0*/  FMUL.FTZ R65, R65, UR7 ;  /* 0x0000000741417c20 */ /* 0x000fe20008410000 */
[----:B------:R-:W-:Y:S01]  /*28e0*/  ISETP.GT.AND P1, PT, R26, RZ, PT ;  /* 0x000000ff1a00720c */ /* 0x000fe20003f24270 */
[----:B------:R-:W-:Y:S01]  /*28f0*/  FMUL.FTZ R68, R68, UR7 ;  /* 0x0000000744447c20 */ /* 0x000fe20008410000 */
[C---:B------:R-:W-:Y:S01]  /*2900*/  ISETP.GT.AND P2, PT, R26.reuse, 0x1, PT ;  /* 0x000000011a00780c */ /* 0x040fe20003f44270 */
[----:B------:R-:W-:Y:S01]  /*2910*/  FMUL.FTZ R69, R69, UR7 ;  /* 0x0000000745457c20 */ /* 0x000fe20008410000 */
[----:B------:R-:W-:Y:S01]  /*2920*/  ISETP.GT.AND P3, PT, R26, 0x8, PT ;  /* 0x000000081a00780c */ /* 0x000fe20003f64270 */
[----:B------:R-:W0:Y:S01]  /*2930*/  S2UR UR7, SR_CgaCtaId ;  /* 0x00000000000779c3 */ /* 0x000e220000008800 */
[----:B----4-:R-:W-:Y:S01]  /*2940*/  FSEL R76, R76, -INF , P1 ;  /* 0xff8000004c4c7808 */ /* 0x010fe20000800000 */
[----:B------:R5:W-:Y:S01]  /*2950*/  MUFU.TANH R15, R46 ;  /* 0x0000002e000f7308 */ /* 0x000be20000002400 */
[----:B------:R-:W-:Y:S01]  /*2960*/  FSEL R54, R10, -INF , P2 ;  /* 0xff8000000a367808 */ /* 0x000fe20001000000 */
[----:B------:R-:W-:Y:S01]  /*2970*/  UIADD3 UR6, UR22, 0x22840, URZ ;  /* 0x0002284016067890 */ /* 0x000fe2000fffe03f */
[----:B------:R-:W-:-:S02]  /*2980*/  ISETP.GT.AND P1, PT, R26, 0x9, PT ;  /* 0x000000091a00780c */ /* 0x000fc40003f24270 */
[----:B--2---:R-:W-:Y:S02]  /*2990*/  FSEL R50, R11, -INF , P3 ;  /* 0xff8000000b327808 */ /* 0x004fe40001800000 */
[----:B------:R-:W-:Y:S01]  /*29a0*/  FMNMX.FTZ R5, R76, R54, !PT ;  /* 0x000000364c057209 */ /* 0x000fe20007810000 */
[----:B------:R2:W4:Y:S01]  /*29b0*/  MUFU.TANH R32, R42 ;  /* 0x0000002a00207308 */ /* 0x0005220000002400 */
[----:B------:R-:W-:Y:S02]  /*29c0*/  ISETP.GT.AND P2, PT, R26, 0x10, PT ;  /* 0x000000101a00780c */ /* 0x000fe40003f44270 */
[----:B-----5:R-:W-:Y:S02]  /*29d0*/  FSEL R46, R12, -INF , P1 ;  /* 0xff8000000c2e7808 */ /* 0x020fe40000800000 */
[----:B------:R-:W-:Y:S02]  /*29e0*/  FMNMX.FTZ R5, R50, R5, !PT ;  /* 0x0000000532057209 */ /* 0x000fe40007810000 */
[----:B------:R-:W-:Y:S01]  /*29f0*/  ISETP.GT.AND P1, PT, R26, 0x11, PT ;  /* 0x000000111a00780c */ /* 0x000fe20003f24270 */
[----:B------:R-:W5:Y:S01]  /*2a00*/  MUFU.TANH R29, R43 ;  /* 0x0000002b001d7308 */ /* 0x000f620000002400 */
[----:B--2---:R-:W-:-:S02]  /*2a10*/  FSEL R42, R13, -INF , P2 ;  /* 0xff8000000d2a7808 */ /* 0x004fc40001000000 */
[----:B------:R-:W-:Y:S02]  /*2a20*/  FMNMX.FTZ R5, R46, R5, !PT ;  /* 0x000000052e057209 */ /* 0x000fe40007810000 */
[----:B------:R-:W-:Y:S01]  /*2a30*/  ISETP.GT.AND P2, PT, R26, 0x18, PT ;  /* 0x000000181a00780c */ /* 0x000fe20003f44270 */
[----:B0-----:R-:W-:Y:S01]  /*2a40*/  UPRMT UR6, UR7, 0x654, UR6 ;  /* 0x0000065407067896 */ /* 0x001fe20008000006 */
[----:B------:R-:W-:Y:S01]  /*2a50*/  FSEL R40, R35, -INF , P1 ;  /* 0xff80000023287808 */ /* 0x000fe20000800000 */
[----:B------:R-:W0:Y:S01]  /*2a60*/  MUFU.TANH R47, R47 ;  /* 0x0000002f002f7308 */ /* 0x000e220000002400 */
[----:B------:R-:W-:Y:S02]  /*2a70*/  FMNMX.FTZ R5, R42, R5, !PT ;  /* 0x000000052a057209 */ /* 0x000fe40007810000 */
[----:B------:R-:W-:Y:S02]  /*2a80*/  ISETP.GT.AND P1, PT, R26, 0x19, PT ;  /* 0x000000191a00780c */ /* 0x000fe40003f24270 */
[----:B-1----:R-:W-:-:S02]  /*2a90*/  FSEL R38, R38, -INF , P2 ;  /* 0xff80000026267808 */ /* 0x002fc40001000000 */
[----:B------:R-:W-:Y:S01]  /*2aa0*/  FMNMX.FTZ R5, R40, R5, !PT ;  /* 0x0000000528057209 */ /* 0x000fe20007810000 */
[----:B------:R1:W-:Y:S01]  /*2ab0*/  MUFU.TANH R21, R3 ;  /* 0x0000000300157308 */ /* 0x0003e20000002400 */
[----:B------:R-:W-:Y:S01]  /*2ac0*/  ISETP.GT.AND P2, PT, R26, 0x20, PT ;  /* 0x000000201a00780c */ /* 0x000fe20003f44270 */
[----:B------:R-:W-:Y:S01]  /*2ad0*/  SYNCS.ARRIVE.TRANS64.RED.A1T0 RZ, [UR6], RZ ;  /* 0x000000ffffff79a7 */ /* 0x000fe20008100406 */
[----:B------:R-:W-:Y:S02]  /*2ae0*/  FSEL R35, R14, -INF , P1 ;  /* 0xff8000000e237808 */ /* 0x000fe40000800000 */
[----:B------:R-:W-:Y:S02]  /*2af0*/  FMNMX.FTZ R4, R38, R5, !PT ;  /* 0x0000000526047209 */ /* 0x000fe40007810000 */
[----:B------:R-:W-:Y:S01]  /*2b00*/  ISETP.GT.AND P1, PT, R26, 0x21, PT ;  /* 0x000000211a00780c */ /* 0x000fe20003f24270 */
[----:B------:R-:W2:Y:S01]  /*2b10*/  MUFU.TANH R51, R51 ;  /* 0x0000003300337308 */ /* 0x000ea20000002400 */
[----:B----4-:R-:W-:-:S02]  /*2b20*/  FSEL R32, R32, -INF , P2 ;  /* 0xff80000020207808 */ /* 0x010fc40001000000 */
[----:B-1----:R-:W-:Y:S02]  /*2b30*/  FMNMX.FTZ R3, R35, R4, !PT ;  /* 0x0000000423037209 */ /* 0x002fe40007810000 */
[----:B------:R-:W-:Y:S02]  /*2b40*/  ISETP.GT.AND P2, PT, R26, 0x28, PT ;  /* 0x000000281a00780c */ /* 0x000fe40003f44270 */
[----:B-----5:R-:W-:Y:S01]  /*2b50*/  FSEL R29, R29, -INF , P1 ;  /* 0xff8000001d1d7808 */ /* 0x020fe20000800000 */
[----:B------:R-:W1:Y:S01]  /*2b60*/  MUFU.TANH R55, R55 ;  /* 0x0000003700377308 */ /* 0x000e620000002400 */
[----:B------:R-:W-:Y:S02]  /*2b70*/  FMNMX.FTZ R10, R32, R3, !PT ;  /* 0x00000003200a7209 */ /* 0x000fe40007810000 */
[----:B------:R-:W-:Y:S02]  /*2b80*/  ISETP.GT.AND P1, PT, R26, 0x29, PT ;  /* 0x000000291a00780c */ /* 0x000fe40003f24270 */
[----:B------:R-:W-:-:S02]  /*2b90*/  FSEL R4, R15, -INF , P2 ;  /* 0xff8000000f047808 */ /* 0x000fc40001000000 */
[----:B------:R-:W-:Y:S01]  /*2ba0*/  FMNMX.FTZ R3, R29, R10, !PT ;  /* 0x0000000a1d037209 */ /* 0x000fe20007810000 */
[----:B------:R-:W4:Y:S01]  /*2bb0*/  MUFU.TANH R13, R58 ;  /* 0x0000003a000d7308 */ /* 0x000f220000002400 */
[----:B------:R-:W-:Y:S02]  /*2bc0*/  ISETP.GT.AND P2, PT, R26, 0x30, PT ;  /* 0x000000301a00780c */ /* 0x000fe40003f44270 */
[----:B0-----:R-:W-:Y:S02]  /*2bd0*/  FSEL R5, R47, -INF , P1 ;  /* 0xff8000002f057808 */ /* 0x001fe40000800000 */
[----:B------:R-:W-:Y:S02]  /*2be0*/  FMNMX.FTZ R12, R4, R3, !PT ;  /* 0x00000003040c7209 */ /* 0x000fe40007810000 */
[----:B------:R-:W-:Y:S01]  /*2bf0*/  ISETP.GT.AND P1, PT, R26, 0x31, PT ;  /* 0x000000311a00780c */ /* 0x000fe20003f24270 */
[----:B------:R-:W0:Y:S01]  /*2c00*/  MUFU.TANH R59, R59 ;  /* 0x0000003b003b7308 */ /* 0x000e220000002400 */
[----:B------:R-:W-:-:S02]  /*2c10*/  FSEL R10, R20, -INF , P2 ;  /* 0xff800000140a7808 */ /* 0x000fc40001000000 */
[----:B------:R-:W-:Y:S02]  /*2c20*/  FMNMX.FTZ R3, R5, R12, !PT ;  /* 0x0000000c05037209 */ /* 0x000fe40007810000 */
[----:B------:R-:W-:Y:S02]  /*2c30*/  ISETP.GT.AND P2, PT, R26, 0x38, PT ;  /* 0x000000381a00780c */ /* 0x000fe40003f44270 */
[----:B--2---:R-:W-:Y:S01]  /*2c40*/  FSEL R11, R51, -INF , P1 ;  /* 0xff800000330b7808 */ /* 0x004fe20000800000 */
[----:B------:R-:W2:Y:S01]  /*2c50*/  MUFU.TANH R62, R62 ;  /* 0x0000003e003e7308 */ /* 0x000ea20000002400 */
[----:B------:R-:W-:Y:S02]  /*2c60*/  FMNMX.FTZ R14, R10, R3, !PT ;  /* 0x000000030a0e7209 */ /* 0x000fe40007810000 */
[----:B------:R-:W-:Y:S02]  /*2c70*/  ISETP.GT.AND P1, PT, R26, 0x39, PT ;  /* 0x000000391a00780c */ /* 0x000fe40003f24270 */
[----:B------:R-:W-:-:S02]  /*2c80*/  FSEL R12, R21, -INF , P2 ;  /* 0xff800000150c7808 */ /* 0x000fc40001000000 */
[----:B------:R-:W-:Y:S01]  /*2c90*/  FMNMX.FTZ R3, R11, R14, !PT ;  /* 0x0000000e0b037209 */ /* 0x000fe20007810000 */
[----:B------:R-:W5:Y:S01]  /*2ca0*/  MUFU.TANH R25, R63 ;  /* 0x0000003f00197308 */ /* 0x000f620000002400 */
[----:B------:R-:W-:Y:S02]  /*2cb0*/  ISETP.GT.AND P2, PT, R26, 0x40, PT ;  /* 0x000000401a00780c */ /* 0x000fe40003f44270 */
[----:B-1----:R-:W-:Y:S02]  /*2cc0*/  FSEL R14, R55, -INF , P1 ;  /* 0xff800000370e7808 */ /* 0x002fe40000800000 */
[----:B------:R-:W-:Y:S02]  /*2cd0*/  FMNMX.FTZ R3, R12, R3, !PT ;  /* 0x000000030c037209 */ /* 0x000fe40007810000 */
[----:B------:R-:W-:Y:S01]  /*2ce0*/  ISETP.GT.AND P1, PT, R26, 0x41, PT ;  /* 0x000000411a00780c */ /* 0x000fe20003f24270 */
[----:B------:R-:W1:Y:S01]  /*2cf0*/  MUFU.TANH R66, R66 ;  /* 0x0000004200427308 */ /* 0x000e620000002400 */
[----:B----4-:R-:W-:-:S02]  /*2d00*/  FSEL R13, R13, -INF , P2 ;  /* 0xff8000000d0d7808 */ /* 0x010fc40001000000 */
[----:B------:R-:W-:Y:S02]  /*2d10*/  FMNMX.FTZ R20, R14, R3, !PT ;  /* 0x000000030e147209 */ /* 0x000fe40007810000 */
[C---:B------:R-:W-:Y:S02]  /*2d20*/  ISETP.GT.AND P2, PT, R26.reuse, 0x48, PT ;  /* 0x000000481a00780c */ /* 0x040fe40003f44270 */
[----:B0-----:R-:W-:Y:S01]  /*2d30*/  FSEL R15, R59, -INF , P1 ;  /* 0xff8000003b0f7808 */ /* 0x001fe20000800000 */
[----:B------:R-:W0:Y:S01]  /*2d40*/  MUFU.TANH R67, R67 ;  /* 0x0000004300437308 */ /* 0x000e220000002400 */
[----:B------:R-:W-:Y:S02]  /*2d50*/  FMNMX.FTZ R24, R13, R20, !PT ;  /* 0x000000140d187209 */ /* 0x000fe40007810000 */
[----:B------:R-:W-:Y:S02]  /*2d60*/  ISETP.GT.AND P1, PT, R26, 0x49, PT ;  /* 0x000000491a00780c */ /* 0x000fe40003f24270 */
[----:B--2---:R-:W-:-:S02]  /*2d70*/  FSEL R20, R62, -INF , P2 ;  /* 0xff8000003e147808 */ /* 0x004fc40001000000 */
[----:B------:R-:W-:Y:S01]  /*2d80*/  FMNMX.FTZ R3, R15, R24, !PT ;  /* 0x000000180f037209 */ /* 0x000fe20007810000 */
[----:B------:R-:W2:Y:S01]  /*2d90*/  MUFU.TANH R70, R70 ;  /* 0x0000004600467308 */ /* 0x000ea20000002400 */
[----:B------:R-:W-:Y:S02]  /*2da0*/  ISETP.GT.AND P2, PT, R26, 0x50, PT ;  /* 0x000000501a00780c */ /* 0x000fe40003f44270 */
[----:B-----5:R-:W-:Y:S02]  /*2db0*/  FSEL R25, R25, -INF , P1 ;  /* 0xff80000019197808 */ /* 0x020fe40000800000 */
[----:B------:R-:W-:Y:S02]  /*2dc0*/  FMNMX.FTZ R24, R20, R3, !PT ;  /* 0x0000000314187209 */ /* 0x000fe40007810000 */
[----:B------:R-:W-:Y:S01]  /*2dd0*/  ISETP.GT.AND P1, PT, R26, 0x51, PT ;  /* 0x000000511a00780c */ /* 0x000fe20003f24270 */
[----:B------:R-:W4:Y:S01]  /*2de0*/  MUFU.TANH R71, R71 ;  /* 0x0000004700477308 */ /* 0x000f220000002400 */
[----:B-1----:R-:W-:-:S02]  /*2df0*/  FSEL R21, R66, -INF , P2 ;  /* 0xff80000042157808 */ /* 0x002fc40001000000 */
[----:B------:R-:W-:Y:S02]  /*2e00*/  FMNMX.FTZ R58, R25, R24, !PT ;  /* 0x00000018193a7209 */ /* 0x000fe40007810000 */
[C---:B------:R-:W-:Y:S02]  /*2e10*/  ISETP.GT.AND P2, PT, R26.reuse, 0x58, PT ;  /* 0x000000581a00780c */ /* 0x040fe40003f44270 */
[----:B0-----:R-:W-:Y:S01]  /*2e20*/  FSEL R24, R67, -INF , P1 ;  /* 0xff80000043187808 */ /* 0x001fe20000800000 */
[----:B------:R-:W-:Y:S01]  /*2e30*/  MUFU.TANH R51, R44 ;  /* 0x0000002c00337308 */ /* 0x000fe20000002400 */
[----:B------:R-:W-:Y:S02]  /*2e40*/  FMNMX.FTZ R3, R21, R58, !PT ;  /* 0x0000003a15037209 */ /* 0x000fe40007810000 */
[----:B------:R-:W-:Y:S02]  /*2e50*/  ISETP.GT.AND P1, PT, R26, 0x59, PT ;  /* 0x000000591a00780c */ /* 0x000fe40003f24270 */
[----:B--2---:R-:W-:-:S02]  /*2e60*/  FSEL R26, R70, -INF , P2 ;  /* 0xff800000461a7808 */ /* 0x004fc40001000000 */
[----:B------:R-:W-:Y:S01]  /*2e70*/  FMNMX.FTZ R41, R24, R3, !PT ;  /* 0x0000000318297209 */ /* 0x000fe20007810000 */
[----:B------:R-:W0:Y:S01]  /*2e80*/  MUFU.TANH R72, R72 ;  /* 0x0000004800487308 */ /* 0x000e220000002400 */
[----:B----4-:R-:W-:Y:S02]  /*2e90*/  FSEL R3, R71, -INF , P1 ;  /* 0xff80000047037808 */ /* 0x010fe40000800000 */
[----:B------:R-:W-:Y:S02]  /*2ea0*/  FMNMX.FTZ R58, R26, R41, !PT ;  /* 0x000000291a3a7209 */ /* 0x000fe40007810000 */
[----:B---3--:R-:W-:Y:S02]  /*2eb0*/  VIADDMNMX R39, R6, R74, R39, PT ;  /* 0x0000004a06277246 */ /* 0x008fe40003800127 */
[----:B------:R-:W-:Y:S01]  /*2ec0*/  FMNMX.FTZ R58, R3, R58, !PT ;  /* 0x0000003a033a7209 */ /* 0x000fe20007810000 */
[----:B------:R-:W1:Y:S01]  /*2ed0*/  MUFU.TANH R73, R73 ;  /* 0x0000004900497308 */ /* 0x000e620000002400 */
[----:B------:R-:W-:-:S02]  /*2ee0*/  ISETP.GT.AND P1, PT, R39, RZ, PT ;  /* 0x000000ff2700720c */ /* 0x000fc40003f24270 */
[C---:B------:R-:W-:Y:S01]  /*2ef0*/  ISETP.GT.AND P2, PT, R39.reuse, 0x1, PT ;  /* 0x000000012700780c */ /* 0x040fe20003f44270 */
[----:B------:R-:W2:Y:S01]  /*2f00*/  SHFL.BFLY PT, R41, R58, 0x2, 0x1f ;  /* 0x0c401f003a297f89 */ /* 0x000ea200000e0000 */
[----:B------:R-:W-:-:S03]  /*2f10*/  ISETP.GT.AND P3, PT, R39, 0x8, PT ;  /* 0x000000082700780c */ /* 0x000fc60003f64270 */
[----:B------:R-:W-:Y:S01]  /*2f20*/  MUFU.TANH R27, R27 ;  /* 0x0000001b001b7308 */ /* 0x000fe20000002400 */
[----:B0-----:R-:W-:Y:S02]  /*2f30*/  FSEL R72, R72, -INF , P1 ;  /* 0xff80000048487808 */ /* 0x001fe40000800000 */
[----:B------:R-:W-:-:S05]  /*2f40*/  ISETP.GT.AND P1, PT, R39, 0x9, PT ;  /* 0x000000092700780c */ /* 0x000fca0003f24270 */
[----:B------:R-:W0:Y:S01]  /*2f50*/  MUFU.TANH R28, R28 ;  /* 0x0000001c001c7308 */ /* 0x000e220000002400 */
[----:B-1----:R-:W-:Y:S02]  /*2f60*/  FSEL R73, R73, -INF , P2 ;  /* 0xff80000049497808 */ /* 0x002fe40001000000 */
[----:B------:R-:W-:-:S05]  /*2f70*/  ISETP.GT.AND P2, PT, R39, 0x10, PT ;  /* 0x000000102700780c */ /* 0x000fca0003f44270 */
[----:B------:R-:W1:Y:S01]  /*2f80*/  MUFU.TANH R31, R31 ;  /* 0x0000001f001f7308 */ /* 0x000e620000002400 */
[----:B--2---:R-:W-:-:S07]  /*2f90*/  FMNMX.FTZ R41, R58, R41, !PT ;  /* 0x000000293a297209 */ /* 0x004fce0007810000 */
[----:B------:R-:W2:Y:S01]  /*2fa0*/  MUFU.TANH R30, R30 ;  /* 0x0000001e001e7308 */ /* 0x000ea20000002400 */
[----:B------:R-:W3:Y:S01]  /*2fb0*/  SHFL.BFLY PT, R44, R41, 0x1, 0x1f ;  /* 0x0c201f00292c7f89 */ /* 0x000ee200000e0000 */
[----:B0-----:R-:W-:Y:S02]  /*2fc0*/  FSEL R43, R28, -INF , P1 ;  /* 0xff8000001c2b7808 */ /* 0x001fe40000800000 */
[----:B------:R-:W-:-:S04]  /*2fd0*/  ISETP.GT.AND P1, PT, R39, 0x11, PT ;  /* 0x000000112700780c */ /* 0x000fc80003f24270 */
[----:B------:R-:W0:Y:S01]  /*2fe0*/  MUFU.TANH R34, R34 ;  /* 0x0000002200227308 */ /* 0x000e220000002400 */
[----:B-1----:R-:W-:-:S07]  /*2ff0*/  FSEL R31, R31, -INF , P2 ;  /* 0xff8000001f1f7808 */ /* 0x002fce0001000000 */
[----:B------:R-:W1:Y:S08]  /*3000*/  MUFU.TANH R33, R33 ;  /* 0x0000002100217308 */ /* 0x000e700000002400 */
[----:B------:R-:W4:Y:S01]  /*3010*/  MUFU.TANH R37, R37 ;  /* 0x0000002500257308 */ /* 0x000f220000002400 */
[----:B---3--:R-:W-:Y:S02]  /*3020*/  FMNMX.FTZ R6, R41, R44, !PT ;  /* 0x0000002c29067209 */ /* 0x008fe40007810000 */
[----:B------:R-:W-:-:S02]  /*3030*/  FSEL R41, R27, -INF , P3 ;  /* 0xff8000001b297808 */ /* 0x000fc40001800000 */
[----:B------:R-:W-:Y:S01]  /*3040*/  FMNMX.FTZ R44, R72, R73, !PT ;  /* 0x00000049482c7209 */ /* 0x000fe20007810000 */
[C---:B------:R-:W-:Y:S01]  /*3050*/  FMUL.FTZ R27, R6.reuse, UR10 ;  /* 0x0000000a061b7c20 */ /* 0x040fe20008410000 */
[----:B------:R-:W-:Y:S01]  /*3060*/  ISETP.GT.AND P3, PT, R39, 0x18, PT ;  /* 0x000000182700780c */ /* 0x000fe20003f64270 */
[----:B------:R-:W3:Y:S01]  /*3070*/  MUFU.TANH R36, R36 ;  /* 0x0000002400247308 */ /* 0x000ee20000002400 */
[----:B------:R-:W-:Y:S02]  /*3080*/  FMNMX.FTZ R44, R41, R44, !PT ;  /* 0x0000002c292c7209 */ /* 0x000fe40007810000 */
[----:B------:R-:W-:Y:S02]  /*3090*/  FSETP.NEU.FTZ.AND P2, PT, R6, -INF , PT ;  /* 0xff8000000600780b */ /* 0x000fe40003f5d000 */
[----:B------:R-:W-:Y:S02]  /*30a0*/  FMNMX.FTZ R28, R43, R44, !PT ;  /* 0x0000002c2b1c7209 */ /* 0x000fe40007810000 */
[----:B--2---:R-:W-:Y:S01]  /*30b0*/  FSEL R44, R30, -INF , P1 ;  /* 0xff8000001e2c7808 */ /* 0x004fe20000800000 */
[----:B------:R2:W5:Y:S01]  /*30c0*/  MUFU.TANH R55, R45 ;  /* 0x0000002d00377308 */ /* 0x0005620000002400 */
[----:B------:R-:W-:-:S02]  /*30d0*/  ISETP.GT.AND P1, PT, R39, 0x19, PT ;  /* 0x000000192700780c */ /* 0x000fc40003f24270 */
[----:B0-----:R-:W-:Y:S02]  /*30e0*/  FSEL R34, R34, -INF , P3 ;  /* 0xff80000022227808 */ /* 0x001fe40001800000 */
[----:B------:R-:W-:Y:S02]  /*30f0*/  FSEL R27, R27, RZ, P2 ;  /* 0x000000ff1b1b7208 */ /* 0x000fe40001000000 */
[----:B------:R-:W-:Y:S01]  /*3100*/  ISETP.GT.AND P2, PT, R39, 0x20, PT ;  /* 0x000000202700780c */ /* 0x000fe20003f44270 */
[----:B------:R-:W0:Y:S01]  /*3110*/  MUFU.TANH R48, R48 ;  /* 0x0000003000307308 */ /* 0x000e220000002400 */
[----:B--2---:R-:W-:Y:S01]  /*3120*/  FMNMX.FTZ R45, R31, R28, !PT ;  /* 0x0000001c1f2d7209 */ /* 0x004fe20007810000 */
[--C-:B------:R-:W-:Y:S01]  /*3130*/  FFMA.FTZ R155, R50, UR10, -R27.reuse ;  /* 0x0000000a329b7c23 */ /* 0x100fe2000801081b */
[----:B-1----:R-:W-:Y:S01]  /*3140*/  FSEL R33, R33, -INF , P1 ;  /* 0xff80000021217808 */ /* 0x002fe20000800000 */
[--C-:B------:R-:W-:Y:S01]  /*3150*/  FFMA.FTZ R157, R42, UR10, -R27.reuse ;  /* 0x0000000a2a9d7c23 */ /* 0x100fe2000801081b */
[----:B------:R-:W-:Y:S01]  /*3160*/  FMNMX.FTZ R45, R44, R45, !PT ;  /* 0x0000002d2c2d7209 */ /* 0x000fe20007810000 */
[--C-:B------:R-:W-:Y:S01]  /*3170*/  FFMA.FTZ R54, R54, UR10, -R27.reuse ;  /* 0x0000000a36367c23 */ /* 0x100fe2000801081b */
[----:B------:R-:W-:Y:S01]  /*3180*/  ISETP.GT.AND P1, PT, R39, 0x21, PT ;  /* 0x000000212700780c */ /* 0x000fe20003f24270 */
[----:B------:R-:W1:Y:S01]  /*3190*/  MUFU.TANH R49, R49 ;  /* 0x0000003100317308 */ /* 0x000e620000002400 */
[----:B------:R-:W-:Y:S01]  /*31a0*/  FMNMX.FTZ R28, R34, R45, !PT ;  /* 0x0000002d221c7209 */ /* 0x000fe20007810000 */
[--C-:B------:R-:W-:Y:S01]  /*31b0*/  FFMA.FTZ R58, R35, UR10, -R27.reuse ;  /* 0x0000000a233a7c23 */ /* 0x100fe2000801081b */
[----:B----4-:R-:W-:Y:S01]  /*31c0*/  FSEL R37, R37, -INF , P2 ;  /* 0xff80000025257808 */ /* 0x010fe20001000000 */
[--C-:B------:R-:W-:Y:S01]  /*31d0*/  FFMA.FTZ R32, R32, UR10, -R27.reuse ;  /* 0x0000000a20207c23 */ /* 0x100fe2000801081b */
[----:B------:R-:W-:Y:S01]  /*31e0*/  FMNMX.FTZ R28, R33, R28, !PT ;  /* 0x0000001c211c7209 */ /* 0x000fe20007810000 */
[--C-:B------:R-:W-:Y:S01]  /*31f0*/  FFMA.FTZ R5, R5, UR10, -R27.reuse ;  /* 0x0000000a05057c23 */ /* 0x100fe2000801081b */
[----:B------:R-:W-:Y:S01]  /*3200*/  ISETP.GT.AND P2, PT, R39, 0x28, PT ;  /* 0x000000282700780c */ /* 0x000fe20003f44270 */
[----:B------:R-:W2:Y:S01]  /*3210*/  MUFU.TANH R52, R52 ;  /* 0x0000003400347308 */ /* 0x000ea20000002400 */
[----:B---3--:R-:W-:Y:S01]  /*3220*/  FSEL R36, R36, -INF , P1 ;  /* 0xff80000024247808 */ /* 0x008fe20000800000 */
[--C-:B------:R-:W-:Y:S01]  /*3230*/  FFMA.FTZ R59, R4, UR10, -R27.reuse ;  /* 0x0000000a043b7c23 */ /* 0x100fe2000801081b */
[----:B------:R-:W-:Y:S01]  /*3240*/  FMNMX.FTZ R47, R37, R28, !PT ;  /* 0x0000001c252f7209 */ /* 0x000fe20007810000 */
[--C-:B------:R-:W-:Y:S01]  /*3250*/  FFMA.FTZ R4, R11, UR10, -R27.reuse ;  /* 0x0000000a0b047c23 */ /* 0x100fe2000801081b */
[----:B------:R-:W-:Y:S01]  /*3260*/  ISETP.GT.AND P1, PT, R39, 0x29, PT ;  /* 0x000000292700780c */ /* 0x000fe20003f24270 */
[--C-:B------:R-:W-:Y:S01]  /*3270*/  FFMA.FTZ R171, R20, UR10, -R27.reuse ;  /* 0x0000000a14ab7c23 */ /* 0x100fe2000801081b */
[----:B------:R-:W-:Y:S01]  /*3280*/  FSEL R45, R51, -INF , P2 ;  /* 0xff800000332d7808 */ /* 0x000fe20001000000 */
[----:B------:R-:W3:Y:S01]  /*3290*/  MUFU.TANH R53, R53 ;  /* 0x0000003500357308 */ /* 0x000ee20000002400 */
[----:B------:R-:W-:Y:S01]  /*32a0*/  FMNMX.FTZ R30, R36, R47, !PT ;  /* 0x0000002f241e7209 */ /* 0x000fe20007810000 */
[--C-:B------:R-:W-:Y:S01]  /*32b0*/  FFMA.FTZ R20, R24, UR10, -R27.reuse ;  /* 0x0000000a18147c23 */ /* 0x100fe2000801081b */
[----:B------:R-:W-:Y:S01]  /*32c0*/  ISETP.GT.AND P2, PT, R39, 0x30, PT ;  /* 0x000000302700780c */ /* 0x000fe20003f44270 */
[--C-:B------:R-:W-:Y:S01]  /*32d0*/  FFMA.FTZ R153, R76, UR10, -R27.reuse ;  /* 0x0000000a4c997c23 */ /* 0x100fe2000801081b */
[----:B-----5:R-:W-:Y:S01]  /*32e0*/  FSEL R47, R55, -INF , P1 ;  /* 0xff800000372f7808 */ /* 0x020fe20000800000 */
[--C-:B------:R-:W-:Y:S01]  /*32f0*/  FFMA.FTZ R175, R26, UR10, -R27.reuse ;  /* 0x0000000a1aaf7c23 */ /* 0x100fe2000801081b */
[----:B------:R-:W-:Y:S01]  /*3300*/  FMNMX.FTZ R30, R45, R30, !PT ;  /* 0x0000001e2d1e7209 */ /* 0x000fe20007810000 */
[----:B------:R-:W4:Y:S01]  /*3310*/  MUFU.TANH R56, R56 ;  /* 0x0000003800387308 */ /* 0x000f220000002400 */
[----:B------:R-:W-:Y:S01]  /*3320*/  ISETP.GT.AND P1, PT, R39, 0x31, PT ;  /* 0x000000312700780c */ /* 0x000fe20003f24270 */
[--C-:B------:R-:W-:Y:S01]  /*3330*/  FFMA.FTZ R165, R10, UR10, -R27.reuse ;  /* 0x0000000a0aa57c23 */ /* 0x100fe2000801081b */
[----:B0-----:R-:W-:Y:S01]  /*3340*/  FSEL R48, R48, -INF , P2 ;  /* 0xff80000030307808 */ /* 0x001fe20001000000 */
[--C-:B------:R-:W-:Y:S01]  /*3350*/  FFMA.FTZ R167, R12, UR10, -R27.reuse ;  /* 0x0000000a0ca77c23 */ /* 0x100fe2000801081b */
[----:B------:R-:W-:Y:S01]  /*3360*/  FMNMX.FTZ R51, R47, R30, !PT ;  /* 0x0000001e2f337209 */ /* 0x000fe20007810000 */
[--C-:B------:R-:W-:Y:S01]  /*3370*/  FFMA.FTZ R30, R46, UR10, -R27.reuse ;  /* 0x0000000a2e1e7c23 */ /* 0x100fe2000801081b */
[----:B------:R-:W-:Y:S01]  /*3380*/  ISETP.GT.AND P2, PT, R39, 0x38, PT ;  /* 0x000000382700780c */ /* 0x000fe20003f44270 */
[----:B------:R-:W0:Y:S01]  /*3390*/  MUFU.TANH R57, R57 ;  /* 0x0000003900397308 */ /* 0x000e220000002400 */
[----:B-1----:R-:W-:Y:S01]  /*33a0*/  FSEL R49, R49, -INF , P1 ;  /* 0xff80000031317808 */ /* 0x002fe20000800000 */
[--C-:B------:R-:W-:Y:S01]  /*33b0*/  FFMA.FTZ R10, R14, UR10, -R27.reuse ;  /* 0x0000000a0e0a7c23 */ /* 0x100fe2000801081b */
[----:B------:R-:W-:Y:S01]  /*33c0*/  FMNMX.FTZ R50, R48, R51, !PT ;  /* 0x0000003330327209 */ /* 0x000fe20007810000 */
[--C-:B------:R-:W-:Y:S01]  /*33d0*/  FFMA.FTZ R169, R13, UR10, -R27.reuse ;  /* 0x0000000a0da97c23 */ /* 0x100fe2000801081b */
[----:B------:R-:W-:Y:S01]  /*33e0*/  ISETP.GT.AND P1, PT, R39, 0x39, PT ;  /* 0x000000392700780c */ /* 0x000fe20003f24270 */
[--C-:B------:R-:W-:Y:S01]  /*33f0*/  FFMA.FTZ R12, R15, UR10, -R27.reuse ;  /* 0x0000000a0f0c7c23 */ /* 0x100fe2000801081b */
[----:B--2---:R-:W-:Y:S01]  /*3400*/  FSEL R46, R52, -INF , P2 ;  /* 0xff800000342e7808 */ /* 0x004fe20001000000 */
[----:B------:R-:W-:Y:S01]  /*3410*/  MUFU.TANH R60, R60 ;  /* 0x0000003c003c7308 */ /* 0x000fe20000002400 */
[----:B------:R-:W-:Y:S01]  /*3420*/  FMNMX.FTZ R51, R49, R50, !PT ;  /* 0x0000003231337209 */ /* 0x000fe20007810000 */
[--C-:B------:R-:W-:Y:S01]  /*3430*/  FFMA.FTZ R14, R25, UR10, -R27.reuse ;  /* 0x0000000a190e7c23 */ /* 0x100fe2000801081b */
[----:B------:R-:W-:Y:S01]  /*3440*/  ISETP.GT.AND P2, PT, R39, 0x40, PT ;  /* 0x000000402700780c */ /* 0x000fe20003f44270 */
[----:B------:R-:W-:Y:S01]  /*3450*/  FFMA.FTZ R173, R21, UR10, -R27 ;  /* 0x0000000a15ad7c23 */ /* 0x000fe2000801081b */
[----:B---3--:R-:W-:-:S02]  /*3460*/  FSEL R50, R53, -INF , P1 ;  /* 0xff80000035327808 */ /* 0x008fc40000800000 */
[----:B------:R-:W-:Y:S01]  /*3470*/  FMNMX.FTZ R51, R46, R51, !PT ;  /* 0x000000332e337209 */ /* 0x000fe20007810000 */
[----:B------:R-:W1:Y:S01]  /*3480*/  MUFU.TANH R61, R61 ;  /* 0x0000003d003d7308 */ /* 0x000e620000002400 */
[C---:B------:R-:W-:Y:S02]  /*3490*/  ISETP.GT.AND P1, PT, R39.reuse, 0x41, PT ;  /* 0x000000412700780c */ /* 0x040fe40003f24270 */
[----:B----4-:R-:W-:Y:S02]  /*34a0*/  FSEL R42, R56, -INF , P2 ;  /* 0xff800000382a7808 */ /* 0x010fe40001000000 */
[----:B------:R-:W-:Y:S02]  /*34b0*/  FMNMX.FTZ R53, R50, R51, !PT ;  /* 0x0000003332357209 */ /* 0x000fe40007810000 */
[----:B------:R-:W-:Y:S01]  /*34c0*/  ISETP.GT.AND P2, PT, R39, 0x48, PT ;  /* 0x000000482700780c */ /* 0x000fe20003f44270 */
[----:B------:R-:W2:Y:S01]  /*34d0*/  MUFU.TANH R64, R64 ;  /* 0x0000004000407308 */ /* 0x000ea20000002400 */
[----:B0-----:R-:W-:Y:S01]  /*34e0*/  FSEL R51, R57, -INF , P1 ;  /* 0xff80000039337808 */ /* 0x001fe20000800000 */
[----:B------:R-:W-:Y:S01]  /*34f0*/  FFMA.FTZ R57, R38, UR10, -R27 ;  /* 0x0000000a26397c23 */ /* 0x000fe2000801081b */
[----:B------:R-:W-:-:S02]  /*3500*/  FMNMX.FTZ R52, R42, R53, !PT ;  /* 0x000000352a347209 */ /* 0x000fc40007810000 */
[----:B------:R-:W-:Y:S02]  /*3510*/  ISETP.GT.AND P1, PT, R39, 0x49, PT ;  /* 0x000000492700780c */ /* 0x000fe40003f24270 */
[----:B------:R-:W-:Y:S01]  /*3520*/  FMNMX.FTZ R53, R51, R52, !PT ;  /* 0x0000003433357209 */ /* 0x000fe20007810000 */
[----:B------:R-:W0:Y:S01]  /*3530*/  MUFU.TANH R65, R65 ;  /* 0x0000004100417308 */ /* 0x000e220000002400 */
[----:B-1----:R-:W-:Y:S02]  /*3540*/  FSEL R52, R61, -INF , P1 ;  /* 0xff8000003d347808 */ /* 0x002fe40000800000 */
[----:B------:R-:W-:-:S05]  /*3550*/  ISETP.GT.AND P1, PT, R39, 0x51, PT ;  /* 0x000000512700780c */ /* 0x000fca0003f24270 */
[----:B------:R1:W-:Y:S08]  /*3560*/  MUFU.EX2 R28, R54 ;  /* 0x00000036001c7308 */ /* 0x0003f00000000800 */
[----:B------:R-:W3:Y:S01]  /*3570*/  MUFU.TANH R68, R68 ;  /* 0x0000004400447308 */ /* 0x000ee20000002400 */
[----:B-1----:R-:W-:Y:S01]  /*3580*/  FFMA.FTZ R54, R40, UR10, -R27 ;  /* 0x0000000a28367c23 */ /* 0x002fe2000801081b */
[----:B------:R-:W-:-:S02]  /*3590*/  FSEL R40, R60, -INF , P2 ;  /* 0xff8000003c287808 */ /* 0x000fc40001000000 */
[C---:B------:R-:W-:Y:S02]  /*35a0*/  ISETP.GT.AND P2, PT, R39.reuse, 0x50, PT ;  /* 0x000000502700780c */ /* 0x040fe40003f44270 */
[----:B------:R-:W-:Y:S02]  /*35b0*/  FMNMX.FTZ R53, R40, R53, !PT ;  /* 0x0000003528357209 */ /* 0x000fe40007810000 */
[----:B------:R-:W1:Y:S01]  /*35c0*/  MUFU.TANH R69, R69 ;  /* 0x0000004500457308 */ /* 0x000e620000002400 */
[----:B--2---:R-:W-:Y:S02]  /*35d0*/  FSEL R38, R64, -INF , P2 ;  /* 0xff80000040267808 */ /* 0x004fe40001000000 */
[----:B------:R-:W-:Y:S02]  /*35e0*/  FMNMX.FTZ R55, R52, R53, !PT ;  /* 0x0000003534377209 */ /* 0x000fe40007810000 */
[----:B------:R-:W-:Y:S02]  /*35f0*/  ISETP.GT.AND P2, PT, R39, 0x58, PT ;  /* 0x000000582700780c */ /* 0x000fe40003f44270 */
[----:B0-----:R-:W-:Y:S01]  /*3600*/  FSEL R53, R65, -INF , P1 ;  /* 0xff80000041357808 */ /* 0x001fe20000800000 */
[----:B------:R0:W-:Y:S01]  /*3610*/  MUFU.EX2 R56, R54 ;  /* 0x0000003600387308 */ /* 0x0001e20000000800 */
[----:B------:R-:W-:-:S02]  /*3620*/  ISETP.GT.AND P1, PT, R39, 0x59, PT ;  /* 0x000000592700780c */ /* 0x000fc40003f24270 */
[----:B---3--:R-:W-:-:S05]  /*3630*/  FSEL R35, R68, -INF , P2 ;  /* 0xff80000044237808 */ /* 0x008fca0001000000 */
[----:B------:R2:W-:Y:S01]  /*3640*/  MUFU.EX2 R161, R32 ;  /* 0x0000002000a17308 */ /* 0x0005e20000000800 */
[----:B0-----:R-:W-:Y:S01]  /*3650*/  FMNMX.FTZ R54, R38, R55, !PT ;  /* 0x0000003726367209 */ /* 0x001fe20007810000 */
[--C-:B------:R-:W-:Y:S01]  /*3660*/  FFMA.FTZ R55, R29, UR10, -R27.reuse ;  /* 0x0000000a1d377c23 */ /* 0x100fe2000801081b */
[----:B-1----:R-:W-:Y:S01]  /*3670*/  FSEL R39, R69, -INF , P1 ;  /* 0xff80000045277808 */ /* 0x002fe20000800000 */
[----:B------:R-:W-:Y:S01]  /*3680*/  FFMA.FTZ R27, R3, UR10, -R27 ;  /* 0x0000000a031b7c23 */ /* 0x000fe2000801081b */
[----:B------:R-:W-:-:S03]  /*3690*/  FMNMX.FTZ R54, R53, R54, !PT ;  /* 0x0000003635367209 */ /* 0x000fc60007810000 */
[----:B------:R0:W-:Y:S01]  /*36a0*/  MUFU.EX2 R62, R5 ;  /* 0x00000005003e7308 */ /* 0x0001e20000000800 */
[----:B------:R-:W-:-:S04]  /*36b0*/  FMNMX.FTZ R54, R35, R54, !PT ;  /* 0x0000003623367209 */ /* 0x000fc80007810000 */
[----:B------:R-:W-:-:S03]  /*36c0*/  FMNMX.FTZ R54, R39, R54, !PT ;  /* 0x0000003627367209 */ /* 0x000fc60007810000 */
[----:B------:R-:W1:Y:S02]  /*36d0*/  MUFU.EX2 R153, R153 ;  /* 0x0000009900997308 */ /* 0x000e640000000800 */
[----:B------:R-:W3:Y:S06]  /*36e0*/  SHFL.BFLY PT, R29, R54, 0x2, 0x1f ;  /* 0x0c401f00361d7f89 */ /* 0x000eec00000e0000 */
[----:B------:R-:W4:Y:S08]  /*36f0*/  MUFU.EX2 R155, R155 ;  /* 0x0000009b009b7308 */ /* 0x000f300000000800 */
[----:B------:R-:W5:Y:S08]  /*3700*/  MUFU.EX2 R30, R30 ;  /* 0x0000001e001e7308 */ /* 0x000f700000000800 */
[----:B------:R-:W-:Y:S01]  /*3710*/  MUFU.EX2 R157, R157 ;  /* 0x0000009d009d7308 */ /* 0x000fe20000000800 */
[----:B---3--:R-:W-:-:S05]  /*3720*/  FMNMX.FTZ R29, R54, R29, !PT ;  /* 0x0000001d361d7209 */ /* 0x008fca0007810000 */
[----:B--2---:R-:W0:Y:S02]  /*3730*/  SHFL.BFLY PT, R32, R29, 0x1, 0x1f ;  /* 0x0c201f001d207f89 */ /* 0x004e2400000e0000 */
[----:B------:R-:W-:Y:S08]  /*3740*/  MUFU.EX2 R57, R57 ;  /* 0x0000003900397308 */ /* 0x000ff00000000800 */
[----:B------:R-:W2:Y:S08]  /*3750*/  MUFU.EX2 R58, R58 ;  /* 0x0000003a003a7308 */ /* 0x000eb00000000800 */
[----:B------:R-:W-:Y:S01]  /*3760*/  MUFU.EX2 R60, R55 ;  /* 0x00000037003c7308 */ /* 0x000fe20000000800 */
[----:B0-----:R-:W-:Y:S01]  /*3770*/  FMNMX.FTZ R5, R29, R32, !PT ;  /* 0x000000201d057209 */ /* 0x001fe20007810000 */
[----:B-1----:R-:W-:-:S06]  /*3780*/  FADD.FTZ R32, R153, R28 ;  /* 0x0000001c99207221 */ /* 0x002fcc0000010000 */
[----:B------:R-:W-:Y:S01]  /*3790*/  MUFU.EX2 R59, R59 ;  /* 0x0000003b003b7308 */ /* 0x000fe20000000800 */
[----:B------:R-:W-:Y:S01]  /*37a0*/  F2FP.F16.F32.PACK_AB R153, R28, R153 ;  /* 0x000000991c99723e */ /* 0x000fe200000000ff */
[C---:B------:R-:W-:Y:S01]  /*37b0*/  FMUL.FTZ R11, R5.reuse, UR10 ;  /* 0x0000000a050b7c20 */ /* 0x040fe20008410000 */
[----:B------:R-:W-:Y:S01]  /*37c0*/  FSETP.NEU.FTZ.AND P1, PT, R5, -INF , PT ;  /* 0xff8000000500780b */ /* 0x000fe20003f3d000 */
[----:B----4-:R-:W-:Y:S01]  /*37d0*/  FADD.FTZ R13, R155, R32 ;  /* 0x000000209b0d7221 */ /* 0x010fe20000010000 */
[C---:B-----5:R-:W-:Y:S02]  /*37e0*/  F2FP.F16.F32.PACK_AB R155, R30.reuse, R155 ;  /* 0x0000009b1e9b723e */ /* 0x060fe400000000ff */
[----:B------:R-:W-:Y:S01]  /*37f0*/  FSEL R24, R11, RZ, P1 ;  /* 0x000000ff0b187208 */ /* 0x000fe20000800000 */
[----:B------:R-:W-:Y:S01]  /*3800*/  FADD.FTZ R32, R30, R13 ;  /* 0x0000000d1e207221 */ /* 0x000fe20000010000 */
[----:B------:R-:W-:Y:S01]  /*3810*/  MUFU.EX2 R165, R165 ;  /* 0x000000a500a57308 */ /* 0x000fe20000000800 */
[----:B--2---:R-:W-:-:S02]  /*3820*/  F2FP.F16.F32.PACK_AB R159, R58, R57 ;  /* 0x000000393a9f723e */ /* 0x004fc400000000ff */
        /* <DEDUP_REMOVED lines=11> */
[----:B------:R-:W-:Y:S01]  /*38e0*/  FFMA.FTZ R45, R45, UR10, -R24 ;  /* 0x0000000a2d2d7c23 */ /* 0x000fe20008010818 */
[----:B------:R-:W-:Y:S01]  /*38f0*/  FADD.FTZ R13, R157, R32 ;  /* 0x000000209d0d7221 */ /* 0x000fe20000010000 */
        /* <DEDUP_REMOVED lines=14> */
[----:B------:R-:W-:Y:S01]  /*39e0*/  FFMA.FTZ R24, R39, UR10, -R24 ;  /* 0x0000000a27187c23 */ /* 0x000fe20008010818 */
[----:B------:R-:W-:-:S02]  /*39f0*/  F2FP.F16.F32.PACK_AB R157, R56, R157 ;  /* 0x0000009d389d723e */ /* 0x000fc400000000ff */
[----:B------:R-:W2:Y:S01]  /*3a00*/  MUFU.EX2 R154, R43 ;  /* 0x0000002b009a7308 */ /* 0x000ea20000000800 */
[----:B0-----:R-:W-:Y:S01]  /*3a10*/  FADD.FTZ R26, R72, R73 ;  /* 0x00000049481a7221 */ /* 0x001fe20000010000 */
[----:B------:R-:W-:Y:S02]  /*3a20*/  F2FP.F16.F32.PACK_AB R163, R62, R59 ;  /* 0x0000003b3ea3723e */ /* 0x000fe400000000ff */
[----:B------:R-:W-:-:S04]  /*3a30*/  F2FP.F16.F32.PACK_AB R152, R73, R72 ;  /* 0x000000484998723e */ /* 0x000fc800000000ff */
[----:B------:R-:W0:Y:S01]  /*3a40*/  MUFU.EX2 R31, R31 ;  /* 0x0000001f001f7308 */ /* 0x000e220000000800 */
[----:B-1----:R-:W-:-:S07]  /*3a50*/  FADD.FTZ R3, R41, R26 ;  /* 0x0000001a29037221 */ /* 0x002fce0000010000 */
[----:B------:R-:W1:Y:S01]  /*3a60*/  MUFU.EX2 R44, R44 ;  /* 0x0000002c002c7308 */ /* 0x000e620000000800 */
[C---:B--2---:R-:W-:Y:S01]  /*3a70*/  FADD.FTZ R26, R154.reuse, R3 ;  /* 0x000000039a1a7221 */ /* 0x044fe20000010000 */
        /* <DEDUP_REMOVED lines=8> */
[----:B--2---:R-:W-:Y:S01]  /*3b00*/  FADD.FTZ R32, R34, R3 ;  /* 0x0000000322207221 */ /* 0x004fe20000010000 */
[----:B------:R-:W-:-:S04]  /*3b10*/  FADD.FTZ R3, R57, R26 ;  /* 0x0000001a39037221 */ /* 0x000fc80000010000 */
[----:B------:R-:W-:Y:S02]  /*3b20*/  FADD.FTZ R26, R58, R3 ;  /* 0x000000033a1a7221 */ /* 0x000fe40000010000 */
[----:B------:R-:W2:Y:S01]  /*3b30*/  MUFU.EX2 R36, R36 ;  /* 0x0000002400247308 */ /* 0x000ea20000000800 */
[----:B0-----:R-:W-:Y:S01]  /*3b40*/  FADD.FTZ R32, R33, R32 ;  /* 0x0000002021207221 */ /* 0x001fe20000010000 */
[----:B------:R-:W-:Y:S01]  /*3b50*/  FADD.FTZ R15, R161, R26 ;  /* 0x0000001aa10f7221 */ /* 0x000fe20000010000 */
[C---:B------:R-:W-:Y:S02]  /*3b60*/  F2FP.F16.F32.PACK_AB R161, R60.reuse, R161 ;  /* 0x000000a13ca1723e */ /* 0x040fe400000000ff */
[----:B------:R-:W-:Y:S01]  /*3b70*/  F2FP.F16.F32.PACK_AB R158, R33, R34 ;  /* 0x00000022219e723e */ /* 0x000fe200000000ff */
[----:B------:R-:W-:Y:S02]  /*3b80*/  FADD.FTZ R28, R60, R15 ;  /* 0x0000000f3c1c7221 */ /* 0x000fe40000010000 */
[----:B------:R-:W0:Y:S01]  /*3b90*/  MUFU.EX2 R45, R45 ;  /* 0x0000002d002d7308 */ /* 0x000e220000000800 */
[----:B-1----:R-:W-:Y:S01]  /*3ba0*/  FADD.FTZ R13, R37, R32 ;  /* 0x00000020250d7221 */ /* 0x002fe20000010000 */
[----:B------:R-:W-:-:S06]  /*3bb0*/  FADD.FTZ R15, R59, R28 ;  /* 0x0000001c3b0f7221 */ /* 0x000fcc0000010000 */
        /* <DEDUP_REMOVED lines=11> */
[----:B------:R-:W-:-:S06]  /*3c70*/  FADD.FTZ R13, R165, R26 ;  /* 0x0000001aa50d7221 */ /* 0x000fcc0000010000 */
        /* <DEDUP_REMOVED lines=49> */
[----:B-1----:R-:W-:-:S04]  /*3f90*/  FADD.FTZ R3, R35, R10 ;  /* 0x0000000a23037221 */ /* 0x002fc80000010000 */
[C---:B--2---:R-:W-:Y:S01]  /*3fa0*/  FADD.FTZ R3, R24.reuse, R3 ;  /* 0x0000000318037221 */ /* 0x044fe20000010000 */
[----:B------:R-:W-:Y:S01]  /*3fb0*/  F2FP.F16.F32.PACK_AB R174, R24, R35 ;  /* 0x0000002318ae723e */ /* 0x000fe200000000ff */
[C---:B0-----:R-:W-:Y:S01]  /*3fc0*/  FADD.FTZ R4, R26.reuse, R11 ;  /* 0x0000000b1a047221 */ /* 0x041fe20000010000 */
[----:B------:R-:W-:Y:S01]  /*3fd0*/  F2FP.F16.F32.PACK_AB R175, R26, R175 ;  /* 0x000000af1aaf723e */ /* 0x000fe200000000ff */
[----:B------:R-:W-:Y:S06]  /*3fe0*/  @!P0 BRA `(.L_x_4923) ;  /* 0x0000000000048947 */ /* 0x000fec0003800000 */
[----:B------:R-:W-:Y:S01]  /*3ff0*/  BPT.TRAP 0x1 ;  /* 0x000000040000795c */ /* 0x000fe20000300000 */
.L_x_4923:
[----:B------:R0:W1:Y:S01]  /*4000*/  SYNCS.PHASECHK.TRANS64.TRYWAIT P1, [UR22+0x22850], R9 ;  /* 0x02285009ff0075a7 */ /* 0x0000620008020156 */
[----:B------:R-:W-:Y:S05]  /*4010*/  @!P0 BRA `(.L_x_4924) ;  /* 0x0000000000048947 */ /* 0x000fea0003800000 */
[----:B------:R-:W-:Y:S01]  /*4020*/  BPT.TRAP 0x1 ;  /* 0x000000040000795c */ /* 0x000fe20000300000 */
.L_x_4924:
[----:B-1----:R-:W-:Y:S05]  /*4030*/  @P1 BRA `(.L_x_4925) ;  /* 0x0000000000081947 */ /* 0x002fea0003800000 */
[----:B------:R-:W1:Y:S02]  /*4040*/  SYNCS.PHASECHK.TRANS64.TRYWAIT P1, [UR22+0x22850], R9 ;  /* 0x02285009ff0075a7 */ /* 0x000e640008020156 */
[----:B-1----:R-:W-:Y:S05]  /*4050*/  @!P1 BRA `(.L_x_4926) ;  /* 0x0000010400d49947 */ /* 0x002fea0003800000 */
.L_x_4925:
        /* <DEDUP_REMOVED lines=44> */
.L_x_4927:
[----:B------:R-:W-:Y:S01]  /*4320*/  UISETP.NE.AND UP0, UPT, UR50, URZ, UPT ;  /* 0x0000003f3200728c */ /* 0x000fe2000bf05270 */
[----:B------:R-:W2:Y:S01]  /*4330*/  S2UR UR14, SR_CgaCtaId ;  /* 0x00000000000e79c3 */ /* 0x000ea20000008800 */
[----:B------:R-:W-:Y:S01]  /*4340*/  UMOV UR11, UR42 ;  /* 0x0000002a000b7c82 */ /* 0x000fe20008000000 */
[----:B------:R-:W-:Y:S02]  /*4350*/  UIADD3 UR26, UR51, -0x2, URZ ;  /* 0xfffffffe331a7890 */ /* 0x000fe4000fffe03f */
[----:B------:R-:W-:-:S06]  /*4360*/  UIADD3 UR22, UR22, 0x22860, URZ ;  /* 0x0002286016167890 */ /* 0x000fcc000fffe03f */
[----:B------:R-:W-:Y:S01]  /*4370*/  @UP0 ULDC UR6, c[0x0][0x44c] ;  /* 0x0001130000060ab9 */ /* 0x000fe20000000800 */
[----:B------:R-:W-:Y:S01]  /*4380*/  @UP0 ULDC UR15, c[0x0][0x450] ;  /* 0x00011400000f0ab9 */ /* 0x000fe20000000800 */
[----:B------:R-:W-:-:S04]  /*4390*/  UIMAD.WIDE.U32 UR6, UR42, UR6, URZ ;  /* 0x000000062a0672a5 */ /* 0x000fc8000f8e003f */
[----:B------:R-:W-:-:S04]  /*43a0*/  @UP0 USHF.R.U32.HI UR11, URZ, UR15, UR7 ;  /* 0x0000000f3f0b0299 */ /* 0x000fc80008011607 */
[----:B------:R-:W-:-:S04]  /*43b0*/  UIADD3 UR6, UR11, UR48, -UR49 ;  /* 0x000000300b067290 */ /* 0x000fc8000fffe831 */
[----:B------:R-:W-:Y:S02]  /*43c0*/  UIMAD.WIDE UR6, UR6, 0x2aaaaaab, URZ ;  /* 0x2aaaaaab060678a5 */ /* 0x000fe4000f8e023f */
[----:B--2---:R-:W-:Y:S02]  /*43d0*/  UPRMT UR22, UR14, 0x654, UR22 ;  /* 0x000006540e167896 */ /* 0x004fe40008000016 */
[----:B------:R-:W-:-:S04]  /*43e0*/  USHF.R.U32.HI UR6, URZ, 0x1f, UR7 ;  /* 0x0000001f3f067899 */ /* 0x000fc80008011607 */
[----:B------:R-:W-:-:S03]  /*43f0*/  ULEA.HI.SX32 UR6, UR7, UR6, 0x1c ;  /* 0x0000000607067291 */ /* 0x000fc6000f8fe23f */
[----:B------:R-:W-:Y:S01]  /*4400*/  SYNCS.ARRIVE.TRANS64.RED.A1T0 RZ, [UR22], RZ ;  /* 0x000000ffffff79a7 */ /* 0x000fe20008100416 */
[----:B------:R-:W-:-:S04]  /*4410*/  UISETP.LT.AND UP0, UPT, UR45, UR6, UPT ;  /* 0x000000062d00728c */ /* 0x000fc8000bf01270 */
[----:B------:R-:W-:-:S04]  /*4420*/  USEL UR25, UR45, UR6, !UP0 ;  /* 0x000000062d197287 */ /* 0x000fc8000c000000 */
[----:B------:R-:W-:-:S06]  /*4430*/  UISETP.GE.AND UP0, UPT, UR26, UR25, UPT ;  /* 0x000000191a00728c */ /* 0x000fcc000bf06270 */
[----:B------:R-:W-:-:S13]  /*4440*/  PLOP3.LUT P1, PT, PT, PT, UP0, 0x80, 0x0 ;  /* 0x000000000000781c */ /* 0x000fda0003f2f008 */
[----:B------:R-:W-:Y:S05]  /*4450*/  @!P1 BRA `(.L_x_4928) ;  /* 0x0000002800bc9947 */ /* 0x000fea0003800000 */
[----:B01----:R-:W-:Y:S01]  /*4460*/  IMAD.MOV.U32 R9, RZ, RZ, R6 ;  /* 0x000000ffff097224 */ /* 0x003fe200078e0006 */
[----:B------:R-:W-:Y:S01]  /*4470*/  ULDC UR22, c[0x0][0x9d8] ;  /* 0x0002760000167ab9 */ /* 0x000fe20000000800 */
[----:B------:R-:W-:Y:S01]  /*4480*/  IMAD.MOV.U32 R8, RZ, RZ, R5 ;  /* 0x000000ffff087224 */ /* 0x000fe200078e0005 */
[----:B------:R-:W-:-:S06]  /*4490*/  ULDC UR27, c[0x0][0x988] ;  /* 0x00026200001b7ab9 */ /* 0x000fcc0000000800 */
.L_x_4939:
[----:B------:R-:W-:-:S04]  /*44a0*/  UIADD3 UR37, UR37, 0x1, URZ ;  /* 0x0000000125257890 */ /* 0x000fc8000fffe03f */
[----:B------:R-:W-:-:S04]  /*44b0*/  UISETP.NE.AND UP0, UPT, UR37, 0x2, UPT ;  /* 0x000000022500788c */ /* 0x000fc8000bf05270 */
[----:B------:R-:W-:Y:S02]  /*44c0*/  USEL UR6, URZ, 0x1, UP0 ;  /* 0x000000013f067887 */ /* 0x000fe40008000000 */
[----:B------:R-:W-:Y:S02]  /*44d0*/  USEL UR37, UR37, URZ, UP0 ;  /* 0x0000003f25257287 */ /* 0x000fe40008000000 */
[----:B------:R-:W-:Y:S01]  /*44e0*/  ULOP3.LUT UR36, UR36, UR6, URZ, 0x3c, !UPT ;  /* 0x0000000624247292 */ /* 0x000fe2000f8e3c3f */
[----:B------:R-:W-:Y:S11]  /*44f0*/  @!P0 BRA `(.L_x_4929) ;  /* 0x0000000000048947 */ /* 0x000ff60003800000 */
[----:B------:R-:W-:Y:S01]  /*4500*/  BPT.TRAP 0x1 ;  /* 0x000000040000795c */ /* 0x000fe20000300000 */
.L_x_4929:
        /* <DEDUP_REMOVED lines=9> */
.L_x_4930:
[----:B-1----:R-:W-:Y:S05]  /*45a0*/  @P1 BRA `(.L_x_4931) ;  /* 0x0000000000081947 */ /* 0x002fea0003800000 */
[----:B------:R-:W1:Y:S02]  /*45b0*/  SYNCS.PHASECHK.TRANS64.TRYWAIT P1, [UR23+0x22830], R7 ;  /* 0x02283007ff0075a7 */ /* 0x000e640008020157 */
[----:B-1----:R-:W-:Y:S05]  /*45c0*/  @!P1 BRA `(.L_x_4932) ;  /* 0x0000010000909947 */ /* 0x002fea0003800000 */
.L_x_4931:
        /* <DEDUP_REMOVED lines=26> */
.L_x_4933:
[----:B------:R-:W-:Y:S01]  /*4770*/  UISETP.NE.AND UP0, UPT, UR50, URZ, UPT ;  /* 0x0000003f3200728c */ /* 0x000fe2000bf05270 */
[----:B------:R-:W-:Y:S01]  /*4780*/  FMUL.FTZ R14, R161, UR22 ;  /* 0x00000016a10e7c20 */ /* 0x000fe20008410000 */
[----:B------:R-:W-:Y:S02]  /*4790*/  VIADD R161, R16, UR42 ;  /* 0x0000002a10a17c36 */ /* 0x000fe40008000000 */
[----:B------:R-:W-:Y:S01]  /*47a0*/  FMUL.FTZ R6, R153, UR22 ;  /* 0x0000001699067c20 */ /* 0x000fe20008410000 */
[----:B------:R-:W-:Y:S01]  /*47b0*/  FMUL.FTZ R15, R164, UR22 ;  /* 0x00000016a40f7c20 */ /* 0x000fe20008410000 */
[----:B------:R-:W-:Y:S01]  /*47c0*/  UIMAD UR6, UR26, -0x60, URZ ;  /* 0xffffffa01a0678a4 */ /* 0x000fe2000f8e023f */
[----:B------:R-:W-:Y:S01]  /*47d0*/  PLOP3.LUT P1, PT, PT, PT, UP0, 0x80, 0x0 ;  /* 0x000000000000781c */ /* 0x000fe20003f2f008 */
[----:B------:R-:W-:Y:S01]  /*47e0*/  FMUL.FTZ R11, R156, UR22 ;  /* 0x000000169c0b7c20 */ /* 0x000fe20008410000 */
[----:B------:R-:W-:Y:S01]  /*47f0*/  PLOP3.LUT P2, PT, PT, PT, UP0, 0x80, 0x0 ;  /* 0x000000000000781c */ /* 0x000fe20003f4f008 */
[----:B------:R-:W-:Y:S01]  /*4800*/  FMUL.FTZ R5, R152, UR22 ;  /* 0x0000001698057c20 */ /* 0x000fe20008410000 */
[----:B------:R-:W-:Y:S01]  /*4810*/  FMUL.FTZ R13, R160, UR22 ;  /* 0x00000016a00d7c20 */ /* 0x000fe20008410000 */
[----:B------:R-:W-:Y:S01]  /*4820*/  @UP0 ULDC UR7, c[0x0][0x44c] ;  /* 0x0001130000070ab9 */ /* 0x000fe20000000800 */
[----:B------:R-:W-:-:S02]  /*4830*/  IMAD.U32 R156, RZ, RZ, UR6 ;  /* 0x00000006ff9c7e24 */ /* 0x000fc4000f8e00ff */
[----:B------:R-:W-:Y:S01]  /*4840*/  FMUL.FTZ R12, R157, UR22 ;  /* 0x000000169d0c7c20 */ /* 0x000fe20008410000 */
[----:B------:R-:W-:Y:S01]  /*4850*/  IMAD.U32 R157, RZ, RZ, UR49 ;  /* 0x00000031ff9d7e24 */ /* 0x000fe2000f8e00ff */
[----:B------:R-:W2:Y:S01]  /*4860*/  MUFU.TANH R5, R5 ;  /* 0x0000000500057308 */ /* 0x000ea20000002400 */
[----:B------:R-:W-:Y:S01]  /*4870*/  FMUL.FTZ R10, R154, UR22 ;  /* 0x000000169a0a7c20 */ /* 0x000fe20008410000 */
[----:B------:R-:W-:Y:S01]  /*4880*/  IADD3 R156, -R2, 0x1, R156 ;  /* 0x00000001029c7810 */ /* 0x000fe20007ffe19c */
[----:B------:R-:W-:Y:S01]  /*4890*/  FMUL.FTZ R154, R173, UR22 ;  /* 0x00000016ad9a7c20 */ /* 0x000fe20008410000 */
[----:B------:R-:W-:Y:S01]  /*48a0*/  @P1 IMAD.HI.U32 R153, R161, UR7, RZ ;  /* 0x00000007a1991c27 */ /* 0x000fe2000f8e00ff */
[----:B------:R-:W-:Y:S01]  /*48b0*/  @UP0 ULDC UR7, c[0x0][0x450] ;  /* 0x0001140000070ab9 */ /* 0x000fe20000000800 */
[----:B------:R-:W-:Y:S02]  /*48c0*/  IADD3 R156, -R157, UR48, R156 ;  /* 0x000000309d9c7c10 */ /* 0x000fe4000fffe19c */
[----:B------:R-:W-:Y:S01]  /*48d0*/  FMUL.FTZ R155, R155, UR22 ;  /* 0x000000169b9b7c20 */ /* 0x000fe20008410000 */
[----:B------:R-:W3:Y:S01]  /*48e0*/  MUFU.TANH R13, R13 ;  /* 0x0000000d000d7308 */ /* 0x000ee20000002400 */
[----:B------:R-:W-:Y:S01]  /*48f0*/  @P2 SHF.R.U32.HI R161, RZ, UR7, R153 ;  /* 0x00000007ffa12c19 */ /* 0x000fe20008011699 */
[----:B------:R-:W-:Y:S01]  /*4900*/  FMUL.FTZ R153, R172, UR22 ;  /* 0x00000016ac997c20 */ /* 0x000fe20008410000 */
[----:B------:R-:W-:Y:S01]  /*4910*/  FMUL.FTZ R158, R158, UR22 ;  /* 0x000000169e9e7c20 */ /* 0x000fe20008410000 */
[----:B------:R-:W-:Y:S01]  /*4920*/  FMUL.FTZ R157, R176, UR22 ;  /* 0x00000016b09d7c20 */ /* 0x000fe20008410000 */
[----:B------:R-:W-:Y:S01]  /*4930*/  FMUL.FTZ R159, R159, UR22 ;  /* 0x000000169f9f7c20 */ /* 0x000fe20008410000 */
[----:B------:R-:W4:Y:S01]  /*4940*/  SHFL.IDX PT, R164, R161, RZ, 0x1c1f ;  /* 0x001c1fffa1a47589 */ /* 0x000f2200000e0000 */
[----:B------:R-:W-:Y:S01]  /*4950*/  FMUL.FTZ R162, R162, UR22 ;  /* 0x00000016a2a27c20 */ /* 0x000fe20008410000 */
[----:B------:R-:W5:Y:S01]  /*4960*/  MUFU.TANH R14, R14 ;  /* 0x0000000e000e7308 */ /* 0x000f620000002400 */
[----:B------:R-:W-:Y:S01]  /*4970*/  FMUL.FTZ R163, R163, UR22 ;  /* 0x00000016a3a37c20 */ /* 0x000fe20008410000 */
[----:B------:R-:W0:Y:S01]  /*4980*/  SHFL.IDX PT, R172, R161, 0x1, 0x1c1f ;  /* 0x003c1f00a1ac7f89 */ /* 0x000e2200000e0000 */
        /* <DEDUP_REMOVED lines=19> */
[----:B----4-:R-:W-:-:S02]  /*4ac0*/  IMAD.IADD R164, R156, 0x1, R164 ;  /* 0x000000019ca47824 */ /* 0x010fc400078e02a4 */
[----:B------:R-:W-:Y:S01]  /*4ad0*/  FMUL.FTZ R191, R191, UR22 ;  /* 0x00000016bfbf7c20 */ /* 0x000fe20008410000 */
[----:B------:R-:W4:Y:S01]  /*4ae0*/  MUFU.TANH R10, R10 ;  /* 0x0000000a000a7308 */ /* 0x000f220000002400 */
[----:B------:R-:W-:Y:S01]  /*4af0*/  FMUL.FTZ R152, R169, UR22 ;  /* 0x00000016a9987c20 */ /* 0x000fe20008410000 */
[----:B0-----:R-:W-:Y:S01]  /*4b00*/  IMAD.IADD R172, R156, 0x1, R172 ;  /* 0x000000019cac7824 */ /* 0x001fe200078e02ac */
[C---:B------:R-:W-:Y:S01]  /*4b10*/  ISETP.GT.AND P5, PT, R164.reuse, RZ, PT ;  /* 0x000000ffa400720c */ /* 0x040fe20003fa4270 */
[----:B------:R-:W-:Y:S01]  /*4b20*/  FMUL.FTZ R169, R181, UR22 ;  /* 0x00000016b5a97c20 */ /* 0x000fe20008410000 */
[----:B------:R-:W-:Y:S01]  /*4b30*/  ISETP.GT.AND P1, PT, R164, 0x10, PT ;  /* 0x00000010a400780c */ /* 0x000fe20003f24270 */
[----:B------:R-:W-:Y:S01]  /*4b40*/  FMUL.FTZ R194, R194, UR22 ;  /* 0x00000016c2c27c20 */ /* 0x000fe20008410000 */
[----:B------:R-:W-:Y:S01]  /*4b50*/  ISETP.GT.AND P6, PT, R164, 0x11, PT ;  /* 0x00000011a400780c */ /* 0x000fe20003fc4270 */
[----:B------:R-:W-:Y:S01]  /*4b60*/  MUFU.TANH R156, R162 ;  /* 0x000000a2009c7308 */ /* 0x000fe20000002400 */
[----:B--2---:R-:W-:Y:S01]  /*4b70*/  FSEL R161, R5, -INF , P5 ;  /* 0xff80000005a17808 */ /* 0x004fe20002800000 */
[----:B------:R-:W-:Y:S01]  /*4b80*/  FMUL.FTZ R195, R195, UR22 ;  /* 0x00000016c3c37c20 */ /* 0x000fe20008410000 */
[----:B---3--:R-:W-:Y:S01]  /*4b90*/  FSEL R13, R13, -INF , P1 ;  /* 0xff8000000d0d7808 */ /* 0x008fe20000800000 */
[----:B------:R-:W-:Y:S01]  /*4ba0*/  FMUL.FTZ R198, R198, UR22 ;  /* 0x00000016c6c67c20 */ /* 0x000fe20008410000 */
[----:B------:R-:W-:Y:S01]  /*4bb0*/  ISETP.GT.AND P1, PT, R164, 0x28, PT ;  /* 0x00000028a400780c */ /* 0x000fe20003f24270 */
[----:B------:R-:W-:Y:S01]  /*4bc0*/  FMUL.FTZ R173, R184, UR22 ;  /* 0x00000016b8ad7c20 */ /* 0x000fe20008410000 */
[----:B-----5:R-:W-:Y:S01]  /*4bd0*/  FSEL R14, R14, -INF , P6 ;  /* 0xff8000000e0e7808 */ /* 0x020fe20003000000 */
[----:B------:R-:W0:Y:S01]  /*4be0*/  MUFU.TANH R5, R155 ;  /* 0x0000009b00057308 */ /* 0x000e220000002400 */
[----:B------:R-:W-:Y:S01]  /*4bf0*/  ISETP.GT.AND P6, PT, R164, 0x29, PT ;  /* 0x00000029a400780c */ /* 0x000fe20003fc4270 */
[----:B------:R-:W-:Y:S01]  /*4c00*/  FMUL.FTZ R199, R199, UR22 ;  /* 0x00000016c7c77c20 */ /* 0x000fe20008410000 */
[----:B-1----:R-:W-:Y:S01]  /*4c10*/  FSEL R176, R153, -INF , P1 ;  /* 0xff80000099b07808 */ /* 0x002fe20000800000 */
[----:B------:R-:W-:Y:S01]  /*4c20*/  UMOV UR10, UR27 ;  /* 0x0000001b000a7c82 */ /* 0x000fe20008000000 */
[----:B------:R-:W-:Y:S01]  /*4c30*/  FSEL R154, R154, -INF , P6 ;  /* 0xff8000009a9a7808 */ /* 0x000fe20003000000 */
[----:B------:R-:W-:Y:S01]  /*4c40*/  FMUL.FTZ R185, R185, UR22 ;  /* 0x00000016b9b97c20 */ /* 0x000fe20008410000 */
[----:B------:R-:W-:Y:S01]  /*4c50*/  ISETP.GT.AND P6, PT, R172, RZ, PT ;  /* 0x000000ffac00720c */ /* 0x000fe20003fc4270 */
[----:B------:R-:W1:Y:S01]  /*4c60*/  MUFU.TANH R153, R158 ;  /* 0x0000009e00997308 */ /* 0x000e620000002400 */
[----:B------:R-:W-:Y:S01]  /*4c70*/  ISETP.GT.AND P4, PT, R164, 0x1, PT ;  /* 0x00000001a400780c */ /* 0x000fe20003f84270 */
[----:B------:R-:W-:Y:S01]  /*4c80*/  FMUL.FTZ R188, R188, UR22 ;  /* 0x00000016bcbc7c20 */ /* 0x000fe20008410000 */
[----:B----4-:R-:W-:Y:S01]  /*4c90*/  FSEL R10, R10, -INF , P6 ;  /* 0xff8000000a0a7808 */ /* 0x010fe20003000000 */
        /* <DEDUP_REMOVED lines=8> */
[----:B------:R-:W-:Y:S01]  /*4d20*/  UIADD3 UR6, UR23, 0x22840, URZ ;  /* 0x0002284017067890 */ /* 0x000fe2000fffe03f */
[----:B------:R-:W-:-:S02]  /*4d30*/  ISETP.GT.AND P2, PT, R164, 0x9, PT ;  /* 0x00000009a400780c */ /* 0x000fc40003f44270 */
[----:B------:R-:W-:Y:S01]  /*4d40*/  ISETP.GT.AND P5, PT, R164, 0x18, PT ;  /* 0x00000018a400780c */ /* 0x000fe20003fa4270 */
[----:B------:R-:W0:Y:S01]  /*4d50*/  MUFU.TANH R158, R163 ;  /* 0x000000a3009e7308 */ /* 0x000e220000002400 */
[----:B-1----:R-:W-:Y:S01]  /*4d60*/  FSEL R153, R153, -INF , P6 ;  /* 0xff80000099997808 */ /* 0x002fe20003000000 */
[----:B------:R-:W-:Y:S01]  /*4d70*/  UPRMT UR6, UR24, 0x654, UR6 ;  /* 0x0000065418067896 */ /* 0x000fe20008000006 */
[----:B------:R-:W-:Y:S02]  /*4d80*/  ISETP.GT.AND P6, PT, R172, 0x9, PT ;  /* 0x00000009ac00780c */ /* 0x000fe40003fc4270 */
[----:B------:R-:W-:-:S03]  /*4d90*/  ISETP.GT.AND P1, PT, R164, 0x40, PT ;  /* 0x00000040a400780c */ /* 0x000fc60003f24270 */
[----:B------:R-:W1:Y:S01]  /*4da0*/  MUFU.TANH R6, R6 ;  /* 0x0000000600067308 */ /* 0x000e620000002400 */
[----:B--2---:R-:W-:Y:S02]  /*4db0*/  FSEL R155, R155, -INF , P6 ;  /* 0xff8000009b9b7808 */ /* 0x004fe40003000000 */
[----:B------:R-:W-:Y:S01]  /*4dc0*/  ISETP.GT.AND P6, PT, R172, 0x10, PT ;  /* 0x00000010ac00780c */ /* 0x000fe20003fc4270 */
[----:B------:R-:W-:Y:S03]  /*4dd0*/  SYNCS.ARRIVE.TRANS64.RED.A1T0 RZ, [UR6], RZ ;  /* 0x000000ffffff79a7 */ /* 0x000fe60008100406 */
[----:B------:R-:W-:Y:S01]  /*4de0*/  FSEL R156, R156, -INF , P6 ;  /* 0xff8000009c9c7808 */ /* 0x000fe20003000000 */
[----:B------:R-:W2:Y:S01]  /*4df0*/  MUFU.TANH R159, R166 ;  /* 0x000000a6009f7308 */ /* 0x000ea20000002400 */
[----:B------:R-:W-:-:S04]  /*4e00*/  ISETP.GT.AND P6, PT, R172, 0x11, PT ;  /* 0x00000011ac00780c */ /* 0x000fc80003fc4270 */
[----:B0-----:R-:W-:Y:S02]  /*4e10*/  FSEL R158, R158, -INF , P6 ;  /* 0xff8000009e9e7808 */ /* 0x001fe40003000000 */
[----:B------:R-:W-:Y:S01]  /*4e20*/  ISETP.GT.AND P6, PT, R172, 0x18, PT ;  /* 0x00000018ac00780c */ /* 0x000fe20003fc4270 */
[----:B------:R-:W0:Y:S01]  /*4e30*/  MUFU.TANH R162, R167 ;  /* 0x000000a700a27308 */ /* 0x000e220000002400 */
[----:B-1----:R-:W-:Y:S02]  /*4e40*/  FSEL R165, R6, -INF , P4 ;  /* 0xff80000006a57808 */ /* 0x002fe40002000000 */
[----:B------:R-:W-:Y:S02]  /*4e50*/  FMNMX.FTZ R6, R10, R9, !PT ;  /* 0x000000090a067209 */ /* 0x000fe40007810000 */
[----:B------:R-:W-:Y:S02]  /*4e60*/  ISETP.GT.AND P4, PT, R164, 0x19, PT ;  /* 0x00000019a400780c */ /* 0x000fe40003f84270 */
[----:B------:R-:W-:Y:S01]  /*4e70*/  FMNMX.FTZ R6, R5, R6, !PT ;  /* 0x0000000605067209 */ /* 0x000fe20007810000 */
[----:B------:R-:W1:Y:S01]  /*4e80*/  MUFU.TANH R163, R170 ;  /* 0x000000aa00a37308 */ /* 0x000e620000002400 */
[----:B--2---:R-:W-:-:S02]  /*4e90*/  FSEL R159, R159, -INF , P6 ;  /* 0xff8000009f9f7808 */ /* 0x004fc40003000000 */
        /* <DEDUP_REMOVED lines=21> */
[C---:B------:R-:W-:Y:S02]  /*4ff0*/  ISETP.GT.AND P6, PT, R172.reuse, 0x30, PT ;  /* 0x00000030ac00780c */ /* 0x040fe40003fc4270 */
[----:B------:R-:W-:Y:S01]  /*5000*/  FMNMX.FTZ R6, R163, R6, !PT ;  /* 0x00000006a3067209 */ /* 0x000fe20007810000 */
[----:B------:R-:W1:Y:S01]  /*5010*/  MUFU.TANH R175, R182 ;  /* 0x000000b600af7308 */ /* 0x000e620000002400 */
[----:B--2---:R-:W-:Y:S02]  /*5020*/  FSEL R171, R171, -INF , P6 ;  /* 0xff800000abab7808 */ /* 0x004fe40003000000 */
[----:B------:R-:W-:-:S02]  /*5030*/  ISETP.GT.AND P6, PT, R172, 0x31, PT ;  /* 0x00000031ac00780c */ /* 0x000fc40003fc4270 */
        /* <DEDUP_REMOVED lines=11> */
[----:B------:R-:W-:Y:S02]  /*50f0*/  FMNMX.FTZ R6, R171, R6, !PT ;  /* 0x00000006ab067209 */ /* 0x000fe40007810000 */
[----:B------:R-:W-:Y:S02]  /*5100*/  ISETP.GT.AND P6, PT, R172, 0x40, PT ;  /* 0x00000040ac00780c */ /* 0x000fe40003fc4270 */
        /* <DEDUP_REMOVED lines=15> */
[----:B------:R-:W-:Y:S02]  /*5200*/  FMNMX.FTZ R6, R179, R6, !PT ;  /* 0x00000006b3067209 */ /* 0x000fe40007810000 */
[----:B------:R-:W-:Y:S02]  /*5210*/  ISETP.GT.AND P6, PT, R172, 0x50, PT ;  /* 0x00000050ac00780c */ /* 0x000fe40003fc4270 */
[----:B------:R-:W-:Y:S01]  /*5220*/  FMNMX.FTZ R6, R180, R6, !PT ;  /* 0x00000006b4067209 */ /* 0x000fe20007810000 */
[----:B------:R-:W0:Y:S01]  /*5230*/  MUFU.TANH R184, R198 ;  /* 0x000000c600b87308 */ /* 0x000e220000002400 */
[----:B-1----:R-:W-:Y:S02]  /*5240*/  FSEL R182, R182, -INF , P6 ;  /* 0xff800000b6b67808 */ /* 0x002fe40003000000 */
[----:B------:R-:W-:-:S02]  /*5250*/  ISETP.GT.AND P6, PT, R172, 0x51, PT ;  /* 0x00000051ac00780c */ /* 0x000fc40003fc4270 */
        /* <DEDUP_REMOVED lines=11> */
[----:B------:R-:W-:-:S04]  /*5310*/  FMNMX.FTZ R6, R184, R6, !PT ;  /* 0x00000006b8067209 */ /* 0x000fc80007810000 */
[----:B------:R-:W-:Y:S01]  /*5320*/  FMNMX.FTZ R6, R172, R6, !PT ;  /* 0x00000006ac067209 */ /* 0x000fe20007810000 */
[----:B------:R-:W1:Y:S01]  /*5330*/  MUFU.TANH R15, R15 ;  /* 0x0000000f000f7308 */ /* 0x000e620000002400 */
[----:B--2---:R-:W-:Y:S02]  /*5340*/  FSEL R11, R11, -INF , P3 ;  /* 0xff8000000b0b7808 */ /* 0x004fe40001800000 */
[----:B------:R-:W-:Y:S01]  /*5350*/  ISETP.GT.AND P3, PT, R164, 0x20, PT ;  /* 0x00000020a400780c */ /* 0x000fe20003f64270 */
[----:B------:R-:W2:Y:S04]  /*5360*/  SHFL.BFLY PT, R186, R6, 0x2, 0x1f ;  /* 0x0c401f0006ba7f89 */ /* 0x000ea800000e0000 */
[----:B------:R-:W3:Y:S01]  /*5370*/  MUFU.TANH R20, R20 ;  /* 0x0000001400147308 */ /* 0x000ee20000002400 */
[----:B0-----:R-:W-:-:S02]  /*5380*/  FSEL R12, R12, -INF , P2 ;  /* 0xff8000000c0c7808 */ /* 0x001fc40001000000 */
[----:B------:R-:W-:-:S05]  /*5390*/  ISETP.GT.AND P2, PT, R164, 0x21, PT ;  /* 0x00000021a400780c */ /* 0x000fca0003f44270 */
[----:B------:R-:W0:Y:S01]  /*53a0*/  MUFU.TANH R21, R21 ;  /* 0x0000001500157308 */ /* 0x000e220000002400 */
[----:B-1----:R-:W-:Y:S02]  /*53b0*/  FSEL R15, R15, -INF , P5 ;  /* 0xff8000000f0f7808 */ /* 0x002fe40002800000 */
[----:B------:R-:W-:-:S05]  /*53c0*/  ISETP.GT.AND P5, PT, R164, 0x30, PT ;  /* 0x00000030a400780c */ /* 0x000fca0003fa4270 */
[----:B------:R-:W1:Y:S01]  /*53d0*/  MUFU.TANH R152, R152 ;  /* 0x0000009800987308 */ /* 0x000e620000002400 */
[----:B---3--:R-:W-:Y:S02]  /*53e0*/  FSEL R20, R20, -INF , P4 ;  /* 0xff80000014147808 */ /* 0x008fe40002000000 */
[----:B------:R-:W-:Y:S02]  /*53f0*/  ISETP.GT.AND P4, PT, R164, 0x31, PT ;  /* 0x00000031a400780c */ /* 0x000fe40003f84270 */
[----:B--2---:R-:W-:-:S03]  /*5400*/  FMNMX.FTZ R6, R6, R186, !PT ;  /* 0x000000ba06067209 */ /* 0x004fc60007810000 */
[----:B------:R-:W2:Y:S01]  /*5410*/  MUFU.TANH R157, R157 ;  /* 0x0000009d009d7308 */ /* 0x000ea20000002400 */
[----:B0-----:R-:W-:Y:S01]  /*5420*/  FSEL R21, R21, -INF , P3 ;  /* 0xff80000015157808 */ /* 0x001fe20001800000 */
[----:B------:R-:W0:Y:S01]  /*5430*/  SHFL.BFLY PT, R186, R6, 0x1, 0x1f ;  /* 0x0c201f0006ba7f89 */ /* 0x000e2200000e0000 */
[----:B------:R-:W-:-:S05]  /*5440*/  ISETP.GT.AND P3, PT, R164, 0x38, PT ;  /* 0x00000038a400780c */ /* 0x000fca0003f64270 */
[----:B------:R-:W3:Y:S01]  /*5450*/  MUFU.TANH R160, R160 ;  /* 0x000000a000a07308 */ /* 0x000ee20000002400 */
[----:B-1----:R-:W-:Y:S02]  /*5460*/  FSEL R152, R152, -INF , P2 ;  /* 0xff80000098987808 */ /* 0x002fe40001000000 */
[----:B------:R-:W-:-:S05]  /*5470*/  ISETP.GT.AND P2, PT, R164, 0x39, PT ;  /* 0x00000039a400780c */ /* 0x000fca0003f44270 */
[----:B------:R-:W1:Y:S01]  /*5480*/  MUFU.TANH R168, R168 ;  /* 0x000000a800a87308 */ /* 0x000e620000002400 */
[----:B--2---:R-:W-:Y:S02]  /*5490*/  FSEL R157, R157, -INF , P5 ;  /* 0xff8000009d9d7808 */ /* 0x004fe40002800000 */
[----:B------:R-:W-:-:S05]  /*54a0*/  ISETP.GT.AND P5, PT, R164, 0x49, PT ;  /* 0x00000049a400780c */ /* 0x000fca0003fa4270 */
[----:B------:R-:W2:Y:S01]  /*54b0*/  MUFU.TANH R169, R169 ;  /* 0x000000a900a97308 */ /* 0x000ea20000002400 */
[----:B---3--:R-:W-:Y:S02]  /*54c0*/  FSEL R160, R160, -INF , P4 ;  /* 0xff800000a0a07808 */ /* 0x008fe40002000000 */
[----:B0-----:R-:W-:Y:S02]  /*54d0*/  FMNMX.FTZ R6, R6, R186, !PT ;  /* 0x000000ba06067209 */ /* 0x001fe40007810000 */
[----:B------:R-:W-:Y:S02]  /*54e0*/  ISETP.GT.AND P4, PT, R164, 0x50, PT ;  /* 0x00000050a400780c */ /* 0x000fe40003f84270 */
[C---:B------:R-:W-:Y:S01]  /*54f0*/  FSETP.NEU.FTZ.AND P6, PT, R6.reuse, -INF , PT ;  /* 0xff8000000600780b */ /* 0x040fe20003fdd000 */
[----:B------:R-:W-:Y:S01]  /*5500*/  FMUL.FTZ R187, R6, UR10 ;  /* 0x0000000a06bb7c20 */ /* 0x000fe20008410000 */
[----:B------:R-:W0:Y:S01]  /*5510*/  MUFU.TANH R173, R173 ;  /* 0x000000ad00ad7308 */ /* 0x000e220000002400 */
[----:B-1----:R-:W-:-:S02]  /*5520*/  FSEL R168, R168, -INF , P3 ;  /* 0xff800000a8a87808 */ /* 0x002fc40001800000 */
[----:B------:R-:W-:Y:S02]  /*5530*/  FSEL R186, R6, RZ, P6 ;  /* 0x000000ff06ba7208 */ /* 0x000fe40003000000 */
[----:B------:R-:W-:Y:S02]  /*5540*/  FSEL R187, R187, RZ, P6 ;  /* 0x000000ffbbbb7208 */ /* 0x000fe40003000000 */
[----:B------:R-:W-:Y:S01]  /*5550*/  ISETP.GT.AND P6, PT, R164, 0x41, PT ;  /* 0x00000041a400780c */ /* 0x000fe20003fc4270 */
[----:B------:R-:W-:Y:S01]  /*5560*/  FADD.FTZ R186, -R186, R9 ;  /* 0x00000009baba7221 */ /* 0x000fe20000010100 */
[----:B--2---:R-:W-:Y:S01]  /*5570*/  FSEL R169, R169, -INF , P2 ;  /* 0xff800000a9a97808 */ /* 0x004fe20001000000 */
[--C-:B------:R-:W-:Y:S01]  /*5580*/  FFMA.FTZ R10, R10, UR10, -R187.reuse ;  /* 0x0000000a0a0a7c23 */ /* 0x100fe200080108bb */
[----:B------:R1:W2:Y:S01]  /*5590*/  MUFU.TANH R9, R185 ;  /* 0x000000b900097308 */ /* 0x0002a20000002400 */
        /* <DEDUP_REMOVED lines=8> */
[--C-:B-1----:R-:W-:Y:S01]  /*5620*/  FFMA.FTZ R185, R153, UR10, -R187.reuse ;  /* 0x0000000a99b97c23 */ /* 0x102fe200080108bb */
        /* <DEDUP_REMOVED lines=15> */
[----:B-1----:R-:W-:Y:S01]  /*5720*/  FMUL.FTZ R10, R186, UR10 ;  /* 0x0000000aba0a7c20 */ /* 0x002fe20008410000 */
[--C-:B------:R-:W-:Y:S01]  /*5730*/  FFMA.FTZ R184, R184, UR10, -R187.reuse ;  /* 0x0000000ab8b87c23 */ /* 0x100fe200080108bb */
[----:B------:R-:W-:Y:S01]  /*5740*/  FFMA.FTZ R172, R172, UR10, -R187 ;  /* 0x0000000aacac7c23 */ /* 0x000fe200080108bb */
[----:B------:R-:W-:Y:S01]  /*5750*/  FMUL.FTZ R187, R193, UR22 ;  /* 0x00000016c1bb7c20 */ /* 0x000fe20008410000 */
[----:B0-----:R-:W-:-:S02]  /*5760*/  FSEL R173, R173, -INF , P1 ;  /* 0xff800000adad7808 */ /* 0x001fc40000800000 */
[----:B--2---:R-:W-:Y:S01]  /*5770*/  FSEL R9, R9, -INF , P6 ;  /* 0xff80000009097808 */ /* 0x004fe20003000000 */
[----:B------:R-:W0:Y:S01]  /*5780*/  MUFU.EX2 R10, R10 ;  /* 0x0000000a000a7308 */ /* 0x000e220000000800 */
[C---:B------:R-:W-:Y:S02]  /*5790*/  ISETP.GT.AND P6, PT, R164.reuse, 0x48, PT ;  /* 0x00000048a400780c */ /* 0x040fe40003fc4270 */
[C---:B------:R-:W-:Y:S02]  /*57a0*/  ISETP.GT.AND P3, PT, R164.reuse, 0x51, PT ;  /* 0x00000051a400780c */ /* 0x040fe40003f64270 */
[C---:B------:R-:W-:Y:S02]  /*57b0*/  ISETP.GT.AND P2, PT, R164.reuse, 0x58, PT ;  /* 0x00000058a400780c */ /* 0x040fe40003f44270 */
[----:B------:R-:W-:Y:S01]  /*57c0*/  ISETP.GT.AND P1, PT, R164, 0x59, PT ;  /* 0x00000059a400780c */ /* 0x000fe20003f24270 */
[----:B------:R-:W1:Y:S08]  /*57d0*/  MUFU.EX2 R155, R155 ;  /* 0x0000009b009b7308 */ /* 0x000e700000000800 */
[----:B------:R-:W2:Y:S01]  /*57e0*/  MUFU.TANH R187, R187 ;  /* 0x000000bb00bb7308 */ /* 0x000ea20000002400 */
[----:B0-----:R-:W-:Y:S01]  /*57f0*/  FFMA.FTZ R4, R10, R4, R153 ;  /* 0x000000040a047223 */ /* 0x001fe20000010099 */
[----:B------:R-:W-:Y:S01]  /*5800*/  F2FP.F16.F32.PACK_AB R153, R5, R153 ;  /* 0x000000990599723e */ /* 0x000fe200000000ff */
[-C--:B------:R-:W-:Y:S01]  /*5810*/  FMUL.FTZ R26, R26, R10.reuse ;  /* 0x0000000a1a1a7220 */ /* 0x080fe20000410000 */
[----:B------:R-:W-:Y:S01]  /*5820*/  FMUL.FTZ R27, R27, R10 ;  /* 0x0000000a1b1b7220 */ /* 0x000fe20000410000 */
[----:B------:R-:W-:Y:S01]  /*5830*/  FADD.FTZ R4, R5, R4 ;  /* 0x0000000405047221 */ /* 0x000fe20000010000 */
[----:B------:R-:W-:Y:S01]  /*5840*/  FMNMX.FTZ R5, R161, R8, !PT ;  /* 0x00000008a1057209 */ /* 0x000fe20007810000 */
[-C--:B------:R-:W-:Y:S01]  /*5850*/  FMUL.FTZ R30, R30, R10.reuse ;  /* 0x0000000a1e1e7220 */ /* 0x080fe20000410000 */
[----:B------:R-:W0:Y:S01]  /*5860*/  MUFU.EX2 R156, R156 ;  /* 0x0000009c009c7308 */ /* 0x000e220000000800 */
[----:B------:R-:W-:Y:S01]  /*5870*/  FADD.FTZ R4, R185, R4 ;  /* 0x00000004b9047221 */ /* 0x000fe20000010000 */
[----:B------:R-:W-:Y:S01]  /*5880*/  FMNMX.FTZ R5, R165, R5, !PT ;  /* 0x00000005a5057209 */ /* 0x000fe20007810000 */
[-C--:B------:R-:W-:Y:S01]  /*5890*/  FMUL.FTZ R31, R31, R10.reuse ;  /* 0x0000000a1f1f7220 */ /* 0x080fe20000410000 */
[-C--:B------:R-:W-:Y:S01]  /*58a0*/  FMUL.FTZ R34, R34, R10.reuse ;  /* 0x0000000a22227220 */ /* 0x080fe20000410000 */
[----:B-1----:R-:W-:Y:S01]  /*58b0*/  FADD.FTZ R4, R155, R4 ;  /* 0x000000049b047221 */ /* 0x002fe20000010000 */
[----:B------:R-:W-:Y:S01]  /*58c0*/  FMNMX.FTZ R5, R11, R5, !PT ;  /* 0x000000050b057209 */ /* 0x000fe20007810000 */
[-C--:B------:R-:W-:Y:S01]  /*58d0*/  FMUL.FTZ R35, R35, R10.reuse ;  /* 0x0000000a23237220 */ /* 0x080fe20000410000 */
[----:B------:R-:W-:Y:S01]  /*58e0*/  F2FP.F16.F32.PACK_AB R155, R155, R185 ;  /* 0x000000b99b9b723e */ /* 0x000fe200000000ff */
[----:B------:R-:W1:Y:S01]  /*58f0*/  MUFU.EX2 R158, R158 ;  /* 0x0000009e009e7308 */ /* 0x000e620000000800 */
[----:B------:R-:W-:Y:S01]  /*5900*/  FMNMX.FTZ R5, R12, R5, !PT ;  /* 0x000000050c057209 */ /* 0x000fe20007810000 */
[-C--:B------:R-:W-:Y:S01]  /*5910*/  FMUL.FTZ R38, R38, R10.reuse ;  /* 0x0000000a26267220 */ /* 0x080fe20000410000 */
[----:B--2---:R-:W-:Y:S01]  /*5920*/  FSEL R187, R187, -INF , P3 ;  /* 0xff800000bbbb7808 */ /* 0x004fe20001800000 */
[-C--:B------:R-:W-:Y:S01]  /*5930*/  FMUL.FTZ R39, R39, R10.reuse ;  /* 0x0000000a27277220 */ /* 0x080fe20000410000 */
[----:B------:R-:W-:Y:S01]  /*5940*/  FMNMX.FTZ R5, R13, R5, !PT ;  /* 0x000000050d057209 */ /* 0x000fe20007810000 */
[-C--:B------:R-:W-:Y:S01]  /*5950*/  FMUL.FTZ R42, R42, R10.reuse ;  /* 0x0000000a2a2a7220 */ /* 0x080fe20000410000 */
[-C--:B------:R-:W-:Y:S01]  /*5960*/  FMUL.FTZ R43, R43, R10.reuse ;  /* 0x0000000a2b2b7220 */ /* 0x080fe20000410000 */
[----:B0-----:R-:W-:Y:S01]  /*5970*/  FADD.FTZ R4, R156, R4 ;  /* 0x000000049c047221 */ /* 0x001fe20000010000 */
[----:B------:R-:W-:Y:S01]  /*5980*/  FMNMX.FTZ R5, R14, R5, !PT ;  /* 0x000000050e057209 */ /* 0x000fe20007810000 */
[----:B------:R-:W-:Y:S01]  /*5990*/  MUFU.EX2 R159, R159 ;  /* 0x0000009f009f7308 */ /* 0x000fe20000000800 */
[-C--:B------:R-:W-:Y:S01]  /*59a0*/  FMUL.FTZ R46, R46, R10.reuse ;  /* 0x0000000a2e2e7220 */ /* 0x080fe20000410000 */
[-C--:B------:R-:W-:Y:S01]  /*59b0*/  FMUL.FTZ R47, R47, R10.reuse ;  /* 0x0000000a2f2f7220 */ /* 0x080fe20000410000 */
[----:B------:R-:W-:Y:S01]  /*59c0*/  FMNMX.FTZ R5, R15, R5, !PT ;  /* 0x000000050f057209 */ /* 0x000fe20007810000 */
[-C--:B------:R-:W-:Y:S01]  /*59d0*/  FMUL.FTZ R50, R50, R10.reuse ;  /* 0x0000000a32327220 */ /* 0x080fe20000410000 */
[-C--:B------:R-:W-:Y:S01]  /*59e0*/  FMUL.FTZ R51, R51, R10.reuse ;  /* 0x0000000a33337220 */ /* 0x080fe20000410000 */
[-C--:B------:R-:W-:Y:S01]  /*59f0*/  FMUL.FTZ R54, R54, R10.reuse ;  /* 0x0000000a36367220 */ /* 0x080fe20000410000 */
[----:B------:R-:W-:Y:S01]  /*5a00*/  FMNMX.FTZ R185, R20, R5, !PT ;  /* 0x0000000514b97209 */ /* 0x000fe20007810000 */
[----:B------:R-:W-:Y:S01]  /*5a10*/  MUFU.EX2 R162, R162 ;  /* 0x000000a200a27308 */ /* 0x000fe20000000800 */
[----:B-1----:R-:W-:Y:S01]  /*5a20*/  FADD.FTZ R4, R158, R4 ;  /* 0x000000049e047221 */ /* 0x002fe20000010000 */
[-C--:B------:R-:W-:Y:S01]  /*5a30*/  FMUL.FTZ R55, R55, R10.reuse ;  /* 0x0000000a37377220 */ /* 0x080fe20000410000 */
[----:B------:R-:W-:Y:S01]  /*5a40*/  FMNMX.FTZ R185, R21, R185, !PT ;  /* 0x000000b915b97209 */ /* 0x000fe20007810000 */
[-C--:B------:R-:W-:Y:S01]  /*5a50*/  FMUL.FTZ R58, R58, R10.reuse ;  /* 0x0000000a3a3a7220 */ /* 0x080fe20000410000 */
[-C--:B------:R-:W-:Y:S01]  /*5a60*/  FMUL.FTZ R59, R59, R10.reuse ;  /* 0x0000000a3b3b7220 */ /* 0x080fe20000410000 */
[-C--:B------:R-:W-:Y:S01]  /*5a70*/  FMUL.FTZ R62, R62, R10.reuse ;  /* 0x0000000a3e3e7220 */ /* 0x080fe20000410000 */
[----:B------:R-:W-:Y:S01]  /*5a80*/  FMNMX.FTZ R185, R152, R185, !PT ;  /* 0x000000b998b97209 */ /* 0x000fe20007810000 */
[----:B------:R0:W1:Y:S01]  /*5a90*/  MUFU.TANH R5, R188 ;  /* 0x000000bc00057308 */ /* 0x0000620000002400 */
        /* <DEDUP_REMOVED lines=8> */
[----:B0-----:R-:W-:Y:S01]  /*5b20*/  FMUL.FTZ R188, R189, UR22 ;  /* 0x00000016bdbc7c20 */ /* 0x001fe20008410000 */
[----:B------:R-:W-:Y:S01]  /*5b30*/  FMUL.FTZ R74, R74, R10 ;  /* 0x0000000a4a4a7220 */ /* 0x000fe20000410000 */
[----:B------:R-:W-:Y:S01]  /*5b40*/  FMNMX.FTZ R186, R157, R186, !PT ;  /* 0x000000ba9dba7209 */ /* 0x000fe20007810000 */
[-C--:B------:R-:W-:Y:S01]  /*5b50*/  FMUL.FTZ R75, R75, R10.reuse ;  /* 0x0000000a4b4b7220 */ /* 0x080fe20000410000 */
[-C--:B------:R-:W-:Y:S01]  /*5b60*/  FMUL.FTZ R78, R78, R10.reuse ;  /* 0x0000000a4e4e7220 */ /* 0x080fe20000410000 */
[----:B------:R-:W-:Y:S01]  /*5b70*/  FMUL.FTZ R79, R79, R10 ;  /* 0x0000000a4f4f7220 */ /* 0x000fe20000410000 */
[----:B------:R-:W-:Y:S01]  /*5b80*/  FMNMX.FTZ R186, R160, R186, !PT ;  /* 0x000000baa0ba7209 */ /* 0x000fe20007810000 */
[----:B------:R-:W0:Y:S01]  /*5b90*/  MUFU.TANH R188, R188 ;  /* 0x000000bc00bc7308 */ /* 0x000e220000002400 */
[----:B-1----:R-:W-:Y:S01]  /*5ba0*/  FSEL R164, R5, -INF , P6 ;  /* 0xff80000005a47808 */ /* 0x002fe20003000000 */
        /* <DEDUP_REMOVED lines=15> */
[----:B0-----:R-:W-:Y:S01]  /*5ca0*/  FSEL R188, R188, -INF , P5 ;  /* 0xff800000bcbc7808 */ /* 0x001fe20002800000 */
[-C--:B------:R-:W-:Y:S01]  /*5cb0*/  FMUL.FTZ R99, R99, R10.reuse ;  /* 0x0000000a63637220 */ /* 0x080fe20000410000 */
[----:B------:R-:W-:Y:S01]  /*5cc0*/  FMNMX.FTZ R5, R164, R5, !PT ;  /* 0x00000005a4057209 */ /* 0x000fe20007810000 */
[-C--:B------:R-:W-:Y:S01]  /*5cd0*/  FMUL.FTZ R102, R102, R10.reuse ;  /* 0x0000000a66667220 */ /* 0x080fe20000410000 */
[-C--:B------:R-:W-:Y:S01]  /*5ce0*/  FMUL.FTZ R103, R103, R10.reuse ;  /* 0x0000000a67677220 */ /* 0x080fe20000410000 */
[-C--:B------:R-:W-:Y:S01]  /*5cf0*/  FMUL.FTZ R106, R106, R10.reuse ;  /* 0x0000000a6a6a7220 */ /* 0x080fe20000410000 */
[----:B------:R-:W-:Y:S01]  /*5d00*/  FMNMX.FTZ R5, R188, R5, !PT ;  /* 0x00000005bc057209 */ /* 0x000fe20007810000 */
[----:B------:R-:W0:Y:S01]  /*5d10*/  MUFU.TANH R189, R197 ;  /* 0x000000c500bd7308 */ /* 0x000e220000002400 */
[----:B-1----:R-:W-:Y:S01]  /*5d20*/  FSEL R185, R185, -INF , P4 ;  /* 0xff800000b9b97808 */ /* 0x002fe20002000000 */
[-C--:B------:R-:W-:Y:S01]  /*5d30*/  FMUL.FTZ R107, R107, R10.reuse ;  /* 0x0000000a6b6b7220 */ /* 0x080fe20000410000 */
[-C--:B------:R-:W-:Y:S01]  /*5d40*/  FMUL.FTZ R110, R110, R10.reuse ;  /* 0x0000000a6e6e7220 */ /* 0x080fe20000410000 */
[-C--:B------:R-:W-:Y:S01]  /*5d50*/  FMUL.FTZ R111, R111, R10.reuse ;  /* 0x0000000a6f6f7220 */ /* 0x080fe20000410000 */
[----:B------:R-:W-:Y:S01]  /*5d60*/  FMNMX.FTZ R5, R185, R5, !PT ;  /* 0x00000005b9057209 */ /* 0x000fe20007810000 */
[-C--:B------:R-:W-:Y:S01]  /*5d70*/  FMUL.FTZ R114, R114, R10.reuse ;  /* 0x0000000a72727220 */ /* 0x080fe20000410000 */
[-C--:B------:R-:W-:Y:S01]  /*5d80*/  FMUL.FTZ R115, R115, R10.reuse ;  /* 0x0000000a73737220 */ /* 0x080fe20000410000 */
[----:B------:R-:W-:Y:S01]  /*5d90*/  MUFU.EX2 R166, R166 ;  /* 0x000000a600a67308 */ /* 0x000fe20000000800 */
[----:B--2---:R-:W-:Y:S01]  /*5da0*/  FSEL R186, R186, -INF , P2 ;  /* 0xff800000baba7808 */ /* 0x004fe20001000000 */
[-C--:B------:R-:W-:Y:S01]  /*5db0*/  FMUL.FTZ R118, R118, R10.reuse ;  /* 0x0000000a76767220 */ /* 0x080fe20000410000 */
[----:B------:R-:W-:Y:S01]  /*5dc0*/  FMNMX.FTZ R5, R187, R5, !PT ;  /* 0x00000005bb057209 */ /* 0x000fe20007810000 */
[-C--:B------:R-:W-:Y:S01]  /*5dd0*/  FMUL.FTZ R119, R119, R10.reuse ;  /* 0x0000000a77777220 */ /* 0x080fe20000410000 */
[-C--:B------:R-:W-:Y:S01]  /*5de0*/  FMUL.FTZ R122, R122, R10.reuse ;  /* 0x0000000a7a7a7220 */ /* 0x080fe20000410000 */
[-C--:B------:R-:W-:Y:S01]  /*5df0*/  FMUL.FTZ R123, R123, R10.reuse ;  /* 0x0000000a7b7b7220 */ /* 0x080fe20000410000 */
[----:B------:R-:W-:Y:S01]  /*5e00*/  FMNMX.FTZ R5, R186, R5, !PT ;  /* 0x00000005ba057209 */ /* 0x000fe20007810000 */
[----:B------:R-:W-:Y:S01]  /*5e10*/  MUFU.EX2 R167, R167 ;  /* 0x000000a700a77308 */ /* 0x000fe20000000800 */
[----:B0-----:R-:W-:Y:S01]  /*5e20*/  FSEL R189, R189, -INF , P1 ;  /* 0xff800000bdbd7808 */ /* 0x001fe20000800000 */
[-C--:B------:R-:W-:Y:S01]  /*5e30*/  FMUL.FTZ R126, R126, R10.reuse ;  /* 0x0000000a7e7e7220 */ /* 0x080fe20000410000 */
[-C--:B------:R-:W-:Y:S01]  /*5e40*/  FMUL.FTZ R127, R127, R10.reuse ;  /* 0x0000000a7f7f7220 */ /* 0x080fe20000410000 */
[-C--:B------:R-:W-:Y:S01]  /*5e50*/  FMUL.FTZ R130, R130, R10.reuse ;  /* 0x0000000a82827220 */ /* 0x080fe20000410000 */
[----:B------:R-:W-:Y:S01]  /*5e60*/  FMNMX.FTZ R5, R189, R5, !PT ;  /* 0x00000005bd057209 */ /* 0x000fe20007810000 */
[-C--:B------:R-:W-:Y:S01]  /*5e70*/  FMUL.FTZ R131, R131, R10.reuse ;  /* 0x0000000a83837220 */ /* 0x080fe20000410000 */
[-C--:B------:R-:W-:Y:S01]  /*5e80*/  FMUL.FTZ R134, R134, R10.reuse ;  /* 0x0000000a86867220 */ /* 0x080fe20000410000 */
[----:B------:R-:W-:Y:S01]  /*5e90*/  MUFU.EX2 R170, R170 ;  /* 0x000000aa00aa7308 */ /* 0x000fe20000000800 */
[-C--:B------:R-:W-:Y:S01]  /*5ea0*/  FMUL.FTZ R135, R135, R10.reuse ;  /* 0x0000000a87877220 */ /* 0x080fe20000410000 */
[----:B------:R-:W0:Y:S01]  /*5eb0*/  SHFL.BFLY PT, R190, R5, 0x2, 0x1f ;  /* 0x0c401f0005be7f89 */ /* 0x000e2200000e0000 */
        /* <DEDUP_REMOVED lines=8> */
[----:B------:R-:W-:-:S05]  /*5f40*/  FMUL.FTZ R151, R151, R10 ;  /* 0x0000000a97977220 */ /* 0x000fca0000410000 */
[----:B------:R-:W-:Y:S08]  /*5f50*/  MUFU.EX2 R174, R174 ;  /* 0x000000ae00ae7308 */ /* 0x000ff00000000800 */
        /* <DEDUP_REMOVED lines=8> */
[----:B------:R-:W-:-:S04]  /*5fe0*/  FSETP.NEU.FTZ.AND P1, PT, R5, -INF , PT ;  /* 0xff8000000500780b */ /* 0x000fc80003f3d000 */
[----:B------:R-:W-:-:S03]  /*5ff0*/  FSEL R190, R5, RZ, P1 ;  /* 0x000000ff05be7208 */ /* 0x000fc60000800000 */
[----:B------:R-:W-:Y:S02]  /*6000*/  MUFU.EX2 R181, R181 ;  /* 0x000000b500b57308 */ /* 0x000fe40000000800 */
[----:B------:R-:W-:Y:S01]  /*6010*/  FADD.FTZ R8, -R190, R8 ;  /* 0x00000008be087221 */ /* 0x000fe20000010100 */
[----:B------:R-:W-:-:S03]  /*6020*/  FMUL.FTZ R190, R5, UR10 ;  /* 0x0000000a05be7c20 */ /* 0x000fc60008410000 */
[----:B------:R-:W-:Y:S02]  /*6030*/  FMUL.FTZ R8, R8, UR10 ;  /* 0x0000000a08087c20 */ /* 0x000fe40008410000 */
[----:B------:R-:W-:Y:S01]  /*6040*/  MUFU.EX2 R182, R182 ;  /* 0x000000b600b67308 */ /* 0x000fe20000000800 */
[----:B------:R-:W-:-:S05]  /*6050*/  FSEL R190, R190, RZ, P1 ;  /* 0x000000ffbebe7208 */ /* 0x000fca0000800000 */
        /* <DEDUP_REMOVED lines=14> */
[----:B------:R-:W-:Y:S01]  /*6140*/  F2FP.F16.F32.PACK_AB R157, R158, R156 ;  /* 0x0000009c9e9d723e */ /* 0x000fe200000000ff */
        /* <DEDUP_REMOVED lines=12> */
[----:B0-----:R-:W-:Y:S01]  /*6210*/  FFMA.FTZ R154, R8, R3, R161 ;  /* 0x00000003089a7223 */ /* 0x001fe200000100a1 */
[--C-:B------:R-:W-:Y:S01]  /*6220*/  FFMA.FTZ R186, R186, UR10, -R190.reuse ;  /* 0x0000000ababa7c23 */ /* 0x100fe200080108be */
[----:B------:R-:W-:Y:S01]  /*6230*/  FFMA.FTZ R189, R189, UR10, -R190 ;  /* 0x0000000abdbd7c23 */ /* 0x000fe200080108be */
        /* <DEDUP_REMOVED lines=23> */
[----:B------:R-:W-:Y:S01]  /*63b0*/  FADD.FTZ R12, R159, R4 ;  /* 0x000000049f0c7221 */ /* 0x000fe20000010000 */
[----:B------:R-:W-:Y:S01]  /*63c0*/  F2FP.F16.F32.PACK_AB R159, R162, R159 ;  /* 0x0000009fa29f723e */ /* 0x000fe200000000ff */
        /* <DEDUP_REMOVED lines=37> */
[----:B0-----:R-:W-:Y:S01]  /*6620*/  F2FP.F16.F32.PACK_AB R152, R165, R161 ;  /* 0x000000a1a598723e */ /* 0x001fe200000000ff */
[-C--:B------:R-:W-:Y:S01]  /*6630*/  FMUL.FTZ R104, R104, R8.reuse ;  /* 0x0000000868687220 */ /* 0x080fe20000410000 */
[----:B------:R-:W-:Y:S01]  /*6640*/  F2FP.F16.F32.PACK_AB R161, R166, R163 ;  /* 0x000000a3a6a1723e */ /* 0x000fe200000000ff */
[-C--:B------:R-:W-:Y:S01]  /*6650*/  FMUL.FTZ R105, R105, R8.reuse ;  /* 0x0000000869697220 */ /* 0x080fe20000410000 */
[----:B------:R-:W-:Y:S01]  /*6660*/  F2FP.F16.F32.PACK_AB R165, R174, R171 ;  /* 0x000000abaea5723e */ /* 0x000fe200000000ff */
        /* <DEDUP_REMOVED lines=16> */
[----:B------:R-:W-:Y:S01]  /*6770*/  FMUL.FTZ R132, R132, R8 ;  /* 0x0000000884847220 */ /* 0x000fe20000410000 */
[----:B------:R1:W3:Y:S01]  /*6780*/  MUFU.EX2 R4, R160 ;  /* 0x000000a000047308 */ /* 0x0002e20000000800 */
[C---:B0-----:R-:W-:Y:S01]  /*6790*/  FADD.FTZ R11, R176.reuse, R11 ;  /* 0x0000000bb00b7221 */ /* 0x041fe20000010000 */
[----:B------:R-:W-:Y:S01]  /*67a0*/  F2FP.F16.F32.PACK_AB R162, R176, R192 ;  /* 0x000000c0b0a2723e */ /* 0x000fe200000000ff */
[-C--:B------:R-:W-:Y:S01]  /*67b0*/  FMUL.FTZ R133, R133, R8.reuse ;  /* 0x0000000885857220 */ /* 0x080fe20000410000 */
[-C--:B------:R-:W-:Y:S01]  /*67c0*/  FMUL.FTZ R136, R136, R8.reuse ;  /* 0x0000000888887220 */ /* 0x080fe20000410000 */
[-C--:B------:R-:W-:Y:S01]  /*67d0*/  FMUL.FTZ R137, R137, R8.reuse ;  /* 0x0000000889897220 */ /* 0x080fe20000410000 */
[-C--:B------:R-:W-:Y:S01]  /*67e0*/  FMUL.FTZ R140, R140, R8.reuse ;  /* 0x000000088c8c7220 */ /* 0x080fe20000410000 */
[-C--:B------:R-:W-:Y:S01]  /*67f0*/  FMUL.FTZ R141, R141, R8.reuse ;  /* 0x000000088d8d7220 */ /* 0x080fe20000410000 */
[----:B------:R-:W-:Y:S01]  /*6800*/  MUFU.EX2 R168, R168 ;  /* 0x000000a800a87308 */ /* 0x000fe20000000800 */
[----:B-1----:R-:W-:Y:S01]  /*6810*/  F2FP.F16.F32.PACK_AB R160, R3, R21 ;  /* 0x0000001503a0723e */ /* 0x002fe200000000ff */
[----:B------:R-:W-:Y:S01]  /*6820*/  FADD.FTZ R3, R163, R12 ;  /* 0x0000000ca3037221 */ /* 0x000fe20000010000 */
[----:B--2---:R-:W-:Y:S01]  /*6830*/  FADD.FTZ R11, R191, R11 ;  /* 0x0000000bbf0b7221 */ /* 0x004fe20000010000 */
[----:B------:R-:W-:Y:S01]  /*6840*/  F2FP.F16.F32.PACK_AB R163, R170, R167 ;  /* 0x000000a7aaa3723e */ /* 0x000fe200000000ff */
[-C--:B------:R-:W-:Y:S01]  /*6850*/  FMUL.FTZ R144, R144, R8.reuse ;  /* 0x0000000890907220 */ /* 0x080fe20000410000 */
[----:B------:R-:W-:Y:S01]  /*6860*/  FADD.FTZ R3, R166, R3 ;  /* 0x00000003a6037221 */ /* 0x000fe20000010000 */
[-C--:B------:R-:W-:Y:S01]  /*6870*/  FMUL.FTZ R145, R145, R8.reuse ;  /* 0x0000000891917220 */ /* 0x080fe20000410000 */
[----:B------:R-:W0:Y:S01]  /*6880*/  MUFU.EX2 R169, R169 ;  /* 0x000000a900a97308 */ /* 0x000e220000000800 */
[----:B---3--:R-:W-:Y:S01]  /*6890*/  FADD.FTZ R11, R4, R11 ;  /* 0x0000000b040b7221 */ /* 0x008fe20000010000 */
[----:B------:R-:W-:Y:S01]  /*68a0*/  FADD.FTZ R3, R167, R3 ;  /* 0x00000003a7037221 */ /* 0x000fe20000010000 */
[----:B------:R-:W-:Y:S01]  /*68b0*/  F2FP.F16.F32.PACK_AB R167, R177, R175 ;  /* 0x000000afb1a7723e */ /* 0x000fe200000000ff */
[-C--:B------:R-:W-:Y:S01]  /*68c0*/  FMUL.FTZ R148, R148, R8.reuse ;  /* 0x0000000894947220 */ /* 0x080fe20000410000 */
[----:B------:R-:W-:Y:S01]  /*68d0*/  FMUL.FTZ R149, R149, R8 ;  /* 0x0000000895957220 */ /* 0x000fe20000410000 */
[----:B------:R-:W-:-:S02]  /*68e0*/  FADD.FTZ R3, R170, R3 ;  /* 0x00000003aa037221 */ /* 0x000fc40000010000 */
[----:B------:R-:W-:Y:S02]  /*68f0*/  MUFU.EX2 R173, R173 ;  /* 0x000000ad00ad7308 */ /* 0x000fe40000000800 */
[----:B------:R-:W-:Y:S01]  /*6900*/  FADD.FTZ R3, R171, R3 ;  /* 0x00000003ab037221 */ /* 0x000fe20000010000 */
[----:B------:R-:W-:-:S03]  /*6910*/  F2FP.F16.F32.PACK_AB R171, R181, R180 ;  /* 0x000000b4b5ab723e */ /* 0x000fc600000000ff */
[----:B------:R-:W-:Y:S02]  /*6920*/  FADD.FTZ R3, R174, R3 ;  /* 0x00000003ae037221 */ /* 0x000fe40000010000 */
[----:B------:R-:W1:Y:S01]  /*6930*/  MUFU.EX2 R9, R9 ;  /* 0x0000000900097308 */ /* 0x000e620000000800 */
[----:B0-----:R-:W-:Y:S01]  /*6940*/  F2FP.F16.F32.PACK_AB R166, R169, R168 ;  /* 0x000000a8a9a6723e */ /* 0x001fe200000000ff */
[----:B------:R-:W-:-:S04]  /*6950*/  FADD.FTZ R12, R175, R3 ;  /* 0x00000003af0c7221 */ /* 0x000fc80000010000 */
[----:B------:R-:W-:Y:S02]  /*6960*/  FADD.FTZ R3, R177, R12 ;  /* 0x0000000cb1037221 */ /* 0x000fe40000010000 */
[----:B------:R0:W2:Y:S02]  /*6970*/  MUFU.EX2 R170, R164 ;  /* 0x000000a400aa7308 */ /* 0x0000a40000000800 */
[----:B------:R-:W-:-:S04]  /*6980*/  FADD.FTZ R12, R178, R3 ;  /* 0x00000003b20c7221 */ /* 0x000fc80000010000 */
[----:B------:R-:W-:Y:S02]  /*6990*/  FADD.FTZ R3, R179, R12 ;  /* 0x0000000cb3037221 */ /* 0x000fe40000010000 */
[----:B------:R-:W3:Y:S01]  /*69a0*/  MUFU.EX2 R188, R188 ;  /* 0x000000bc00bc7308 */ /* 0x000ee20000000800 */
[----:B0-----:R-:W-:Y:S01]  /*69b0*/  F2FP.F16.F32.PACK_AB R164, R4, R191 ;  /* 0x000000bf04a4723e */ /* 0x001fe200000000ff */
[----:B------:R-:W-:Y:S01]  /*69c0*/  FADD.FTZ R4, R168, R11 ;  /* 0x0000000ba8047221 */ /* 0x000fe20000010000 */
[----:B-1----:R-:W-:-:S03]  /*69d0*/  F2FP.F16.F32.PACK_AB R168, R9, R173 ;  /* 0x000000ad09a8723e */ /* 0x002fc600000000ff */
[----:B------:R-:W-:Y:S01]  /*69e0*/  FADD.FTZ R4, R169, R4 ;  /* 0x00000004a9047221 */ /* 0x000fe20000010000 */
[----:B------:R-:W-:Y:S01]  /*69f0*/  F2FP.F16.F32.PACK_AB R169, R179, R178 ;  /* 0x000000b2b3a9723e */ /* 0x000fe200000000ff */
[----:B------:R-:W0:Y:S02]  /*6a00*/  MUFU.EX2 R185, R185 ;  /* 0x000000b900b97308 */ /* 0x000e240000000800 */
[----:B------:R-:W-:-:S04]  /*6a10*/  FADD.FTZ R4, R173, R4 ;  /* 0x00000004ad047221 */ /* 0x000fc80000010000 */
[----:B------:R-:W-:Y:S02]  /*6a20*/  FADD.FTZ R4, R9, R4 ;  /* 0x0000000409047221 */ /* 0x000fe40000010000 */
[----:B------:R-:W1:Y:S02]  /*6a30*/  MUFU.EX2 R187, R187 ;  /* 0x000000bb00bb7308 */ /* 0x000e640000000800 */
[----:B--2---:R-:W-:Y:S01]  /*6a40*/  FADD.FTZ R9, R170, R4 ;  /* 0x00000004aa097221 */ /* 0x004fe20000010000 */
[----:B------:R-:W-:Y:S01]  /*6a50*/  FADD.FTZ R4, R180, R3 ;  /* 0x00000003b4047221 */ /* 0x000fe20000010000 */
[C---:B---3--:R-:W-:Y:S02]  /*6a60*/  F2FP.F16.F32.PACK_AB R170, R188.reuse, R170 ;  /* 0x000000aabcaa723e */ /* 0x048fe400000000ff */
[----:B------:R-:W-:Y:S01]  /*6a70*/  FADD.FTZ R12, R188, R9 ;  /* 0x00000009bc0c7221 */ /* 0x000fe20000010000 */
[----:B------:R-:W-:Y:S01]  /*6a80*/  FADD.FTZ R3, R181, R4 ;  /* 0x00000004b5037221 */ /* 0x000fe20000010000 */
[----:B------:R-:W2:Y:S02]  /*6a90*/  MUFU.EX2 R183, R183 ;  /* 0x000000b700b77308 */ /* 0x000ea40000000800 */
[----:B0-----:R-:W-:Y:S01]  /*6aa0*/  FADD.FTZ R12, R185, R12 ;  /* 0x0000000cb90c7221 */ /* 0x001fe20000010000 */
[----:B------:R-:W-:-:S05]  /*6ab0*/  FADD.FTZ R4, R182, R3 ;  /* 0x00000003b6047221 */ /* 0x000fca0000010000 */
[----:B------:R-:W0:Y:S01]  /*6ac0*/  MUFU.EX2 R174, R186 ;  /* 0x000000ba00ae7308 */ /* 0x000e220000000800 */
[----:B-1----:R-:W-:-:S07]  /*6ad0*/  FADD.FTZ R3, R187, R12 ;  /* 0x0000000cbb037221 */ /* 0x002fce0000010000 */
[----:B------:R-:W1:Y:S01]  /*6ae0*/  MUFU.EX2 R184, R184 ;  /* 0x000000b800b87308 */ /* 0x000e620000000800 */
[C---:B--2---:R-:W-:Y:S01]  /*6af0*/  FADD.FTZ R9, R183.reuse, R4 ;  /* 0x00000004b7097221 */ /* 0x044fe20000010000 */
[----:B------:R-:W-:-:S06]  /*6b00*/  F2FP.F16.F32.PACK_AB R173, R183, R182 ;  /* 0x000000b6b7ad723e */ /* 0x000fcc00000000ff */
[----:B------:R-:W2:Y:S01]  /*6b10*/  MUFU.EX2 R189, R189 ;  /* 0x000000bd00bd7308 */ /* 0x000ea20000000800 */
[----:B0-----:R-:W-:-:S07]  /*6b20*/  FADD.FTZ R4, R174, R3 ;  /* 0x00000003ae047221 */ /* 0x001fce0000010000 */
[----:B------:R0:W3:Y:S01]  /*6b30*/  MUFU.EX2 R175, R172 ;  /* 0x000000ac00af7308 */ /* 0x0000e20000000800 */
[----:B-1----:R-:W-:Y:S01]  /*6b40*/  FADD.FTZ R12, R184, R9 ;  /* 0x00000009b80c7221 */ /* 0x002fe20000010000 */
[----:B--2---:R-:W-:Y:S01]  /*6b50*/  FADD.FTZ R3, R189, R4 ;  /* 0x00000004bd037221 */ /* 0x004fe20000010000 */
[----:B0-----:R-:W-:Y:S02]  /*6b60*/  F2FP.F16.F32.PACK_AB R172, R187, R185 ;  /* 0x000000b9bbac723e */ /* 0x001fe400000000ff */
[----:B------:R-:W-:Y:S01]  /*6b70*/  F2FP.F16.F32.PACK_AB R174, R189, R174 ;  /* 0x000000aebdae723e */ /* 0x000fe200000000ff */
[C---:B---3--:R-:W-:Y:S01]  /*6b80*/  FADD.FTZ R4, R175.reuse, R12 ;  /* 0x0000000caf047221 */ /* 0x048fe20000010000 */
[----:B------:R-:W-:Y:S01]  /*6b90*/  F2FP.F16.F32.PACK_AB R175, R175, R184 ;  /* 0x000000b8afaf723e */ /* 0x000fe200000000ff */
[----:B------:R-:W-:Y:S06]  /*6ba0*/  @!P0 BRA `(.L_x_4934) ;  /* 0x0000000000048947 */ /* 0x000fec0003800000 */
[----:B------:R-:W-:Y:S01]  /*6bb0*/  BPT.TRAP 0x1 ;  /* 0x000000040000795c */ /* 0x000fe20000300000 */
.L_x_4934:
[----:B------:R0:W1:Y:S01]  /*6bc0*/  SYNCS.PHASECHK.TRANS64.TRYWAIT P1, [UR23+0x22850], R7 ;  /* 0x02285007ff0075a7 */ /* 0x0000620008020157 */
[----:B------:R-:W-:Y:S05]  /*6bd0*/  @!P0 BRA `(.L_x_4935) ;  /* 0x0000000000048947 */ /* 0x000fea0003800000 */
[----:B------:R-:W-:Y:S01]  /*6be0*/  BPT.TRAP 0x1 ;  /* 0x000000040000795c */ /* 0x000fe20000300000 */
.L_x_4935:
[----:B-1----:R-:W-:Y:S05]  /*6bf0*/  @P1 BRA `(.L_x_4936) ;  /* 0x0000000000081947 */ /* 0x002fea0003800000 */
[----:B------:R-:W1:Y:S02]  /*6c00*/  SYNCS.PHASECHK.TRANS64.TRYWAIT P1, [UR23+0x22850], R7 ;  /* 0x02285007ff0075a7 */ /* 0x000e640008020157 */
[----:B-1----:R-:W-:Y:S05]  /*6c10*/  @!P1 BRA `(.L_x_4937) ;  /* 0x000000dc00149947 */ /* 0x002fea0003800000 */
.L_x_4936:
        /* <DEDUP_REMOVED lines=42> */
.L_x_4938:
[----:B------:R-:W-:Y:S01]  /*6ec0*/  UISETP.GT.AND UP0, UPT, UR26, UR25, UPT ;  /* 0x000000191a00728c */ /* 0x000fe2000bf04270 */
[----:B------:R-:W-:Y:S01]  /*6ed0*/  IMAD.MOV.U32 R9, RZ, RZ, R6 ;  /* 0x000000ffff097224 */ /* 0x000fe200078e0006 */
[----:B------:R-:W-:Y:S01]  /*6ee0*/  UIADD3 UR23, UR23, 0x22860, URZ ;  /* 0x0002286017177890 */ /* 0x000fe2000fffe03f */
[----:B------:R-:W-:Y:S01]  /*6ef0*/  IMAD.MOV.U32 R8, RZ, RZ, R5 ;  /* 0x000000ffff087224 */ /* 0x000fe200078e0005 */
[----:B------:R-:W-:Y:S02]  /*6f00*/  UIADD3 UR26, UR26, -0x1, URZ ;  /* 0xffffffff1a1a7890 */ /* 0x000fe4000fffe03f */
[----:B------:R-:W-:Y:S01]  /*6f10*/  PLOP3.LUT P1, PT, PT, PT, UP0, 0x80, 0x0 ;  /* 0x000000000000781c */ /* 0x000fe20003f2f008 */
[----:B------:R-:W-:-:S09]  /*6f20*/  UPRMT UR23, UR24, 0x654, UR23 ;  /* 0x0000065418177896 */ /* 0x000fd20008000017 */
[----:B------:R-:W-:Y:S03]  /*6f30*/  SYNCS.ARRIVE.TRANS64.RED.A1T0 RZ, [UR23], RZ ;  /* 0x000000ffffff79a7 */ /* 0x000fe60008100417 */
[----:B------:R-:W-:Y:S05]  /*6f40*/  @P1 BRA `(.L_x_4939) ;  /* 0xffffffd400541947 */ /* 0x000fea000383ffff */
.L_x_4928:
[----:B------:R-:W-:-:S06]  /*6f50*/  UISETP.GE.AND UP0, UPT, UR26, UR45, UPT ;  /* 0x0000002d1a00728c */ /* 0x000fcc000bf06270 */
[----:B------:R-:W-:-:S13]  /*6f60*/  PLOP3.LUT P1, PT, PT, PT, UP0, 0x80, 0x0 ;  /* 0x000000000000781c */ /* 0x000fda0003f2f008 */
[----:B------:R-:W-:Y:S05]  /*6f70*/  @!P1 BRA `(.L_x_4940) ;  /* 0x0000002000e09947 */ /* 0x000fea0003800000 */
[----:B------:R-:W-:Y:S01]  /*6f80*/  IMAD.MOV.U32 R8, RZ, RZ, R6 ;  /* 0x000000ffff087224 */ /* 0x000fe200078e0006 */
[----:B------:R-:W-:Y:S01]  /*6f90*/  ULDC UR25, c[0x0][0x9d8] ;  /* 0x0002760000197ab9 */ /* 0x000fe20000000800 */
[----:B01----:R-:W-:Y:S01]  /*6fa0*/  IMAD.MOV.U32 R9, RZ, RZ, R5 ;  /* 0x000000ffff097224 */ /* 0x003fe200078e0005 */
[----:B------:R-:W-:-:S06]  /*6fb0*/  ULDC UR24, c[0x0][0x988] ;  /* 0x0002620000187ab9 */ /* 0x000fcc0000000800 */
.L_x_4951:
[----:B------:R-:W-:-:S04]  /*6fc0*/  UIADD3 UR37, UR37, 0x1, URZ ;  /* 0x0000000125257890 */ /* 0x000fc8000fffe03f */
[----:B------:R-:W-:-:S04]  /*6fd0*/  UISETP.NE.AND UP0, UPT, UR37, 0x2, UPT ;  /* 0x000000022500788c */ /* 0x000fc8000bf05270 */
[----:B------:R-:W-:Y:S02]  /*6fe0*/  USEL UR6, URZ, 0x1, UP0 ;  /* 0x000000013f067887 */ /* 0x000fe40008000000 */
[----:B------:R-:W-:Y:S02]  /*6ff0*/  USEL UR37, UR37, URZ, UP0 ;  /* 0x0000003f25257287 */ /* 0x000fe40008000000 */
[----:B------:R-:W-:Y:S01]  /*7000*/  ULOP3.LUT UR36, UR36, UR6, URZ, 0x3c, !UPT ;  /* 0x0000000624247292 */ /* 0x000fe2000f8e3c3f */
[----:B------:R-:W-:Y:S11]  /*7010*/  @!P0 BRA `(.L_x_4941) ;  /* 0x0000000000048947 */ /* 0x000ff60003800000 */
[----:B------:R-:W-:Y:S01]  /*7020*/  BPT.TRAP 0x1 ;  /* 0x000000040000795c */ /* 0x000fe20000300000 */
.L_x_4941:
        /* <DEDUP_REMOVED lines=9> */
.L_x_4942:
[----:B-1----:R-:W-:Y:S05]  /*70c0*/  @P1 BRA `(.L_x_4943) ;  /* 0x0000000000081947 */ /* 0x002fea0003800000 */
[----:B------:R-:W1:Y:S02]  /*70d0*/  SYNCS.PHASECHK.TRANS64.TRYWAIT P1, [UR23+0x22830], R7 ;  /* 0x02283007ff0075a7 */ /* 0x000e640008020157 */
[----:B-1----:R-:W-:Y:S05]  /*70e0*/  @!P1 BRA `(.L_x_4944) ;  /* 0x000000d400f89947 */ /* 0x002fea0003800000 */
.L_x_4943:
        /* <DEDUP_REMOVED lines=26> */
.L_x_4945:
        /* <DEDUP_REMOVED lines=462> */
.L_x_4946:
[----:B------:R0:W1:Y:S01]  /*8f70*/  SYNCS.PHASECHK.TRANS64.TRYWAIT P1, [UR23+0x22850], R7 ;  /* 0x02285007ff0075a7 */ /* 0x0000620008020157 */
[----:B------:R-:W-:Y:S05]  /*8f80*/  @!P0 BRA `(.L_x_4947) ;  /* 0x0000000000048947 */ /* 0x000fea0003800000 */
[----:B------:R-:W-:Y:S01]  /*8f90*/  BPT.TRAP 0x1 ;  /* 0x000000040000795c */ /* 0x000fe20000300000 */
.L_x_4947:
[----:B-1----:R-:W-:Y:S05]  /*8fa0*/  @P1 BRA `(.L_x_4948) ;  /* 0x0000000000081947 */ /* 0x002fea0003800000 */
[----:B------:R-:W1:Y:S02]  /*8fb0*/  SYNCS.PHASECHK.TRANS64.TRYWAIT P1, [UR23+0x22850], R7 ;  /* 0x02285007ff0075a7 */ /* 0x000e640008020157 */
[----:B-1----:R-:W-:Y:S05]  /*8fc0*/  @!P1 BRA `(.L_x_4949) ;  /* 0x000000b800589947 */ /* 0x002fea0003800000 */
.L_x_4948:
        /* <DEDUP_REMOVED lines=42> */
.L_x_4950:
        /* <DEDUP_REMOVED lines=9> */
.L_x_4940:
[----:B------:R-:W0:Y:S01]  /*9300*/  SHFL.BFLY PT, R8, R3, 0x2, 0x1f ;  /* 0x0c401f0003087f89 */ /* 0x000e2200000e0000 */
[----:B------:R-:W-:Y:S01]  /*9310*/  UIADD3 UR37, UR37, 0x1, URZ ;  /* 0x0000000125257890 */ /* 0x000fe2000fffe03f */
[----:B------:R2:W-:Y:S06]  /*9320*/  BAR.ARV R0, 0x100 ;  /* 0x000400000000751d */ /* 0x0005ec0000002000 */
[----:B------:R-:W-:Y:S02]  /*9330*/  UISETP.NE.AND UP0, UPT, UR37, 0x2, UPT ;  /* 0x000000022500788c */ /* 0x000fe4000bf05270 */
[----:B------:R-:W-:Y:S06]  /*9340*/  BAR.ARV 0x8, 0x180 ;  /* 0x0206000000007b1d */ /* 0x000fec0000002000 */
[----:B--2---:R-:W-:Y:S01]  /*9350*/  IMAD.MOV.U32 R0, RZ, RZ, -0x800000 ;  /* 0xff800000ff007424 */ /* 0x004fe200078e00ff */
[----:B------:R-:W-:Y:S01]  /*9360*/  USEL UR4, URZ, 0x1, UP0 ;  /* 0x000000013f047887 */ /* 0x000fe20008000000 */
[----:B------:R-:W2:Y:S01]  /*9370*/  SHFL.BFLY PT, R7, R4, 0x2, 0x1f ;  /* 0x0c401f0004077f89 */ /* 0x000ea200000e0000 */
[----:B------:R-:W-:Y:S01]  /*9380*/  PLOP3.LUT P0, PT, PT, PT, PT, 0x8, 0x0 ;  /* 0x000000000000781c */ /* 0x000fe20003f0e170 */
[----:B------:R-:W-:Y:S01]  /*9390*/  UIADD3 UR46, UR46, 0x1, URZ ;  /* 0x000000012e2e7890 */ /* 0x000fe2000fffe03f */
[----:B01----:R-:W-:Y:S01]  /*93a0*/  FADD.FTZ R9, R8, R3 ;  /* 0x0000000308097221 */ /* 0x003fe20000010000 */
[----:B------:R-:W-:Y:S01]  /*93b0*/  IMAD.MOV.U32 R3, RZ, RZ, RZ ;  /* 0x000000ffff037224 */ /* 0x000fe200078e00ff */
[----:B------:R-:W-:-:S02]  /*93c0*/  USEL UR37, UR37, URZ, UP0 ;  /* 0x0000003f25257287 */ /* 0x000fc40008000000 */
[----:B------:R-:W-:Y:S01]  /*93d0*/  ULOP3.LUT UR36, UR36, UR4, URZ, 0x3c, !UPT ;  /* 0x0000000424247292 */ /* 0x000fe2000f8e3c3f */
[----:B------:R-:W0:Y:S01]  /*93e0*/  SHFL.BFLY PT, R8, R9, 0x1, 0x1f ;  /* 0x0c201f0009087f89 */ /* 0x000e2200000e0000 */
[----:B--2---:R-:W-:-:S05]  /*93f0*/  FADD.FTZ R10, R7, R4 ;  /* 0x00000004070a7221 */ /* 0x004fca0000010000 */
[----:B------:R-:W1:Y:S01]  /*9400*/  SHFL.BFLY PT, R7, R10, 0x1, 0x1f ;  /* 0x0c201f000a077f89 */ /* 0x000e6200000e0000 */
[----:B0-----:R-:W-:Y:S01]  /*9410*/  FADD.FTZ R11, R9, R8 ;  /* 0x00000008090b7221 */ /* 0x001fe20000010000 */
[----:B------:R-:W-:-:S04]  /*9420*/  IMAD.MOV.U32 R8, RZ, RZ, RZ ;  /* 0x000000ffff087224 */ /* 0x000fc800078e00ff */
[----:B------:R-:W-:-:S13]  /*9430*/  FSETP.NE.FTZ.AND P1, PT, R11, RZ, PT ;  /* 0x000000ff0b00720b */ /* 0x000fda0003f35000 */
[----:B------:R-:W0:Y:S01]  /*9440*/  @P1 MUFU.RCP R8, R11 ;  /* 0x0000000b00081308 */ /* 0x000e220000001000 */
[----:B-1----:R-:W-:Y:S01]  /*9450*/  FADD.FTZ R4, R10, R7 ;  /* 0x000000070a047221 */ /* 0x002fe20000010000 */
[----:B------:R-:W-:-:S04]  /*9460*/  IMAD.U32 R10, RZ, RZ, UR10 ;  /* 0x0000000aff0a7e24 */ /* 0x000fc8000f8e00ff */
[----:B------:R-:W-:Y:S02]  /*9470*/  FSETP.NE.FTZ.AND P2, PT, R4, RZ, PT ;  /* 0x000000ff0400720b */ /* 0x000fe40003f55000 */
[----:B------:R-:W1:Y:S01]  /*9480*/  @P1 MUFU.LG2 R7, R11 ;  /* 0x0000000b00071308 */ /* 0x000e620000000c00 */
[----:B------:R-:W-:Y:S01]  /*9490*/  @P1 FMUL.FTZ R10, R10, 0.69314718246459960938 ;  /* 0x3f3172180a0a1820 */ /* 0x000fe20000410000 */
[-C--:B0-----:R-:W-:Y:S01]  /*94a0*/  FMUL.FTZ R24, R24, R8.reuse ;  /* 0x0000000818187220 */ /* 0x081fe20000410000 */
[-C--:B------:R-:W-:Y:S01]  /*94b0*/  FMUL.FTZ R25, R25, R8.reuse ;  /* 0x0000000819197220 */ /* 0x080fe20000410000 */
[----:B------:R-:W-:-:S07]  /*94c0*/  FMUL.FTZ R28, R28, R8 ;  /* 0x000000081c1c7220 */ /* 0x000fce0000410000 */
        /* <DEDUP_REMOVED lines=134> */
.L_x_4915:
        /* <DEDUP_REMOVED lines=16> */
[----:B------:R-:W-:Y:S01]  /*9e30*/  F2FP.F16.F32.PACK_AB R11, R31, R30 ;  /* 0x0000001e1f0b723e */ /* 0x000fe200000000ff */
[----:B------:R-:W-:Y:S01]  /*9e40*/  USHF.L.U64.HI UR16, UR39, 0x2, UR40 ;  /* 0x0000000227107899 */ /* 0x000fe20008010228 */
[----:B------:R-:W-:Y:S02]  /*9e50*/  F2FP.F16.F32.PACK_AB R14, R37, R36 ;  /* 0x00000024250e723e */ /* 0x000fe400000000ff */
[----:B------:R-:W-:Y:S01]  /*9e60*/  F2FP.F16.F32.PACK_AB R15, R39, R38 ;  /* 0x00000026270f723e */ /* 0x000fe200000000ff */
[----:B------:R-:W-:Y:S01]  /*9e70*/  UMOV UR10, UR8 ;  /* 0x00000008000a7c82 */ /* 0x000fe20008000000 */
[----:B0-----:R-:W-:Y:S01]  /*9e80*/  UMOV UR11, UR4 ;  /* 0x00000004000b7c82 */ /* 0x001fe20008000000 */
[----:B------:R-:W-:-:S04]  /*9e90*/  USHF.L.U32 UR4, UR39, 0x2, URZ ;  /* 0x0000000227047899 */ /* 0x000fc8000800063f */
        /* <DEDUP_REMOVED lines=46> */
[----:B------:R-:W-:Y:S01]  /*a180*/  MOV R3, R12 ;  /* 0x0000000c00037202 */ /* 0x000fe20000000f00 */
[----:B------:R0:W-:Y:S01]  /*a190*/  STSM.16.M88.4 [R5], R8 ;  /* 0x0000000805007844 */ /* 0x0001e20000000200 */
[----:B------:R-:W-:-:S02]  /*a1a0*/  SHF.R.U64 R154, R154, 0x3, RZ ;  /* 0x000000039a9a7819 */ /* 0x000fc400000012ff */
[----:B------:R-:W-:Y:S01]  /*a1b0*/  LOP3.LUT R164, R164, R165, RZ, 0x3c, !PT ;  /* 0x000000a5a4a47212 */ /* 0x000fe200078e3cff */
[--C-:B------:R-:W-:Y:S01]  /*a1c0*/  IMAD.X R165, RZ, RZ, R7.reuse, P4 ;  /* 0x000000ffffa57224 */ /* 0x100fe200020e0607 */
[----:B------:R-:W-:Y:S02]  /*a1d0*/  F2FP.F16.F32.PACK_AB R12, R33, R32 ;  /* 0x00000020210c723e */ /* 0x000fe400000000ff */
[----:B------:R-:W-:Y:S02]  /*a1e0*/  F2FP.F16.F32.PACK_AB R13, R35, R34 ;  /* 0x00000022230d723e */ /* 0x000fe400000000ff */
[----:B------:R-:W-:Y:S02]  /*a1f0*/  IADD3 R21, P5, R6, 0xc020, RZ ;  /* 0x0000c02006157810 */ /* 0x000fe40007fbe0ff */
[----:B------:R-:W-:Y:S01]  /*a200*/  LOP3.LUT R168, R168, R169, RZ, 0x3c, !PT ;  /* 0x000000a9a8a87212 */ /* 0x000fe200078e3cff */
[----:B------:R-:W-:Y:S01]  /*a210*/  IMAD.X R169, RZ, RZ, R7, P6 ;  /* 0x000000ffffa97224 */ /* 0x000fe200030e0607 */
[C---:B------:R-:W-:Y:S01]  /*a220*/  IADD3 R159, P3, R6.reuse, 0x8060, RZ ;  /* 0x00008060069f7810 */ /* 0x040fe20007f7e0ff */
[----:B------:R1:W-:Y:S01]  /*a230*/  STSM.16.M88.4 [R3], R12 ;  /* 0x0000000c03007844 */ /* 0x0003e20000000200 */
[----:B------:R-:W-:-:S02]  /*a240*/  IADD3 R157, P2, R6, 0xc040, RZ ;  /* 0x0000c040069d7810 */ /* 0x000fc40007f5e0ff */
[----:B------:R-:W-:Y:S02]  /*a250*/  SHF.R.U64 R172, R172, 0x3, RZ ;  /* 0x00000003acac7819 */ /* 0x000fe400000012ff */
[----:B------:R-:W-:Y:S02]  /*a260*/  IADD3 R175, P4, R6, 0x8040, RZ ;  /* 0x0000804006af7810 */ /* 0x000fe40007f9e0ff */
[----:B------:R-:W-:Y:S01]  /*a270*/  LOP3.LUT R154, R154, R155, RZ, 0x3c, !PT ;  /* 0x0000009b9a9a7212 */ /* 0x000fe200078e3cff */
[----:B------:R-:W-:Y:S01]  /*a280*/  IMAD.X R155, RZ, RZ, R7, P0 ;  /* 0x000000ffff9b7224 */ /* 0x000fe200000e0607 */
[----:B------:R-:W-:Y:S02]  /*a290*/  IADD3 R161, P6, R6, 0xc000, RZ ;  /* 0x0000c00006a17810 */ /* 0x000fe40007fde0ff */
[----:B------:R-:W-:Y:S02]  /*a2a0*/  LOP3.LUT R20, R21, 0x380, RZ, 0xc0, !PT ;  /* 0x0000038015147812 */ /* 0x000fe400078ec0ff */
[----:B------:R-:W-:-:S02]  /*a2b0*/  LOP3.LUT R158, R159, 0x380, RZ, 0xc0, !PT ;  /* 0x000003809f9e7812 */ /* 0x000fc400078ec0ff */
[----:B------:R-:W-:Y:S02]  /*a2c0*/  LOP3.LUT R156, R157, 0x380, RZ, 0xc0, !PT ;  /* 0x000003809d9c7812 */ /* 0x000fe400078ec0ff */
[----:B------:R-:W-:Y:S02]  /*a2d0*/  MOV R163, R162 ;  /* 0x000000a200a37202 */ /* 0x000fe40000000f00 */
[----:B0-----:R-:W-:Y:S02]  /*a2e0*/  F2FP.F16.F32.PACK_AB R8, R41, R40 ;  /* 0x000000282908723e */ /* 0x001fe400000000ff */
[----:B------:R-:W-:Y:S02]  /*a2f0*/  F2FP.F16.F32.PACK_AB R9, R43, R42 ;  /* 0x0000002a2b09723e */ /* 0x000fe400000000ff */
[----:B------:R-:W-:Y:S02]  /*a300*/  F2FP.F16.F32.PACK_AB R10, R45, R44 ;  /* 0x0000002c2d0a723e */ /* 0x000fe400000000ff */
[----:B------:R-:W-:-:S02]  /*a310*/  F2FP.F16.F32.PACK_AB R11, R47, R46 ;  /* 0x0000002e2f0b723e */ /* 0x000fc400000000ff */
[----:B------:R-:W-:Y:S01]  /*a320*/  LOP3.LUT R172, R172, R173, RZ, 0x3c, !PT ;  /* 0x000000adacac7212 */ /* 0x000fe200078e3cff */
[----:B------:R-:W-:Y:S01]  /*a330*/  IMAD.X R173, RZ, RZ, R7, P1 ;  /* 0x000000ffffad7224 */ /* 0x000fe200008e0607 */
[----:B------:R-:W-:Y:S01]  /*a340*/  LOP3.LUT R174, R175, 0x380, RZ, 0xc0, !PT ;  /* 0x00000380afae7812 */ /* 0x000fe200078ec0ff */
[----:B------:R0:W-:Y:S01]  /*a350*/  STSM.16.M88.4 [R163], R8 ;  /* 0x00000008a3007844 */ /* 0x0001e20000000200 */
[----:B------:R-:W-:Y:S02]  /*a360*/  MOV R164, R164 ;  /* 0x000000a400a47202 */ /* 0x000fe40000000f00 */
[----:B-1----:R-:W-:Y:S02]  /*a370*/  F2FP.F16.F32.PACK_AB R12, R49, R48 ;  /* 0x00000030310c723e */ /* 0x002fe400000000ff */
[----:B------:R-:W-:Y:S02]  /*a380*/  F2FP.F16.F32.PACK_AB R13, R51, R50 ;  /* 0x00000032330d723e */ /* 0x000fe400000000ff */
[----:B------:R-:W-:-:S02]  /*a390*/  F2FP.F16.F32.PACK_AB R14, R53, R52 ;  /* 0x00000034350e723e */ /* 0x000fc400000000ff */
[----:B------:R-:W-:Y:S02]  /*a3a0*/  F2FP.F16.F32.PACK_AB R15, R55, R54 ;  /* 0x00000036370f723e */ /* 0x000fe400000000ff */
[----:B------:R-:W-:Y:S02]  /*a3b0*/  LOP3.LUT R160, R161, 0x380, RZ, 0xc0, !PT ;  /* 0x00000380a1a07812 */ /* 0x000fe400078ec0ff */
[----:B------:R-:W-:Y:S01]  /*a3c0*/  SHF.R.U64 R20, R20, 0x3, RZ ;  /* 0x0000000314147819 */ /* 0x000fe200000012ff */
[----:B------:R1:W-:Y:S01]  /*a3d0*/  STSM.16.M88.4 [R164], R12 ;  /* 0x0000000ca4007844 */ /* 0x0003e20000000200 */
[----:B------:R-:W-:Y:S02]  /*a3e0*/  IADD3 R3, P1, R6, 0xc060, RZ ;  /* 0x0000c06006037810 */ /* 0x000fe40007f3e0ff */
[----:B------:R-:W-:Y:S02]  /*a3f0*/  SHF.R.U64 R158, R158, 0x3, RZ ;  /* 0x000000039e9e7819 */ /* 0x000fe400000012ff */
[----:B------:R-:W-:-:S02]  /*a400*/  SHF.R.U64 R156, R156, 0x3, RZ ;  /* 0x000000039c9c7819 */ /* 0x000fc400000012ff */
[----:B------:R-:W-:Y:S02]  /*a410*/  MOV R162, R152 ;  /* 0x0000009800a27202 */ /* 0x000fe40000000f00 */
[----:B------:R-:W-:Y:S02]  /*a420*/  MOV R5, R154 ;  /* 0x0000009a00057202 */ /* 0x000fe40000000f00 */
[----:B------:R-:W-:Y:S02]  /*a430*/  SHF.R.U64 R174, R174, 0x3, RZ ;  /* 0x00000003aeae7819 */ /* 0x000fe400000012ff */
[----:B------:R-:W-:Y:S02]  /*a440*/  MOV R166, R166 ;  /* 0x000000a600a67202 */ /* 0x000fe40000000f00 */
[----:B------:R-:W-:Y:S02]  /*a450*/  F2FP.F16.F32.PACK_AB R152, R57, R56 ;  /* 0x000000383998723e */ /* 0x000fe400000000ff */
[----:B------:R-:W-:-:S02]  /*a460*/  F2FP.F16.F32.PACK_AB R153, R59, R58 ;  /* 0x0000003a3b99723e */ /* 0x000fc400000000ff */
[----:B------:R-:W-:Y:S02]  /*a470*/  F2FP.F16.F32.PACK_AB R154, R61, R60 ;  /* 0x0000003c3d9a723e */ /* 0x000fe400000000ff */
[----:B------:R-:W-:Y:S02]  /*a480*/  F2FP.F16.F32.PACK_AB R155, R63, R62 ;  /* 0x0000003e3f9b723e */ /* 0x000fe400000000ff */
[----:B------:R-:W-:Y:S02]  /*a490*/  SHF.R.U64 R160, R160, 0x3, RZ ;  /* 0x00000003a0a07819 */ /* 0x000fe400000012ff */
[----:B------:R-:W-:Y:S01]  /*a4a0*/  MOV R168, R168 ;  /* 0x000000a800a87202 */ /* 0x000fe20000000f00 */
[----:B------:R2:W-:Y:S01]  /*a4b0*/  STSM.16.M88.4 [R166], R152 ;  /* 0x00000098a6007844 */ /* 0x0005e20000000200 */
[----:B0-----:R-:W-:Y:S02]  /*a4c0*/  F2FP.F16.F32.PACK_AB R8, R65, R64 ;  /* 0x000000404108723e */ /* 0x001fe400000000ff */
[----:B------:R-:W-:-:S02]  /*a4d0*/  F2FP.F16.F32.PACK_AB R9, R67, R66 ;  /* 0x000000424309723e */ /* 0x000fc400000000ff */
[----:B------:R-:W-:Y:S02]  /*a4e0*/  F2FP.F16.F32.PACK_AB R10, R69, R68 ;  /* 0x00000044450a723e */ /* 0x000fe400000000ff */
[----:B------:R-:W-:Y:S02]  /*a4f0*/  F2FP.F16.F32.PACK_AB R11, R71, R70 ;  /* 0x00000046470b723e */ /* 0x000fe400000000ff */
[----:B------:R-:W-:Y:S01]  /*a500*/  LOP3.LUT R20, R20, R21, RZ, 0x3c, !PT ;  /* 0x0000001514147212 */ /* 0x000fe200078e3cff */
[----:B------:R-:W-:Y:S01]  /*a510*/  IMAD.X R21, RZ, RZ, R7, P5 ;  /* 0x000000ffff157224 */ /* 0x000fe200028e0607 */
[----:B------:R-:W-:Y:S01]  /*a520*/  LOP3.LUT R6, R3, 0x380, RZ, 0xc0, !PT ;  /* 0x0000038003067812 */ /* 0x000fe200078ec0ff */
[----:B------:R0:W-:Y:S01]  /*a530*/  STSM.16.M88.4 [R168], R8 ;  /* 0x00000008a8007844 */ /* 0x0001e20000000200 */
[----:B------:R-:W-:Y:S02]  /*a540*/  MOV R170, R170 ;  /* 0x000000aa00aa7202 */ /* 0x000fe40000000f00 */
[----:B-1----:R-:W-:-:S02]  /*a550*/  F2FP.F16.F32.PACK_AB R12, R73, R72 ;  /* 0x00000048490c723e */ /* 0x002fc400000000ff */
        /* <DEDUP_REMOVED lines=11> */
[----:B------:R-:W-:Y:S01]  /*a610*/  SHF.R.U64 R6, R6, 0x3, RZ ;  /* 0x0000000306067819 */ /* 0x000fe200000012ff */
[----:B------:R1:W-:Y:S01]  /*a620*/  STSM.16.M88.4 [R170], R12 ;  /* 0x0000000caa007844 */ /* 0x0003e20000000200 */
[----:B------:R-:W-:Y:S01]  /*a630*/  F2FP.F16.F32.PACK_AB R164, R81, R80 ;  /* 0x0000005051a4723e */ /* 0x000fe200000000ff */
[----:B------:R-:W-:Y:S01]  /*a640*/  IMAD.X R7, RZ, RZ, R7, P1 ;  /* 0x000000ffff077224 */ /* 0x000fe200008e0607 */
[----:B------:R-:W-:-:S02]  /*a650*/  F2FP.F16.F32.PACK_AB R165, R83, R82 ;  /* 0x0000005253a5723e */ /* 0x000fc400000000ff */
[----:B--2---:R-:W-:Y:S02]  /*a660*/  F2FP.F16.F32.PACK_AB R166, R85, R84 ;  /* 0x0000005455a6723e */ /* 0x004fe400000000ff */
[----:B------:R-:W-:Y:S02]  /*a670*/  F2FP.F16.F32.PACK_AB R167, R87, R86 ;  /* 0x0000005657a7723e */ /* 0x000fe400000000ff */
[----:B------:R-:W-:Y:S02]  /*a680*/  MOV R172, R172 ;  /* 0x000000ac00ac7202 */ /* 0x000fe40000000f00 */
[----:B0-----:R-:W-:Y:S01]  /*a690*/  F2FP.F16.F32.PACK_AB R168, R89, R88 ;  /* 0x0000005859a8723e */ /* 0x001fe200000000ff */
[----:B------:R0:W-:Y:S01]  /*a6a0*/  STSM.16.M88.4 [R162], R164 ;  /* 0x000000a4a2007844 */ /* 0x0001e20000000200 */
[----:B------:R-:W-:Y:S02]  /*a6b0*/  F2FP.F16.F32.PACK_AB R169, R91, R90 ;  /* 0x0000005a5ba9723e */ /* 0x000fe400000000ff */
[----:B------:R-:W-:-:S02]  /*a6c0*/  F2FP.F16.F32.PACK_AB R171, R95, R94 ;  /* 0x0000005e5fab723e */ /* 0x000fc400000000ff */
[----:B-1----:R-:W-:Y:S02]  /*a6d0*/  F2FP.F16.F32.PACK_AB R170, R93, R92 ;  /* 0x0000005c5daa723e */ /* 0x002fe400000000ff */
[----:B------:R-:W-:Y:S02]  /*a6e0*/  MOV R20, R20 ;  /* 0x0000001400147202 */ /* 0x000fe40000000f00 */
[----:B------:R-:W-:Y:S01]  /*a6f0*/  MOV R173, R158 ;  /* 0x0000009e00ad7202 */ /* 0x000fe20000000f00 */
[----:B------:R-:W-:Y:S01]  /*a700*/  STSM.16.M88.4 [R172], R168 ;  /* 0x000000a8ac007844 */ /* 0x000fe20000000200 */
[----:B------:R-:W-:Y:S02]  /*a710*/  MOV R21, R156 ;  /* 0x0000009c00157202 */ /* 0x000fe40000000f00 */
[----:B------:R-:W-:Y:S02]  /*a720*/  F2FP.F16.F32.PACK_AB R152, R97, R96 ;  /* 0x000000606198723e */ /* 0x000fe400000000ff */
[----:B------:R-:W-:-:S02]  /*a730*/  F2FP.F16.F32.PACK_AB R153, R99, R98 ;  /* 0x000000626399723e */ /* 0x000fc400000000ff */
[----:B------:R-:W-:Y:S02]  /*a740*/  F2FP.F16.F32.PACK_AB R154, R101, R100 ;  /* 0x00000064659a723e */ /* 0x000fe400000000ff */
[----:B------:R-:W-:Y:S02]  /*a750*/  F2FP.F16.F32.PACK_AB R155, R103, R102 ;  /* 0x00000066679b723e */ /* 0x000fe400000000ff */
[----:B------:R-:W-:Y:S02]  /*a760*/  LOP3.LUT R6, R6, R3, RZ, 0x3c, !PT ;  /* 0x0000000306067212 */ /* 0x000fe400078e3cff */
[----:B------:R-:W-:Y:S01]  /*a770*/  MOV R174, R174 ;  /* 0x000000ae00ae7202 */ /* 0x000fe20000000f00 */
[----:B------:R1:W-:Y:S01]  /*a780*/  STSM.16.M88.4 [R5], R152 ;  /* 0x0000009805007844 */ /* 0x0003e20000000200 */
[----:B------:R-:W-:Y:S02]  /*a790*/  F2FP.F16.F32.PACK_AB R156, R105, R104 ;  /* 0x00000068699c723e */ /* 0x000fe400000000ff */
[----:B------:R-:W-:-:S02]  /*a7a0*/  F2FP.F16.F32.PACK_AB R157, R107, R106 ;  /* 0x0000006a6b9d723e */ /* 0x000fc400000000ff */
[----:B------:R-:W-:Y:S02]  /*a7b0*/  F2FP.F16.F32.PACK_AB R158, R109, R108 ;  /* 0x0000006c6d9e723e */ /* 0x000fe400000000ff */
[----:B------:R-:W-:Y:S02]  /*a7c0*/  F2FP.F16.F32.PACK_AB R159, R111, R110 ;  /* 0x0000006e6f9f723e */ /* 0x000fe400000000ff */
[----:B------:R-:W-:Y:S02]  /*a7d0*/  MOV R3, R160 ;  /* 0x000000a000037202 */ /* 0x000fe40000000f00 */
[----:B------:R-:W-:Y:S01]  /*a7e0*/  F2FP.F16.F32.PACK_AB R160, R113, R112 ;  /* 0x0000007071a0723e */ /* 0x000fe200000000ff */
[----:B------:R2:W-:Y:S01]  /*a7f0*/  STSM.16.M88.4 [R174], R156 ;  /* 0x0000009cae007844 */ /* 0x0005e20000000200 */
[----:B------:R-:W-:Y:S02]  /*a800*/  F2FP.F16.F32.PACK_AB R161, R115, R114 ;  /* 0x0000007273a1723e */ /* 0x000fe400000000ff */
[----:B0-----:R-:W-:-:S02]  /*a810*/  F2FP.F16.F32.PACK_AB R162, R117, R116 ;  /* 0x0000007475a2723e */ /* 0x001fc400000000ff */
[----:B------:R-:W-:Y:S02]  /*a820*/  F2FP.F16.F32.PACK_AB R163, R119, R118 ;  /* 0x0000007677a3723e */ /* 0x000fe400000000ff */
[----:B------:R-:W-:Y:S02]  /*a830*/  F2FP.F16.F32.PACK_AB R8, R121, R120 ;  /* 0x000000787908723e */ /* 0x000fe400000000ff */
[----:B------:R-:W-:Y:S01]  /*a840*/  F2FP.F16.F32.PACK_AB R9, R123, R122 ;  /* 0x0000007a7b09723e */ /* 0x000fe200000000ff */
[----:B------:R-:W-:Y:S01]  /*a850*/  STSM.16.M88.4 [R173], R160 ;  /* 0x000000a0ad007844 */ /* 0x000fe20000000200 */
[----:B------:R-:W-:Y:S02]  /*a860*/  F2FP.F16.F32.PACK_AB R10, R125, R124 ;  /* 0x0000007c7d0a723e */ /* 0x000fe400000000ff */
[----:B------:R-:W-:Y:S02]  /*a870*/  F2FP.F16.F32.PACK_AB R11, R127, R126 ;  /* 0x0000007e7f0b723e */ /* 0x000fe400000000ff */
[----:B------:R-:W-:-:S02]  /*a880*/  F2FP.F16.F32.PACK_AB R12, R129, R128 ;  /* 0x00000080810c723e */ /* 0x000fc400000000ff */
[----:B------:R-:W-:Y:S01]  /*a890*/  F2FP.F16.F32.PACK_AB R13, R131, R130 ;  /* 0x00000082830d723e */ /* 0x000fe200000000ff */
[----:B------:R0:W-:Y:S01]  /*a8a0*/  STSM.16.M88.4 [R3], R8 ;  /* 0x0000000803007844 */ /* 0x0001e20000000200 */
[----:B------:R-:W-:Y:S02]  /*a8b0*/  F2FP.F16.F32.PACK_AB R14, R133, R132 ;  /* 0x00000084850e723e */ /* 0x000fe400000000ff */
[----:B------:R-:W-:Y:S02]  /*a8c0*/  F2FP.F16.F32.PACK_AB R15, R135, R134 ;  /* 0x00000086870f723e */ /* 0x000fe400000000ff */
[----:B-1----:R-:W-:Y:S02]  /*a8d0*/  F2FP.F16.F32.PACK_AB R152, R137, R136 ;  /* 0x000000888998723e */ /* 0x002fe400000000ff */
[----:B------:R-:W-:Y:S01]  /*a8e0*/  F2FP.F16.F32.PACK_AB R153, R139, R138 ;  /* 0x0000008a8b99723e */ /* 0x000fe200000000ff */
[----:B------:R1:W-:Y:S01]  /*a8f0*/  STSM.16.M88.4 [R20], R12 ;  /* 0x0000000c14007844 */ /* 0x0003e20000000200 */
[----:B------:R-:W-:-:S02]  /*a900*/  F2FP.F16.F32.PACK_AB R154, R141, R140 ;  /* 0x0000008c8d9a723e */ /* 0x000fc400000000ff */
[----:B------:R-:W-:Y:S02]  /*a910*/  F2FP.F16.F32.PACK_AB R155, R143, R142 ;  /* 0x0000008e8f9b723e */ /* 0x000fe400000000ff */
[----:B------:R-:W-:Y:S01]  /*a920*/  MOV R164, R6 ;  /* 0x0000000600a47202 */ /* 0x000fe20000000f00 */
[----:B------:R-:W-:Y:S01]  /*a930*/  IMAD.U32 R6, RZ, RZ, UR9 ;  /* 0x00000009ff067e24 */ /* 0x000fe2000f8e00ff */
[----:B--2---:R-:W-:Y:S01]  /*a940*/  F2FP.F16.F32.PACK_AB R156, R145, R144 ;  /* 0x00000090919c723e */ /* 0x004fe200000000ff */
[----:B------:R2:W-:Y:S01]  /*a950*/  STSM.16.M88.4 [R21], R152 ;  /* 0x0000009815007844 */ /* 0x0005e20000000200 */
[----:B------:R-:W-:Y:S01]  /*a960*/  F2FP.F16.F32.PACK_AB R157, R147, R146 ;  /* 0x00000092939d723e */ /* 0x000fe200000000ff */
[----:B------:R-:W-:Y:S01]  /*a970*/  IMAD.U32 R7, RZ, RZ, UR12 ;  /* 0x0000000cff077e24 */ /* 0x000fe2000f8e00ff */
[----:B------:R-:W-:Y:S01]  /*a980*/  F2FP.F16.F32.PACK_AB R158, R149, R148 ;  /* 0x00000094959e723e */ /* 0x000fe200000000ff */
[----:B------:R-:W-:Y:S01]  /*a990*/  ULDC.64 UR12, c[0x0][0xc08] ;  /* 0x00030200000c7ab9 */ /* 0x000fe20000000a00 */
[----:B------:R-:W-:Y:S01]  /*a9a0*/  F2FP.F16.F32.PACK_AB R159, R151, R150 ;  /* 0x00000096979f723e */ /* 0x000fe200000000ff */
[----:B------:R-:W-:Y:S01]  /*a9b0*/  ULDC UR9, c[0x0][0xbe8] ;  /* 0x0002fa0000097ab9 */ /* 0x000fe20000000800 */
[----:B------:R-:W-:-:S03]  /*a9c0*/  ISETP.NE.U32.AND P0, PT, RZ, UR14, PT ;  /* 0x0000000eff007c0c */ /* 0x000fc6000bf05070 */
[----:B------:R2:W-:Y:S01]  /*a9d0*/  STSM.16.M88.4 [R164], R156 ;  /* 0x0000009ca4007844 */ /* 0x0005e20000000200 */
[----:B------:R-:W-:Y:S01]  /*a9e0*/  BAR.SYNC.DEFER_BLOCKING 0x1, 0x100 ;  /* 0x0044000000007b1d */ /* 0x000fe20000010000 */
[----:B------:R-:W-:Y:S01]  /*a9f0*/  ISETP.NE.AND.EX P0, PT, RZ, UR15, PT, P0 ;  /* 0x0000000fff007c0c */ /* 0x000fe2000bf05300 */
[----:B------:R-:W-:-:S04]  /*aa00*/  UISETP.NE.U32.AND UP0, UPT, UR12, URZ, UPT ;  /* 0x0000003f0c00728c */ /* 0x000fc8000bf05070 */
[----:B------:R-:W-:-:S08]  /*aa10*/  UISETP.NE.AND.EX UP0, UPT, UR13, URZ, UPT, UP0 ;  /* 0x0000003f0d00728c */ /* 0x000fd0000bf05300 */
[----:B------:R-:W3:Y:S03]  /*aa20*/  @P0 LDG.E R5, desc[UR52][R6.64] ;  /* 0x0000003406050981 */ /* 0x000ee6000c1e1900 */
[----:B------:R-:W-:Y:S01]  /*aa30*/  @UP0 UIADD3 UR12, UP1, UR4, UR12, URZ ;  /* 0x0000000c040c0290 */ /* 0x000fe2000ff3e03f */
[----:B------:R-:W-:Y:S02]  /*aa40*/  PLOP3.LUT P4, PT, PT, PT, UP0, 0x80, 0x0 ;  /* 0x000000000000781c */ /* 0x000fe40003f8f008 */
[----:B------:R-:W-:Y:S01]  /*aa50*/  ULDC UR4, c[0x0][0xad4] ;  /* 0x0002b50000047ab9 */ /* 0x000fe20000000800 */
[----:B------:R-:W-:Y:S02]  /*aa60*/  @UP0 UIADD3.X UR13, UR16, UR13, URZ, UP1, !UPT ;  /* 0x0000000d100d0290 */ /* 0x000fe40008ffe43f */
[----:B0-----:R-:W-:-:S04]  /*aa70*/  IMAD.U32 R8, RZ, RZ, UR12 ;  /* 0x0000000cff087e24 */ /* 0x001fc8000f8e00ff */
[----:B------:R-:W-:-:S05]  /*aa80*/  IMAD.U32 R9, RZ, RZ, UR13 ;  /* 0x0000000dff097e24 */ /* 0x000fca000f8e00ff */
[----:B------:R0:W4:Y:S01]  /*aa90*/  @P4 LDG.E R3, desc[UR52][R8.64] ;  /* 0x0000003408034981 */ /* 0x000122000c1e1900 */
[----:B------:R-:W-:Y:S01]  /*aaa0*/  UISETP.NE.AND UP0, UPT, UR44, URZ, UPT ;  /* 0x0000003f2c00728c */ /* 0x000fe2000bf05270 */
[----:B-1----:R-:W-:Y:S01]  /*aab0*/  VIADD R12, R16, UR42 ;  /* 0x0000002a100c7c36 */ /* 0x002fe20008000000 */
[----:B------:R-:W-:Y:S02]  /*aac0*/  UISETP.NE.AND UP1, UPT, UR9, 0x1, UPT ;  /* 0x000000010900788c */ /* 0x000fe4000bf25270 */
[----:B------:R-:W-:Y:S01]  /*aad0*/  USEL UR4, UR44, UR4, UP0 ;  /* 0x000000042c047287 */ /* 0x000fe20008000000 */
[----:B------:R-:W-:Y:S01]  /*aae0*/  UMOV UR21, 0x9b8 ;  /* 0x000009b800157882 */ /* 0x000fe20000000000 */
[----:B------:R-:W-:Y:S02]  /*aaf0*/  UISETP.NE.U32.AND UP0, UPT, UR14, URZ, UPT ;  /* 0x0000003f0e00728c */ /* 0x000fe4000bf05070 */
[----:B------:R-:W-:Y:S01]  /*ab00*/  PLOP3.LUT P1, PT, PT, PT, UP1, 0x80, 0x0 ;  /* 0x000000000000781c */ /* 0x000fe20003f2f018 */
[----:B------:R-:W-:-:S02]  /*ab10*/  UISETP.GT.AND UP2, UPT, UR4, 0x1, UPT ;  /* 0x000000010400788c */ /* 0x000fc4000bf44270 */
[----:B------:R-:W-:Y:S02]  /*ab20*/  UISETP.NE.AND.EX UP0, UPT, UR15, URZ, UPT, UP0 ;  /* 0x0000003f0f00728c */ /* 0x000fe4000bf05300 */
[----:B------:R-:W-:Y:S01]  /*ab30*/  USEL UR21, UR21, 0x978, UP2 ;  /* 0x0000097815157887 */ /* 0x000fe20009000000 */
[----:B------:R-:W-:Y:S01]  /*ab40*/  UMOV UR4, URZ ;  /* 0x0000003f00047c82 */ /* 0x000fe20008000000 */
[----:B------:R-:W-:Y:S01]  /*ab50*/  USEL UR39, UR39, URZ, !UP0 ;  /* 0x0000003f27277287 */ /* 0x000fe2000c000000 */
[----:B------:R-:W-:Y:S01]  /*ab60*/  @UP1 ULDC UR23, c[0x0][0xbec] ;  /* 0x0002fb0000171ab9 */ /* 0x000fe20000000800 */
[----:B------:R-:W-:-:S04]  /*ab70*/  USEL UR20, UR43, URZ, UP2 ;  /* 0x0000003f2b147287 */ /* 0x000fc80009000000 */
[----:B0-----:R-:W-:Y:S01]  /*ab80*/  @P1 IMAD.HI.U32 R8, R12, UR23, RZ ;  /* 0x000000170c081c27 */ /* 0x001fe2000f8e00ff */
[----:B------:R-:W-:Y:S01]  /*ab90*/  USEL UR40, UR40, URZ, !UP0 ;  /* 0x0000003f28287287 */ /* 0x000fe2000c000000 */
[----:B------:R-:W-:Y:S02]  /*aba0*/  @UP1 ULDC UR26, c[0x0][0xbf0] ;  /* 0x0002fc00001a1ab9 */ /* 0x000fe40000000800 */
[----:B------:R-:W-:Y:S01]  /*abb0*/  ULDC.64 UR16, c[0x0][UR21+0x220] ;  /* 0x0000880015107abb */ /* 0x000fe20008000a00 */
[----:B------:R-:W-:Y:S01]  /*abc0*/  ULDC.64 UR18, c[0x0][UR21+0x228] ;  /* 0x00008a0015127abb */ /* 0x000fe20008000a00 */
[----:B------:R-:W-:Y:S01]  /*abd0*/  UIMAD UR17, UR17, UR39, URZ ;  /* 0x00000027111172a4 */ /* 0x000fe2000f8e023f */
        /* <DEDUP_REMOVED lines=11> */
[----:B---3--:R-:W-:Y:S01]  /*ac90*/  @P0 R2UR UR4, R5 ;  /* 0x00000000050402ca */ /* 0x008fe200000e0000 */
[----:B------:R-:W-:Y:S01]  /*aca0*/  IMAD.MOV.U32 R5, RZ, RZ, R12 ;  /* 0x000000ffff057224 */ /* 0x000fe200078e000c */
[----:B------:R-:W-:Y:S01]  /*acb0*/  @P1 SHF.R.U32.HI R5, RZ, UR26, R8 ;  /* 0x0000001aff051c19 */ /* 0x000fe20008011608 */
[----:B------:R-:W-:-:S03]  /*acc0*/  IMAD.U32 R8, RZ, RZ, UR24 ;  /* 0x00000018ff087e24 */ /* 0x000fc6000f8e00ff */
[--C-:B------:R-:W-:Y:S01]  /*acd0*/  SHF.R.S32.HI R9, RZ, 0x1f, R5.reuse ;  /* 0x0000001fff097819 */ /* 0x100fe20000011405 */
        /* <DEDUP_REMOVED lines=8> */
[----:B------:R-:W-:Y:S02]  /*ad60*/  IMAD R10, R11, UR13, RZ ;  /* 0x0000000d0b0a7c24 */ /* 0x000fe4000f8e02ff */
[----:B------:R-:W-:Y:S01]  /*ad70*/  IADD3.X R9, R9, UR14, R14, P2, P3 ;  /* 0x0000000e09097c10 */ /* 0x000fe200097e640e */
[----:B------:R-:W-:Y:S01]  /*ad80*/  ULDC.64 UR14, c[0x0][0xba8] ;  /* 0x0002ea00000e7ab9 */ /* 0x000fe20000000a00 */
[----:B------:R-:W-:Y:S01]  /*ad90*/  IMAD R5, R5, UR12, R10 ;  /* 0x0000000c05057c24 */ /* 0x000fe2000f8e020a */
[----:B------:R-:W-:Y:S01]  /*ada0*/  @!UP2 ULDC UR14, c[0x0][0xb50] ;  /* 0x0002d400000eaab9 */ /* 0x000fe20000000800 */
[----:B------:R-:W-:Y:S01]  /*adb0*/  @!UP2 ULDC UR15, c[0x0][0xb54] ;  /* 0x0002d500000faab9 */ /* 0x000fe20000000800 */
[----:B------:R-:W-:Y:S01]  /*adc0*/  IMAD.WIDE.U32 R8, R11, UR12, R8 ;  /* 0x0000000c0b087c25 */ /* 0x000fe2000f8e0008 */
[----:B------:R-:W-:Y:S01]  /*add0*/  ULDC UR12, c[0x0][0xa88] ;  /* 0x0002a200000c7ab9 */ /* 0x000fe20000000800 */
[----:B----4-:R-:W-:-:S02]  /*ade0*/  @P4 R2UR UR12, R3 ;  /* 0x00000000030c42ca */ /* 0x010fc400000e0000 */
[----:B------:R-:W-:Y:S01]  /*adf0*/  IMAD.IADD R5, R9, 0x1, R5 ;  /* 0x0000000109057824 */ /* 0x000fe200078e0205 */
[----:B------:R-:W-:-:S04]  /*ae00*/  LEA R10, P2, R8, UR14, 0x2 ;  /* 0x0000000e080a7c11 */ /* 0x000fc8000f8410ff */
[----:B------:R-:W-:Y:S01]  /*ae10*/  LEA.HI.X R5, R8, UR15, R5, 0x2, P2 ;  /* 0x0000000f08057c11 */ /* 0x000fe200090f1405 */
[----:B--2---:R-:W-:Y:S08]  /*ae20*/  @P4 BRA `(.L_x_4954) ;  /* 0x0000000000184947 */ /* 0x004ff00003800000 */
[----:B------:R-:W-:Y:S05]  /*ae30*/  @!P0 BRA `(.L_x_4954) ;  /* 0x0000000000148947 */ /* 0x000fea0003800000 */
[----:B------:R-:W2:Y:S04]  /*ae40*/  LDG.E R8, desc[UR52][R6.64] ;  /* 0x0000003406087981 */ /* 0x000ea8000c1e1900 */
[----:B------:R-:W3:Y:S01]  /*ae50*/  LDG.E R3, desc[UR52][R6.64+0x4] ;  /* 0x0000043406037981 */ /* 0x000ee2000c1e1900 */
[----:B--2---:R-:W-:Y:S02]  /*ae60*/  R2UR UR13, R8 ;  /* 0x00000000080d72ca */ /* 0x004fe400000e0000 */
[----:B---3--:R-:W-:-:S13]  /*ae70*/  R2UR UR12, R3 ;  /* 0x00000000030c72ca */ /* 0x008fda00000e0000 */
[----:B------:R-:W-:-:S12]  /*ae80*/  UIADD3 UR12, -UR13, UR12, URZ ;  /* 0x0000000c0d0c7290 */ /* 0x000fd8000fffe13f */
.L_x_4954:
[----:B------:R-:W2:Y:S01]  /*ae90*/  LDL R3, [R1+0x28] ;  /* 0x0000280001037983 */ /* 0x000ea20000100800 */
[----:B------:R-:W-:Y:S01]  /*aea0*/  UIMAD UR17, UR12, UR9, URZ ;  /* 0x000000090c1172a4 */ /* 0x000fe2000f8e023f */
[----:B------:R-:W-:Y:S02]  /*aeb0*/  LOP3.LUT P0, RZ, R222, 0x3, RZ, 0xc0, !PT ;  /* 0x00000003deff7812 */ /* 0x000fe4000780c0ff */
[----:B------:R-:W-:Y:S01]  /*aec0*/  SHFL.IDX PT, R6, R10, RZ, 0x1c1f ;  /* 0x001c1fff0a067589 */ /* 0x000fe200000e0000 */
[----:B------:R-:W-:-:S03]  /*aed0*/  PLOP3.LUT P3, PT, PT, PT, UP2, 0x80, 0x0 ;  /* 0x000000000000781c */ /* 0x000fc60003f6f028 */
[----:B------:R-:W0:Y:S04]  /*aee0*/  SHFL.IDX PT, R7, R5, RZ, 0x1c1f ;  /* 0x001c1fff05077589 */ /* 0x000e2800000e0000 */
[----:B------:R-:W-:Y:S04]  /*aef0*/  SHFL.IDX PT, R8, R10, 0x1, 0x1c1f ;  /* 0x003c1f000a087f89 */ /* 0x000fe800000e0000 */
[----:B------:R-:W1:Y:S01]  /*af00*/  SHFL.IDX PT, R9, R5, 0x1, 0x1c1f ;  /* 0x003c1f0005097f89 */ /* 0x000e6200000e0000 */
[----:B--2---:R-:W-:-:S04]  /*af10*/  VIADD R11, R3, UR42 ;  /* 0x0000002a030b7c36 */ /* 0x004fc80008000000 */
[C---:B------:R-:W-:Y:S01]  /*af20*/  VIADD R3, R11.reuse, 0x8 ;  /* 0x000000080b037836 */ /* 0x040fe20000000000 */
[----:B------:R-:W-:-:S04]  /*af30*/  ISETP.GE.OR P2, PT, R11, UR17, P0 ;  /* 0x000000110b007c0c */ /* 0x000fc80008746670 */
[----:B------:R-:W-:-:S09]  /*af40*/  ISETP.GE.OR P0, PT, R3, UR17, P0 ;  /* 0x0000001103007c0c */ /* 0x000fd20008706670 */
[----:B0-----:R0:W-:Y:S01]  /*af50*/  @!P2 ST.E desc[UR52][R6.64], R4 ;  /* 0x000000040600a985 */ /* 0x0011e2000c101934 */
[----:B------:R-:W-:-:S03]  /*af60*/  ISETP.GE.AND P2, PT, R11, UR17, PT ;  /* 0x000000110b007c0c */ /* 0x000fc6000bf46270 */
[----:B-1----:R0:W-:Y:S01]  /*af70*/  @!P0 ST.E desc[UR52][R8.64], R0 ;  /* 0x0000000008008985 */ /* 0x0021e2000c101934 */
[----:B------:R-:W-:Y:S01]  /*af80*/  ISETP.GE.AND P0, PT, R3, UR17, PT ;  /* 0x0000001103007c0c */ /* 0x000fe2000bf06270 */
[----:B------:R-:W-:-:S12]  /*af90*/  @P3 BRA `(.L_x_4955) ;  /* 0x0000001000083947 */ /* 0x000fd80003800000 */
[----:B0-----:R-:W0:Y:S01]  /*afa0*/  S2R R0, SR_TID.X ;  /* 0x0000000000007919 */ /* 0x001e220000002100 */
[----:B------:R-:W-:Y:S01]  /*afb0*/  ULDC.64 UR14, c[0x0][0xaa0] ;  /* 0x0002a800000e7ab9 */ /* 0x000fe20000000a00 */
[----:B0-----:R-:W-:-:S05]  /*afc0*/  VIADD R0, R0, 0xffffff80 ;  /* 0xffffff8000007836 */ /* 0x001fca0000000000 */
[----:B------:R-:W-:-:S04]  /*afd0*/  SHF.R.S32.HI R3, RZ, 0x1f, R0 ;  /* 0x0000001fff037819 */ /* 0x000fc80000011400 */
[----:B------:R-:W-:-:S04]  /*afe0*/  LEA.HI R3, R3, R0, RZ, 0x3 ;  /* 0x0000000003037211 */ /* 0x000fc800078f18ff */
[----:B------:R-:W-:Y:S02]  /*aff0*/  LOP3.LUT R5, R3, 0xfffffff8, RZ, 0xc0, !PT ;  /* 0xfffffff803057812 */ /* 0x000fe400078ec0ff */
[----:B------:R-:W-:-:S03]  /*b000*/  SHF.R.S32.HI R81, RZ, 0x3, R3 ;  /* 0x00000003ff517819 */ /* 0x000fc60000011403 */
[----:B------:R-:W-:Y:S02]  /*b010*/  IMAD.IADD R20, R0, 0x1, -R5 ;  /* 0x0000000100147824 */ /* 0x000fe400078e0a05 */
[----:B------:R-:W-:Y:S02]  /*b020*/  IMAD.MOV.U32 R5, RZ, RZ, 0x2 ;  /* 0x00000002ff057424 */ /* 0x000fe400078e00ff */
[----:B------:R-:W-:-:S05]  /*b030*/  IMAD.SHL.U32 R0, R20, 0x8, RZ ;  /* 0x0000000814007824 */ /* 0x000fca00078e00ff */
[----:B------:R-:W-:-:S05]  /*b040*/  LEA R4, R81, R0, 0x6 ;  /* 0x0000000051047211 */ /* 0x000fca00078e30ff */
[----:B------:R-:W-:-:S03]  /*b050*/  IMAD.WIDE R4, R4, R5, UR10 ;  /* 0x0000000a04047e25 */ /* 0x000fc6000f8e0205 */
[C---:B------:R-:W-:Y:S02]  /*b060*/  IADD3 R25, P2, R4.reuse, 0x3000, RZ ;  /* 0x0000300004197810 */ /* 0x040fe40007f5e0ff */
[C---:B------:R-:W-:Y:S02]  /*b070*/  IADD3 R9, P4, R4.reuse, 0x1000, RZ ;  /* 0x0000100004097810 */ /* 0x040fe40007f9e0ff */
[----:B------:R-:W-:Y:S02]  /*b080*/  LOP3.LUT R24, R25, 0x380, RZ, 0xc0, !PT ;  /* 0x0000038019187812 */ /* 0x000fe400078ec0ff */
[----:B------:R-:W-:Y:S02]  /*b090*/  IADD3 R13, P3, R4, 0x2000, RZ ;  /* 0x00002000040d7810 */ /* 0x000fe40007f7e0ff */
[----:B------:R-:W-:Y:S01]  /*b0a0*/  SHF.R.U64 R24, R24, 0x3, RZ ;  /* 0x0000000318187819 */ /* 0x000fe200000012ff */
[----:B------:R-:W-:Y:S01]  /*b0b0*/  UIMAD UR12, UR16, UR14, URZ ;  /* 0x0000000e100c72a4 */ /* 0x000fe2000f8e023f */
[----:B------:R-:W-:-:S02]  /*b0c0*/  LOP3.LUT R8, R9, 0x380, RZ, 0xc0, !PT ;  /* 0x0000038009087812 */ /* 0x000fc400078ec0ff */
[----:B------:R-:W-:Y:S01]  /*b0d0*/  LOP3.LUT R24, R24, R25, RZ, 0x3c, !PT ;  /* 0x0000001918187212 */ /* 0x000fe200078e3cff */
[----:B------:R-:W-:Y:S01]  /*b0e0*/  IMAD.X R25, RZ, RZ, R5, P2 ;  /* 0x000000ffff197224 */ /* 0x000fe200010e0605 */
[----:B------:R-:W-:Y:S02]  /*b0f0*/  IADD3 R49, P2, R4, 0x9000, RZ ;  /* 0x0000900004317810 */ /* 0x000fe40007f5e0ff */
[----:B------:R-:W-:Y:S02]  /*b100*/  LOP3.LUT R12, R13, 0x380, RZ, 0xc0, !PT ;  /* 0x000003800d0c7812 */ /* 0x000fe400078ec0ff */
[----:B------:R-:W-:Y:S01]  /*b110*/  LOP3.LUT R48, R49, 0x380, RZ, 0xc0, !PT ;  /* 0x0000038031307812 */ /* 0x000fe200078ec0ff */
[----:B------:R-:W-:Y:S01]  /*b120*/  UIMAD UR12, UR4, UR15, UR12 ;  /* 0x0000000f040c72a4 */ /* 0x000fe2000f8e020c */
[----:B------:R-:W-:Y:S01]  /*b130*/  SHF.R.U64 R8, R8, 0x3, RZ ;  /* 0x0000000308087819 */ /* 0x000fe200000012ff */
[----:B------:R-:W-:Y:S01]  /*b140*/  UIMAD.WIDE.U32 UR10, UR4, UR14, URZ ;  /* 0x0000000e040a72a5 */ /* 0x000fe2000f8e003f */
[----:B------:R-:W-:Y:S01]  /*b150*/  SHF.R.U64 R48, R48, 0x3, RZ ;  /* 0x0000000330307819 */ /* 0x000fe200000012ff */
[----:B------:R-:W5:Y:S01]  /*b160*/  LD.E.128 R24, desc[UR52][R24.64] ;  /* 0x0000003418187980 */ /* 0x000f62000c101d00 */
[----:B------:R-:W-:-:S02]  /*b170*/  SHF.R.U64 R12, R12, 0x3, RZ ;  /* 0x000000030c0c7819 */ /* 0x000fc400000012ff */
[----:B------:R-:W-:Y:S01]  /*b180*/  LOP3.LUT R8, R8, R9, RZ, 0x3c, !PT ;  /* 0x0000000908087212 */ /* 0x000fe200078e3cff */
[----:B------:R-:W-:Y:S01]  /*b190*/  UIADD3 UR11, UR11, UR12, URZ ;  /* 0x0000000c0b0b7290 */ /* 0x000fe2000fffe03f */
[----:B------:R-:W-:Y:S01]  /*b1a0*/  LOP3.LUT R48, R48, R49, RZ, 0x3c, !PT ;  /* 0x0000003130307212 */ /* 0x000fe200078e3cff */
[--C-:B------:R-:W-:Y:S01]  /*b1b0*/  IMAD.X R49, RZ, RZ, R5.reuse, P2 ;  /* 0x000000ffff317224 */ /* 0x100fe200010e0605 */
[----:B------:R-:W-:Y:S01]  /*b1c0*/  IADD3 R6, P2, R4, 0xf000, RZ ;  /* 0x0000f00004067810 */ /* 0x000fe20007f5e0ff */
[--C-:B------:R-:W-:Y:S01]  /*b1d0*/  IMAD.X R9, RZ, RZ, R5.reuse, P4 ;  /* 0x000000ffff097224 */ /* 0x100fe200020e0605 */
[----:B------:R-:W-:Y:S01]  /*b1e0*/  LOP3.LUT R12, R12, R13, RZ, 0x3c, !PT ;  /* 0x0000000d0c0c7212 */ /* 0x000fe200078e3cff */
[----:B------:R-:W-:Y:S01]  /*b1f0*/  IMAD.X R13, RZ, RZ, R5, P3 ;  /* 0x000000ffff0d7224 */ /* 0x000fe200018e0605 */
[----:B------:R-:W-:Y:S01]  /*b200*/  LOP3.LUT R3, R6, 0x380, RZ, 0xc0, !PT ;  /* 0x0000038006037812 */ /* 0x000fe200078ec0ff */
[----:B------:R-:W-:Y:S01]  /*b210*/  ULDC.64 UR12, c[0x0][0xae8] ;  /* 0x0002ba00000c7ab9 */ /* 0x000fe20000000a00 */
[----:B------:R-:W-:-:S02]  /*b220*/  IADD3 R29, P0, R4, 0x4000, RZ ;  /* 0x00004000041d7810 */ /* 0x000fc40007f1e0ff */
[C---:B------:R-:W-:Y:S02]  /*b230*/  IADD3 R33, P6, R4.reuse, 0x5000, RZ ;  /* 0x0000500004217810 */ /* 0x040fe40007fde0ff */
[C---:B------:R-:W-:Y:S01]  /*b240*/  IADD3 R37, P5, R4.reuse, 0x6000, RZ ;  /* 0x0000600004257810 */ /* 0x040fe20007fbe0ff */
[----:B------:R-:W-:Y:S01]  /*b250*/  USHF.R.S32.HI UR4, URZ, 0x1f, UR39 ;  /* 0x0000001f3f047899 */ /* 0x000fe20008011427 */
[----:B------:R-:W-:Y:S01]  /*b260*/  SHF.R.U64 R3, R3, 0x3, RZ ;  /* 0x0000000303037819 */ /* 0x000fe200000012ff */
[----:B------:R-:W-:Y:S01]  /*b270*/  UIMAD.WIDE.U32 UR10, UR41, UR12, UR10 ;  /* 0x0000000c290a72a5 */ /* 0x000fe2000f8e000a */
[----:B------:R-:W-:Y:S01]  /*b280*/  IADD3 R41, P4, R4, 0x7000, RZ ;  /* 0x0000700004297810 */ /* 0x000fe20007f9e0ff */
[----:B------:R-:W-:Y:S01]  /*b290*/  @UP1 ULDC UR14, c[0x0][0xbec] ;  /* 0x0002fb00000e1ab9 */ /* 0x000fe20000000800 */
[----:B------:R-:W-:Y:S01]  /*b2a0*/  LOP3.LUT R72, R3, R6, RZ, 0x3c, !PT ;  /* 0x0000000603487212 */ /* 0x000fe200078e3cff */
[----:B------:R-:W-:Y:S01]  /*b2b0*/  IMAD R3, R20, 0x20, R81 ;  /* 0x0000002014037824 */ /* 0x000fe200078e0251 */
[----:B------:R-:W-:Y:S01]  /*b2c0*/  IADD3 R45, P3, R4, 0x8000, RZ ;  /* 0x00008000042d7810 */ /* 0x000fe20007f7e0ff */
[----:B------:R-:W-:Y:S01]  /*b2d0*/  UIMAD UR11, UR41, UR13, UR11 ;  /* 0x0000000d290b72a4 */ /* 0x000fe2000f8e020b */
[----:B------:R-:W-:Y:S01]  /*b2e0*/  LOP3.LUT R28, R29, 0x380, RZ, 0xc0, !PT ;  /* 0x000003801d1c7812 */ /* 0x000fe200078ec0ff */
[----:B------:R-:W-:Y:S01]  /*b2f0*/  VIADD R78, R3, UR42 ;  /* 0x0000002a034e7c36 */ /* 0x000fe20008000000 */
[----:B------:R-:W-:Y:S01]  /*b300*/  LOP3.LUT R32, R33, 0x380, RZ, 0xc0, !PT ;  /* 0x0000038021207812 */ /* 0x000fe200078ec0ff */
[----:B------:R-:W-:Y:S01]  /*b310*/  ULDC.64 UR12, c[0x0][0xaf0] ;  /* 0x0002bc00000c7ab9 */ /* 0x000fe20000000a00 */
[----:B------:R-:W-:Y:S01]  /*b320*/  LOP3.LUT R36, R37, 0x380, RZ, 0xc0, !PT ;  /* 0x0000038025247812 */ /* 0x000fe200078ec0ff */
[--C-:B------:R-:W-:Y:S01]  /*b330*/  IMAD.X R73, RZ, RZ, R5.reuse, P2 ;  /* 0x000000ffff497224 */ /* 0x100fe200010e0605 */
[----:B------:R-:W-:Y:S01]  /*b340*/  LOP3.LUT R40, R41, 0x380, RZ, 0xc0, !PT ;  /* 0x0000038029287812 */ /* 0x000fe200078ec0ff */
[----:B------:R-:W5:Y:S01]  /*b350*/  LD.E.128 R8, desc[UR52][R8.64] ;  /* 0x0000003408087980 */ /* 0x000f62000c101d00 */
[----:B------:R-:W-:Y:S01]  /*b360*/  LOP3.LUT R44, R45, 0x380, RZ, 0xc0, !PT ;  /* 0x000003802d2c7812 */ /* 0x000fe200078ec0ff */
[----:B------:R-:W-:Y:S01]  /*b370*/  UIMAD UR4, UR4, UR12, URZ ;  /* 0x0000000c040472a4 */ /* 0x000fe2000f8e023f */
[----:B------:R-:W-:Y:S01]  /*b380*/  SHF.R.U64 R28, R28, 0x3, RZ ;  /* 0x000000031c1c7819 */ /* 0x000fe200000012ff */
[----:B------:R-:W-:Y:S01]  /*b390*/  @P1 IMAD.HI.U32 R20, R78, UR14, RZ ;  /* 0x0000000e4e141c27 */ /* 0x000fe2000f8e00ff */
[----:B------:R-:W-:Y:S01]  /*b3a0*/  SHF.R.U64 R32, R32, 0x3, RZ ;  /* 0x0000000320207819 */ /* 0x000fe200000012ff */
[----:B------:R-:W-:Y:S01]  /*b3b0*/  UIMAD.WIDE.U32 UR10, UR39, UR12, UR10 ;  /* 0x0000000c270a72a5 */ /* 0x000fe2000f8e000a */
[----:B------:R-:W-:Y:S01]  /*b3c0*/  SHF.R.U64 R36, R36, 0x3, RZ ;  /* 0x0000000324247819 */ /* 0x000fe200000012ff */
[----:B------:R-:W-:Y:S01]  /*b3d0*/  IMAD.MOV.U32 R3, RZ, RZ, R78 ;  /* 0x000000ffff037224 */ /* 0x000fe200078e004e */
[----:B------:R-:W-:Y:S01]  /*b3e0*/  SHF.R.U64 R40, R40, 0x3, RZ ;  /* 0x0000000328287819 */ /* 0x000fe200000012ff */
[----:B------:R-:W-:Y:S01]  /*b3f0*/  @UP1 ULDC UR12, c[0x0][0xbf0] ;  /* 0x0002fc00000c1ab9 */ /* 0x000fe20000000800 */
[----:B------:R-:W-:Y:S01]  /*b400*/  SHF.R.U64 R44, R44, 0x3, RZ ;  /* 0x000000032c2c7819 */ /* 0x000fe200000012ff */
[----:B------:R-:W-:Y:S01]  /*b410*/  UIMAD UR4, UR39, UR13, UR4 ;  /* 0x0000000d270472a4 */ /* 0x000fe2000f8e0204 */
        /* <DEDUP_REMOVED lines=10> */
[----:B------:R-:W-:Y:S01]  /*b4c0*/  @P1 SHF.R.U32.HI R3, RZ, UR12, R20 ;  /* 0x0000000cff031c19 */ /* 0x000fe20008011614 */
[----:B------:R-:W-:Y:S01]  /*b4d0*/  UIADD3 UR4, UR11, UR4, URZ ;  /* 0x000000040b047290 */ /* 0x000fe2000fffe03f */
[C---:B------:R-:W-:Y:S01]  /*b4e0*/  IADD3 R53, P0, R4.reuse, 0xa000, RZ ;  /* 0x0000a00004357810 */ /* 0x040fe20007f1e0ff */
[----:B------:R-:W-:Y:S01]  /*b4f0*/  IMAD.U32 R21, RZ, RZ, UR11 ;  /* 0x0000000bff157e24 */ /* 0x000fe2000f8e00ff */
[C---:B------:R-:W-:Y:S01]  /*b500*/  IADD3 R57, P6, R4.reuse, 0xb000, RZ ;  /* 0x0000b00004397810 */ /* 0x040fe20007fde0ff */
[----:B------:R-:W5:Y:S01]  /*b510*/  LD.E.128 R12, desc[UR52][R12.64] ;  /* 0x000000340c0c7980 */ /* 0x000f62000c101d00 */
[----:B------:R-:W-:-:S02]  /*b520*/  IADD3 R61, P5, R4, 0xc000, RZ ;  /* 0x0000c000043d7810 */ /* 0x000fc40007fbe0ff */
[C---:B------:R-:W-:Y:S01]  /*b530*/  IADD3 R65, P4, R4.reuse, 0xd000, RZ ;  /* 0x0000d00004417810 */ /* 0x040fe20007f9e0ff */
[----:B------:R-:W5:Y:S01]  /*b540*/  LD.E.128 R28, desc[UR52][R28.64] ;  /* 0x000000341c1c7980 */ /* 0x000f62000c101d00 */
[----:B------:R-:W-:Y:S01]  /*b550*/  IADD3 R69, P3, R4, 0xe000, RZ ;  /* 0x0000e00004457810 */ /* 0x000fe20007f7e0ff */
[--C-:B------:R-:W-:Y:S01]  /*b560*/  IMAD.MOV R77, RZ, RZ, -R3.reuse ;  /* 0x000000ffff4d7224 */ /* 0x100fe200078e0a03 */
[----:B------:R-:W-:Y:S01]  /*b570*/  SHF.R.S32.HI R76, RZ, 0x1f, R3 ;  /* 0x0000001fff4c7819 */ /* 0x000fe20000011403 */
[----:B------:R-:W-:Y:S01]  /*b580*/  IMAD.U32 R20, RZ, RZ, UR10 ;  /* 0x0000000aff147e24 */ /* 0x000fe2000f8e00ff */
[----:B------:R-:W-:Y:S01]  /*b590*/  LOP3.LUT R52, R53, 0x380, RZ, 0xc0, !PT ;  /* 0x0000038035347812 */ /* 0x000fe200078ec0ff */
[----:B------:R-:W-:Y:S01]  /*b5a0*/  ULDC.64 UR10, c[0x0][0xae0] ;  /* 0x0002b800000a7ab9 */ /* 0x000fe20000000a00 */
[----:B------:R-:W-:Y:S01]  /*b5b0*/  LOP3.LUT R56, R57, 0x380, RZ, 0xc0, !PT ;  /* 0x0000038039387812 */ /* 0x000fe200078ec0ff */
[----:B------:R-:W5:Y:S01]  /*b5c0*/  LD.E.128 R32, desc[UR52][R32.64] ;  /* 0x0000003420207980 */ /* 0x000f62000c101d00 */
[----:B------:R-:W-:-:S02]  /*b5d0*/  LOP3.LUT R60, R61, 0x380, RZ, 0xc0, !PT ;  /* 0x000003803d3c7812 */ /* 0x000fc400078ec0ff */
[----:B------:R-:W-:Y:S01]  /*b5e0*/  LOP3.LUT R64, R65, 0x380, RZ, 0xc0, !PT ;  /* 0x0000038041407812 */ /* 0x000fe200078ec0ff */
[----:B------:R-:W5:Y:S01]  /*b5f0*/  LD.E.128 R36, desc[UR52][R36.64] ;  /* 0x0000003424247980 */ /* 0x000f62000c101d00 */
[----:B------:R-:W-:Y:S02]  /*b600*/  LOP3.LUT R68, R69, 0x380, RZ, 0xc0, !PT ;  /* 0x0000038045447812 */ /* 0x000fe400078ec0ff */
[----:B------:R-:W-:Y:S01]  /*b610*/  LOP3.LUT R7, R4, 0x380, RZ, 0xc0, !PT ;  /* 0x0000038004077812 */ /* 0x000fe200078ec0ff */
[----:B------:R-:W-:Y:S01]  /*b620*/  IMAD.U32 R21, RZ, RZ, UR4 ;  /* 0x00000004ff157e24 */ /* 0x000fe2000f8e00ff */
[----:B------:R-:W-:Y:S01]  /*b630*/  SHF.R.U64 R52, R52, 0x3, RZ ;  /* 0x0000000334347819 */ /* 0x000fe200000012ff */
[----:B------:R-:W-:Y:S01]  /*b640*/  IMAD R76, R76, UR10, RZ ;  /* 0x0000000a4c4c7c24 */ /* 0x000fe2000f8e02ff */
[----:B------:R-:W-:Y:S01]  /*b650*/  SHF.R.U64 R56, R56, 0x3, RZ ;  /* 0x0000000338387819 */ /* 0x000fe200000012ff */
[----:B------:R-:W-:Y:S01]  /*b660*/  IMAD R77, R77, UR9, R78 ;  /* 0x000000094d4d7c24 */ /* 0x000fe2000f8e024e */
[----:B------:R-:W-:Y:S01]  /*b670*/  SHF.R.U64 R60, R60, 0x3, RZ ;  /* 0x000000033c3c7819 */ /* 0x000fe200000012ff */
[----:B------:R-:W5:Y:S01]  /*b680*/  LD.E.128 R40, desc[UR52][R40.64] ;  /* 0x0000003428287980 */ /* 0x000f62000c101d00 */
[----:B------:R-:W-:-:S02]  /*b690*/  SHF.R.U64 R64, R64, 0x3, RZ ;  /* 0x0000000340407819 */ /* 0x000fc400000012ff */
[----:B------:R-:W-:Y:S01]  /*b6a0*/  SHF.R.U64 R68, R68, 0x3, RZ ;  /* 0x0000000344447819 */ /* 0x000fe200000012ff */
[----:B------:R-:W5:Y:S01]  /*b6b0*/  LD.E.128 R44, desc[UR52][R44.64] ;  /* 0x000000342c2c7980 */ /* 0x000f62000c101d00 */
[----:B------:R-:W-:Y:S01]  /*b6c0*/  SHF.R.U64 R7, R7, 0x3, RZ ;  /* 0x0000000307077819 */ /* 0x000fe200000012ff */
[C---:B------:R-:W-:Y:S01]  /*b6d0*/  IMAD.WIDE.U32 R20, R3.reuse, UR10, R20 ;  /* 0x0000000a03147c25 */ /* 0x040fe2000f8e0014 */
[----:B------:R-:W-:Y:S01]  /*b6e0*/  LOP3.LUT R52, R52, R53, RZ, 0x3c, !PT ;  /* 0x0000003534347212 */ /* 0x000fe200078e3cff */
[----:B------:R-:W5:Y:S01]  /*b6f0*/  LD.E.128 R48, desc[UR52][R48.64] ;  /* 0x0000003430307980 */ /* 0x000f62000c101d00 */
[----:B------:R-:W-:Y:S01]  /*b700*/  LOP3.LUT R56, R56, R57, RZ, 0x3c, !PT ;  /* 0x0000003938387212 */ /* 0x000fe200078e3cff */
        /* <DEDUP_REMOVED lines=10> */
[----:B------:R-:W-:Y:S01]  /*b7b0*/  IMAD.X R69, RZ, RZ, R5, P3 ;  /* 0x000000ffff457224 */ /* 0x000fe200018e0605 */
[----:B------:R-:W-:Y:S01]  /*b7c0*/  ULDC.64 UR10, c[0x0][0xad8] ;  /* 0x0002b600000a7ab9 */ /* 0x000fe20000000a00 */
[----:B------:R-:W-:Y:S01]  /*b7d0*/  IMAD.IADD R21, R21, 0x1, R79 ;  /* 0x0000000115157824 */ /* 0x000fe200078e024f */
[----:B------:R-:W5:Y:S01]  /*b7e0*/  LD.E.128 R4, desc[UR52][R4.64] ;  /* 0x0000003404047980 */ /* 0x000f62000c101d00 */
[----:B------:R-:W-:-:S03]  /*b7f0*/  IMAD R76, R3, UR10, RZ ;  /* 0x0000000a034c7c24 */ /* 0x000fc6000f8e02ff */
        /* <DEDUP_REMOVED lines=17> */
[----:B------:R-:W-:Y:S01]  /*b910*/  VIADD R84, R81, UR42 ;  /* 0x0000002a51547c36 */ /* 0x000fe20008000000 */
[----:B------:R-:W-:-:S02]  /*b920*/  UIADD3 UR8, UR8, 0x22820, URZ ;  /* 0x0002282008087890 */ /* 0x000fc4000fffe03f */
        /* <DEDUP_REMOVED lines=36> */
.L_x_4957:
[----:B------:R-:W-:Y:S05]  /*bb70*/  BSYNC B1 ;  /* 0x0000000000017941 */ /* 0x000fea0003800000 */
.L_x_4956:
[----:B--2---:R2:W3:Y:S01]  /*bb80*/  SHFL.IDX PT, R3, R83, 0x1, 0x181f ;  /* 0x00381f0053037f89 */ /* 0x0044e200000e0000 */
[----:B------:R-:W-:Y:S03]  /*bb90*/  BSSY B1, `(.L_x_4958) ;  /* 0x0000014000017945 */ /* 0x000fe60003800000 */
[----:B0----5:R2:W0:Y:S01]  /*bba0*/  SHFL.IDX PT, R29, R82, 0x1, 0x181f ;  /* 0x00381f00521d7f89 */ /* 0x02142200000e0000 */
[----:B------:R-:W-:Y:S05]  /*bbb0*/  @P1 BRA `(.L_x_4959) ;  /* 0x0000000000441947 */ /* 0x000fea0003800000 */
[----:B------:R-:W-:Y:S02]  /*bbc0*/  ULDC UR4, c[0x0][0xac8] ;  /* 0x0002b20000047ab9 */ /* 0x000fe40000000800 */
[----:B------:R-:W-:Y:S02]  /*bbd0*/  ISETP.GE.AND P4, PT, R0, UR4, PT ;  /* 0x0000000400007c0c */ /* 0x000fe4000bf86270 */
[----:B------:R-:W-:Y:S02]  /*bbe0*/  ISETP.GE.AND P3, PT, R86, UR4, PT ;  /* 0x0000000456007c0c */ /* 0x000fe4000bf66270 */
[----:B------:R-:W-:Y:S02]  /*bbf0*/  ISETP.GE.AND P2, PT, R88, UR4, PT ;  /* 0x0000000458007c0c */ /* 0x000fe4000bf46270 */
[----:B------:R-:W-:-:S07]  /*bc00*/  ISETP.GE.AND P1, PT, R90, UR4, PT ;  /* 0x000000045a007c0c */ /* 0x000fce000bf26270 */
[-C--:B0-----:R-:W-:Y:S02]  /*bc10*/  @!P4 LEA R4, P6, R0, R29.reuse, 0x1 ;  /* 0x0000001d0004c211 */ /* 0x081fe400078c08ff */
        /* <DEDUP_REMOVED lines=11> */
.L_x_4959:
[----:B------:R-:W-:Y:S05]  /*bcd0*/  BSYNC B1 ;  /* 0x0000000000017941 */ /* 0x000fea0003800000 */
.L_x_4958:
[----:B---3--:R3:W0:Y:S01]  /*bce0*/  SHFL.IDX PT, R3, R83, 0x2, 0x181f ;  /* 0x00581f0053037f89 */ /* 0x00862200000e0000 */
[----:B------:R-:W-:Y:S03]  /*bcf0*/  BSSY B1, `(.L_x_4960) ;  /* 0x0000014000017945 */ /* 0x000fe60003800000 */
[----:B----4-:R3:W4:Y:S01]  /*bd00*/  SHFL.IDX PT, R11, R82, 0x2, 0x181f ;  /* 0x00581f00520b7f89 */ /* 0x01072200000e0000 */
        /* <DEDUP_REMOVED lines=18> */
.L_x_4961:
[----:B------:R-:W-:Y:S05]  /*be30*/  BSYNC B1 ;  /* 0x0000000000017941 */ /* 0x000fea0003800000 */
.L_x_4960:
[----:B0-----:R-:W-:Y:S01]  /*be40*/  VIADD R3, R84, 0x60 ;  /* 0x0000006054037836 */ /* 0x001fe20000000000 */
[----:B--23--:R-:W0:Y:S04]  /*be50*/  SHFL.IDX PT, R83, R83, 0x3, 0x181f ;  /* 0x00781f0053537f89 */ /* 0x00ce2800000e0000 */
[----:B------:R-:W-:Y:S01]  /*be60*/  ISETP.GE.AND P0, PT, R3, UR17, PT ;  /* 0x0000001103007c0c */ /* 0x000fe2000bf06270 */
[----:B----4-:R4:W2:-:S12]  /*be70*/  SHFL.IDX PT, R11, R82, 0x3, 0x181f ;  /* 0x00781f00520b7f89 */ /* 0x01089800000e0000 */
[----:B----4-:R-:W-:Y:S05]  /*be80*/  @P0 BRA `(.L_x_4962) ;  /* 0x00000024008c0947 */ /* 0x010fea0003800000 */
[----:B------:R-:W-:Y:S02]  /*be90*/  ULDC UR4, c[0x0][0xac8] ;  /* 0x0002b20000047ab9 */ /* 0x000fe40000000800 */
[----:B------:R-:W-:Y:S02]  /*bea0*/  ISETP.GE.AND P3, PT, R0, UR4, PT ;  /* 0x0000000400007c0c */ /* 0x000fe4000bf66270 */
[----:B------:R-:W-:Y:S02]  /*beb0*/  ISETP.GE.AND P4, PT, R86, UR4, PT ;  /* 0x0000000456007c0c */ /* 0x000fe4000bf86270 */
[----:B------:R-:W-:-:S09]  /*bec0*/  ISETP.GE.AND P5, PT, R88, UR4, PT ;  /* 0x0000000458007c0c */ /* 0x000fd2000bfa6270 */
[-C--:B--2---:R-:W-:Y:S02]  /*bed0*/  @!P3 LEA R4, P0, R0, R11.reuse, 0x1 ;  /* 0x0000000b0004b211 */ /* 0x084fe400078008ff */
[-C--:B------:R-:W-:Y:S02]  /*bee0*/  @!P4 LEA R6, P1, R86, R11.reuse, 0x1 ;  /* 0x0000000b5606c211 */ /* 0x080fe400078208ff */
[----:B------:R-:W-:Y:S02]  /*bef0*/  @!P5 LEA R8, P2, R88, R11, 0x1 ;  /* 0x0000000b5808d211 */ /* 0x000fe400078408ff */
        /* <DEDUP_REMOVED lines=8> */
[----:B----4-:R-:W-:-:S04]  /*bf80*/  LEA R4, P0, R90, R11, 0x1 ;  /* 0x0000000b5a047211 */ /* 0x010fc800078008ff */
[----:B------:R-:W-:-:S05]  /*bf90*/  LEA.HI.X R5, R90, R83, R87, 0x1, P0 ;  /* 0x000000535a057211 */ /* 0x000fca00000f0c57 */
[----:B------:R0:W-:Y:S01]  /*bfa0*/  ST.E.128 desc[UR52][R4.64], R72 ;  /* 0x0000004804007985 */ /* 0x0001e2000c101d34 */
[----:B------:R-:W-:Y:S05]  /*bfb0*/  BRA `(.L_x_4962) ;  /* 0x0000002400407947 */ /* 0x000fea0003800000 */
.L_x_4955:
        /* <DEDUP_REMOVED lines=69> */
[C---:B------:R-:W-:Y:S01]  /*c410*/  VIADD R21, R2.reuse, 0xe0 ;  /* 0x000000e002157836 */ /* 0x040fe20000000000 */
[----:B------:R-:W-:Y:S02]  /*c420*/  ISETP.GE.AND P2, PT, R221, UR4, PT ;  /* 0x00000004dd007c0c */ /* 0x000fe4000bf46270 */
[----:B------:R-:W-:Y:S02]  /*c430*/  ISETP.GE.AND P3, PT, R2, UR4, PT ;  /* 0x0000000402007c0c */ /* 0x000fe4000bf66270 */
        /* <DEDUP_REMOVED lines=133> */
.L_x_4964:
[----:B------:R-:W-:Y:S05]  /*cc90*/  BSYNC B1 ;  /* 0x0000000000017941 */ /* 0x000fea0003800000 */
.L_x_4963:
[----:B--23--:R2:W3:Y:S04]  /*cca0*/  SHFL.IDX PT, R5, R3, 0x1, 0x1c1f ;  /* 0x003c1f0003057f89 */ /* 0x00c4e800000e0000 */
[----:B-1----:R2:W1:Y:S01]  /*ccb0*/  SHFL.IDX PT, R4, R0, 0x1, 0x1c1f ;  /* 0x003c1f0000047f89 */ /* 0x00246200000e0000 */
[----:B------:R-:W-:Y:S05]  /*ccc0*/  @P0 BRA `(.L_x_4962) ;  /* 0x0000001400fc0947 */ /* 0x000fea0003800000 */
[----:B------:R-:W-:Y:S01]  /*ccd0*/  ULDC UR4, c[0x0][0xac8] ;  /* 0x0002b20000047ab9 */ /* 0x000fe20000000800 */
[C---:B------:R-:W-:Y:S01]  /*cce0*/  VIADD R25, R2.reuse, 0xe0 ;  /* 0x000000e002197836 */ /* 0x040fe20000000000 */
[----:B------:R-:W-:Y:S01]  /*ccf0*/  ISETP.GE.AND P5, PT, R221, UR4, PT ;  /* 0x00000004dd007c0c */ /* 0x000fe2000bfa6270 */
[C---:B0-2---:R-:W-:Y:S01]  /*cd00*/  VIADD R3, R2.reuse, 0xf0 ;  /* 0x000000f002037836 */ /* 0x045fe20000000000 */
[----:B------:R-:W-:Y:S02]  /*cd10*/  ISETP.GE.AND P4, PT, R2, UR4, PT ;  /* 0x0000000402007c0c */ /* 0x000fe4000bf86270 */
[----:B------:R-:W-:Y:S02]  /*cd20*/  ISETP.GE.AND P2, PT, R220, UR4, PT ;  /* 0x00000004dc007c0c */ /* 0x000fe4000bf46270 */
[----:B------:R-:W-:Y:S02]  /*cd30*/  ISETP.GE.AND P1, PT, R219, UR4, PT ;  /* 0x00000004db007c0c */ /* 0x000fe4000bf26270 */
[----:B------:R-:W-:-:S02]  /*cd40*/  ISETP.GE.AND P0, PT, R218, UR4, PT ;  /* 0x00000004da007c0c */ /* 0x000fc4000bf06270 */
[----:B------:R-:W-:-:S03]  /*cd50*/  SHF.R.S32.HI R0, RZ, 0x1f, R17 ;  /* 0x0000001fff007819 */ /* 0x000fc60000011411 */
[CC--:B-1----:R-:W-:Y:S02]  /*cd60*/  @!P5 LEA R8, P3, R221.reuse, R4.reuse, 0x2 ;  /* 0x00000004dd08d211 */ /* 0x0c2fe400078610ff */
        /* <DEDUP_REMOVED lines=115> */
[-C--:B------:R-:W-:Y:S02]  /*d4a0*/  @!P3 LEA.HI.X R9, R21, R5.reuse, R0, 0x2, P5 ;  /* 0x000000051509b211 */ /* 0x080fe400028f1400 */
[----:B------:R-:W-:Y:S02]  /*d4b0*/  SHF.R.S32.HI R0, RZ, 0x1f, R3 ;  /* 0x0000001fff007819 */ /* 0x000fe40000011403 */
        /* <DEDUP_REMOVED lines=12> */
.L_x_4953:
        /* <DEDUP_REMOVED lines=33> */
.L_x_4965:
[----:B------:R-:W-:Y:S01]  /*d790*/  USEL UR39, UR39, URZ, !UP0 ;  /* 0x0000003f27277287 */ /* 0x000fe2000c000000 */
[----:B------:R-:W-:Y:S01]  /*d7a0*/  BSSY B1, `(.L_x_4966) ;  /* 0x0000038000017945 */ /* 0x000fe20003800000 */
[----:B------:R-:W-:-:S03]  /*d7b0*/  USEL UR40, UR40, URZ, !UP0 ;  /* 0x0000003f28287287 */ /* 0x000fc6000c000000 */
[----:B------:R-:W-:Y:S09]  /*d7c0*/  @P0 BRA `(.L_x_4967) ;  /* 0x0000000000d40947 */ /* 0x000ff20003800000 */
        /* <DEDUP_REMOVED lines=53> */
.L_x_4967:
[----:B------:R-:W-:Y:S05]  /*db20*/  BSYNC B1 ;  /* 0x0000000000017941 */ /* 0x000fea0003800000 */
.L_x_4966:
        /* <DEDUP_REMOVED lines=14> */
[----:B------:R-:W-:-:S03]  /*dc10*/  UIADD3 UR9, UR9, UR10, URZ ;  /* 0x0000000a09097290 */ /* 0x000fc6000fffe03f */
[----:B------:R-:W-:Y:S01]  /*dc20*/  IMAD R3, R10, 0x20, R13 ;  /* 0x000000200a037824 */ /* 0x000fe200078e020d */
[----:B------:R-:W-:Y:S02]  /*dc30*/  ULDC.64 UR10, c[0x0][0xae8] ;  /* 0x0002ba00000a7ab9 */ /* 0x000fe40000000a00 */
[----:B------:R-:W-:Y:S01]  /*dc40*/  UIMAD.WIDE.U32 UR8, UR41, UR10, UR8 ;  /* 0x0000000a290872a5 */ /* 0x000fe2000f8e0008 */
[----:B------:R-:W-:Y:S01]  /*dc50*/  VIADD R8, R3, UR42 ;  /* 0x0000002a03087c36 */ /* 0x000fe20008000000 */
[----:B-1----:R-:W-:Y:S02]  /*dc60*/  ISETP.NE.AND P0, PT, R11, 0x1, PT ;  /* 0x000000010b00780c */ /* 0x002fe40003f05270 */
[----:B------:R-:W-:Y:S01]  /*dc70*/  UIMAD UR9, UR41, UR11, UR9 ;  /* 0x0000000b290972a4 */ /* 0x000fe2000f8e0209 */
[----:B------:R-:W-:Y:S02]  /*dc80*/  IMAD.MOV.U32 R3, RZ, RZ, R8 ;  /* 0x000000ffff037224 */ /* 0x000fe400078e0008 */
[----:B------:R-:W-:-:S02]  /*dc90*/  ULDC.64 UR10, c[0x0][0xaf0] ;  /* 0x0002bc00000a7ab9 */ /* 0x000fc40000000a00 */
        /* <DEDUP_REMOVED lines=21> */
[----:B-----5:R-:W-:Y:S02]  /*ddf0*/  IMAD R11, R0, R11, RZ ;  /* 0x0000000b000b7224 */ /* 0x020fe400078e02ff */
[----:B------:R-:W-:-:S02]  /*de00*/  IMAD.IADD R5, R5, 0x1, R9 ;  /* 0x0000000105057824 */ /* 0x000fc400078e0209 */
[----:B------:R-:W-:Y:S02]  /*de10*/  IMAD R6, R6, UR8, RZ ;  /* 0x0000000806067c24 */ /* 0x000fe4000f8e02ff */
[----:B------:R-:W-:-:S04]  /*de20*/  IMAD.WIDE.U32 R4, R7, UR8, R4 ;  /* 0x0000000807047c25 */ /* 0x000fc8000f8e0004 */
[----:B------:R-:W-:Y:S01]  /*de30*/  IMAD R9, R7, UR9, R6 ;  /* 0x0000000907097c24 */ /* 0x000fe2000f8e0206 */
[----:B------:R-:W-:Y:S01]  /*de40*/  ULDC.64 UR8, c[0x0][0xa80] ;  /* 0x0002a00000087ab9 */ /* 0x000fe20000000a00 */
[----:B------:R-:W-:Y:S01]  /*de50*/  VIADD R3, R8, 0x40 ;  /* 0x0000004008037836 */ /* 0x000fe20000000000 */
[----:B------:R-:W-:Y:S01]  /*de60*/  LEA R6, P2, R4, UR8, 0x1 ;  /* 0x0000000804067c11 */ /* 0x000fe2000f8408ff */
[----:B------:R-:W-:Y:S02]  /*de70*/  IMAD.IADD R5, R5, 0x1, R9 ;  /* 0x0000000105057824 */ /* 0x000fe400078e0209 */
        /* <DEDUP_REMOVED lines=33> */
.L_x_4969:
[----:B------:R-:W-:Y:S05]  /*e090*/  BSYNC B1 ;  /* 0x0000000000017941 */ /* 0x000fea0003800000 */
.L_x_4968:
        /* <DEDUP_REMOVED lines=21> */
.L_x_4971:
[----:B------:R-:W-:Y:S05]  /*e1f0*/  BSYNC B1 ;  /* 0x0000000000017941 */ /* 0x000fea0003800000 */
.L_x_4970:
        /* <DEDUP_REMOVED lines=21> */
.L_x_4973:
[----:B------:R-:W-:Y:S05]  /*e350*/  BSYNC B1 ;  /* 0x0000000000017941 */ /* 0x000fea0003800000 */
.L_x_4972:
        /* <DEDUP_REMOVED lines=10> */
[----:B---3--:R-:W-:-:S04]  /*e400*/  @!P3 LEA R6, P4, R7, R4, 0x1 ;  /* 0x000000040706b211 */ /* 0x008fc800078808ff */
[-C--:B--2---:R-:W-:Y:S02]  /*e410*/  @!P3 LEA.HI.X R7, R7, R3.reuse, R12, 0x1, P4 ;  /* 0x000000030707b211 */ /* 0x084fe400020f0c0c */
        /* <DEDUP_REMOVED lines=10> */
.L_x_4962:
[----:B------:R-:W-:Y:S05]  /*e4c0*/  BSYNC B0 ;  /* 0x0000000000007941 */ /* 0x000fea0003800000 */
.L_x_4952:
[----:B------:R-:W-:Y:S02]  /*e4d0*/  ULDC UR4, c[0x0][0xc3c] ;  /* 0x00030f0000047ab9 */ /* 0x000fe40000000800 */
[----:B------:R-:W-:-:S06]  /*e4e0*/  UISETP.GE.AND UP0, UPT, UR7, UR4, UPT ;  /* 0x000000040700728c */ /* 0x000fcc000bf06270 */
[----:B------:R-:W-:-:S13]  /*e4f0*/  PLOP3.LUT P0, PT, PT, PT, UP0, 0x80, 0x0 ;  /* 0x000000000000781c */ /* 0x000fda0003f0f008 */
[----:B------:R-:W-:Y:S05]  /*e500*/  @!P0 BRA `(.L_x_4974) ;  /* 0xffffff2800c88947 */ /* 0x000fea000383ffff */
[----:B------:R-:W-:Y:S05]  /*e510*/  EXIT ;  /* 0x000000000000794d */ /* 0x000fea0003800000 */
.L_x_4909:
        /* <DEDUP_REMOVED lines=16> */
.L_x_4975:
        /* <DEDUP_REMOVED lines=43> */
.L_x_4979:
        /* <DEDUP_REMOVED lines=35> */
.L_x_4977:
        /* <DEDUP_REMOVED lines=13> */
.L_x_4980:
        /* <DEDUP_REMOVED lines=46> */
[-C--:B------:R-:W-:Y:S01]  /*eeb0*/  @!P1 IADD3 R3, R3, -R4.reuse, RZ ;  /* 0x8000000403039210 */ /* 0x080fe20007ffe0ff */
        /* <DEDUP_REMOVED lines=15> */
.L_x_4981:
        /* <DEDUP_REMOVED lines=61> */
.L_x_4982:
[----:B------:R-:W-:-:S05]  /*f380*/  LOP3.LUT R17, RZ, R2, RZ, 0x33, !PT ;  /* 0x00000002ff117212 */ /* 0x000fca00078e33ff */
[----:B------:R-:W-:Y:S01]  /*f390*/  IMAD.IADD R17, R6, 0x1, R17 ;  /* 0x0000000106117824 */ /* 0x000fe200078e0211 */
[----:B------:R-:W-:Y:S06]  /*f3a0*/  BRA `(.L_x_4983) ;  /* 0x0000000000147947 */ /* 0x000fec0003800000 */
.L_x_4978:
[----:B------:R-:W-:Y:S01]  /*f3b0*/  ULDC UR4, c[0x0][0xc3c] ;  /* 0x00030f0000047ab9 */ /* 0x000fe20000000800 */
[----:B------:R-:W-:Y:S02]  /*f3c0*/  IMAD.MOV.U32 R17, RZ, RZ, RZ ;  /* 0x000000ffff117224 */ /* 0x000fe400078e00ff */
[----:B------:R-:W-:Y:S02]  /*f3d0*/  IMAD.U32 R16, RZ, RZ, UR6 ;  /* 0x00000006ff107e24 */ /* 0x000fe4000f8e00ff */
[----:B------:R-:W-:Y:S02]  /*f3e0*/  IMAD.MOV.U32 R18, RZ, RZ, RZ ;  /* 0x000000ffff127224 */ /* 0x000fe400078e00ff */
[----:B------:R-:W-:-:S07]  /*f3f0*/  IMAD.U32 R19, RZ, RZ, UR4 ;  /* 0x00000004ff137e24 */ /* 0x000fce000f8e00ff */
.L_x_4983:
[----:B------:R-:W-:-:S13]  /*f400*/  ISETP.NE.AND P0, PT, R7, RZ, PT ;  /* 0x000000ff0700720c */ /* 0x000fda0003f05270 */
[----:B------:R-:W0:Y:S01]  /*f410*/  @!P0 S2R R3, SR_CgaCtaId ;  /* 0x0000000000038919 */ /* 0x000e220000008800 */
[----:B------:R-:W-:-:S04]  /*f420*/  @!P0 MOV R2, 0x400 ;  /* 0x0000040000028802 */ /* 0x000fc80000000f00 */
[----:B0-----:R-:W-:-:S05]  /*f430*/  @!P0 LEA R2, R3, R2, 0x18 ;  /* 0x0000000203028211 */ /* 0x001fca00078ec0ff */
[----:B------:R1:W-:Y:S01]  /*f440*/  @!P0 STS.128 [R2+0x228d0], R16 ;  /* 0x0228d01002008388 */ /* 0x0003e20000000c00 */
[----:B------:R-:W-:Y:S06]  /*f450*/  BAR.ARV 0x5, 0x180 ;  /* 0x0146000000007b1d */ /* 0x000fec0000002000 */
.L_x_4976:
        /* <DEDUP_REMOVED lines=29> */
.L_x_5047:
[----:B0-----:R-:W0:Y:S02]  /*f630*/  LDC.64 R2, c[0x0][0xc88] ;  /* 0x00032200ff027b82 */ /* 0x001e240000000a00 */
[----:B0-----:R-:W-:-:S05]  /*f640*/  IMAD.WIDE R2, R19, 0x4, R2 ;  /* 0x0000000413027825 */ /* 0x001fca00078e0202 */
[----:B--2---:R-:W2:Y:S01]  /*f650*/  LDG.E R25, desc[UR52][R2.64] ;  /* 0x0000003402197981 */ /* 0x004ea2000c1e1900 */
        /* <DEDUP_REMOVED lines=11> */
[----:B------:R0:W-:Y:S01]  /*f710*/  STL [R1+0x8], R0 ;  /* 0x0000080001007387 */ /* 0x0001e20000100800 */
        /* <DEDUP_REMOVED lines=23> */
[----:B--2---:R1:W-:Y:S01]  /*f890*/  @P0 STL [R1], R0 ;  /* 0x0000000001000387 */ /* 0x0043e20000100800 */
[----:B---3--:R-:W-:Y:S05]  /*f8a0*/  @P0 BRA `(.L_x_4985) ;  /* 0x0000000000200947 */ /* 0x008fea0003800000 */
[----:B------:R-:W-:Y:S02]  /*f8b0*/  ULDC UR4, c[0x0][0x288] ;  /* 0x0000a20000047ab9 */ /* 0x000fe40000000800 */
[----:B-1----:R-:W-:-:S05]  /*f8c0*/  IMAD.U32 R0, RZ, RZ, UR4 ;  /* 0x00000004ff007e24 */ /* 0x002fca000f8e00ff */
[----:B------:R0:W-:Y:S01]  /*f8d0*/  STL [R1], R0 ;  /* 0x0000000001007387 */ /* 0x0001e20000100800 */
[----:B------:R-:W-:Y:S05]  /*f8e0*/  @!P2 BRA `(.L_x_4985) ;  /* 0x000000000010a947 */ /* 0x000fea0003800000 */
[----:B------:R-:W2:Y:S04]  /*f8f0*/  LDG.E R5, desc[UR52][R2.64] ;  /* 0x0000003402057981 */ /* 0x000ea8000c1e1900 */
[----:B0-----:R-:W2:Y:S02]  /*f900*/  LDG.E R0, desc[UR52][R2.64+0x4] ;  /* 0x0000043402007981 */ /* 0x001ea4000c1e1900 */
[----:B--2---:R-:W-:-:S05]  /*f910*/  IMAD.IADD R0, R0, 0x1, -R5 ;  /* 0x0000000100007824 */ /* 0x004fca00078e0a05 */
[----:B------:R2:W-:Y:S02]  /*f920*/  STL [R1], R0 ;  /* 0x0000000001007387 */ /* 0x0005e40000100800 */
.L_x_4985:
        /* <DEDUP_REMOVED lines=9> */
.L_x_4986:
        /* <DEDUP_REMOVED lines=9> */
.L_x_4987:
[----:B------:R-:W4:Y:S01]  /*fa50*/  LDL R4, [R1] ;  /* 0x0000000001047983 */ /* 0x000f220000100800 */
[----:B012---:R-:W0:Y:S01]  /*fa60*/  LDC R0, c[0x0][0x448] ;  /* 0x00011200ff007b82 */ /* 0x007e220000000800 */
[----:B-----5:R-:W-:Y:S01]  /*fa70*/  IMAD.IADD R32, R7, 0x1, -R30 ;  /* 0x0000000107207824 */ /* 0x020fe200078e0a1e */
[----:B------:R-:W-:Y:S01]  /*fa80*/  LOP3.LUT R23, R23, 0xfffffdff, RZ, 0xc0, !PT ;  /* 0xfffffdff17177812 */ /* 0x000fe200078ec0ff */
[----:B------:R-:W-:Y:S01]  /*fa90*/  BSSY B0, `(.L_x_4988) ;  /* 0x0000038000007945 */ /* 0x000fe20003800000 */
[----:B0-----:R-:W-:Y:S01]  /*faa0*/  ISETP.NE.AND P0, PT, R0, 0x1, PT ;  /* 0x000000010000780c */ /* 0x001fe20003f05270 */
[----:B------:R-:W-:-:S04]  /*fab0*/  IMAD.SHL.U32 R0, R17, 0x80, RZ ;  /* 0x0000008011007824 */ /* 0x000fc800078e00ff */
[----:B------:R-:W-:-:S08]  /*fac0*/  VIADD R0, R0, 0x7f ;  /* 0x0000007f00007836 */ /* 0x000fd00000000000 */
[----:B---3--:R-:W0:Y:S01]  /*fad0*/  @P0 LDC R3, c[0x0][0x44c] ;  /* 0x00011300ff030b82 */ /* 0x008e220000000800 */
[----:B------:R-:W-:-:S07]  /*fae0*/  @P0 LOP3.LUT R23, R23, 0x200, RZ, 0xfc, !PT ;  /* 0x0000020017170812 */ /* 0x000fce00078efcff */
[----:B------:R-:W1:Y:S01]  /*faf0*/  @P0 LDC R5, c[0x0][0x450] ;  /* 0x00011400ff050b82 */ /* 0x000e620000000800 */
[----:B0-----:R-:W-:-:S05]  /*fb00*/  @P0 IMAD.HI.U32 R2, R0, R3, RZ ;  /* 0x0000000300020227 */ /* 0x001fca00078e00ff */
[----:B-1----:R-:W-:Y:S01]  /*fb10*/  @P0 SHF.R.U32.HI R0, RZ, R5, R2 ;  /* 0x00000005ff000219 */ /* 0x002fe20000011602 */
[----:B------:R-:W-:-:S04]  /*fb20*/  VIADD R2, R32, 0x5f ;  /* 0x0000005f20027836 */ /* 0x000fc80000000000 */
[----:B------:R-:W-:Y:S01]  /*fb30*/  IMAD.HI R2, R2, 0x2aaaaaab, RZ ;  /* 0x2aaaaaab02027827 */ /* 0x000fe200078e02ff */
[----:B----4-:R-:W-:-:S05]  /*fb40*/  IADD3 R3, R32, 0x60, -R4 ;  /* 0x0000006020037810 */ /* 0x010fca0007ffe804 */
[----:B------:R-:W-:Y:S01]  /*fb50*/  IMAD.IADD R0, R3, 0x1, R0 ;  /* 0x0000000103007824 */ /* 0x000fe200078e0200 */
[----:B------:R-:W-:-:S03]  /*fb60*/  SHF.R.U32.HI R3, RZ, 0x1f, R2 ;  /* 0x0000001fff037819 */ /* 0x000fc60000011602 */
[----:B------:R-:W-:Y:S01]  /*fb70*/  IMAD.HI R4, R0, 0x2aaaaaab, RZ ;  /* 0x2aaaaaab00047827 */ /* 0x000fe200078e02ff */
[----:B------:R-:W-:Y:S02]  /*fb80*/  LEA.HI.SX32 R0, R2, R3, 0x1c ;  /* 0x0000000302007211 */ /* 0x000fe400078fe2ff */
[----:B------:R-:W-:Y:S02]  /*fb90*/  LOP3.LUT R2, R18, 0xff000000, RZ, 0xc0, !PT ;  /* 0xff00000012027812 */ /* 0x000fe400078ec0ff */
[----:B------:R-:W-:Y:S02]  /*fba0*/  SHF.R.U32.HI R3, RZ, 0x1f, R4 ;  /* 0x0000001fff037819 */ /* 0x000fe40000011604 */
[----:B------:R-:W-:Y:S02]  /*fbb0*/  SHF.R.U32.HI R2, RZ, 0x8, R2 ;  /* 0x00000008ff027819 */ /* 0x000fe40000011602 */
[----:B------:R-:W-:-:S04]  /*fbc0*/  LEA.HI.SX32 R3, R4, R3, 0x1c ;  /* 0x0000000304037211 */ /* 0x000fc800078fe2ff */
[----:B------:R-:W-:Y:S02]  /*fbd0*/  VIMNMX R0, R0, R3, PT ;  /* 0x0000000300007248 */ /* 0x000fe40003fe0100 */
[----:B------:R-:W-:Y:S02]  /*fbe0*/  LOP3.LUT R3, R18, 0xff0000, RZ, 0xc0, !PT ;  /* 0x00ff000012037812 */ /* 0x000fe400078ec0ff */
[----:B------:R-:W-:Y:S02]  /*fbf0*/  ISETP.GE.AND P0, PT, R0, 0x1, PT ;  /* 0x000000010000780c */ /* 0x000fe40003f06270 */
[----:B------:R-:W-:Y:S01]  /*fc00*/  LEA.HI R3, R3, R2, RZ, 0x10 ;  /* 0x0000000203037211 */ /* 0x000fe200078f80ff */
[----:B------:R-:W-:-:S03]  /*fc10*/  IMAD.MOV.U32 R2, RZ, RZ, RZ ;  /* 0x000000ffff027224 */ /* 0x000fc600078e00ff */
[----:B------:R-:W-:-:S07]  /*fc20*/  LOP3.LUT R29, R3, 0xff, RZ, 0xc0, !PT ;  /* 0x000000ff031d7812 */ /* 0x000fce00078ec0ff */
[----:B------:R-:W-:Y:S05]  /*fc30*/  @!P0 BRA `(.L_x_4989) ;  /* 0x0000000000748947 */ /* 0x000fea0003800000 */
        /* <DEDUP_REMOVED lines=29> */
.L_x_4989:
[----:B------:R-:W-:Y:S05]  /*fe10*/  BSYNC B0 ;  /* 0x0000000000007941 */ /* 0x000fea0003800000 */
.L_x_4988:
        /* <DEDUP_REMOVED lines=23> */
.L_x_4991:
        /* <DEDUP_REMOVED lines=20> */
.L_x_4994:
[----:B------:R-:W-:Y:S05]  /*100d0*/  BSYNC B6 ;  /* 0x0000000000067941 */ /* 0x000fea0003800000 */
.L_x_4993:
        /* <DEDUP_REMOVED lines=20> */
.L_x_4997:
        /* <DEDUP_REMOVED lines=15> */
.L_x_4996:
[----:B------:R-:W-:Y:S05]  /*10310*/  BSYNC B6 ;  /* 0x0000000000067941 */ /* 0x000fea0003800000 */
.L_x_4995:
[----:B------:R-:W0:Y:S01]  /*10320*/  S2R R20, SR_TID.X ;  /* 0x0000000000147919 */ /* 0x000e220000002100 */
[----:B------:R-:W-:Y:S01]  /*10330*/  ULDC.64 UR4, c[0x0][0x9f8] ;  /* 0x00027e0000047ab9 */ /* 0x000fe20000000a00 */
[----:B------:R-:W1:Y:S01]  /*10340*/  LDC R8, c[0x0][0x430] ;  /* 0x00010c00ff087b82 */ /* 0x000e620000000800 */
[----:B------:R-:W-:-:S04]  /*10350*/  ISETP.NE.U32.AND P0, PT, RZ, UR4, PT ;  /* 0x00000004ff007c0c */ /* 0x000fc8000bf05070 */
[----:B------:R-:W-:-:S13]  /*10360*/  ISETP.NE.AND.EX P0, PT, RZ, UR5, PT, P0 ;  /* 0x00000005ff007c0c */ /* 0x000fda000bf05300 */
[----:B------:R-:W-:Y:S01]  /*10370*/  @P0 IADD3 R2, P1, R31, UR4, RZ ;  /* 0x000000041f020c10 */ /* 0x000fe2000ff3e0ff */
[----:B------:R-:W-:-:S03]  /*10380*/  ULDC UR4, c[0x0][0x320] ;  /* 0x0000c80000047ab9 */ /* 0x000fc60000000800 */
[----:B------:R-:W-:-:S05]  /*10390*/  @P0 IADD3.X R3, R33, UR5, RZ, P1, !PT ;  /* 0x0000000521030c10 */ /* 0x000fca0008ffe4ff */
[----:B------:R2:W5:Y:S01]  /*103a0*/  @P0 LDG.E R27, desc[UR52][R2.64] ;  /* 0x00000034021b0981 */ /* 0x000562000c1e1900 */
[----:B------:R-:W-:Y:S01]  /*103b0*/  LOP3.LUT R23, R23, 0xffffffef, RZ, 0xc0, !PT ;  /* 0xffffffef17177812 */ /* 0x000fe200078ec0ff */
[----:B------:R-:W-:Y:S01]  /*103c0*/  UMOV UR5, 0xffffffff ;  /* 0xffffffff00057882 */ /* 0x000fe20000000000 */
[----:B0-----:R-:W-:Y:S01]  /*103d0*/  IMAD.SHL.U32 R20, R20, 0x8, RZ ;  /* 0x0000000814147824 */ /* 0x001fe200078e00ff */
[----:B------:R-:W0:Y:S01]  /*103e0*/  S2R R21, SR_TID.X ;  /* 0x0000000000157919 */ /* 0x000e220000002100 */
[----:B------:R-:W-:Y:S01]  /*103f0*/  LOP3.LUT R23, R23, 0xfffffff7, RZ, 0xc0, !PT ;  /* 0xfffffff717177812 */ /* 0x000fe200078ec0ff */
[----:B------:R-:W-:Y:S02]  /*10400*/  VIADD R0, R35, 0xffffffff ;  /* 0xffffffff23007836 */ /* 0x000fe40000000000 */
[----:B------:R-:W-:-:S04]  /*10410*/  LOP3.LUT R20, R20, 0x38, RZ, 0xc0, !PT ;  /* 0x0000003814147812 */ /* 0x000fc800078ec0ff */
[C---:B------:R-:W-:Y:S02]  /*10420*/  LOP3.LUT R34, R20.reuse, 0x40, RZ, 0xfc, !PT ;  /* 0x0000004014227812 */ /* 0x040fe400078efcff */
[----:B------:R-:W-:Y:S02]  /*10430*/  LOP3.LUT R20, R20, 0x80, RZ, 0xfc, !PT ;  /* 0x0000008014147812 */ /* 0x000fe400078efcff */
[----:B------:R-:W-:Y:S02]  /*10440*/  ISETP.GE.AND P1, PT, R34, UR4, PT ;  /* 0x0000000422007c0c */ /* 0x000fe4000bf26270 */
[----:B------:R-:W-:Y:S02]  /*10450*/  ISETP.GE.AND P0, PT, R20, UR4, PT ;  /* 0x0000000414007c0c */ /* 0x000fe4000bf06270 */
[----:B------:R-:W3:Y:S09]  /*10460*/  S2R R20, SR_TID.X ;  /* 0x0000000000147919 */ /* 0x000ef20000002100 */
[----:B------:R-:W-:Y:S01]  /*10470*/  @P1 LOP3.LUT R23, R23, 0x8, RZ, 0xfc, !PT ;  /* 0x0000000817171812 */ /* 0x000fe200078efcff */
[----:B0-----:R-:W-:-:S05]  /*10480*/  IMAD.SHL.U32 R21, R21, 0x8, RZ ;  /* 0x0000000815157824 */ /* 0x001fca00078e00ff */
[----:B------:R-:W-:-:S04]  /*10490*/  LOP3.LUT R21, R21, 0x38, RZ, 0xc0, !PT ;  /* 0x0000003815157812 */ /* 0x000fc800078ec0ff */
[C---:B------:R-:W-:Y:S02]  /*104a0*/  ISETP.GE.AND P2, PT, R21.reuse, UR4, PT ;  /* 0x0000000415007c0c */ /* 0x040fe4000bf46270 */
[----:B------:R-:W-:Y:S02]  /*104b0*/  LOP3.LUT R21, R21, 0xc0, RZ, 0xfc, !PT ;  /* 0x000000c015157812 */ /* 0x000fe400078efcff */
[----:B---3--:R-:W-:-:S04]  /*104c0*/  LOP3.LUT R20, R20, 0x7f, RZ, 0xc0, !PT ;  /* 0x0000007f14147812 */ /* 0x008fc800078ec0ff */
[----:B------:R-:W-:Y:S02]  /*104d0*/  SHF.R.U32.HI R34, RZ, 0x3, R20 ;  /* 0x00000003ff227819 */ /* 0x000fe40000011614 */
[----:B------:R-:W0:Y:S03]  /*104e0*/  S2R R20, SR_TID.X ;  /* 0x0000000000147919 */ /* 0x000e260000002100 */
[----:B------:R-:W-:-:S04]  /*104f0*/  @P2 LOP3.LUT R23, R23, 0x10, RZ, 0xfc, !PT ;  /* 0x0000001017172812 */ /* 0x000fc800078efcff */
[----:B------:R-:W-:-:S04]  /*10500*/  LOP3.LUT R23, R23, 0xfffffffb, RZ, 0xc0, !PT ;  /* 0xfffffffb17177812 */ /* 0x000fc800078ec0ff */
[----:B------:R-:W-:Y:S02]  /*10510*/  @P0 LOP3.LUT R23, R23, 0x4, RZ, 0xfc, !PT ;  /* 0x0000000417170812 */ /* 0x000fe400078efcff */
[----:B------:R-:W-:Y:S02]  /*10520*/  ISETP.GE.AND P0, PT, R21, UR4, PT ;  /* 0x0000000415007c0c */ /* 0x000fe4000bf06270 */
[----:B------:R-:W-:-:S11]  /*10530*/  LOP3.LUT R23, R23, 0xfffffffd, RZ, 0xc0, !PT ;  /* 0xfffffffd17177812 */ /* 0x000fd600078ec0ff */
[----:B------:R-:W-:Y:S01]  /*10540*/  @P0 LOP3.LUT R23, R23, 0x2, RZ, 0xfc, !PT ;  /* 0x0000000217170812 */ /* 0x000fe200078efcff */
[----:B0-----:R-:W-:-:S05]  /*10550*/  IMAD.SHL.U32 R20, R20, 0x10, RZ ;  /* 0x0000001014147824 */ /* 0x001fca00078e00ff */
[----:B------:R-:W-:-:S05]  /*10560*/  LOP3.LUT R20, R34, 0x70, R20, 0xf8, !PT ;  /* 0x0000007022147812 */ /* 0x000fca00078ef814 */
[----:B------:R-:W-:Y:S01]  /*10570*/  IMAD R35, R0, 0x60, R20 ;  /* 0x0000006000237824 */ /* 0x000fe200078e0214 */
[----:B-12---:R-:W-:Y:S06]  /*10580*/  BRA.DIV UR5, `(.L_x_4998) ;  /* 0x0000004605007947 */ /* 0x006fec000b800000 */
.L_x_5064:
        /* <DEDUP_REMOVED lines=21> */
[----:B------:R-:W-:Y:S01]  /*106e0*/  IMAD.U32 R3, RZ, RZ, UR36 ;  /* 0x00000024ff037e24 */ /* 0x000fe2000f8e00ff */
[----:B------:R-:W-:Y:S02]  /*106f0*/  LOP3.LUT R23, R23, 0xffffffbf, RZ, 0xc0, !PT ;  /* 0xffffffbf17177812 */ /* 0x000fe400078ec0ff */
[----:B0-----:R-:W-:-:S04]  /*10700*/  @!P0 LEA R4, P1, R2, R4, 0x2 ;  /* 0x0000000402048211 */ /* 0x001fc800078210ff */
[----:B------:R-:W-:-:S05]  /*10710*/  @!P0 LEA.HI.X R5, R2, R5, R7, 0x2, P1 ;  /* 0x0000000502058211 */ /* 0x000fca00008f1407 */
[----:B------:R0:W5:Y:S01]  /*10720*/  @!P0 LDG.E R34, desc[UR52][R4.64] ;  /* 0x0000003404228981 */ /* 0x000162000c1e1900 */
[----:B------:R-:W-:Y:S01]  /*10730*/  ISETP.NE.AND P0, PT, R3, 0x3, PT ;  /* 0x000000030300780c */ /* 0x000fe20003f05270 */
[----:B------:R-:W-:Y:S01]  /*10740*/  IMAD.MOV R2, RZ, RZ, -R6 ;  /* 0x000000ffff027224 */ /* 0x000fe200078e0a06 */
[----:B------:R-:W-:Y:S02]  /*10750*/  ISETP.GT.U32.AND P1, PT, R20, 0x5f, PT ;  /* 0x0000005f1400780c */ /* 0x000fe40003f24070 */
[----:B------:R-:W-:Y:S01]  /*10760*/  LOP3.LUT R18, R18, 0xffff, RZ, 0xc0, !PT ;  /* 0x0000ffff12127812 */ /* 0x000fe200078ec0ff */
[----:B------:R-:W-:Y:S01]  /*10770*/  IMAD R35, R8, R2, R35 ;  /* 0x0000000208237224 */ /* 0x000fe200078e0223 */
[----:B------:R-:W-:-:S07]  /*10780*/  SEL R6, RZ, 0x1, P2 ;  /* 0x00000001ff067807 */ /* 0x000fce0001000000 */
[----:B------:R-:W-:-:S04]  /*10790*/  @P0 LOP3.LUT R23, R23, 0x40, RZ, 0xfc, !PT ;  /* 0x0000004017170812 */ /* 0x000fc800078efcff */
[----:B------:R-:W-:-:S04]  /*107a0*/  LOP3.LUT R23, R23, 0xffffffdf, RZ, 0xc0, !PT ;  /* 0xffffffdf17177812 */ /* 0x000fc800078ec0ff */
[----:B------:R-:W-:Y:S01]  /*107b0*/  @P1 LOP3.LUT R23, R23, 0x20, RZ, 0xfc, !PT ;  /* 0x0000002017171812 */ /* 0x000fe200078efcff */
[----:B0-----:R-:W-:Y:S06]  /*107c0*/  @!P0 BRA `(.L_x_4999) ;  /* 0x0000000000048947 */ /* 0x001fec0003800000 */
[----:B------:R-:W-:Y:S01]  /*107d0*/  BPT.TRAP 0x1 ;  /* 0x000000040000795c */ /* 0x000fe20000300000 */
.L_x_4999:
[----:B------:R-:W-:Y:S01]  /*107e0*/  IMAD R32, R0, -0x60, R32 ;  /* 0xffffffa000207824 */ /* 0x000fe200078e0220 */
[----:B------:R-:W-:Y:S01]  /*107f0*/  SHF.L.U32 R0, R26, 0x1f, RZ ;  /* 0x0000001f1a007819 */ /* 0x000fe200000006ff */
[----:B------:R-:W-:Y:S01]  /*10800*/  IMAD R33, R24, 0x8, R22 ;  /* 0x0000000818217824 */ /* 0x000fe200078e0216 */
[----:B------:R-:W-:Y:S03]  /*10810*/  BSSY B0, `(.L_x_5000) ;  /* 0x0000003000007945 */ /* 0x000fe60003800000 */
[----:B------:R-:W0:Y:S02]  /*10820*/  SYNCS.PHASECHK.TRANS64.TRYWAIT P0, [R33+URZ+0x22840], R0 ;  /* 0x02284000210075a7 */ /* 0x000e24000800017f */
[----:B0-----:R-:W-:Y:S05]  /*10830*/  @!P0 BRA `(.L_x_5001) ;  /* 0x0000004000888947 */ /* 0x001fea0003800000 */
.L_x_5065:
[----:B------:R-:W-:Y:S05]  /*10840*/  BSYNC B0 ;  /* 0x0000000000007941 */ /* 0x000fea0003800000 */
.L_x_5000:
        /* <DEDUP_REMOVED lines=81> */
[----:B0-----:R-:W-:-:S04]  /*10d60*/  @P0 LEA R3, P1, R8, R3, 0x1 ;  /* 0x0000000308030211 */ /* 0x001fc800078208ff */
[----:B-1----:R-:W-:-:S04]  /*10d70*/  @P0 IADD3.X R2, RZ, R2, RZ, P1, !PT ;  /* 0x00000002ff020210 */ /* 0x002fc80000ffe4ff */
[----:B------:R-:W-:-:S04]  /*10d80*/  @P0 LOP3.LUT R3, R3, R2, RZ, 0x3c, !PT ;  /* 0x0000000203030212 */ /* 0x000fc800078e3cff */
[----:B------:R-:W-:-:S04]  /*10d90*/  @P0 LOP3.LUT R2, R3, R2, RZ, 0x3c, !PT ;  /* 0x0000000203020212 */ /* 0x000fc800078e3cff */
[----:B------:R-:W-:-:S05]  /*10da0*/  @P0 LOP3.LUT R3, R3, R2, RZ, 0x3c, !PT ;  /* 0x0000000203030212 */ /* 0x000fca00078e3cff */
[----:B--23--:R1:W-:Y:S02]  /*10db0*/  @P0 LDGSTS.E.BYPASS.LTC128B.128 [R7+0x1e400], desc[UR52][R2.64], !P2 ;  /* 0x1e40000002070fae */ /* 0x00c3e4000d101d74 */
.L_x_5079:
        /* <DEDUP_REMOVED lines=10> */
.L_x_5003:
        /* <DEDUP_REMOVED lines=11> */
.L_x_5004:
        /* <DEDUP_REMOVED lines=23> */
[----:B------:R1:W-:Y:S04]  /*11080*/  STL [R1+0x24], R2 ;  /* 0x0000240201007387 */ /* 0x0003e80000100800 */
        /* <DEDUP_REMOVED lines=20> */
.L_x_5006:
[----:B------:R-:W-:Y:S05]  /*111d0*/  BSYNC B6 ;  /* 0x0000000000067941 */ /* 0x000fea0003800000 */
.L_x_5005:
[----:B------:R-:W2:Y:S01]  /*111e0*/  LDL.LU.64 R2, [R1+0x8] ;  /* 0x0000080001027983 */ /* 0x000ea20000300a00 */
[----:B------:R-:W-:Y:S01]  /*111f0*/  ULDC.64 UR4, c[0x0][0x2d8] ;  /* 0x0000b60000047ab9 */ /* 0x000fe20000000a00 */
[----:B------:R-:W1:Y:S02]  /*11200*/  LDC R4, c[0x0][0x448] ;  /* 0x00011200ff047b82 */ /* 0x000e640000000800 */
[----:B------:R-:W3:Y:S04]  /*11210*/  LDL.LU R20, [R1+0x24] ;  /* 0x0000240001147983 */ /* 0x000ee80000300800 */
[----:B------:R-:W4:Y:S04]  /*11220*/  LDL.LU R21, [R1+0x10] ;  /* 0x0000100001157983 */ /* 0x000f280000300800 */
[----:B------:R0:W5:Y:S01]  /*11230*/  LDL R9, [R1] ;  /* 0x0000000001097983 */ /* 0x0001620000100800 */
[----:B-1----:R-:W-:-:S13]  /*11240*/  ISETP.NE.AND P6, PT, R4, 0x1, PT ;  /* 0x000000010400780c */ /* 0x002fda0003fc5270 */
[----:B------:R-:W1:Y:S08]  /*11250*/  @P6 LDC R6, c[0x0][0x44c] ;  /* 0x00011300ff066b82 */ /* 0x000e700000000800 */
[----:B------:R-:W0:Y:S01]  /*11260*/  @P6 LDC R5, c[0x0][0x450] ;  /* 0x00011400ff056b82 */ /* 0x000e220000000800 */
[----:B------:R-:W1:Y:S02]  /*11270*/  S2R R7, SR_TID.X ;  /* 0x0000000000077919 */ /* 0x000e640000002100 */
[----:B-1----:R-:W-:-:S05]  /*11280*/  IMAD.SHL.U32 R7, R7, 0x8, RZ ;  /* 0x0000000807077824 */ /* 0x002fca00078e00ff */
[----:B------:R-:W-:Y:S01]  /*11290*/  LOP3.LUT R7, R7, 0x38, RZ, 0xc0, !PT ;  /* 0x0000003807077812 */ /* 0x000fe200078ec0ff */
[----:B--2---:R-:W-:Y:S02]  /*112a0*/  IMAD.MOV.U32 R3, RZ, RZ, R37 ;  /* 0x000000ffff037224 */ /* 0x004fe400078e0025 */
[----:B------:R-:W-:-:S04]  /*112b0*/  IMAD.WIDE.U32 R2, R18, UR4, R2 ;  /* 0x0000000412027c25 */ /* 0x000fc8000f8e0002 */
[----:B------:R-:W-:Y:S01]  /*112c0*/  IMAD R3, R18, UR5, R3 ;  /* 0x0000000512037c24 */ /* 0x000fe2000f8e0203 */
[----:B------:R-:W-:Y:S02]  /*112d0*/  ULDC.64 UR4, c[0x0][0x2e0] ;  /* 0x0000b80000047ab9 */ /* 0x000fe40000000a00 */
[----:B---3--:R-:W-:Y:S02]  /*112e0*/  IMAD R0, R20, UR4, RZ ;  /* 0x0000000414007c24 */ /* 0x008fe4000f8e02ff */
[----:B------:R-:W1:Y:S01]  /*112f0*/  S2R R20, SR_TID.X ;  /* 0x0000000000147919 */ /* 0x000e620000002100 */
[----:B----4-:R-:W-:-:S04]  /*11300*/  IMAD.WIDE.U32 R2, R21, UR4, R2 ;  /* 0x0000000415027c25 */ /* 0x010fc8000f8e0002 */
[----:B------:R-:W-:Y:S01]  /*11310*/  IMAD R0, R21, UR5, R0 ;  /* 0x0000000515007c24 */ /* 0x000fe2000f8e0200 */
[----:B------:R-:W-:-:S03]  /*11320*/  ULDC.64 UR4, c[0x0][0x2d0] ;  /* 0x0000b40000047ab9 */ /* 0x000fc60000000a00 */
[----:B------:R-:W-:Y:S01]  /*11330*/  IMAD.IADD R3, R3, 0x1, R0 ;  /* 0x0000000103037824 */ /* 0x000fe200078e0200 */
[----:B-1----:R-:W-:-:S04]  /*11340*/  LOP3.LUT R20, R20, 0x7f, RZ, 0xc0, !PT ;  /* 0x0000007f14147812 */ /* 0x002fc800078ec0ff */
[----:B------:R-:W-:Y:S02]  /*11350*/  SHF.R.U32.HI R21, RZ, 0x3, R20 ;  /* 0x00000003ff157819 */ /* 0x000fe40000011614 */
[----:B------:R-:W1:Y:S02]  /*11360*/  S2R R20, SR_TID.X ;  /* 0x0000000000147919 */ /* 0x000e640000002100 */
[----:B-1----:R-:W-:-:S05]  /*11370*/  IMAD.SHL.U32 R20, R20, 0x10, RZ ;  /* 0x0000001014147824 */ /* 0x002fca00078e00ff */
[----:B------:R-:W-:-:S05]  /*11380*/  LOP3.LUT R20, R21, 0x70, R20, 0xf8, !PT ;  /* 0x0000007015147812 */ /* 0x000fca00078ef814 */
[----:B------:R-:W-:-:S04]  /*11390*/  IMAD R0, R17, 0x80, R20 ;  /* 0x0000008011007824 */ /* 0x000fc800078e0214 */
[----:B------:R-:W-:-:S04]  /*113a0*/  @P6 IMAD.HI.U32 R6, R0, R6, RZ ;  /* 0x0000000600066227 */ /* 0x000fc800078e00ff */
[----:B------:R-:W-:Y:S01]  /*113b0*/  IMAD.MOV.U32 R4, RZ, RZ, R0 ;  /* 0x000000ffff047224 */ /* 0x000fe200078e0000 */
[----:B0-----:R-:W-:Y:S02]  /*113c0*/  @P6 SHF.R.U32.HI R4, RZ, R5, R6 ;  /* 0x00000005ff046219 */ /* 0x001fe40000011606 */
[----:B------:R-:W0:Y:S03]  /*113d0*/  LDC R6, c[0x0][0x448] ;  /* 0x00011200ff067b82 */ /* 0x000e260000000800 */
[----:B------:R-:W-:Y:S01]  /*113e0*/  IMAD.MOV R5, RZ, RZ, -R4 ;  /* 0x000000ffff057224 */ /* 0x000fe200078e0a04 */
[----:B------:R-:W1:Y:S01]  /*113f0*/  S2R R20, SR_TID.X ;  /* 0x0000000000147919 */ /* 0x000e620000002100 */
[----:B------:R-:W-:-:S04]  /*11400*/  IMAD.WIDE.U32 R2, R4, UR4, R2 ;  /* 0x0000000404027c25 */ /* 0x000fc8000f8e0002 */
[----:B0-----:R-:W-:Y:S01]  /*11410*/  IMAD R0, R6, R5, R0 ;  /* 0x0000000506007224 */ /* 0x001fe200078e0200 */
[----:B------:R-:W-:-:S05]  /*11420*/  SHF.R.S32.HI R5, RZ, 0x1f, R4 ;  /* 0x0000001fff057819 */ /* 0x000fca0000011404 */
        /* <DEDUP_REMOVED lines=12> */
[----:B-1----:R-:W-:-:S03]  /*114f0*/  LOP3.LUT R20, R20, 0x7f, RZ, 0xc0, !PT ;  /* 0x0000007f14147812 */ /* 0x002fc600078ec0ff */
[----:B------:R-:W-:Y:S01]  /*11500*/  LEA.HI.X R4, R2, UR5, R4, 0x1, P0 ;  /* 0x0000000502047c11 */ /* 0x000fe200080f0c04 */
[----:B------:R-:W-:Y:S01]  /*11510*/  UMOV UR5, 0xffffffff ;  /* 0xffffffff00057882 */ /* 0x000fe20000000000 */
[----:B------:R-:W-:Y:S02]  /*11520*/  ISETP.GE.AND P1, PT, R7, UR4, PT ;  /* 0x0000000407007c0c */ /* 0x000fe4000bf26270 */
[----:B------:R-:W-:Y:S01]  /*11530*/  SHF.R.U32.HI R8, RZ, 0x3, R20 ;  /* 0x00000003ff087819 */ /* 0x000fe20000011614 */
[----:B------:R-:W-:Y:S10]  /*11540*/  BRA.DIV UR5, `(.L_x_5007) ;  /* 0x0000003e05587947 */ /* 0x000ff4000b800000 */
[----:B------:R-:W0:Y:S01]  /*11550*/  SHFL.IDX PT, R3, R0, RZ, 0x181f ;  /* 0x00181fff00037589 */ /* 0x000e2200000e0000 */
[----:B-----5:R-:W-:Y:S02]  /*11560*/  IMAD R5, R9, R6, RZ ;  /* 0x0000000609057224 */ /* 0x020fe400078e02ff */
[----:B------:R-:W-:Y:S01]  /*11570*/  IMAD R17, R17, 0x80, R8 ;  /* 0x0000008011117824 */ /* 0x000fe200078e0208 */
        /* <DEDUP_REMOVED lines=70> */
.L_x_5096:
        /* <DEDUP_REMOVED lines=10> */
.L_x_5008:
        /* <DEDUP_REMOVED lines=18> */
.L_x_5097:
[----:B------:R-:W-:Y:S05]  /*11ba0*/  BSYNC B0 ;  /* 0x0000000000007941 */ /* 0x000fea0003800000 */
.L_x_5009:
[----:B------:R-:W-:-:S05]  /*11bb0*/  IMAD.U32 R0, RZ, RZ, UR36 ;  /* 0x00000024ff007e24 */ /* 0x000fca000f8e00ff */
[----:B------:R-:W-:-:S13]  /*11bc0*/  ISETP.NE.AND P0, PT, R0, 0x3, PT ;  /* 0x000000030000780c */ /* 0x000fda0003f05270 */
[----:B------:R-:W-:Y:S05]  /*11bd0*/  @!P0 BRA `(.L_x_5011) ;  /* 0x0000000000048947 */ /* 0x000fea0003800000 */
[----:B------:R-:W-:Y:S01]  /*11be0*/  BPT.TRAP 0x1 ;  /* 0x000000040000795c */ /* 0x000fe20000300000 */
.L_x_5011:
[----:B------:R-:W-:Y:S01]  /*11bf0*/  SHF.L.U32 R0, R26, 0x1f, RZ ;  /* 0x0000001f1a007819 */ /* 0x000fe200000006ff */
[----:B------:R-:W-:Y:S03]  /*11c00*/  BSSY B0, `(.L_x_5012) ;  /* 0x0000003000007945 */ /* 0x000fe60003800000 */
[----:B------:R-:W1:Y:S02]  /*11c10*/  SYNCS.PHASECHK.TRANS64.TRYWAIT P0, [R33+URZ+0x22860], R0 ;  /* 0x02286000210075a7 */ /* 0x000e64000800017f */
[----:B-1----:R-:W-:Y:S05]  /*11c20*/  @!P0 BRA `(.L_x_5013) ;  /* 0x0000004000548947 */ /* 0x002fea0003800000 */
.L_x_5098:
[----:B------:R-:W-:Y:S05]  /*11c30*/  BSYNC B0 ;  /* 0x0000000000007941 */ /* 0x000fea0003800000 */
.L_x_5012:
        /* <DEDUP_REMOVED lines=93> */
.L_x_5112:
        /* <DEDUP_REMOVED lines=15> */
.L_x_5015:
        /* <DEDUP_REMOVED lines=11> */
.L_x_5016:
[----:B------:R-:W2:Y:S01]  /*123b0*/  LDL.LU R2, [R1+0x14] ;  /* 0x0000140001027983 */ /* 0x000ea20000300800 */
[----:B------:R0:W-:Y:S01]  /*123c0*/  SYNCS.ARRIVE.TRANS64.A1T0 RZ, [R33+URZ+0x22850], RZ ;  /* 0x022850ff21ff79a7 */ /* 0x0001e2000810003f */
[----:B------:R-:W-:Y:S01]  /*123d0*/  BSSY B0, `(.L_x_5017) ;  /* 0x00000dc000007945 */ /* 0x000fe20003800000 */
[----:B--2---:R-:W-:-:S05]  /*123e0*/  VIADD R21, R2, 0xfffffffe ;  /* 0xfffffffe02157836 */ /* 0x004fca0000000000 */
[----:B------:R-:W-:-:S13]  /*123f0*/  ISETP.GE.AND P0, PT, R21, R29, PT ;  /* 0x0000001d1500720c */ /* 0x000fda0003f06270 */
[----:B0-----:R-:W-:Y:S05]  /*12400*/  @!P0 BRA `(.L_x_5018) ;  /* 0x0000000c00608947 */ /* 0x001fea0003800000 */
.L_x_5031:
        /* <DEDUP_REMOVED lines=44> */
.L_x_5019:
[----:B------:R-:W-:Y:S01]  /*126d0*/  IMAD R10, R24, 0x8, R22 ;  /* 0x00000008180a7824 */ /* 0x000fe200078e0216 */
[----:B------:R-:W-:Y:S01]  /*126e0*/  SHF.L.U32 R20, R26, 0x1f, RZ ;  /* 0x0000001f1a147819 */ /* 0x000fe200000006ff */
[----:B------:R-:W-:Y:S01]  /*126f0*/  BSSY B1, `(.L_x_5020) ;  /* 0x0000004000017945 */ /* 0x000fe20003800000 */
[----:B------:R-:W-:Y:S02]  /*12700*/  SHF.R.S32.HI R9, RZ, 0x1f, R5 ;  /* 0x0000001fff097819 */ /* 0x000fe40000011405 */
[----:B------:R-:W0:Y:S02]  /*12710*/  SYNCS.PHASECHK.TRANS64.TRYWAIT P0, [R10+URZ+0x22840], R20 ;  /* 0x022840140a0075a7 */ /* 0x000e24000800017f */
[----:B0-----:R-:W-:Y:S05]  /*12720*/  @!P0 BRA `(.L_x_5021) ;  /* 0x0000003c00f08947 */ /* 0x001fea0003800000 */
.L_x_5113:
[----:B------:R-:W-:Y:S05]  /*12730*/  BSYNC B1 ;  /* 0x0000000000017941 */ /* 0x000fea0003800000 */
.L_x_5020:
        /* <DEDUP_REMOVED lines=49> */
.L_x_5127:
        /* <DEDUP_REMOVED lines=8> */
.L_x_5023:
        /* <DEDUP_REMOVED lines=11> */
.L_x_5024:
[----:B------:R1:W-:Y:S01]  /*12b80*/  SYNCS.ARRIVE.TRANS64.A1T0 RZ, [R10+URZ+0x22830], RZ ;  /* 0x022830ff0aff79a7 */ /* 0x0003e2000810003f */
[----:B------:R-:W-:Y:S05]  /*12b90*/  @!P3 BRA `(.L_x_5025) ;  /* 0x000000000004b947 */ /* 0x000fea0003800000 */
[----:B------:R-:W-:Y:S01]  /*12ba0*/  BPT.TRAP 0x1 ;  /* 0x000000040000795c */ /* 0x000fe20000300000 */
.L_x_5025:
[----:B------:R-:W2:Y:S01]  /*12bb0*/  SYNCS.PHASECHK.TRANS64.TRYWAIT P0, [R10+URZ+0x22860], R20 ;  /* 0x022860140a0075a7 */ /* 0x000ea2000800017f */
[----:B------:R-:W-:Y:S04]  /*12bc0*/  BSSY B1, `(.L_x_5026) ;  /* 0x0000002000017945 */ /* 0x000fe80003800000 */
[----:B--2---:R-:W-:Y:S05]  /*12bd0*/  @!P0 BRA `(.L_x_5027) ;  /* 0x0000004000788947 */ /* 0x004fea0003800000 */
.L_x_5128:
[----:B------:R-:W-:Y:S05]  /*12be0*/  BSYNC B1 ;  /* 0x0000000000017941 */ /* 0x000fea0003800000 */
.L_x_5026:
        /* <DEDUP_REMOVED lines=66> */
.L_x_5142:
        /* <DEDUP_REMOVED lines=11> */
.L_x_5029:
        /* <DEDUP_REMOVED lines=11> */
.L_x_5030:
[----:B------:R0:W-:Y:S01]  /*13170*/  SYNCS.ARRIVE.TRANS64.A1T0 RZ, [R10+URZ+0x22850], RZ ;  /* 0x022850ff0aff79a7 */ /* 0x0001e2000810003f */
[----:B------:R-:W-:Y:S05]  /*13180*/  @P2 BRA `(.L_x_5031) ;  /* 0xfffffff000a02947 */ /* 0x000fea000383ffff */
.L_x_5018:
[----:B------:R-:W-:Y:S05]  /*13190*/  BSYNC B0 ;  /* 0x0000000000007941 */ /* 0x000fea0003800000 */
.L_x_5017:
        /* <DEDUP_REMOVED lines=20> */
.L_x_5033:
[----:B------:R-:W-:Y:S05]  /*132e0*/  BSYNC B0 ;  /* 0x0000000000007941 */ /* 0x000fea0003800000 */
.L_x_5032:
[----:B------:R-:W-:Y:S02]  /*132f0*/  SEL R24, R24, RZ, P0 ;  /* 0x000000ff18187207 */ /* 0x000fe40000000000 */
[----:B------:R-:W-:-:S07]  /*13300*/  LOP3.LUT R26, R26, R5, RZ, 0x3c, !PT ;  /* 0x000000051a1a7212 */ /* 0x000fce00078e3cff */
.L_x_4992:
[----:B------:R-:W-:Y:S05]  /*13310*/  BSYNC B7 ;  /* 0x0000000000077941 */ /* 0x000fea0003800000 */
.L_x_4990:
        /* <DEDUP_REMOVED lines=8> */
[----:B------:R3:W4:Y:S01]  /*133a0*/  LDS.128 R16, [R22+0x228d0] ;  /* 0x0228d00016107984 */ /* 0x0007220000000c00 */
[----:B------:R-:W-:Y:S06]  /*133b0*/  BAR.ARV 0x4, 0x180 ;  /* 0x0106000000007b1d */ /* 0x000fec0000002000 */
[----:B------:R-:W-:Y:S05]  /*133c0*/  BRA `(.L_x_5035) ;  /* 0x0000000c00d47947 */ /* 0x000fea0003800000 */
.L_x_5034:
        /* <DEDUP_REMOVED lines=43> */
.L_x_5152:
[----:B------:R-:W-:Y:S02]  /*13680*/  ULDC UR4, c[0x0][0xc38] ;  /* 0x00030e0000047ab9 */ /* 0x000fe40000000800 */
[----:B------:R-:W-:-:S04]  /*13690*/  IMAD.U32 R5, RZ, RZ, UR4 ;  /* 0x00000004ff057e24 */ /* 0x000fc8000f8e00ff */
[----:B---3--:R-:W-:-:S04]  /*136a0*/  IMAD R14, R14, R5, RZ ;  /* 0x000000050e0e7224 */ /* 0x008fc800078e02ff */
[----:B------:R-:W-:-:S05]  /*136b0*/  IMAD.IADD R7, R7, 0x1, R14 ;  /* 0x0000000107077824 */ /* 0x000fca00078e020e */
[----:B------:R-:W-:-:S13]  /*136c0*/  ISETP.GT.AND P6, PT, R7, R0, PT ;  /* 0x000000000700720c */ /* 0x000fda0003fc4270 */
[----:B------:R-:W-:Y:S05]  /*136d0*/  @P6 BRA `(.L_x_5037) ;  /* 0x0000000000a46947 */ /* 0x000fea0003800000 */
.L_x_5040:
        /* <DEDUP_REMOVED lines=35> */
.L_x_5160:
[----:B------:R-:W-:Y:S02]  /*13910*/  ULDC UR4, c[0x0][0xc38] ;  /* 0x00030e0000047ab9 */ /* 0x000fe40000000800 */
[----:B------:R-:W-:-:S04]  /*13920*/  IMAD.U32 R5, RZ, RZ, UR4 ;  /* 0x00000004ff057e24 */ /* 0x000fc8000f8e00ff */
[----:B---3--:R-:W-:-:S04]  /*13930*/  IMAD R14, R14, R5, RZ ;  /* 0x000000050e0e7224 */ /* 0x008fc800078e02ff */
[----:B------:R-:W-:-:S05]  /*13940*/  IMAD.IADD R7, R14, 0x1, R7 ;  /* 0x000000010e077824 */ /* 0x000fca00078e0207 */
[----:B------:R-:W-:-:S13]  /*13950*/  ISETP.GT.AND P6, PT, R7, R0, PT ;  /* 0x000000000700720c */ /* 0x000fda0003fc4270 */
[----:B------:R-:W-:Y:S05]  /*13960*/  @!P6 BRA `(.L_x_5040) ;  /* 0xfffffffc005ce947 */ /* 0x000fea000383ffff */
.L_x_5037:
        /* <DEDUP_REMOVED lines=8> */
[----:B------:R-:W-:-:S03]  /*139f0*/  IADD3 R19, R12, R19, RZ ;  /* 0x000000130c137210 */ /* 0x000fc60007ffe0ff */
[----:B------:R3:W0:Y:S04]  /*13a00*/  SHFL.IDX PT, R4, R4, R12, 0x1f ;  /* 0x00001f0c04047589 */ /* 0x00062800000e0000 */
.L_x_5165:
[----:B------:R-:W-:-:S13]  /*13a10*/  ISETP.NE.AND P0, PT, R3, RZ, PT ;  /* 0x000000ff0300720c */ /* 0x000fda0003f05270 */
[----:B------:R-:W-:Y:S05]  /*13a20*/  @!P0 BRA `(.L_x_5042) ;  /* 0x0000000000108947 */ /* 0x000fea0003800000 */
[----:B------:R-:W-:Y:S01]  /*13a30*/  UMOV UR4, 0xffffffff ;  /* 0xffffffff00047882 */ /* 0x000fe20000000000 */
[----:B---3--:R-:W-:Y:S02]  /*13a40*/  VIADD R12, R12, 0xffffffff ;  /* 0xffffffff0c0c7836 */ /* 0x008fe40000000000 */
[----:B------:R-:W-:Y:S05]  /*13a50*/  BRA.DIV UR4, `(.L_x_5043) ;  /* 0x0000004604087947 */ /* 0x000fea000b800000 */
[----:B------:R3:W0:Y:S02]  /*13a60*/  SHFL.IDX PT, R6, R2, R12, 0x1f ;  /* 0x00001f0c02067589 */ /* 0x00062400000e0000 */
.L_x_5042:
        /* <DEDUP_REMOVED lines=59> */
.L_x_5044:
        /* <DEDUP_REMOVED lines=60> */
.L_x_5045:
[----:B------:R-:W-:-:S05]  /*141e0*/  LOP3.LUT R2, RZ, R2, RZ, 0x33, !PT ;  /* 0x00000002ff027212 */ /* 0x000fca00078e33ff */
[----:B------:R-:W-:Y:S01]  /*141f0*/  IMAD.IADD R17, R17, 0x1, R2 ;  /* 0x0000000111117824 */ /* 0x000fe200078e0202 */
[----:B------:R-:W-:Y:S06]  /*14200*/  BRA `(.L_x_5046) ;  /* 0x00000000001c7947 */ /* 0x000fec0003800000 */
.L_x_5038:
[----:B------:R-:W-:Y:S01]  /*14210*/  UMOV UR4, URZ ;  /* 0x0000003f00047c82 */ /* 0x000fe20008000000 */
[----:B------:R-:W-:Y:S01]  /*14220*/  UMOV UR5, URZ ;  /* 0x0000003f00057c82 */ /* 0x000fe20008000000 */
[----:B------:R-:W-:Y:S01]  /*14230*/  ULDC UR6, c[0x0][0xc3c] ;  /* 0x00030f0000067ab9 */ /* 0x000fe20000000800 */
[----:B------:R-:W-:Y:S02]  /*14240*/  IMAD.MOV.U32 R16, RZ, RZ, R0 ;  /* 0x000000ffff107224 */ /* 0x000fe400078e0000 */
[----:B------:R-:W-:Y:S02]  /*14250*/  IMAD.U32 R17, RZ, RZ, UR4 ;  /* 0x00000004ff117e24 */ /* 0x000fe4000f8e00ff */
[----:B------:R-:W-:Y:S02]  /*14260*/  IMAD.U32 R18, RZ, RZ, UR5 ;  /* 0x00000005ff127e24 */ /* 0x000fe4000f8e00ff */
[----:B------:R-:W-:-:S07]  /*14270*/  IMAD.U32 R19, RZ, RZ, UR6 ;  /* 0x00000006ff137e24 */ /* 0x000fce000f8e00ff */
.L_x_5046:
        /* <DEDUP_REMOVED lines=10> */
.L_x_5035:
[----:B------:R-:W-:Y:S02]  /*14320*/  ULDC UR4, c[0x0][0xc3c] ;  /* 0x00030f0000047ab9 */ /* 0x000fe40000000800 */
[----:B----4-:R-:W-:-:S13]  /*14330*/  ISETP.GE.AND P0, PT, R19, UR4, PT ;  /* 0x0000000413007c0c */ /* 0x010fda000bf06270 */
[----:B------:R-:W-:Y:S05]  /*14340*/  @!P0 BRA `(.L_x_5047) ;  /* 0xffffffb000b88947 */ /* 0x000fea000383ffff */
[----:B------:R-:W-:Y:S05]  /*14350*/  BSYNC B8 ;  /* 0x0000000000087941 */ /* 0x000fea0003800000 */
.L_x_4984:
[----:B------:R-:W4:Y:S01]  /*14360*/  LDL.LU R0, [R1+0x20] ;  /* 0x0000200001007983 */ /* 0x000f220000300800 */
[----:B------:R-:W-:Y:S01]  /*14370*/  BSSY B0, `(.L_x_5048) ;  /* 0x000000b000007945 */ /* 0x000fe20003800000 */
[----:B------:R-:W5:Y:S01]  /*14380*/  S2R R5, SR_CgaCtaId ;  /* 0x0000000000057919 */ /* 0x000f620000008800 */
[----:B----4-:R-:W-:-:S05]  /*14390*/  VIADD R0, R0, 0x1 ;  /* 0x0000000100007836 */ /* 0x010fca0000000000 */
        /* <DEDUP_REMOVED lines=8> */
.L_x_5168:
[----:B------:R-:W-:Y:S05]  /*14420*/  BSYNC B0 ;  /* 0x0000000000007941 */ /* 0x000fea0003800000 */
.L_x_5048:
[----:B------:R-:W-:-:S03]  /*14430*/  UMOV UR4, 0xffffffff ;  /* 0xffffffff00047882 */ /* 0x000fc60000000000 */
[----:B------:R-:W-:Y:S05]  /*14440*/  BRA.DIV UR4, `(.L_x_5050) ;  /* 0x0000003a04c87947 */ /* 0x000fea000b800000 */
[----:B-1----:R-:W1:Y:S02]  /*14450*/  S2R R0, SR_TID.X ;  /* 0x0000000000007919 */ /* 0x002e640000002100 */
[----:B-1----:R-:W-:-:S04]  /*14460*/  SHF.R.U32.HI R0, RZ, 0x5, R0 ;  /* 0x00000005ff007819 */ /* 0x002fc80000011600 */
[----:B------:R-:W-:-:S05]  /*14470*/  LOP3.LUT R0, R0, 0x3, RZ, 0xc0, !PT ;  /* 0x0000000300007812 */ /* 0x000fca00078ec0ff */
[----:B------:R1:W4:Y:S02]  /*14480*/  SHFL.IDX PT, R14, R0, RZ, 0x1f ;  /* 0x00001fff000e7589 */ /* 0x00032400000e0000 */
.L_x_5171:
[----:B----4-:R-:W-:Y:S01]  /*14490*/  ISETP.NE.AND P0, PT, R14, RZ, PT ;  /* 0x000000ff0e00720c */ /* 0x010fe20003f05270 */
[----:B------:R-:W-:-:S12]  /*144a0*/  BSSY B0, `(.L_x_5051) ;  /* 0x0000024000007945 */ /* 0x000fd80003800000 */
[----:B------:R-:W-:Y:S05]  /*144b0*/  @P0 BRA `(.L_x_5052) ;  /* 0x0000000000880947 */ /* 0x000fea0003800000 */
[----:B------:R-:W-:-:S03]  /*144c0*/  UMOV UR4, 0xffffffff ;  /* 0xffffffff00047882 */ /* 0x000fc60000000000 */
[----:B------:R-:W-:Y:S05]  /*144d0*/  BRA.DIV UR4, `(.L_x_5053) ;  /* 0x0000003a04d87947 */ /* 0x000fea000b800000 */
[----:B------:R-:W-:-:S13]  /*144e0*/  ELECT P6, URZ, PT ;  /* 0x00000000003f782f */ /* 0x000fda00038c0000 */
.L_x_5174:
[----:B------:R-:W-:Y:S05]  /*144f0*/  @!P6 BRA `(.L_x_5052) ;  /* 0x000000000078e947 */ /* 0x000fea0003800000 */
[----:B------:R-:W-:-:S06]  /*14500*/  ULOP3.LUT UR4, UR38, 0x2, URZ, 0xfc, !UPT ;  /* 0x0000000226047892 */ /* 0x000fcc000f8efc3f */
[----:B-1----:R-:W-:-:S05]  /*14510*/  IMAD.U32 R0, RZ, RZ, UR4 ;  /* 0x00000004ff007e24 */ /* 0x002fca000f8e00ff */
[----:B------:R-:W-:-:S13]  /*14520*/  ISETP.NE.AND P0, PT, R0, 0x3, PT ;  /* 0x000000030000780c */ /* 0x000fda0003f05270 */
[----:B------:R-:W-:Y:S05]  /*14530*/  @!P0 BRA `(.L_x_5054) ;  /* 0x0000000000048947 */ /* 0x000fea0003800000 */
[----:B------:R-:W-:Y:S01]  /*14540*/  BPT.TRAP 0x1 ;  /* 0x000000040000795c */ /* 0x000fe20000300000 */
.L_x_5054:
[----:B------:R-:W-:Y:S01]  /*14550*/  IMAD R5, R24, 0x8, R7 ;  /* 0x0000000818057824 */ /* 0x000fe200078e0207 */
[----:B------:R-:W-:Y:S01]  /*14560*/  SHF.L.U32 R0, R26, 0x1f, RZ ;  /* 0x0000001f1a007819 */ /* 0x000fe200000006ff */
[----:B------:R-:W-:-:S03]  /*14570*/  VIADD R24, R24, 0x1 ;  /* 0x0000000118187836 */ /* 0x000fc60000000000 */
[----:B------:R-:W1:Y:S02]  /*14580*/  SYNCS.PHASECHK.TRANS64.TRYWAIT P1, [R5+URZ+0x22840], R0 ;  /* 0x02284000050075a7 */ /* 0x000e64000802017f */
[----:B------:R-:W-:-:S04]  /*14590*/  ISETP.NE.AND P2, PT, R24, 0x2, PT ;  /* 0x000000021800780c */ /* 0x000fc80003f45270 */
[----:B------:R-:W-:Y:S01]  /*145a0*/  SEL R3, RZ, 0x1, P2 ;  /* 0x00000001ff037807 */ /* 0x000fe20001000000 */
[----:B-1----:R-:W-:Y:S08]  /*145b0*/  @!P1 BRA `(.L_x_5055) ;  /* 0x0000003800c09947 */ /* 0x002ff00003800000 */
.L_x_5175:
[----:B------:R-:W-:Y:S02]  /*145c0*/  SEL R24, R24, RZ, P2 ;  /* 0x000000ff18187207 */ /* 0x000fe40001000000 */
[----:B------:R-:W-:Y:S01]  /*145d0*/  LOP3.LUT R2, R26, R3, RZ, 0x3c, !PT ;  /* 0x000000031a027212 */ /* 0x000fe200078e3cff */
[----:B------:R-:W-:Y:S06]  /*145e0*/  @!P0 BRA `(.L_x_5056) ;  /* 0x0000000000048947 */ /* 0x000fec0003800000 */
[----:B------:R-:W-:Y:S01]  /*145f0*/  BPT.TRAP 0x1 ;  /* 0x000000040000795c */ /* 0x000fe20000300000 */
.L_x_5056:
[----:B------:R-:W-:Y:S01]  /*14600*/  IMAD R3, R24, 0x8, R7 ;  /* 0x0000000818037824 */ /* 0x000fe200078e0207 */
[----:B------:R-:W-:-:S04]  /*14610*/  SHF.L.U32 R2, R2, 0x1f, RZ ;  /* 0x0000001f02027819 */ /* 0x000fc800000006ff */
[----:B------:R-:W4:Y:S02]  /*14620*/  SYNCS.PHASECHK.TRANS64.TRYWAIT P1, [R3+URZ+0x22840], R2 ;  /* 0x02284002030075a7 */ /* 0x000f24000802017f */
[----:B----4-:R-:W-:Y:S05]  /*14630*/  @!P1 BRA `(.L_x_5057) ;  /* 0x0000003800b49947 */ /* 0x010fea0003800000 */
.L_x_5176:
[----:B------:R-:W-:Y:S05]  /*14640*/  @!P0 BRA `(.L_x_5058) ;  /* 0x0000000000048947 */ /* 0x000fea0003800000 */
[----:B------:R-:W-:Y:S01]  /*14650*/  BPT.TRAP 0x1 ;  /* 0x000000040000795c */ /* 0x000fe20000300000 */
.L_x_5058:
[----:B------:R-:W5:Y:S02]  /*14660*/  SYNCS.PHASECHK.TRANS64.TRYWAIT P1, [R5+URZ+0x22860], R0 ;  /* 0x02286000050075a7 */ /* 0x000f64000802017f */
[----:B-----5:R-:W-:Y:S05]  /*14670*/  @!P1 BRA `(.L_x_5059) ;  /* 0x0000003800b89947 */ /* 0x020fea0003800000 */
.L_x_5177:
[----:B------:R-:W-:Y:S05]  /*14680*/  @!P0 BRA `(.L_x_5060) ;  /* 0x0000000000048947 */ /* 0x000fea0003800000 */
[----:B------:R-:W-:Y:S01]  /*14690*/  BPT.TRAP 0x1 ;  /* 0x000000040000795c */ /* 0x000fe20000300000 */
.L_x_5060:
[----:B------:R0:W0:Y:S02]  /*146a0*/  SYNCS.PHASECHK.TRANS64.TRYWAIT P0, [R3+URZ+0x22860], R2 ;  /* 0x02286002030075a7 */ /* 0x000024000800017f */
[----:B0-----:R-:W-:Y:S05]  /*146b0*/  @!P0 NANOSLEEP.SYNCS 0x989680 ;  /* 0x009896800000895d */ /* 0x001fea0003900000 */
[----:B------:R-:W0:Y:S02]  /*146c0*/  @!P0 SYNCS.PHASECHK.TRANS64 P0, [R3+URZ+0x22860], R2 ;  /* 0x02286002030085a7 */ /* 0x000e24000800007f */
[----:B0-----:R-:W-:Y:S05]  /*146d0*/  @!P0 BRA `(.L_x_5060) ;  /* 0xfffffffc00f08947 */ /* 0x001fea000383ffff */
.L_x_5052:
[----:B------:R-:W-:Y:S05]  /*146e0*/  BSYNC B0 ;  /* 0x0000000000007941 */ /* 0x000fea0003800000 */
.L_x_5051:
[----:B------:R-:W-:Y:S05]  /*146f0*/  EXIT ;  /* 0x000000000000794d */ /* 0x000fea0003800000 */
.L_x_4917:
[----:B0-----:R0:W1:Y:S02]  /*14700*/  SYNCS.PHASECHK.TRANS64.TRYWAIT P0, [R7+URZ+0x22800], R0 ;  /* 0x02280000070075a7 */ /* 0x001064000800017f */
[----:B-1----:R-:W-:Y:S05]  /*14710*/  @!P0 NANOSLEEP.SYNCS 0x989680 ;  /* 0x009896800000895d */ /* 0x002fea0003900000 */
[----:B------:R-:W1:Y:S02]  /*14720*/  @!P0 SYNCS.PHASECHK.TRANS64 P0, [R7+URZ+0x22800], R0 ;  /* 0x02280000070085a7 */ /* 0x000e64000800007f */
[----:B-1----:R-:W-:Y:S05]  /*14730*/  @!P0 BRA `(.L_x_4917) ;  /* 0xfffffffc00f08947 */ /* 0x002fea000383ffff */
[----:B------:R-:W-:Y:S05]  /*14740*/  BRA `(.L_x_5061) ;  /* 0xfffffed800607947 */ /* 0x000fea000383ffff */
.L_x_4921:
[----:B-1----:R-:W-:-:S04]  /*14750*/  IMAD.U32 R0, RZ, RZ, UR22 ;  /* 0x00000016ff007e24 */ /* 0x002fc8000f8e00ff */
[----:B------:R1:W2:Y:S03]  /*14760*/  SYNCS.PHASECHK.TRANS64.TRYWAIT P1, [R0+URZ+0x22830], R9 ;  /* 0x02283009000075a7 */ /* 0x0002a6000802017f */
[----:B--2---:R-:W-:Y:S05]  /*14770*/  @!P1 NANOSLEEP.SYNCS 0x989680 ;  /* 0x009896800000995d */ /* 0x004fea0003900000 */
[----:B------:R-:W2:Y:S02]  /*14780*/  @!P1 SYNCS.PHASECHK.TRANS64 P1, [R0+URZ+0x22830], R9 ;  /* 0x02283009000095a7 */ /* 0x000ea4000802007f */
[----:B--2---:R-:W-:Y:S05]  /*14790*/  @!P1 BRA `(.L_x_4921) ;  /* 0xfffffffc00ec9947 */ /* 0x004fea000383ffff */
[----:B------:R-:W-:Y:S05]  /*147a0*/  BRA `(.L_x_4920) ;  /* 0xfffffed800887947 */ /* 0x000fea000383ffff */
.L_x_4926:
[----:B-1----:R-:W-:-:S04]  /*147b0*/  IMAD.U32 R10, RZ, RZ, UR22 ;  /* 0x00000016ff0a7e24 */ /* 0x002fc8000f8e00ff */
[----:B------:R1:W2:Y:S03]  /*147c0*/  SYNCS.PHASECHK.TRANS64.TRYWAIT P1, [R10+URZ+0x22850], R9 ;  /* 0x022850090a0075a7 */ /* 0x0002a6000802017f */
[----:B--2---:R-:W-:Y:S05]  /*147d0*/  @!P1 NANOSLEEP.SYNCS 0x989680 ;  /* 0x009896800000995d */ /* 0x004fea0003900000 */
[----:B------:R-:W2:Y:S02]  /*147e0*/  @!P1 SYNCS.PHASECHK.TRANS64 P1, [R10+URZ+0x22850], R9 ;  /* 0x022850090a0095a7 */ /* 0x000ea4000802007f */
[----:B--2---:R-:W-:Y:S05]  /*147f0*/  @!P1 BRA `(.L_x_4926) ;  /* 0xfffffffc00ec9947 */ /* 0x004fea000383ffff */
[----:B------:R-:W-:Y:S05]  /*14800*/  BRA `(.L_x_4925) ;  /* 0xfffffef800147947 */ /* 0x000fea000383ffff */
.L_x_4932:
[----:B-1----:R-:W-:-:S04]  /*14810*/  IMAD.U32 R0, RZ, RZ, UR23 ;  /* 0x00000017ff007e24 */ /* 0x002fc8000f8e00ff */
[----:B------:R1:W2:Y:S03]  /*14820*/  SYNCS.PHASECHK.TRANS64.TRYWAIT P1, [R0+URZ+0x22830], R7 ;  /* 0x02283007000075a7 */ /* 0x0002a6000802017f */
[----:B--2---:R-:W-:Y:S05]  /*14830*/  @!P1 NANOSLEEP.SYNCS 0x989680 ;  /* 0x009896800000995d */ /* 0x004fea0003900000 */
[----:B------:R-:W2:Y:S02]  /*14840*/  @!P1 SYNCS.PHASECHK.TRANS64 P1, [R0+URZ+0x22830], R7 ;  /* 0x02283007000095a7 */ /* 0x000ea4000802007f */
[----:B--2---:R-:W-:Y:S05]  /*14850*/  @!P1 BRA `(.L_x_4932) ;  /* 0xfffffffc00ec9947 */ /* 0x004fea000383ffff */
[----:B------:R-:W-:Y:S05]  /*14860*/  BRA `(.L_x_4931) ;  /* 0xfffffefc00587947 */ /* 0x000fea000383ffff */
.L_x_4937:
[----:B-1----:R-:W-:-:S04]  /*14870*/  IMAD.U32 R8, RZ, RZ, UR23 ;  /* 0x00000017ff087e24 */ /* 0x002fc8000f8e00ff */
[----:B------:R1:W2:Y:S03]  /*14880*/  SYNCS.PHASECHK.TRANS64.TRYWAIT P1, [R8+URZ+0x22850], R7 ;  /* 0x02285007080075a7 */ /* 0x0002a6000802017f */
[----:B--2---:R-:W-:Y:S05]  /*14890*/  @!P1 NANOSLEEP.SYNCS 0x989680 ;  /* 0x009896800000995d */ /* 0x004fea0003900000 */
[----:B------:R-:W2:Y:S02]  /*148a0*/  @!P1 SYNCS.PHASECHK.TRANS64 P1, [R8+URZ+0x22850], R7 ;  /* 0x02285007080095a7 */ /* 0x000ea4000802007f */
[----:B--2---:R-:W-:Y:S05]  /*148b0*/  @!P1 BRA `(.L_x_4937) ;  /* 0xfffffffc00ec9947 */ /* 0x004fea000383ffff */
[----:B------:R-:W-:Y:S05]  /*148c0*/  BRA `(.L_x_4936) ;  /* 0xffffff2000d47947 */ /* 0x000fea000383ffff */
.L_x_4944:
[----:B-1----:R-:W-:-:S04]  /*148d0*/  IMAD.U32 R0, RZ, RZ, UR23 ;  /* 0x00000017ff007e24 */ /* 0x002fc8000f8e00ff */
[----:B------:R1:W2:Y:S03]  /*148e0*/  SYNCS.PHASECHK.TRANS64.TRYWAIT P1, [R0+URZ+0x22830], R7 ;  /* 0x02283007000075a7 */ /* 0x0002a6000802017f */
[----:B--2---:R-:W-:Y:S05]  /*148f0*/  @!P1 NANOSLEEP.SYNCS 0x989680 ;  /* 0x009896800000995d */ /* 0x004fea0003900000 */
[----:B------:R-:W2:Y:S02]  /*14900*/  @!P1 SYNCS.PHASECHK.TRANS64 P1, [R0+URZ+0x22830], R7 ;  /* 0x02283007000095a7 */ /* 0x000ea4000802007f */
[----:B--2---:R-:W-:Y:S05]  /*14910*/  @!P1 BRA `(.L_x_4944) ;  /* 0xfffffffc00ec9947 */ /* 0x004fea000383ffff */
[----:B------:R-:W-:Y:S05]  /*14920*/  BRA `(.L_x_4943) ;  /* 0xffffff2400f07947 */ /* 0x000fea000383ffff */
.L_x_4949:
[----:B-1----:R-:W-:-:S04]  /*14930*/  IMAD.U32 R8, RZ, RZ, UR23 ;  /* 0x00000017ff087e24 */ /* 0x002fc8000f8e00ff */
[----:B------:R1:W2:Y:S03]  /*14940*/  SYNCS.PHASECHK.TRANS64.TRYWAIT P1, [R8+URZ+0x22850], R7 ;  /* 0x02285007080075a7 */ /* 0x0002a6000802017f */
[----:B--2---:R-:W-:Y:S05]  /*14950*/  @!P1 NANOSLEEP.SYNCS 0x989680 ;  /* 0x009896800000995d */ /* 0x004fea0003900000 */
[----:B------:R-:W2:Y:S02]  /*14960*/  @!P1 SYNCS.PHASECHK.TRANS64 P1, [R8+URZ+0x22850], R7 ;  /* 0x02285007080095a7 */ /* 0x000ea4000802007f */
[----:B--2---:R-:W-:Y:S05]  /*14970*/  @!P1 BRA `(.L_x_4949) ;  /* 0xfffffffc00ec9947 */ /* 0x004fea000383ffff */
[----:B------:R-:W-:Y:S05]  /*14980*/  BRA `(.L_x_4948) ;  /* 0xffffff4400907947 */ /* 0x000fea000383ffff */
.L_x_4998:
        /* <DEDUP_REMOVED lines=11> */
.L_x_5063:
[----:B------:R-:W-:Y:S05]  /*14a40*/  BSYNC B0 ;  /* 0x0000000000007941 */ /* 0x000fea0003800000 */
.L_x_5062:
[----:B------:R-:W-:Y:S05]  /*14a50*/  BRA `(.L_x_5064) ;  /* 0xffffffb800cc7947 */ /* 0x000fea000383ffff */
.L_x_5001:
[----:B0-----:R0:W1:Y:S02]  /*14a60*/  SYNCS.PHASECHK.TRANS64.TRYWAIT P0, [R33+URZ+0x22840], R0 ;  /* 0x02284000210075a7 */ /* 0x001064000800017f */
[----:B-1----:R-:W-:Y:S05]  /*14a70*/  @!P0 NANOSLEEP.SYNCS 0x989680 ;  /* 0x009896800000895d */ /* 0x002fea0003900000 */
[----:B------:R-:W1:Y:S02]  /*14a80*/  @!P0 SYNCS.PHASECHK.TRANS64 P0, [R33+URZ+0x22840], R0 ;  /* 0x02284000210085a7 */ /* 0x000e64000800007f */
[----:B-1----:R-:W-:Y:S05]  /*14a90*/  @!P0 BRA `(.L_x_5001) ;  /* 0xfffffffc00f08947 */ /* 0x002fea000383ffff */
[----:B------:R-:W-:Y:S05]  /*14aa0*/  BRA `(.L_x_5065) ;  /* 0xffffffbc00647947 */ /* 0x000fea000383ffff */
.L_x_5002:
        /* <DEDUP_REMOVED lines=8> */
.L_x_5067:
[----:B------:R-:W-:Y:S05]  /*14b30*/  BSYNC B0 ;  /* 0x0000000000007941 */ /* 0x000fea0003800000 */
.L_x_5066:
        /* <DEDUP_REMOVED lines=9> */
.L_x_5068:
[----:B------:R-:W-:Y:S02]  /*14bd0*/  IMAD.MOV.U32 R13, RZ, RZ, R4 ;  /* 0x000000ffff0d7224 */ /* 0x000fe400078e0004 */
[----:B------:R-:W-:Y:S02]  /*14be0*/  IMAD.MOV.U32 R12, RZ, RZ, 0x1 ;  /* 0x00000001ff0c7424 */ /* 0x000fe400078e00ff */
[----:B------:R-:W-:-:S07]  /*14bf0*/  IMAD.MOV.U32 R3, RZ, RZ, R14 ;  /* 0x000000ffff037224 */ /* 0x000fce00078e000e */
[----:B------:R-:W-:Y:S05]  /*14c00*/  WARPSYNC.COLLECTIVE R15, `(.L_x_5069) ;  /* 0x000000000f087348 */ /* 0x000fea0003c00000 */
[----:B------:R0:W1:Y:S02]  /*14c10*/  SHFL.IDX P6, R14, R13, R12, R11 ;  /* 0x0000000c0d0e7389 */ /* 0x00006400000c000b */
[----:B01----:R-:W-:Y:S01]  /*14c20*/  ENDCOLLECTIVE ;  /* 0x000000000000791b */ /* 0x003fe20003800000 */
.L_x_5069:
        /* <DEDUP_REMOVED lines=15> */
.L_x_5070:
[----:B------:R-:W-:Y:S02]  /*14d20*/  @P0 IMAD R7, R5, 0x2, R22 ;  /* 0x0000000205070824 */ /* 0x000fe400078e0216 */
[----:B------:R-:W-:Y:S02]  /*14d30*/  IMAD.MOV.U32 R13, RZ, RZ, R4 ;  /* 0x000000ffff0d7224 */ /* 0x000fe400078e0004 */
[----:B------:R-:W-:Y:S02]  /*14d40*/  IMAD.MOV.U32 R12, RZ, RZ, 0x2 ;  /* 0x00000002ff0c7424 */ /* 0x000fe400078e00ff */
[----:B------:R-:W-:-:S07]  /*14d50*/  IMAD.MOV.U32 R3, RZ, RZ, R14 ;  /* 0x000000ffff037224 */ /* 0x000fce00078e000e */
[----:B------:R-:W-:Y:S05]  /*14d60*/  WARPSYNC.COLLECTIVE R15, `(.L_x_5071) ;  /* 0x000000000f087348 */ /* 0x000fea0003c00000 */
[----:B------:R0:W1:Y:S02]  /*14d70*/  SHFL.IDX P6, R14, R13, R12, R11 ;  /* 0x0000000c0d0e7389 */ /* 0x00006400000c000b */
[----:B01----:R-:W-:Y:S01]  /*14d80*/  ENDCOLLECTIVE ;  /* 0x000000000000791b */ /* 0x003fe20003800000 */
.L_x_5071:
        /* <DEDUP_REMOVED lines=15> */
.L_x_5072:
[----:B------:R-:W-:Y:S02]  /*14e80*/  @P0 IMAD R7, R5, 0x2, R22 ;  /* 0x0000000205070824 */ /* 0x000fe400078e0216 */
[----:B------:R-:W-:Y:S02]  /*14e90*/  IMAD.MOV.U32 R13, RZ, RZ, R4 ;  /* 0x000000ffff0d7224 */ /* 0x000fe400078e0004 */
[----:B------:R-:W-:Y:S02]  /*14ea0*/  IMAD.MOV.U32 R12, RZ, RZ, 0x3 ;  /* 0x00000003ff0c7424 */ /* 0x000fe400078e00ff */
[----:B------:R-:W-:-:S07]  /*14eb0*/  IMAD.MOV.U32 R3, RZ, RZ, R14 ;  /* 0x000000ffff037224 */ /* 0x000fce00078e000e */
[----:B------:R-:W-:Y:S05]  /*14ec0*/  WARPSYNC.COLLECTIVE R15, `(.L_x_5073) ;  /* 0x000000000f087348 */ /* 0x000fea0003c00000 */
[----:B------:R0:W1:Y:S02]  /*14ed0*/  SHFL.IDX P6, R14, R13, R12, R11 ;  /* 0x0000000c0d0e7389 */ /* 0x00006400000c000b */
[----:B01----:R-:W-:Y:S01]  /*14ee0*/  ENDCOLLECTIVE ;  /* 0x000000000000791b */ /* 0x003fe20003800000 */
.L_x_5073:
        /* <DEDUP_REMOVED lines=15> */
.L_x_5074:
[----:B------:R-:W-:Y:S02]  /*14fe0*/  @P0 IMAD R7, R5, 0x2, R22 ;  /* 0x0000000205070824 */ /* 0x000fe400078e0216 */
[----:B------:R-:W-:Y:S02]  /*14ff0*/  IMAD.MOV.U32 R13, RZ, RZ, R4 ;  /* 0x000000ffff0d7224 */ /* 0x000fe400078e0004 */
[----:B------:R-:W-:Y:S02]  /*15000*/  IMAD.MOV.U32 R12, RZ, RZ, 0x4 ;  /* 0x00000004ff0c7424 */ /* 0x000fe400078e00ff */
[----:B------:R-:W-:-:S07]  /*15010*/  IMAD.MOV.U32 R3, RZ, RZ, R14 ;  /* 0x000000ffff037224 */ /* 0x000fce00078e000e */
[----:B------:R-:W-:Y:S05]  /*15020*/  WARPSYNC.COLLECTIVE R15, `(.L_x_5075) ;  /* 0x000000000f087348 */ /* 0x000fea0003c00000 */
[----:B------:R0:W1:Y:S02]  /*15030*/  SHFL.IDX P6, R14, R13, R12, R11 ;  /* 0x0000000c0d0e7389 */ /* 0x00006400000c000b */
[----:B01----:R-:W-:Y:S01]  /*15040*/  ENDCOLLECTIVE ;  /* 0x000000000000791b */ /* 0x003fe20003800000 */
.L_x_5075:
        /* <DEDUP_REMOVED lines=15> */
.L_x_5076:
[----:B------:R-:W-:Y:S02]  /*15140*/  @P0 IMAD R7, R5, 0x2, R22 ;  /* 0x0000000205070824 */ /* 0x000fe400078e0216 */
[----:B------:R-:W-:Y:S02]  /*15150*/  IMAD.MOV.U32 R13, RZ, RZ, R4 ;  /* 0x000000ffff0d7224 */ /* 0x000fe400078e0004 */
[----:B------:R-:W-:Y:S02]  /*15160*/  IMAD.MOV.U32 R12, RZ, RZ, 0x5 ;  /* 0x00000005ff0c7424 */ /* 0x000fe400078e00ff */
[----:B------:R-:W-:-:S07]  /*15170*/  IMAD.MOV.U32 R3, RZ, RZ, R14 ;  /* 0x000000ffff037224 */ /* 0x000fce00078e000e */
[----:B------:R-:W-:Y:S05]  /*15180*/  WARPSYNC.COLLECTIVE R15, `(.L_x_5077) ;  /* 0x000000000f087348 */ /* 0x000fea0003c00000 */
[----:B------:R0:W1:Y:S02]  /*15190*/  SHFL.IDX P6, R14, R13, R12, R11 ;  /* 0x0000000c0d0e7389 */ /* 0x00006400000c000b */
[----:B01----:R-:W-:Y:S01]  /*151a0*/  ENDCOLLECTIVE ;  /* 0x000000000000791b */ /* 0x003fe20003800000 */
.L_x_5077:
        /* <DEDUP_REMOVED lines=10> */
.L_x_5078:
[----:B------:R-:W-:Y:S01]  /*15250*/  @!PT LDS RZ, [RZ] ;  /* 0x00000000fffff984 */ /* 0x000fe20000000800 */
[----:B------:R-:W-:Y:S01]  /*15260*/  @!PT LDS RZ, [RZ] ;  /* 0x00000000fffff984 */ /* 0x000fe20000000800 */
[----:B------:R-:W-:Y:S01]  /*15270*/  @!PT LDS RZ, [RZ] ;  /* 0x00000000fffff984 */ /* 0x000fe20000000800 */
[----:B------:R0:W-:Y:S01]  /*15280*/  @P0 LDGSTS.E.BYPASS.LTC128B.128 [R7+0x1e400], desc[UR52][R2.64], !P2 ;  /* 0x1e40000002070fae */ /* 0x0001e2000d101d74 */
[----:B------:R-:W-:Y:S01]  /*15290*/  IMAD.MOV.U32 R0, RZ, RZ, R14 ;  /* 0x000000ffff007224 */ /* 0x000fe200078e000e */
[----:B------:R-:W-:Y:S06]  /*152a0*/  BRA `(.L_x_5079) ;  /* 0xffffffb800c47947 */ /* 0x000fec000383ffff */
.L_x_5007:
[----:B------:R-:W-:Y:S02]  /*152b0*/  IMAD.MOV.U32 R13, RZ, RZ, R4 ;  /* 0x000000ffff0d7224 */ /* 0x000fe400078e0004 */
[----:B------:R-:W-:Y:S02]  /*152c0*/  IMAD.MOV.U32 R12, RZ, RZ, RZ ;  /* 0x000000ffff0c7224 */ /* 0x000fe400078e00ff */
[----:B------:R-:W-:Y:S02]  /*152d0*/  IMAD.MOV.U32 R11, RZ, RZ, 0x181f ;  /* 0x0000181fff0b7424 */ /* 0x000fe400078e00ff */
[----:B------:R-:W-:Y:S02]  /*152e0*/  IMAD.MOV.U32 R15, RZ, RZ, -0x1 ;  /* 0xffffffffff0f7424 */ /* 0x000fe400078e00ff */
[----:B-----5:R-:W-:Y:S02]  /*152f0*/  IMAD R5, R9, R6, RZ ;  /* 0x0000000609057224 */ /* 0x020fe400078e02ff */
[----:B------:R-:W-:-:S07]  /*15300*/  IMAD R17, R17, 0x80, R8 ;  /* 0x0000008011117824 */ /* 0x000fce00078e0208 */
[----:B------:R-:W-:Y:S05]  /*15310*/  WARPSYNC.COLLECTIVE R15, `(.L_x_5080) ;  /* 0x000000000f087348 */ /* 0x000fea0003c00000 */
[----:B------:R0:W1:Y:S02]  /*15320*/  SHFL.IDX P6, R14, R13, R12, R11 ;  /* 0x0000000c0d0e7389 */ /* 0x00006400000c000b */
[----:B01----:R-:W-:Y:S01]  /*15330*/  ENDCOLLECTIVE ;  /* 0x000000000000791b */ /* 0x003fe20003800000 */
.L_x_5080:
[C---:B------:R-:W-:Y:S01]  /*15340*/  VIADD R6, R17.reuse, 0x10 ;  /* 0x0000001011067836 */ /* 0x040fe20000000000 */
[----:B------:R-:W-:Y:S01]  /*15350*/  ISETP.GE.AND P0, PT, R17, R5, PT ;  /* 0x000000051100720c */ /* 0x000fe20003f06270 */
[----:B------:R-:W-:Y:S02]  /*15360*/  IMAD.MOV.U32 R13, RZ, RZ, R0 ;  /* 0x000000ffff0d7224 */ /* 0x000fe400078e0000 */
[----:B------:R-:W-:-:S10]  /*15370*/  IMAD.MOV.U32 R2, RZ, RZ, R14 ;  /* 0x000000ffff027224 */ /* 0x000fd400078e000e */
[----:B------:R-:W-:Y:S05]  /*15380*/  WARPSYNC.COLLECTIVE R15, `(.L_x_5081) ;  /* 0x000000000f087348 */ /* 0x000fea0003c00000 */
[----:B------:R0:W1:Y:S02]  /*15390*/  SHFL.IDX P6, R14, R13, R12, R11 ;  /* 0x0000000c0d0e7389 */ /* 0x00006400000c000b */
[----:B01----:R-:W-:Y:S01]  /*153a0*/  ENDCOLLECTIVE ;  /* 0x000000000000791b */ /* 0x003fe20003800000 */
.L_x_5081:
[----:B------:R-:W-:Y:S02]  /*153b0*/  IMAD.MOV.U32 R13, RZ, RZ, R4 ;  /* 0x000000ffff0d7224 */ /* 0x000fe400078e0004 */
[----:B------:R-:W-:Y:S02]  /*153c0*/  IMAD.MOV.U32 R12, RZ, RZ, 0x1 ;  /* 0x00000001ff0c7424 */ /* 0x000fe400078e00ff */
[----:B------:R-:W-:-:S07]  /*153d0*/  IMAD.MOV.U32 R3, RZ, RZ, R14 ;  /* 0x000000ffff037224 */ /* 0x000fce00078e000e */
[----:B------:R-:W-:Y:S05]  /*153e0*/  WARPSYNC.COLLECTIVE R15, `(.L_x_5082) ;  /* 0x000000000f087348 */ /* 0x000fea0003c00000 */
[----:B------:R0:W1:Y:S02]  /*153f0*/  SHFL.IDX P6, R14, R13, R12, R11 ;  /* 0x0000000c0d0e7389 */ /* 0x00006400000c000b */
[----:B01----:R-:W-:Y:S01]  /*15400*/  ENDCOLLECTIVE ;  /* 0x000000000000791b */ /* 0x003fe20003800000 */
.L_x_5082:
[----:B------:R-:W-:-:S04]  /*15410*/  @!P0 LEA R3, P2, R7, R3, 0x1 ;  /* 0x0000000307038211 */ /* 0x000fc800078408ff */
[----:B------:R-:W-:-:S04]  /*15420*/  @!P0 IADD3.X R2, RZ, R2, RZ, P2, !PT ;  /* 0x00000002ff028210 */ /* 0x000fc800017fe4ff */
        /* <DEDUP_REMOVED lines=13> */
.L_x_5083:
[----:B------:R-:W-:Y:S02]  /*15500*/  IMAD.MOV.U32 R13, RZ, RZ, R4 ;  /* 0x000000ffff0d7224 */ /* 0x000fe400078e0004 */
[----:B------:R-:W-:Y:S02]  /*15510*/  IMAD.MOV.U32 R12, RZ, RZ, 0x2 ;  /* 0x00000002ff0c7424 */ /* 0x000fe400078e00ff */
[----:B------:R-:W-:-:S07]  /*15520*/  IMAD.MOV.U32 R3, RZ, RZ, R14 ;  /* 0x000000ffff037224 */ /* 0x000fce00078e000e */
[----:B------:R-:W-:Y:S05]  /*15530*/  WARPSYNC.COLLECTIVE R15, `(.L_x_5084) ;  /* 0x000000000f087348 */ /* 0x000fea0003c00000 */
[----:B------:R0:W1:Y:S02]  /*15540*/  SHFL.IDX P6, R14, R13, R12, R11 ;  /* 0x0000000c0d0e7389 */ /* 0x00006400000c000b */
[----:B01----:R-:W-:Y:S01]  /*15550*/  ENDCOLLECTIVE ;  /* 0x000000000000791b */ /* 0x003fe20003800000 */
.L_x_5084:
        /* <DEDUP_REMOVED lines=16> */
.L_x_5085:
[----:B------:R-:W-:Y:S02]  /*15660*/  IMAD.MOV.U32 R13, RZ, RZ, R4 ;  /* 0x000000ffff0d7224 */ /* 0x000fe400078e0004 */
[----:B------:R-:W-:Y:S02]  /*15670*/  IMAD.MOV.U32 R12, RZ, RZ, 0x3 ;  /* 0x00000003ff0c7424 */ /* 0x000fe400078e00ff */
[----:B------:R-:W-:-:S07]  /*15680*/  IMAD.MOV.U32 R3, RZ, RZ, R14 ;  /* 0x000000ffff037224 */ /* 0x000fce00078e000e */
[----:B------:R-:W-:Y:S05]  /*15690*/  WARPSYNC.COLLECTIVE R15, `(.L_x_5086) ;  /* 0x000000000f087348 */ /* 0x000fea0003c00000 */
[----:B------:R0:W1:Y:S02]  /*156a0*/  SHFL.IDX P6, R14, R13, R12, R11 ;  /* 0x0000000c0d0e7389 */ /* 0x00006400000c000b */
[----:B01----:R-:W-:Y:S01]  /*156b0*/  ENDCOLLECTIVE ;  /* 0x000000000000791b */ /* 0x003fe20003800000 */
.L_x_5086:
        /* <DEDUP_REMOVED lines=16> */
.L_x_5087:
[----:B------:R-:W-:Y:S02]  /*157c0*/  IMAD.MOV.U32 R13, RZ, RZ, R4 ;  /* 0x000000ffff0d7224 */ /* 0x000fe400078e0004 */
[----:B------:R-:W-:Y:S02]  /*157d0*/  IMAD.MOV.U32 R12, RZ, RZ, 0x4 ;  /* 0x00000004ff0c7424 */ /* 0x000fe400078e00ff */
[----:B------:R-:W-:-:S07]  /*157e0*/  IMAD.MOV.U32 R3, RZ, RZ, R14 ;  /* 0x000000ffff037224 */ /* 0x000fce00078e000e */
[----:B------:R-:W-:Y:S05]  /*157f0*/  WARPSYNC.COLLECTIVE R15, `(.L_x_5088) ;  /* 0x000000000f087348 */ /* 0x000fea0003c00000 */
[----:B------:R0:W1:Y:S02]  /*15800*/  SHFL.IDX P6, R14, R13, R12, R11 ;  /* 0x0000000c0d0e7389 */ /* 0x00006400000c000b */
[----:B01----:R-:W-:Y:S01]  /*15810*/  ENDCOLLECTIVE ;  /* 0x000000000000791b */ /* 0x003fe20003800000 */
.L_x_5088:
        /* <DEDUP_REMOVED lines=16> */
.L_x_5089:
[----:B------:R-:W-:Y:S02]  /*15920*/  IMAD.MOV.U32 R13, RZ, RZ, R4 ;  /* 0x000000ffff0d7224 */ /* 0x000fe400078e0004 */
[----:B------:R-:W-:Y:S02]  /*15930*/  IMAD.MOV.U32 R12, RZ, RZ, 0x5 ;  /* 0x00000005ff0c7424 */ /* 0x000fe400078e00ff */
[----:B------:R-:W-:-:S07]  /*15940*/  IMAD.MOV.U32 R3, RZ, RZ, R14 ;  /* 0x000000ffff037224 */ /* 0x000fce00078e000e */
[----:B------:R-:W-:Y:S05]  /*15950*/  WARPSYNC.COLLECTIVE R15, `(.L_x_5090) ;  /* 0x000000000f087348 */ /* 0x000fea0003c00000 */
[----:B------:R0:W1:Y:S02]  /*15960*/  SHFL.IDX P6, R14, R13, R12, R11 ;  /* 0x0000000c0d0e7389 */ /* 0x00006400000c000b */
[----:B01----:R-:W-:Y:S01]  /*15970*/  ENDCOLLECTIVE ;  /* 0x000000000000791b */ /* 0x003fe20003800000 */
.L_x_5090:
        /* <DEDUP_REMOVED lines=16> */
.L_x_5091:
[----:B------:R-:W-:Y:S02]  /*15a80*/  IMAD.MOV.U32 R13, RZ, RZ, R4 ;  /* 0x000000ffff0d7224 */ /* 0x000fe400078e0004 */
[----:B------:R-:W-:Y:S02]  /*15a90*/  IMAD.MOV.U32 R12, RZ, RZ, 0x6 ;  /* 0x00000006ff0c7424 */ /* 0x000fe400078e00ff */
[----:B------:R-:W-:-:S07]  /*15aa0*/  IMAD.MOV.U32 R3, RZ, RZ, R14 ;  /* 0x000000ffff037224 */ /* 0x000fce00078e000e */
[----:B------:R-:W-:Y:S05]  /*15ab0*/  WARPSYNC.COLLECTIVE R15, `(.L_x_5092) ;  /* 0x000000000f087348 */ /* 0x000fea0003c00000 */
[----:B------:R0:W1:Y:S02]  /*15ac0*/  SHFL.IDX P6, R14, R13, R12, R11 ;  /* 0x0000000c0d0e7389 */ /* 0x00006400000c000b */
[----:B01----:R-:W-:Y:S01]  /*15ad0*/  ENDCOLLECTIVE ;  /* 0x000000000000791b */ /* 0x003fe20003800000 */
.L_x_5092:
        /* <DEDUP_REMOVED lines=16> */
.L_x_5093:
[----:B------:R-:W-:Y:S02]  /*15be0*/  IMAD.MOV.U32 R13, RZ, RZ, R4 ;  /* 0x000000ffff0d7224 */ /* 0x000fe400078e0004 */
[----:B------:R-:W-:Y:S02]  /*15bf0*/  IMAD.MOV.U32 R12, RZ, RZ, 0x7 ;  /* 0x00000007ff0c7424 */ /* 0x000fe400078e00ff */
[----:B------:R-:W-:-:S07]  /*15c00*/  IMAD.MOV.U32 R3, RZ, RZ, R14 ;  /* 0x000000ffff037224 */ /* 0x000fce00078e000e */
[----:B------:R-:W-:Y:S05]  /*15c10*/  WARPSYNC.COLLECTIVE R15, `(.L_x_5094) ;  /* 0x000000000f087348 */ /* 0x000fea0003c00000 */
[----:B------:R0:W1:Y:S02]  /*15c20*/  SHFL.IDX P6, R14, R13, R12, R11 ;  /* 0x0000000c0d0e7389 */ /* 0x00006400000c000b */
[----:B01----:R-:W-:Y:S01]  /*15c30*/  ENDCOLLECTIVE ;  /* 0x000000000000791b */ /* 0x003fe20003800000 */
.L_x_5094:
        /* <DEDUP_REMOVED lines=14> */
.L_x_5095:
[----:B------:R-:W-:Y:S05]  /*15d20*/  BRA `(.L_x_5096) ;  /* 0xffffffbc002c7947 */ /* 0x000fea000383ffff */
.L_x_5010:
[----:B0-----:R0:W1:Y:S02]  /*15d30*/  SYNCS.PHASECHK.TRANS64.TRYWAIT P0, [R22+URZ+0x22820], R3 ;  /* 0x02282003160075a7 */ /* 0x001064000800017f */
[----:B-1----:R-:W-:Y:S05]  /*15d40*/  @!P0 NANOSLEEP.SYNCS 0x989680 ;  /* 0x009896800000895d */ /* 0x002fea0003900000 */
[----:B------:R-:W1:Y:S02]  /*15d50*/  @!P0 SYNCS.PHASECHK.TRANS64 P0, [R22+URZ+0x22820], R3 ;  /* 0x02282003160085a7 */ /* 0x000e64000800007f */
[----:B-1----:R-:W-:Y:S05]  /*15d60*/  @!P0 BRA `(.L_x_5010) ;  /* 0xfffffffc00f08947 */ /* 0x002fea000383ffff */
[----:B------:R-:W-:Y:S05]  /*15d70*/  BRA `(.L_x_5097) ;  /* 0xffffffbc00887947 */ /* 0x000fea000383ffff */
.L_x_5013:
[----:B-1----:R1:W2:Y:S02]  /*15d80*/  SYNCS.PHASECHK.TRANS64.TRYWAIT P0, [R33+URZ+0x22860], R0 ;  /* 0x02286000210075a7 */ /* 0x0022a4000800017f */
[----:B--2---:R-:W-:Y:S05]  /*15d90*/  @!P0 NANOSLEEP.SYNCS 0x989680 ;  /* 0x009896800000895d */ /* 0x004fea0003900000 */
[----:B------:R-:W2:Y:S02]  /*15da0*/  @!P0 SYNCS.PHASECHK.TRANS64 P0, [R33+URZ+0x22860], R0 ;  /* 0x02286000210085a7 */ /* 0x000ea4000800007f */
[----:B--2---:R-:W-:Y:S05]  /*15db0*/  @!P0 BRA `(.L_x_5013) ;  /* 0xfffffffc00f08947 */ /* 0x004fea000383ffff */
[----:B------:R-:W-:Y:S05]  /*15dc0*/  BRA `(.L_x_5098) ;  /* 0xffffffbc00987947 */ /* 0x000fea000383ffff */
.L_x_5014:
        /* <DEDUP_REMOVED lines=8> */
.L_x_5100:
[----:B------:R-:W-:Y:S05]  /*15e50*/  BSYNC B0 ;  /* 0x0000000000007941 */ /* 0x000fea0003800000 */
.L_x_5099:
        /* <DEDUP_REMOVED lines=13> */
.L_x_5101:
        /* <DEDUP_REMOVED lines=11> */
.L_x_5102:
        /* <DEDUP_REMOVED lines=17> */
.L_x_5103:
[----:B------:R-:W-:Y:S02]  /*160f0*/  IMAD.MOV.U32 R13, RZ, RZ, R6 ;  /* 0x000000ffff0d7224 */ /* 0x000fe400078e0006 */
[----:B------:R-:W-:Y:S01]  /*16100*/  IMAD.MOV.U32 R12, RZ, RZ, 0x2 ;  /* 0x00000002ff0c7424 */ /* 0x000fe200078e00ff */
[----:B------:R-:W-:-:S13]  /*16110*/  IADD3 R2, P4, R14, R0, RZ ;  /* 0x000000000e027210 */ /* 0x000fda0007f9e0ff */
[----:B------:R-:W-:Y:S05]  /*16120*/  WARPSYNC.COLLECTIVE R15, `(.L_x_5104) ;  /* 0x000000000f087348 */ /* 0x000fea0003c00000 */
[----:B------:R0:W1:Y:S02]  /*16130*/  SHFL.IDX P6, R14, R13, R12, R11 ;  /* 0x0000000c0d0e7389 */ /* 0x00006400000c000b */
[----:B01----:R-:W-:Y:S01]  /*16140*/  ENDCOLLECTIVE ;  /* 0x000000000000791b */ /* 0x003fe20003800000 */
.L_x_5104:
        /* <DEDUP_REMOVED lines=17> */
.L_x_5105:
[----:B------:R-:W-:Y:S02]  /*16260*/  IMAD.MOV.U32 R13, RZ, RZ, R6 ;  /* 0x000000ffff0d7224 */ /* 0x000fe400078e0006 */
[----:B------:R-:W-:Y:S01]  /*16270*/  IMAD.MOV.U32 R12, RZ, RZ, 0x3 ;  /* 0x00000003ff0c7424 */ /* 0x000fe200078e00ff */
[----:B------:R-:W-:-:S13]  /*16280*/  IADD3 R2, P4, R14, R0, RZ ;  /* 0x000000000e027210 */ /* 0x000fda0007f9e0ff */
[----:B------:R-:W-:Y:S05]  /*16290*/  WARPSYNC.COLLECTIVE R15, `(.L_x_5106) ;  /* 0x000000000f087348 */ /* 0x000fea0003c00000 */
[----:B------:R0:W1:Y:S02]  /*162a0*/  SHFL.IDX P6, R14, R13, R12, R11 ;  /* 0x0000000c0d0e7389 */ /* 0x00006400000c000b */
[----:B01----:R-:W-:Y:S01]  /*162b0*/  ENDCOLLECTIVE ;  /* 0x000000000000791b */ /* 0x003fe20003800000 */
.L_x_5106:
        /* <DEDUP_REMOVED lines=17> */
.L_x_5107:
[----:B------:R-:W-:Y:S02]  /*163d0*/  IMAD.MOV.U32 R13, RZ, RZ, R6 ;  /* 0x000000ffff0d7224 */ /* 0x000fe400078e0006 */
[----:B------:R-:W-:Y:S01]  /*163e0*/  IMAD.MOV.U32 R12, RZ, RZ, 0x4 ;  /* 0x00000004ff0c7424 */ /* 0x000fe200078e00ff */
[----:B------:R-:W-:-:S13]  /*163f0*/  IADD3 R2, P4, R14, R0, RZ ;  /* 0x000000000e027210 */ /* 0x000fda0007f9e0ff */
[----:B------:R-:W-:Y:S05]  /*16400*/  WARPSYNC.COLLECTIVE R15, `(.L_x_5108) ;  /* 0x000000000f087348 */ /* 0x000fea0003c00000 */
[----:B------:R0:W1:Y:S02]  /*16410*/  SHFL.IDX P6, R14, R13, R12, R11 ;  /* 0x0000000c0d0e7389 */ /* 0x00006400000c000b */
[----:B01----:R-:W-:Y:S01]  /*16420*/  ENDCOLLECTIVE ;  /* 0x000000000000791b */ /* 0x003fe20003800000 */
.L_x_5108:
        /* <DEDUP_REMOVED lines=17> */
.L_x_5109:
[----:B------:R-:W-:Y:S02]  /*16540*/  IMAD.MOV.U32 R13, RZ, RZ, R6 ;  /* 0x000000ffff0d7224 */ /* 0x000fe400078e0006 */
[----:B------:R-:W-:Y:S01]  /*16550*/  IMAD.MOV.U32 R12, RZ, RZ, 0x5 ;  /* 0x00000005ff0c7424 */ /* 0x000fe200078e00ff */
[----:B------:R-:W-:-:S13]  /*16560*/  IADD3 R2, P4, R14, R0, RZ ;  /* 0x000000000e027210 */ /* 0x000fda0007f9e0ff */
[----:B------:R-:W-:Y:S05]  /*16570*/  WARPSYNC.COLLECTIVE R15, `(.L_x_5110) ;  /* 0x000000000f087348 */ /* 0x000fea0003c00000 */
[----:B------:R0:W1:Y:S02]  /*16580*/  SHFL.IDX P6, R14, R13, R12, R11 ;  /* 0x0000000c0d0e7389 */ /* 0x00006400000c000b */
[----:B01----:R-:W-:Y:S01]  /*16590*/  ENDCOLLECTIVE ;  /* 0x000000000000791b */ /* 0x003fe20003800000 */
.L_x_5110:
        /* <DEDUP_REMOVED lines=12> */
.L_x_5111:
        /* <DEDUP_REMOVED lines=9> */
.L_x_5021:
[----:B0-----:R0:W1:Y:S02]  /*166f0*/  SYNCS.PHASECHK.TRANS64.TRYWAIT P0, [R10+URZ+0x22840], R20 ;  /* 0x022840140a0075a7 */ /* 0x001064000800017f */
[----:B-1----:R-:W-:Y:S05]  /*16700*/  @!P0 NANOSLEEP.SYNCS 0x989680 ;  /* 0x009896800000895d */ /* 0x002fea0003900000 */
[----:B------:R-:W1:Y:S02]  /*16710*/  @!P0 SYNCS.PHASECHK.TRANS64 P0, [R10+URZ+0x22840], R20 ;  /* 0x022840140a0085a7 */ /* 0x000e64000800007f */
[----:B-1----:R-:W-:Y:S05]  /*16720*/  @!P0 BRA `(.L_x_5021) ;  /* 0xfffffffc00f08947 */ /* 0x002fea000383ffff */
[----:B------:R-:W-:Y:S05]  /*16730*/  BRA `(.L_x_5113) ;  /* 0xffffffbc00fc7947 */ /* 0x000fea000383ffff */
.L_x_5022:
        /* <DEDUP_REMOVED lines=8> */
.L_x_5115:
[----:B------:R-:W-:Y:S05]  /*167c0*/  BSYNC B1 ;  /* 0x0000000000017941 */ /* 0x000fea0003800000 */
.L_x_5114:
        /* <DEDUP_REMOVED lines=9> */
.L_x_5116:
[----:B------:R-:W-:Y:S02]  /*16860*/  IMAD.MOV.U32 R13, RZ, RZ, R8 ;  /* 0x000000ffff0d7224 */ /* 0x000fe400078e0008 */
[----:B------:R-:W-:Y:S02]  /*16870*/  IMAD.MOV.U32 R12, RZ, RZ, 0x1 ;  /* 0x00000001ff0c7424 */ /* 0x000fe400078e00ff */
[----:B------:R-:W-:-:S07]  /*16880*/  IMAD.MOV.U32 R2, RZ, RZ, R14 ;  /* 0x000000ffff027224 */ /* 0x000fce00078e000e */
[----:B------:R-:W-:Y:S05]  /*16890*/  WARPSYNC.COLLECTIVE R15, `(.L_x_5117) ;  /* 0x000000000f087348 */ /* 0x000fea0003c00000 */
[----:B------:R0:W1:Y:S02]  /*168a0*/  SHFL.IDX P6, R14, R13, R12, R11 ;  /* 0x0000000c0d0e7389 */ /* 0x00006400000c000b */
[----:B01----:R-:W-:Y:S01]  /*168b0*/  ENDCOLLECTIVE ;  /* 0x000000000000791b */ /* 0x003fe20003800000 */
.L_x_5117:
        /* <DEDUP_REMOVED lines=11> */
.L_x_5118:
[----:B------:R-:W-:Y:S02]  /*16970*/  IMAD.MOV.U32 R13, RZ, RZ, R8 ;  /* 0x000000ffff0d7224 */ /* 0x000fe400078e0008 */
[----:B------:R-:W-:Y:S02]  /*16980*/  IMAD.MOV.U32 R12, RZ, RZ, 0x2 ;  /* 0x00000002ff0c7424 */ /* 0x000fe400078e00ff */
[----:B------:R-:W-:-:S07]  /*16990*/  IMAD.MOV.U32 R2, RZ, RZ, R14 ;  /* 0x000000ffff027224 */ /* 0x000fce00078e000e */
[----:B------:R-:W-:Y:S05]  /*169a0*/  WARPSYNC.COLLECTIVE R15, `(.L_x_5119) ;  /* 0x000000000f087348 */ /* 0x000fea0003c00000 */
[----:B------:R0:W1:Y:S02]  /*169b0*/  SHFL.IDX P6, R14, R13, R12, R11 ;  /* 0x0000000c0d0e7389 */ /* 0x00006400000c000b */
[----:B01----:R-:W-:Y:S01]  /*169c0*/  ENDCOLLECTIVE ;  /* 0x000000000000791b */ /* 0x003fe20003800000 */
.L_x_5119:
        /* <DEDUP_REMOVED lines=11> */
.L_x_5120:
[----:B------:R-:W-:Y:S02]  /*16a80*/  IMAD.MOV.U32 R13, RZ, RZ, R8 ;  /* 0x000000ffff0d7224 */ /* 0x000fe400078e0008 */
[----:B------:R-:W-:Y:S02]  /*16a90*/  IMAD.MOV.U32 R12, RZ, RZ, 0x3 ;  /* 0x00000003ff0c7424 */ /* 0x000fe400078e00ff */
[----:B------:R-:W-:-:S07]  /*16aa0*/  IMAD.MOV.U32 R2, RZ, RZ, R14 ;  /* 0x000000ffff027224 */ /* 0x000fce00078e000e */
[----:B------:R-:W-:Y:S05]  /*16ab0*/  WARPSYNC.COLLECTIVE R15, `(.L_x_5121) ;  /* 0x000000000f087348 */ /* 0x000fea0003c00000 */
[----:B------:R0:W1:Y:S02]  /*16ac0*/  SHFL.IDX P6, R14, R13, R12, R11 ;  /* 0x0000000c0d0e7389 */ /* 0x00006400000c000b */
[----:B01----:R-:W-:Y:S01]  /*16ad0*/  ENDCOLLECTIVE ;  /* 0x000000000000791b */ /* 0x003fe20003800000 */
.L_x_5121:
        /* <DEDUP_REMOVED lines=11> */
.L_x_5122:
[----:B------:R-:W-:Y:S02]  /*16b90*/  IMAD.MOV.U32 R13, RZ, RZ, R8 ;  /* 0x000000ffff0d7224 */ /* 0x000fe400078e0008 */
[----:B------:R-:W-:Y:S02]  /*16ba0*/  IMAD.MOV.U32 R12, RZ, RZ, 0x4 ;  /* 0x00000004ff0c7424 */ /* 0x000fe400078e00ff */
[----:B------:R-:W-:-:S07]  /*16bb0*/  IMAD.MOV.U32 R2, RZ, RZ, R14 ;  /* 0x000000ffff027224 */ /* 0x000fce00078e000e */
[----:B------:R-:W-:Y:S05]  /*16bc0*/  WARPSYNC.COLLECTIVE R15, `(.L_x_5123) ;  /* 0x000000000f087348 */ /* 0x000fea0003c00000 */
[----:B------:R0:W1:Y:S02]  /*16bd0*/  SHFL.IDX P6, R14, R13, R12, R11 ;  /* 0x0000000c0d0e7389 */ /* 0x00006400000c000b */
[----:B01----:R-:W-:Y:S01]  /*16be0*/  ENDCOLLECTIVE ;  /* 0x000000000000791b */ /* 0x003fe20003800000 */
.L_x_5123:
        /* <DEDUP_REMOVED lines=11> */
.L_x_5124:
[----:B------:R-:W-:Y:S02]  /*16ca0*/  IMAD.MOV.U32 R13, RZ, RZ, R8 ;  /* 0x000000ffff0d7224 */ /* 0x000fe400078e0008 */
[----:B------:R-:W-:Y:S02]  /*16cb0*/  IMAD.MOV.U32 R12, RZ, RZ, 0x5 ;  /* 0x00000005ff0c7424 */ /* 0x000fe400078e00ff */
[----:B------:R-:W-:-:S07]  /*16cc0*/  IMAD.MOV.U32 R2, RZ, RZ, R14 ;  /* 0x000000ffff027224 */ /* 0x000fce00078e000e */
[----:B------:R-:W-:Y:S05]  /*16cd0*/  WARPSYNC.COLLECTIVE R15, `(.L_x_5125) ;  /* 0x000000000f087348 */ /* 0x000fea0003c00000 */
[----:B------:R0:W1:Y:S02]  /*16ce0*/  SHFL.IDX P6, R14, R13, R12, R11 ;  /* 0x0000000c0d0e7389 */ /* 0x00006400000c000b */
[----:B01----:R-:W-:Y:S01]  /*16cf0*/  ENDCOLLECTIVE ;  /* 0x000000000000791b */ /* 0x003fe20003800000 */
.L_x_5125:
        /* <DEDUP_REMOVED lines=11> */
.L_x_5126:
[----:B------:R-:W-:Y:S05]  /*16db0*/  BRA `(.L_x_5127) ;  /* 0xffffffbc00247947 */ /* 0x000fea000383ffff */
.L_x_5027:
[----:B--2---:R2:W3:Y:S02]  /*16dc0*/  SYNCS.PHASECHK.TRANS64.TRYWAIT P0, [R10+URZ+0x22860], R20 ;  /* 0x022860140a0075a7 */ /* 0x0044e4000800017f */
[----:B---3--:R-:W-:Y:S05]  /*16dd0*/  @!P0 NANOSLEEP.SYNCS 0x989680 ;  /* 0x009896800000895d */ /* 0x008fea0003900000 */
[----:B------:R-:W3:Y:S02]  /*16de0*/  @!P0 SYNCS.PHASECHK.TRANS64 P0, [R10+URZ+0x22860], R20 ;  /* 0x022860140a0085a7 */ /* 0x000ee4000800007f */
[----:B---3--:R-:W-:Y:S05]  /*16df0*/  @!P0 BRA `(.L_x_5027) ;  /* 0xfffffffc00f08947 */ /* 0x008fea000383ffff */
[----:B------:R-:W-:Y:S05]  /*16e00*/  BRA `(.L_x_5128) ;  /* 0xffffffbc00747947 */ /* 0x000fea000383ffff */
.L_x_5028:
        /* <DEDUP_REMOVED lines=8> */
.L_x_5130:
[----:B------:R-:W-:Y:S05]  /*16e90*/  BSYNC B1 ;  /* 0x0000000000017941 */ /* 0x000fea0003800000 */
.L_x_5129:
        /* <DEDUP_REMOVED lines=9> */
.L_x_5131:
[----:B------:R-:W-:Y:S02]  /*16f30*/  IMAD.MOV.U32 R13, RZ, RZ, R25 ;  /* 0x000000ffff0d7224 */ /* 0x000fe400078e0019 */
[----:B------:R-:W-:Y:S01]  /*16f40*/  IMAD.MOV.U32 R12, RZ, RZ, 0x1 ;  /* 0x00000001ff0c7424 */ /* 0x000fe200078e00ff */
[----:B------:R-:W-:-:S13]  /*16f50*/  IADD3 R2, P0, R14, R0, RZ ;  /* 0x000000000e027210 */ /* 0x000fda0007f1e0ff */
[----:B------:R-:W-:Y:S05]  /*16f60*/  WARPSYNC.COLLECTIVE R15, `(.L_x_5132) ;  /* 0x000000000f087348 */ /* 0x000fea0003c00000 */
[----:B------:R0:W1:Y:S02]  /*16f70*/  SHFL.IDX P6, R14, R13, R12, R11 ;  /* 0x0000000c0d0e7389 */ /* 0x00006400000c000b */
[----:B01----:R-:W-:Y:S01]  /*16f80*/  ENDCOLLECTIVE ;  /* 0x000000000000791b */ /* 0x003fe20003800000 */
.L_x_5132:
        /* <DEDUP_REMOVED lines=13> */
.L_x_5133:
[----:B------:R-:W-:Y:S02]  /*17060*/  IMAD.MOV.U32 R13, RZ, RZ, R25 ;  /* 0x000000ffff0d7224 */ /* 0x000fe400078e0019 */
[----:B------:R-:W-:Y:S01]  /*17070*/  IMAD.MOV.U32 R12, RZ, RZ, 0x2 ;  /* 0x00000002ff0c7424 */ /* 0x000fe200078e00ff */
[----:B------:R-:W-:-:S13]  /*17080*/  IADD3 R2, P0, R14, R0, RZ ;  /* 0x000000000e027210 */ /* 0x000fda0007f1e0ff */
[----:B------:R-:W-:Y:S05]  /*17090*/  WARPSYNC.COLLECTIVE R15, `(.L_x_5134) ;  /* 0x000000000f087348 */ /* 0x000fea0003c00000 */
[----:B------:R0:W1:Y:S02]  /*170a0*/  SHFL.IDX P6, R14, R13, R12, R11 ;  /* 0x0000000c0d0e7389 */ /* 0x00006400000c000b */
[----:B01----:R-:W-:Y:S01]  /*170b0*/  ENDCOLLECTIVE ;  /* 0x000000000000791b */ /* 0x003fe20003800000 */
.L_x_5134:
        /* <DEDUP_REMOVED lines=13> */
.L_x_5135:
[----:B------:R-:W-:Y:S02]  /*17190*/  IMAD.MOV.U32 R13, RZ, RZ, R25 ;  /* 0x000000ffff0d7224 */ /* 0x000fe400078e0019 */
[----:B------:R-:W-:Y:S02]  /*171a0*/  IMAD.MOV.U32 R12, RZ, RZ, 0x3 ;  /* 0x00000003ff0c7424 */ /* 0x000fe400078e00ff */
[----:B------:R-:W-:-:S07]  /*171b0*/  IMAD.MOV.U32 R8, RZ, RZ, R14 ;  /* 0x000000ffff087224 */ /* 0x000fce00078e000e */
[----:B------:R-:W-:Y:S05]  /*171c0*/  WARPSYNC.COLLECTIVE R15, `(.L_x_5136) ;  /* 0x000000000f087348 */ /* 0x000fea0003c00000 */
[----:B------:R0:W1:Y:S02]  /*171d0*/  SHFL.IDX P6, R14, R13, R12, R11 ;  /* 0x0000000c0d0e7389 */ /* 0x00006400000c000b */
[----:B01----:R-:W-:Y:S01]  /*171e0*/  ENDCOLLECTIVE ;  /* 0x000000000000791b */ /* 0x003fe20003800000 */
.L_x_5136:
        /* <DEDUP_REMOVED lines=14> */
.L_x_5137:
[----:B------:R-:W-:Y:S02]  /*172d0*/  IMAD.MOV.U32 R13, RZ, RZ, R25 ;  /* 0x000000ffff0d7224 */ /* 0x000fe400078e0019 */
[----:B------:R-:W-:Y:S01]  /*172e0*/  IMAD.MOV.U32 R12, RZ, RZ, 0x4 ;  /* 0x00000004ff0c7424 */ /* 0x000fe200078e00ff */
[----:B------:R-:W-:-:S13]  /*172f0*/  IADD3 R2, P0, R14, R0, RZ ;  /* 0x000000000e027210 */ /* 0x000fda0007f1e0ff */
[----:B------:R-:W-:Y:S05]  /*17300*/  WARPSYNC.COLLECTIVE R15, `(.L_x_5138) ;  /* 0x000000000f087348 */ /* 0x000fea0003c00000 */
[----:B------:R0:W1:Y:S02]  /*17310*/  SHFL.IDX P6, R14, R13, R12, R11 ;  /* 0x0000000c0d0e7389 */ /* 0x00006400000c000b */
[----:B01----:R-:W-:Y:S01]  /*17320*/  ENDCOLLECTIVE ;  /* 0x000000000000791b */ /* 0x003fe20003800000 */
.L_x_5138:
        /* <DEDUP_REMOVED lines=13> */
.L_x_5139:
[----:B------:R-:W-:Y:S02]  /*17400*/  IMAD.MOV.U32 R13, RZ, RZ, R25 ;  /* 0x000000ffff0d7224 */ /* 0x000fe400078e0019 */
[----:B------:R-:W-:Y:S01]  /*17410*/  IMAD.MOV.U32 R12, RZ, RZ, 0x5 ;  /* 0x00000005ff0c7424 */ /* 0x000fe200078e00ff */
[----:B------:R-:W-:-:S13]  /*17420*/  IADD3 R2, P0, R14, R0, RZ ;  /* 0x000000000e027210 */ /* 0x000fda0007f1e0ff */
[----:B------:R-:W-:Y:S05]  /*17430*/  WARPSYNC.COLLECTIVE R15, `(.L_x_5140) ;  /* 0x000000000f087348 */ /* 0x000fea0003c00000 */
[----:B------:R0:W1:Y:S02]  /*17440*/  SHFL.IDX P6, R14, R13, R12, R11 ;  /* 0x0000000c0d0e7389 */ /* 0x00006400000c000b */
[----:B01----:R-:W-:Y:S01]  /*17450*/  ENDCOLLECTIVE ;  /* 0x000000000000791b */ /* 0x003fe20003800000 */
.L_x_5140:
        /* <DEDUP_REMOVED lines=13> */
.L_x_5141:
[----:B------:R-:W-:Y:S05]  /*17530*/  BRA `(.L_x_5142) ;  /* 0xffffffb800b47947 */ /* 0x000fea000383ffff */
.L_x_5036:
        /* <DEDUP_REMOVED lines=8> */
.L_x_5144:
[----:B------:R-:W-:Y:S05]  /*175c0*/  BSYNC B0 ;  /* 0x0000000000007941 */ /* 0x000fea0003800000 */
.L_x_5143:
        /* <DEDUP_REMOVED lines=9> */
.L_x_5145:
        /* <DEDUP_REMOVED lines=24> */
.L_x_5146:
[----:B------:R-:W-:Y:S01]  /*177e0*/  IMAD.MOV.U32 R12, RZ, RZ, 0x2 ;  /* 0x00000002ff0c7424 */ /* 0x000fe200078e00ff */
[----:B------:R-:W-:-:S05]  /*177f0*/  SEL R14, R14, RZ, P1 ;  /* 0x000000ff0e0e7207 */ /* 0x000fca0000800000 */
[----:B------:R-:W-:-:S04]  /*17800*/  IMAD.IADD R5, R13, 0x1, R14 ;  /* 0x000000010d057824 */ /* 0x000fc800078e020e */
[----:B------:R-:W-:-:S07]  /*17810*/  IMAD.MOV.U32 R13, RZ, RZ, R5 ;  /* 0x000000ffff0d7224 */ /* 0x000fce00078e0005 */
[----:B------:R-:W-:Y:S05]  /*17820*/  WARPSYNC.COLLECTIVE R15, `(.L_x_5147) ;  /* 0x000000000f087348 */ /* 0x000fea0003c00000 */
[----:B------:R0:W1:Y:S02]  /*17830*/  SHFL.UP P6, R14, R13, R12, R11 ;  /* 0x0400000c0d0e7389 */ /* 0x00006400000c000b */
[----:B01----:R-:W-:Y:S01]  /*17840*/  ENDCOLLECTIVE ;  /* 0x000000000000791b */ /* 0x003fe20003800000 */
.L_x_5147:
[----:B------:R-:W-:Y:S01]  /*17850*/  IMAD.MOV.U32 R12, RZ, RZ, 0x4 ;  /* 0x00000004ff0c7424 */ /* 0x000fe200078e00ff */
[----:B------:R-:W-:-:S05]  /*17860*/  SEL R2, R14, RZ, P2 ;  /* 0x000000ff0e027207 */ /* 0x000fca0001000000 */
[----:B------:R-:W-:-:S04]  /*17870*/  IMAD.IADD R2, R5, 0x1, R2 ;  /* 0x0000000105027824 */ /* 0x000fc800078e0202 */
[----:B------:R-:W-:-:S07]  /*17880*/  IMAD.MOV.U32 R13, RZ, RZ, R2 ;  /* 0x000000ffff0d7224 */ /* 0x000fce00078e0002 */
[----:B------:R-:W-:Y:S05]  /*17890*/  WARPSYNC.COLLECTIVE R15, `(.L_x_5148) ;  /* 0x000000000f087348 */ /* 0x000fea0003c00000 */
[----:B------:R0:W1:Y:S02]  /*178a0*/  SHFL.UP P6, R14, R13, R12, R11 ;  /* 0x0400000c0d0e7389 */ /* 0x00006400000c000b */
[----:B01----:R-:W-:Y:S01]  /*178b0*/  ENDCOLLECTIVE ;  /* 0x000000000000791b */ /* 0x003fe20003800000 */
.L_x_5148:
[----:B------:R-:W-:Y:S01]  /*178c0*/  IMAD.MOV.U32 R12, RZ, RZ, 0x8 ;  /* 0x00000008ff0c7424 */ /* 0x000fe200078e00ff */
[----:B------:R-:W-:-:S05]  /*178d0*/  SEL R3, R14, RZ, P3 ;  /* 0x000000ff0e037207 */ /* 0x000fca0001800000 */
[----:B------:R-:W-:-:S04]  /*178e0*/  IMAD.IADD R3, R2, 0x1, R3 ;  /* 0x0000000102037824 */ /* 0x000fc800078e0203 */
[----:B------:R-:W-:-:S07]  /*178f0*/  IMAD.MOV.U32 R13, RZ, RZ, R3 ;  /* 0x000000ffff0d7224 */ /* 0x000fce00078e0003 */
[----:B------:R-:W-:Y:S05]  /*17900*/  WARPSYNC.COLLECTIVE R15, `(.L_x_5149) ;  /* 0x000000000f087348 */ /* 0x000fea0003c00000 */
[----:B------:R0:W1:Y:S02]  /*17910*/  SHFL.UP P6, R14, R13, R12, R11 ;  /* 0x0400000c0d0e7389 */ /* 0x00006400000c000b */
[----:B01----:R-:W-:Y:S01]  /*17920*/  ENDCOLLECTIVE ;  /* 0x000000000000791b */ /* 0x003fe20003800000 */
.L_x_5149:
[----:B------:R-:W-:Y:S01]  /*17930*/  IMAD.MOV.U32 R12, RZ, RZ, 0x10 ;  /* 0x00000010ff0c7424 */ /* 0x000fe200078e00ff */
[----:B------:R-:W-:-:S05]  /*17940*/  SEL R14, R14, RZ, P4 ;  /* 0x000000ff0e0e7207 */ /* 0x000fca0002000000 */
[----:B------:R-:W-:-:S04]  /*17950*/  IMAD.IADD R5, R3, 0x1, R14 ;  /* 0x0000000103057824 */ /* 0x000fc800078e020e */
[----:B------:R-:W-:-:S07]  /*17960*/  IMAD.MOV.U32 R13, RZ, RZ, R5 ;  /* 0x000000ffff0d7224 */ /* 0x000fce00078e0005 */
[----:B------:R-:W-:Y:S05]  /*17970*/  WARPSYNC.COLLECTIVE R15, `(.L_x_5150) ;  /* 0x000000000f087348 */ /* 0x000fea0003c00000 */
[----:B------:R0:W1:Y:S02]  /*17980*/  SHFL.UP P6, R14, R13, R12, R11 ;  /* 0x0400000c0d0e7389 */ /* 0x00006400000c000b */
[----:B01----:R-:W-:Y:S01]  /*17990*/  ENDCOLLECTIVE ;  /* 0x000000000000791b */ /* 0x003fe20003800000 */
.L_x_5150:
        /* <DEDUP_REMOVED lines=8> */
.L_x_5151:
[----:B------:R-:W-:Y:S05]  /*17a20*/  BRA `(.L_x_5152) ;  /* 0xffffffbc00147947 */ /* 0x000fea000383ffff */
.L_x_5039:
[----:B------:R-:W-:Y:S01]  /*17a30*/  BSSY B0, `(.L_x_5153) ;  /* 0x0000007000007945 */ /* 0x000fe20003800000 */
[----:B------:R-:W-:Y:S02]  /*17a40*/  IMAD.MOV.U32 R12, RZ, RZ, 0x1 ;  /* 0x00000001ff0c7424 */ /* 0x000fe400078e00ff */
[----:B------:R-:W-:Y:S02]  /*17a50*/  IMAD.MOV.U32 R11, RZ, RZ, RZ ;  /* 0x000000ffff0b7224 */ /* 0x000fe400078e00ff */
[----:B------:R-:W-:-:S07]  /*17a60*/  IMAD.MOV.U32 R15, RZ, RZ, -0x1 ;  /* 0xffffffffff0f7424 */ /* 0x000fce00078e00ff */
[----:B01----:R-:W-:Y:S05]  /*17a70*/  WARPSYNC.COLLECTIVE R15, `(.L_x_5154) ;  /* 0x000000000f087348 */ /* 0x003fea0003c00000 */
[----:B------:R2:W3:Y:S02]  /*17a80*/  SHFL.UP P6, R14, R13, R12, R11 ;  /* 0x0400000c0d0e7389 */ /* 0x0004e400000c000b */
[----:B0123--:R-:W-:Y:S01]  /*17a90*/  ENDCOLLECTIVE ;  /* 0x000000000000791b */ /* 0x00ffe20003800000 */
.L_x_5154:
[----:B------:R-:W-:Y:S05]  /*17aa0*/  BSYNC B0 ;  /* 0x0000000000007941 */ /* 0x000fea0003800000 */
.L_x_5153:
        /* <DEDUP_REMOVED lines=8> */
.L_x_5155:
[----:B------:R-:W-:Y:S01]  /*17b30*/  IMAD.MOV.U32 R12, RZ, RZ, 0x4 ;  /* 0x00000004ff0c7424 */ /* 0x000fe200078e00ff */
[----:B------:R-:W-:-:S05]  /*17b40*/  SEL R2, R14, RZ, P2 ;  /* 0x000000ff0e027207 */ /* 0x000fca0001000000 */
[----:B------:R-:W-:-:S04]  /*17b50*/  IMAD.IADD R2, R13, 0x1, R2 ;  /* 0x000000010d027824 */ /* 0x000fc800078e0202 */
[----:B------:R-:W-:-:S07]  /*17b60*/  IMAD.MOV.U32 R13, RZ, RZ, R2 ;  /* 0x000000ffff0d7224 */ /* 0x000fce00078e0002 */
[----:B------:R-:W-:Y:S05]  /*17b70*/  WARPSYNC.COLLECTIVE R15, `(.L_x_5156) ;  /* 0x000000000f087348 */ /* 0x000fea0003c00000 */
[----:B------:R0:W1:Y:S02]  /*17b80*/  SHFL.UP P6, R14, R13, R12, R11 ;  /* 0x0400000c0d0e7389 */ /* 0x00006400000c000b */
[----:B01----:R-:W-:Y:S01]  /*17b90*/  ENDCOLLECTIVE ;  /* 0x000000000000791b */ /* 0x003fe20003800000 */
.L_x_5156:
[----:B------:R-:W-:Y:S01]  /*17ba0*/  IMAD.MOV.U32 R12, RZ, RZ, 0x8 ;  /* 0x00000008ff0c7424 */ /* 0x000fe200078e00ff */
[----:B------:R-:W-:-:S05]  /*17bb0*/  SEL R3, R14, RZ, P3 ;  /* 0x000000ff0e037207 */ /* 0x000fca0001800000 */
[----:B------:R-:W-:-:S04]  /*17bc0*/  IMAD.IADD R3, R2, 0x1, R3 ;  /* 0x0000000102037824 */ /* 0x000fc800078e0203 */
[----:B------:R-:W-:-:S07]  /*17bd0*/  IMAD.MOV.U32 R13, RZ, RZ, R3 ;  /* 0x000000ffff0d7224 */ /* 0x000fce00078e0003 */
[----:B------:R-:W-:Y:S05]  /*17be0*/  WARPSYNC.COLLECTIVE R15, `(.L_x_5157) ;  /* 0x000000000f087348 */ /* 0x000fea0003c00000 */
[----:B------:R0:W1:Y:S02]  /*17bf0*/  SHFL.UP P6, R14, R13, R12, R11 ;  /* 0x0400000c0d0e7389 */ /* 0x00006400000c000b */
[----:B01----:R-:W-:Y:S01]  /*17c00*/  ENDCOLLECTIVE ;  /* 0x000000000000791b */ /* 0x003fe20003800000 */
.L_x_5157:
[----:B------:R-:W-:Y:S01]  /*17c10*/  IMAD.MOV.U32 R12, RZ, RZ, 0x10 ;  /* 0x00000010ff0c7424 */ /* 0x000fe200078e00ff */
[----:B------:R-:W-:-:S05]  /*17c20*/  SEL R14, R14, RZ, P4 ;  /* 0x000000ff0e0e7207 */ /* 0x000fca0002000000 */
[----:B------:R-:W-:-:S04]  /*17c30*/  IMAD.IADD R5, R3, 0x1, R14 ;  /* 0x0000000103057824 */ /* 0x000fc800078e020e */
[----:B------:R-:W-:-:S07]  /*17c40*/  IMAD.MOV.U32 R13, RZ, RZ, R5 ;  /* 0x000000ffff0d7224 */ /* 0x000fce00078e0005 */
[----:B------:R-:W-:Y:S05]  /*17c50*/  WARPSYNC.COLLECTIVE R15, `(.L_x_5158) ;  /* 0x000000000f087348 */ /* 0x000fea0003c00000 */
[----:B------:R0:W1:Y:S02]  /*17c60*/  SHFL.UP P6, R14, R13, R12, R11 ;  /* 0x0400000c0d0e7389 */ /* 0x00006400000c000b */
[----:B01----:R-:W-:Y:S01]  /*17c70*/  ENDCOLLECTIVE ;  /* 0x000000000000791b */ /* 0x003fe20003800000 */
.L_x_5158:
        /* <DEDUP_REMOVED lines=8> */
.L_x_5159:
[----:B------:R-:W-:Y:S05]  /*17d00*/  BRA `(.L_x_5160) ;  /* 0xffffffbc00007947 */ /* 0x000fea000383ffff */
.L_x_5041:
[----:B------:R-:W-:Y:S01]  /*17d10*/  BSSY B0, `(.L_x_5161) ;  /* 0x0000006000007945 */ /* 0x000fe20003800000 */
[----:B------:R-:W-:Y:S01]  /*17d20*/  PLOP3.LUT P6, PT, P6, PT, PT, 0x8, 0x0 ;  /* 0x000000000000781c */ /* 0x000fe200037ce170 */
[----:B------:R-:W-:-:S12]  /*17d30*/  IMAD.MOV.U32 R15, RZ, RZ, -0x1 ;  /* 0xffffffffff0f7424 */ /* 0x000fd800078e00ff */
[----:B012---:R-:W-:Y:S05]  /*17d40*/  WARPSYNC.COLLECTIVE R15, `(.L_x_5162) ;  /* 0x000000000f087348 */ /* 0x007fea0003c00000 */
[----:B------:R-:W-:Y:S01]  /*17d50*/  VOTE.ANY R14, PT, P6 ;  /* 0x00000000000e7806 */ /* 0x000fe200030e0100 */
[----:B012---:R-:W-:Y:S06]  /*17d60*/  ENDCOLLECTIVE ;  /* 0x000000000000791b */ /* 0x007fec0003800000 */
.L_x_5162:
[----:B------:R-:W-:Y:S05]  /*17d70*/  BSYNC B0 ;  /* 0x0000000000007941 */ /* 0x000fea0003800000 */
.L_x_5161:
        /* <DEDUP_REMOVED lines=8> */
.L_x_5163:
[----:B------:R-:W-:Y:S02]  /*17e00*/  IMAD.IADD R19, R12, 0x1, R19 ;  /* 0x000000010c137824 */ /* 0x000fe400078e0213 */
[----:B------:R-:W-:Y:S02]  /*17e10*/  IMAD.MOV.U32 R13, RZ, RZ, R4 ;  /* 0x000000ffff0d7224 */ /* 0x000fe400078e0004 */
[----:B------:R-:W-:-:S07]  /*17e20*/  IMAD.MOV.U32 R17, RZ, RZ, R14 ;  /* 0x000000ffff117224 */ /* 0x000fce00078e000e */
[----:B------:R-:W-:Y:S05]  /*17e30*/  WARPSYNC.COLLECTIVE R15, `(.L_x_5164) ;  /* 0x000000000f087348 */ /* 0x000fea0003c00000 */
[----:B------:R0:W1:Y:S02]  /*17e40*/  SHFL.IDX P6, R14, R13, R12, R11 ;  /* 0x0000000c0d0e7389 */ /* 0x00006400000c000b */
[----:B01----:R-:W-:Y:S01]  /*17e50*/  ENDCOLLECTIVE ;  /* 0x000000000000791b */ /* 0x003fe20003800000 */
.L_x_5164:
[----:B------:R-:W-:Y:S01]  /*17e60*/  IMAD.MOV.U32 R4, RZ, RZ, R14 ;  /* 0x000000ffff047224 */ /* 0x000fe200078e000e */
[----:B------:R-:W-:Y:S06]  /*17e70*/  BRA `(.L_x_5165) ;  /* 0xffffffb800e47947 */ /* 0x000fec000383ffff */
.L_x_5043:
[----:B------:R-:W-:Y:S01]  /*17e80*/  BSSY B0, `(.L_x_5166) ;  /* 0x0000007000007945 */ /* 0x000fe20003800000 */
[----:B------:R-:W-:Y:S02]  /*17e90*/  IMAD.MOV.U32 R13, RZ, RZ, R2 ;  /* 0x000000ffff0d7224 */ /* 0x000fe400078e0002 */
[----:B------:R-:W-:Y:S02]  /*17ea0*/  IMAD.MOV.U32 R11, RZ, RZ, 0x1f ;  /* 0x0000001fff0b7424 */ /* 0x000fe400078e00ff */
[----:B------:R-:W-:-:S07]  /*17eb0*/  IMAD.MOV.U32 R15, RZ, RZ, -0x1 ;  /* 0xffffffffff0f7424 */ /* 0x000fce00078e00ff */
[----:B012-4-:R-:W-:Y:S05]  /*17ec0*/  WARPSYNC.COLLECTIVE R15, `(.L_x_5167) ;  /* 0x000000000f087348 */ /* 0x017fea0003c00000 */
[----:B------:R3:W0:Y:S02]  /*17ed0*/  SHFL.IDX P6, R14, R13, R12, R11 ;  /* 0x0000000c0d0e7389 */ /* 0x00062400000c000b */
[----:B01234-:R-:W-:Y:S01]  /*17ee0*/  ENDCOLLECTIVE ;  /* 0x000000000000791b */ /* 0x01ffe20003800000 */
.L_x_5167:
[----:B------:R-:W-:Y:S05]  /*17ef0*/  BSYNC B0 ;  /* 0x0000000000007941 */ /* 0x000fea0003800000 */
.L_x_5166:
[----:B------:R-:W-:Y:S01]  /*17f00*/  IMAD.MOV.U32 R6, RZ, RZ, R14 ;  /* 0x000000ffff067224 */ /* 0x000fe200078e000e */
[----:B------:R-:W-:Y:S06]  /*17f10*/  BRA `(.L_x_5042) ;  /* 0xffffffb800d47947 */ /* 0x000fec000383ffff */
.L_x_5049:
[----:B-1----:R1:W4:Y:S02]  /*17f20*/  SYNCS.PHASECHK.TRANS64.TRYWAIT P0, [R7+URZ+0x22820], R0 ;  /* 0x02282000070075a7 */ /* 0x002324000800017f */
[----:B----4-:R-:W-:Y:S05]  /*17f30*/  @!P0 NANOSLEEP.SYNCS 0x989680 ;  /* 0x009896800000895d */ /* 0x010fea0003900000 */
[----:B------:R-:W4:Y:S02]  /*17f40*/  @!P0 SYNCS.PHASECHK.TRANS64 P0, [R7+URZ+0x22820], R0 ;  /* 0x02282000070085a7 */ /* 0x000f24000800007f */
[----:B----4-:R-:W-:Y:S05]  /*17f50*/  @!P0 BRA `(.L_x_5049) ;  /* 0xfffffffc00f08947 */ /* 0x010fea000383ffff */
[----:B------:R-:W-:Y:S05]  /*17f60*/  BRA `(.L_x_5168) ;  /* 0xffffffc4002c7947 */ /* 0x000fea000383ffff */
.L_x_5050:
        /* <DEDUP_REMOVED lines=11> */
.L_x_5170:
[----:B------:R-:W-:Y:S05]  /*18020*/  BSYNC B0 ;  /* 0x0000000000007941 */ /* 0x000fea0003800000 */
.L_x_5169:
[----:B------:R-:W-:Y:S05]  /*18030*/  BRA `(.L_x_5171) ;  /* 0xffffffc400147947 */ /* 0x000fea000383ffff */
.L_x_5053:
[----:B------:R-:W-:Y:S01]  /*18040*/  BSSY B1, `(.L_x_5172) ;  /* 0x0000006000017945 */ /* 0x000fe20003800000 */
[----:B------:R-:W-:-:S07]  /*18050*/  IMAD.MOV.U32 R15, RZ, RZ, -0x1 ;  /* 0xffffffffff0f7424 */ /* 0x000fce00078e00ff */
[----:B0123--:R-:W-:Y:S05]  /*18060*/  WARPSYNC.COLLECTIVE R15, `(.L_x_5173) ;  /* 0x000000000f0c7348 */ /* 0x00ffea0003c00000 */
[----:B------:R-:W-:Y:S02]  /*18070*/  ELECT P6, UR62, PT ;  /* 0x00000000003e782f */ /* 0x000fe400038c0000 */
[----:B------:R-:W-:Y:S01]  /*18080*/  MOV R14, UR62 ;  /* 0x0000003e000e7c02 */ /* 0x000fe20008000f00 */
[----:B0123--:R-:W-:Y:S10]  /*18090*/  ENDCOLLECTIVE ;  /* 0x000000000000791b */ /* 0x00fff40003800000 */
.L_x_5173:
[----:B------:R-:W-:Y:S05]  /*180a0*/  BSYNC B1 ;  /* 0x0000000000017941 */ /* 0x000fea0003800000 */
.L_x_5172:
[----:B------:R-:W-:Y:S05]  /*180b0*/  BRA `(.L_x_5174) ;  /* 0xffffffc4000c7947 */ /* 0x000fea000383ffff */
.L_x_5055:
[----:B-1----:R1:W4:Y:S02]  /*180c0*/  SYNCS.PHASECHK.TRANS64.TRYWAIT P1, [R5+URZ+0x22840], R0 ;  /* 0x02284000050075a7 */ /* 0x002324000802017f */
[----:B----4-:R-:W-:Y:S05]  /*180d0*/  @!P1 NANOSLEEP.SYNCS 0x989680 ;  /* 0x009896800000995d */ /* 0x010fea0003900000 */
[----:B------:R-:W4:Y:S02]  /*180e0*/  @!P1 SYNCS.PHASECHK.TRANS64 P1, [R5+URZ+0x22840], R0 ;  /* 0x02284000050095a7 */ /* 0x000f24000802007f */
[----:B----4-:R-:W-:Y:S05]  /*180f0*/  @!P1 BRA `(.L_x_5055) ;  /* 0xfffffffc00f09947 */ /* 0x010fea000383ffff */
[----:B------:R-:W-:Y:S05]  /*18100*/  BRA `(.L_x_5175) ;  /* 0xffffffc4002c7947 */ /* 0x000fea000383ffff */
.L_x_5057:
[----:B----4-:R4:W0:Y:S02]  /*18110*/  SYNCS.PHASECHK.TRANS64.TRYWAIT P1, [R3+URZ+0x22840], R2 ;  /* 0x02284002030075a7 */ /* 0x010824000802017f */
[----:B0-----:R-:W-:Y:S05]  /*18120*/  @!P1 NANOSLEEP.SYNCS 0x989680 ;  /* 0x009896800000995d */ /* 0x001fea0003900000 */
[----:B------:R-:W0:Y:S02]  /*18130*/  @!P1 SYNCS.PHASECHK.TRANS64 P1, [R3+URZ+0x22840], R2 ;  /* 0x02284002030095a7 */ /* 0x000e24000802007f */
[----:B0-----:R-:W-:Y:S05]  /*18140*/  @!P1 BRA `(.L_x_5057) ;  /* 0xfffffffc00f09947 */ /* 0x001fea000383ffff */
[----:B------:R-:W-:Y:S05]  /*18150*/  BRA `(.L_x_5176) ;  /* 0xffffffc400387947 */ /* 0x000fea000383ffff */
.L_x_5059:
[----:B------:R0:W0:Y:S02]  /*18160*/  SYNCS.PHASECHK.TRANS64.TRYWAIT P1, [R5+URZ+0x22860], R0 ;  /* 0x02286000050075a7 */ /* 0x000024000802017f */
[----:B0-----:R-:W-:Y:S05]  /*18170*/  @!P1 NANOSLEEP.SYNCS 0x989680 ;  /* 0x009896800000995d */ /* 0x001fea0003900000 */
[----:B------:R-:W0:Y:S02]  /*18180*/  @!P1 SYNCS.PHASECHK.TRANS64 P1, [R5+URZ+0x22860], R0 ;  /* 0x02286000050095a7 */ /* 0x000e24000802007f */
[----:B0-----:R-:W-:Y:S05]  /*18190*/  @!P1 BRA `(.L_x_5059) ;  /* 0xfffffffc00f09947 */ /* 0x001fea000383ffff */
[----:B------:R-:W-:Y:S05]  /*181a0*/  BRA `(.L_x_5177) ;  /* 0xffffffc400347947 */ /* 0x000fea000383ffff */
.L_x_5178:
        /* <DEDUP_REMOVED lines=13> */
.L_x_6573:


//--------------------- .text._ZN7cutlass13device_kernelIN5flash11enable_sm90INS1_16FlashAttnFwdSm90INS1_25CollectiveMainloopFwdSm90ILi2EN4cute5tupleIJNS5_1CILi1EEES8_S8_EEENS6_IJNS7_ILi128EEENS7_ILi96EEENS7_ILi64EEEEEELi256ENS_6half_tEfNS_4arch4Sm90ELb1ELb0ELb1ELb1ELb1ELb1ELb0ELb1ELb0ELb1ELb1ELb0EEENS1_21CollectiveEpilogueFwdINS6_IJSA_NS7_ILi256EEESB_EEES9_SE_SG_Li256ELb1ELb1ELb1ELb0EEENS1_36VarlenDynamicPersistentTileSchedulerILi128ELi96ELi256ELi128ELb1ELb1ELb1ELb1ELb1ELb1EEEEEEEEEvNT_6ParamsE --------------------------
	.section	.text._ZN7cutlass13device_kernelIN5flash11enable_sm90INS1_16FlashAttnFwdSm90INS1_25CollectiveMainloopFwdSm90ILi2EN4cute5tupleIJNS5_1CILi1EEES8_S8_EEENS6_IJNS7_ILi128EEENS7_ILi96EEENS7_ILi64EEEEEELi256ENS_6half_tEfNS_4arch4Sm90ELb1ELb0ELb1ELb1ELb1ELb1ELb0ELb1ELb0ELb1ELb1ELb0EEENS1_21CollectiveEpilogueFwdINS6_IJSA_NS7_ILi256EEESB_EEES9_SE_SG_Li256ELb1ELb1ELb1ELb0EEENS1_36VarlenDynamicPersistentTileSchedulerILi128ELi96ELi256ELi128ELb1ELb1ELb1ELb1ELb1ELb1EEEEEEEEEvNT_6ParamsE,"ax",@progbits
	.align	128
.text._ZN7cutlass13device_kernelIN5flash11enable_sm90INS1_16FlashAttnFwdSm90INS1_25CollectiveMainloopFwdSm90ILi2EN4cute5tupleIJNS5_1CILi1EEES8_S8_EEENS6_IJNS7_ILi128EEENS7_ILi96EEENS7_ILi64EEEEEELi256ENS_6half_tEfNS_4arch4Sm90ELb1ELb0ELb1ELb1ELb1ELb1ELb0ELb1ELb0ELb1ELb1ELb0EEENS1_21CollectiveEpilogueFwdINS6_IJSA_NS7_ILi256EEESB_EEES9_SE_SG_Li256ELb1ELb1ELb1ELb0EEENS1_36VarlenDynamicPersistentTileSchedulerILi128ELi96ELi256ELi128ELb1ELb1ELb1ELb1ELb1ELb1EEEEEEEEEvNT_6ParamsE:
        .type           _ZN7cutlass13device_kernelIN5flash11enable_sm90INS1_16FlashAttnFwdSm90INS1_25CollectiveMainloopFwdSm90ILi2EN4cute5tupleIJNS5_1CILi1EEES8_S8_EEENS6_IJNS7_ILi128EEENS7_ILi96EEENS7_ILi64EEEEEELi256ENS_6half_tEfNS_4arch4Sm90ELb1ELb0ELb1ELb1ELb1ELb1ELb0ELb1ELb0ELb1ELb1ELb0EEENS1_21CollectiveEpilogueFwdINS6_IJSA_NS7_ILi256EEESB_EEES9_SE_SG_Li256ELb1ELb1ELb1ELb0EEENS1_36VarlenDynamicPersistentTileSchedulerILi128ELi96ELi256ELi128ELb1ELb1ELb1ELb1ELb1ELb1EEEEEEEEEvNT_6ParamsE,@function
        .size           _ZN7cutlass13device_kernelIN5flash11enable_sm90INS1_16FlashAttnFwdSm90INS1_25CollectiveMainloopFwdSm90ILi2EN4cute5tupleIJNS5_1CILi1EEES8_S8_EEENS6_IJNS7_ILi128EEENS7_ILi96EEENS7_ILi64EEEEEELi256ENS_6half_tEfNS_4arch4Sm90ELb1ELb0ELb1ELb1ELb1ELb1ELb0ELb1ELb0ELb1ELb1ELb0EEENS1_21CollectiveEpilogueFwdINS6_IJSA_NS7_ILi256EEESB_EEES9_SE_SG_Li256ELb1ELb1ELb1ELb0EEENS1_36VarlenDynamicPersistentTileSchedulerILi128ELi96ELi256ELi128ELb1ELb1ELb1ELb1ELb1ELb1EEEEEEEEEvNT_6ParamsE,(.L_x_6574 - _ZN7cutlass13device_kernelIN5flash11enable_sm90INS1_16FlashAttnFwdSm90INS1_25CollectiveMainloopFwdSm90ILi2EN4cute5tupleIJNS5_1CILi1EEES8_S8_EEENS6_IJNS7_ILi128EEENS7_ILi96EEENS7_ILi64EEEEEELi256ENS_6half_tEfNS_4arch4Sm90ELb1ELb0ELb1ELb1ELb1ELb1ELb0ELb1ELb0ELb1ELb1ELb0EEENS1_21CollectiveEpilogueFwdINS6_IJSA_NS7_ILi256EEESB_EEES9_SE_SG_Li256ELb1ELb1ELb1ELb0EEENS1_36VarlenDynamicPersistentTileSchedulerILi128ELi96ELi256ELi128ELb1ELb1ELb1ELb1ELb1ELb1EEEEEEEEEvNT_6ParamsE)
        .other          _ZN7cutlass13device_kernelIN5flash11enable_sm90INS1_16FlashAttnFwdSm90INS1_25CollectiveMainloopFwdSm90ILi2EN4cute5tupleIJNS5_1CILi1EEES8_S8_EEENS6_IJNS7_ILi128EEENS7_ILi96EEENS7_ILi64EEEEEELi256ENS_6half_tEfNS_4arch4Sm90ELb1ELb0ELb1ELb1ELb1ELb1ELb0ELb1ELb0ELb1ELb1ELb0EEENS1_21CollectiveEpilogueFwdINS6_IJSA_NS7_ILi256EEESB_EEES9_SE_SG_Li256ELb1ELb1ELb1ELb0EEENS1_36VarlenDynamicPersistentTileSchedulerILi128ELi96ELi256ELi128ELb1ELb1ELb1ELb1ELb1ELb1EEEEEEEEEvNT_6ParamsE,@"STO_CUDA_ENTRY STV_DEFAULT"
_ZN7cutlass13device_kernelIN5flash11enable_sm90INS1_16FlashAttnFwdSm90INS1_25CollectiveMainloopFwdSm90ILi2EN4cute5tupleIJNS5_1CILi1EEES8_S8_EEENS6_IJNS7_ILi128EEENS7_ILi96EEENS7_ILi64EEEEEELi256ENS_6half_tEfNS_4arch4Sm90ELb1ELb0ELb1ELb1ELb1ELb1ELb0ELb1ELb0ELb1ELb1ELb0EEENS1_21CollectiveEpilogueFwdINS6_IJSA_NS7_ILi256EEESB_EEES9_SE_SG_Li256ELb1ELb1ELb1ELb0EEENS1_36VarlenDynamicPersistentTileSchedulerILi128ELi96ELi256ELi128ELb1ELb1ELb1ELb1ELb1ELb1EEEEEEEEEvNT_6ParamsE:
        /* <DEDUP_REMOVED lines=18> */
.L_x_5180:
[----:B------:R-:W-:Y:S05]  /*0120*/  BSYNC B0 ;  /* 0x0000000000007941 */ /* 0x000fea0003800000 */
.L_x_5179:
        /* <DEDUP_REMOVED lines=41> */
.L_x_5181:
        /* <DEDUP_REMOVED lines=22> */
.L_x_5182:
        /* <DEDUP_REMOVED lines=18> */
.L_x_5183:
        /* <DEDUP_REMOVED lines=22> */
.L_x_5184:
        /* <DEDUP_REMOVED lines=22> */
.L_x_5185:
        /* <DEDUP_REMOVED lines=8> */
.L_x_5188:
        /* <DEDUP_REMOVED lines=49> */
[----:B------:R-:W-:Y:S02]  /*0c90*/  LEA.HI R3, R3, R0, RZ, 0x3 ;  /* 0x0000000003037211 */ /* 0x000fe400078f18ff */
[----:B------:R-:W-:Y:S02]  /*0ca0*/  IADD3 R12, R11, -R12, RZ ;  /* 0x8000000c0b0c7210 */ /* 0x000fe40007ffe0ff */
        /* <DEDUP_REMOVED lines=10> */
[----:B------:R-:W-:Y:S01]  /*0d50*/  LEA R8, R8, R9, 0x6 ;  /* 0x0000000908087211 */ /* 0x000fe200078e30ff */
[----:B------:R0:W-:Y:S01]  /*0d60*/  STL [R1+0x38], R16 ;  /* 0x0000381001007387 */ /* 0x0001e20000100800 */
[----:B------:R-:W-:Y:S01]  /*0d70*/  IMAD R5, R16, 0x10, R5 ;  /* 0x0000001010057824 */ /* 0x000fe200078e0205 */
[----:B------:R-:W-:Y:S01]  /*0d80*/  LOP3.LUT R10, R10, 0x7ffffffc, RZ, 0xc0, !PT ;  /* 0x7ffffffc0a0a7812 */ /* 0x000fe200078ec0ff */
[----:B------:R-:W-:Y:S01]  /*0d90*/  VIADD R9, R202, 0x40 ;  /* 0x00000040ca097836 */ /* 0x000fe20000000000 */
[----:B------:R-:W-:Y:S01]  /*0da0*/  LEA.HI R0, R3, R3, RZ, 0x1 ;  /* 0x0000000303007211 */ /* 0x000fe200078f08ff */
[----:B------:R-:W-:Y:S01]  /*0db0*/  IMAD.MOV.U32 R7, RZ, RZ, R15 ;  /* 0x000000ffff077224 */ /* 0x000fe200078e000f */
[----:B------:R-:W-:Y:S01]  /*0dc0*/  STL [R1+0x160], R8 ;  /* 0x0001600801007387 */ /* 0x000fe20000100800 */
[----:B------:R-:W-:Y:S01]  /*0dd0*/  IMAD.SHL.U32 R2, R9, 0x40, RZ ;  /* 0x0000004009027824 */ /* 0x000fe200078e00ff */
[----:B------:R-:W-:Y:S01]  /*0de0*/  SHF.R.S32.HI R4, RZ, 0x1f, R9 ;  /* 0x0000001fff047819 */ /* 0x000fe20000011409 */
[C---:B------:R-:W-:Y:S01]  /*0df0*/  IMAD.SHL.U32 R200, R3.reuse, 0x4, RZ ;  /* 0x0000000403c87824 */ /* 0x040fe200078e00ff */
[----:B------:R-:W-:Y:S01]  /*0e00*/  LOP3.LUT R0, R0, 0x1ffffffe, RZ, 0xc0, !PT ;  /* 0x1ffffffe00007812 */ /* 0x000fe200078ec0ff */
[----:B0-----:R-:W-:Y:S01]  /*0e10*/  IMAD.SHL.U32 R16, R3, 0x8, RZ ;  /* 0x0000000803107824 */ /* 0x001fe200078e00ff */
[----:B------:R-:W-:Y:S01]  /*0e20*/  LEA.HI R4, R4, R9, RZ, 0x3 ;  /* 0x0000000904047211 */ /* 0x000fe200078f18ff */
[----:B------:R-:W-:Y:S01]  /*0e30*/  STL [R1+0x54], RZ ;  /* 0x000054ff01007387 */ /* 0x000fe20000100800 */
[----:B------:R-:W-:Y:S01]  /*0e40*/  IMAD.SHL.U32 R208, R208, 0x8, RZ ;  /* 0x00000008d0d07824 */ /* 0x000fe200078e00ff */
[----:B------:R-:W-:Y:S01]  /*0e50*/  IADD3 R207, R200, 0x10, RZ ;  /* 0x00000010c8cf7810 */ /* 0x000fe20007ffe0ff */
        /* <DEDUP_REMOVED lines=11> */
[----:B------:R0:W-:Y:S01]  /*0f10*/  STL [R1+0x24], R24 ;  /* 0x0000241801007387 */ /* 0x0001e20000100800 */
[----:B------:R-:W-:-:S02]  /*0f20*/  IMAD.SHL.U32 R4, R4, 0x40, RZ ;  /* 0x0000004004047824 */ /* 0x000fc400078e00ff */
[----:B------:R-:W-:Y:S01]  /*0f30*/  IMAD.IADD R0, R3, 0x1, -R0 ;  /* 0x0000000103007824 */ /* 0x000fe200078e0a00 */
[----:B------:R-:W-:Y:S01]  /*0f40*/  LOP3.LUT R3, R2, 0x1c0, RZ, 0xc0, !PT ;  /* 0x000001c002037812 */ /* 0x000fe200078ec0ff */
[----:B------:R1:W-:Y:S01]  /*0f50*/  STL [R1+0x20], R21 ;  /* 0x0000201501007387 */ /* 0x0003e20000100800 */
[----:B------:R-:W-:Y:S01]  /*0f60*/  LOP3.LUT R4, R4, 0xfffffe00, RZ, 0xc0, !PT ;  /* 0xfffffe0004047812 */ /* 0x000fe200078ec0ff */
[----:B------:R-:W-:Y:S01]  /*0f70*/  VIADD R9, R208, 0xc0 ;  /* 0x000000c0d0097836 */ /* 0x000fe20000000000 */
[----:B------:R-:W-:Y:S01]  /*0f80*/  SHF.R.U32.HI R12, RZ, 0x3, R3 ;  /* 0x00000003ff0c7819 */ /* 0x000fe20000011603 */
[----:B------:R2:W-:Y:S01]  /*0f90*/  STL [R1+0x1c], R15 ;  /* 0x00001c0f01007387 */ /* 0x0005e20000100800 */
[----:B0-----:R-:W-:Y:S01]  /*0fa0*/  SHF.R.S32.HI R24, RZ, 0x1f, R209 ;  /* 0x0000001fff187819 */ /* 0x001fe200000114d1 */
[----:B------:R-:W-:Y:S01]  /*0fb0*/  IMAD.IADD R10, R20, 0x1, -R10 ;  /* 0x00000001140a7824 */ /* 0x000fe200078e0a0a */
[----:B------:R-:W-:Y:S01]  /*0fc0*/  LOP3.LUT R3, R3, 0x38, R16, 0xf8, !PT ;  /* 0x0000003803037812 */ /* 0x000fe200078ef810 */
[----:B------:R-:W-:Y:S01]  /*0fd0*/  IMAD R11, R5, 0x8, R6 ;  /* 0x00000008050b7824 */ /* 0x000fe200078e0206 */
[----:B------:R-:W-:Y:S01]  /*0fe0*/  IADD3 R2, R16, 0x20, RZ ;  /* 0x0000002010027810 */ /* 0x000fe20007ffe0ff */
[----:B------:R-:W-:Y:S01]  /*0ff0*/  STL [R1+0x18], R24 ;  /* 0x0000181801007387 */ /* 0x000fe20000100800 */
[----:B-1----:R-:W-:Y:S01]  /*1000*/  SHF.R.S32.HI R21, RZ, 0x1f, R214 ;  /* 0x0000001fff157819 */ /* 0x002fe200000114d6 */
[----:B------:R-:W-:Y:S01]  /*1010*/  IMAD.SHL.U32 R45, R10, 0x2, RZ ;  /* 0x000000020a2d7824 */ /* 0x000fe200078e00ff */
[----:B------:R-:W-:Y:S01]  /*1020*/  SHF.R.S32.HI R10, RZ, 0x1f, R9 ;  /* 0x0000001fff0a7819 */ /* 0x000fe20000011409 */
[----:B------:R-:W-:Y:S01]  /*1030*/  IMAD.MOV.U32 R6, RZ, RZ, R14 ;  /* 0x000000ffff067224 */ /* 0x000fe200078e000e */
[----:B--2---:R-:W-:Y:S01]  /*1040*/  SHF.R.S32.HI R15, RZ, 0x1f, R213 ;  /* 0x0000001fff0f7819 */ /* 0x004fe200000114d5 */
[----:B------:R-:W-:Y:S01]  /*1050*/  STL [R1+0x10], R21 ;  /* 0x0000101501007387 */ /* 0x000fe20000100800 */
[----:B------:R-:W-:Y:S01]  /*1060*/  SHF.L.U32 R9, R11, 0x3, RZ ;  /* 0x000000030b097819 */ /* 0x000fe200000006ff */
[C---:B------:R-:W-:Y:S01]  /*1070*/  VIADD R44, R45.reuse, 0x8 ;  /* 0x000000082d2c7836 */ /* 0x040fe20000000000 */
[C---:B------:R-:W-:Y:S01]  /*1080*/  IADD3 R39, R45.reuse, 0x30, RZ ;  /* 0x000000302d277810 */ /* 0x040fe20007ffe0ff */
[----:B------:R-:W-:Y:S01]  /*1090*/  STL [R1+0xc], R15 ;  /* 0x00000c0f01007387 */ /* 0x000fe20000100800 */
[C---:B------:R-:W-:Y:S01]  /*10a0*/  VIADD R43, R45.reuse, 0x10 ;  /* 0x000000102d2b7836 */ /* 0x040fe20000000000 */
[C---:B------:R-:W-:Y:S01]  /*10b0*/  IADD3 R32, R45.reuse, 0x68, RZ ;  /* 0x000000682d207810 */ /* 0x040fe20007ffe0ff */
[C---:B------:R-:W-:Y:S01]  /*10c0*/  VIADD R42, R45.reuse, 0x18 ;  /* 0x000000182d2a7836 */ /* 0x040fe20000000000 */
[----:B------:R0:W-:Y:S01]  /*10d0*/  STL [R1+0x3c], R4 ;  /* 0x00003c0401007387 */ /* 0x0001e20000100800 */
[C---:B------:R-:W-:Y:S01]  /*10e0*/  VIADD R41, R45.reuse, 0x20 ;  /* 0x000000202d297836 */ /* 0x040fe20000000000 */
[C---:B------:R-:W-:Y:S01]  /*10f0*/  IADD3 R25, R45.reuse, 0xa0, RZ ;  /* 0x000000a02d197810 */ /* 0x040fe20007ffe0ff */
[C---:B------:R-:W-:Y:S01]  /*1100*/  VIADD R40, R45.reuse, 0x28 ;  /* 0x000000282d287836 */ /* 0x040fe20000000000 */
[----:B------:R-:W-:Y:S01]  /*1110*/  STL [R1+0x30], R45 ;  /* 0x0000302d01007387 */ /* 0x000fe20000100800 */
[C---:B------:R-:W-:Y:S01]  /*1120*/  VIADD R38, R45.reuse, 0x38 ;  /* 0x000000382d267836 */ /* 0x040fe20000000000 */
[----:B------:R-:W-:Y:S01]  /*1130*/  SHF.R.S32.HI R205, RZ, 0x1f, R2 ;  /* 0x0000001fffcd7819 */ /* 0x000fe20000011402 */
[C---:B------:R-:W-:Y:S01]  /*1140*/  VIADD R37, R45.reuse, 0x40 ;  /* 0x000000402d257836 */ /* 0x040fe20000000000 */
[----:B------:R-:W-:Y:S01]  /*1150*/  STL [R1+0x164], R9 ;  /* 0x0001640901007387 */ /* 0x000fe20000100800 */
[C---:B------:R-:W-:Y:S01]  /*1160*/  VIADD R36, R45.reuse, 0x48 ;  /* 0x000000482d247836 */ /* 0x040fe20000000000 */
[----:B0-----:R-:W-:Y:S01]  /*1170*/  LOP3.LUT R4, R4, R3, R12, 0xf6, !PT ;  /* 0x0000000304047212 */ /* 0x001fe200078ef60c */
[C---:B------:R-:W-:Y:S01]  /*1180*/  VIADD R35, R45.reuse, 0x50 ;  /* 0x000000502d237836 */ /* 0x040fe20000000000 */
[C---:B------:R-:W-:Y:S01]  /*1190*/  IADD3 R12, R45.reuse, 0xd8, RZ ;  /* 0x000000d82d0c7810 */ /* 0x040fe20007ffe0ff */
[----:B------:R-:W-:-:S02]  /*11a0*/  VIADD R34, R45, 0x58 ;  /* 0x000000582d227836 */ /* 0x000fc40000000000 */
[----:B------:R-:W-:Y:S01]  /*11b0*/  IMAD R3, R4, 0x2, R19 ;  /* 0x0000000204037824 */ /* 0x000fe200078e0213 */
[----:B------:R-:W-:Y:S01]  /*11c0*/  SHF.R.S32.HI R4, RZ, 0x1f, R44 ;  /* 0x0000001fff047819 */ /* 0x000fe2000001142c */
[C---:B------:R-:W-:Y:S02]  /*11d0*/  VIADD R33, R45.reuse, 0x60 ;  /* 0x000000602d217836 */ /* 0x040fe40000000000 */
[C---:B------:R-:W-:Y:S01]  /*11e0*/  VIADD R31, R45.reuse, 0x70 ;  /* 0x000000702d1f7836 */ /* 0x040fe20000000000 */
[----:B------:R-:W-:Y:S01]  /*11f0*/  STL [R1+0x15c], R3 ;  /* 0x00015c0301007387 */ /* 0x000fe20000100800 */
[C---:B------:R-:W-:Y:S02]  /*1200*/  VIADD R30, R45.reuse, 0x78 ;  /* 0x000000782d1e7836 */ /* 0x040fe40000000000 */
[C---:B------:R-:W-:Y:S01]  /*1210*/  VIADD R29, R45.reuse, 0x80 ;  /* 0x000000802d1d7836 */ /* 0x040fe20000000000 */
[----:B------:R-:W-:Y:S01]  /*1220*/  STL [R1+0xd4], R44 ;  /* 0x0000d42c01007387 */ /* 0x000fe20000100800 */
[----:B------:R-:W-:-:S02]  /*1230*/  VIADD R28, R45, 0x88 ;  /* 0x000000882d1c7836 */ /* 0x000fc40000000000 */
[C---:B------:R-:W-:Y:S01]  /*1240*/  VIADD R27, R45.reuse, 0x90 ;  /* 0x000000902d1b7836 */ /* 0x040fe20000000000 */
[----:B------:R0:W-:Y:S01]  /*1250*/  STL [R1+0xd0], R43 ;  /* 0x0000d02b01007387 */ /* 0x0001e20000100800 */
[----:B------:R-:W-:Y:S02]  /*1260*/  IMAD.MOV.U32 R5, RZ, RZ, R13 ;  /* 0x000000ffff057224 */ /* 0x000fe400078e000d */
[C---:B------:R-:W-:Y:S01]  /*1270*/  VIADD R14, R208.reuse, 0x40 ;  /* 0x00000040d00e7836 */ /* 0x040fe20000000000 */
[----:B------:R-:W-:Y:S01]  /*1280*/  STL [R1+0xcc], R42 ;  /* 0x0000cc2a01007387 */ /* 0x000fe20000100800 */
[C---:B------:R-:W-:Y:S02]  /*1290*/  VIADD R26, R45.reuse, 0x98 ;  /* 0x000000982d1a7836 */ /* 0x040fe40000000000 */
[----:B------:R-:W-:Y:S01]  /*12a0*/  VIADD R13, R208, 0x80 ;  /* 0x00000080d00d7836 */ /* 0x000fe20000000000 */
[----:B------:R1:W-:Y:S01]  /*12b0*/  STL [R1+0xc8], R41 ;  /* 0x0000c82901007387 */ /* 0x0003e20000100800 */
[C---:B------:R-:W-:Y:S01]  /*12c0*/  VIADD R24, R45.reuse, 0xa8 ;  /* 0x000000a82d187836 */ /* 0x040fe20000000000 */
        /* <DEDUP_REMOVED lines=15> */
[C---:B------:R-:W-:Y:S01]  /*13c0*/  VIADD R9, R45.reuse, 0xf0 ;  /* 0x000000f02d097836 */ /* 0x040fe20000000000 */
[----:B--2---:R-:W-:Y:S01]  /*13d0*/  SHF.R.S32.HI R40, RZ, 0x1f, R40 ;  /* 0x0000001fff287819 */ /* 0x004fe20000011428 */
[----:B------:R-:W-:Y:S01]  /*13e0*/  VIADD R3, R45, 0xf8 ;  /* 0x000000f82d037836 */ /* 0x000fe20000000000 */
[----:B------:R-:W-:Y:S01]  /*13f0*/  STL [R1+0xb4], R36 ;  /* 0x0000b42401007387 */ /* 0x000fe20000100800 */
[----:B------:R-:W-:Y:S01]  /*1400*/  IMAD R0, R0, 0x8, R8 ;  /* 0x0000000800007824 */ /* 0x000fe200078e0208 */
[----:B0-----:R-:W-:-:S02]  /*1410*/  SHF.R.S32.HI R38, RZ, 0x1f, R38 ;  /* 0x0000001fff267819 */ /* 0x001fc40000011426 */
        /* <DEDUP_REMOVED lines=80> */
.L_x_5361:
[----:B01-3--:R-:W0:Y:S02]  /*1920*/  LDC.64 R8, c[0x0][0xc88] ;  /* 0x00032200ff087b82 */ /* 0x00be240000000a00 */
[----:B0-----:R-:W-:-:S05]  /*1930*/  IMAD.WIDE R8, R7, 0x4, R8 ;  /* 0x0000000407087825 */ /* 0x001fca00078e0208 */
[----:B--2--5:R-:W2:Y:S01]  /*1940*/  LDG.E R34, desc[UR42][R8.64] ;  /* 0x0000002a08227981 */ /* 0x024ea2000c1e1900 */
[----:B------:R-:W-:Y:S05]  /*1950*/  YIELD ;  /* 0x0000000000007946 */ /* 0x000fea0003800000 */
[----:B------:R-:W-:Y:S01]  /*1960*/  ULDC.64 UR4, c[0x0][0xa28] ;  /* 0x00028a0000047ab9 */ /* 0x000fe20000000a00 */
[----:B------:R-:W-:Y:S01]  /*1970*/  ULDC.64 UR8, c[0x0][0xa18] ;  /* 0x0002860000087ab9 */ /* 0x000fe20000000a00 */
[----:B------:R-:W-:Y:S01]  /*1980*/  ISETP.NE.U32.AND P1, PT, RZ, UR4, PT ;  /* 0x00000004ff007c0c */ /* 0x000fe2000bf25070 */
[----:B------:R-:W-:Y:S01]  /*1990*/  ULDC.64 UR6, c[0x0][0xa08] ;  /* 0x0002820000067ab9 */ /* 0x000fe20000000a00 */
[----:B-1--4-:R-:W-:Y:S01]  /*19a0*/  MOV R4, RZ ;  /* 0x000000ff00047202 */ /* 0x012fe20000000f00 */
[----:B------:R-:W-:Y:S01]  /*19b0*/  IMAD.MOV.U32 R32, RZ, RZ, RZ ;  /* 0x000000ffff207224 */ /* 0x000fe200078e00ff */
[----:B------:R-:W-:-:S02]  /*19c0*/  ISETP.NE.AND.EX P1, PT, RZ, UR5, PT, P1 ;  /* 0x00000005ff007c0c */ /* 0x000fc4000bf25310 */
[----:B------:R-:W-:-:S04]  /*19d0*/  ISETP.NE.U32.AND P0, PT, RZ, UR6, PT ;  /* 0x00000006ff007c0c */ /* 0x000fc8000bf05070 */
[----:B------:R-:W-:Y:S02]  /*19e0*/  ISETP.NE.AND.EX P0, PT, RZ, UR7, PT, P0 ;  /* 0x00000007ff007c0c */ /* 0x000fe4000bf05300 */
[----:B--2---:R-:W-:Y:S01]  /*19f0*/  SHF.R.S32.HI R0, RZ, 0x1f, R34 ;  /* 0x0000001fff007819 */ /* 0x004fe20000011422 */
[----:B------:R-:W-:-:S04]  /*1a00*/  IMAD.SHL.U32 R36, R34, 0x4, RZ ;  /* 0x0000000422247824 */ /* 0x000fc800078e00ff */
[C---:B------:R-:W-:Y:S01]  /*1a10*/  @P1 LEA R10, P2, R34.reuse, UR4, 0x2 ;  /* 0x00000004220a1c11 */ /* 0x040fe2000f8410ff */
[----:B------:R-:W-:Y:S01]  /*1a20*/  STL [R1+0x48], R34 ;  /* 0x0000482201007387 */ /* 0x000fe20000100800 */
[C-C-:B------:R-:W-:Y:S02]  /*1a30*/  SHF.L.U64.HI R35, R34.reuse, 0x2, R0.reuse ;  /* 0x0000000222237819 */ /* 0x140fe40000010200 */
[----:B------:R-:W-:Y:S01]  /*1a40*/  @P1 LEA.HI.X R11, R34, UR5, R0, 0x2, P2 ;  /* 0x00000005220b1c11 */ /* 0x000fe200090f1400 */
[----:B------:R-:W-:Y:S01]  /*1a50*/  ULDC UR4, c[0x0][0x288] ;  /* 0x0000a20000047ab9 */ /* 0x000fe20000000800 */
[----:B------:R-:W-:Y:S01]  /*1a60*/  ISETP.NE.U32.AND P2, PT, RZ, UR8, PT ;  /* 0x00000008ff007c0c */ /* 0x000fe2000bf45070 */
[----:B------:R0:W-:Y:S01]  /*1a70*/  STL [R1+0xd8], R0 ;  /* 0x0000d80001007387 */ /* 0x0001e20000100800 */
[----:B------:R-:W-:Y:S02]  /*1a80*/  IADD3 R8, P3, R36, UR6, RZ ;  /* 0x0000000624087c10 */ /* 0x000fe4000ff7e0ff */
[----:B------:R-:W-:Y:S01]  /*1a90*/  ISETP.NE.AND.EX P2, PT, RZ, UR9, PT, P2 ;  /* 0x00000009ff007c0c */ /* 0x000fe2000bf45320 */
[----:B------:R1:W5:Y:S01]  /*1aa0*/  @P1 LDG.E R4, desc[UR42][R10.64] ;  /* 0x0000002a0a041981 */ /* 0x000362000c1e1900 */
[----:B------:R-:W-:-:S03]  /*1ab0*/  IADD3.X R9, R35, UR7, RZ, P3, !PT ;  /* 0x0000000723097c10 */ /* 0x000fc60009ffe4ff */
[----:B------:R2:W-:Y:S01]  /*1ac0*/  STL [R1+0x4c], R36 ;  /* 0x00004c2401007387 */ /* 0x0005e20000100800 */
[----:B0-----:R-:W-:Y:S01]  /*1ad0*/  IMAD.U32 R0, RZ, RZ, UR4 ;  /* 0x00000004ff007e24 */ /* 0x001fe2000f8e00ff */
[----:B------:R-:W-:Y:S02]  /*1ae0*/  ULDC.64 UR4, c[0x0][0x418] ;  /* 0x0001060000047ab9 */ /* 0x000fe40000000a00 */
[----:B------:R2:W5:Y:S04]  /*1af0*/  @P0 LDG.E R32, desc[UR42][R8.64] ;  /* 0x0000002a08200981 */ /* 0x000568000c1e1900 */
[----:B-1----:R-:W-:Y:S01]  /*1b00*/  @P2 IADD3 R10, P1, R36, UR8, RZ ;  /* 0x00000008240a2c10 */ /* 0x002fe2000ff3e0ff */
[----:B------:R2:W-:Y:S03]  /*1b10*/  STL [R1+0x50], R35 ;  /* 0x0000502301007387 */ /* 0x0005e60000100800 */
[----:B------:R-:W-:-:S05]  /*1b20*/  @P2 IADD3.X R11, R35, UR9, RZ, P1, !PT ;  /* 0x00000009230b2c10 */ /* 0x000fca0008ffe4ff */
[----:B------:R-:W3:Y:S01]  /*1b30*/  @P2 LDG.E R0, desc[UR42][R10.64] ;  /* 0x0000002a0a002981 */ /* 0x000ee2000c1e1900 */
        /* <DEDUP_REMOVED lines=9> */
[----:B---3--:R2:W-:Y:S01]  /*1bd0*/  STL [R1+0x8], R0 ;  /* 0x0000080001007387 */ /* 0x0085e20000100800 */
[----:B------:R-:W-:Y:S01]  /*1be0*/  IMAD.MOV.U32 R13, RZ, RZ, R0 ;  /* 0x000000ffff0d7224 */ /* 0x000fe200078e0000 */
[----:B------:R-:W-:Y:S06]  /*1bf0*/  @P2 BRA `(.L_x_5190) ;  /* 0x0000000000282947 */ /* 0x000fec0003800000 */
[----:B------:R-:W-:Y:S02]  /*1c00*/  ULDC.64 UR4, c[0x0][0xa00] ;  /* 0x0002800000047ab9 */ /* 0x000fe40000000a00 */
[----:B------:R-:W-:-:S04]  /*1c10*/  ISETP.NE.U32.AND P1, PT, RZ, UR4, PT ;  /* 0x00000004ff007c0c */ /* 0x000fc8000bf25070 */
[----:B------:R-:W-:-:S13]  /*1c20*/  ISETP.NE.AND.EX P1, PT, RZ, UR5, PT, P1 ;  /* 0x00000005ff007c0c */ /* 0x000fda000bf25310 */
[----:B------:R-:W-:Y:S05]  /*1c30*/  @!P1 BRA `(.L_x_5190) ;  /* 0x0000000000189947 */ /* 0x000fea0003800000 */
[----:B------:R-:W0:Y:S02]  /*1c40*/  LDC.64 R10, c[0x0][0xa00] ;  /* 0x00028000ff0a7b82 */ /* 0x000e240000000a00 */
[----:B0-----:R-:W-:-:S05]  /*1c50*/  IMAD.WIDE R10, R34, 0x4, R10 ;  /* 0x00000004220a7825 */ /* 0x001fca00078e020a */
[----:B--2---:R-:W2:Y:S04]  /*1c60*/  LDG.E R0, desc[UR42][R10.64] ;  /* 0x0000002a0a007981 */ /* 0x004ea8000c1e1900 */
[----:B------:R-:W2:Y:S02]  /*1c70*/  LDG.E R3, desc[UR42][R10.64+0x4] ;  /* 0x0000042a0a037981 */ /* 0x000ea4000c1e1900 */
[----:B--2---:R-:W-:-:S05]  /*1c80*/  IMAD.IADD R13, R3, 0x1, -R0 ;  /* 0x00000001030d7824 */ /* 0x004fca00078e0a00 */
[----:B------:R0:W-:Y:S02]  /*1c90*/  STL [R1+0x8], R13 ;  /* 0x0000080d01007387 */ /* 0x0001e40000100800 */
.L_x_5190:
[----:B------:R-:W-:Y:S01]  /*1ca0*/  ULDC.64 UR4, c[0x0][0xa20] ;  /* 0x0002880000047ab9 */ /* 0x000fe20000000a00 */
[C---:B------:R-:W-:Y:S02]  /*1cb0*/  LOP3.LUT R3, R6.reuse, 0xff000000, RZ, 0xc0, !PT ;  /* 0xff00000006037812 */ /* 0x040fe400078ec0ff */
[----:B------:R-:W-:Y:S02]  /*1cc0*/  ISETP.NE.U32.AND P1, PT, RZ, UR4, PT ;  /* 0x00000004ff007c0c */ /* 0x000fe4000bf25070 */
[C---:B--2---:R-:W-:Y:S02]  /*1cd0*/  LOP3.LUT R0, R6.reuse, 0xff0000, RZ, 0xc0, !PT ;  /* 0x00ff000006007812 */ /* 0x044fe400078ec0ff */
[----:B------:R-:W-:Y:S02]  /*1ce0*/  ISETP.NE.AND.EX P1, PT, RZ, UR5, PT, P1 ;  /* 0x00000005ff007c0c */ /* 0x000fe4000bf25310 */
[----:B------:R-:W-:Y:S02]  /*1cf0*/  SHF.R.U32.HI R3, RZ, 0x8, R3 ;  /* 0x00000008ff037819 */ /* 0x000fe40000011603 */
[----:B------:R-:W-:-:S02]  /*1d00*/  LOP3.LUT R203, R6, 0xffff, RZ, 0xc0, !PT ;  /* 0x0000ffff06cb7812 */ /* 0x000fc400078ec0ff */
[----:B------:R-:W-:-:S07]  /*1d10*/  LEA.HI R10, R0, R3, RZ, 0x10 ;  /* 0x00000003000a7211 */ /* 0x000fce00078f80ff */
[----:B------:R-:W-:Y:S05]  /*1d20*/  @!P1 BRA `(.L_x_5191) ;  /* 0x0000000000109947 */ /* 0x000fea0003800000 */
[----:B------:R-:W-:-:S04]  /*1d30*/  IADD3 R6, P0, R36, UR4, RZ ;  /* 0x0000000424067c10 */ /* 0x000fc8000ff1e0ff */
[----:B------:R-:W-:-:S05]  /*1d40*/  IADD3.X R7, R35, UR5, RZ, P0, !PT ;  /* 0x0000000523077c10 */ /* 0x000fca00087fe4ff */
[----:B------:R1:W5:Y:S01]  /*1d50*/  LDG.E R33, desc[UR42][R6.64] ;  /* 0x0000002a06217981 */ /* 0x000362000c1e1900 */
[----:B------:R-:W-:Y:S05]  /*1d60*/  BRA `(.L_x_5192) ;  /* 0x0000000000107947 */ /* 0x000fea0003800000 */
.L_x_5191:
[----:B------:R-:W-:Y:S05]  /*1d70*/  @!P0 BRA `(.L_x_5192) ;  /* 0x00000000000c8947 */ /* 0x000fea0003800000 */
[----:B------:R-:W2:Y:S04]  /*1d80*/  LDG.E R0, desc[UR42][R8.64] ;  /* 0x0000002a08007981 */ /* 0x000ea8000c1e1900 */
[----:B------:R-:W2:Y:S02]  /*1d90*/  LDG.E R33, desc[UR42][R8.64+0x4] ;  /* 0x0000042a08217981 */ /* 0x000ea4000c1e1900 */
[----:B--2---:R-:W-:-:S07]  /*1da0*/  IADD3 R33, -R0, R33, RZ ;  /* 0x0000002100217210 */ /* 0x004fce0007ffe1ff */
.L_x_5192:
[----:B------:R-:W-:Y:S01]  /*1db0*/  ULDC.64 UR4, c[0x0][0xa10] ;  /* 0x0002840000047ab9 */ /* 0x000fe20000000a00 */
[----:B------:R-:W2:Y:S01]  /*1dc0*/  LDC R8, c[0x0][0x448] ;  /* 0x00011200ff087b82 */ /* 0x000ea20000000800 */
[----:B------:R-:W-:-:S04]  /*1dd0*/  ISETP.NE.U32.AND P0, PT, RZ, UR4, PT ;  /* 0x00000004ff007c0c */ /* 0x000fc8000bf05070 */
[----:B------:R-:W-:Y:S01]  /*1de0*/  ISETP.NE.AND.EX P0, PT, RZ, UR5, PT, P0 ;  /* 0x00000005ff007c0c */ /* 0x000fe2000bf05300 */
[----:B------:R-:W-:-:S12]  /*1df0*/  ULDC.64 UR4, c[0x0][0xa30] ;  /* 0x00028c0000047ab9 */ /* 0x000fd80000000a00 */
[----:B-1----:R-:W1:Y:S02]  /*1e00*/  @P0 LDC.64 R6, c[0x0][0xa10] ;  /* 0x00028400ff060b82 */ /* 0x002e640000000a00 */
[----:B-1----:R-:W-:-:S05]  /*1e10*/  @P0 IMAD.WIDE R6, R34, 0x4, R6 ;  /* 0x0000000422060825 */ /* 0x002fca00078e0206 */
[----:B------:R-:W3:Y:S04]  /*1e20*/  @P0 LDG.E R0, desc[UR42][R6.64] ;  /* 0x0000002a06000981 */ /* 0x000ee8000c1e1900 */
[----:B------:R1:W3:Y:S01]  /*1e30*/  @P0 LDG.E R3, desc[UR42][R6.64+0x4] ;  /* 0x0000042a06030981 */ /* 0x0002e2000c1e1900 */
[----:B------:R-:W-:Y:S01]  /*1e40*/  ISETP.NE.U32.AND P1, PT, RZ, UR4, PT ;  /* 0x00000004ff007c0c */ /* 0x000fe2000bf25070 */
[----:B-----5:R-:W-:-:S03]  /*1e50*/  IMAD.MOV.U32 R24, RZ, RZ, R33 ;  /* 0x000000ffff187224 */ /* 0x020fc600078e0021 */
[----:B------:R-:W-:-:S13]  /*1e60*/  ISETP.NE.AND.EX P1, PT, RZ, UR5, PT, P1 ;  /* 0x00000005ff007c0c */ /* 0x000fda000bf25310 */
[----:B-1----:R-:W-:-:S04]  /*1e70*/  @P1 IADD3 R6, P2, R36, UR4, RZ ;  /* 0x0000000424061c10 */ /* 0x002fc8000ff5e0ff */
[----:B------:R-:W-:-:S05]  /*1e80*/  @P1 IADD3.X R7, R35, UR5, RZ, P2, !PT ;  /* 0x0000000523071c10 */ /* 0x000fca00097fe4ff */
[----:B------:R1:W5:Y:S01]  /*1e90*/  @P1 LDG.E R24, desc[UR42][R6.64] ;  /* 0x0000002a06181981 */ /* 0x000362000c1e1900 */
[----:B--2---:R-:W-:Y:S01]  /*1ea0*/  ISETP.NE.AND P1, PT, R8, 0x1, PT ;  /* 0x000000010800780c */ /* 0x004fe20003f25270 */
[----:B------:R-:W-:Y:S01]  /*1eb0*/  IMAD.SHL.U32 R5, R5, 0x80, RZ ;  /* 0x0000008005057824 */ /* 0x000fe200078e00ff */
[----:B------:R-:W-:Y:S01]  /*1ec0*/  BSSY B0, `(.L_x_5193) ;  /* 0x0000039000007945 */ /* 0x000fe20003800000 */
[----:B------:R-:W-:-:S03]  /*1ed0*/  IMAD.IADD R12, R33, 0x1, -R4 ;  /* 0x00000001210c7824 */ /* 0x000fc600078e0a04 */
[----:B------:R2:W-:Y:S07]  /*1ee0*/  STL [R1+0x4], R5 ;  /* 0x0000040501007387 */ /* 0x0005ee0000100800 */
[----:B------:R-:W4:Y:S01]  /*1ef0*/  @P1 LDC R8, c[0x0][0x44c] ;  /* 0x00011300ff081b82 */ /* 0x000f220000000800 */
[----:B--2---:R-:W-:-:S07]  /*1f00*/  VIADD R5, R5, 0x7f ;  /* 0x0000007f05057836 */ /* 0x004fce0000000000 */
[----:B------:R-:W2:Y:S01]  /*1f10*/  @P1 LDC R9, c[0x0][0x450] ;  /* 0x00011400ff091b82 */ /* 0x000ea20000000800 */
[----:B---3--:R-:W-:Y:S02]  /*1f20*/  @P0 IMAD.IADD R25, R3, 0x1, -R0 ;  /* 0x0000000103190824 */ /* 0x008fe400078e0a00 */
[----:B----4-:R-:W-:-:S04]  /*1f30*/  @P1 IMAD.HI.U32 R0, R5, R8, RZ ;  /* 0x0000000805001227 */ /* 0x010fc800078e00ff */
[----:B-1----:R-:W-:Y:S01]  /*1f40*/  IMAD.IADD R6, R12, 0x1, R25 ;  /* 0x000000010c067824 */ /* 0x002fe200078e0219 */
[----:B--2---:R-:W-:-:S04]  /*1f50*/  @P1 SHF.R.U32.HI R5, RZ, R9, R0 ;  /* 0x00000009ff051219 */ /* 0x004fc80000011600 */
[C---:B------:R-:W-:Y:S01]  /*1f60*/  IADD3 R31, R6.reuse, 0x60, -R13 ;  /* 0x00000060061f7810 */ /* 0x040fe20007ffe80d */
[----:B------:R1:W-:Y:S01]  /*1f70*/  STL [R1+0x28], R6 ;  /* 0x0000280601007387 */ /* 0x0003e20000100800 */
[----:B------:R-:W-:Y:S02]  /*1f80*/  IADD3 R0, R6, 0x5f, RZ ;  /* 0x0000005f06007810 */ /* 0x000fe40007ffe0ff */
[----:B0-----:R-:W-:Y:S01]  /*1f90*/  LOP3.LUT R13, R10, 0xff, RZ, 0xc0, !PT ;  /* 0x000000ff0a0d7812 */ /* 0x001fe200078ec0ff */
[----:B------:R-:W-:Y:S02]  /*1fa0*/  IMAD.IADD R5, R31, 0x1, R5 ;  /* 0x000000011f057824 */ /* 0x000fe400078e0205 */
[----:B------:R-:W-:Y:S02]  /*1fb0*/  IMAD.HI R0, R0, 0x2aaaaaab, RZ ;  /* 0x2aaaaaab00007827 */ /* 0x000fe400078e02ff */
[----:B------:R0:W-:Y:S02]  /*1fc0*/  STL [R1+0x58], R13 ;  /* 0x0000580d01007387 */ /* 0x0001e40000100800 */
[----:B------:R-:W-:Y:S01]  /*1fd0*/  IMAD.HI R5, R5, 0x2aaaaaab, RZ ;  /* 0x2aaaaaab05057827 */ /* 0x000fe200078e02ff */
[----:B------:R-:W-:-:S02]  /*1fe0*/  SHF.R.U32.HI R3, RZ, 0x1f, R0 ;  /* 0x0000001fff037819 */ /* 0x000fc40000011600 */
[----:B-1----:R-:W-:Y:S02]  /*1ff0*/  SHF.R.U32.HI R6, RZ, 0x10, R10 ;  /* 0x00000010ff067819 */ /* 0x002fe4000001160a */
[----:B------:R-:W-:Y:S02]  /*2000*/  SHF.R.U32.HI R4, RZ, 0x1f, R5 ;  /* 0x0000001fff047819 */ /* 0x000fe40000011605 */
[----:B------:R-:W-:Y:S01]  /*2010*/  LEA.HI.SX32 R30, R0, R3, 0x1c ;  /* 0x00000003001e7211 */ /* 0x000fe200078fe2ff */
[----:B------:R0:W-:Y:S01]  /*2020*/  STL [R1+0x44], R6 ;  /* 0x0000440601007387 */ /* 0x0001e20000100800 */
[----:B------:R-:W-:Y:S01]  /*2030*/  LEA.HI.SX32 R5, R5, R4, 0x1c ;  /* 0x0000000405057211 */ /* 0x000fe200078fe2ff */
[----:B------:R-:W-:-:S03]  /*2040*/  IMAD.MOV.U32 R0, RZ, RZ, RZ ;  /* 0x000000ffff007224 */ /* 0x000fc600078e00ff */
[----:B------:R-:W-:-:S04]  /*2050*/  VIMNMX R9, R30, R5, PT ;  /* 0x000000051e097248 */ /* 0x000fc80003fe0100 */
[----:B------:R-:W-:-:S13]  /*2060*/  ISETP.GE.AND P0, PT, R9, 0x1, PT ;  /* 0x000000010900780c */ /* 0x000fda0003f06270 */
        /* <DEDUP_REMOVED lines=30> */
.L_x_5194:
[----:B------:R-:W-:Y:S05]  /*2250*/  BSYNC B0 ;  /* 0x0000000000007941 */ /* 0x000fea0003800000 */
.L_x_5193:
        /* <DEDUP_REMOVED lines=25> */
[----:B------:R-:W-:Y:S01]  /*23f0*/  MOV R8, 0x70 ;  /* 0x0000007000087802 */ /* 0x000fe20000000f00 */
        /* <DEDUP_REMOVED lines=8> */
[----:B------:R-:W-:-:S07]  /*2480*/  IMAD.MOV.U32 R13, RZ, RZ, RZ ;  /* 0x000000ffff0d7224 */ /* 0x000fce00078e00ff */
[----:B------:R-:W-:-:S07]  /*2490*/  LEPC R20, `(.L_x_5197) ;  /* 0x000000001014794e */ /* 0x000fce0000000000 */
[----:B0----5:R-:W-:Y:S05]  /*24a0*/  CALL.ABS.NOINC R14 ;  /* 0x000000000e007343 */ /* 0x021fea0003c00000 */
.L_x_5197:
[----:B------:R-:W-:Y:S05]  /*24b0*/  BSYNC B6 ;  /* 0x0000000000067941 */ /* 0x000fea0003800000 */
.L_x_5196:
        /* <DEDUP_REMOVED lines=20> */
.L_x_5199:
[----:B------:R-:W-:Y:S05]  /*2600*/  BSYNC B6 ;  /* 0x0000000000067941 */ /* 0x000fea0003800000 */
.L_x_5198:
[----:B------:R-:W-:Y:S01]  /*2610*/  ULDC.64 UR4, c[0x0][0x9f8] ;  /* 0x00027e0000047ab9 */ /* 0x000fe20000000a00 */
[----:B------:R-:W0:Y:S01]  /*2620*/  S2R R7, SR_TID.X ;  /* 0x0000000000077919 */ /* 0x000e220000002100 */
[----:B------:R-:W-:Y:S01]  /*2630*/  ISETP.NE.U32.AND P0, PT, RZ, UR4, PT ;  /* 0x00000004ff007c0c */ /* 0x000fe2000bf05070 */
[----:B------:R-:W-:Y:S01]  /*2640*/  IMAD.MOV.U32 R0, RZ, RZ, R34 ;  /* 0x000000ffff007224 */ /* 0x000fe200078e0022 */
[----:B------:R-:W1:Y:S08]  /*2650*/  LDC.64 R48, c[0x0][0x3f8] ;  /* 0x0000fe00ff307b82 */ /* 0x000e700000000a00 */
[----:B------:R-:W2:Y:S01]  /*2660*/  LDC.64 R54, c[0x0][0x408] ;  /* 0x00010200ff367b82 */ /* 0x000ea20000000a00 */
[----:B------:R-:W-:Y:S01]  /*2670*/  ISETP.NE.AND.EX P0, PT, RZ, UR5, PT, P0 ;  /* 0x00000005ff007c0c */ /* 0x000fe2000bf05300 */
[----:B------:R-:W3:Y:S06]  /*2680*/  LDL R34, [R1+0x3c] ;  /* 0x00003c0001227983 */ /* 0x000eec0000100800 */
[----:B------:R-:W4:Y:S06]  /*2690*/  LDC R61, c[0x0][0x3f4] ;  /* 0x0000fd00ff3d7b82 */ /* 0x000f2c0000000800 */
[----:B------:R-:W-:Y:S01]  /*26a0*/  @P0 IADD3 R4, P1, R36, UR4, RZ ;  /* 0x0000000424040c10 */ /* 0x000fe2000ff3e0ff */
[----:B------:R-:W-:-:S03]  /*26b0*/  ULDC UR4, c[0x0][0x320] ;  /* 0x0000c80000047ab9 */ /* 0x000fc60000000800 */
[----:B------:R-:W-:Y:S02]  /*26c0*/  @P0 IADD3.X R5, R35, UR5, RZ, P1, !PT ;  /* 0x0000000523050c10 */ /* 0x000fe40008ffe4ff */
[----:B------:R-:W-:-:S03]  /*26d0*/  ISETP.GE.AND P1, PT, R2, UR4, PT ;  /* 0x0000000402007c0c */ /* 0x000fc6000bf26270 */
[----:B------:R0:W3:Y:S01]  /*26e0*/  @P0 LDG.E R0, desc[UR42][R4.64] ;  /* 0x0000002a04000981 */ /* 0x0000e2000c1e1900 */
[----:B------:R-:W-:Y:S02]  /*26f0*/  ISETP.GE.AND P0, PT, R16, UR4, PT ;  /* 0x0000000410007c0c */ /* 0x000fe4000bf06270 */
[----:B------:R-:W-:Y:S02]  /*2700*/  SEL R6, RZ, 0xffffffff, P1 ;  /* 0xffffffffff067807 */ /* 0x000fe40000800000 */
[----:B------:R-:W-:Y:S02]  /*2710*/  SEL R3, RZ, 0x1, P0 ;  /* 0x00000001ff037807 */ /* 0x000fe40000000000 */
[----:B------:R-:W-:Y:S02]  /*2720*/  SHF.L.U32 R6, R6, 0x1, RZ ;  /* 0x0000000106067819 */ /* 0x000fe400000006ff */
[----:B------:R-:W-:Y:S02]  /*2730*/  ISETP.GE.AND P0, PT, R212, UR4, PT ;  /* 0x00000004d4007c0c */ /* 0x000fe4000bf06270 */
[----:B------:R-:W-:-:S02]  /*2740*/  ISETP.GE.AND P1, PT, R211, UR4, PT ;  /* 0x00000004d3007c0c */ /* 0x000fc4000bf26270 */
[----:B------:R-:W-:Y:S02]  /*2750*/  LOP3.LUT R3, R6, 0x2, R3, 0xe2, !PT ;  /* 0x0000000206037812 */ /* 0x000fe400078ee203 */
[----:B0-----:R-:W-:Y:S02]  /*2760*/  SEL R4, RZ, 0x4, P0 ;  /* 0x00000004ff047807 */ /* 0x001fe40000000000 */
[----:B------:R-:W-:Y:S02]  /*2770*/  SEL R5, RZ, 0x8, P1 ;  /* 0x00000008ff057807 */ /* 0x000fe40000800000 */
[----:B------:R-:W-:Y:S02]  /*2780*/  ISETP.GE.AND P0, PT, R210, UR4, PT ;  /* 0x00000004d2007c0c */ /* 0x000fe4000bf06270 */
[----:B------:R-:W-:Y:S01]  /*2790*/  ISETP.GE.AND P1, PT, R209, UR4, PT ;  /* 0x00000004d1007c0c */ /* 0x000fe2000bf26270 */
[----:B------:R-:W-:Y:S01]  /*27a0*/  VIADD R12, R7, 0xffffff80 ;  /* 0xffffff80070c7836 */ /* 0x000fe20000000000 */
[----:B------:R-:W-:-:S02]  /*27b0*/  LOP3.LUT R4, R5, R3, R4, 0xfe, !PT ;  /* 0x0000000305047212 */ /* 0x000fc400078efe04 */
[----:B------:R-:W-:Y:S02]  /*27c0*/  SEL R5, RZ, 0x10, P0 ;  /* 0x00000010ff057807 */ /* 0x000fe40000000000 */
[----:B------:R-:W-:-:S04]  /*27d0*/  SEL R6, RZ, 0x20, P1 ;  /* 0x00000020ff067807 */ /* 0x000fc80000800000 */
[----:B------:R-:W-:Y:S02]  /*27e0*/  LOP3.LUT R4, R6, R4, R5, 0xfe, !PT ;  /* 0x0000000406047212 */ /* 0x000fe400078efe05 */
[----:B------:R-:W-:Y:S02]  /*27f0*/  SHF.R.S32.HI R5, RZ, 0x1f, R12 ;  /* 0x0000001fff057819 */ /* 0x000fe4000001140c */
[----:B------:R-:W-:Y:S02]  /*2800*/  SHF.R.S32.HI R7, RZ, 0x1f, R202 ;  /* 0x0000001fff077819 */ /* 0x000fe400000114ca */
[----:B------:R-:W-:-:S03]  /*2810*/  LEA.HI R14, R5, R12, RZ, 0x2 ;  /* 0x0000000c050e7211 */ /* 0x000fc600078f10ff */
[C---:B-1----:R-:W-:Y:S01]  /*2820*/  IMAD R6, R7.reuse, R48, RZ ;  /* 0x0000003007067224 */ /* 0x042fe200078e02ff */
[----:B------:R-:W-:Y:S01]  /*2830*/  LOP3.LUT R13, R14, 0xfffffffc, RZ, 0xc0, !PT ;  /* 0xfffffffc0e0d7812 */ /* 0x000fe200078ec0ff */
[----:B--2---:R-:W-:Y:S01]  /*2840*/  IMAD R7, R7, R54, RZ ;  /* 0x0000003607077224 */ /* 0x004fe200078e02ff */
[----:B------:R-:W-:-:S03]  /*2850*/  SHF.R.S32.HI R201, RZ, 0x1f, R200 ;  /* 0x0000001fffc97819 */ /* 0x000fc600000114c8 */
[----:B------:R-:W-:Y:S02]  /*2860*/  IMAD.IADD R15, R12, 0x1, -R13 ;  /* 0x000000010c0f7824 */ /* 0x000fe400078e0a0d */
[C---:B------:R-:W-:Y:S01]  /*2870*/  IMAD R13, R202.reuse, R55, R7 ;  /* 0x00000037ca0d7224 */ /* 0x040fe200078e0207 */
[----:B-----5:R-:W-:Y:S01]  /*2880*/  SHF.R.S32.HI R7, RZ, 0x1f, R24 ;  /* 0x0000001fff077819 */ /* 0x020fe20000011418 */
[C---:B------:R-:W-:Y:S02]  /*2890*/  IMAD R11, R202.reuse, R49, R6 ;  /* 0x00000031ca0b7224 */ /* 0x040fe400078e0206 */
[----:B------:R-:W-:-:S04]  /*28a0*/  IMAD.WIDE.U32 R8, R202, R48, R200 ;  /* 0x00000030ca087225 */ /* 0x000fc800078e00c8 */
[----:B------:R-:W-:-:S04]  /*28b0*/  IMAD.WIDE.U32 R20, R202, R48, R16 ;  /* 0x00000030ca147225 */ /* 0x000fc800078e0010 */
[----:B------:R-:W-:Y:S02]  /*28c0*/  IMAD R6, R7, R48, RZ ;  /* 0x0000003007067224 */ /* 0x000fe400078e02ff */
[----:B------:R-:W-:Y:S02]  /*28d0*/  IMAD.IADD R9, R9, 0x1, R11 ;  /* 0x0000000109097824 */ /* 0x000fe400078e020b */
[----:B------:R-:W-:Y:S02]  /*28e0*/  IMAD.IADD R21, R11, 0x1, R21 ;  /* 0x000000010b157824 */ /* 0x000fe400078e0215 */
[----:B------:R-:W-:Y:S02]  /*28f0*/  IMAD R11, R24, R49, R6 ;  /* 0x00000031180b7224 */ /* 0x000fe400078e0206 */
[----:B------:R-:W2:Y:S01]  /*2900*/  LDL R6, [R1+0x38] ;  /* 0x0000380001067983 */ /* 0x000ea20000100800 */
[----:B------:R-:W0:Y:S01]  /*2910*/  S2R R35, SR_TID.X ;  /* 0x0000000000237919 */ /* 0x000e220000002100 */
[----:B------:R-:W-:-:S02]  /*2920*/  ISETP.GE.AND P0, PT, R214, UR4, PT ;  /* 0x00000004d6007c0c */ /* 0x000fc4000bf06270 */
[----:B------:R-:W-:Y:S02]  /*2930*/  ISETP.GE.AND P1, PT, R213, UR4, PT ;  /* 0x00000004d5007c0c */ /* 0x000fe4000bf26270 */
[----:B------:R-:W-:Y:S02]  /*2940*/  SEL R5, RZ, 0x40, P0 ;  /* 0x00000040ff057807 */ /* 0x000fe40000000000 */
[----:B------:R-:W-:Y:S02]  /*2950*/  SEL R10, RZ, 0x7fff80, P1 ;  /* 0x007fff80ff0a7807 */ /* 0x000fe40000800000 */
[----:B----4-:R-:W-:Y:S02]  /*2960*/  ISETP.GE.AND P0, PT, R16, R61, PT ;  /* 0x0000003d1000720c */ /* 0x010fe40003f06270 */
[----:B------:R-:W-:Y:S02]  /*2970*/  LOP3.LUT R10, R10, R4, R5, 0xfe, !PT ;  /* 0x000000040a0a7212 */ /* 0x000fe400078efe05 */
[----:B------:R-:W-:-:S04]  /*2980*/  SEL R5, R61, RZ, P0 ;  /* 0x000000ff3d057207 */ /* 0x000fc80000000000 */
[----:B------:R-:W-:Y:S01]  /*2990*/  IADD3 R5, R16, R5, RZ ;  /* 0x0000000510057210 */ /* 0x000fe20007ffe0ff */
[----:B------:R-:W-:-:S03]  /*29a0*/  IMAD.WIDE.U32 R50, R202, R54, R200 ;  /* 0x00000036ca327225 */ /* 0x000fc600078e00c8 */
[----:B------:R-:W-:Y:S01]  /*29b0*/  SHF.R.S32.HI R4, RZ, 0x1f, R5 ;  /* 0x0000001fff047819 */ /* 0x000fe20000011405 */
[----:B------:R-:W-:Y:S01]  /*29c0*/  IMAD.WIDE.U32 R52, R202, R54, R16 ;  /* 0x00000036ca347225 */ /* 0x000fe200078e0010 */
[----:B0-----:R-:W-:-:S04]  /*29d0*/  SHF.R.U32.HI R35, RZ, 0x7, R35 ;  /* 0x00000007ff237819 */ /* 0x001fc80000011623 */
[C---:B------:R-:W-:Y:S01]  /*29e0*/  ISETP.NE.AND P6, PT, R35.reuse, 0x1, PT ;  /* 0x000000012300780c */ /* 0x040fe20003fc5270 */
[----:B------:R-:W-:Y:S02]  /*29f0*/  VIADD R60, R35, 0x8 ;  /* 0x00000008233c7836 */ /* 0x000fe40000000000 */
[----:B------:R-:W-:Y:S01]  /*2a00*/  VIADD R35, R202, 0x40 ;  /* 0x00000040ca237836 */ /* 0x000fe20000000000 */
[----:B------:R-:W-:Y:S01]  /*2a10*/  LEA.HI R4, R4, R5, RZ, 0x3 ;  /* 0x0000000504047211 */ /* 0x000fe200078f18ff */
[----:B------:R-:W-:Y:S01]  /*2a20*/  IMAD.IADD R51, R51, 0x1, R13 ;  /* 0x0000000133337824 */ /* 0x000fe200078e020d */
[C---:B------:R-:W-:Y:S01]  /*2a30*/  SHF.L.U64.HI R56, R48.reuse, 0x6, R49 ;  /* 0x0000000630387819 */ /* 0x040fe20000010231 */
[----:B------:R-:W-:Y:S01]  /*2a40*/  IMAD.IADD R53, R13, 0x1, R53 ;  /* 0x000000010d357824 */ /* 0x000fe200078e0235 */
[----:B------:R-:W-:Y:S01]  /*2a50*/  SHF.L.U32 R35, R35, 0x6, RZ ;  /* 0x0000000623237819 */ /* 0x000fe200000006ff */
[----:B------:R-:W-:Y:S01]  /*2a60*/  IMAD R5, R49, 0x60, RZ ;  /* 0x0000006031057824 */ /* 0x000fe200078e02ff */
[----:B------:R-:W-:Y:S01]  /*2a70*/  SHF.R.S32.HI R13, RZ, 0x1f, R14 ;  /* 0x0000001fff0d7819 */ /* 0x000fe2000001140e */
[----:B------:R-:W-:-:S02]  /*2a80*/  IMAD.SHL.U32 R57, R48, 0x40, RZ ;  /* 0x0000004030397824 */ /* 0x000fc400078e00ff */
[----:B------:R-:W-:Y:S01]  /*2a90*/  IMAD.WIDE.U32 R8, R24, R48, R8 ;  /* 0x0000003018087225 */ /* 0x000fe200078e0008 */
[----:B------:R-:W-:-:S03]  /*2aa0*/  LOP3.LUT R35, R35, 0x1c0, RZ, 0xc0, !PT ;  /* 0x000001c023237812 */ /* 0x000fc600078ec0ff */
[----:B------:R-:W-:-:S04]  /*2ab0*/  IMAD.WIDE.U32 R20, R24, R48, R20 ;  /* 0x0000003018147225 */ /* 0x000fc800078e0014 */
[----:B------:R-:W-:Y:S01]  /*2ac0*/  IMAD.WIDE.U32 R48, R48, 0x60, RZ ;  /* 0x0000006030307825 */ /* 0x000fe200078e00ff */
[----:B------:R-:W-:-:S04]  /*2ad0*/  LEA.HI R13, R13, R202, RZ, 0x3 ;  /* 0x000000ca0d0d7211 */ /* 0x000fc800078f18ff */
[----:B------:R-:W-:Y:S02]  /*2ae0*/  IADD3 R62, R49, R5, RZ ;  /* 0x00000005313e7210 */ /* 0x000fe40007ffe0ff */
[----:B------:R-:W-:Y:S01]  /*2af0*/  LOP3.LUT R5, R35, 0x38, R4, 0xf8, !PT ;  /* 0x0000003823057812 */ /* 0x000fe200078ef804 */
[C---:B------:R-:W-:Y:S01]  /*2b00*/  VIADD R35, R202.reuse, 0x40 ;  /* 0x00000040ca237836 */ /* 0x040fe20000000000 */
[----:B------:R-:W-:Y:S01]  /*2b10*/  LOP3.LUT R13, R13, 0xfffffff8, RZ, 0xc0, !PT ;  /* 0xfffffff80d0d7812 */ /* 0x000fe200078ec0ff */
[----:B------:R-:W-:Y:S05]  /*2b20*/  @!P6 WARPSYNC.ALL ;  /* 0x000000000000e948 */ /* 0x000fea0003800000 */
[----:B------:R-:W-:Y:S01]  /*2b30*/  IMAD.SHL.U32 R35, R35, 0x40, RZ ;  /* 0x0000004023237824 */ /* 0x000fe200078e00ff */
[----:B------:R-:W-:Y:S01]  /*2b40*/  ULDC UR4, c[0x0][0x2f4] ;  /* 0x0000bd0000047ab9 */ /* 0x000fe20000000800 */
[----:B------:R-:W-:Y:S01]  /*2b50*/  IMAD.IADD R13, R202, 0x1, -R13 ;  /* 0x00000001ca0d7824 */ /* 0x000fe200078e0a0d */
[----:B------:R-:W-:Y:S01]  /*2b60*/  ISETP.GE.AND P2, PT, R2, UR4, PT ;  /* 0x0000000402007c0c */ /* 0x000fe2000bf46270 */
[----:B------:R-:W-:Y:S01]  /*2b70*/  IMAD R7, R7, R54, RZ ;  /* 0x0000003607077224 */ /* 0x000fe200078e02ff */
[----:B------:R-:W-:Y:S01]  /*2b80*/  LOP3.LUT R35, R35, 0x1c0, RZ, 0xc0, !PT ;  /* 0x000001c023237812 */ /* 0x000fe200078ec0ff */
[----:B------:R-:W-:-:S02]  /*2b90*/  IMAD.SHL.U32 R73, R13, 0x40, RZ ;  /* 0x000000400d497824 */ /* 0x000fc400078e00ff */
[C---:B------:R-:W-:Y:S01]  /*2ba0*/  IMAD R7, R24.reuse, R55, R7 ;  /* 0x0000003718077224 */ /* 0x040fe200078e0207 */
[----:B------:R-:W-:Y:S01]  /*2bb0*/  SHF.R.U32.HI R35, RZ, 0x3, R35 ;  /* 0x00000003ff237819 */ /* 0x000fe20000011623 */
[----:B------:R-:W-:Y:S01]  /*2bc0*/  IMAD.WIDE.U32 R50, R24, R54, R50 ;  /* 0x0000003618327225 */ /* 0x000fe200078e0032 */
[----:B------:R-:W-:-:S03]  /*2bd0*/  LOP3.LUT R73, R73, 0x1c0, RZ, 0xc0, !PT ;  /* 0x000001c049497812 */ /* 0x000fc600078ec0ff */
[----:B------:R-:W-:Y:S01]  /*2be0*/  IMAD.WIDE.U32 R52, R24, R54, R52 ;  /* 0x0000003618347225 */ /* 0x000fe200078e0034 */
[----:B------:R-:W-:Y:S02]  /*2bf0*/  LOP3.LUT R5, R5, R35, RZ, 0x3c, !PT ;  /* 0x0000002305057212 */ /* 0x000fe400078e3cff */
[----:B------:R-:W-:Y:S01]  /*2c00*/  LOP3.LUT R23, R23, 0xfffffffe, RZ, 0xc0, !PT ;  /* 0xfffffffe17177812 */ /* 0x000fe200078ec0ff */
[----:B------:R-:W-:Y:S01]  /*2c10*/  IMAD.IADD R67, R51, 0x1, R7 ;  /* 0x0000000133437824 */ /* 0x000fe200078e0207 */
[----:B------:R-:W-:Y:S01]  /*2c20*/  SHF.R.U32.HI R76, RZ, 0x3, R73 ;  /* 0x00000003ff4c7819 */ /* 0x000fe20000011649 */
[----:B------:R-:W-:Y:S01]  /*2c30*/  IMAD.IADD R68, R7, 0x1, R53 ;  /* 0x0000000107447824 */ /* 0x000fe200078e0235 */
[----:B------:R-:W-:Y:S01]  /*2c40*/  LOP3.LUT R7, R73, 0x18, R16, 0xf8, !PT ;  /* 0x0000001849077812 */ /* 0x000fe200078ef810 */
[----:B------:R-:W-:Y:S01]  /*2c50*/  IMAD.MOV.U32 R75, RZ, RZ, 0x20 ;  /* 0x00000020ff4b7424 */ /* 0x000fe200078e00ff */
[----:B------:R-:W-:Y:S02]  /*2c60*/  @P2 LOP3.LUT R23, R23, 0x1, RZ, 0xfc, !PT ;  /* 0x0000000117172812 */ /* 0x000fe400078efcff */
[----:B------:R-:W-:-:S02]  /*2c70*/  LOP3.LUT P2, RZ, R13, 0x4, RZ, 0xc0, !PT ;  /* 0x000000040dff7812 */ /* 0x000fc4000784c0ff */
[----:B------:R-:W-:Y:S02]  /*2c80*/  PRMT R84, R10, 0x8880, RZ ;  /* 0x000088800a547816 */ /* 0x000fe400000000ff */
[----:B------:R-:W-:Y:S01]  /*2c90*/  LOP3.LUT R7, R7, R76, RZ, 0x3c, !PT ;  /* 0x0000004c07077212 */ /* 0x000fe200078e3cff */
[----:B------:R-:W-:Y:S01]  /*2ca0*/  IMAD R63, R55, 0x60, RZ ;  /* 0x00000060373f7824 */ /* 0x000fe200078e02ff */
[C---:B------:R-:W-:Y:S01]  /*2cb0*/  SHF.L.U64.HI R58, R54.reuse, 0x6, R55 ;  /* 0x00000006363a7819 */ /* 0x040fe20000010237 */
[----:B------:R-:W-:Y:S01]  /*2cc0*/  IMAD.SHL.U32 R59, R54, 0x40, RZ ;  /* 0x00000040363b7824 */ /* 0x000fe200078e00ff */
[----:B------:R-:W-:Y:S01]  /*2cd0*/  PRMT R84, R84, 0x7710, RZ ;  /* 0x0000771054547816 */ /* 0x000fe200000000ff */
[----:B------:R-:W-:Y:S01]  /*2ce0*/  IMAD.WIDE.U32 R54, R54, 0x60, RZ ;  /* 0x0000006036367825 */ /* 0x000fe200078e00ff */
        /* <DEDUP_REMOVED lines=11> */
[C---:B------:R-:W-:Y:S01]  /*2da0*/  LOP3.LUT R81, R84.reuse, 0x10, RZ, 0xc0, !PT ;  /* 0x0000001054517812 */ /* 0x040fe200078ec0ff */
[----:B------:R-:W-:Y:S01]  /*2db0*/  IMAD.IADD R66, R11, 0x1, R21 ;  /* 0x000000010b427824 */ /* 0x000fe200078e0215 */
[----:B------:R-:W-:-:S02]  /*2dc0*/  LOP3.LUT R83, R84, 0x20, RZ, 0xc0, !PT ;  /* 0x0000002054537812 */ /* 0x000fc400078ec0ff */
[----:B------:R-:W-:Y:S01]  /*2dd0*/  SHF.R.S32.HI R69, RZ, 0x3, R4 ;  /* 0x00000003ff457819 */ /* 0x000fe20000011404 */
[----:B------:R-:W-:Y:S01]  /*2de0*/  @!P6 BAR.SYNC.DEFER_BLOCKING 0x9, 0x100 ;  /* 0x024400000000eb1d */ /* 0x000fe20000010000 */
[----:B------:R-:W-:Y:S02]  /*2df0*/  ISETP.GE.AND P1, PT, R16, UR4, PT ;  /* 0x0000000410007c0c */ /* 0x000fe4000bf26270 */
[----:B------:R-:W-:Y:S02]  /*2e00*/  SHF.R.S32.HI R72, RZ, 0x1f, R70 ;  /* 0x0000001fff487819 */ /* 0x000fe40000011446 */
[----:B------:R-:W-:Y:S01]  /*2e10*/  LOP3.LUT R84, R84, 0x40, RZ, 0xc0, !PT ;  /* 0x0000004054547812 */ /* 0x000fe200078ec0ff */
[----:B---3--:R-:W-:Y:S01]  /*2e20*/  IMAD.IADD R74, R34, 0x1, R5 ;  /* 0x00000001224a7824 */ /* 0x008fe200078e0205 */
[----:B------:R-:W-:-:S04]  /*2e30*/  LOP3.LUT R5, R73, 0x38, R4, 0xf8, !PT ;  /* 0x0000003849057812 */ /* 0x000fc800078ef804 */
[----:B------:R-:W-:Y:S02]  /*2e40*/  LOP3.LUT R5, R5, R76, RZ, 0x3c, !PT ;  /* 0x0000004c05057212 */ /* 0x000fe400078e3cff */
[----:B------:R-:W-:Y:S02]  /*2e50*/  SHF.R.S32.HI R71, RZ, 0x1f, R0 ;  /* 0x0000001fff477819 */ /* 0x000fe40000011400 */
[C---:B--2---:R-:W-:Y:S01]  /*2e60*/  LEA R82, R6.reuse, R7, 0x9 ;  /* 0x0000000706527211 */ /* 0x044fe200078e48ff */
[----:B------:R-:W-:-:S04]  /*2e70*/  IMAD R85, R6, 0x200, R5 ;  /* 0x0000020006557824 */ /* 0x000fc800078e0205 */
[----:B------:R-:W-:-:S07]  /*2e80*/  IMAD.IADD R86, R75, 0x1, R82 ;  /* 0x000000014b567824 */ /* 0x000fce00078e0252 */
.L_x_5253:
[----:B------:R-:W0:Y:S01]  /*2e90*/  LDC R89, c[0x0][0x430] ;  /* 0x00010c00ff597b82 */ /* 0x000e220000000800 */
[----:B------:R-:W-:Y:S01]  /*2ea0*/  VIADD R28, R28, 0xffffffff ;  /* 0xffffffff1c1c7836 */ /* 0x000fe20000000000 */
[----:B------:R-:W-:-:S03]  /*2eb0*/  MOV R88, RZ ;  /* 0x000000ff00587202 */ /* 0x000fc60000000f00 */
        /* <DEDUP_REMOVED lines=27> */
[----:B------:R-:W-:Y:S01]  /*3070*/  IMAD R96, R18, 0x1800, R86 ;  /* 0x0000180012607824 */ /* 0x000fe200078e0256 */
[----:B------:R-:W-:Y:S01]  /*3080*/  BSSY B0, `(.L_x_5200) ;  /* 0x00002e8000007945 */ /* 0x000fe20003800000 */
[----:B------:R-:W-:Y:S01]  /*3090*/  IMAD R89, R89, R6, R32 ;  /* 0x0000000659597224 */ /* 0x000fe200078e0220 */
        /* <DEDUP_REMOVED lines=15> */
[----:B------:R-:W-:Y:S02]  /*3190*/  IMAD R11, R91, UR4, RZ ;  /* 0x000000045b0b7c24 */ /* 0x000fe4000f8e02ff */
[----:B------:R-:W-:Y:S01]  /*31a0*/  IMAD.IADD R5, R5, 0x1, R7 ;  /* 0x0000000105057824 */ /* 0x000fe200078e0207 */
[----:B------:R-:W-:Y:S01]  /*31b0*/  SHF.R.S32.HI R7, RZ, 0x1f, R28 ;  /* 0x0000001fff077819 */ /* 0x000fe2000001141c */
[C---:B------:R-:W-:Y:S02]  /*31c0*/  IMAD R11, R88.reuse, UR5, R11 ;  /* 0x00000005580b7c24 */ /* 0x040fe4000f8e020b */
[----:B------:R-:W-:Y:S01]  /*31d0*/  IMAD.WIDE.U32 R4, R88, UR4, R4 ;  /* 0x0000000458047c25 */ /* 0x000fe2000f8e0004 */
[----:B------:R-:W-:-:S03]  /*31e0*/  ULDC.64 UR4, c[0x0][0x308] ;  /* 0x0000c20000047ab9 */ /* 0x000fc60000000a00 */
[----:B------:R-:W-:Y:S02]  /*31f0*/  IMAD.IADD R5, R5, 0x1, R11 ;  /* 0x0000000105057824 */ /* 0x000fe400078e020b */
[----:B------:R-:W-:Y:S02]  /*3200*/  IMAD R11, R7, R48, R6 ;  /* 0x00000030070b7224 */ /* 0x000fe400078e0206 */
[----:B------:R-:W-:-:S04]  /*3210*/  IMAD.WIDE.U32 R12, R203, UR4, R4 ;  /* 0x00000004cb0c7c25 */ /* 0x000fc8000f8e0004 */
[----:B------:R-:W-:Y:S01]  /*3220*/  IMAD R97, R203, UR5, R13 ;  /* 0x00000005cb617c24 */ /* 0x000fe2000f8e020d */
[----:B------:R-:W-:Y:S01]  /*3230*/  ULDC.64 UR4, c[0x0][0x2e8] ;  /* 0x0000ba0000047ab9 */ /* 0x000fe20000000a00 */
[----:B------:R-:W-:Y:S01]  /*3240*/  IMAD R15, R7, R54, R14 ;  /* 0x00000036070f7224 */ /* 0x000fe200078e020e */
[----:B------:R-:W-:Y:S01]  /*3250*/  LEA R95, P3, R12, UR4, 0x1 ;  /* 0x000000040c5f7c11 */ /* 0x000fe2000f8608ff */
[----:B------:R-:W-:Y:S02]  /*3260*/  IMAD R92, R28, -0x60, R25 ;  /* 0xffffffa01c5c7824 */ /* 0x000fe400078e0219 */
[-C--:B------:R-:W-:Y:S01]  /*3270*/  IMAD.WIDE.U32 R6, R48, R28.reuse, RZ ;  /* 0x0000001c30067225 */ /* 0x080fe200078e00ff */
[----:B------:R-:W-:Y:S02]  /*3280*/  LEA.HI.X R97, R12, UR5, R97, 0x1, P3 ;  /* 0x000000050c617c11 */ /* 0x000fe400098f0c61 */
[----:B------:R-:W-:Y:S01]  /*3290*/  VIMNMX R92, R92, 0x60, PT ;  /* 0x000000605c5c7848 */ /* 0x000fe20003fe0100 */
[----:B------:R-:W-:-:S04]  /*32a0*/  IMAD.WIDE.U32 R4, R54, R28, RZ ;  /* 0x0000001c36047225 */ /* 0x000fc800078e00ff */
[----:B------:R-:W-:Y:S01]  /*32b0*/  IMAD.IADD R87, R7, 0x1, R11 ;  /* 0x0000000107577824 */ /* 0x000fe200078e020b */
[----:B------:R-:W-:Y:S01]  /*32c0*/  IADD3 R11, R5, R15, RZ ;  /* 0x0000000f050b7210 */ /* 0x000fe20007ffe0ff */
        /* <DEDUP_REMOVED lines=29> */
.L_x_5204:
[----:B------:R-:W-:Y:S05]  /*34a0*/  BSYNC B1 ;  /* 0x0000000000017941 */ /* 0x000fea0003800000 */
.L_x_5203:
[----:B0-----:R-:W-:Y:S01]  /*34b0*/  VIADD R12, R202, 0x40 ;  /* 0x00000040ca0c7836 */ /* 0x001fe20000000000 */
[----:B------:R-:W-:Y:S01]  /*34c0*/  BSSY B1, `(.L_x_5205) ;  /* 0x000001c000017945 */ /* 0x000fe20003800000 */
[----:B------:R-:W-:Y:S02]  /*34d0*/  CS2R R36, SRZ ;  /* 0x0000000000247805 */ /* 0x000fe4000001ff00 */
[----:B------:R-:W-:Y:S01]  /*34e0*/  CS2R R34, SRZ ;  /* 0x0000000000227805 */ /* 0x000fe2000001ff00 */
[----:B-----5:R-:W-:Y:S01]  /*34f0*/  IMAD.MOV.U32 R13, RZ, RZ, R40 ;  /* 0x000000ffff0d7224 */ /* 0x020fe200078e0028 */
        /* <DEDUP_REMOVED lines=24> */
.L_x_5206:
[----:B------:R-:W-:Y:S05]  /*3680*/  BSYNC B1 ;  /* 0x0000000000017941 */ /* 0x000fea0003800000 */
.L_x_5205:
[----:B0-----:R-:W-:Y:S01]  /*3690*/  IMAD.MOV.U32 R4, RZ, RZ, R44 ;  /* 0x000000ffff047224 */ /* 0x001fe200078e002c */
[----:B------:R-:W-:Y:S01]  /*36a0*/  MOV R5, R45 ;  /* 0x0000002d00057202 */ /* 0x000fe20000000f00 */
[----:B------:R-:W-:Y:S01]  /*36b0*/  UISETP.NE.AND UP0, UPT, UR44, 0x3, UPT ;  /* 0x000000032c00788c */ /* 0x000fe2000bf05270 */
        /* <DEDUP_REMOVED lines=9> */
[----:B------:R-:W-:-:S02]  /*3750*/  MOV R6, R36 ;  /* 0x0000002400067202 */ /* 0x000fc40000000f00 */
[----:B------:R-:W-:Y:S01]  /*3760*/  PRMT R109, R4, 0x5410, R5 ;  /* 0x00005410046d7816 */ /* 0x000fe20000000005 */
[----:B------:R-:W-:Y:S01]  /*3770*/  IMAD.MOV.U32 R4, RZ, RZ, R32 ;  /* 0x000000ffff047224 */ /* 0x000fe200078e0020 */
[----:B------:R-:W-:Y:S01]  /*3780*/  PRMT R102, R6, 0x5410, R7 ;  /* 0x0000541006667816 */ /* 0x000fe20000000007 */
[----:B------:R-:W-:Y:S02]  /*3790*/  IMAD.MOV.U32 R5, RZ, RZ, R33 ;  /* 0x000000ffff057224 */ /* 0x000fe400078e0021 */
[----:B------:R-:W-:Y:S02]  /*37a0*/  IMAD.MOV.U32 R6, RZ, RZ, R38 ;  /* 0x000000ffff067224 */ /* 0x000fe400078e0026 */
[----:B------:R-:W-:Y:S01]  /*37b0*/  IMAD.MOV.U32 R7, RZ, RZ, R39 ;  /* 0x000000ffff077224 */ /* 0x000fe200078e0027 */
[----:B------:R-:W-:Y:S01]  /*37c0*/  PRMT R100, R4, 0x5410, R5 ;  /* 0x0000541004647816 */ /* 0x000fe20000000005 */
[----:B------:R-:W-:Y:S02]  /*37d0*/  IMAD.MOV.U32 R4, RZ, RZ, R34 ;  /* 0x000000ffff047224 */ /* 0x000fe400078e0022 */
[----:B------:R-:W-:Y:S01]  /*37e0*/  IMAD.MOV.U32 R5, RZ, RZ, R35 ;  /* 0x000000ffff057224 */ /* 0x000fe200078e0023 */
[----:B------:R-:W-:-:S04]  /*37f0*/  PRMT R103, R6, 0x5410, R7 ;  /* 0x0000541006677816 */ /* 0x000fc80000000007 */
[----:B------:R-:W-:Y:S01]  /*3800*/  PRMT R101, R4, 0x5410, R5 ;  /* 0x0000541004657816 */ /* 0x000fe20000000005 */
[----:B------:R-:W-:Y:S06]  /*3810*/  @!P3 BRA `(.L_x_5207) ;  /* 0x000000000004b947 */ /* 0x000fec0003800000 */
[----:B------:R-:W-:Y:S01]  /*3820*/  BPT.TRAP 0x1 ;  /* 0x000000040000795c */ /* 0x000fe20000300000 */
.L_x_5207:
[----:B------:R-:W-:Y:S01]  /*3830*/  IMAD R87, R18, 0x8, R19 ;  /* 0x0000000812577824 */ /* 0x000fe200078e0213 */
[----:B------:R-:W-:Y:S01]  /*3840*/  SHF.L.U32 R93, R206, 0x1f, RZ ;  /* 0x0000001fce5d7819 */ /* 0x000fe200000006ff */
[----:B------:R-:W-:Y:S03]  /*3850*/  BSSY B1, `(.L_x_5208) ;  /* 0x0000003000017945 */ /* 0x000fe60003800000 */
[----:B------:R-:W0:Y:S02]  /*3860*/  SYNCS.PHASECHK.TRANS64.TRYWAIT P5, [R87+URZ+0x22890], R93 ;  /* 0x0228905d570075a7 */ /* 0x000e2400080a017f */
[----:B0-----:R-:W-:Y:S05]  /*3870*/  @!P5 BRA `(.L_x_5209) ;  /* 0x000001b80008d947 */ /* 0x001fea0003800000 */
.L_x_5486:
[----:B------:R-:W-:Y:S05]  /*3880*/  BSYNC B1 ;  /* 0x0000000000017941 */ /* 0x000fea0003800000 */
.L_x_5208:
[----:B------:R-:W-:-:S03]  /*3890*/  UMOV UR4, 0xffffffff ;  /* 0xffffffff00047882 */ /* 0x000fc60000000000 */
[----:B------:R-:W-:Y:S05]  /*38a0*/  BRA.DIV UR4, `(.L_x_5210) ;  /* 0x000001ba04107947 */ /* 0x000fea000b800000 */
[----:B------:R1:W2:Y:S04]  /*38b0*/  SHFL.IDX PT, R99, R97, RZ, 0x1c1f ;  /* 0x001c1fff61637589 */ /* 0x0002a800000e0000 */
[----:B------:R1:W3:Y:S02]  /*38c0*/  SHFL.IDX PT, R14, R95, RZ, 0x1c1f ;  /* 0x001c1fff5f0e7589 */ /* 0x0002e400000e0000 */
.L_x_5490:
        /* <DEDUP_REMOVED lines=10> */
[----:B------:R-:W-:Y:S02]  /*3970*/  SHF.R.U64 R15, R46, 0x10, R47 ;  /* 0x000000102e0f7819 */ /* 0x000fe4000000122f */
[----:B0-----:R-:W-:-:S03]  /*3980*/  MOV R11, R5 ;  /* 0x00000005000b7202 */ /* 0x001fc60000000f00 */
        /* <DEDUP_REMOVED lines=9> */
[----:B------:R-:W-:Y:S01]  /*3a20*/  SHF.R.U32.HI R46, RZ, 0x10, R47 ;  /* 0x00000010ff2e7819 */ /* 0x000fe2000001162f */
[----:B------:R-:W-:Y:S02]  /*3a30*/  IMAD.MOV.U32 R15, RZ, RZ, R7 ;  /* 0x000000ffff0f7224 */ /* 0x000fe400078e0007 */
[----:B------:R-:W-:Y:S01]  /*3a40*/  FFMA.FTZ R44, R44, R11, R105 ;  /* 0x0000000b2c2c7223 */ /* 0x000fe20000010069 */
[----:B------:R-:W-:Y:S02]  /*3a50*/  IMAD.MOV.U32 R11, RZ, RZ, R4 ;  /* 0x000000ffff0b7224 */ /* 0x000fe400078e0004 */
[----:B------:R-:W-:Y:S02]  /*3a60*/  HADD2.F32 R4, -RZ, R46.H0_H0 ;  /* 0x2000002eff047230 */ /* 0x000fe40000004100 */
[--C-:B------:R-:W-:Y:S01]  /*3a70*/  HADD2.F32 R7, -RZ, R15.reuse.H1_H1 ;  /* 0x3000000fff077230 */ /* 0x100fe20000004100 */
[----:B------:R-:W-:Y:S01]  /*3a80*/  F2FP.F16.F32.PACK_AB R5, R44, R5 ;  /* 0x000000052c05723e */ /* 0x000fe200000000ff */
[----:B------:R-:W-:-:S02]  /*3a90*/  HADD2.F32 R15, -RZ, R15.H0_H0 ;  /* 0x2000000fff0f7230 */ /* 0x000fc40000004100 */
[----:B------:R-:W-:Y:S02]  /*3aa0*/  HADD2.F32 R46, -RZ, R45.H0_H0 ;  /* 0x2000002dff2e7230 */ /* 0x000fe40000004100 */
[-C--:B------:R-:W-:Y:S01]  /*3ab0*/  FMUL.FTZ R106, R7, R4.reuse ;  /* 0x00000004076a7220 */ /* 0x080fe20000410000 */
[----:B------:R-:W-:Y:S02]  /*3ac0*/  HADD2.F32 R45, -RZ, R107.H0_H0 ;  /* 0x2000006bff2d7230 */ /* 0x000fe40000004100 */
[C---:B------:R-:W-:Y:S01]  /*3ad0*/  FMUL.FTZ R108, R15.reuse, R4 ;  /* 0x000000040f6c7220 */ /* 0x040fe20000410000 */
[-C--:B------:R-:W-:Y:S01]  /*3ae0*/  FFMA.FTZ R4, R15, R46.reuse, -R106 ;  /* 0x0000002e0f047223 */ /* 0x080fe2000001086a */
[----:B------:R-:W-:Y:S02]  /*3af0*/  IMAD.MOV.U32 R15, RZ, RZ, R6 ;  /* 0x000000ffff0f7224 */ /* 0x000fe400078e0006 */
[----:B------:R-:W-:Y:S01]  /*3b00*/  FFMA.FTZ R7, R7, R46, R108 ;  /* 0x0000002e07077223 */ /* 0x000fe2000001006c */
[----:B------:R-:W-:-:S02]  /*3b10*/  HADD2.F32 R6, -RZ, R11.H0_H0 ;  /* 0x2000000bff067230 */ /* 0x000fc40000004100 */
[----:B------:R-:W-:Y:S02]  /*3b20*/  HADD2.F32 R11, -RZ, R11.H1_H1 ;  /* 0x3000000bff0b7230 */ /* 0x000fe40000004100 */
[--C-:B------:R-:W-:Y:S01]  /*3b30*/  HADD2.F32 R46, -RZ, R110.reuse.H0_H0 ;  /* 0x2000006eff2e7230 */ /* 0x100fe20000004100 */
[----:B------:R-:W-:Y:S01]  /*3b40*/  F2FP.F16.F32.PACK_AB R7, R7, R4 ;  /* 0x000000040707723e */ /* 0x000fe200000000ff */
[----:B------:R-:W-:-:S03]  /*3b50*/  HADD2.F32 R106, -RZ, R110.H1_H1 ;  /* 0x3000006eff6a7230 */ /* 0x000fc60000004100 */
[-C--:B------:R-:W-:Y:S01]  /*3b60*/  FMUL.FTZ R47, R11, R46.reuse ;  /* 0x0000002e0b2f7220 */ /* 0x080fe20000410000 */
[----:B------:R-:W-:-:S03]  /*3b70*/  FMUL.FTZ R46, R6, R46 ;  /* 0x0000002e062e7220 */ /* 0x000fc60000410000 */
[-C--:B------:R-:W-:Y:S01]  /*3b80*/  FFMA.FTZ R6, R6, R45.reuse, -R47 ;  /* 0x0000002d06067223 */ /* 0x080fe2000001082f */
[----:B------:R-:W-:Y:S01]  /*3b90*/  FFMA.FTZ R11, R11, R45, R46 ;  /* 0x0000002d0b0b7223 */ /* 0x000fe2000001002e */
[--C-:B------:R-:W-:Y:S02]  /*3ba0*/  HADD2.F32 R45, -RZ, R15.reuse.H0_H0 ;  /* 0x2000000fff2d7230 */ /* 0x100fe40000004100 */
[----:B------:R-:W-:Y:S02]  /*3bb0*/  HADD2.F32 R15, -RZ, R15.H1_H1 ;  /* 0x3000000fff0f7230 */ /* 0x000fe40000004100 */
[----:B------:R-:W-:Y:S01]  /*3bc0*/  HADD2.F32 R46, -RZ, R107.H1_H1 ;  /* 0x3000006bff2e7230 */ /* 0x000fe20000004100 */
[----:B------:R-:W-:Y:S02]  /*3bd0*/  F2FP.F16.F32.PACK_AB R4, R11, R6 ;  /* 0x000000060b04723e */ /* 0x000fe400000000ff */
[-C--:B------:R-:W-:Y:S01]  /*3be0*/  FMUL.FTZ R108, R15, R106.reuse ;  /* 0x0000006a0f6c7220 */ /* 0x080fe20000410000 */
[----:B------:R-:W-:-:S03]  /*3bf0*/  FMUL.FTZ R106, R45, R106 ;  /* 0x0000006a2d6a7220 */ /* 0x000fc60000410000 */
[-C--:B------:R-:W-:Y:S01]  /*3c00*/  FFMA.FTZ R108, R45, R46.reuse, -R108 ;  /* 0x0000002e2d6c7223 */ /* 0x080fe2000001086c */
[----:B------:R-:W-:-:S05]  /*3c10*/  FFMA.FTZ R15, R15, R46, R106 ;  /* 0x0000002e0f0f7223 */ /* 0x000fca000001006a */
[----:B------:R-:W-:-:S07]  /*3c20*/  F2FP.F16.F32.PACK_AB R6, R15, R108 ;  /* 0x0000006c0f06723e */ /* 0x000fce00000000ff */
.L_x_5216:
[----:B------:R-:W-:Y:S05]  /*3c30*/  BSYNC B3 ;  /* 0x0000000000037941 */ /* 0x000fea0003800000 */
.L_x_5215:
[----:B0-----:R4:W-:Y:S02]  /*3c40*/  ST.E.128 desc[UR42][R12.64], R4 ;  /* 0x000000040c007985 */ /* 0x0019e4000c101d2a */
.L_x_5214:
[----:B------:R-:W-:Y:S05]  /*3c50*/  BSYNC B2 ;  /* 0x0000000000027941 */ /* 0x000fea0003800000 */
.L_x_5213:
        /* <DEDUP_REMOVED lines=8> */
[--C-:B------:R-:W-:Y:S01]  /*3ce0*/  SHF.R.U64 R15, R42, 0x10, R43.reuse ;  /* 0x000000102a0f7819 */ /* 0x100fe2000000122b */
[----:B0-----:R-:W-:Y:S01]  /*3cf0*/  IMAD.MOV.U32 R11, RZ, RZ, R4 ;  /* 0x000000ffff0b7224 */ /* 0x001fe200078e0004 */
[----:B------:R-:W-:Y:S01]  /*3d00*/  SHF.R.U32.HI R42, RZ, 0x10, R43 ;  /* 0x00000010ff2a7819 */ /* 0x000fe2000001162b */
[----:B------:R-:W-:Y:S01]  /*3d10*/  HADD2.F32 R14, -RZ, R5.H1_H1 ;  /* 0x30000005ff0e7230 */ /* 0x000fe20000004100 */
[--C-:B------:R-:W-:Y:S01]  /*3d20*/  SHF.R.U64 R44, R40, 0x10, R41.reuse ;  /* 0x00000010282c7819 */ /* 0x100fe20000001229 */
[----:B------:R-:W-:Y:S01]  /*3d30*/  HADD2.F32 R15, -RZ, R15.H0_H0 ;  /* 0x2000000fff0f7230 */ /* 0x000fe20000004100 */
[----:B------:R-:W-:Y:S01]  /*3d40*/  SHF.R.U32.HI R40, RZ, 0x10, R41 ;  /* 0x00000010ff287819 */ /* 0x000fe20000011629 */
[----:B------:R-:W-:Y:S02]  /*3d50*/  HADD2.F32 R4, -RZ, R5.H0_H0 ;  /* 0x20000005ff047230 */ /* 0x000fe40000004100 */
[----:B------:R-:W-:Y:S02]  /*3d60*/  HADD2.F32 R42, -RZ, R42.H0_H0 ;  /* 0x2000002aff2a7230 */ /* 0x000fe40000004100 */
[----:B------:R-:W-:Y:S01]  /*3d70*/  FMUL.FTZ R43, R14, R15 ;  /* 0x0000000f0e2b7220 */ /* 0x000fe20000410000 */
[----:B------:R-:W-:-:S02]  /*3d80*/  HADD2.F32 R41, -RZ, R7.H1_H1 ;  /* 0x30000007ff297230 */ /* 0x000fc40000004100 */
[C---:B------:R-:W-:Y:S01]  /*3d90*/  FMUL.FTZ R15, R4.reuse, R15 ;  /* 0x0000000f040f7220 */ /* 0x040fe20000410000 */
[----:B------:R-:W-:Y:S02]  /*3da0*/  HADD2.F32 R5, -RZ, R44.H0_H0 ;  /* 0x2000002cff057230 */ /* 0x000fe40000004100 */
[----:B------:R-:W-:Y:S02]  /*3db0*/  HADD2.F32 R7, -RZ, R7.H0_H0 ;  /* 0x20000007ff077230 */ /* 0x000fe40000004100 */
[-C--:B------:R-:W-:Y:S01]  /*3dc0*/  FMUL.FTZ R44, R41, R42.reuse ;  /* 0x0000002a292c7220 */ /* 0x080fe20000410000 */
[----:B------:R-:W-:Y:S02]  /*3dd0*/  HADD2.F32 R40, -RZ, R40.H0_H0 ;  /* 0x20000028ff287230 */ /* 0x000fe40000004100 */
[-C--:B------:R-:W-:Y:S01]  /*3de0*/  FFMA.FTZ R4, R4, R5.reuse, -R43 ;  /* 0x0000000504047223 */ /* 0x080fe2000001082b */
[----:B------:R-:W-:Y:S01]  /*3df0*/  FFMA.FTZ R5, R14, R5, R15 ;  /* 0x000000050e057223 */ /* 0x000fe2000001000f */
[----:B------:R-:W-:Y:S01]  /*3e00*/  FMUL.FTZ R14, R7, R42 ;  /* 0x0000002a070e7220 */ /* 0x000fe20000410000 */
[----:B------:R-:W-:-:S02]  /*3e10*/  HADD2.F32 R15, -RZ, R11.H1_H1 ;  /* 0x3000000bff0f7230 */ /* 0x000fc40000004100 */
[-C--:B------:R-:W-:Y:S01]  /*3e20*/  FFMA.FTZ R7, R7, R40.reuse, -R44 ;  /* 0x0000002807077223 */ /* 0x080fe2000001082c */
[----:B------:R-:W-:Y:S02]  /*3e30*/  HADD2.F32 R44, -RZ, R109.H0_H0 ;  /* 0x2000006dff2c7230 */ /* 0x000fe40000004100 */
[----:B------:R-:W-:Y:S01]  /*3e40*/  FFMA.FTZ R14, R41, R40, R14 ;  /* 0x00000028290e7223 */ /* 0x000fe2000001000e */
[----:B------:R-:W-:Y:S01]  /*3e50*/  HADD2.F32 R42, -RZ, R104.H1_H1 ;  /* 0x30000068ff2a7230 */ /* 0x000fe20000004100 */
[----:B------:R-:W-:Y:S01]  /*3e60*/  F2FP.F16.F32.PACK_AB R5, R5, R4 ;  /* 0x000000040505723e */ /* 0x000fe200000000ff */
[----:B------:R-:W-:Y:S02]  /*3e70*/  HADD2.F32 R11, -RZ, R11.H0_H0 ;  /* 0x2000000bff0b7230 */ /* 0x000fe40000004100 */
[----:B------:R-:W-:Y:S01]  /*3e80*/  FMUL.FTZ R46, R15, R44 ;  /* 0x0000002c0f2e7220 */ /* 0x000fe20000410000 */
[----:B------:R-:W-:Y:S01]  /*3e90*/  HADD2.F32 R41, -RZ, R109.H1_H1 ;  /* 0x3000006dff297230 */ /* 0x000fe20000004100 */
[----:B------:R-:W-:Y:S01]  /*3ea0*/  F2FP.F16.F32.PACK_AB R7, R14, R7 ;  /* 0x000000070e07723e */ /* 0x000fe200000000ff */
[----:B------:R-:W-:-:S02]  /*3eb0*/  HADD2.F32 R40, -RZ, R6.H1_H1 ;  /* 0x30000006ff287230 */ /* 0x000fc40000004100 */
[C---:B------:R-:W-:Y:S01]  /*3ec0*/  FMUL.FTZ R44, R11.reuse, R44 ;  /* 0x0000002c0b2c7220 */ /* 0x040fe20000410000 */
[----:B------:R-:W-:Y:S02]  /*3ed0*/  HADD2.F32 R6, -RZ, R6.H0_H0 ;  /* 0x20000006ff067230 */ /* 0x000fe40000004100 */
[-C--:B------:R-:W-:Y:S01]  /*3ee0*/  FFMA.FTZ R46, R11, R42.reuse, -R46 ;  /* 0x0000002a0b2e7223 */ /* 0x080fe2000001082e */
[----:B------:R-:W-:Y:S02]  /*3ef0*/  HADD2.F32 R11, -RZ, R104.H0_H0 ;  /* 0x20000068ff0b7230 */ /* 0x000fe40000004100 */
[-C--:B------:R-:W-:Y:S01]  /*3f00*/  FMUL.FTZ R43, R40, R41.reuse ;  /* 0x00000029282b7220 */ /* 0x080fe20000410000 */
[----:B------:R-:W-:Y:S01]  /*3f10*/  FFMA.FTZ R15, R15, R42, R44 ;  /* 0x0000002a0f0f7223 */ /* 0x000fe2000001002c */
[C---:B------:R-:W-:Y:S02]  /*3f20*/  FMUL.FTZ R41, R6.reuse, R41 ;  /* 0x0000002906297220 */ /* 0x040fe40000410000 */
[----:B------:R-:W-:-:S02]  /*3f30*/  FFMA.FTZ R43, R6, R11, -R43 ;  /* 0x0000000b062b7223 */ /* 0x000fc4000001082b */
[----:B------:R-:W-:Y:S01]  /*3f40*/  FFMA.FTZ R40, R40, R11, R41 ;  /* 0x0000000b28287223 */ /* 0x000fe20000010029 */
[----:B------:R-:W-:-:S04]  /*3f50*/  F2FP.F16.F32.PACK_AB R4, R15, R46 ;  /* 0x0000002e0f04723e */ /* 0x000fc800000000ff */
[----:B------:R-:W-:-:S07]  /*3f60*/  F2FP.F16.F32.PACK_AB R6, R40, R43 ;  /* 0x0000002b2806723e */ /* 0x000fce00000000ff */
.L_x_5218:
[----:B------:R-:W-:Y:S05]  /*3f70*/  BSYNC B2 ;  /* 0x0000000000027941 */ /* 0x000fea0003800000 */
.L_x_5217:
[----:B0-----:R0:W-:Y:S02]  /*3f80*/  ST.E.128 desc[UR42][R12.64], R4 ;  /* 0x000000040c007985 */ /* 0x0011e4000c101d2a */
.L_x_5212:
[----:B------:R-:W-:Y:S05]  /*3f90*/  BSYNC B1 ;  /* 0x0000000000017941 */ /* 0x000fea0003800000 */
.L_x_5211:
[----:B------:R-:W-:-:S03]  /*3fa0*/  UMOV UR4, 0xffffffff ;  /* 0xffffffff00047882 */ /* 0x000fc60000000000 */
[----:B------:R-:W-:Y:S05]  /*3fb0*/  BRA.DIV UR4, `(.L_x_5219) ;  /* 0x000001b204947947 */ /* 0x000fea000b800000 */
[----:B-1----:R-:W1:Y:S04]  /*3fc0*/  SHFL.IDX PT, R97, R97, 0x1, 0x1c1f ;  /* 0x003c1f0061617f89 */ /* 0x002e6800000e0000 */
[----:B---3--:R3:W0:Y:S02]  /*3fd0*/  SHFL.IDX PT, R14, R95, 0x1, 0x1c1f ;  /* 0x003c1f005f0e7f89 */ /* 0x00862400000e0000 */
.L_x_5494:
        /* <DEDUP_REMOVED lines=13> */
[--C-:B------:R-:W-:Y:S01]  /*40b0*/  SHF.R.U32.HI R40, RZ, 0x10, R39.reuse ;  /* 0x00000010ff287819 */ /* 0x100fe20000011627 */
[----:B------:R-:W-:Y:S01]  /*40c0*/  HADD2.F32 R6, -RZ, R5.H1_H1 ;  /* 0x30000005ff067230 */ /* 0x000fe20000004100 */
[----:B------:R-:W-:Y:S01]  /*40d0*/  SHF.R.U64 R37, R38, 0x10, R39 ;  /* 0x0000001026257819 */ /* 0x000fe20000001227 */
        /* <DEDUP_REMOVED lines=11> */
[----:B------:R-:W-:-:S02]  /*4190*/  HADD2.F32 R7, -RZ, R102.H0_H0 ;  /* 0x20000066ff077230 */ /* 0x000fc40000004100 */
[----:B------:R-:W-:Y:S01]  /*41a0*/  FFMA.FTZ R41, R15, R38, R40 ;  /* 0x000000260f297223 */ /* 0x000fe20000010028 */
[-C--:B------:R-:W-:Y:S01]  /*41b0*/  FFMA.FTZ R42, R5, R36.reuse, -R42 ;  /* 0x00000024052a7223 */ /* 0x080fe2000001082a */
[----:B------:R-:W-:Y:S01]  /*41c0*/  FFMA.FTZ R39, R6, R36, R37 ;  /* 0x0000002406277223 */ /* 0x000fe20000010025 */
[--C-:B------:R-:W-:Y:S02]  /*41d0*/  HADD2.F32 R15, -RZ, R103.reuse.H0_H0 ;  /* 0x20000067ff0f7230 */ /* 0x100fe40000004100 */
[----:B------:R-:W-:Y:S02]  /*41e0*/  HADD2.F32 R103, -RZ, R103.H1_H1 ;  /* 0x30000067ff677230 */ /* 0x000fe40000004100 */
[--C-:B------:R-:W-:Y:S02]  /*41f0*/  HADD2.F32 R5, -RZ, R4.reuse.H1_H1 ;  /* 0x30000004ff057230 */ /* 0x100fe40000004100 */
[----:B------:R-:W-:Y:S02]  /*4200*/  HADD2.F32 R6, -RZ, R11.H1_H1 ;  /* 0x3000000bff067230 */ /* 0x000fe40000004100 */
[----:B------:R-:W-:-:S02]  /*4210*/  HADD2.F32 R4, -RZ, R4.H0_H0 ;  /* 0x20000004ff047230 */ /* 0x000fc40000004100 */
[----:B------:R-:W-:Y:S01]  /*4220*/  FMUL.FTZ R37, R5, R15 ;  /* 0x0000000f05257220 */ /* 0x000fe20000410000 */
[----:B------:R-:W-:Y:S02]  /*4230*/  HADD2.F32 R11, -RZ, R11.H0_H0 ;  /* 0x2000000bff0b7230 */ /* 0x000fe40000004100 */
[----:B------:R-:W-:Y:S01]  /*4240*/  FMUL.FTZ R38, R6, R103 ;  /* 0x0000006706267220 */ /* 0x000fe20000410000 */
[----:B------:R-:W-:Y:S02]  /*4250*/  HADD2.F32 R102, -RZ, R102.H1_H1 ;  /* 0x30000066ff667230 */ /* 0x000fe40000004100 */
[C---:B------:R-:W-:Y:S01]  /*4260*/  FMUL.FTZ R36, R4.reuse, R15 ;  /* 0x0000000f04247220 */ /* 0x040fe20000410000 */
[----:B------:R-:W-:Y:S01]  /*4270*/  FFMA.FTZ R37, R4, R7, -R37 ;  /* 0x0000000704257223 */ /* 0x000fe20000010825 */
[----:B------:R-:W-:Y:S02]  /*4280*/  FMUL.FTZ R103, R11, R103 ;  /* 0x000000670b677220 */ /* 0x000fe40000410000 */
[----:B------:R-:W-:Y:S01]  /*4290*/  FFMA.FTZ R36, R5, R7, R36 ;  /* 0x0000000705247223 */ /* 0x000fe20000010024 */
[-C--:B------:R-:W-:Y:S01]  /*42a0*/  FFMA.FTZ R38, R11, R102.reuse, -R38 ;  /* 0x000000660b267223 */ /* 0x080fe20000010826 */
[----:B------:R-:W-:Y:S01]  /*42b0*/  FFMA.FTZ R103, R6, R102, R103 ;  /* 0x0000006606677223 */ /* 0x000fe20000010067 */
[----:B------:R-:W-:-:S02]  /*42c0*/  F2FP.F16.F32.PACK_AB R5, R39, R42 ;  /* 0x0000002a2705723e */ /* 0x000fc400000000ff */
[----:B------:R-:W-:Y:S02]  /*42d0*/  F2FP.F16.F32.PACK_AB R7, R41, R44 ;  /* 0x0000002c2907723e */ /* 0x000fe400000000ff */
[----:B------:R-:W-:Y:S02]  /*42e0*/  F2FP.F16.F32.PACK_AB R4, R36, R37 ;  /* 0x000000252404723e */ /* 0x000fe400000000ff */
[----:B------:R-:W-:-:S07]  /*42f0*/  F2FP.F16.F32.PACK_AB R6, R103, R38 ;  /* 0x000000266706723e */ /* 0x000fce00000000ff */
.L_x_5224:
[----:B------:R-:W-:Y:S05]  /*4300*/  BSYNC B2 ;  /* 0x0000000000027941 */ /* 0x000fea0003800000 */
.L_x_5223:
[----:B----4-:R0:W-:Y:S02]  /*4310*/  ST.E.128 desc[UR42][R12.64], R4 ;  /* 0x000000040c007985 */ /* 0x0101e4000c101d2a */
.L_x_5222:
[----:B------:R-:W-:Y:S05]  /*4320*/  BSYNC B1 ;  /* 0x0000000000017941 */ /* 0x000fea0003800000 */
.L_x_5221:
        /* <DEDUP_REMOVED lines=49> */
.L_x_5226:
[----:B------:R-:W-:Y:S05]  /*4640*/  BSYNC B1 ;  /* 0x0000000000017941 */ /* 0x000fea0003800000 */
.L_x_5225:
[----:B----4-:R0:W-:Y:S01]  /*4650*/  ST.E.128 desc[UR42][R12.64], R4 ;  /* 0x000000040c007985 */ /* 0x0101e2000c101d2a */
[----:B------:R-:W-:Y:S05]  /*4660*/  BRA `(.L_x_5220) ;  /* 0x0000001800247947 */ /* 0x000fea0003800000 */
.L_x_5202:
[----:B------:R-:W-:-:S04]  /*4670*/  IADD3 R12, R202, 0x40, RZ ;  /* 0x00000040ca0c7810 */ /* 0x000fc80007ffe0ff */
        /* <DEDUP_REMOVED lines=39> */
[----:B---3--:R-:W-:Y:S02]  /*48f0*/  IMAD.MOV.U32 R11, RZ, RZ, R6 ;  /* 0x000000ffff0b7224 */ /* 0x008fe400078e0006 */
[----:B------:R-:W-:Y:S02]  /*4900*/  IMAD.MOV.U32 R44, RZ, RZ, R7 ;  /* 0x000000ffff2c7224 */ /* 0x000fe400078e0007 */
[----:B------:R-:W-:Y:S01]  /*4910*/  IMAD.MOV.U32 R45, RZ, RZ, R4 ;  /* 0x000000ffff2d7224 */ /* 0x000fe200078e0004 */
[----:B------:R-:W-:Y:S01]  /*4920*/  PRMT R114, R11, 0x7610, R114 ;  /* 0x000076100b727816 */ /* 0x000fe20000000072 */
[----:B------:R-:W-:-:S03]  /*4930*/  IMAD.MOV.U32 R46, RZ, RZ, R5 ;  /* 0x000000ffff2e7224 */ /* 0x000fc600078e0005 */
[----:B------:R-:W-:Y:S02]  /*4940*/  PRMT R110, R44, 0x5410, R45 ;  /* 0x000054102c6e7816 */ /* 0x000fe4000000002d */
[----:B------:R-:W-:Y:S01]  /*4950*/  PRMT R101, R46, 0x7610, R101 ;  /* 0x000076102e657816 */ /* 0x000fe20000000065 */
[----:B----4-:R-:W-:Y:S01]  /*4960*/  IMAD.MOV.U32 R12, RZ, RZ, R35 ;  /* 0x000000ffff0c7224 */ /* 0x010fe200078e0023 */
[----:B------:R-:W-:Y:S01]  /*4970*/  MOV R11, R34 ;  /* 0x00000022000b7202 */ /* 0x000fe20000000f00 */
[----:B------:R-:W-:Y:S02]  /*4980*/  IMAD.MOV.U32 R13, RZ, RZ, R32 ;  /* 0x000000ffff0d7224 */ /* 0x000fe400078e0020 */
[----:B------:R-:W-:Y:S01]  /*4990*/  IMAD.MOV.U32 R14, RZ, RZ, R33 ;  /* 0x000000ffff0e7224 */ /* 0x000fe200078e0021 */
[----:B------:R-:W-:Y:S02]  /*49a0*/  PRMT R114, R114, 0x5410, R11 ;  /* 0x0000541072727816 */ /* 0x000fe4000000000b */
[----:B------:R-:W-:-:S02]  /*49b0*/  PRMT R112, R12, 0x5410, R13 ;  /* 0x000054100c707816 */ /* 0x000fc4000000000d */
[----:B------:R-:W-:Y:S01]  /*49c0*/  PRMT R113, R14, 0x7610, R113 ;  /* 0x000076100e717816 */ /* 0x000fe20000000071 */
[----:B--2---:R-:W-:Y:S01]  /*49d0*/  IMAD.MOV.U32 R11, RZ, RZ, R38 ;  /* 0x000000ffff0b7224 */ /* 0x004fe200078e0026 */
[----:B------:R-:W-:Y:S01]  /*49e0*/  MOV R14, R37 ;  /* 0x00000025000e7202 */ /* 0x000fe20000000f00 */
[----:B------:R-:W-:Y:S02]  /*49f0*/  IMAD.MOV.U32 R12, RZ, RZ, R39 ;  /* 0x000000ffff0c7224 */ /* 0x000fe400078e0027 */
        /* <DEDUP_REMOVED lines=11> */
[----:B------:R-:W-:Y:S02]  /*4ab0*/  PRMT R105, R105, 0x5410, R13 ;  /* 0x0000541069697816 */ /* 0x000fe4000000000d */
[----:B------:R-:W-:Y:S01]  /*4ac0*/  PRMT R109, R109, 0x5410, R14 ;  /* 0x000054106d6d7816 */ /* 0x000fe2000000000e */
[----:B------:R-:W-:Y:S06]  /*4ad0*/  @!P3 BRA `(.L_x_5227) ;  /* 0x000000000004b947 */ /* 0x000fec0003800000 */
[----:B------:R-:W-:Y:S01]  /*4ae0*/  BPT.TRAP 0x1 ;  /* 0x000000040000795c */ /* 0x000fe20000300000 */
.L_x_5227:
[----:B------:R-:W-:Y:S01]  /*4af0*/  IMAD R87, R18, 0x8, R19 ;  /* 0x0000000812577824 */ /* 0x000fe200078e0213 */
[----:B------:R-:W-:Y:S01]  /*4b00*/  SHF.L.U32 R93, R206, 0x1f, RZ ;  /* 0x0000001fce5d7819 */ /* 0x000fe200000006ff */
[----:B------:R-:W0:Y:S01]  /*4b10*/  LDC R94, c[0x0][0x2f4] ;  /* 0x0000bd00ff5e7b82 */ /* 0x000e220000000800 */
[----:B------:R-:W-:Y:S02]  /*4b20*/  BSSY B1, `(.L_x_5228) ;  /* 0x0000003000017945 */ /* 0x000fe40003800000 */
[----:B------:R-:W1:Y:S02]  /*4b30*/  SYNCS.PHASECHK.TRANS64.TRYWAIT P4, [R87+URZ+0x22890], R93 ;  /* 0x0228905d570075a7 */ /* 0x000e64000808017f */
[----:B-1----:R-:W-:Y:S05]  /*4b40*/  @!P4 BRA `(.L_x_5229) ;  /* 0x000001a400f8c947 */ /* 0x002fea0003800000 */
.L_x_5495:
[----:B------:R-:W-:Y:S05]  /*4b50*/  BSYNC B1 ;  /* 0x0000000000017941 */ /* 0x000fea0003800000 */
.L_x_5228:
[----:B------:R-:W-:Y:S01]  /*4b60*/  UMOV UR4, 0xffffffff ;  /* 0xffffffff00047882 */ /* 0x000fe20000000000 */
[----:B0-----:R-:W-:Y:S02]  /*4b70*/  IMAD.IADD R100, R94, 0x1, -R61 ;  /* 0x000000015e647824 */ /* 0x001fe400078e0a3d */
[----:B------:R-:W-:Y:S05]  /*4b80*/  BRA.DIV UR4, `(.L_x_5230) ;  /* 0x000001a604fc7947 */ /* 0x000fea000b800000 */
[----:B------:R0:W2:Y:S04]  /*4b90*/  SHFL.IDX PT, R99, R97, RZ, 0x1c1f ;  /* 0x001c1fff61637589 */ /* 0x0000a800000e0000 */
[----:B------:R0:W3:Y:S02]  /*4ba0*/  SHFL.IDX PT, R98, R95, RZ, 0x1c1f ;  /* 0x001c1fff5f627589 */ /* 0x0000e400000e0000 */
.L_x_5499:
        /* <DEDUP_REMOVED lines=9> */
[----:B------:R-:W-:-:S03]  /*4c40*/  IMAD R12, R18, 0x1800, R85 ;  /* 0x00001800120c7824 */ /* 0x000fc600078e0255 */
[----:B------:R-:W-:Y:S01]  /*4c50*/  SHF.L.U32 R11, R11, 0x3, RZ ;  /* 0x000000030b0b7819 */ /* 0x000fe200000006ff */
        /* <DEDUP_REMOVED lines=20> */
[-C--:B------:R-:W-:Y:S01]  /*4da0*/  FFMA.FTZ R102, R102, R101.reuse, -R111 ;  /* 0x0000006566667223 */ /* 0x080fe2000001086f */
[----:B------:R-:W-:Y:S01]  /*4db0*/  SHF.R.U64 R4, R4, 0x10, R5 ;  /* 0x0000001004047819 */ /* 0x000fe20000001205 */
[----:B------:R-:W-:Y:S01]  /*4dc0*/  FFMA.FTZ R96, R96, R101, R113 ;  /* 0x0000006560607223 */ /* 0x000fe20000010071 */
[----:B------:R-:W-:Y:S01]  /*4dd0*/  HADD2.F32 R101, -RZ, R45.H1_H1 ;  /* 0x3000002dff657230 */ /* 0x000fe20000004100 */
[----:B------:R-:W-:Y:S01]  /*4de0*/  SHF.R.U64 R34, R34, 0x10, R35 ;  /* 0x0000001022227819 */ /* 0x000fe20000001223 */
[----:B------:R-:W-:Y:S02]  /*4df0*/  HADD2.F32 R45, -RZ, R13.H1_H1 ;  /* 0x3000000dff2d7230 */ /* 0x000fe40000004100 */
[----:B------:R-:W-:Y:S02]  /*4e00*/  HADD2.F32 R5, -RZ, R32.H0_H0 ;  /* 0x20000020ff057230 */ /* 0x000fe40000004100 */
[-C--:B------:R-:W-:Y:S01]  /*4e10*/  FMUL.FTZ R108, R101, R104.reuse ;  /* 0x00000068656c7220 */ /* 0x080fe20000410000 */
[----:B------:R-:W-:-:S03]  /*4e20*/  FMUL.FTZ R104, R45, R104 ;  /* 0x000000682d687220 */ /* 0x000fc60000410000 */
[-C--:B------:R-:W-:Y:S01]  /*4e30*/  FFMA.FTZ R45, R45, R106.reuse, -R108 ;  /* 0x0000006a2d2d7223 */ /* 0x080fe2000001086c */
[----:B------:R-:W-:Y:S02]  /*4e40*/  HADD2.F32 R108, -RZ, R112.H0_H0 ;  /* 0x20000070ff6c7230 */ /* 0x000fe40000004100 */
[----:B------:R-:W-:Y:S01]  /*4e50*/  FFMA.FTZ R13, R101, R106, R104 ;  /* 0x0000006a650d7223 */ /* 0x000fe20000010068 */
[----:B------:R-:W-:Y:S02]  /*4e60*/  IMAD.MOV.U32 R101, RZ, RZ, R47 ;  /* 0x000000ffff657224 */ /* 0x000fe400078e002f */
[----:B------:R-:W-:Y:S01]  /*4e70*/  IMAD.MOV.U32 R47, RZ, RZ, R15 ;  /* 0x000000ffff2f7224 */ /* 0x000fe200078e000f */
[----:B------:R-:W-:Y:S01]  /*4e80*/  F2FP.F16.F32.PACK_AB R45, R45, R102 ;  /* 0x000000662d2d723e */ /* 0x000fe200000000ff */
[----:B------:R-:W-:Y:S01]  /*4e90*/  HADD2.F32 R104, -RZ, R110.H0_H0 ;  /* 0x2000006eff687230 */ /* 0x000fe20000004100 */
[----:B------:R-:W-:Y:S01]  /*4ea0*/  F2FP.F16.F32.PACK_AB R96, R13, R96 ;  /* 0x000000600d60723e */ /* 0x000fe200000000ff */
[----:B------:R-:W-:Y:S01]  /*4eb0*/  HADD2.F32 R33, -RZ, R101.H0_H0 ;  /* 0x20000065ff217230 */ /* 0x000fe20000004100 */
[----:B------:R-:W-:Y:S01]  /*4ec0*/  MOV R13, R45 ;  /* 0x0000002d000d7202 */ /* 0x000fe20000000f00 */
[----:B------:R-:W-:-:S02]  /*4ed0*/  HADD2.F32 R15, -RZ, R47.H0_H0 ;  /* 0x2000002fff0f7230 */ /* 0x000fc40000004100 */
[----:B------:R-:W-:Y:S02]  /*4ee0*/  HADD2.F32 R112, -RZ, R112.H1_H1 ;  /* 0x30000070ff707230 */ /* 0x000fe40000004100 */
[-C--:B------:R-:W-:Y:S01]  /*4ef0*/  FMUL.FTZ R106, R33, R108.reuse ;  /* 0x0000006c216a7220 */ /* 0x080fe20000410000 */
[----:B------:R-:W-:Y:S02]  /*4f00*/  IMAD.MOV.U32 R45, RZ, RZ, R96 ;  /* 0x000000ffff2d7224 */ /* 0x000fe400078e0060 */
[C---:B------:R-:W-:Y:S01]  /*4f10*/  FMUL.FTZ R108, R15.reuse, R108 ;  /* 0x0000006c0f6c7220 */ /* 0x040fe20000410000 */
[-C--:B------:R-:W-:Y:S01]  /*4f20*/  FFMA.FTZ R15, R15, R104.reuse, -R106 ;  /* 0x000000680f0f7223 */ /* 0x080fe2000001086a */
[----:B------:R-:W-:Y:S02]  /*4f30*/  HADD2.F32 R106, -RZ, R101.H1_H1 ;  /* 0x30000065ff6a7230 */ /* 0x000fe40000004100 */
[----:B------:R-:W-:Y:S01]  /*4f40*/  FFMA.FTZ R33, R33, R104, R108 ;  /* 0x0000006821217223 */ /* 0x000fe2000001006c */
[----:B------:R-:W-:Y:S01]  /*4f50*/  SHF.R.U32.HI R104, RZ, 0x10, R35 ;  /* 0x00000010ff687819 */ /* 0x000fe20000011623 */
[----:B------:R-:W-:Y:S01]  /*4f60*/  HADD2.F32 R35, -RZ, R114.H0_H0 ;  /* 0x20000072ff237230 */ /* 0x000fe20000004100 */
[----:B------:R-:W-:-:S02]  /*4f70*/  SHF.R.U32.HI R108, RZ, 0x10, R7 ;  /* 0x00000010ff6c7819 */ /* 0x000fc40000011607 */
[----:B------:R-:W-:Y:S01]  /*4f80*/  SHF.R.U64 R7, R6, 0x10, R7 ;  /* 0x0000001006077819 */ /* 0x000fe20000001207 */
[----:B------:R-:W-:Y:S02]  /*4f90*/  HADD2.F32 R101, -RZ, R104.H0_H0 ;  /* 0x20000068ff657230 */ /* 0x000fe40000004100 */
[----:B------:R-:W-:Y:S02]  /*4fa0*/  HADD2.F32 R104, -RZ, R47.H1_H1 ;  /* 0x3000002fff687230 */ /* 0x000fe40000004100 */
[----:B------:R-:W-:Y:S02]  /*4fb0*/  HADD2.F32 R47, -RZ, R108.H0_H0 ;  /* 0x2000006cff2f7230 */ /* 0x000fe40000004100 */
[-C--:B------:R-:W-:Y:S01]  /*4fc0*/  FMUL.FTZ R111, R106, R101.reuse ;  /* 0x000000656a6f7220 */ /* 0x080fe20000410000 */
[----:B------:R-:W-:Y:S02]  /*4fd0*/  HADD2.F32 R108, -RZ, R110.H1_H1 ;  /* 0x3000006eff6c7230 */ /* 0x000fe40000004100 */
[----:B------:R-:W-:Y:S01]  /*4fe0*/  FMUL.FTZ R101, R104, R101 ;  /* 0x0000006568657220 */ /* 0x000fe20000410000 */
[----:B------:R-:W-:-:S02]  /*4ff0*/  HADD2.F32 R7, -RZ, R7.H0_H0 ;  /* 0x20000007ff077230 */ /* 0x000fc40000004100 */
[-C--:B------:R-:W-:Y:S01]  /*5000*/  FFMA.FTZ R104, R104, R47.reuse, -R111 ;  /* 0x0000002f68687223 */ /* 0x080fe2000001086f */
[----:B------:R-:W-:Y:S01]  /*5010*/  FFMA.FTZ R106, R106, R47, R101 ;  /* 0x0000002f6a6a7223 */ /* 0x000fe20000010065 */
[----:B------:R-:W-:Y:S02]  /*5020*/  HADD2.F32 R47, -RZ, R44.H0_H0 ;  /* 0x2000002cff2f7230 */ /* 0x000fe40000004100 */
[----:B------:R-:W-:Y:S01]  /*5030*/  HADD2.F32 R101, -RZ, R12.H0_H0 ;  /* 0x2000000cff657230 */ /* 0x000fe20000004100 */
[----:B------:R-:W-:Y:S01]  /*5040*/  F2FP.F16.F32.PACK_AB R15, R104, R15 ;  /* 0x0000000f680f723e */ /* 0x000fe200000000ff */
[----:B------:R-:W-:Y:S02]  /*5050*/  HADD2.F32 R44, -RZ, R44.H1_H1 ;  /* 0x3000002cff2c7230 */ /* 0x000fe40000004100 */
[-C--:B------:R-:W-:Y:S01]  /*5060*/  FMUL.FTZ R110, R47, R112.reuse ;  /* 0x000000702f6e7220 */ /* 0x080fe20000410000 */
[----:B------:R-:W-:Y:S02]  /*5070*/  HADD2.F32 R12, -RZ, R12.H1_H1 ;  /* 0x3000000cff0c7230 */ /* 0x000fe40000004100 */
[C---:B------:R-:W-:Y:S01]  /*5080*/  FMUL.FTZ R112, R101.reuse, R112 ;  /* 0x0000007065707220 */ /* 0x040fe20000410000 */
[----:B------:R-:W-:Y:S01]  /*5090*/  F2FP.F16.F32.PACK_AB R33, R106, R33 ;  /* 0x000000216a21723e */ /* 0x000fe200000000ff */
[-C--:B------:R-:W-:Y:S01]  /*50a0*/  FFMA.FTZ R110, R101, R108.reuse, -R110 ;  /* 0x0000006c656e7223 */ /* 0x080fe2000001086e */
[----:B------:R-:W-:Y:S01]  /*50b0*/  FMUL.FTZ R101, R44, R5 ;  /* 0x000000052c657220 */ /* 0x000fe20000410000 */
[----:B------:R-:W-:Y:S01]  /*50c0*/  FFMA.FTZ R112, R47, R108, R112 ;  /* 0x0000006c2f707223 */ /* 0x000fe20000010070 */
[----:B------:R-:W-:-:S02]  /*50d0*/  HADD2.F32 R47, -RZ, R4.H0_H0 ;  /* 0x20000004ff2f7230 */ /* 0x000fc40000004100 */
[C---:B------:R-:W-:Y:S01]  /*50e0*/  FMUL.FTZ R111, R12.reuse, R5 ;  /* 0x000000050c6f7220 */ /* 0x040fe20000410000 */
[--C-:B------:R-:W-:Y:S02]  /*50f0*/  HADD2.F32 R4, -RZ, R14.reuse.H0_H0 ;  /* 0x2000000eff047230 */ /* 0x100fe40000004100 */
[----:B------:R-:W-:Y:S02]  /*5100*/  HADD2.F32 R14, -RZ, R14.H1_H1 ;  /* 0x3000000eff0e7230 */ /* 0x000fe40000004100 */
[-C--:B------:R-:W-:Y:S01]  /*5110*/  FFMA.FTZ R5, R12, R47.reuse, -R101 ;  /* 0x0000002f0c057223 */ /* 0x080fe20000010865 */
[----:B------:R-:W-:Y:S02]  /*5120*/  HADD2.F32 R101, -RZ, R114.H1_H1 ;  /* 0x30000072ff657230 */ /* 0x000fe40000004100 */
[----:B------:R-:W-:Y:S01]  /*5130*/  FFMA.FTZ R47, R44, R47, R111 ;  /* 0x0000002f2c2f7223 */ /* 0x000fe2000001006f */
[--C-:B------:R-:W-:Y:S02]  /*5140*/  HADD2.F32 R12, -RZ, R46.reuse.H0_H0 ;  /* 0x2000002eff0c7230 */ /* 0x100fe40000004100 */
[----:B------:R-:W-:Y:S01]  /*5150*/  HADD2.F32 R46, -RZ, R46.H1_H1 ;  /* 0x3000002eff2e7230 */ /* 0x000fe20000004100 */
[----:B------:R-:W-:-:S02]  /*5160*/  F2FP.F16.F32.PACK_AB R44, R5, R110 ;  /* 0x0000006e052c723e */ /* 0x000fc400000000ff */
[-C--:B------:R-:W-:Y:S01]  /*5170*/  FMUL.FTZ R111, R12, R101.reuse ;  /* 0x000000650c6f7220 */ /* 0x080fe20000410000 */
[C---:B------:R-:W-:Y:S01]  /*5180*/  FMUL.FTZ R101, R4.reuse, R101 ;  /* 0x0000006504657220 */ /* 0x040fe20000410000 */
[----:B------:R-:W-:Y:S02]  /*5190*/  F2FP.F16.F32.PACK_AB R47, R47, R112 ;  /* 0x000000702f2f723e */ /* 0x000fe400000000ff */
[-C--:B------:R-:W-:Y:S01]  /*51a0*/  FFMA.FTZ R4, R4, R35.reuse, -R111 ;  /* 0x0000002304047223 */ /* 0x080fe2000001086f */
[----:B------:R-:W-:Y:S01]  /*51b0*/  FFMA.FTZ R12, R12, R35, R101 ;  /* 0x000000230c0c7223 */ /* 0x000fe20000010065 */
[----:B------:R-:W-:-:S05]  /*51c0*/  HADD2.F32 R35, -RZ, R34.H0_H0 ;  /* 0x20000022ff237230 */ /* 0x000fca0000004100 */
[-C--:B------:R-:W-:Y:S01]  /*51d0*/  FMUL.FTZ R101, R46, R35.reuse ;  /* 0x000000232e657220 */ /* 0x080fe20000410000 */
[----:B------:R-:W-:-:S03]  /*51e0*/  FMUL.FTZ R35, R14, R35 ;  /* 0x000000230e237220 */ /* 0x000fc60000410000 */
[-C--:B------:R-:W-:Y:S01]  /*51f0*/  FFMA.FTZ R101, R14, R7.reuse, -R101 ;  /* 0x000000070e657223 */ /* 0x080fe20000010865 */
[----:B------:R-:W-:-:S04]  /*5200*/  FFMA.FTZ R35, R46, R7, R35 ;  /* 0x000000072e237223 */ /* 0x000fc80000010023 */
[----:B------:R-:W-:Y:S02]  /*5210*/  F2FP.F16.F32.PACK_AB R14, R101, R4 ;  /* 0x00000004650e723e */ /* 0x000fe400000000ff */
[----:B------:R-:W-:Y:S01]  /*5220*/  F2FP.F16.F32.PACK_AB R46, R35, R12 ;  /* 0x0000000c232e723e */ /* 0x000fe200000000ff */
[----:B------:R-:W-:Y:S02]  /*5230*/  IMAD.MOV.U32 R12, RZ, RZ, R44 ;  /* 0x000000ffff0c7224 */ /* 0x000fe400078e002c */
[----:B------:R-:W-:Y:S02]  /*5240*/  IMAD.MOV.U32 R44, RZ, RZ, R47 ;  /* 0x000000ffff2c7224 */ /* 0x000fe400078e002f */
[----:B------:R-:W-:-:S07]  /*5250*/  IMAD.MOV.U32 R47, RZ, RZ, R33 ;  /* 0x000000ffff2f7224 */ /* 0x000fce00078e0021 */
.L_x_5234:
[----:B------:R-:W-:Y:S05]  /*5260*/  BSYNC B2 ;  /* 0x0000000000027941 */ /* 0x000fea0003800000 */
.L_x_5233:
        /* <DEDUP_REMOVED lines=8> */
.L_x_5232:
[----:B------:R-:W-:Y:S05]  /*52f0*/  BSYNC B1 ;  /* 0x0000000000017941 */ /* 0x000fea0003800000 */
.L_x_5231:
[----:B------:R-:W-:-:S03]  /*5300*/  UMOV UR4, 0xffffffff ;  /* 0xffffffff00047882 */ /* 0x000fc60000000000 */
[----:B------:R-:W-:Y:S05]  /*5310*/  BRA.DIV UR4, `(.L_x_5235) ;  /* 0x000001a204647947 */ /* 0x000fea000b800000 */
[----:B0-----:R-:W0:Y:S04]  /*5320*/  SHFL.IDX PT, R97, R97, 0x1, 0x1c1f ;  /* 0x003c1f0061617f89 */ /* 0x001e2800000e0000 */
[----:B------:R0:W0:Y:S02]  /*5330*/  SHFL.IDX PT, R96, R95, 0x1, 0x1c1f ;  /* 0x003c1f005f607f89 */ /* 0x00002400000e0000 */
.L_x_5503:
[----:B----4-:R-:W-:-:S05]  /*5340*/  VIADD R4, R202, 0x40 ;  /* 0x00000040ca047836 */ /* 0x010fca0000000000 */
[----:B------:R-:W-:-:S13]  /*5350*/  ISETP.GE.OR P4, PT, R4, R92, P1 ;  /* 0x0000005c0400720c */ /* 0x000fda0000f86670 */
[----:B------:R-:W-:Y:S05]  /*5360*/  @P4 BRA `(.L_x_5220) ;  /* 0x0000000800e44947 */ /* 0x000fea0003800000 */
[----:B------:R-:W4:Y:S01]  /*5370*/  LDL R6, [R1+0x3c] ;  /* 0x00003c0001067983 */ /* 0x000f220000100800 */
[----:B------:R-:W-:Y:S01]  /*5380*/  SEL R100, R61, R100, !P0 ;  /* 0x000000643d647207 */ /* 0x000fe20004000000 */
[C---:B------:R-:W-:Y:S01]  /*5390*/  VIADD R4, R202.reuse, 0x40 ;  /* 0x00000040ca047836 */ /* 0x040fe20000000000 */
[----:B------:R-:W-:Y:S01]  /*53a0*/  IADD3 R7, R202, 0x40, RZ ;  /* 0x00000040ca077810 */ /* 0x000fe20007ffe0ff */
[----:B------:R-:W-:Y:S01]  /*53b0*/  BSSY B1, `(.L_x_5236) ;  /* 0x0000069000017945 */ /* 0x000fe20003800000 */
[----:B------:R-:W-:Y:S01]  /*53c0*/  SHF.R.S32.HI R5, RZ, 0x1f, R100 ;  /* 0x0000001fff057819 */ /* 0x000fe20000011464 */
[----:B------:R-:W-:Y:S01]  /*53d0*/  IMAD.SHL.U32 R4, R4, 0x40, RZ ;  /* 0x0000004004047824 */ /* 0x000fe200078e00ff */
[----:B0-----:R-:W-:Y:S01]  /*53e0*/  LEA R32, P4, R70, R96, 0x1 ;  /* 0x0000006046207211 */ /* 0x001fe200078808ff */
[----:B------:R-:W-:Y:S01]  /*53f0*/  IMAD.SHL.U32 R7, R7, 0x40, RZ ;  /* 0x0000004007077824 */ /* 0x000fe200078e00ff */
[----:B------:R-:W-:Y:S02]  /*5400*/  LEA.HI R100, R5, R100, RZ, 0x4 ;  /* 0x0000006405647211 */ /* 0x000fe400078f20ff */
[----:B------:R-:W-:-:S02]  /*5410*/  LOP3.LUT R4, R4, 0x1c0, RZ, 0xc0, !PT ;  /* 0x000001c004047812 */ /* 0x000fc400078ec0ff */
[----:B------:R-:W-:Y:S02]  /*5420*/  LEA.HI.SX32 R11, R100, R69, 0x1c ;  /* 0x00000045640b7211 */ /* 0x000fe400078fe2ff */
[----:B------:R-:W-:Y:S02]  /*5430*/  LOP3.LUT R7, R7, 0x1c0, RZ, 0xc0, !PT ;  /* 0x000001c007077812 */ /* 0x000fe400078ec0ff */
[----:B------:R-:W-:Y:S01]  /*5440*/  LEA.HI.X R33, R70, R97, R72, 0x1, P4 ;  /* 0x0000006146217211 */ /* 0x000fe200020f0c48 */
[----:B------:R-:W-:Y:S01]  /*5450*/  IMAD.SHL.U32 R11, R11, 0x8, RZ ;  /* 0x000000080b0b7824 */ /* 0x000fe200078e00ff */
[----:B------:R-:W-:-:S04]  /*5460*/  SHF.R.U32.HI R7, RZ, 0x3, R7 ;  /* 0x00000003ff077819 */ /* 0x000fc80000011607 */
[----:B------:R-:W-:-:S04]  /*5470*/  LOP3.LUT R4, R4, 0x38, R11, 0xf8, !PT ;  /* 0x0000003804047812 */ /* 0x000fc800078ef80b */
[----:B------:R-:W-:-:S05]  /*5480*/  LOP3.LUT R4, R4, R7, RZ, 0x3c, !PT ;  /* 0x0000000704047212 */ /* 0x000fca00078e3cff */
[----:B----4-:R-:W-:Y:S02]  /*5490*/  IMAD.IADD R5, R6, 0x1, R4 ;  /* 0x0000000106057824 */ /* 0x010fe400078e0204 */
[C---:B------:R-:W-:Y:S02]  /*54a0*/  IMAD R4, R18.reuse, 0x1800, R74 ;  /* 0x0000180012047824 */ /* 0x040fe400078e024a */
[----:B------:R-:W-:Y:S02]  /*54b0*/  IMAD R6, R18, 0x1800, R5 ;  /* 0x0000180012067824 */ /* 0x000fe400078e0205 */
[----:B------:R-:W-:-:S03]  /*54c0*/  IMAD R4, R4, 0x2, R19 ;  /* 0x0000000204047824 */ /* 0x000fc600078e0213 */
[----:B------:R-:W-:-:S03]  /*54d0*/  LEA R12, R6, R19, 0x1 ;  /* 0x00000013060c7211 */ /* 0x000fc600078e08ff */
[----:B------:R-:W0:Y:S04]  /*54e0*/  LDS.128 R4, [R4+0x1c400] ;  /* 0x01c4000004047984 */ /* 0x000e280000000c00 */
[----:B------:R-:W4:Y:S01]  /*54f0*/  LDS.128 R12, [R12+0x1c400] ;  /* 0x01c400000c0c7984 */ /* 0x000f220000000c00 */
[----:B------:R-:W-:Y:S05]  /*5500*/  @P2 BRA `(.L_x_5237) ;  /* 0x00000004004c2947 */ /* 0x000fea0003800000 */
[----:B------:R-:W-:Y:S01]  /*5510*/  SHF.R.U64 R34, R36, 0x10, R37 ;  /* 0x0000001024227819 */ /* 0x000fe20000001225 */
[--C-:B---3--:R-:W-:Y:S01]  /*5520*/  HADD2.F32 R98, -RZ, R109.reuse.H1_H1 ;  /* 0x3000006dff627230 */ /* 0x108fe20000004100 */
[--C-:B------:R-:W-:Y:S01]  /*5530*/  SHF.R.U64 R36, R38, 0x10, R39.reuse ;  /* 0x0000001026247819 */ /* 0x100fe20000001227 */
[----:B------:R-:W-:Y:S01]  /*5540*/  HADD2.F32 R46, -RZ, R109.H0_H0 ;  /* 0x2000006dff2e7230 */ /* 0x000fe20000004100 */
[----:B------:R-:W-:Y:S01]  /*5550*/  SHF.R.U32.HI R38, RZ, 0x10, R39 ;  /* 0x00000010ff267819 */ /* 0x000fe20000011627 */
[----:B----4-:R-:W-:Y:S01]  /*5560*/  IMAD.MOV.U32 R39, RZ, RZ, R13 ;  /* 0x000000ffff277224 */ /* 0x010fe200078e000d */
[----:B------:R-:W-:Y:S01]  /*5570*/  SHF.R.U64 R35, R40, 0x10, R41 ;  /* 0x0000001028237819 */ /* 0x000fe20000001229 */
[----:B0-----:R-:W-:Y:S01]  /*5580*/  IMAD.MOV.U32 R13, RZ, RZ, R7 ;  /* 0x000000ffff0d7224 */ /* 0x001fe200078e0007 */
[----:B------:R-:W-:Y:S01]  /*5590*/  SHF.R.U32.HI R40, RZ, 0x10, R41 ;  /* 0x00000010ff287819 */ /* 0x000fe20000011629 */
[----:B------:R-:W-:Y:S01]  /*55a0*/  HADD2.F32 R7, -RZ, R5.H0_H0 ;  /* 0x20000005ff077230 */ /* 0x000fe20000004100 */
        /* <DEDUP_REMOVED lines=11> */
[-C--:B------:R-:W-:Y:S01]  /*5660*/  FFMA.FTZ R5, R7, R46.reuse, -R100 ;  /* 0x0000002e07057223 */ /* 0x080fe20000010864 */
[C---:B------:R-:W-:Y:S01]  /*5670*/  FMUL.FTZ R102, R40.reuse, R43 ;  /* 0x0000002b28667220 */ /* 0x040fe20000410000 */
[----:B------:R-:W-:Y:S01]  /*5680*/  FFMA.FTZ R7, R41, R46, R98 ;  /* 0x0000002e29077223 */ /* 0x000fe20000010062 */
[----:B------:R-:W-:Y:S01]  /*5690*/  FFMA.FTZ R40, R40, R44, -R45 ;  /* 0x0000002c28287223 */ /* 0x000fe2000001082d */
[----:B------:R-:W-:-:S02]  /*56a0*/  HADD2.F32 R98, -RZ, R107.H1_H1 ;  /* 0x3000006bff627230 */ /* 0x000fc40000004100 */
[----:B------:R-:W-:Y:S01]  /*56b0*/  FFMA.FTZ R44, R39, R44, R102 ;  /* 0x0000002c272c7223 */ /* 0x000fe20000010066 */
[--C-:B------:R-:W-:Y:S02]  /*56c0*/  HADD2.F32 R41, -RZ, R15.reuse.H0_H0 ;  /* 0x2000000fff297230 */ /* 0x100fe40000004100 */
[----:B------:R-:W-:Y:S01]  /*56d0*/  HADD2.F32 R43, -RZ, R15.H1_H1 ;  /* 0x3000000fff2b7230 */ /* 0x000fe20000004100 */
[----:B------:R-:W-:Y:S01]  /*56e0*/  F2FP.F16.F32.PACK_AB R5, R40, R5 ;  /* 0x000000052805723e */ /* 0x000fe200000000ff */
[----:B------:R-:W-:Y:S02]  /*56f0*/  HADD2.F32 R100, -RZ, R42.H0_H0 ;  /* 0x2000002aff647230 */ /* 0x000fe40000004100 */
[--C-:B------:R-:W-:Y:S02]  /*5700*/  HADD2.F32 R39, -RZ, R13.reuse.H1_H1 ;  /* 0x3000000dff277230 */ /* 0x100fe40000004100 */
[----:B------:R-:W-:Y:S02]  /*5710*/  HADD2.F32 R15, -RZ, R13.H0_H0 ;  /* 0x2000000dff0f7230 */ /* 0x000fe40000004100 */
[----:B------:R-:W-:Y:S01]  /*5720*/  FMUL.FTZ R102, R43, R100 ;  /* 0x000000642b667220 */ /* 0x000fe20000410000 */
[----:B------:R-:W-:-:S02]  /*5730*/  HADD2.F32 R46, -RZ, R107.H0_H0 ;  /* 0x2000006bff2e7230 */ /* 0x000fc40000004100 */
        /* <DEDUP_REMOVED lines=10> */
[--C-:B------:R-:W-:Y:S01]  /*57e0*/  HADD2.F32 R98, -RZ, R105.reuse.H1_H1 ;  /* 0x30000069ff627230 */ /* 0x100fe20000004100 */
        /* <DEDUP_REMOVED lines=13> */
[-C--:B------:R-:W-:Y:S01]  /*58c0*/  FFMA.FTZ R4, R35, R46.reuse, -R4 ;  /* 0x0000002e23047223 */ /* 0x080fe20000010804 */
[----:B------:R-:W-:Y:S01]  /*58d0*/  FFMA.FTZ R12, R41, R46, R12 ;  /* 0x0000002e290c7223 */ /* 0x000fe2000001000c */
[-C--:B------:R-:W-:Y:S01]  /*58e0*/  FFMA.FTZ R45, R39, R34.reuse, -R98 ;  /* 0x00000022272d7223 */ /* 0x080fe20000010862 */
[----:B------:R-:W-:Y:S01]  /*58f0*/  FFMA.FTZ R43, R43, R34, R100 ;  /* 0x000000222b2b7223 */ /* 0x000fe20000010064 */
[----:B------:R-:W-:Y:S02]  /*5900*/  HADD2.F32 R35, -RZ, R14.H0_H0 ;  /* 0x2000000eff237230 */ /* 0x000fe40000004100 */
[----:B------:R-:W-:Y:S01]  /*5910*/  HADD2.F32 R39, -RZ, R103.H0_H0 ;  /* 0x20000067ff277230 */ /* 0x000fe20000004100 */
[----:B------:R-:W-:Y:S01]  /*5920*/  F2FP.F16.F32.PACK_AB R4, R45, R4 ;  /* 0x000000042d04723e */ /* 0x000fe200000000ff */
[----:B------:R-:W-:Y:S01]  /*5930*/  HADD2.F32 R41, -RZ, R37.H0_H0 ;  /* 0x20000025ff297230 */ /* 0x000fe20000004100 */
[----:B------:R-:W-:Y:S01]  /*5940*/  F2FP.F16.F32.PACK_AB R12, R43, R12 ;  /* 0x0000000c2b0c723e */ /* 0x000fe200000000ff */
[----:B------:R-:W-:-:S02]  /*5950*/  HADD2.F32 R34, -RZ, R6.H0_H0 ;  /* 0x20000006ff227230 */ /* 0x000fc40000004100 */
[----:B------:R-:W-:Y:S02]  /*5960*/  HADD2.F32 R14, -RZ, R14.H1_H1 ;  /* 0x3000000eff0e7230 */ /* 0x000fe40000004100 */
[----:B------:R-:W-:Y:S02]  /*5970*/  HADD2.F32 R103, -RZ, R103.H1_H1 ;  /* 0x30000067ff677230 */ /* 0x000fe40000004100 */
[----:B------:R-:W-:Y:S02]  /*5980*/  HADD2.F32 R6, -RZ, R6.H1_H1 ;  /* 0x30000006ff067230 */ /* 0x000fe40000004100 */
[----:B------:R-:W-:Y:S01]  /*5990*/  FMUL.FTZ R95, R14, R41 ;  /* 0x000000290e5f7220 */ /* 0x000fe20000410000 */
[----:B------:R-:W-:Y:S02]  /*59a0*/  HADD2.F32 R37, -RZ, R36.H0_H0 ;  /* 0x20000024ff257230 */ /* 0x000fe40000004100 */
[-C--:B------:R-:W-:Y:S01]  /*59b0*/  FMUL.FTZ R47, R35, R103.reuse ;  /* 0x00000067232f7220 */ /* 0x080fe20000410000 */
[----:B------:R-:W-:Y:S01]  /*59c0*/  FMUL.FTZ R36, R34, R103 ;  /* 0x0000006722247220 */ /* 0x000fe20000410000 */
[----:B------:R-:W-:-:S02]  /*59d0*/  FMUL.FTZ R41, R6, R41 ;  /* 0x0000002906297220 */ /* 0x000fc40000410000 */
[-C--:B------:R-:W-:Y:S01]  /*59e0*/  FFMA.FTZ R47, R34, R39.reuse, -R47 ;  /* 0x00000027222f7223 */ /* 0x080fe2000001082f */
[----:B------:R-:W-:Y:S01]  /*59f0*/  FFMA.FTZ R36, R35, R39, R36 ;  /* 0x0000002723247223 */ /* 0x000fe20000010024 */
[-C--:B------:R-:W-:Y:S01]  /*5a00*/  FFMA.FTZ R6, R6, R37.reuse, -R95 ;  /* 0x0000002506067223 */ /* 0x080fe2000001085f */
[----:B------:R-:W-:-:S04]  /*5a10*/  FFMA.FTZ R41, R14, R37, R41 ;  /* 0x000000250e297223 */ /* 0x000fc80000010029 */
[----:B------:R-:W-:Y:S02]  /*5a20*/  F2FP.F16.F32.PACK_AB R6, R6, R47 ;  /* 0x0000002f0606723e */ /* 0x000fe400000000ff */
[----:B------:R-:W-:-:S07]  /*5a30*/  F2FP.F16.F32.PACK_AB R14, R41, R36 ;  /* 0x00000024290e723e */ /* 0x000fce00000000ff */
.L_x_5237:
[----:B------:R-:W-:Y:S05]  /*5a40*/  BSYNC B1 ;  /* 0x0000000000017941 */ /* 0x000fea0003800000 */
.L_x_5236:
        /* <DEDUP_REMOVED lines=8> */
.L_x_5201:
[----:B------:R-:W-:-:S06]  /*5ad0*/  UISETP.NE.AND UP0, UPT, UR44, 0x3, UPT ;  /* 0x000000032c00788c */ /* 0x000fcc000bf05270 */
[----:B------:R-:W-:-:S13]  /*5ae0*/  PLOP3.LUT P3, PT, PT, PT, UP0, 0x80, 0x0 ;  /* 0x000000000000781c */ /* 0x000fda0003f6f008 */
[----:B------:R-:W-:Y:S05]  /*5af0*/  @!P3 BRA `(.L_x_5238) ;  /* 0x000000000004b947 */ /* 0x000fea0003800000 */
[----:B------:R-:W-:Y:S01]  /*5b00*/  BPT.TRAP 0x1 ;  /* 0x000000040000795c */ /* 0x000fe20000300000 */
.L_x_5238:
[----:B------:R-:W-:Y:S01]  /*5b10*/  IMAD R87, R18, 0x8, R19 ;  /* 0x0000000812577824 */ /* 0x000fe200078e0213 */
[----:B------:R-:W-:Y:S01]  /*5b20*/  SHF.L.U32 R93, R206, 0x1f, RZ ;  /* 0x0000001fce5d7819 */ /* 0x000fe200000006ff */
[----:B------:R-:W-:Y:S01]  /*5b30*/  BSSY B1, `(.L_x_5239) ;  /* 0x0000004000017945 */ /* 0x000fe20003800000 */
[----:B------:R-:W-:Y:S02]  /*5b40*/  SHF.R.S32.HI R90, RZ, 0x1f, R89 ;  /* 0x0000001fff5a7819 */ /* 0x000fe40000011459 */
[----:B------:R-:W0:Y:S02]  /*5b50*/  SYNCS.PHASECHK.TRANS64.TRYWAIT P2, [R87+URZ+0x22890], R93 ;  /* 0x0228905d570075a7 */ /* 0x000e24000804017f */
[----:B0-----:R-:W-:Y:S05]  /*5b60*/  @!P2 BRA `(.L_x_5240) ;  /* 0x00000198009ca947 */ /* 0x001fea0003800000 */
.L_x_5504:
[----:B------:R-:W-:Y:S05]  /*5b70*/  BSYNC B1 ;  /* 0x0000000000017941 */ /* 0x000fea0003800000 */
.L_x_5239:
        /* <DEDUP_REMOVED lines=8> */
[----:B------:R-:W-:Y:S01]  /*5c00*/  IMAD R11, R91, UR4, RZ ;  /* 0x000000045b0b7c24 */ /* 0x000fe2000f8e02ff */
[----:B------:R-:W-:Y:S02]  /*5c10*/  IADD3 R5, R5, R7, RZ ;  /* 0x0000000705057210 */ /* 0x000fe40007ffe0ff */
        /* <DEDUP_REMOVED lines=15> */
.L_x_5508:
        /* <DEDUP_REMOVED lines=13> */
.L_x_5243:
[----:B------:R-:W-:Y:S05]  /*5de0*/  BSYNC B1 ;  /* 0x0000000000017941 */ /* 0x000fea0003800000 */
.L_x_5242:
[----:B------:R-:W-:-:S03]  /*5df0*/  UMOV UR4, 0xffffffff ;  /* 0xffffffff00047882 */ /* 0x000fc60000000000 */
[----:B------:R-:W-:Y:S05]  /*5e00*/  BRA.DIV UR4, `(.L_x_5244) ;  /* 0x0000019a04547947 */ /* 0x000fea000b800000 */
[----:B--2-4-:R2:W4:Y:S04]  /*5e10*/  SHFL.IDX PT, R5, R33, 0x1, 0x1c1f ;  /* 0x003c1f0021057f89 */ /* 0x01452800000e0000 */
[----:B---3--:R2:W3:Y:S02]  /*5e20*/  SHFL.IDX PT, R7, R32, 0x1, 0x1c1f ;  /* 0x003c1f0020077f89 */ /* 0x0084e400000e0000 */
.L_x_5512:
        /* <DEDUP_REMOVED lines=13> */
.L_x_5220:
[----:B------:R-:W-:Y:S05]  /*5f00*/  BSYNC B0 ;  /* 0x0000000000007941 */ /* 0x000fea0003800000 */
.L_x_5200:
        /* <DEDUP_REMOVED lines=17> */
.L_x_5246:
[----:B------:R-:W-:Y:S05]  /*6020*/  BSYNC B0 ;  /* 0x0000000000007941 */ /* 0x000fea0003800000 */
.L_x_5245:
[----:B------:R-:W3:Y:S01]  /*6030*/  SYNCS.PHASECHK.TRANS64.TRYWAIT P3, [R87+URZ+0x228b0], R93 ;  /* 0x0228b05d570075a7 */ /* 0x000ee2000806017f */
[----:B------:R-:W-:Y:S04]  /*6040*/  BSSY B0, `(.L_x_5247) ;  /* 0x0000002000007945 */ /* 0x000fe80003800000 */
[----:B---3--:R-:W-:Y:S05]  /*6050*/  @!P3 BRA `(.L_x_5248) ;  /* 0x00000198000cb947 */ /* 0x008fea0003800000 */
.L_x_5513:
[----:B------:R-:W-:Y:S05]  /*6060*/  BSYNC B0 ;  /* 0x0000000000007941 */ /* 0x000fea0003800000 */
.L_x_5247:
        /* <DEDUP_REMOVED lines=21> */
[----:B------:R-:W-:-:S03]  /*61c0*/  IMAD.WIDE.U32 R4, R203, UR4, R4 ;  /* 0x00000004cb047c25 */ /* 0x000fc6000f8e0004 */
[----:B------:R-:W-:Y:S01]  /*61d0*/  IADD3 R11, R75, R34, RZ ;  /* 0x000000224b0b7210 */ /* 0x000fe20007ffe0ff */
        /* <DEDUP_REMOVED lines=50> */
.L_x_5250:
[----:B------:R-:W-:Y:S05]  /*6500*/  BSYNC B0 ;  /* 0x0000000000007941 */ /* 0x000fea0003800000 */
.L_x_5249:
        /* <DEDUP_REMOVED lines=46> */
.L_x_5252:
[----:B------:R-:W-:Y:S05]  /*67f0*/  BSYNC B0 ;  /* 0x0000000000007941 */ /* 0x000fea0003800000 */
.L_x_5251:
        /* <DEDUP_REMOVED lines=23> */
.L_x_5195:
[----:B------:R-:W3:Y:S01]  /*6970*/  LDL R5, [R1+0x4] ;  /* 0x0000040001057983 */ /* 0x000ee20000100800 */
[----:B------:R-:W0:Y:S01]  /*6980*/  LDC R0, c[0x0][0x448] ;  /* 0x00011200ff007b82 */ /* 0x000e220000000800 */
[----:B------:R-:W-:Y:S02]  /*6990*/  MOV R176, RZ ;  /* 0x000000ff00b07202 */ /* 0x000fe40000000f00 */
[----:B0-----:R-:W-:-:S13]  /*69a0*/  ISETP.NE.AND P1, PT, R0, 0x1, PT ;  /* 0x000000010000780c */ /* 0x001fda0003f25270 */
[----:B------:R-:W0:Y:S08]  /*69b0*/  @P1 LDC R3, c[0x0][0x44c] ;  /* 0x00011300ff031b82 */ /* 0x000e300000000800 */
[----:B------:R-:W4:Y:S01]  /*69c0*/  @P1 LDC R4, c[0x0][0x450] ;  /* 0x00011400ff041b82 */ /* 0x000f220000000800 */
[----:B---3--:R-:W-:-:S04]  /*69d0*/  VIADD R0, R5, 0x7f ;  /* 0x0000007f05007836 */ /* 0x008fc80000000000 */
[----:B0-----:R-:W-:-:S05]  /*69e0*/  @P1 IMAD.HI.U32 R3, R0, R3, RZ ;  /* 0x0000000300031227 */ /* 0x001fca00078e00ff */
[----:B----4-:R-:W-:-:S05]  /*69f0*/  @P1 SHF.R.U32.HI R0, RZ, R4, R3 ;  /* 0x00000004ff001219 */ /* 0x010fca0000011603 */
[----:B------:R-:W-:-:S04]  /*6a00*/  IMAD.IADD R0, R31, 0x1, R0 ;  /* 0x000000011f007824 */ /* 0x000fc800078e0200 */
[----:B------:R-:W-:-:S05]  /*6a10*/  IMAD.HI R0, R0, 0x2aaaaaab, RZ ;  /* 0x2aaaaaab00007827 */ /* 0x000fca00078e02ff */
[----:B------:R-:W-:-:S04]  /*6a20*/  SHF.R.U32.HI R3, RZ, 0x1f, R0 ;  /* 0x0000001fff037819 */ /* 0x000fc80000011600 */
[----:B------:R-:W-:-:S04]  /*6a30*/  LEA.HI.SX32 R3, R0, R3, 0x1c ;  /* 0x0000000300037211 */ /* 0x000fc800078fe2ff */
[----:B------:R-:W-:-:S04]  /*6a40*/  VIMNMX R9, R30, R3, PT ;  /* 0x000000031e097248 */ /* 0x000fc80003fe0100 */
[----:B------:R-:W-:Y:S01]  /*6a50*/  ISETP.GE.AND P1, PT, R9, 0x1, PT ;  /* 0x000000010900780c */ /* 0x000fe20003f26270 */
[----:B------:R-:W-:-:S12]  /*6a60*/  @P0 BRA `(.L_x_5254) ;  /* 0x00000000000c0947 */ /* 0x000fd80003800000 */
[----:B------:R-:W0:Y:S01]  /*6a70*/  FENCE.VIEW.ASYNC.G ;  /* 0x00000000000073c6 */ /* 0x000e220000000100 */
[----:B------:R-:W-:Y:S05]  /*6a80*/  WARPSYNC.ALL ;  /* 0x0000000000007948 */ /* 0x000fea0003800000 */
[----:B0-----:R-:W-:Y:S06]  /*6a90*/  BAR.ARV 0xc, 0x180 ;  /* 0x0306000000007b1d */ /* 0x001fec0000002000 */
.L_x_5254:
[----:B------:R-:W-:Y:S04]  /*6aa0*/  BSSY B0, `(.L_x_5255) ;  /* 0x0000020000007945 */ /* 0x000fe80003800000 */
        /* <DEDUP_REMOVED lines=15> */
[----:B------:R0:W3:Y:S02]  /*6ba0*/  F2I.FTZ.U32.TRUNC.NTZ R5, R4 ;  /* 0x0000000400057305 */ /* 0x0000e4000021f000 */
[----:B0-----:R-:W-:Y:S02]  /*6bb0*/  IMAD.MOV.U32 R4, RZ, RZ, RZ ;  /* 0x000000ffff047224 */ /* 0x001fe400078e00ff */
[----:B---3--:R-:W-:-:S04]  /*6bc0*/  IMAD.MOV R7, RZ, RZ, -R5 ;  /* 0x000000ffff077224 */ /* 0x008fc800078e0a05 */
        /* <DEDUP_REMOVED lines=10> */
[----:B------:R-:W-:Y:S01]  /*6c70*/  @!P2 IMAD.MOV R5, RZ, RZ, -R5 ;  /* 0x000000ffff05a224 */ /* 0x000fe200078e0a05 */
[----:B------:R-:W-:-:S05]  /*6c80*/  @!P1 LOP3.LUT R5, RZ, R10, RZ, 0x33, !PT ;  /* 0x0000000aff059212 */ /* 0x000fca00078e33ff */
[----:B------:R-:W-:-:S07]  /*6c90*/  IMAD.MOV.U32 R176, RZ, RZ, R5 ;  /* 0x000000ffffb07224 */ /* 0x000fce00078e0005 */
.L_x_5256:
[----:B------:R-:W-:Y:S05]  /*6ca0*/  BSYNC B0 ;  /* 0x0000000000007941 */ /* 0x000fea0003800000 */
.L_x_5255:
[----:B------:R-:W3:Y:S01]  /*6cb0*/  LDL R0, [R1+0x58] ;  /* 0x0000580001007983 */ /* 0x000ee20000100800 */
        /* <DEDUP_REMOVED lines=28> */
[----:B--2---:R-:W-:Y:S02]  /*6e80*/  CS2R R98, SRZ ;  /* 0x0000000000627805 */ /* 0x004fe4000001ff00 */
[----:B------:R-:W-:-:S02]  /*6e90*/  CS2R R96, SRZ ;  /* 0x0000000000607805 */ /* 0x000fc4000001ff00 */
[----:B------:R-:W-:Y:S02]  /*6ea0*/  CS2R R94, SRZ ;  /* 0x00000000005e7805 */ /* 0x000fe4000001ff00 */
[----:B------:R-:W-:Y:S02]  /*6eb0*/  CS2R R92, SRZ ;  /* 0x00000000005c7805 */ /* 0x000fe4000001ff00 */
[----:B------:R-:W-:Y:S02]  /*6ec0*/  CS2R R90, SRZ ;  /* 0x00000000005a7805 */ /* 0x000fe4000001ff00 */
[----:B------:R-:W-:Y:S02]  /*6ed0*/  CS2R R88, SRZ ;  /* 0x0000000000587805 */ /* 0x000fe4000001ff00 */
[----:B-1----:R-:W-:Y:S02]  /*6ee0*/  CS2R R86, SRZ ;  /* 0x0000000000567805 */ /* 0x002fe4000001ff00 */
        /* <DEDUP_REMOVED lines=20> */
[----:B-----5:R-:W-:Y:S02]  /*7030*/  CS2R R44, SRZ ;  /* 0x00000000002c7805 */ /* 0x020fe4000001ff00 */
        /* <DEDUP_REMOVED lines=23> */
.L_x_5516:
        /* <DEDUP_REMOVED lines=25> */
[----:B-1----:R-:W-:Y:S05]  /*7340*/  CALL.ABS.NOINC R14 ;  /* 0x000000000e007343 */ /* 0x002fea0003c00000 */
.L_x_5260:
[----:B------:R-:W-:Y:S05]  /*7350*/  BSYNC B6 ;  /* 0x0000000000067941 */ /* 0x000fea0003800000 */
.L_x_5259:
        /* <DEDUP_REMOVED lines=13> */
.L_x_5264:
[----:B--2---:R2:W3:Y:S02]  /*7430*/  SYNCS.PHASECHK.TRANS64.TRYWAIT P0, [R19+URZ+0x22800], R0 ;  /* 0x02280000130075a7 */ /* 0x0044e4000800017f */
[----:B---3--:R-:W-:Y:S05]  /*7440*/  @!P0 NANOSLEEP.SYNCS 0x989680 ;  /* 0x009896800000895d */ /* 0x008fea0003900000 */
[----:B------:R-:W3:Y:S02]  /*7450*/  @!P0 SYNCS.PHASECHK.TRANS64 P0, [R19+URZ+0x22800], R0 ;  /* 0x02280000130085a7 */ /* 0x000ee4000800007f */
[----:B---3--:R-:W-:Y:S05]  /*7460*/  @!P0 BRA `(.L_x_5264) ;  /* 0xfffffffc00f08947 */ /* 0x008fea000383ffff */
.L_x_5263:
[----:B------:R-:W-:Y:S05]  /*7470*/  BSYNC B0 ;  /* 0x0000000000007941 */ /* 0x000fea0003800000 */
.L_x_5262:
[----:B------:R-:W-:Y:S05]  /*7480*/  BRA `(.L_x_5265) ;  /* 0x0000002c00387947 */ /* 0x000fea0003800000 */
.L_x_5261:
        /* <DEDUP_REMOVED lines=30> */
.L_x_5267:
[----:B------:R-:W-:Y:S05]  /*7670*/  BSYNC B6 ;  /* 0x0000000000067941 */ /* 0x000fea0003800000 */
.L_x_5266:
[----:B------:R-:W2:Y:S01]  /*7680*/  LDL R38, [R1+0x4] ;  /* 0x0000040001267983 */ /* 0x000ea20000100800 */
[----:B------:R-:W-:Y:S01]  /*7690*/  LEA.HI R33, R33, R28, RZ, 0x2 ;  /* 0x0000001c21217211 */ /* 0x000fe200078f10ff */
[----:B------:R-:W-:Y:S01]  /*76a0*/  ULDC.U8 UR4, c[0x0][0x410] ;  /* 0x0001040000047ab9 */ /* 0x000fe20000000000 */
[----:B------:R-:W-:Y:S01]  /*76b0*/  BSSY B0, `(.L_x_5268) ;  /* 0x00002a3000007945 */ /* 0x000fe20003800000 */
[----:B------:R-:W-:Y:S02]  /*76c0*/  ISETP.NE.AND P0, PT, RZ, UR4, PT ;  /* 0x00000004ff007c0c */ /* 0x000fe4000bf05270 */
[----:B------:R-:W-:Y:S02]  /*76d0*/  SHF.R.S32.HI R3, RZ, 0x1f, R33 ;  /* 0x0000001fff037819 */ /* 0x000fe40000011421 */
[----:B------:R-:W-:Y:S02]  /*76e0*/  LOP3.LUT R33, R33, 0xfffffffc, RZ, 0xc0, !PT ;  /* 0xfffffffc21217812 */ /* 0x000fe400078ec0ff */
[----:B------:R-:W-:-:S02]  /*76f0*/  LEA.HI R3, R3, R202, RZ, 0x3 ;  /* 0x000000ca03037211 */ /* 0x000fc400078f18ff */
[----:B------:R-:W-:Y:S02]  /*7700*/  IADD3 R7, R28, -R33, RZ ;  /* 0x800000211c077210 */ /* 0x000fe40007ffe0ff */
[----:B------:R-:W-:-:S05]  /*7710*/  LOP3.LUT R3, R3, 0xfffffff8, RZ, 0xc0, !PT ;  /* 0xfffffff803037812 */ /* 0x000fca00078ec0ff */
[C---:B------:R-:W-:Y:S02]  /*7720*/  IMAD.IADD R33, R202.reuse, 0x1, -R3 ;  /* 0x00000001ca217824 */ /* 0x040fe400078e0a03 */
[----:B--2---:R-:W-:Y:S01]  /*7730*/  IMAD.IADD R40, R202, 0x1, R38 ;  /* 0x00000001ca287824 */ /* 0x004fe200078e0226 */
        /* <DEDUP_REMOVED lines=25> */
[----:B------:R-:W-:-:S02]  /*78d0*/  LEA R30, P1, R24, UR6, 0x1 ;  /* 0x00000006181e7c11 */ /* 0x000fc4000f8208ff */
[----:B------:R-:W-:Y:S02]  /*78e0*/  IADD3 R3, R25, R3, RZ ;  /* 0x0000000319037210 */ /* 0x000fe40007ffe0ff */
[----:B------:R-:W-:Y:S02]  /*78f0*/  LEA.HI.X R31, R26, UR5, R31, 0x1, P0 ;  /* 0x000000051a1f7c11 */ /* 0x000fe400080f0c1f */
[----:B------:R-:W-:Y:S01]  /*7900*/  LEA.HI.X R34, R24, UR7, R3, 0x1, P1 ;  /* 0x0000000718227c11 */ /* 0x000fe200088f0c03 */
[----:B------:R-:W-:Y:S06]  /*7910*/  BRA.DIV UR4, `(.L_x_5270) ;  /* 0x0000018204147947 */ /* 0x000fec000b800000 */
[----:B------:R1:W2:Y:S04]  /*7920*/  SHFL.IDX PT, R0, R31, RZ, 0x1c1f ;  /* 0x001c1fff1f007589 */ /* 0x0002a800000e0000 */
[----:B------:R1:W3:Y:S04]  /*7930*/  SHFL.IDX PT, R3, R10, RZ, 0x1c1f ;  /* 0x001c1fff0a037589 */ /* 0x0002e800000e0000 */
[----:B------:R1:W4:Y:S04]  /*7940*/  SHFL.IDX PT, R7, R34, RZ, 0x1c1f ;  /* 0x001c1fff22077589 */ /* 0x00032800000e0000 */
[----:B------:R1:W0:Y:S02]  /*7950*/  SHFL.IDX PT, R8, R30, RZ, 0x1c1f ;  /* 0x001c1fff1e087589 */ /* 0x00022400000e0000 */
.L_x_5522:
[----:B------:R-:W5:Y:S01]  /*7960*/  LDL R4, [R1+0x8] ;  /* 0x0000080001047983 */ /* 0x000f620000100800 */
[----:B------:R-:W-:Y:S01]  /*7970*/  BSSY B1, `(.L_x_5271) ;  /* 0x000001e000017945 */ /* 0x000fe20003800000 */
[----:B------:R-:W-:Y:S02]  /*7980*/  CS2R R26, SRZ ;  /* 0x00000000001a7805 */ /* 0x000fe4000001ff00 */
[----:B------:R-:W-:Y:S02]  /*7990*/  CS2R R24, SRZ ;  /* 0x0000000000187805 */ /* 0x000fe4000001ff00 */
[----:B------:R-:W-:Y:S02]  /*79a0*/  CS2R R28, SRZ ;  /* 0x00000000001c7805 */ /* 0x000fe4000001ff00 */
[----:B------:R-:W-:Y:S01]  /*79b0*/  CS2R R20, SRZ ;  /* 0x0000000000147805 */ /* 0x000fe2000001ff00 */
[----:B-----5:R-:W-:-:S05]  /*79c0*/  IMAD R35, R4, R35, RZ ;  /* 0x0000002304237224 */ /* 0x020fca00078e02ff */
[----:B------:R-:W-:-:S13]  /*79d0*/  ISETP.GE.AND P0, PT, R40, R35, PT ;  /* 0x000000232800720c */ /* 0x000fda0003f06270 */
        /* <DEDUP_REMOVED lines=17> */
[----:B------:R-:W-:-:S04]  /*7af0*/  @!P2 IMAD.WIDE R8, R200, 0x2, R8 ;  /* 0x00000002c808a825 */ /* 0x000fc800078e0208 */
[--C-:B------:R-:W-:Y:S01]  /*7b00*/  @!P3 IMAD.X R5, R0, 0x1, R11.reuse, P0 ;  /* 0x000000010005b824 */ /* 0x100fe200000e060b */
[----:B------:R0:W5:Y:S01]  /*7b10*/  @!P2 LD.E.64 R26, desc[UR42][R8.64] ;  /* 0x0000002a081aa980 */ /* 0x000162000c101b00 */
[----:B------:R-:W-:-:S03]  /*7b20*/  @!P3 IMAD.X R7, R7, 0x1, R11, P1 ;  /* 0x000000010707b824 */ /* 0x000fc600008e060b */
[----:B------:R0:W5:Y:S04]  /*7b30*/  @!P3 LD.E.64 R20, desc[UR42][R4.64] ;  /* 0x0000002a0414b980 */ /* 0x000168000c101b00 */
[----:B------:R0:W5:Y:S02]  /*7b40*/  @!P3 LD.E.64 R24, desc[UR42][R6.64] ;  /* 0x0000002a0618b980 */ /* 0x000164000c101b00 */
.L_x_5272:
[----:B------:R-:W-:Y:S05]  /*7b50*/  BSYNC B1 ;  /* 0x0000000000017941 */ /* 0x000fea0003800000 */
.L_x_5271:
[----:B---3-5:R-:W-:Y:S01]  /*7b60*/  IMAD.MOV.U32 R3, RZ, RZ, R27 ;  /* 0x000000ffff037224 */ /* 0x028fe200078e001b */
[----:B--2---:R-:W-:Y:S01]  /*7b70*/  MOV R0, R26 ;  /* 0x0000001a00007202 */ /* 0x004fe20000000f00 */
[----:B0-----:R-:W-:Y:S01]  /*7b80*/  IMAD.MOV.U32 R4, RZ, RZ, R24 ;  /* 0x000000ffff047224 */ /* 0x001fe200078e0018 */
[----:B------:R-:W-:Y:S01]  /*7b90*/  UMOV UR4, 0xffffffff ;  /* 0xffffffff00047882 */ /* 0x000fe20000000000 */
[----:B------:R-:W-:Y:S01]  /*7ba0*/  IMAD.MOV.U32 R5, RZ, RZ, R25 ;  /* 0x000000ffff057224 */ /* 0x000fe200078e0019 */
[----:B------:R-:W-:Y:S01]  /*7bb0*/  PRMT R37, R0, 0x7610, R37 ;  /* 0x0000761000257816 */ /* 0x000fe20000000025 */
[----:B------:R-:W-:Y:S01]  /*7bc0*/  IMAD.MOV.U32 R0, RZ, RZ, R28 ;  /* 0x000000ffff007224 */ /* 0x000fe200078e001c */
[----:B------:R-:W-:Y:S01]  /*7bd0*/  PRMT R43, R3, 0x5410, R4 ;  /* 0x00005410032b7816 */ /* 0x000fe20000000004 */
[----:B------:R-:W-:Y:S01]  /*7be0*/  IMAD.MOV.U32 R3, RZ, RZ, R29 ;  /* 0x000000ffff037224 */ /* 0x000fe200078e001d */
[----:B------:R-:W-:Y:S01]  /*7bf0*/  PRMT R44, R5, 0x7610, R44 ;  /* 0x00007610052c7816 */ /* 0x000fe2000000002c */
[----:B------:R-:W-:Y:S01]  /*7c00*/  IMAD.MOV.U32 R4, RZ, RZ, R20 ;  /* 0x000000ffff047224 */ /* 0x000fe200078e0014 */
[----:B------:R-:W-:-:S02]  /*7c10*/  MOV R5, R21 ;  /* 0x0000001500057202 */ /* 0x000fc40000000f00 */
[----:B------:R-:W-:Y:S02]  /*7c20*/  CS2R R8, SRZ ;  /* 0x0000000000087805 */ /* 0x000fe4000001ff00 */
[----:B------:R-:W-:Y:S02]  /*7c30*/  PRMT R37, R37, 0x5410, R0 ;  /* 0x0000541025257816 */ /* 0x000fe40000000000 */
[----:B------:R-:W-:Y:S02]  /*7c40*/  PRMT R44, R44, 0x5410, R3 ;  /* 0x000054102c2c7816 */ /* 0x000fe40000000003 */
[----:B------:R-:W-:Y:S01]  /*7c50*/  PRMT R45, R4, 0x5410, R5 ;  /* 0x00005410042d7816 */ /* 0x000fe20000000005 */
[----:B------:R-:W-:Y:S06]  /*7c60*/  BRA.DIV UR4, `(.L_x_5273) ;  /* 0x0000017e04b47947 */ /* 0x000fec000b800000 */
[----:B------:R0:W2:Y:S04]  /*7c70*/  SHFL.IDX PT, R0, R31, 0x1, 0x1c1f ;  /* 0x003c1f001f007f89 */ /* 0x0000a800000e0000 */
[----:B------:R0:W3:Y:S04]  /*7c80*/  SHFL.IDX PT, R3, R10, 0x1, 0x1c1f ;  /* 0x003c1f000a037f89 */ /* 0x0000e800000e0000 */
[----:B----4-:R0:W4:Y:S04]  /*7c90*/  SHFL.IDX PT, R7, R34, 0x1, 0x1c1f ;  /* 0x003c1f0022077f89 */ /* 0x01012800000e0000 */
[----:B-1----:R-:W1:Y:S02]  /*7ca0*/  SHFL.IDX PT, R30, R30, 0x1, 0x1c1f ;  /* 0x003c1f001e1e7f89 */ /* 0x002e6400000e0000 */
.L_x_5528:
        /* <DEDUP_REMOVED lines=17> */
[----:B------:R-:W-:Y:S02]  /*7dc0*/  CS2R R14, SRZ ;  /* 0x00000000000e7805 */ /* 0x000fe4000001ff00 */
[----:B----4-:R-:W-:Y:S01]  /*7dd0*/  MOV R11, R7 ;  /* 0x00000007000b7202 */ /* 0x010fe20000000f00 */
[----:B-1----:R-:W-:-:S06]  /*7de0*/  IMAD.MOV.U32 R10, RZ, RZ, R30 ;  /* 0x000000ffff0a7224 */ /* 0x002fcc00078e001e */
        /* <DEDUP_REMOVED lines=9> */
[----:B------:R-:W-:-:S03]  /*7e80*/  CS2R R10, SRZ ;  /* 0x00000000000a7805 */ /* 0x000fc6000001ff00 */
[--C-:B------:R-:W-:Y:S01]  /*7e90*/  @!P3 IMAD.X R5, R0, 0x1, R36.reuse, P0 ;  /* 0x000000010005b824 */ /* 0x100fe200000e0624 */
[----:B------:R0:W5:Y:S01]  /*7ea0*/  @!P2 LD.E.64 R8, desc[UR42][R30.64] ;  /* 0x0000002a1e08a980 */ /* 0x000162000c101b00 */
[----:B------:R-:W-:-:S03]  /*7eb0*/  @!P3 IMAD.X R7, R7, 0x1, R36, P1 ;  /* 0x000000010707b824 */ /* 0x000fc600008e0624 */
[----:B------:R0:W5:Y:S04]  /*7ec0*/  @!P3 LD.E.64 R12, desc[UR42][R4.64] ;  /* 0x0000002a040cb980 */ /* 0x000168000c101b00 */
[----:B------:R0:W5:Y:S02]  /*7ed0*/  @!P3 LD.E.64 R10, desc[UR42][R6.64] ;  /* 0x0000002a060ab980 */ /* 0x000164000c101b00 */
.L_x_5275:
[----:B------:R-:W-:Y:S05]  /*7ee0*/  BSYNC B1 ;  /* 0x0000000000017941 */ /* 0x000fea0003800000 */
.L_x_5274:
[----:B0---4-:R-:W4:Y:S01]  /*7ef0*/  LDL R7, [R1+0x38] ;  /* 0x0000380001077983 */ /* 0x011f220000100800 */
[----:B------:R-:W0:Y:S01]  /*7f00*/  SYNCS.PHASECHK.TRANS64.TRYWAIT P0, [R19+URZ+0x22800], R34 ;  /* 0x02280022130075a7 */ /* 0x000e22000800017f */
[----:B--2---:R-:W-:Y:S01]  /*7f10*/  IMAD.SHL.U32 R0, R33, 0x40, RZ ;  /* 0x0000004021007824 */ /* 0x004fe200078e00ff */
[----:B-----5:R-:W-:Y:S01]  /*7f20*/  MOV R5, R11 ;  /* 0x0000000b00057202 */ /* 0x020fe20000000f00 */
[----:B------:R-:W-:Y:S01]  /*7f30*/  IMAD.MOV.U32 R4, RZ, RZ, R8 ;  /* 0x000000ffff047224 */ /* 0x000fe200078e0008 */
[----:B------:R-:W-:Y:S01]  /*7f40*/  VIADDMNMX R31, R35, -R38, 0x80, PT ;  /* 0x00000080231f7446 */ /* 0x000fe20003800926 */
[----:B------:R-:W-:Y:S01]  /*7f50*/  IMAD.MOV.U32 R6, RZ, RZ, R14 ;  /* 0x000000ffff067224 */ /* 0x000fe200078e000e */
[----:B---3--:R-:W-:Y:S01]  /*7f60*/  LOP3.LUT R3, R0, 0x1c0, RZ, 0xc0, !PT ;  /* 0x000001c000037812 */ /* 0x008fe200078ec0ff */
[----:B------:R-:W-:Y:S01]  /*7f70*/  BSSY B1, `(.L_x_5276) ;  /* 0x0000015000017945 */ /* 0x000fe20003800000 */
        /* <DEDUP_REMOVED lines=8> */
[----:B-1----:R-:W-:Y:S01]  /*8000*/  PRMT R30, R5, 0x7610, R30 ;  /* 0x00007610051e7816 */ /* 0x002fe2000000001e */
[----:B------:R-:W-:Y:S01]  /*8010*/  IMAD.MOV.U32 R5, RZ, RZ, R12 ;  /* 0x000000ffff057224 */ /* 0x000fe200078e000c */
[----:B------:R-:W-:Y:S02]  /*8020*/  LOP3.LUT P2, RZ, R33, 0x4, RZ, 0xc0, !PT ;  /* 0x0000000421ff7812 */ /* 0x000fe4000784c0ff */
[----:B------:R-:W-:-:S02]  /*8030*/  PRMT R46, R46, 0x5410, R3 ;  /* 0x000054102e2e7816 */ /* 0x000fc40000000003 */
[----:B------:R-:W-:Y:S01]  /*8040*/  PRMT R48, R4, 0x5410, R5 ;  /* 0x0000541004307816 */ /* 0x000fe20000000005 */
[----:B------:R-:W-:Y:S01]  /*8050*/  IMAD.MOV.U32 R5, RZ, RZ, R13 ;  /* 0x000000ffff057224 */ /* 0x000fe200078e000d */
[----:B------:R-:W-:Y:S01]  /*8060*/  ISETP.GE.AND P1, PT, R202, R31, PT ;  /* 0x0000001fca00720c */ /* 0x000fe20003f26270 */
[----:B----4-:R-:W-:-:S04]  /*8070*/  IMAD R0, R7, 0x200, R0 ;  /* 0x0000020007007824 */ /* 0x010fc800078e0200 */
[----:B------:R-:W-:-:S04]  /*8080*/  IMAD R3, R0, 0x2, R19 ;  /* 0x0000000200037824 */ /* 0x000fc800078e0213 */
[C---:B------:R-:W-:Y:S01]  /*8090*/  VIADD R0, R3.reuse, 0x18440 ;  /* 0x0001844003007836 */ /* 0x040fe20000000000 */
[----:B------:R-:W-:Y:S01]  /*80a0*/  IADD3 R4, R3, 0x18400, RZ ;  /* 0x0001840003047810 */ /* 0x000fe20007ffe0ff */
[----:B0-----:R-:W-:Y:S06]  /*80b0*/  @!P0 BRA `(.L_x_5277) ;  /* 0x0000017c00148947 */ /* 0x001fec0003800000 */
.L_x_5529:
[----:B------:R-:W-:Y:S05]  /*80c0*/  BSYNC B1 ;  /* 0x0000000000017941 */ /* 0x000fea0003800000 */
.L_x_5276:
        /* <DEDUP_REMOVED lines=9> */
[----:B------:R-:W1:Y:S01]  /*8160*/  LDS.128 R4, [R3+0x18400] ;  /* 0x0184000003047984 */ /* 0x000e620000000c00 */
[----:B------:R-:W-:Y:S01]  /*8170*/  SHF.R.U32.HI R36, RZ, 0x10, R27 ;  /* 0x00000010ff247819 */ /* 0x000fe2000001161b */
[--C-:B------:R-:W-:Y:S01]  /*8180*/  HADD2.F32 R35, -RZ, R37.reuse.H0_H0 ;  /* 0x20000025ff237230 */ /* 0x100fe20000004100 */
[--C-:B0-----:R-:W-:Y:S01]  /*8190*/  SHF.R.U32.HI R34, RZ, 0x10, R29.reuse ;  /* 0x00000010ff227819 */ /* 0x101fe2000001161d */
[----:B------:R-:W-:Y:S01]  /*81a0*/  HADD2.F32 R33, -RZ, R37.H1_H1 ;  /* 0x30000025ff217230 */ /* 0x000fe20000004100 */
[----:B------:R-:W-:Y:S01]  /*81b0*/  SHF.R.U64 R42, R28, 0x10, R29 ;  /* 0x000000101c2a7819 */ /* 0x000fe2000000121d */
[----:B------:R-:W-:Y:S01]  /*81c0*/  HADD2.F32 R36, -RZ, R36.H0_H0 ;  /* 0x20000024ff247230 */ /* 0x000fe20000004100 */
[----:B------:R-:W-:Y:S01]  /*81d0*/  SHF.R.U64 R41, R26, 0x10, R27 ;  /* 0x000000101a297819 */ /* 0x000fe2000000121b */
[----:B------:R-:W-:Y:S02]  /*81e0*/  HADD2.F32 R34, -RZ, R34.H0_H0 ;  /* 0x20000022ff227230 */ /* 0x000fe40000004100 */
[----:B-1----:R-:W-:-:S02]  /*81f0*/  HADD2.F32 R28, -RZ, R7.H0_H0 ;  /* 0x20000007ff1c7230 */ /* 0x002fc40000004100 */
[----:B------:R-:W-:Y:S02]  /*8200*/  HADD2.F32 R29, -RZ, R7.H1_H1 ;  /* 0x30000007ff1d7230 */ /* 0x000fe40000004100 */
[--C-:B------:R-:W-:Y:S02]  /*8210*/  HADD2.F32 R7, -RZ, R4.reuse.H0_H0 ;  /* 0x20000004ff077230 */ /* 0x100fe40000004100 */
[----:B------:R-:W-:Y:S02]  /*8220*/  HADD2.F32 R4, -RZ, R4.H1_H1 ;  /* 0x30000004ff047230 */ /* 0x000fe40000004100 */
[C---:B------:R-:W-:Y:S01]  /*8230*/  FMUL.FTZ R37, R29.reuse, R36 ;  /* 0x000000241d257220 */ /* 0x040fe20000410000 */
[----:B------:R-:W-:Y:S01]  /*8240*/  FMUL.FTZ R29, R29, R34 ;  /* 0x000000221d1d7220 */ /* 0x000fe20000410000 */
[--C-:B------:R-:W-:Y:S02]  /*8250*/  HADD2.F32 R26, -RZ, R6.reuse.H0_H0 ;  /* 0x20000006ff1a7230 */ /* 0x100fe40000004100 */
[----:B------:R-:W-:Y:S01]  /*8260*/  FMUL.FTZ R38, R4, R35 ;  /* 0x0000002304267220 */ /* 0x000fe20000410000 */
[----:B------:R-:W-:-:S02]  /*8270*/  HADD2.F32 R27, -RZ, R6.H1_H1 ;  /* 0x30000006ff1b7230 */ /* 0x000fc40000004100 */
[C---:B------:R-:W-:Y:S01]  /*8280*/  FFMA.FTZ R39, R28.reuse, R34, -R37 ;  /* 0x000000221c277223 */ /* 0x040fe20000010825 */
[--C-:B------:R-:W-:Y:S02]  /*8290*/  HADD2.F32 R6, -RZ, R5.reuse.H0_H0 ;  /* 0x20000005ff067230 */ /* 0x100fe40000004100 */
[----:B------:R-:W-:Y:S01]  /*82a0*/  FFMA.FTZ R40, R28, R36, R29 ;  /* 0x000000241c287223 */ /* 0x000fe2000001001d */
[-C--:B------:R-:W-:Y:S01]  /*82b0*/  FMUL.FTZ R34, R4, R33.reuse ;  /* 0x0000002104227220 */ /* 0x080fe20000410000 */
[C---:B------:R-:W-:Y:S01]  /*82c0*/  FFMA.FTZ R38, R7.reuse, R33, -R38 ;  /* 0x0000002107267223 */ /* 0x040fe20000010826 */
[----:B------:R-:W-:Y:S02]  /*82d0*/  HADD2.F32 R5, -RZ, R5.H1_H1 ;  /* 0x30000005ff057230 */ /* 0x000fe40000004100 */
[----:B------:R-:W-:Y:S02]  /*82e0*/  HADD2.F32 R33, -RZ, R43.H0_H0 ;  /* 0x2000002bff217230 */ /* 0x000fe40000004100 */
[----:B------:R-:W-:Y:S01]  /*82f0*/  FFMA.FTZ R35, R7, R35, R34 ;  /* 0x0000002307237223 */ /* 0x000fe20000010022 */
[----:B------:R-:W-:-:S02]  /*8300*/  HADD2.F32 R28, -RZ, R44.H1_H1 ;  /* 0x3000002cff1c7230 */ /* 0x000fc40000004100 */
[----:B------:R-:W-:Y:S02]  /*8310*/  HADD2.F32 R29, -RZ, R41.H0_H0 ;  /* 0x20000029ff1d7230 */ /* 0x000fe40000004100 */
[C---:B------:R-:W-:Y:S01]  /*8320*/  FMUL.FTZ R37, R27.reuse, R33 ;  /* 0x000000211b257220 */ /* 0x040fe20000410000 */
[----:B------:R-:W-:Y:S02]  /*8330*/  HADD2.F32 R4, -RZ, R42.H0_H0 ;  /* 0x2000002aff047230 */ /* 0x000fe40000004100 */
[-C--:B------:R-:W-:Y:S01]  /*8340*/  FMUL.FTZ R36, R27, R28.reuse ;  /* 0x0000001c1b247220 */ /* 0x080fe20000410000 */
        /* <DEDUP_REMOVED lines=11> */
.L_x_5281:
[----:B------:R-:W-:Y:S05]  /*8400*/  BSYNC B2 ;  /* 0x0000000000027941 */ /* 0x000fea0003800000 */
.L_x_5280:
[----:B------:R-:W-:Y:S05]  /*8410*/  @P1 BRA `(.L_x_5279) ;  /* 0x0000000000a81947 */ /* 0x000fea0003800000 */
[----:B-1----:R-:W1:Y:S01]  /*8420*/  LDS.128 R4, [R0] ;  /* 0x0000000000047984 */ /* 0x002e620000000c00 */
        /* <DEDUP_REMOVED lines=13> */
[-C--:B------:R-:W-:Y:S01]  /*8500*/  FMUL.FTZ R33, R25, R29.reuse ;  /* 0x0000001d19217220 */ /* 0x080fe20000410000 */
[--C-:B------:R-:W-:Y:S02]  /*8510*/  HADD2.F32 R20, -RZ, R6.reuse.H0_H0 ;  /* 0x20000006ff147230 */ /* 0x100fe40000004100 */
[----:B0-----:R-:W-:Y:S01]  /*8520*/  FMUL.FTZ R34, R4, R28 ;  /* 0x0000001c04227220 */ /* 0x001fe20000410000 */
        /* <DEDUP_REMOVED lines=25> */
.L_x_5279:
[----:B------:R-:W-:Y:S05]  /*86c0*/  BSYNC B1 ;  /* 0x0000000000017941 */ /* 0x000fea0003800000 */
.L_x_5278:
        /* <DEDUP_REMOVED lines=10> */
[----:B------:R-:W-:Y:S01]  /*8770*/  HADD2.F32 R24, -RZ, R46.H0_H0 ;  /* 0x2000002eff187230 */ /* 0x000fe20000004100 */
[----:B------:R-:W-:Y:S01]  /*8780*/  SHF.R.U32.HI R25, RZ, 0x10, R9 ;  /* 0x00000010ff197819 */ /* 0x000fe20000011609 */
        /* <DEDUP_REMOVED lines=12> */
[----:B------:R-:W-:Y:S01]  /*8850*/  FMUL.FTZ R26, R4, R24 ;  /* 0x00000018041a7220 */ /* 0x000fe20000410000 */
[----:B0-----:R-:W-:Y:S01]  /*8860*/  FFMA.FTZ R34, R14, R25, R28 ;  /* 0x000000190e227223 */ /* 0x001fe2000001001c */
[----:B------:R-:W-:-:S02]  /*8870*/  HADD2.F32 R9, -RZ, R6.H1_H1 ;  /* 0x30000006ff097230 */ /* 0x000fc40000004100 */
[-C--:B------:R-:W-:Y:S01]  /*8880*/  FMUL.FTZ R28, R4, R20.reuse ;  /* 0x00000014041c7220 */ /* 0x080fe20000410000 */
[C---:B------:R-:W-:Y:S01]  /*8890*/  FFMA.FTZ R26, R7.reuse, R20, -R26 ;  /* 0x00000014071a7223 */ /* 0x040fe2000001081a */
[--C-:B------:R-:W-:Y:S02]  /*88a0*/  HADD2.F32 R6, -RZ, R5.reuse.H0_H0 ;  /* 0x20000005ff067230 */ /* 0x100fe40000004100 */
[----:B------:R-:W-:Y:S01]  /*88b0*/  FFMA.FTZ R27, R14, R21, -R27 ;  /* 0x000000150e1b7223 */ /* 0x000fe2000001081b */
[----:B------:R-:W-:Y:S02]  /*88c0*/  HADD2.F32 R20, -RZ, R46.H1_H1 ;  /* 0x3000002eff147230 */ /* 0x000fe40000004100 */
[----:B------:R-:W-:Y:S01]  /*88d0*/  FFMA.FTZ R21, R7, R24, R28 ;  /* 0x0000001807157223 */ /* 0x000fe2000001001c */
[----:B------:R-:W-:Y:S02]  /*88e0*/  HADD2.F32 R5, -RZ, R5.H1_H1 ;  /* 0x30000005ff057230 */ /* 0x000fe40000004100 */
[----:B------:R-:W-:-:S02]  /*88f0*/  HADD2.F32 R14, -RZ, R48.H0_H0 ;  /* 0x20000030ff0e7230 */ /* 0x000fc40000004100 */
        /* <DEDUP_REMOVED lines=15> */
.L_x_5284:
[----:B------:R-:W-:Y:S05]  /*89f0*/  BSYNC B1 ;  /* 0x0000000000017941 */ /* 0x000fea0003800000 */
.L_x_5283:
[----:B------:R-:W-:Y:S05]  /*8a00*/  @P1 BRA `(.L_x_5282) ;  /* 0x0000001400b41947 */ /* 0x000fea0003800000 */
[----:B-1----:R-:W1:Y:S01]  /*8a10*/  LDS.128 R4, [R0+0x2000] ;  /* 0x0020000000047984 */ /* 0x002e620000000c00 */
[----:B------:R-:W-:Y:S02]  /*8a20*/  SHF.R.U64 R24, R12, 0x10, R13 ;  /* 0x000000100c187819 */ /* 0x000fe4000000120d */
[----:B------:R-:W-:Y:S02]  /*8a30*/  SHF.R.U32.HI R14, RZ, 0x10, R11 ;  /* 0x00000010ff0e7819 */ /* 0x000fe4000001160b */
[----:B------:R-:W-:Y:S01]  /*8a40*/  SHF.R.U32.HI R12, RZ, 0x10, R13 ;  /* 0x00000010ff0c7819 */ /* 0x000fe2000001160d */
[----:B------:R-:W-:Y:S01]  /*8a50*/  HADD2.F32 R13, -RZ, R47.H0_H0 ;  /* 0x2000002fff0d7230 */ /* 0x000fe20000004100 */
[----:B------:R-:W-:Y:S01]  /*8a60*/  SHF.R.U64 R21, R10, 0x10, R11 ;  /* 0x000000100a157819 */ /* 0x000fe2000000120b */
[----:B------:R-:W-:Y:S02]  /*8a70*/  HADD2.F32 R14, -RZ, R14.H0_H0 ;  /* 0x2000000eff0e7230 */ /* 0x000fe40000004100 */
[----:B------:R-:W-:-:S02]  /*8a80*/  HADD2.F32 R12, -RZ, R12.H0_H0 ;  /* 0x2000000cff0c7230 */ /* 0x000fc40000004100 */
[----:B------:R-:W-:Y:S02]  /*8a90*/  HADD2.F32 R11, -RZ, R48.H1_H1 ;  /* 0x30000030ff0b7230 */ /* 0x000fe40000004100 */
[--C-:B-1----:R-:W-:Y:S02]  /*8aa0*/  HADD2.F32 R10, -RZ, R7.reuse.H1_H1 ;  /* 0x30000007ff0a7230 */ /* 0x102fe40000004100 */
        /* <DEDUP_REMOVED lines=8> */
[----:B------:R-:W-:Y:S01]  /*8b30*/  FFMA.FTZ R20, R9, R12, -R20 ;  /* 0x0000000c09147223 */ /* 0x000fe20000010814 */
[-C--:B------:R-:W-:Y:S01]  /*8b40*/  FMUL.FTZ R12, R4, R11.reuse ;  /* 0x0000000b040c7220 */ /* 0x080fe20000410000 */
[----:B------:R-:W-:Y:S01]  /*8b50*/  FFMA.FTZ R11, R3, R11, -R10 ;  /* 0x0000000b030b7223 */ /* 0x000fe2000001080a */
[--C-:B------:R-:W-:Y:S02]  /*8b60*/  HADD2.F32 R10, -RZ, R30.reuse.H0_H0 ;  /* 0x2000001eff0a7230 */ /* 0x100fe40000004100 */
[----:B------:R-:W-:Y:S01]  /*8b70*/  FFMA.FTZ R15, R9, R14, R15 ;  /* 0x0000000e090f7223 */ /* 0x000fe2000001000f */
[----:B------:R-:W-:Y:S02]  /*8b80*/  HADD2.F32 R6, -RZ, R5.H0_H0 ;  /* 0x20000005ff067230 */ /* 0x000fe40000004100 */
[----:B------:R-:W-:Y:S01]  /*8b90*/  FFMA.FTZ R12, R3, R13, R12 ;  /* 0x0000000d030c7223 */ /* 0x000fe2000001000c */
[----:B------:R-:W-:-:S02]  /*8ba0*/  HADD2.F32 R30, -RZ, R30.H1_H1 ;  /* 0x3000001eff1e7230 */ /* 0x000fc40000004100 */
[C---:B------:R-:W-:Y:S01]  /*8bb0*/  FMUL.FTZ R14, R8.reuse, R10 ;  /* 0x0000000a080e7220 */ /* 0x040fe20000410000 */
[----:B------:R-:W-:Y:S02]  /*8bc0*/  HADD2.F32 R5, -RZ, R5.H1_H1 ;  /* 0x30000005ff057230 */ /* 0x000fe40000004100 */
[----:B------:R-:W-:Y:S02]  /*8bd0*/  HADD2.F32 R9, -RZ, R21.H0_H0 ;  /* 0x20000015ff097230 */ /* 0x000fe40000004100 */
[-C--:B------:R-:W-:Y:S01]  /*8be0*/  FMUL.FTZ R13, R8, R30.reuse ;  /* 0x0000001e080d7220 */ /* 0x080fe20000410000 */
[----:B------:R-:W-:Y:S02]  /*8bf0*/  HADD2.F32 R4, -RZ, R24.H0_H0 ;  /* 0x20000018ff047230 */ /* 0x000fe40000004100 */
[----:B------:R-:W-:Y:S01]  /*8c00*/  FFMA.FTZ R14, R7, R30, -R14 ;  /* 0x0000001e070e7223 */ /* 0x000fe2000001080e */
[----:B------:R-:W-:Y:S01]  /*8c10*/  FMUL.FTZ R3, R5, R9 ;  /* 0x0000000905037220 */ /* 0x000fe20000410000 */
[----:B------:R-:W-:Y:S01]  /*8c20*/  FFMA.FTZ R13, R7, R10, R13 ;  /* 0x0000000a070d7223 */ /* 0x000fe2000001000d */
[----:B------:R-:W-:Y:S01]  /*8c30*/  FMUL.FTZ R8, R5, R4 ;  /* 0x0000000405087220 */ /* 0x000fe20000410000 */
[----:B------:R-:W-:Y:S01]  /*8c40*/  F2FP.F16.F32.PACK_AB R7, R15, R20 ;  /* 0x000000140f07723e */ /* 0x000fe200000000ff */
[----:B------:R-:W-:Y:S01]  /*8c50*/  FFMA.FTZ R3, R6, R4, -R3 ;  /* 0x0000000406037223 */ /* 0x000fe20000010803 */
[----:B------:R-:W-:Y:S01]  /*8c60*/  F2FP.F16.F32.PACK_AB R4, R12, R11 ;  /* 0x0000000b0c04723e */ /* 0x000fe200000000ff */
[----:B------:R-:W-:Y:S01]  /*8c70*/  FFMA.FTZ R8, R6, R9, R8 ;  /* 0x0000000906087223 */ /* 0x000fe20000010008 */
[----:B------:R-:W-:-:S04]  /*8c80*/  F2FP.F16.F32.PACK_AB R6, R13, R14 ;  /* 0x0000000e0d06723e */ /* 0x000fc800000000ff */
[----:B------:R-:W-:-:S05]  /*8c90*/  F2FP.F16.F32.PACK_AB R5, R8, R3 ;  /* 0x000000030805723e */ /* 0x000fca00000000ff */
[----:B------:R3:W-:Y:S01]  /*8ca0*/  STS.128 [R0+0x2000], R4 ;  /* 0x0020000400007388 */ /* 0x0007e20000000c00 */
[----:B------:R-:W-:Y:S05]  /*8cb0*/  BRA `(.L_x_5282) ;  /* 0x0000001400087947 */ /* 0x000fea0003800000 */
.L_x_5269:
[----:B------:R-:W1:Y:S01]  /*8cc0*/  LDC R6, c[0x0][0x448] ;  /* 0x00011200ff067b82 */ /* 0x000e620000000800 */
[----:B------:R-:W-:Y:S01]  /*8cd0*/  IMAD R3, R7, 0x40, R40 ;  /* 0x0000004007037824 */ /* 0x000fe200078e0228 */
[----:B------:R-:W-:Y:S01]  /*8ce0*/  ULDC.64 UR4, c[0x0][0x3f8] ;  /* 0x0000fe0000047ab9 */ /* 0x000fe20000000a00 */
[----:B------:R-:W-:Y:S01]  /*8cf0*/  ULDC.64 UR6, c[0x0][0x408] ;  /* 0x0001020000067ab9 */ /* 0x000fe20000000a00 */
[----:B------:R-:W-:Y:S02]  /*8d00*/  IMAD.MOV.U32 R27, RZ, RZ, R29 ;  /* 0x000000ffff1b7224 */ /* 0x000fe400078e001d */
        /* <DEDUP_REMOVED lines=12> */
[----:B------:R-:W-:Y:S01]  /*8dd0*/  IMAD.WIDE.U32 R24, R3, UR6, R24 ;  /* 0x0000000603187c25 */ /* 0x000fe2000f8e0018 */
[----:B------:R-:W-:Y:S01]  /*8de0*/  LEA R36, P0, R26, UR4, 0x1 ;  /* 0x000000041a247c11 */ /* 0x000fe2000f8008ff */
[----:B------:R-:W-:Y:S01]  /*8df0*/  UMOV UR4, 0xffffffff ;  /* 0xffffffff00047882 */ /* 0x000fe20000000000 */
[----:B------:R-:W-:Y:S01]  /*8e00*/  IADD3 R5, R27, R5, RZ ;  /* 0x000000051b057210 */ /* 0x000fe20007ffe0ff */
[----:B------:R-:W-:Y:S01]  /*8e10*/  IMAD R3, R3, UR7, R0 ;  /* 0x0000000703037c24 */ /* 0x000fe2000f8e0200 */
[----:B------:R-:W-:-:S02]  /*8e20*/  ULDC.64 UR6, c[0x0][0x400] ;  /* 0x0001000000067ab9 */ /* 0x000fc40000000a00 */
[----:B------:R-:W-:Y:S01]  /*8e30*/  LEA R37, P1, R24, UR6, 0x1 ;  /* 0x0000000618257c11 */ /* 0x000fe2000f8208ff */
[----:B------:R-:W-:Y:S01]  /*8e40*/  IMAD.IADD R3, R25, 0x1, R3 ;  /* 0x0000000119037824 */ /* 0x000fe200078e0203 */
[----:B------:R-:W-:-:S04]  /*8e50*/  LEA.HI.X R26, R26, UR5, R5, 0x1, P0 ;  /* 0x000000051a1a7c11 */ /* 0x000fc800080f0c05 */
[----:B------:R-:W-:Y:S01]  /*8e60*/  LEA.HI.X R24, R24, UR7, R3, 0x1, P1 ;  /* 0x0000000718187c11 */ /* 0x000fe200088f0c03 */
[----:B------:R-:W-:Y:S06]  /*8e70*/  BRA.DIV UR4, `(.L_x_5285) ;  /* 0x0000016e04b87947 */ /* 0x000fec000b800000 */
[----:B------:R-:W2:Y:S01]  /*8e80*/  LDL R7, [R1+0x8] ;  /* 0x0000080001077983 */ /* 0x000ea20000100800 */
[----:B------:R-:W1:Y:S03]  /*8e90*/  LDC R27, c[0x0][0x3f4] ;  /* 0x0000fd00ff1b7b82 */ /* 0x000e660000000800 */
[----:B------:R-:W3:Y:S04]  /*8ea0*/  SHFL.IDX PT, R3, R36, RZ, 0x1c1f ;  /* 0x001c1fff24037589 */ /* 0x000ee800000e0000 */
[----:B------:R-:W4:Y:S04]  /*8eb0*/  SHFL.IDX PT, R0, R26, RZ, 0x1c1f ;  /* 0x001c1fff1a007589 */ /* 0x000f2800000e0000 */
[----:B------:R-:W5:Y:S04]  /*8ec0*/  SHFL.IDX PT, R14, R37, RZ, 0x1c1f ;  /* 0x001c1fff250e7589 */ /* 0x000f6800000e0000 */
[----:B------:R-:W0:Y:S01]  /*8ed0*/  SHFL.IDX PT, R4, R24, RZ, 0x1c1f ;  /* 0x001c1fff18047589 */ /* 0x000e2200000e0000 */
[----:B-1----:R-:W-:Y:S01]  /*8ee0*/  ISETP.GE.AND P0, PT, R16, R27, PT ;  /* 0x0000001b1000720c */ /* 0x002fe20003f06270 */
[----:B--2---:R-:W-:-:S05]  /*8ef0*/  IMAD R25, R7, R6, RZ ;  /* 0x0000000607197224 */ /* 0x004fca00078e02ff */
[----:B------:R-:W-:-:S13]  /*8f00*/  ISETP.GE.OR P1, PT, R40, R25, P0 ;  /* 0x000000192800720c */ /* 0x000fda0000726670 */
[C---:B------:R-:W-:Y:S01]  /*8f10*/  @!P1 IMAD.SHL.U32 R5, R16.reuse, 0x2, RZ ;  /* 0x0000000210059824 */ /* 0x040fe200078e00ff */
[----:B------:R-:W-:-:S04]  /*8f20*/  @!P1 SHF.L.U64.HI R7, R16, 0x1, R17 ;  /* 0x0000000110079819 */ /* 0x000fc80000010211 */
[----:B---3--:R-:W-:-:S05]  /*8f30*/  @!P1 IADD3 R8, P2, R3, R5, RZ ;  /* 0x0000000503089210 */ /* 0x008fca0007f5e0ff */
[----:B----4-:R-:W-:-:S06]  /*8f40*/  @!P1 IMAD.X R9, R0, 0x1, R7, P2 ;  /* 0x0000000100099824 */ /* 0x010fcc00010e0607 */
[----:B------:R-:W2:Y:S01]  /*8f50*/  @!P1 LD.E.128 R8, desc[UR42][R8.64] ;  /* 0x0000002a08089980 */ /* 0x000ea2000c101d00 */
[----:B-----5:R-:W-:-:S05]  /*8f60*/  @!P1 IADD3 R14, P2, R14, R5, RZ ;  /* 0x000000050e0e9210 */ /* 0x020fca0007f5e0ff */
[----:B0-----:R-:W-:Y:S02]  /*8f70*/  @!P1 IMAD.X R5, R4, 0x1, R7, P2 ;  /* 0x0000000104059824 */ /* 0x001fe400010e0607 */
[----:B------:R-:W-:-:S06]  /*8f80*/  @!P1 IMAD.MOV.U32 R4, RZ, RZ, R14 ;  /* 0x000000ffff049224 */ /* 0x000fcc00078e000e */
[----:B------:R-:W3:Y:S01]  /*8f90*/  @!P1 LD.E.128 R4, desc[UR42][R4.64] ;  /* 0x0000002a04049980 */ /* 0x000ee2000c101d00 */
[----:B------:R-:W-:Y:S02]  /*8fa0*/  CS2R R20, SRZ ;  /* 0x0000000000147805 */ /* 0x000fe4000001ff00 */
[----:B------:R-:W-:Y:S02]  /*8fb0*/  CS2R R28, SRZ ;  /* 0x00000000001c7805 */ /* 0x000fe4000001ff00 */
[----:B------:R-:W-:Y:S01]  /*8fc0*/  CS2R R30, SRZ ;  /* 0x00000000001e7805 */ /* 0x000fe2000001ff00 */
[----:B------:R-:W0:Y:S01]  /*8fd0*/  SHFL.IDX PT, R14, R37, 0x1, 0x1c1f ;  /* 0x003c1f00250e7f89 */ /* 0x000e2200000e0000 */
[----:B------:R-:W-:-:S03]  /*8fe0*/  CS2R R34, SRZ ;  /* 0x0000000000227805 */ /* 0x000fc6000001ff00 */
[----:B------:R-:W1:Y:S01]  /*8ff0*/  SHFL.IDX PT, R24, R24, 0x1, 0x1c1f ;  /* 0x003c1f0018187f89 */ /* 0x000e6200000e0000 */
[----:B--2---:R-:W-:Y:S01]  /*9000*/  @!P1 IMAD.MOV.U32 R20, RZ, RZ, R8 ;  /* 0x000000ffff149224 */ /* 0x004fe200078e0008 */
[----:B------:R-:W-:Y:S01]  /*9010*/  @!P1 MOV R21, R9 ;  /* 0x0000000900159202 */ /* 0x000fe20000000f00 */
[----:B------:R-:W-:Y:S02]  /*9020*/  @!P1 IMAD.MOV.U32 R28, RZ, RZ, R10 ;  /* 0x000000ffff1c9224 */ /* 0x000fe400078e000a */
[----:B------:R-:W-:Y:S02]  /*9030*/  IMAD.MOV.U32 R0, RZ, RZ, R20 ;  /* 0x000000ffff007224 */ /* 0x000fe400078e0014 */
[----:B------:R-:W-:Y:S02]  /*9040*/  @!P1 IMAD.MOV.U32 R29, RZ, RZ, R11 ;  /* 0x000000ffff1d9224 */ /* 0x000fe400078e000b */
[----:B------:R-:W-:Y:S01]  /*9050*/  IMAD.MOV.U32 R3, RZ, RZ, R21 ;  /* 0x000000ffff037224 */ /* 0x000fe200078e0015 */
[----:B------:R-:W-:Y:S01]  /*9060*/  PRMT R53, R53, 0x5410, R0 ;  /* 0x0000541035357816 */ /* 0x000fe20000000000 */
[----:B------:R-:W-:Y:S01]  /*9070*/  IMAD.MOV.U32 R8, RZ, RZ, R28 ;  /* 0x000000ffff087224 */ /* 0x000fe200078e001c */
[----:B------:R-:W2:Y:S01]  /*9080*/  SHFL.IDX PT, R0, R26, 0x1, 0x1c1f ;  /* 0x003c1f001a007f89 */ /* 0x000ea200000e0000 */
[----:B------:R-:W-:Y:S01]  /*9090*/  IMAD.MOV.U32 R9, RZ, RZ, R29 ;  /* 0x000000ffff097224 */ /* 0x000fe200078e001d */
[----:B------:R-:W-:Y:S01]  /*90a0*/  PRMT R41, R3, 0x7610, R41 ;  /* 0x0000761003297816 */ /* 0x000fe20000000029 */
[----:B---3--:R-:W-:Y:S01]  /*90b0*/  @!P1 IMAD.MOV.U32 R31, RZ, RZ, R5 ;  /* 0x000000ffff1f9224 */ /* 0x008fe200078e0005 */
[----:B------:R-:W-:Y:S01]  /*90c0*/  @!P1 MOV R30, R4 ;  /* 0x00000004001e9202 */ /* 0x000fe20000000f00 */
[----:B------:R-:W-:Y:S01]  /*90d0*/  @!P1 IMAD.MOV.U32 R34, RZ, RZ, R6 ;  /* 0x000000ffff229224 */ /* 0x000fe200078e0006 */
[----:B------:R3:W4:Y:S01]  /*90e0*/  SHFL.IDX PT, R3, R36, 0x1, 0x1c1f ;  /* 0x003c1f0024037f89 */ /* 0x00072200000e0000 */
[----:B------:R-:W-:Y:S01]  /*90f0*/  @!P1 IMAD.MOV.U32 R35, RZ, RZ, R7 ;  /* 0x000000ffff239224 */ /* 0x000fe200078e0007 */
[----:B------:R-:W-:Y:S01]  /*9100*/  PRMT R38, R8, 0x7610, R38 ;  /* 0x0000761008267816 */ /* 0x000fe20000000026 */
[----:B------:R-:W-:-:S02]  /*9110*/  IMAD.MOV.U32 R4, RZ, RZ, R30 ;  /* 0x000000ffff047224 */ /* 0x000fc400078e001e */
[----:B------:R-:W-:Y:S01]  /*9120*/  IMAD.MOV.U32 R5, RZ, RZ, R31 ;  /* 0x000000ffff057224 */ /* 0x000fe200078e001f */
[----:B------:R-:W-:Y:S01]  /*9130*/  MOV R7, R35 ;  /* 0x0000002300077202 */ /* 0x000fe20000000f00 */
[----:B------:R-:W-:Y:S01]  /*9140*/  IMAD.MOV.U32 R6, RZ, RZ, R34 ;  /* 0x000000ffff067224 */ /* 0x000fe200078e0022 */
[----:B---3--:R-:W-:Y:S02]  /*9150*/  PRMT R36, R9, 0x7610, R36 ;  /* 0x0000761009247816 */ /* 0x008fe40000000024 */
[----:B------:R-:W-:Y:S02]  /*9160*/  PRMT R38, R38, 0x5410, R4 ;  /* 0x0000541026267816 */ /* 0x000fe40000000004 */
[----:B------:R-:W-:Y:S02]  /*9170*/  PRMT R43, R5, 0x7610, R43 ;  /* 0x00007610052b7816 */ /* 0x000fe4000000002b */
[----:B------:R-:W-:Y:S02]  /*9180*/  CS2R R4, SRZ ;  /* 0x0000000000047805 */ /* 0x000fe4000001ff00 */
[----:B------:R-:W-:-:S02]  /*9190*/  PRMT R53, R6, 0x7610, R53 ;  /* 0x0000761006357816 */ /* 0x000fc40000000035 */
[----:B012---:R-:W-:-:S07]  /*91a0*/  PRMT R36, R36, 0x5410, R7 ;  /* 0x0000541024247816 */ /* 0x007fce0000000007 */
.L_x_5539:
        /* <DEDUP_REMOVED lines=18> */
[-C--:B----4-:R-:W-:Y:S02]  /*92d0*/  IADD3 R8, P1, R3, R4.reuse, RZ ;  /* 0x0000000403087210 */ /* 0x090fe40007f3e0ff */
[----:B------:R-:W-:-:S03]  /*92e0*/  IADD3 R4, P2, R14, R4, RZ ;  /* 0x000000040e047210 */ /* 0x000fc60007f5e0ff */
[--C-:B------:R-:W-:Y:S02]  /*92f0*/  IMAD.X R9, R0, 0x1, R5.reuse, P1 ;  /* 0x0000000100097824 */ /* 0x100fe400008e0605 */
[----:B------:R-:W-:-:S04]  /*9300*/  IMAD.X R5, R24, 0x1, R5, P2 ;  /* 0x0000000118057824 */ /* 0x000fc800010e0605 */
[----:B------:R-:W5:Y:S04]  /*9310*/  LD.E.128 R8, desc[UR42][R8.64] ;  /* 0x0000002a08087980 */ /* 0x000f68000c101d00 */
[----:B------:R-:W5:Y:S02]  /*9320*/  LD.E.128 R4, desc[UR42][R4.64] ;  /* 0x0000002a04047980 */ /* 0x000f64000c101d00 */
.L_x_5287:
[----:B------:R-:W-:Y:S05]  /*9330*/  BSYNC B1 ;  /* 0x0000000000017941 */ /* 0x000fea0003800000 */
.L_x_5286:
[----:B------:R-:W2:Y:S01]  /*9340*/  LDL R0, [R1+0x4] ;  /* 0x0000040001007983 */ /* 0x000ea20000100800 */
[----:B------:R-:W0:Y:S01]  /*9350*/  SYNCS.PHASECHK.TRANS64.TRYWAIT P1, [R19+URZ+0x22800], R12 ;  /* 0x0228000c130075a7 */ /* 0x000e22000802017f */
[----:B------:R-:W-:Y:S01]  /*9360*/  VIADD R13, R202, 0x40 ;  /* 0x00000040ca0d7836 */ /* 0x000fe20000000000 */
[----:B------:R-:W-:Y:S01]  /*9370*/  BSSY B1, `(.L_x_5288) ;  /* 0x000000f000017945 */ /* 0x000fe20003800000 */
[----:B----45:R-:W-:Y:S02]  /*9380*/  IMAD.MOV.U32 R3, RZ, RZ, R5 ;  /* 0x000000ffff037224 */ /* 0x030fe400078e0005 */
[----:B------:R-:W-:Y:S02]  /*9390*/  IMAD.MOV.U32 R14, RZ, RZ, R9 ;  /* 0x000000ffff0e7224 */ /* 0x000fe400078e0009 */
[----:B------:R-:W-:Y:S01]  /*93a0*/  IMAD.IADD R37, R16, 0x1, R27 ;  /* 0x0000000110257824 */ /* 0x000fe200078e021b */
[----:B--2---:R-:W-:Y:S02]  /*93b0*/  VIADDMNMX R25, R25, -R0, 0x80, PT ;  /* 0x0000008019197446 */ /* 0x004fe40003800900 */
[----:B------:R-:W-:-:S02]  /*93c0*/  MOV R0, R4 ;  /* 0x0000000400007202 */ /* 0x000fc40000000f00 */
[-C--:B------:R-:W-:Y:S02]  /*93d0*/  ISETP.GE.OR P2, PT, R202, R25.reuse, P0 ;  /* 0x00000019ca00720c */ /* 0x080fe40000746670 */
[----:B------:R-:W-:Y:S01]  /*93e0*/  ISETP.GE.OR P0, PT, R13, R25, P0 ;  /* 0x000000190d00720c */ /* 0x000fe20000706670 */
[----:B------:R-:W-:Y:S01]  /*93f0*/  IMAD.MOV.U32 R13, RZ, RZ, R8 ;  /* 0x000000ffff0d7224 */ /* 0x000fe200078e0008 */
[----:B------:R-:W-:Y:S01]  /*9400*/  PRMT R54, R0, 0x5410, R3 ;  /* 0x0000541000367816 */ /* 0x000fe20000000003 */
[----:B------:R-:W-:Y:S02]  /*9410*/  IMAD.MOV.U32 R0, RZ, RZ, R6 ;  /* 0x000000ffff007224 */ /* 0x000fe400078e0006 */
[----:B------:R-:W-:Y:S01]  /*9420*/  IMAD.MOV.U32 R3, RZ, RZ, R7 ;  /* 0x000000ffff037224 */ /* 0x000fe200078e0007 */
[----:B------:R-:W-:-:S04]  /*9430*/  PRMT R56, R13, 0x5410, R14 ;  /* 0x000054100d387816 */ /* 0x000fc8000000000e */
[----:B------:R-:W-:Y:S01]  /*9440*/  PRMT R55, R0, 0x5410, R3 ;  /* 0x0000541000377816 */ /* 0x000fe20000000003 */
[----:B0-----:R-:W-:Y:S06]  /*9450*/  @!P1 BRA `(.L_x_5289) ;  /* 0x0000016c00b09947 */ /* 0x001fec0003800000 */
.L_x_5540:
[----:B------:R-:W-:Y:S05]  /*9460*/  BSYNC B1 ;  /* 0x0000000000017941 */ /* 0x000fea0003800000 */
.L_x_5288:
[----:B------:R-:W-:Y:S01]  /*9470*/  BSSY B1, `(.L_x_5290) ;  /* 0x0000064000017945 */ /* 0x000fe20003800000 */
[----:B------:R-:W-:Y:S01]  /*9480*/  MOV R0, R10 ;  /* 0x0000000a00007202 */ /* 0x000fe20000000f00 */
[----:B------:R-:W-:Y:S01]  /*9490*/  IMAD.MOV.U32 R3, RZ, RZ, R11 ;  /* 0x000000ffff037224 */ /* 0x000fe200078e000b */
[----:B------:R-:W-:Y:S01]  /*94a0*/  LOP3.LUT R37, R37, 0x38, RZ, 0xc0, !PT ;  /* 0x0000003825257812 */ /* 0x000fe200078ec0ff */
        /* <DEDUP_REMOVED lines=96> */
.L_x_5291:
[----:B------:R-:W-:Y:S05]  /*9ab0*/  BSYNC B1 ;  /* 0x0000000000017941 */ /* 0x000fea0003800000 */
.L_x_5290:
[----:B------:R-:W-:Y:S01]  /*9ac0*/  PRMT R41, R0, 0x5410, R3 ;  /* 0x0000541000297816 */ /* 0x000fe20000000003 */
[----:B------:R-:W-:Y:S06]  /*9ad0*/  @P0 BRA `(.L_x_5282) ;  /* 0x0000000400800947 */ /* 0x000fec0003800000 */
[----:B------:R-:W2:Y:S01]  /*9ae0*/  LDL R20, [R1+0x3c] ;  /* 0x00003c0001147983 */ /* 0x000ea20000100800 */
[C---:B01----:R-:W-:Y:S01]  /*9af0*/  IADD3 R12, R202.reuse, 0x40, RZ ;  /* 0x00000040ca0c7810 */ /* 0x043fe20007ffe0ff */
        /* <DEDUP_REMOVED lines=94> */
.L_x_5282:
[----:B------:R-:W-:Y:S05]  /*a0e0*/  BSYNC B0 ;  /* 0x0000000000007941 */ /* 0x000fea0003800000 */
.L_x_5268:
        /* <DEDUP_REMOVED lines=8> */
.L_x_5265:
[----:B-123--:R-:W1:Y:S01]  /*a170*/  S2R R0, SR_TID.X ;  /* 0x0000000000007919 */ /* 0x00ee620000002100 */
[----:B------:R-:W-:Y:S05]  /*a180*/  WARPSYNC.ALL ;  /* 0x0000000000007948 */ /* 0x000fea0003800000 */
[----:B-1----:R-:W-:-:S05]  /*a190*/  SHF.R.U32.HI R0, RZ, 0x7, R0 ;  /* 0x00000007ff007819 */ /* 0x002fca0000011600 */
[----:B------:R-:W-:Y:S01]  /*a1a0*/  VIADD R72, R0, 0x8 ;  /* 0x0000000800487836 */ /* 0x000fe20000000000 */
[----:B------:R-:W-:-:S04]  /*a1b0*/  MOV R0, UR44 ;  /* 0x0000002c00007c02 */ /* 0x000fc80008000f00 */
[----:B------:R1:W-:Y:S01]  /*a1c0*/  BAR.SYNC.DEFER_BLOCKING R72, 0x100 ;  /* 0x000400480000751d */ /* 0x0003e20000010000 */
[----:B------:R-:W-:-:S13]  /*a1d0*/  ISETP.NE.AND P0, PT, R0, 0x3, PT ;  /* 0x000000030000780c */ /* 0x000fda0003f05270 */
[----:B-1----:R-:W-:Y:S05]  /*a1e0*/  @!P0 BRA `(.L_x_5292) ;  /* 0x0000000000048947 */ /* 0x002fea0003800000 */
[----:B------:R-:W-:Y:S01]  /*a1f0*/  BPT.TRAP 0x1 ;  /* 0x000000040000795c */ /* 0x000fe20000300000 */
.L_x_5292:
[----:B0-----:R-:W-:Y:S01]  /*a200*/  IMAD R13, R22, 0x8, R19 ;  /* 0x00000008160d7824 */ /* 0x001fe200078e0213 */
[----:B------:R-:W-:-:S04]  /*a210*/  SHF.L.U32 R74, R204, 0x1f, RZ ;  /* 0x0000001fcc4a7819 */ /* 0x000fc800000006ff */
[----:B------:R0:W1:Y:S01]  /*a220*/  SYNCS.PHASECHK.TRANS64.TRYWAIT P1, [R13+URZ+0x22830], R74 ;  /* 0x0228304a0d0075a7 */ /* 0x000062000802017f */
[----:B------:R-:W-:Y:S05]  /*a230*/  @!P0 BRA `(.L_x_5293) ;  /* 0x0000000000048947 */ /* 0x000fea0003800000 */
[----:B------:R-:W-:Y:S01]  /*a240*/  BPT.TRAP 0x1 ;  /* 0x000000040000795c */ /* 0x000fe20000300000 */
.L_x_5293:
[----:B------:R-:W-:Y:S01]  /*a250*/  VIADD R0, R19, 0x1c400 ;  /* 0x0001c40013007836 */ /* 0x000fe20000000000 */
[----:B------:R-:W-:Y:S01]  /*a260*/  LOP3.LUT R4, R32, 0x10000, RZ, 0xfc, !PT ;  /* 0x0001000020047812 */ /* 0x000fe200078efcff */
[----:B------:R-:W-:-:S03]  /*a270*/  IMAD.MOV.U32 R5, RZ, RZ, 0x40000040 ;  /* 0x40000040ff057424 */ /* 0x000fc600078e00ff */
[----:B------:R-:W-:-:S04]  /*a280*/  SHF.R.U32.HI R0, RZ, 0x4, R0 ;  /* 0x00000004ff007819 */ /* 0x000fc80000011600 */
[----:B------:R-:W-:-:S04]  /*a290*/  LOP3.LUT R0, R0, 0x3fff, RZ, 0xc0, !PT ;  /* 0x00003fff00007812 */ /* 0x000fc800078ec0ff */
[----:B------:R-:W-:-:S05]  /*a2a0*/  LOP3.LUT R0, R0, 0x10000, RZ, 0xfc, !PT ;  /* 0x0001000000007812 */ /* 0x000fca00078efcff */
[----:B------:R2:W-:Y:S01]  /*a2b0*/  STL [R1], R0 ;  /* 0x0000000001007387 */ /* 0x0005e20000100800 */
[----:B-1----:R-:W-:Y:S05]  /*a2c0*/  @P1 BRA `(.L_x_5294) ;  /* 0x0000000000081947 */ /* 0x002fea0003800000 */
[----:B------:R-:W1:Y:S02]  /*a2d0*/  SYNCS.PHASECHK.TRANS64.TRYWAIT P1, [R13+URZ+0x22830], R74 ;  /* 0x0228304a0d0075a7 */ /* 0x000e64000802017f */
[----:B-1----:R-:W-:Y:S05]  /*a2e0*/  @!P1 BRA `(.L_x_5295) ;  /* 0x0000016000209947 */ /* 0x002fea0003800000 */
.L_x_5294:
[----:B--2---:R-:W2:Y:S01]  /*a2f0*/  LDL R0, [R1] ;  /* 0x0000000001007983 */ /* 0x004ea20000100800 */
[----:B------:R-:W-:Y:S01]  /*a300*/  IMAD.MOV.U32 R15, RZ, RZ, 0x40000040 ;  /* 0x40000040ff0f7424 */ /* 0x000fe200078e00ff */
[----:B------:R-:W-:Y:S05]  /*a310*/  WARPSYNC.ALL ;  /* 0x0000000000007948 */ /* 0x000fea0003800000 */
[C---:B------:R-:W-:Y:S01]  /*a320*/  R2UR UR4, R4.reuse ;  /* 0x00000000040472ca */ /* 0x040fe200000e0000 */
[----:B------:R-:W-:Y:S01]  /*a330*/  WARPGROUP.ARRIVE ;  /* 0x00000000000079c5 */ /* 0x000fe20000000000 */
[----:B------:R-:W-:Y:S01]  /*a340*/  R2UR UR5, R5 ;  /* 0x00000000050572ca */ /* 0x000fe200000e0000 */
[C---:B------:R-:W-:Y:S01]  /*a350*/  VIADD R10, R4.reuse, 0x2 ;  /* 0x00000002040a7836 */ /* 0x040fe20000000000 */
[----:B------:R-:W-:Y:S01]  /*a360*/  R2UR UR7, R15 ;  /* 0x000000000f0772ca */ /* 0x000fe200000e0000 */
[----:B------:R-:W-:Y:S01]  /*a370*/  IMAD.MOV.U32 R7, RZ, RZ, 0x40000040 ;  /* 0x40000040ff077424 */ /* 0x000fe200078e00ff */
[----:B------:R-:W-:Y:S01]  /*a380*/  MOV R11, 0x40000040 ;  /* 0x40000040000b7802 */ /* 0x000fe20000000f00 */
[----:B------:R-:W-:-:S02]  /*a390*/  VIADD R8, R4, 0x4 ;  /* 0x0000000404087836 */ /* 0x000fc40000000000 */
[----:B------:R-:W-:Y:S02]  /*a3a0*/  IMAD.MOV.U32 R9, RZ, RZ, 0x40000040 ;  /* 0x40000040ff097424 */ /* 0x000fe400078e00ff */
[----:B------:R-:W-:Y:S02]  /*a3b0*/  IMAD.MOV.U32 R15, RZ, RZ, 0x40000040 ;  /* 0x40000040ff0f7424 */ /* 0x000fe400078e00ff */
[----:B--2---:R-:W-:Y:S02]  /*a3c0*/  IMAD R14, R22, 0x300, R0 ;  /* 0x00000300160e7824 */ /* 0x004fe400078e0200 */
[----:B------:R-:W2:Y:S02]  /*a3d0*/  S2R R0, SR_TID.X ;  /* 0x0000000000007919 */ /* 0x000ea40000002100 */
        /* <DEDUP_REMOVED lines=8> */
[----:B------:R-:W-:Y:S01]  /*a460*/  IMAD.MOV.U32 R7, RZ, RZ, 0x40000040 ;  /* 0x40000040ff077424 */ /* 0x000fe200078e00ff */
[----:B------:R-:W-:Y:S02]  /*a470*/  IADD3 R14, R14, 0x6, RZ ;  /* 0x000000060e0e7810 */ /* 0x000fe40007ffe0ff */
[----:B--2---:R-:W-:-:S04]  /*a480*/  SHF.R.U32.HI R0, RZ, 0x7, R0 ;  /* 0x00000007ff007819 */ /* 0x004fc80000011600 */
[----:B------:R-:W-:Y:S01]  /*a490*/  IADD3 R12, -R0, 0xb, RZ ;  /* 0x0000000b000c7810 */ /* 0x000fe20007ffe1ff */
[----:B------:R-:W-:Y:S02]  /*a4a0*/  WARPGROUP.DEPBAR.LE gsb0, 0x0 ;  /* 0x00008000000079c5 */ /* 0x000fe40000010000 */
[----:B------:R-:W-:-:S06]  /*a4b0*/  WARPGROUP.ARRIVE ;  /* 0x00000000000079c5 */ /* 0x000fcc0000000000 */
[----:B------:R-:W-:Y:S01]  /*a4c0*/  HGMMA.64x96x16.F32 R24, gdesc[UR4], R24, gsb0 ;  /* 0x01600000041879f0 */ /* 0x000fe20008000818 */
[----:B------:R-:W-:Y:S02]  /*a4d0*/  R2UR UR4, R8 ;  /* 0x00000000080472ca */ /* 0x000fe400000e0000 */
[----:B------:R-:W-:Y:S02]  /*a4e0*/  R2UR UR5, R9 ;  /* 0x00000000090572ca */ /* 0x000fe400000e0000 */
[----:B------:R-:W-:Y:S01]  /*a4f0*/  R2UR UR6, R6 ;  /* 0x00000000060672ca */ /* 0x000fe200000e0000 */
[----:B------:R-:W-:Y:S01]  /*a500*/  VIADD R6, R4, 0x6 ;  /* 0x0000000604067836 */ /* 0x000fe20000000000 */
[----:B------:R-:W-:Y:S01]  /*a510*/  R2UR UR7, R7 ;  /* 0x00000000070772ca */ /* 0x000fe200000e0000 */
[----:B------:R-:W-:Y:S01]  /*a520*/  IMAD.MOV.U32 R7, RZ, RZ, 0x40000040 ;  /* 0x40000040ff077424 */ /* 0x000fe200078e00ff */
[----:B------:R-:W-:Y:S02]  /*a530*/  WARPGROUP.DEPBAR.LE gsb0, 0x0 ;  /* 0x00008000000079c5 */ /* 0x000fe40000010000 */
[----:B------:R-:W-:-:S09]  /*a540*/  WARPGROUP.ARRIVE ;  /* 0x00000000000079c5 */ /* 0x000fd20000000000 */
        /* <DEDUP_REMOVED lines=12> */
.L_x_5296:
[----:B------:R-:W3:Y:S01]  /*a610*/  LDL R21, [R1+0x4] ;  /* 0x0000040001157983 */ /* 0x000ee20000100800 */
[----:B------:R-:W-:Y:S01]  /*a620*/  ULDC UR4, c[0x0][0x9d8] ;  /* 0x0002760000047ab9 */ /* 0x000fe20000000800 */
[----:B------:R-:W4:Y:S02]  /*a630*/  LDC R80, c[0x0][0x448] ;  /* 0x00011200ff507b82 */ /* 0x000f240000000800 */
[----:B------:R-:W3:Y:S01]  /*a640*/  LDL R3, [R1+0x40] ;  /* 0x0000400001037983 */ /* 0x000ee20000100800 */
[----:B------:R-:W-:-:S03]  /*a650*/  FMUL.FTZ R75, R24, UR4 ;  /* 0x00000004184b7c20 */ /* 0x000fc60008410000 */
[----:B------:R-:W5:Y:S01]  /*a660*/  LDL R82, [R1+0x28] ;  /* 0x0000280001527983 */ /* 0x000f620000100800 */
[----:B------:R-:W-:Y:S01]  /*a670*/  FMUL.FTZ R24, R34, UR4 ;  /* 0x0000000422187c20 */ /* 0x000fe20008410000 */
[----:B------:R-:W-:Y:S01]  /*a680*/  FMUL.FTZ R79, R32, UR4 ;  /* 0x00000004204f7c20 */ /* 0x000fe20008410000 */
[----:B------:R-:W-:Y:S01]  /*a690*/  FMUL.FTZ R76, R28, UR4 ;  /* 0x000000041c4c7c20 */ /* 0x000fe20008410000 */
[----:B------:R-:W2:Y:S01]  /*a6a0*/  LDL R34, [R1+0x30] ;  /* 0x0000300001227983 */ /* 0x000ea20000100800 */
[----:B------:R-:W-:Y:S01]  /*a6b0*/  FMUL.FTZ R20, R30, UR4 ;  /* 0x000000041e147c20 */ /* 0x000fe20008410000 */
[----:B------:R-:W-:Y:S01]  /*a6c0*/  FMUL.FTZ R42, R42, UR4 ;  /* 0x000000042a2a7c20 */ /* 0x000fe20008410000 */
[----:B------:R-:W-:Y:S01]  /*a6d0*/  FMUL.FTZ R77, R29, UR4 ;  /* 0x000000041d4d7c20 */ /* 0x000fe20008410000 */
[----:B------:R-:W2:Y:S01]  /*a6e0*/  LDL R32, [R1+0x8] ;  /* 0x0000080001207983 */ /* 0x000ea20000100800 */
[----:B------:R-:W-:Y:S01]  /*a6f0*/  FMUL.FTZ R0, R26, UR4 ;  /* 0x000000041a007c20 */ /* 0x000fe20008410000 */
[----:B------:R-:W-:Y:S01]  /*a700*/  FMUL.FTZ R14, R27, UR4 ;  /* 0x000000041b0e7c20 */ /* 0x000fe20008410000 */
[----:B------:R-:W-:Y:S01]  /*a710*/  FMUL.FTZ R15, R31, UR4 ;  /* 0x000000041f0f7c20 */ /* 0x000fe20008410000 */
[----:B------:R-:W-:Y:S01]  /*a720*/  LOP3.LUT R23, R23, 0xfffffffe, RZ, 0xc0, !PT ;  /* 0xfffffffe17177812 */ /* 0x000fe200078ec0ff */
[----:B------:R-:W-:Y:S01]  /*a730*/  FMUL.FTZ R73, R25, UR4 ;  /* 0x0000000419497c20 */ /* 0x000fe20008410000 */
[----:B------:R-:W-:Y:S01]  /*a740*/  FMUL.FTZ R43, R43, UR4 ;  /* 0x000000042b2b7c20 */ /* 0x000fe20008410000 */
[----:B------:R-:W-:Y:S01]  /*a750*/  FMUL.FTZ R47, R47, UR4 ;  /* 0x000000042f2f7c20 */ /* 0x000fe20008410000 */
[----:B------:R-:W-:Y:S01]  /*a760*/  FMUL.FTZ R46, R46, UR4 ;  /* 0x000000042e2e7c20 */ /* 0x000fe20008410000 */
[----:B------:R-:W-:Y:S01]  /*a770*/  FMUL.FTZ R50, R50, UR4 ;  /* 0x0000000432327c20 */ /* 0x000fe20008410000 */
[----:B----4-:R-:W-:Y:S01]  /*a780*/  ISETP.NE.AND P1, PT, R80, 0x1, PT ;  /* 0x000000015000780c */ /* 0x010fe20003f25270 */
[----:B------:R5:W-:Y:S01]  /*a790*/  MUFU.TANH R29, R42 ;  /* 0x0000002a001d7308 */ /* 0x000be20000002400 */
[----:B------:R-:W-:Y:S01]  /*a7a0*/  FMUL.FTZ R25, R35, UR4 ;  /* 0x0000000423197c20 */ /* 0x000fe20008410000 */
[----:B------:R-:W-:Y:S01]  /*a7b0*/  FMUL.FTZ R78, R33, UR4 ;  /* 0x00000004214e7c20 */ /* 0x000fe20008410000 */
[----:B------:R-:W-:Y:S01]  /*a7c0*/  FMUL.FTZ R54, R54, UR4 ;  /* 0x0000000436367c20 */ /* 0x000fe20008410000 */
[----:B------:R-:W-:Y:S01]  /*a7d0*/  FMUL.FTZ R81, R36, UR4 ;  /* 0x0000000424517c20 */ /* 0x000fe20008410000 */
[----:B------:R-:W-:-:S03]  /*a7e0*/  ULDC UR37, c[0x0][0x988] ;  /* 0x0002620000257ab9 */ /* 0x000fc60000000800 */
[----:B------:R-:W4:Y:S04]  /*a7f0*/  MUFU.TANH R0, R0 ;  /* 0x0000000000007308 */ /* 0x000f280000002400 */
[----:B------:R-:W0:Y:S04]  /*a800*/  @P1 LDC R28, c[0x0][0x44c] ;  /* 0x00011300ff1c1b82 */ /* 0x000e280000000800 */
[----:B------:R-:W1:Y:S04]  /*a810*/  MUFU.TANH R14, R14 ;  /* 0x0000000e000e7308 */ /* 0x000e680000002400 */
[----:B------:R-:W4:Y:S04]  /*a820*/  @P1 LDC R30, c[0x0][0x450] ;  /* 0x00011400ff1e1b82 */ /* 0x000f280000000800 */
[----:B------:R-:W1:Y:S01]  /*a830*/  MUFU.TANH R20, R20 ;  /* 0x0000001400147308 */ /* 0x000e620000002400 */
[----:B------:R-:W-:Y:S01]  /*a840*/  @P1 LOP3.LUT R23, R23, 0x1, RZ, 0xfc, !PT ;  /* 0x0000000117171812 */ /* 0x000fe200078efcff */
[----:B------:R-:W-:-:S06]  /*a850*/  FMUL.FTZ R27, R38, UR4 ;  /* 0x00000004261b7c20 */ /* 0x000fcc0008410000 */
[----:B------:R-:W1:Y:S01]  /*a860*/  MUFU.TANH R15, R15 ;  /* 0x0000000f000f7308 */ /* 0x000e620000002400 */
[----:B------:R-:W-:-:S07]  /*a870*/  FMUL.FTZ R26, R39, UR4 ;  /* 0x00000004271a7c20 */ /* 0x000fce0008410000 */
[----:B------:R-:W1:Y:S08]  /*a880*/  MUFU.TANH R24, R24 ;  /* 0x0000001800187308 */ /* 0x000e700000002400 */
[----:B------:R-:W1:Y:S01]  /*a890*/  MUFU.TANH R25, R25 ;  /* 0x0000001900197308 */ /* 0x000e620000002400 */
[----:B------:R-:W-:-:S07]  /*a8a0*/  FMUL.FTZ R38, R41, UR4 ;  /* 0x0000000429267c20 */ /* 0x000fce0008410000 */
[----:B------:R-:W1:Y:S08]  /*a8b0*/  MUFU.TANH R27, R27 ;  /* 0x0000001b001b7308 */ /* 0x000e700000002400 */
[----:B------:R-:W-:Y:S08]  /*a8c0*/  MUFU.TANH R31, R47 ;  /* 0x0000002f001f7308 */ /* 0x000ff00000002400 */
[----:B------:R-:W1:Y:S01]  /*a8d0*/  MUFU.TANH R26, R26 ;  /* 0x0000001a001a7308 */ /* 0x000e620000002400 */
[----:B------:R-:W-:-:S07]  /*a8e0*/  FMUL.FTZ R80, R37, UR4 ;  /* 0x0000000425507c20 */ /* 0x000fce0008410000 */
[----:B------:R-:W-:Y:S08]  /*a8f0*/  MUFU.TANH R46, R46 ;  /* 0x0000002e002e7308 */ /* 0x000ff00000002400 */
[----:B------:R-:W-:Y:S01]  /*a900*/  MUFU.TANH R33, R50 ;  /* 0x0000003200217308 */ /* 0x000fe20000002400 */
[----:B------:R-:W-:Y:S01]  /*a910*/  FMUL.FTZ R55, R55, UR4 ;  /* 0x0000000437377c20 */ /* 0x000fe20008410000 */
[----:B------:R-:W-:-:S06]  /*a920*/  FMUL.FTZ R58, R58, UR4 ;  /* 0x000000043a3a7c20 */ /* 0x000fcc0008410000 */
[----:B------:R-:W-:Y:S01]  /*a930*/  MUFU.TANH R36, R54 ;  /* 0x0000003600247308 */ /* 0x000fe20000002400 */
[----:B------:R-:W-:Y:S01]  /*a940*/  FMUL.FTZ R59, R59, UR4 ;  /* 0x000000043b3b7c20 */ /* 0x000fe20008410000 */
[----:B------:R-:W-:Y:S01]  /*a950*/  FMUL.FTZ R62, R62, UR4 ;  /* 0x000000043e3e7c20 */ /* 0x000fe20008410000 */
[----:B------:R-:W-:-:S05]  /*a960*/  FMUL.FTZ R63, R63, UR4 ;  /* 0x000000043f3f7c20 */ /* 0x000fca0008410000 */
[----:B------:R-:W-:Y:S01]  /*a970*/  MUFU.TANH R59, R59 ;  /* 0x0000003b003b7308 */ /* 0x000fe20000002400 */
[----:B------:R-:W-:-:S07]  /*a980*/  FMUL.FTZ R66, R66, UR4 ;  /* 0x0000000442427c20 */ /* 0x000fce0008410000 */
[----:B------:R-:W-:Y:S01]  /*a990*/  MUFU.TANH R62, R62 ;  /* 0x0000003e003e7308 */ /* 0x000fe20000002400 */
[----:B------:R-:W-:Y:S01]  /*a9a0*/  FMUL.FTZ R67, R67, UR4 ;  /* 0x0000000443437c20 */ /* 0x000fe20008410000 */
[----:B------:R-:W-:-:S06]  /*a9b0*/  FMUL.FTZ R70, R70, UR4 ;  /* 0x0000000446467c20 */ /* 0x000fcc0008410000 */
[----:B------:R-:W-:Y:S01]  /*a9c0*/  MUFU.TANH R66, R66 ;  /* 0x0000004200427308 */ /* 0x000fe20000002400 */
[----:B------:R-:W-:-:S07]  /*a9d0*/  FMUL.FTZ R71, R71, UR4 ;  /* 0x0000000447477c20 */ /* 0x000fce0008410000 */
[----:B------:R-:W-:Y:S08]  /*a9e0*/  MUFU.TANH R70, R70 ;  /* 0x0000004600467308 */ /* 0x000ff00000002400 */
[----:B------:R-:W-:Y:S08]  /*a9f0*/  MUFU.TANH R71, R71 ;  /* 0x0000004700477308 */ /* 0x000ff00000002400 */
[----:B------:R-:W-:Y:S08]  /*aa00*/  MUFU.TANH R75, R75 ;  /* 0x0000004b004b7308 */ /* 0x000ff00000002400 */
[----:B------:R-:W-:Y:S08]  /*aa10*/  MUFU.TANH R73, R73 ;  /* 0x0000004900497308 */ /* 0x000ff00000002400 */
[----:B------:R-:W-:Y:S08]  /*aa20*/  MUFU.TANH R76, R76 ;  /* 0x0000004c004c7308 */ /* 0x000ff00000002400 */
[----:B------:R-:W-:Y:S08]  /*aa30*/  MUFU.TANH R77, R77 ;  /* 0x0000004d004d7308 */ /* 0x000ff00000002400 */
[----:B------:R-:W-:Y:S01]  /*aa40*/  MUFU.TANH R79, R79 ;  /* 0x0000004f004f7308 */ /* 0x000fe20000002400 */
[----:B---3--:R-:W-:-:S07]  /*aa50*/  IMAD.IADD R21, R3, 0x1, R21 ;  /* 0x0000000103157824 */ /* 0x008fce00078e0215 */
[----:B------:R-:W-:Y:S01]  /*aa60*/  MUFU.TANH R78, R78 ;  /* 0x0000004e004e7308 */ /* 0x000fe20000002400 */
[----:B0-----:R-:W-:-:S05]  /*aa70*/  @P1 IMAD.HI.U32 R3, R21, R28, RZ ;  /* 0x0000001c15031227 */ /* 0x001fca00078e00ff */
[----:B----4-:R-:W-:Y:S01]  /*aa80*/  @P1 SHF.R.U32.HI R21, RZ, R30, R3 ;  /* 0x0000001eff151219 */ /* 0x010fe20000011603 */
[----:B-----5:R-:W-:Y:S01]  /*aa90*/  IMAD R42, R176, -0x60, R82 ;  /* 0xffffffa0b02a7824 */ /* 0x020fe200078e0252 */
[----:B------:R-:W-:Y:S03]  /*aaa0*/  MUFU.TANH R81, R81 ;  /* 0x0000005100517308 */ /* 0x000fe60000002400 */
[----:B------:R-:W0:Y:S01]  /*aab0*/  SHFL.IDX PT, R3, R21, 0x1, 0x1c1f ;  /* 0x003c1f0015037f89 */ /* 0x000e2200000e0000 */
[C-C-:B--2---:R-:W-:Y:S02]  /*aac0*/  IADD3 R83, -R34.reuse, 0x61, R42.reuse ;  /* 0x0000006122537810 */ /* 0x144fe40007ffe12a */
[----:B------:R-:W-:-:S03]  /*aad0*/  IADD3 R42, -R34, 0x60, R42 ;  /* 0x00000060222a7810 */ /* 0x000fc60007ffe12a */
[----:B------:R-:W-:Y:S01]  /*aae0*/  IMAD.IADD R83, R83, 0x1, -R32 ;  /* 0x0000000153537824 */ /* 0x000fe200078e0a20 */
[----:B------:R1:W2:Y:S01]  /*aaf0*/  MUFU.TANH R30, R43 ;  /* 0x0000002b001e7308 */ /* 0x0002a20000002400 */
[----:B------:R-:W-:-:S03]  /*ab00*/  FMUL.FTZ R28, R51, UR4 ;  /* 0x00000004331c7c20 */ /* 0x000fc60008410000 */
[----:B0-----:R-:W-:-:S04]  /*ab10*/  VIADDMNMX R3, R3, R83, R42, PT ;  /* 0x0000005303037246 */ /* 0x001fc8000380012a */
[C---:B------:R-:W-:Y:S02]  /*ab20*/  ISETP.GT.AND P1, PT, R3.reuse, RZ, PT ;  /* 0x000000ff0300720c */ /* 0x040fe40003f24270 */
[C---:B------:R-:W-:Y:S02]  /*ab30*/  ISETP.GT.AND P2, PT, R3.reuse, 0x1, PT ;  /* 0x000000010300780c */ /* 0x040fe40003f44270 */
[C---:B------:R-:W-:Y:S02]  /*ab40*/  ISETP.GT.AND P3, PT, R3.reuse, 0x8, PT ;  /* 0x000000080300780c */ /* 0x040fe40003f64270 */
[----:B------:R-:W-:Y:S02]  /*ab50*/  FSEL R51, R0, -INF , P1 ;  /* 0xff80000000337808 */ /* 0x000fe40000800000 */
[----:B-1----:R-:W-:Y:S02]  /*ab60*/  FSEL R43, R14, -INF , P2 ;  /* 0xff8000000e2b7808 */ /* 0x002fe40001000000 */
[----:B------:R-:W-:-:S02]  /*ab70*/  ISETP.GT.AND P1, PT, R3, 0x9, PT ;  /* 0x000000090300780c */ /* 0x000fc40003f24270 */
[----:B------:R-:W-:Y:S02]  /*ab80*/  FSEL R47, R20, -INF , P3 ;  /* 0xff800000142f7808 */ /* 0x000fe40001800000 */
[----:B------:R-:W-:Y:S02]  /*ab90*/  FMNMX.FTZ R0, R51, R43, !PT ;  /* 0x0000002b33007209 */ /* 0x000fe40007810000 */
[----:B------:R-:W-:Y:S02]  /*aba0*/  ISETP.GT.AND P2, PT, R3, 0x10, PT ;  /* 0x000000100300780c */ /* 0x000fe40003f44270 */
[----:B------:R-:W-:Y:S02]  /*abb0*/  FSEL R41, R15, -INF , P1 ;  /* 0xff8000000f297808 */ /* 0x000fe40000800000 */
[----:B------:R-:W-:Y:S02]  /*abc0*/  FMNMX.FTZ R0, R47, R0, !PT ;  /* 0x000000002f007209 */ /* 0x000fe40007810000 */
        /* <DEDUP_REMOVED lines=14> */
[----:B------:R-:W-:Y:S01]  /*acb0*/  FMNMX.FTZ R0, R24, R15, !PT ;  /* 0x0000000f18007209 */ /* 0x000fe20007810000 */
[----:B------:R-:W0:Y:S01]  /*acc0*/  MUFU.TANH R28, R28 ;  /* 0x0000001c001c7308 */ /* 0x000e220000002400 */
[----:B------:R-:W-:Y:S02]  /*acd0*/  ISETP.GT.AND P2, PT, R3, 0x28, PT ;  /* 0x000000280300780c */ /* 0x000fe40003f44270 */
[----:B--2---:R-:W-:Y:S02]  /*ace0*/  FSEL R20, R30, -INF , P1 ;  /* 0xff8000001e147808 */ /* 0x004fe40000800000 */
[----:B------:R-:W-:Y:S02]  /*acf0*/  FMNMX.FTZ R15, R25, R0, !PT ;  /* 0x00000000190f7209 */ /* 0x000fe40007810000 */
[----:B------:R-:W-:-:S02]  /*ad00*/  ISETP.GT.AND P1, PT, R3, 0x29, PT ;  /* 0x000000290300780c */ /* 0x000fc40003f24270 */
[----:B------:R-:W-:Y:S02]  /*ad10*/  FSEL R29, R46, -INF , P2 ;  /* 0xff8000002e1d7808 */ /* 0x000fe40001000000 */
[----:B------:R-:W-:Y:S01]  /*ad20*/  FMNMX.FTZ R0, R20, R15, !PT ;  /* 0x0000000f14007209 */ /* 0x000fe20007810000 */
[----:B------:R-:W1:Y:S01]  /*ad30*/  MUFU.TANH R34, R55 ;  /* 0x0000003700227308 */ /* 0x000e620000002400 */
[----:B------:R-:W-:Y:S02]  /*ad40*/  ISETP.GT.AND P2, PT, R3, 0x30, PT ;  /* 0x000000300300780c */ /* 0x000fe40003f44270 */
[----:B------:R-:W-:Y:S02]  /*ad50*/  FSEL R31, R31, -INF , P1 ;  /* 0xff8000001f1f7808 */ /* 0x000fe40000800000 */
[----:B------:R-:W-:Y:S02]  /*ad60*/  FMNMX.FTZ R0, R29, R0, !PT ;  /* 0x000000001d007209 */ /* 0x000fe40007810000 */
[----:B------:R-:W-:Y:S01]  /*ad70*/  ISETP.GT.AND P1, PT, R3, 0x31, PT ;  /* 0x000000310300780c */ /* 0x000fe20003f24270 */
[----:B------:R-:W2:Y:S01]  /*ad80*/  MUFU.TANH R32, R58 ;  /* 0x0000003a00207308 */ /* 0x000ea20000002400 */
[----:B------:R-:W-:-:S02]  /*ad90*/  FSEL R33, R33, -INF , P2 ;  /* 0xff80000021217808 */ /* 0x000fc40001000000 */
[----:B------:R-:W-:Y:S02]  /*ada0*/  FMNMX.FTZ R0, R31, R0, !PT ;  /* 0x000000001f007209 */ /* 0x000fe40007810000 */
[----:B------:R-:W-:Y:S02]  /*adb0*/  ISETP.GT.AND P2, PT, R3, 0x38, PT ;  /* 0x000000380300780c */ /* 0x000fe40003f44270 */
[----:B0-----:R-:W-:Y:S02]  /*adc0*/  FSEL R35, R28, -INF , P1 ;  /* 0xff8000001c237808 */ /* 0x001fe40000800000 */
[----:B------:R-:W-:Y:S02]  /*add0*/  FMNMX.FTZ R0, R33, R0, !PT ;  /* 0x0000000021007209 */ /* 0x000fe40007810000 */
[----:B------:R-:W-:Y:S02]  /*ade0*/  ISETP.GT.AND P1, PT, R3, 0x39, PT ;  /* 0x000000390300780c */ /* 0x000fe40003f24270 */
[----:B------:R-:W-:-:S02]  /*adf0*/  FSEL R36, R36, -INF , P2 ;  /* 0xff80000024247808 */ /* 0x000fc40001000000 */
[----:B------:R-:W-:Y:S01]  /*ae00*/  FMNMX.FTZ R15, R35, R0, !PT ;  /* 0x00000000230f7209 */ /* 0x000fe20007810000 */
[----:B------:R-:W0:Y:S01]  /*ae10*/  MUFU.TANH R26, R63 ;  /* 0x0000003f001a7308 */ /* 0x000e220000002400 */
[C---:B------:R-:W-:Y:S02]  /*ae20*/  ISETP.GT.AND P2, PT, R3.reuse, 0x40, PT ;  /* 0x000000400300780c */ /* 0x040fe40003f44270 */
[----:B-1----:R-:W-:Y:S02]  /*ae30*/  FSEL R34, R34, -INF , P1 ;  /* 0xff80000022227808 */ /* 0x002fe40000800000 */
[----:B------:R-:W-:Y:S02]  /*ae40*/  FMNMX.FTZ R15, R36, R15, !PT ;  /* 0x0000000f240f7209 */ /* 0x000fe40007810000 */
[----:B------:R-:W-:Y:S02]  /*ae50*/  ISETP.GT.AND P1, PT, R3, 0x41, PT ;  /* 0x000000410300780c */ /* 0x000fe40003f24270 */
[----:B--2---:R-:W-:-:S02]  /*ae60*/  FSEL R32, R32, -INF , P2 ;  /* 0xff80000020207808 */ /* 0x004fc40001000000 */
[----:B------:R-:W-:Y:S01]  /*ae70*/  FMNMX.FTZ R15, R34, R15, !PT ;  /* 0x0000000f220f7209 */ /* 0x000fe20007810000 */
[----:B------:R-:W1:Y:S01]  /*ae80*/  MUFU.TANH R14, R67 ;  /* 0x00000043000e7308 */ /* 0x000e620000002400 */
[----:B------:R-:W-:Y:S02]  /*ae90*/  ISETP.GT.AND P2, PT, R3, 0x48, PT ;  /* 0x000000480300780c */ /* 0x000fe40003f44270 */
[----:B------:R-:W-:Y:S02]  /*aea0*/  FSEL R30, R59, -INF , P1 ;  /* 0xff8000003b1e7808 */ /* 0x000fe40000800000 */
[----:B------:R-:W-:Y:S02]  /*aeb0*/  FMNMX.FTZ R15, R32, R15, !PT ;  /* 0x0000000f200f7209 */ /* 0x000fe40007810000 */
[----:B------:R-:W-:Y:S02]  /*aec0*/  ISETP.GT.AND P1, PT, R3, 0x49, PT ;  /* 0x000000490300780c */ /* 0x000fe40003f24270 */
[----:B------:R-:W-:-:S02]  /*aed0*/  FSEL R28, R62, -INF , P2 ;  /* 0xff8000003e1c7808 */ /* 0x000fc40001000000 */
[----:B------:R-:W-:Y:S02]  /*aee0*/  FMNMX.FTZ R15, R30, R15, !PT ;  /* 0x0000000f1e0f7209 */ /* 0x000fe40007810000 */
[C---:B------:R-:W-:Y:S02]  /*aef0*/  ISETP.GT.AND P2, PT, R3.reuse, 0x50, PT ;  /* 0x000000500300780c */ /* 0x040fe40003f44270 */
[----:B0-----:R-:W-:Y:S02]  /*af00*/  FSEL R26, R26, -INF , P1 ;  /* 0xff8000001a1a7808 */ /* 0x001fe40000800000 */
[----:B------:R-:W-:Y:S02]  /*af10*/  FMNMX.FTZ R55, R28, R15, !PT ;  /* 0x0000000f1c377209 */ /* 0x000fe40007810000 */
[----:B------:R-:W-:Y:S02]  /*af20*/  ISETP.GT.AND P1, PT, R3, 0x51, PT ;  /* 0x000000510300780c */ /* 0x000fe40003f24270 */
[----:B------:R-:W-:-:S02]  /*af30*/  FSEL R15, R66, -INF , P2 ;  /* 0xff800000420f7808 */ /* 0x000fc40001000000 */
[----:B------:R-:W-:Y:S02]  /*af40*/  FMNMX.FTZ R0, R26, R55, !PT ;  /* 0x000000371a007209 */ /* 0x000fe40007810000 */
[----:B------:R-:W-:Y:S02]  /*af50*/  ISETP.GT.AND P2, PT, R3, 0x58, PT ;  /* 0x000000580300780c */ /* 0x000fe40003f44270 */
[----:B-1----:R-:W-:Y:S02]  /*af60*/  FSEL R14, R14, -INF , P1 ;  /* 0xff8000000e0e7808 */ /* 0x002fe40000800000 */
[----:B------:R-:W-:Y:S01]  /*af70*/  FMNMX.FTZ R55, R15, R0, !PT ;  /* 0x000000000f377209 */ /* 0x000fe20007810000 */
[----:B------:R-:W-:Y:S01]  /*af80*/  FMUL.FTZ R46, R44, UR4 ;  /* 0x000000042c2e7c20 */ /* 0x000fe20008410000 */
[----:B------:R-:W-:Y:S02]  /*af90*/  ISETP.GT.AND P1, PT, R3, 0x59, PT ;  /* 0x000000590300780c */ /* 0x000fe40003f24270 */
[----:B------:R-:W-:-:S02]  /*afa0*/  FSEL R3, R70, -INF , P2 ;  /* 0xff80000046037808 */ /* 0x000fc40001000000 */
[----:B------:R-:W-:Y:S02]  /*afb0*/  FMNMX.FTZ R44, R14, R55, !PT ;  /* 0x000000370e2c7209 */ /* 0x000fe40007810000 */
[----:B------:R-:W-:Y:S02]  /*afc0*/  FSEL R0, R71, -INF , P1 ;  /* 0xff80000047007808 */ /* 0x000fe40000800000 */
[----:B------:R-:W-:-:S04]  /*afd0*/  FMNMX.FTZ R55, R3, R44, !PT ;  /* 0x0000002c03377209 */ /* 0x000fc80007810000 */
[----:B------:R-:W-:-:S05]  /*afe0*/  FMNMX.FTZ R55, R0, R55, !PT ;  /* 0x0000003700377209 */ /* 0x000fca0007810000 */
[----:B------:R-:W0:Y:S04]  /*aff0*/  SHFL.BFLY PT, R44, R55, 0x2, 0x1f ;  /* 0x0c401f00372c7f89 */ /* 0x000e2800000e0000 */
[----:B------:R-:W1:Y:S01]  /*b000*/  SHFL.IDX PT, R21, R21, RZ, 0x1c1f ;  /* 0x001c1fff15157589 */ /* 0x000e6200000e0000 */
[----:B0-----:R-:W-:-:S05]  /*b010*/  FMNMX.FTZ R44, R55, R44, !PT ;  /* 0x0000002c372c7209 */ /* 0x001fca0007810000 */
[----:B------:R-:W0:Y:S01]  /*b020*/  SHFL.BFLY PT, R63, R44, 0x1, 0x1f ;  /* 0x0c201f002c3f7f89 */ /* 0x000e2200000e0000 */
[----:B-1----:R-:W-:-:S04]  /*b030*/  VIADDMNMX R83, R21, R83, R42, PT ;  /* 0x0000005315537246 */ /* 0x002fc8000380012a */
[C---:B------:R-:W-:Y:S02]  /*b040*/  ISETP.GT.AND P1, PT, R83.reuse, RZ, PT ;  /* 0x000000ff5300720c */ /* 0x040fe40003f24270 */
[C---:B------:R-:W-:Y:S02]  /*b050*/  ISETP.GT.AND P2, PT, R83.reuse, 0x1, PT ;  /* 0x000000015300780c */ /* 0x040fe40003f44270 */
[----:B------:R-:W-:Y:S02]  /*b060*/  ISETP.GT.AND P3, PT, R83, 0x8, PT ;  /* 0x000000085300780c */ /* 0x000fe40003f64270 */
[----:B------:R-:W-:Y:S02]  /*b070*/  FSEL R75, R75, -INF , P1 ;  /* 0xff8000004b4b7808 */ /* 0x000fe40000800000 */
[----:B------:R-:W-:Y:S01]  /*b080*/  FSEL R42, R73, -INF , P2 ;  /* 0xff800000492a7808 */ /* 0x000fe20001000000 */
[----:B------:R-:W-:Y:S01]  /*b090*/  FMUL.FTZ R54, R56, UR4 ;  /* 0x0000000438367c20 */ /* 0x000fe20008410000 */
[----:B------:R-:W-:Y:S01]  /*b0a0*/  FMUL.FTZ R56, R61, UR4 ;  /* 0x000000043d387c20 */ /* 0x000fe20008410000 */
[----:B------:R-:W-:Y:S01]  /*b0b0*/  ISETP.GT.AND P1, PT, R83, 0x9, PT ;  /* 0x000000095300780c */ /* 0x000fe20003f24270 */
[----:B------:R-:W-:Y:S01]  /*b0c0*/  FMUL.FTZ R40, R40, UR4 ;  /* 0x0000000428287c20 */ /* 0x000fe20008410000 */
[----:B------:R-:W-:-:S02]  /*b0d0*/  FSEL R76, R76, -INF , P3 ;  /* 0xff8000004c4c7808 */ /* 0x000fc40001800000 */
[----:B------:R-:W-:Y:S01]  /*b0e0*/  FMNMX.FTZ R61, R75, R42, !PT ;  /* 0x0000002a4b3d7209 */ /* 0x000fe20007810000 */
[----:B------:R-:W1:Y:S01]  /*b0f0*/  MUFU.TANH R80, R80 ;  /* 0x0000005000507308 */ /* 0x000e620000002400 */
[----:B------:R-:W-:Y:S02]  /*b100*/  ISETP.GT.AND P2, PT, R83, 0x10, PT ;  /* 0x000000105300780c */ /* 0x000fe40003f44270 */
[----:B0-----:R-:W-:Y:S02]  /*b110*/  FMNMX.FTZ R21, R44, R63, !PT ;  /* 0x0000003f2c157209 */ /* 0x001fe40007810000 */
[----:B------:R-:W-:Y:S02]  /*b120*/  FSEL R77, R77, -INF , P1 ;  /* 0xff8000004d4d7808 */ /* 0x000fe40000800000 */
[----:B------:R-:W-:Y:S01]  /*b130*/  FMNMX.FTZ R44, R76, R61, !PT ;  /* 0x0000003d4c2c7209 */ /* 0x000fe20007810000 */
[----:B------:R-:W0:Y:S01]  /*b140*/  MUFU.TANH R40, R40 ;  /* 0x0000002800287308 */ /* 0x000e220000002400 */
[----:B------:R-:W-:Y:S01]  /*b150*/  ISETP.GT.AND P3, PT, R83, 0x11, PT ;  /* 0x000000115300780c */ /* 0x000fe20003f64270 */
[----:B------:R-:W-:Y:S01]  /*b160*/  FMUL.FTZ R62, R21, UR37 ;  /* 0x00000025153e7c20 */ /* 0x000fe20008410000 */
[----:B------:R-:W-:-:S02]  /*b170*/  FSEL R79, R79, -INF , P2 ;  /* 0xff8000004f4f7808 */ /* 0x000fc40001000000 */
[----:B------:R-:W-:Y:S02]  /*b180*/  FMNMX.FTZ R44, R77, R44, !PT ;  /* 0x0000002c4d2c7209 */ /* 0x000fe40007810000 */
[----:B------:R-:W-:Y:S01]  /*b190*/  FSETP.NEU.FTZ.AND P4, PT, R21, -INF , PT ;  /* 0xff8000001500780b */ /* 0x000fe20003f9d000 */
[----:B------:R-:W2:Y:S01]  /*b1a0*/  MUFU.TANH R38, R38 ;  /* 0x0000002600267308 */ /* 0x000ea20000002400 */
[----:B------:R-:W-:Y:S01]  /*b1b0*/  ISETP.GT.AND P1, PT, R83, 0x18, PT ;  /* 0x000000185300780c */ /* 0x000fe20003f24270 */
[----:B------:R-:W-:Y:S01]  /*b1c0*/  FMUL.FTZ R45, R45, UR4 ;  /* 0x000000042d2d7c20 */ /* 0x000fe20008410000 */
[----:B------:R-:W-:Y:S02]  /*b1d0*/  FSEL R78, R78, -INF , P3 ;  /* 0xff8000004e4e7808 */ /* 0x000fe40001800000 */
[----:B------:R-:W-:Y:S02]  /*b1e0*/  FMNMX.FTZ R61, R79, R44, !PT ;  /* 0x0000002c4f3d7209 */ /* 0x000fe40007810000 */
[----:B------:R-:W-:Y:S01]  /*b1f0*/  FSEL R44, R62, RZ, P4 ;  /* 0x000000ff3e2c7208 */ /* 0x000fe20002000000 */
[----:B------:R-:W3:Y:S01]  /*b200*/  MUFU.TANH R46, R46 ;  /* 0x0000002e002e7308 */ /* 0x000ee20000002400 */
[----:B------:R-:W-:Y:S01]  /*b210*/  ISETP.GT.AND P2, PT, R83, 0x19, PT ;  /* 0x000000195300780c */ /* 0x000fe20003f44270 */
[----:B------:R-:W-:Y:S01]  /*b220*/  FMUL.FTZ R50, R48, UR4 ;  /* 0x0000000430327c20 */ /* 0x000fe20008410000 */
[----:B------:R-:W-:-:S02]  /*b230*/  FSEL R81, R81, -INF , P1 ;  /* 0xff80000051517808 */ /* 0x000fc40000800000 */
[----:B------:R-:W-:Y:S01]  /*b240*/  FMNMX.FTZ R62, R78, R61, !PT ;  /* 0x0000003d4e3e7209 */ /* 0x000fe20007810000 */
[----:B------:R-:W-:Y:S01]  /*b250*/  FFMA.FTZ R153, R51, UR37, -R44 ;  /* 0x0000002533997c23 */ /* 0x000fe2000801082c */
[----:B------:R-:W-:Y:S01]  /*b260*/  ISETP.GT.AND P1, PT, R83, 0x20, PT ;  /* 0x000000205300780c */ /* 0x000fe20003f24270 */
[----:B------:R-:W4:Y:S01]  /*b270*/  MUFU.TANH R45, R45 ;  /* 0x0000002d002d7308 */ /* 0x000f220000002400 */
[----:B-1----:R-:W-:Y:S01]  /*b280*/  FSEL R80, R80, -INF , P2 ;  /* 0xff80000050507808 */ /* 0x002fe20001000000 */
[----:B------:R-:W-:Y:S01]  /*b290*/  FMUL.FTZ R48, R49, UR4 ;  /* 0x0000000431307c20 */ /* 0x000fe20008410000 */
[----:B------:R-:W-:Y:S01]  /*b2a0*/  FMNMX.FTZ R51, R81, R62, !PT ;  /* 0x0000003e51337209 */ /* 0x000fe20007810000 */
[----:B------:R-:W-:Y:S01]  /*b2b0*/  FMUL.FTZ R49, R52, UR4 ;  /* 0x0000000434317c20 */ /* 0x000fe20008410000 */
[----:B------:R-:W-:Y:S02]  /*b2c0*/  ISETP.GT.AND P2, PT, R83, 0x21, PT ;  /* 0x000000215300780c */ /* 0x000fe40003f44270 */
[----:B0-----:R-:W-:Y:S01]  /*b2d0*/  FSEL R40, R40, -INF , P1 ;  /* 0xff80000028287808 */ /* 0x001fe20000800000 */
[----:B------:R-:W0:Y:S01]  /*b2e0*/  MUFU.TANH R50, R50 ;  /* 0x0000003200327308 */ /* 0x000e220000002400 */
[----:B------:R-:W-:Y:S01]  /*b2f0*/  FMNMX.FTZ R51, R80, R51, !PT ;  /* 0x0000003350337209 */ /* 0x000fe20007810000 */
[----:B------:R-:W-:Y:S01]  /*b300*/  FMUL.FTZ R52, R53, UR4 ;  /* 0x0000000435347c20 */ /* 0x000fe20008410000 */
[----:B------:R-:W-:-:S02]  /*b310*/  ISETP.GT.AND P1, PT, R83, 0x28, PT ;  /* 0x000000285300780c */ /* 0x000fc40003f24270 */
[----:B--2---:R-:W-:Y:S02]  /*b320*/  FSEL R38, R38, -INF , P2 ;  /* 0xff80000026267808 */ /* 0x004fe40001000000 */
[----:B------:R-:W-:Y:S01]  /*b330*/  FMNMX.FTZ R51, R40, R51, !PT ;  /* 0x0000003328337209 */ /* 0x000fe20007810000 */
[----:B------:R-:W1:Y:S01]  /*b340*/  MUFU.TANH R48, R48 ;  /* 0x0000003000307308 */ /* 0x000e620000002400 */
[----:B------:R-:W-:Y:S01]  /*b350*/  FFMA.FTZ R61, R43, UR37, -R44 ;  /* 0x000000252b3d7c23 */ /* 0x000fe2000801082c */
[C---:B------:R-:W-:Y:S02]  /*b360*/  ISETP.GT.AND P2, PT, R83.reuse, 0x29, PT ;  /* 0x000000295300780c */ /* 0x040fe40003f44270 */
[----:B---3--:R-:W-:Y:S02]  /*b370*/  FSEL R43, R46, -INF , P1 ;  /* 0xff8000002e2b7808 */ /* 0x008fe40000800000 */
[----:B------:R-:W-:Y:S02]  /*b380*/  FMNMX.FTZ R62, R38, R51, !PT ;  /* 0x00000033263e7209 */ /* 0x000fe40007810000 */
[----:B------:R-:W2:Y:S01]  /*b390*/  MUFU.TANH R49, R49 ;  /* 0x0000003100317308 */ /* 0x000ea20000002400 */
[----:B------:R-:W-:Y:S01]  /*b3a0*/  ISETP.GT.AND P1, PT, R83, 0x30, PT ;  /* 0x000000305300780c */ /* 0x000fe20003f24270 */
[----:B------:R-:W-:Y:S01]  /*b3b0*/  FMUL.FTZ R53, R57, UR4 ;  /* 0x0000000439357c20 */ /* 0x000fe20008410000 */
[----:B----4-:R-:W-:-:S02]  /*b3c0*/  FSEL R45, R45, -INF , P2 ;  /* 0xff8000002d2d7808 */ /* 0x010fc40001000000 */
[----:B------:R-:W-:-:S03]  /*b3d0*/  FMNMX.FTZ R62, R43, R62, !PT ;  /* 0x0000003e2b3e7209 */ /* 0x000fc60007810000 */
[----:B------:R-:W3:Y:S01]  /*b3e0*/  MUFU.TANH R52, R52 ;  /* 0x0000003400347308 */ /* 0x000ee20000002400 */
[----:B------:R-:W-:Y:S01]  /*b3f0*/  FFMA.FTZ R155, R47, UR37, -R44 ;  /* 0x000000252f9b7c23 */ /* 0x000fe2000801082c */
[----:B------:R-:W-:Y:S01]  /*b400*/  ISETP.GT.AND P2, PT, R83, 0x31, PT ;  /* 0x000000315300780c */ /* 0x000fe20003f44270 */
[----:B------:R-:W-:Y:S01]  /*b410*/  FMUL.FTZ R55, R60, UR4 ;  /* 0x000000043c377c20 */ /* 0x000fe20008410000 */
[----:B0-----:R-:W-:Y:S02]  /*b420*/  FSEL R47, R50, -INF , P1 ;  /* 0xff800000322f7808 */ /* 0x001fe40000800000 */
[----:B------:R-:W-:Y:S02]  /*b430*/  FMNMX.FTZ R62, R45, R62, !PT ;  /* 0x0000003e2d3e7209 */ /* 0x000fe40007810000 */
[----:B------:R-:W0:Y:S01]  /*b440*/  MUFU.TANH R54, R54 ;  /* 0x0000003600367308 */ /* 0x000e220000002400 */
[----:B------:R-:W-:Y:S02]  /*b450*/  ISETP.GT.AND P1, PT, R83, 0x38, PT ;  /* 0x000000385300780c */ /* 0x000fe40003f24270 */
[----:B-1----:R-:W-:-:S02]  /*b460*/  FSEL R48, R48, -INF , P2 ;  /* 0xff80000030307808 */ /* 0x002fc40001000000 */
[----:B------:R-:W-:-:S03]  /*b470*/  FMNMX.FTZ R51, R47, R62, !PT ;  /* 0x0000003e2f337209 */ /* 0x000fc60007810000 */
[----:B------:R-:W1:Y:S01]  /*b480*/  MUFU.TANH R53, R53 ;  /* 0x0000003500357308 */ /* 0x000e620000002400 */
[----:B------:R-:W-:Y:S01]  /*b490*/  FFMA.FTZ R50, R41, UR37, -R44 ;  /* 0x0000002529327c23 */ /* 0x000fe2000801082c */
[----:B------:R-:W-:Y:S01]  /*b4a0*/  ISETP.GT.AND P2, PT, R83, 0x39, PT ;  /* 0x000000395300780c */ /* 0x000fe20003f44270 */
[----:B------:R-:W-:Y:S01]  /*b4b0*/  FMUL.FTZ R58, R64, UR4 ;  /* 0x00000004403a7c20 */ /* 0x000fe20008410000 */
[----:B--2---:R-:W-:Y:S02]  /*b4c0*/  FSEL R41, R49, -INF , P1 ;  /* 0xff80000031297808 */ /* 0x004fe40000800000 */
[----:B------:R-:W-:Y:S02]  /*b4d0*/  FMNMX.FTZ R62, R48, R51, !PT ;  /* 0x00000033303e7209 */ /* 0x000fe40007810000 */
[----:B------:R-:W2:Y:S01]  /*b4e0*/  MUFU.TANH R55, R55 ;  /* 0x0000003700377308 */ /* 0x000ea20000002400 */
[----:B------:R-:W-:Y:S01]  /*b4f0*/  ISETP.GT.AND P1, PT, R83, 0x40, PT ;  /* 0x000000405300780c */ /* 0x000fe20003f24270 */
[----:B------:R-:W-:Y:S01]  /*b500*/  FMUL.FTZ R57, R65, UR4 ;  /* 0x0000000441397c20 */ /* 0x000fe20008410000 */
[----:B---3--:R-:W-:-:S02]  /*b510*/  FSEL R49, R52, -INF , P2 ;  /* 0xff80000034317808 */ /* 0x008fc40001000000 */
        /* <DEDUP_REMOVED lines=8> */
[----:B------:R-:W-:Y:S01]  /*b5a0*/  ISETP.GT.AND P1, PT, R83, 0x48, PT ;  /* 0x000000485300780c */ /* 0x000fe20003f24270 */
[----:B------:R-:W-:Y:S01]  /*b5b0*/  FMUL.FTZ R60, R69, UR4 ;  /* 0x00000004453c7c20 */ /* 0x000fe20008410000 */
[----:B-1----:R-:W-:-:S02]  /*b5c0*/  FSEL R51, R53, -INF , P2 ;  /* 0xff80000035337808 */ /* 0x002fc40001000000 */
[----:B------:R-:W-:-:S03]  /*b5d0*/  FMNMX.FTZ R62, R39, R62, !PT ;  /* 0x0000003e273e7209 */ /* 0x000fc60007810000 */
[----:B------:R-:W1:Y:S01]  /*b5e0*/  MUFU.TANH R57, R57 ;  /* 0x0000003900397308 */ /* 0x000e620000002400 */
[----:B------:R-:W-:Y:S01]  /*b5f0*/  FFMA.FTZ R52, R37, UR37, -R44 ;  /* 0x0000002525347c23 */ /* 0x000fe2000801082c */
[----:B------:R-:W-:Y:S02]  /*b600*/  ISETP.GT.AND P2, PT, R83, 0x49, PT ;  /* 0x000000495300780c */ /* 0x000fe40003f44270 */
[----:B--2---:R-:W-:Y:S02]  /*b610*/  FSEL R37, R55, -INF , P1 ;  /* 0xff80000037257808 */ /* 0x004fe40000800000 */
[----:B------:R-:W-:Y:S02]  /*b620*/  FMNMX.FTZ R62, R51, R62, !PT ;  /* 0x0000003e333e7209 */ /* 0x000fe40007810000 */
[----:B------:R-:W2:Y:S01]  /*b630*/  MUFU.TANH R59, R59 ;  /* 0x0000003b003b7308 */ /* 0x000ea20000002400 */
[----:B------:R-:W-:Y:S02]  /*b640*/  ISETP.GT.AND P1, PT, R83, 0x50, PT ;  /* 0x000000505300780c */ /* 0x000fe40003f24270 */
[----:B---3--:R-:W-:-:S02]  /*b650*/  FSEL R53, R56, -INF , P2 ;  /* 0xff80000038357808 */ /* 0x008fc40001000000 */
[----:B------:R-:W-:-:S03]  /*b660*/  FMNMX.FTZ R62, R37, R62, !PT ;  /* 0x0000003e253e7209 */ /* 0x000fc60007810000 */
[----:B------:R-:W3:Y:S01]  /*b670*/  MUFU.TANH R60, R60 ;  /* 0x0000003c003c7308 */ /* 0x000ee20000002400 */
[--C-:B------:R-:W-:Y:S01]  /*b680*/  FFMA.FTZ R171, R27, UR37, -R44.reuse ;  /* 0x000000251bab7c23 */ /* 0x100fe2000801082c */
[----:B------:R-:W-:Y:S02]  /*b690*/  ISETP.GT.AND P2, PT, R83, 0x51, PT ;  /* 0x000000515300780c */ /* 0x000fe40003f44270 */
[----:B0-----:R-:W-:Y:S02]  /*b6a0*/  FSEL R58, R58, -INF , P1 ;  /* 0xff8000003a3a7808 */ /* 0x001fe40000800000 */
[----:B------:R-:W-:Y:S01]  /*b6b0*/  FMNMX.FTZ R27, R53, R62, !PT ;  /* 0x0000003e351b7209 */ /* 0x000fe20007810000 */
[----:B------:R-:W-:Y:S01]  /*b6c0*/  FFMA.FTZ R54, R24, UR37, -R44 ;  /* 0x0000002518367c23 */ /* 0x000fe2000801082c */
[----:B------:R-:W-:Y:S02]  /*b6d0*/  ISETP.GT.AND P1, PT, R83, 0x58, PT ;  /* 0x000000585300780c */ /* 0x000fe40003f24270 */
[----:B-1----:R-:W-:-:S02]  /*b6e0*/  FSEL R57, R57, -INF , P2 ;  /* 0xff80000039397808 */ /* 0x002fc40001000000 */
[----:B------:R-:W-:Y:S02]  /*b6f0*/  FMNMX.FTZ R24, R58, R27, !PT ;  /* 0x0000001b3a187209 */ /* 0x000fe40007810000 */
[----:B------:R-:W-:Y:S02]  /*b700*/  ISETP.GT.AND P2, PT, R83, 0x59, PT ;  /* 0x000000595300780c */ /* 0x000fe40003f44270 */
[----:B--2---:R-:W-:Y:S02]  /*b710*/  FSEL R59, R59, -INF , P1 ;  /* 0xff8000003b3b7808 */ /* 0x004fe40000800000 */
[----:B------:R-:W-:Y:S02]  /*b720*/  FMNMX.FTZ R24, R57, R24, !PT ;  /* 0x0000001839187209 */ /* 0x000fe40007810000 */
[----:B---3--:R-:W-:Y:S02]  /*b730*/  FSEL R27, R60, -INF , P2 ;  /* 0xff8000003c1b7808 */ /* 0x008fe40001000000 */
[----:B------:R-:W-:-:S04]  /*b740*/  FMNMX.FTZ R24, R59, R24, !PT ;  /* 0x000000183b187209 */ /* 0x000fc80007810000 */
[----:B------:R-:W-:Y:S01]  /*b750*/  FMNMX.FTZ R24, R27, R24, !PT ;  /* 0x000000181b187209 */ /* 0x000fe20007810000 */
[----:B------:R-:W-:-:S04]  /*b760*/  FFMA.FTZ R165, R25, UR37, -R44 ;  /* 0x0000002519a57c23 */ /* 0x000fc8000801082c */
[----:B------:R-:W0:Y:S01]  /*b770*/  SHFL.BFLY PT, R25, R24, 0x2, 0x1f ;  /* 0x0c401f0018197f89 */ /* 0x000e2200000e0000 */
[----:B------:R-:W-:Y:S01]  /*b780*/  FFMA.FTZ R56, R20, UR37, -R44 ;  /* 0x0000002514387c23 */ /* 0x000fe2000801082c */
[----:B0-----:R-:W-:-:S05]  /*b790*/  FMNMX.FTZ R25, R24, R25, !PT ;  /* 0x0000001918197209 */ /* 0x001fca0007810000 */
[----:B------:R-:W0:Y:S01]  /*b7a0*/  SHFL.BFLY PT, R20, R25, 0x1, 0x1f ;  /* 0x0c201f0019147f89 */ /* 0x000e2200000e0000 */
[--C-:B------:R-:W-:Y:S01]  /*b7b0*/  FFMA.FTZ R159, R28, UR37, -R44.reuse ;  /* 0x000000251c9f7c23 */ /* 0x100fe2000801082c */
[----:B------:R-:W-:Y:S01]  /*b7c0*/  FFMA.FTZ R175, R3, UR37, -R44 ;  /* 0x0000002503af7c23 */ /* 0x000fe2000801082c */
[----:B0-----:R-:W-:-:S04]  /*b7d0*/  FMNMX.FTZ R20, R25, R20, !PT ;  /* 0x0000001419147209 */ /* 0x001fc80007810000 */
[C---:B------:R-:W-:Y:S01]  /*b7e0*/  FSETP.NEU.FTZ.AND P1, PT, R20.reuse, -INF , PT ;  /* 0xff8000001400780b */ /* 0x040fe20003f3d000 */
[----:B------:R-:W-:-:S05]  /*b7f0*/  FMUL.FTZ R28, R20, UR37 ;  /* 0x00000025141c7c20 */ /* 0x000fca0008410000 */
[----:B------:R-:W-:-:S05]  /*b800*/  FSEL R28, R28, RZ, P1 ;  /* 0x000000ff1c1c7208 */ /* 0x000fca0000800000 */
[--C-:B------:R-:W-:Y:S01]  /*b810*/  FFMA.FTZ R152, R75, UR37, -R28.reuse ;  /* 0x000000254b987c23 */ /* 0x100fe2000801081c */
[--C-:B------:R-:W-:Y:S01]  /*b820*/  FFMA.FTZ R3, R42, UR37, -R28.reuse ;  /* 0x000000252a037c23 */ /* 0x100fe2000801081c */
[----:B------:R-:W-:Y:S01]  /*b830*/  FFMA.FTZ R154, R76, UR37, -R28 ;  /* 0x000000254c9a7c23 */ /* 0x000fe2000801081c */
[----:B------:R-:W-:Y:S01]  /*b840*/  MUFU.EX2 R153, R153 ;  /* 0x0000009900997308 */ /* 0x000fe20000000800 */
[----:B------:R-:W-:Y:S01]  /*b850*/  FFMA.FTZ R173, R15, UR37, -R44 ;  /* 0x000000250fad7c23 */ /* 0x000fe2000801082c */
[----:B------:R-:W-:-:S06]  /*b860*/  FFMA.FTZ R15, R77, UR37, -R28 ;  /* 0x000000254d0f7c23 */ /* 0x000fcc000801081c */
[----:B------:R-:W-:Y:S01]  /*b870*/  MUFU.EX2 R152, R152 ;  /* 0x0000009800987308 */ /* 0x000fe20000000800 */
[----:B------:R-:W-:-:S07]  /*b880*/  FFMA.FTZ R168, R79, UR37, -R28 ;  /* 0x000000254fa87c23 */ /* 0x000fce000801081c */
[----:B------:R-:W0:Y:S08]  /*b890*/  MUFU.EX2 R3, R3 ;  /* 0x0000000300037308 */ /* 0x000e300000000800 */
[----:B------:R-:W1:Y:S01]  /*b8a0*/  MUFU.EX2 R46, R61 ;  /* 0x0000003d002e7308 */ /* 0x000e620000000800 */
[----:B------:R-:W-:-:S07]  /*b8b0*/  FFMA.FTZ R25, R78, UR37, -R28 ;  /* 0x000000254e197c23 */ /* 0x000fce000801081c */
[----:B------:R-:W2:Y:S08]  /*b8c0*/  MUFU.EX2 R154, R154 ;  /* 0x0000009a009a7308 */ /* 0x000eb00000000800 */
[----:B------:R-:W3:Y:S01]  /*b8d0*/  MUFU.EX2 R155, R155 ;  /* 0x0000009b009b7308 */ /* 0x000ee20000000800 */
[----:B------:R-:W-:-:S07]  /*b8e0*/  FFMA.FTZ R170, R81, UR37, -R28 ;  /* 0x0000002551aa7c23 */ /* 0x000fce000801081c */
[----:B------:R-:W4:Y:S01]  /*b8f0*/  MUFU.EX2 R15, R15 ;  /* 0x0000000f000f7308 */ /* 0x000f220000000800 */
[----:B------:R-:W-:-:S07]  /*b900*/  FFMA.FTZ R166, R43, UR37, -R28 ;  /* 0x000000252ba67c23 */ /* 0x000fce000801081c */
[----:B------:R-:W5:Y:S01]  /*b910*/  MUFU.EX2 R50, R50 ;  /* 0x0000003200327308 */ /* 0x000f620000000800 */
[--C-:B------:R-:W-:Y:S01]  /*b920*/  FFMA.FTZ R167, R29, UR37, -R44.reuse ;  /* 0x000000251da77c23 */ /* 0x100fe2000801082c */
[--C-:B------:R-:W-:Y:S01]  /*b930*/  FFMA.FTZ R161, R33, UR37, -R44.reuse ;  /* 0x0000002521a17c23 */ /* 0x100fe2000801082c */
[----:B------:R-:W-:-:S05]  /*b940*/  FFMA.FTZ R24, R34, UR37, -R44 ;  /* 0x0000002522187c23 */ /* 0x000fca000801082c */
[----:B------:R-:W5:Y:S01]  /*b950*/  MUFU.EX2 R168, R168 ;  /* 0x000000a800a87308 */ /* 0x000f620000000800 */
[----:B0-----:R-:W-:Y:S01]  /*b960*/  FADD.FTZ R43, R152, R3 ;  /* 0x00000003982b7221 */ /* 0x001fe20000010000 */
[----:B------:R-:W-:Y:S01]  /*b970*/  FFMA.FTZ R157, R32, UR37, -R44 ;  /* 0x00000025209d7c23 */ /* 0x000fe2000801082c */
[----:B------:R-:W-:-:S05]  /*b980*/  FFMA.FTZ R29, R80, UR37, -R28 ;  /* 0x00000025501d7c23 */ /* 0x000fca000801081c */
[----:B------:R-:W0:Y:S01]  /*b990*/  MUFU.EX2 R169, R169 ;  /* 0x000000a900a97308 */ /* 0x000e220000000800 */
[----:B------:R-:W-:Y:S01]  /*b9a0*/  FFMA.FTZ R33, R45, UR37, -R28 ;  /* 0x000000252d217c23 */ /* 0x000fe2000801081c */
[----:B-1----:R-:W-:Y:S01]  /*b9b0*/  FADD.FTZ R34, R153, R46 ;  /* 0x0000002e99227221 */ /* 0x002fe20000010000 */
[----:B------:R-:W-:Y:S02]  /*b9c0*/  VIADD R32, R13, 0x22840 ;  /* 0x000228400d207836 */ /* 0x000fe40000000000 */
[----:B------:R-:W-:Y:S01]  /*b9d0*/  FFMA.FTZ R163, R36, UR37, -R44 ;  /* 0x0000002524a37c23 */ /* 0x000fe2000801082c */
[----:B------:R-:W-:Y:S02]  /*b9e0*/  IMAD.U32 R45, RZ, RZ, UR41 ;  /* 0x00000029ff2d7e24 */ /* 0x000fe4000f8e00ff */
[----:B------:R-:W1:Y:S01]  /*b9f0*/  MUFU.EX2 R25, R25 ;  /* 0x0000001900197308 */ /* 0x000e620000000800 */
[----:B--2---:R-:W-:Y:S01]  /*ba00*/  FADD.FTZ R36, R154, R43 ;  /* 0x0000002b9a247221 */ /* 0x004fe20000010000 */
[--C-:B------:R-:W-:Y:S01]  /*ba10*/  FFMA.FTZ R156, R39, UR37, -R28.reuse ;  /* 0x00000025279c7c23 */ /* 0x100fe2000801081c */
[----:B------:R-:W-:-:S05]  /*ba20*/  FFMA.FTZ R164, R40, UR37, -R28 ;  /* 0x0000002528a47c23 */ /* 0x000fca000801081c */
[----:B------:R-:W2:Y:S01]  /*ba30*/  MUFU.EX2 R52, R52 ;  /* 0x0000003400347308 */ /* 0x000ea20000000800 */
[----:B---3--:R-:W-:Y:S01]  /*ba40*/  FADD.FTZ R39, R155, R34 ;  /* 0x000000229b277221 */ /* 0x008fe20000010000 */
[----:B------:R-:W-:Y:S01]  /*ba50*/  PRMT R32, R45, 0x654, R32 ;  /* 0x000006542d207816 */ /* 0x000fe20000000020 */
[----:B------:R-:W-:-:S05]  /*ba60*/  FFMA.FTZ R60, R31, UR37, -R44 ;  /* 0x000000251f3c7c23 */ /* 0x000fca000801082c */
[----:B------:R-:W3:Y:S01]  /*ba70*/  MUFU.EX2 R170, R170 ;  /* 0x000000aa00aa7308 */ /* 0x000ee20000000800 */
[----:B----4-:R-:W-:Y:S01]  /*ba80*/  FADD.FTZ R43, R15, R36 ;  /* 0x000000240f2b7221 */ /* 0x010fe20000010000 */
[----:B------:R-:W-:Y:S01]  /*ba90*/  FFMA.FTZ R31, R38, UR37, -R28 ;  /* 0x00000025261f7c23 */ /* 0x000fe2000801081c */
[----:B-----5:R-:W-:Y:S01]  /*baa0*/  FADD.FTZ R34, R50, R39 ;  /* 0x0000002732227221 */ /* 0x020fe20000010000 */
[----:B------:R4:W-:Y:S04]  /*bab0*/  SYNCS.ARRIVE.TRANS64.RED.A1T0 RZ, [R32+URZ], RZ ;  /* 0x000000ff20ff79a7 */ /* 0x0009e8000810043f */
[----:B------:R-:W5:Y:S08]  /*bac0*/  MUFU.EX2 R171, R171 ;  /* 0x000000ab00ab7308 */ /* 0x000f700000000800 */
[----:B------:R-:W5:Y:S01]  /*bad0*/  MUFU.EX2 R29, R29 ;  /* 0x0000001d001d7308 */ /* 0x000f620000000800 */
[----:B----4-:R-:W-:Y:S01]  /*bae0*/  FADD.FTZ R32, R168, R43 ;  /* 0x0000002ba8207221 */ /* 0x010fe20000010000 */
[----:B0-----:R-:W-:-:S06]  /*baf0*/  FADD.FTZ R43, R169, R34 ;  /* 0x00000022a92b7221 */ /* 0x001fcc0000010000 */
[----:B------:R-:W0:Y:S01]  /*bb00*/  MUFU.EX2 R54, R54 ;  /* 0x0000003600367308 */ /* 0x000e220000000800 */
[----:B-1----:R-:W-:Y:S01]  /*bb10*/  FADD.FTZ R45, R25, R32 ;  /* 0x00000020192d7221 */ /* 0x002fe20000010000 */
[----:B--2---:R-:W-:-:S06]  /*bb20*/  FADD.FTZ R32, R52, R43 ;  /* 0x0000002b34207221 */ /* 0x004fcc0000010000 */
[----:B------:R-:W1:Y:S08]  /*bb30*/  MUFU.EX2 R164, R164 ;  /* 0x000000a400a47308 */ /* 0x000e700000000800 */
[----:B------:R-:W2:Y:S01]  /*bb40*/  MUFU.EX2 R165, R165 ;  /* 0x000000a500a57308 */ /* 0x000ea20000000800 */
[----:B------:R-:W-:Y:S01]  /*bb50*/  FFMA.FTZ R158, R37, UR37, -R28 ;  /* 0x00000025259e7c23 */ /* 0x000fe2000801081c */
[----:B---3--:R-:W-:-:S06]  /*bb60*/  FADD.FTZ R34, R170, R45 ;  /* 0x0000002daa227221 */ /* 0x008fcc0000010000 */
[----:B------:R-:W3:Y:S01]  /*bb70*/  MUFU.EX2 R31, R31 ;  /* 0x0000001f001f7308 */ /* 0x000ee20000000800 */
[----:B------:R-:W-:Y:S01]  /*bb80*/  FFMA.FTZ R160, R47, UR37, -R28 ;  /* 0x000000252fa07c23 */ /* 0x000fe2000801081c */
[----:B-----5:R-:W-:-:S06]  /*bb90*/  FADD.FTZ R37, R171, R32 ;  /* 0x00000020ab257221 */ /* 0x020fcc0000010000 */
[----:B------:R-:W4:Y:S01]  /*bba0*/  MUFU.EX2 R56, R56 ;  /* 0x0000003800387308 */ /* 0x000f220000000800 */
[----:B------:R-:W-:Y:S01]  /*bbb0*/  FFMA.FTZ R62, R35, UR37, -R44 ;  /* 0x00000025233e7c23 */ /* 0x000fe2000801082c */
[----:B------:R-:W-:-:S06]  /*bbc0*/  FADD.FTZ R43, R29, R34 ;  /* 0x000000221d2b7221 */ /* 0x000fcc0000010000 */
[----:B------:R-:W5:Y:S01]  /*bbd0*/  MUFU.EX2 R166, R166 ;  /* 0x000000a600a67308 */ /* 0x000f620000000800 */
[----:B------:R-:W-:Y:S01]  /*bbe0*/  FFMA.FTZ R35, R48, UR37, -R28 ;  /* 0x0000002530237c23 */ /* 0x000fe2000801081c */
[----:B0-----:R-:W-:-:S06]  /*bbf0*/  FADD.FTZ R32, R54, R37 ;  /* 0x0000002536207221 */ /* 0x001fcc0000010000 */
[----:B------:R-:W0:Y:S01]  /*bc00*/  MUFU.EX2 R167, R167 ;  /* 0x000000a700a77308 */ /* 0x000e220000000800 */
[----:B-1----:R-:W-:Y:S01]  /*bc10*/  FADD.FTZ R34, R164, R43 ;  /* 0x0000002ba4227221 */ /* 0x002fe20000010000 */
[----:B------:R-:W-:-:S06]  /*bc20*/  FFMA.FTZ R162, R41, UR37, -R28 ;  /* 0x0000002529a27c23 */ /* 0x000fcc000801081c */
[----:B------:R-:W1:Y:S01]  /*bc30*/  MUFU.EX2 R33, R33 ;  /* 0x0000002100217308 */ /* 0x000e620000000800 */
[----:B--2---:R-:W-:-:S07]  /*bc40*/  FADD.FTZ R37, R165, R32 ;  /* 0x00000020a5257221 */ /* 0x004fce0000010000 */
[----:B------:R-:W2:Y:S01]  /*bc50*/  MUFU.EX2 R60, R60 ;  /* 0x0000003c003c7308 */ /* 0x000ea20000000800 */
[----:B---3--:R-:W-:Y:S01]  /*bc60*/  FADD.FTZ R43, R31, R34 ;  /* 0x000000221f2b7221 */ /* 0x008fe20000010000 */
[----:B------:R-:W-:-:S06]  /*bc70*/  FFMA.FTZ R41, R49, UR37, -R28 ;  /* 0x0000002531297c23 */ /* 0x000fcc000801081c */
[----:B------:R-:W3:Y:S01]  /*bc80*/  MUFU.EX2 R160, R160 ;  /* 0x000000a000a07308 */ /* 0x000ee20000000800 */
[----:B----4-:R-:W-:-:S07]  /*bc90*/  FADD.FTZ R32, R56, R37 ;  /* 0x0000002538207221 */ /* 0x010fce0000010000 */
[----:B------:R-:W4:Y:S01]  /*bca0*/  MUFU.EX2 R161, R161 ;  /* 0x000000a100a17308 */ /* 0x000f220000000800 */
[----:B-----5:R-:W-:Y:S01]  /*bcb0*/  FADD.FTZ R34, R166, R43 ;  /* 0x0000002ba6227221 */ /* 0x020fe20000010000 */
[----:B0-----:R-:W-:-:S06]  /*bcc0*/  FADD.FTZ R37, R167, R32 ;  /* 0x00000020a7257221 */ /* 0x001fcc0000010000 */
[----:B------:R-:W0:Y:S08]  /*bcd0*/  MUFU.EX2 R35, R35 ;  /* 0x0000002300237308 */ /* 0x000e300000000800 */
[----:B------:R-:W5:Y:S01]  /*bce0*/  MUFU.EX2 R62, R62 ;  /* 0x0000003e003e7308 */ /* 0x000f620000000800 */
[----:B-1----:R-:W-:Y:S01]  /*bcf0*/  FADD.FTZ R43, R33, R34 ;  /* 0x00000022212b7221 */ /* 0x002fe20000010000 */
[----:B------:R-:W-:-:S06]  /*bd00*/  FFMA.FTZ R39, R51, UR37, -R28 ;  /* 0x0000002533277c23 */ /* 0x000fcc000801081c */
[----:B------:R-:W1:Y:S01]  /*bd10*/  MUFU.EX2 R162, R162 ;  /* 0x000000a200a27308 */ /* 0x000e620000000800 */
[----:B--2---:R-:W-:Y:S01]  /*bd20*/  FADD.FTZ R32, R60, R37 ;  /* 0x000000253c207221 */ /* 0x004fe20000010000 */
[----:B------:R-:W-:-:S06]  /*bd30*/  FFMA.FTZ R30, R30, UR37, -R44 ;  /* 0x000000251e1e7c23 */ /* 0x000fcc000801082c */
[----:B------:R-:W2:Y:S01]  /*bd40*/  MUFU.EX2 R163, R163 ;  /* 0x000000a300a37308 */ /* 0x000ea20000000800 */
[----:B---3--:R-:W-:Y:S01]  /*bd50*/  FADD.FTZ R34, R160, R43 ;  /* 0x0000002ba0227221 */ /* 0x008fe20000010000 */
[----:B----4-:R-:W-:-:S06]  /*bd60*/  FADD.FTZ R37, R161, R32 ;  /* 0x00000020a1257221 */ /* 0x010fcc0000010000 */
[----:B------:R-:W3:Y:S08]  /*bd70*/  MUFU.EX2 R41, R41 ;  /* 0x0000002900297308 */ /* 0x000ef00000000800 */
[----:B------:R-:W4:Y:S01]  /*bd80*/  MUFU.EX2 R24, R24 ;  /* 0x0000001800187308 */ /* 0x000f220000000800 */
[----:B0-----:R-:W-:Y:S01]  /*bd90*/  FADD.FTZ R43, R35, R34 ;  /* 0x00000022232b7221 */ /* 0x001fe20000010000 */
[----:B-----5:R-:W-:-:S06]  /*bda0*/  FADD.FTZ R32, R62, R37 ;  /* 0x000000253e207221 */ /* 0x020fcc0000010000 */
[----:B------:R-:W0:Y:S01]  /*bdb0*/  MUFU.EX2 R156, R156 ;  /* 0x0000009c009c7308 */ /* 0x000e220000000800 */
[----:B------:R-:W-:-:S07]  /*bdc0*/  FFMA.FTZ R26, R26, UR37, -R44 ;  /* 0x000000251a1a7c23 */ /* 0x000fce000801082c */
[----:B------:R-:W5:Y:S01]  /*bdd0*/  MUFU.EX2 R157, R157 ;  /* 0x0000009d009d7308 */ /* 0x000f620000000800 */
[----:B------:R-:W-:Y:S01]  /*bde0*/  FFMA.FTZ R53, R53, UR37, -R28 ;  /* 0x0000002535357c23 */ /* 0x000fe2000801081c */
[----:B-1----:R-:W-:Y:S01]  /*bdf0*/  FADD.FTZ R34, R162, R43 ;  /* 0x0000002ba2227221 */ /* 0x002fe20000010000 */
[----:B------:R-:W-:-:S05]  /*be00*/  F2FP.F16.F32.PACK_AB R152, R3, R152 ;  /* 0x000000980398723e */ /* 0x000fca00000000ff */
[----:B------:R-:W1:Y:S01]  /*be10*/  MUFU.EX2 R39, R39 ;  /* 0x0000002700277308 */ /* 0x000e620000000800 */
[--C-:B------:R-:W-:Y:S01]  /*be20*/  FFMA.FTZ R58, R58, UR37, -R28.reuse ;  /* 0x000000253a3a7c23 */ /* 0x100fe2000801081c */
[--C-:B------:R-:W-:Y:S01]  /*be30*/  FFMA.FTZ R57, R57, UR37, -R28.reuse ;  /* 0x0000002539397c23 */ /* 0x100fe2000801081c */
[----:B------:R-:W-:-:S05]  /*be40*/  FFMA.FTZ R59, R59, UR37, -R28 ;  /* 0x000000253b3b7c23 */ /* 0x000fca000801081c */
[----:B------:R-:W1:Y:S01]  /*be50*/  MUFU.EX2 R30, R30 ;  /* 0x0000001e001e7308 */ /* 0x000e620000000800 */
[----:B--2---:R-:W-:Y:S01]  /*be60*/  FADD.FTZ R3, R163, R32 ;  /* 0x00000020a3037221 */ /* 0x004fe20000010000 */
[----:B------:R-:W-:Y:S01]  /*be70*/  FFMA.FTZ R28, R27, UR37, -R28 ;  /* 0x000000251b1c7c23 */ /* 0x000fe2000801081c */
[----:B------:R-:W-:-:S05]  /*be80*/  F2FP.F16.F32.PACK_AB R154, R15, R154 ;  /* 0x0000009a0f9a723e */ /* 0x000fca00000000ff */
[----:B------:R-:W2:Y:S01]  /*be90*/  MUFU.EX2 R158, R158 ;  /* 0x0000009e009e7308 */ /* 0x000ea20000000800 */
[----:B---3--:R-:W-:Y:S01]  /*bea0*/  FADD.FTZ R15, R41, R34 ;  /* 0x00000022290f7221 */ /* 0x008fe20000010000 */
[----:B----4-:R-:W-:-:S06]  /*beb0*/  FADD.FTZ R32, R24, R3 ;  /* 0x0000000318207221 */ /* 0x010fcc0000010000 */
[----:B------:R-:W3:Y:S01]  /*bec0*/  MUFU.EX2 R159, R159 ;  /* 0x0000009f009f7308 */ /* 0x000ee20000000800 */
[----:B------:R-:W-:Y:S01]  /*bed0*/  FFMA.FTZ R14, R14, UR37, -R44 ;  /* 0x000000250e0e7c23 */ /* 0x000fe2000801082c */
[----:B0-----:R-:W-:-:S06]  /*bee0*/  FADD.FTZ R34, R156, R15 ;  /* 0x0000000f9c227221 */ /* 0x001fcc0000010000 */
[----:B------:R-:W0:Y:S01]  /*bef0*/  MUFU.EX2 R27, R53 ;  /* 0x00000035001b7308 */ /* 0x000e220000000800 */
[----:B-----5:R-:W-:-:S07]  /*bf00*/  FADD.FTZ R3, R157, R32 ;  /* 0x000000209d037221 */ /* 0x020fce0000010000 */
[----:B------:R-:W4:Y:S01]  /*bf10*/  MUFU.EX2 R26, R26 ;  /* 0x0000001a001a7308 */ /* 0x000f220000000800 */
[----:B-1----:R-:W-:Y:S01]  /*bf20*/  FADD.FTZ R15, R39, R34 ;  /* 0x00000022270f7221 */ /* 0x002fe20000010000 */
[----:B------:R-:W-:-:S06]  /*bf30*/  FADD.FTZ R32, R30, R3 ;  /* 0x000000031e207221 */ /* 0x000fcc0000010000 */
[----:B------:R-:W-:Y:S08]  /*bf40*/  MUFU.EX2 R173, R173 ;  /* 0x000000ad00ad7308 */ /* 0x000ff00000000800 */
[----:B------:R-:W1:Y:S01]  /*bf50*/  MUFU.EX2 R58, R58 ;  /* 0x0000003a003a7308 */ /* 0x000e620000000800 */
[----:B------:R-:W-:Y:S01]  /*bf60*/  FFMA.FTZ R0, R0, UR37, -R44 ;  /* 0x0000002500007c23 */ /* 0x000fe2000801082c */
[----:B--2---:R-:W-:Y:S01]  /*bf70*/  FADD.FTZ R34, R158, R15 ;  /* 0x0000000f9e227221 */ /* 0x004fe20000010000 */
[----:B---3--:R-:W-:-:S05]  /*bf80*/  FADD.FTZ R3, R159, R32 ;  /* 0x000000209f037221 */ /* 0x008fca0000010000 */
[----:B------:R-:W-:Y:S08]  /*bf90*/  MUFU.EX2 R14, R14 ;  /* 0x0000000e000e7308 */ /* 0x000ff00000000800 */
[----:B------:R-:W2:Y:S01]  /*bfa0*/  MUFU.EX2 R57, R57 ;  /* 0x0000003900397308 */ /* 0x000ea20000000800 */
[----:B0-----:R-:W-:Y:S01]  /*bfb0*/  FADD.FTZ R15, R27, R34 ;  /* 0x000000221b0f7221 */ /* 0x001fe20000010000 */
[----:B----4-:R-:W-:-:S06]  /*bfc0*/  FADD.FTZ R34, R26, R3 ;  /* 0x000000031a227221 */ /* 0x010fcc0000010000 */
[----:B------:R-:W-:Y:S08]  /*bfd0*/  MUFU.EX2 R175, R175 ;  /* 0x000000af00af7308 */ /* 0x000ff00000000800 */
[----:B------:R-:W0:Y:S01]  /*bfe0*/  MUFU.EX2 R59, R59 ;  /* 0x0000003b003b7308 */ /* 0x000e220000000800 */
[----:B------:R-:W-:Y:S01]  /*bff0*/  F2FP.F16.F32.PACK_AB R163, R24, R163 ;  /* 0x000000a318a3723e */ /* 0x000fe200000000ff */
[----:B-1----:R-:W-:Y:S01]  /*c000*/  FADD.FTZ R24, R58, R15 ;  /* 0x0000000f3a187221 */ /* 0x002fe20000010000 */
[----:B------:R-:W-:-:S05]  /*c010*/  FADD.FTZ R3, R173, R34 ;  /* 0x00000022ad037221 */ /* 0x000fca0000010000 */
[----:B------:R-:W1:Y:S08]  /*c020*/  MUFU.EX2 R28, R28 ;  /* 0x0000001c001c7308 */ /* 0x000e700000000800 */
[----:B------:R-:W3:Y:S01]  /*c030*/  MUFU.EX2 R32, R0 ;  /* 0x0000000000207308 */ /* 0x000ee20000000800 */
[----:B------:R-:W-:Y:S01]  /*c040*/  F2FP.F16.F32.PACK_AB R157, R30, R157 ;  /* 0x0000009d1e9d723e */ /* 0x000fe200000000ff */
[----:B--2---:R-:W-:Y:S01]  /*c050*/  FADD.FTZ R24, R57, R24 ;  /* 0x0000001839187221 */ /* 0x004fe20000010000 */
[----:B------:R-:W-:-:S03]  /*c060*/  FADD.FTZ R30, R14, R3 ;  /* 0x000000030e1e7221 */ /* 0x000fc60000010000 */
[----:B0-----:R-:W-:Y:S01]  /*c070*/  FADD.FTZ R3, R59, R24 ;  /* 0x000000183b037221 */ /* 0x001fe20000010000 */
[----:B------:R-:W-:Y:S01]  /*c080*/  FADD.FTZ R15, R175, R30 ;  /* 0x0000001eaf0f7221 */ /* 0x000fe20000010000 */
[----:B------:R-:W-:Y:S02]  /*c090*/  F2FP.F16.F32.PACK_AB R153, R46, R153 ;  /* 0x000000992e99723e */ /* 0x000fe400000000ff */
[----:B------:R-:W-:Y:S01]  /*c0a0*/  F2FP.F16.F32.PACK_AB R155, R50, R155 ;  /* 0x0000009b329b723e */ /* 0x000fe200000000ff */
[----:B-1----:R-:W-:Y:S01]  /*c0b0*/  FADD.FTZ R3, R28, R3 ;  /* 0x000000031c037221 */ /* 0x002fe20000010000 */
[----:B------:R-:W-:Y:S02]  /*c0c0*/  F2FP.F16.F32.PACK_AB R169, R52, R169 ;  /* 0x000000a934a9723e */ /* 0x000fe400000000ff */
[----:B------:R-:W-:Y:S02]  /*c0d0*/  F2FP.F16.F32.PACK_AB R171, R54, R171 ;  /* 0x000000ab36ab723e */ /* 0x000fe400000000ff */
[----:B------:R-:W-:Y:S01]  /*c0e0*/  F2FP.F16.F32.PACK_AB R165, R56, R165 ;  /* 0x000000a538a5723e */ /* 0x000fe200000000ff */
[----:B---3--:R-:W-:Y:S01]  /*c0f0*/  FADD.FTZ R0, R32, R15 ;  /* 0x0000000f20007221 */ /* 0x008fe20000010000 */
        /* <DEDUP_REMOVED lines=14> */
[----:B------:R-:W-:Y:S01]  /*c1e0*/  F2FP.F16.F32.PACK_AB R175, R32, R175 ;  /* 0x000000af20af723e */ /* 0x000fe200000000ff */
[----:B------:R-:W-:Y:S06]  /*c1f0*/  @!P0 BRA `(.L_x_5297) ;  /* 0x0000000000048947 */ /* 0x000fec0003800000 */
[----:B------:R-:W-:Y:S01]  /*c200*/  BPT.TRAP 0x1 ;  /* 0x000000040000795c */ /* 0x000fe20000300000 */
.L_x_5297:
[----:B------:R0:W1:Y:S01]  /*c210*/  SYNCS.PHASECHK.TRANS64.TRYWAIT P1, [R13+URZ+0x22850], R74 ;  /* 0x0228504a0d0075a7 */ /* 0x000062000802017f */
[----:B------:R-:W-:Y:S05]  /*c220*/  @!P0 BRA `(.L_x_5298) ;  /* 0x0000000000048947 */ /* 0x000fea0003800000 */
[----:B------:R-:W-:Y:S01]  /*c230*/  BPT.TRAP 0x1 ;  /* 0x000000040000795c */ /* 0x000fe20000300000 */
.L_x_5298:
[----:B------:R-:W-:Y:S04]  /*c240*/  BSSY B0, `(.L_x_5299) ;  /* 0x0000004000007945 */ /* 0x000fe80003800000 */
[----:B-1----:R-:W-:Y:S05]  /*c250*/  @P1 BRA `(.L_x_5300) ;  /* 0x0000000000081947 */ /* 0x002fea0003800000 */
[----:B------:R-:W1:Y:S02]  /*c260*/  SYNCS.PHASECHK.TRANS64.TRYWAIT P1, [R13+URZ+0x22850], R74 ;  /* 0x0228504a0d0075a7 */ /* 0x000e64000802017f */
[----:B-1----:R-:W-:Y:S05]  /*c270*/  @!P1 BRA `(.L_x_5301) ;  /* 0x0000014000509947 */ /* 0x002fea0003800000 */
.L_x_5300:
[----:B------:R-:W-:Y:S05]  /*c280*/  BSYNC B0 ;  /* 0x0000000000007941 */ /* 0x000fea0003800000 */
.L_x_5299:
[----:B------:R-:W-:Y:S05]  /*c290*/  WARPSYNC.ALL ;  /* 0x0000000000007948 */ /* 0x000fea0003800000 */
[----:B------:R-:W-:Y:S01]  /*c2a0*/  R2UR UR4, R19 ;  /* 0x00000000130472ca */ /* 0x000fe200000e0000 */
[----:B------:R0:W-:Y:S01]  /*c2b0*/  BAR.SYNC.DEFER_BLOCKING R72, 0x100 ;  /* 0x000400480000751d */ /* 0x0001e20000010000 */
[----:B------:R-:W-:Y:S01]  /*c2c0*/  MOV R15, 0xc00 ;  /* 0x00000c00000f7802 */ /* 0x000fe20000000f00 */
[----:B------:R-:W-:Y:S01]  /*c2d0*/  IMAD.MOV.U32 R27, RZ, RZ, 0x40000040 ;  /* 0x40000040ff1b7424 */ /* 0x000fe200078e00ff */
[----:B------:R-:W-:Y:S01]  /*c2e0*/  MOV R25, 0x40000040 ;  /* 0x4000004000197802 */ /* 0x000fe20000000f00 */
[----:B------:R-:W-:-:S03]  /*c2f0*/  IMAD.MOV.U32 R29, RZ, RZ, 0x40000040 ;  /* 0x40000040ff1d7424 */ /* 0x000fc600078e00ff */
[----:B------:R-:W-:Y:S02]  /*c300*/  R2UR UR11, R27 ;  /* 0x000000001b0b72ca */ /* 0x000fe400000e0000 */
[----:B------:R-:W-:Y:S02]  /*c310*/  R2UR UR15, R25 ;  /* 0x00000000190f72ca */ /* 0x000fe400000e0000 */
[----:B------:R-:W-:Y:S01]  /*c320*/  R2UR UR19, R27 ;  /* 0x000000001b1372ca */ /* 0x000fe200000e0000 */
[----:B------:R-:W-:Y:S01]  /*c330*/  UIADD3 UR4, UR4, 0x400, URZ ;  /* 0x0000040004047890 */ /* 0x000fe2000fffe03f */
[----:B------:R-:W-:-:S03]  /*c340*/  R2UR UR23, R29 ;  /* 0x000000001d1772ca */ /* 0x000fc600000e0000 */
[----:B------:R-:W-:-:S04]  /*c350*/  USHF.R.U32.HI UR4, URZ, 0x4, UR4 ;  /* 0x000000043f047899 */ /* 0x000fc80008011604 */
[----:B------:R-:W-:-:S04]  /*c360*/  ULOP3.LUT UR4, UR4, 0x3fff, URZ, 0xc0, !UPT ;  /* 0x00003fff04047892 */ /* 0x000fc8000f8ec03f */
[----:B------:R-:W-:-:S06]  /*c370*/  ULOP3.LUT UR38, UR4, 0x3000000, URZ, 0xfc, !UPT ;  /* 0x0300000004267892 */ /* 0x000fcc000f8efc3f */
[----:B------:R-:W-:Y:S02]  /*c380*/  IMAD R14, R22, R15, UR38 ;  /* 0x00000026160e7e24 */ /* 0x000fe4000f8e020f */
[----:B------:R-:W-:Y:S02]  /*c390*/  IMAD.MOV.U32 R15, RZ, RZ, 0x40000040 ;  /* 0x40000040ff0f7424 */ /* 0x000fe400078e00ff */
[C---:B------:R-:W-:Y:S01]  /*c3a0*/  VIADD R26, R14.reuse, 0x80 ;  /* 0x000000800e1a7836 */ /* 0x040fe20000000000 */
[C---:B------:R-:W-:Y:S01]  /*c3b0*/  R2UR UR6, R14.reuse ;  /* 0x000000000e0672ca */ /* 0x040fe200000e0000 */
[C---:B------:R-:W-:Y:S01]  /*c3c0*/  VIADD R24, R14.reuse, 0x100 ;  /* 0x000001000e187836 */ /* 0x040fe20000000000 */
[----:B------:R-:W-:Y:S01]  /*c3d0*/  R2UR UR7, R15 ;  /* 0x000000000f0772ca */ /* 0x000fe200000e0000 */
[----:B------:R-:W-:Y:S01]  /*c3e0*/  VIADD R28, R14, 0x200 ;  /* 0x000002000e1c7836 */ /* 0x000fe20000000000 */
[----:B------:R-:W-:Y:S01]  /*c3f0*/  R2UR UR10, R26 ;  /* 0x000000001a0a72ca */ /* 0x000fe200000e0000 */
[----:B------:R-:W-:Y:S01]  /*c400*/  VIADD R26, R14, 0x180 ;  /* 0x000001800e1a7836 */ /* 0x000fe20000000000 */
[----:B------:R-:W-:Y:S01]  /*c410*/  R2UR UR14, R24 ;  /* 0x00000000180e72ca */ /* 0x000fe200000e0000 */
[----:B------:R-:W-:Y:S01]  /*c420*/  VIADD R14, R14, 0x280 ;  /* 0x000002800e0e7836 */ /* 0x000fe20000000000 */
[----:B------:R-:W-:-:S02]  /*c430*/  R2UR UR22, R28 ;  /* 0x000000001c1672ca */ /* 0x000fc400000e0000 */
[----:B------:R-:W-:Y:S02]  /*c440*/  R2UR UR18, R26 ;  /* 0x000000001a1272ca */ /* 0x000fe400000e0000 */
[----:B01----:R-:W-:Y:S01]  /*c450*/  WARPGROUP.ARRIVE ;  /* 0x00000000000079c5 */ /* 0x003fe20000000000 */
[----:B------:R-:W-:Y:S02]  /*c460*/  R2UR UR26, R14 ;  /* 0x000000000e1a72ca */ /* 0x000fe400000e0000 */
[----:B------:R-:W-:-:S03]  /*c470*/  R2UR UR27, R15 ;  /* 0x000000000f1b72ca */ /* 0x000fc600000e0000 */
        /* <DEDUP_REMOVED lines=24> */
.L_x_5302:
[----:B------:R-:W2:Y:S01]  /*c600*/  LDL R15, [R1+0x4] ;  /* 0x00000400010f7983 */ /* 0x000ea20000100800 */
[----:B------:R-:W0:Y:S03]  /*c610*/  LDC R14, c[0x0][0x448] ;  /* 0x00011200ff0e7b82 */ /* 0x000e260000000800 */
[----:B------:R-:W3:Y:S04]  /*c620*/  LDL R154, [R1+0x8] ;  /* 0x00000800019a7983 */ /* 0x000ee80000100800 */
[----:B------:R-:W3:Y:S04]  /*c630*/  LDL R153, [R1+0x28] ;  /* 0x0000280001997983 */ /* 0x000ee80000100800 */
[----:B------:R-:W4:Y:S01]  /*c640*/  LDL R152, [R1+0x34] ;  /* 0x0000340001987983 */ /* 0x000f220000100800 */
[----:B------:R-:W-:Y:S01]  /*c650*/  VIADD R13, R13, 0x22860 ;  /* 0x000228600d0d7836 */ /* 0x000fe20000000000 */
[----:B------:R-:W-:Y:S01]  /*c660*/  ULDC UR45, c[0x0][0x9d8] ;  /* 0x00027600002d7ab9 */ /* 0x000fe20000000800 */
[----:B------:R-:W-:Y:S01]  /*c670*/  ULDC UR46, c[0x0][0x9d8] ;  /* 0x00027600002e7ab9 */ /* 0x000fe20000000800 */
[----:B------:R-:W-:Y:S01]  /*c680*/  ULDC UR39, c[0x0][0x988] ;  /* 0x0002620000277ab9 */ /* 0x000fe20000000800 */
[----:B------:R-:W-:Y:S01]  /*c690*/  ULDC UR40, c[0x0][0x988] ;  /* 0x0002620000287ab9 */ /* 0x000fe20000000800 */
[----:B0-----:R-:W-:Y:S01]  /*c6a0*/  ISETP.NE.AND P1, PT, R14, 0x1, PT ;  /* 0x000000010e00780c */ /* 0x001fe20003f25270 */
[----:B------:R-:W-:-:S05]  /*c6b0*/  IMAD.U32 R14, RZ, RZ, UR41 ;  /* 0x00000029ff0e7e24 */ /* 0x000fca000f8e00ff */
[----:B------:R-:W-:-:S04]  /*c6c0*/  PRMT R13, R14, 0x654, R13 ;  /* 0x000006540e0d7816 */ /* 0x000fc8000000000d */
[----:B------:R0:W-:Y:S03]  /*c6d0*/  SYNCS.ARRIVE.TRANS64.RED.A1T0 RZ, [R13+URZ], RZ ;  /* 0x000000ff0dff79a7 */ /* 0x0001e6000810043f */
[----:B------:R-:W2:Y:S08]  /*c6e0*/  @P1 LDC R14, c[0x0][0x44c] ;  /* 0x00011300ff0e1b82 */ /* 0x000eb00000000800 */
[----:B0-----:R-:W0:Y:S01]  /*c6f0*/  @P1 LDC R13, c[0x0][0x450] ;  /* 0x00011400ff0d1b82 */ /* 0x001e220000000800 */
[----:B--2---:R-:W-:-:S05]  /*c700*/  @P1 IMAD.HI.U32 R14, R15, R14, RZ ;  /* 0x0000000e0f0e1227 */ /* 0x004fca00078e00ff */
[----:B0-----:R-:W-:-:S04]  /*c710*/  @P1 SHF.R.U32.HI R15, RZ, R13, R14 ;  /* 0x0000000dff0f1219 */ /* 0x001fc8000001160e */
[----:B---3--:R-:W-:-:S05]  /*c720*/  IADD3 R13, R15, R153, -R154 ;  /* 0x000000990f0d7210 */ /* 0x008fca0007ffe89a */
[----:B------:R-:W-:-:S05]  /*c730*/  IMAD.HI R13, R13, 0x2aaaaaab, RZ ;  /* 0x2aaaaaab0d0d7827 */ /* 0x000fca00078e02ff */
[----:B------:R-:W-:-:S04]  /*c740*/  SHF.R.U32.HI R14, RZ, 0x1f, R13 ;  /* 0x0000001fff0e7819 */ /* 0x000fc8000001160d */
[----:B------:R-:W-:Y:S01]  /*c750*/  LEA.HI.SX32 R14, R13, R14, 0x1c ;  /* 0x0000000e0d0e7211 */ /* 0x000fe200078fe2ff */
[----:B------:R-:W-:-:S03]  /*c760*/  VIADD R13, R176, 0xfffffffe ;  /* 0xfffffffeb00d7836 */ /* 0x000fc60000000000 */
[----:B----4-:R-:W-:-:S04]  /*c770*/  VIMNMX R152, R152, R14, !PT ;  /* 0x0000000e98987248 */ /* 0x010fc80007fe0100 */
[----:B------:R-:W-:Y:S01]  /*c780*/  ISETP.GE.AND P1, PT, R13, R152, PT ;  /* 0x000000980d00720c */ /* 0x000fe20003f26270 */
[----:B------:R0:W-:-:S12]  /*c790*/  STL [R1+0x14], R152 ;  /* 0x0000149801007387 */ /* 0x0001d80000100800 */
[----:B0-----:R-:W-:Y:S05]  /*c7a0*/  @!P1 BRA `(.L_x_5303) ;  /* 0x0000002c00389947 */ /* 0x001fea0003800000 */
[----:B------:R-:W-:Y:S01]  /*c7b0*/  IMAD.MOV.U32 R216, RZ, RZ, R21 ;  /* 0x000000ffffd87224 */ /* 0x000fe200078e0015 */
[----:B------:R-:W-:-:S07]  /*c7c0*/  MOV R215, R20 ;  /* 0x0000001400d77202 */ /* 0x000fce0000000f00 */
.L_x_5315:
[----:B------:R-:W-:Y:S01]  /*c7d0*/  VIADD R22, R22, 0x1 ;  /* 0x0000000116167836 */ /* 0x000fe20000000000 */
[----:B------:R-:W-:Y:S05]  /*c7e0*/  YIELD ;  /* 0x0000000000007946 */ /* 0x000fea0003800000 */
[----:B------:R-:W-:-:S04]  /*c7f0*/  ISETP.NE.AND P1, PT, R22, 0x2, PT ;  /* 0x000000021600780c */ /* 0x000fc80003f25270 */
[----:B------:R-:W-:Y:S02]  /*c800*/  SEL R12, RZ, 0x1, P1 ;  /* 0x00000001ff0c7807 */ /* 0x000fe40000800000 */
[----:B------:R-:W-:Y:S02]  /*c810*/  SEL R22, R22, RZ, P1 ;  /* 0x000000ff16167207 */ /* 0x000fe40000800000 */
[----:B------:R-:W-:Y:S01]  /*c820*/  LOP3.LUT R204, R204, R12, RZ, 0x3c, !PT ;  /* 0x0000000ccccc7212 */ /* 0x000fe200078e3cff */
[----:B------:R-:W-:Y:S06]  /*c830*/  @!P0 BRA `(.L_x_5304) ;  /* 0x0000000000048947 */ /* 0x000fec0003800000 */
[----:B------:R-:W-:Y:S01]  /*c840*/  BPT.TRAP 0x1 ;  /* 0x000000040000795c */ /* 0x000fe20000300000 */
.L_x_5304:
[----:B------:R-:W-:Y:S01]  /*c850*/  IMAD R14, R22, 0x8, R19 ;  /* 0x00000008160e7824 */ /* 0x000fe200078e0213 */
[----:B------:R-:W-:-:S04]  /*c860*/  SHF.L.U32 R15, R204, 0x1f, RZ ;  /* 0x0000001fcc0f7819 */ /* 0x000fc800000006ff */
[----:B------:R0:W1:Y:S01]  /*c870*/  SYNCS.PHASECHK.TRANS64.TRYWAIT P1, [R14+URZ+0x22830], R15 ;  /* 0x0228300f0e0075a7 */ /* 0x000062000802017f */
[----:B------:R-:W-:Y:S05]  /*c880*/  @!P0 BRA `(.L_x_5305) ;  /* 0x0000000000048947 */ /* 0x000fea0003800000 */
[----:B------:R-:W-:Y:S01]  /*c890*/  BPT.TRAP 0x1 ;  /* 0x000000040000795c */ /* 0x000fe20000300000 */
.L_x_5305:
[----:B------:R-:W2:Y:S01]  /*c8a0*/  LDL R12, [R1] ;  /* 0x00000000010c7983 */ /* 0x000ea20000100800 */
[----:B------:R-:W-:Y:S02]  /*c8b0*/  IMAD.MOV.U32 R155, RZ, RZ, 0x40000040 ;  /* 0x40000040ff9b7424 */ /* 0x000fe400078e00ff */
[----:B--2---:R-:W-:Y:S01]  /*c8c0*/  IMAD R154, R22, 0x300, R12 ;  /* 0x00000300169a7824 */ /* 0x004fe200078e020c */
[----:B-1----:R-:W-:Y:S06]  /*c8d0*/  @P1 BRA `(.L_x_5306) ;  /* 0x0000000000081947 */ /* 0x002fec0003800000 */
[----:B------:R-:W1:Y:S02]  /*c8e0*/  SYNCS.PHASECHK.TRANS64.TRYWAIT P1, [R14+URZ+0x22830], R15 ;  /* 0x0228300f0e0075a7 */ /* 0x000e64000802017f */
[----:B-1----:R-:W-:Y:S05]  /*c8f0*/  @!P1 BRA `(.L_x_5307) ;  /* 0x0000013800c49947 */ /* 0x002fea0003800000 */
.L_x_5306:
        /* <DEDUP_REMOVED lines=9> */
[----:B------:R-:W-:Y:S01]  /*c990*/  MOV R153, 0x40000040 ;  /* 0x4000004000997802 */ /* 0x000fe20000000f00 */
[----:B------:R-:W-:Y:S01]  /*c9a0*/  IMAD.MOV.U32 R21, RZ, RZ, 0x40000040 ;  /* 0x40000040ff157424 */ /* 0x000fe200078e00ff */
        /* <DEDUP_REMOVED lines=30> */
.L_x_5308:
[----:B------:R-:W3:Y:S01]  /*cb90*/  LDL R218, [R1+0x4] ;  /* 0x0000040001da7983 */ /* 0x000ee20000100800 */
[----:B------:R-:W4:Y:S03]  /*cba0*/  LDC R21, c[0x0][0x448] ;  /* 0x00011200ff157b82 */ /* 0x000f260000000800 */
[----:B------:R-:W3:Y:S01]  /*cbb0*/  LDL R20, [R1+0x40] ;  /* 0x0000400001147983 */ /* 0x000ee20000100800 */
[----:B------:R-:W-:-:S03]  /*cbc0*/  FMUL.FTZ R219, R178, UR46 ;  /* 0x0000002eb2db7c20 */ /* 0x000fc60008410000 */
[----:B------:R-:W5:Y:S01]  /*cbd0*/  LDL R178, [R1+0x30] ;  /* 0x0000300001b27983 */ /* 0x000f620000100800 */
[----:B------:R-:W-:-:S03]  /*cbe0*/  FMUL.FTZ R221, R174, UR46 ;  /* 0x0000002eaedd7c20 */ /* 0x000fc60008410000 */
[----:B------:R-:W2:Y:S01]  /*cbf0*/  LDL R174, [R1+0x28] ;  /* 0x0000280001ae7983 */ /* 0x000ea20000100800 */
[----:B----4-:R-:W-:-:S13]  /*cc00*/  ISETP.NE.AND P1, PT, R21, 0x1, PT ;  /* 0x000000011500780c */ /* 0x010fda0003f25270 */
[----:B------:R-:W4:Y:S08]  /*cc10*/  @P1 LDC R217, c[0x0][0x44c] ;  /* 0x00011300ffd91b82 */ /* 0x000f300000000800 */
[----:B------:R-:W0:Y:S01]  /*cc20*/  @P1 LDC R21, c[0x0][0x450] ;  /* 0x00011400ff151b82 */ /* 0x000e220000000800 */
[----:B---3--:R-:W-:Y:S02]  /*cc30*/  IMAD.IADD R20, R20, 0x1, R218 ;  /* 0x0000000114147824 */ /* 0x008fe400078e02da */
[----:B------:R-:W-:Y:S01]  /*cc40*/  FMUL.FTZ R218, R162, UR46 ;  /* 0x0000002ea2da7c20 */ /* 0x000fe20008410000 */
[----:B------:R-:W-:-:S02]  /*cc50*/  FMUL.FTZ R162, R173, UR46 ;  /* 0x0000002eada27c20 */ /* 0x000fc40008410000 */
[----:B------:R-:W2:Y:S01]  /*cc60*/  LDL R173, [R1+0x8] ;  /* 0x0000080001ad7983 */ /* 0x000ea20000100800 */
[----:B----4-:R-:W-:-:S05]  /*cc70*/  @P1 IMAD.HI.U32 R217, R20, R217, RZ ;  /* 0x000000d914d91227 */ /* 0x010fca00078e00ff */
[----:B0-----:R-:W-:Y:S01]  /*cc80*/  @P1 SHF.R.U32.HI R20, RZ, R21, R217 ;  /* 0x00000015ff141219 */ /* 0x001fe200000116d9 */
[----:B------:R-:W-:Y:S01]  /*cc90*/  FMUL.FTZ R21, R152, UR46 ;  /* 0x0000002e98157c20 */ /* 0x000fe20008410000 */
[----:B------:R-:W-:Y:S01]  /*cca0*/  FMUL.FTZ R152, R153, UR46 ;  /* 0x0000002e99987c20 */ /* 0x000fe20008410000 */
[----:B------:R-:W-:Y:S01]  /*ccb0*/  FMUL.FTZ R153, R156, UR46 ;  /* 0x0000002e9c997c20 */ /* 0x000fe20008410000 */
[----:B------:R-:W-:Y:S01]  /*ccc0*/  FMUL.FTZ R156, R161, UR46 ;  /* 0x0000002ea19c7c20 */ /* 0x000fe20008410000 */
[----:B------:R-:W-:Y:S02]  /*ccd0*/  FMUL.FTZ R161, R172, UR46 ;  /* 0x0000002eaca17c20 */ /* 0x000fe40008410000 */
[----:B------:R-:W0:Y:S01]  /*cce0*/  SHFL.IDX PT, R172, R20, RZ, 0x1c1f ;  /* 0x001c1fff14ac7589 */ /* 0x000e2200000e0000 */
[----:B------:R-:W-:Y:S01]  /*ccf0*/  FMUL.FTZ R220, R175, UR46 ;  /* 0x0000002eafdc7c20 */ /* 0x000fe20008410000 */
[----:B------:R-:W-:Y:S02]  /*cd00*/  FMUL.FTZ R175, R176, UR46 ;  /* 0x0000002eb0af7c20 */ /* 0x000fe40008410000 */
[----:B------:R3:W4:Y:S01]  /*cd10*/  SHFL.IDX PT, R176, R20, 0x1, 0x1c1f ;  /* 0x003c1f0014b07f89 */ /* 0x00072200000e0000 */
[----:B------:R-:W-:Y:S01]  /*cd20*/  FMUL.FTZ R229, R154, UR46 ;  /* 0x0000002e9ae57c20 */ /* 0x000fe20008410000 */
[----:B------:R-:W-:Y:S01]  /*cd30*/  FMUL.FTZ R154, R157, UR46 ;  /* 0x0000002e9d9a7c20 */ /* 0x000fe20008410000 */
[----:B------:R-:W-:Y:S01]  /*cd40*/  FMUL.FTZ R228, R155, UR46 ;  /* 0x0000002e9be47c20 */ /* 0x000fe20008410000 */
[----:B---3--:R-:W-:Y:S01]  /*cd50*/  IMAD R20, R13, -0x60, RZ ;  /* 0xffffffa00d147824 */ /* 0x008fe200078e02ff */
[----:B------:R-:W3:Y:S01]  /*cd60*/  MUFU.TANH R152, R152 ;  /* 0x0000009800987308 */ /* 0x000ee20000002400 */
[----:B------:R-:W-:Y:S01]  /*cd70*/  FMUL.FTZ R227, R158, UR46 ;  /* 0x0000002e9ee37c20 */ /* 0x000fe20008410000 */
[----:B------:R-:W-:Y:S01]  /*cd80*/  FMUL.FTZ R155, R160, UR46 ;  /* 0x0000002ea09b7c20 */ /* 0x000fe20008410000 */
[----:B------:R-:W-:Y:S01]  /*cd90*/  FMUL.FTZ R157, R164, UR46 ;  /* 0x0000002ea49d7c20 */ /* 0x000fe20008410000 */
[----:B-----5:R-:W-:Y:S01]  /*cda0*/  IADD3 R20, -R178, 0x1, R20 ;  /* 0x00000001b2147810 */ /* 0x020fe20007ffe114 */
[----:B------:R-:W-:-:S03]  /*cdb0*/  FMUL.FTZ R158, R165, UR46 ;  /* 0x0000002ea59e7c20 */ /* 0x000fc60008410000 */
[----:B------:R-:W5:Y:S01]  /*cdc0*/  MUFU.TANH R21, R21 ;  /* 0x0000001500157308 */ /* 0x000f620000002400 */
[----:B------:R-:W-:Y:S01]  /*cdd0*/  FMUL.FTZ R226, R159, UR46 ;  /* 0x0000002e9fe27c20 */ /* 0x000fe20008410000 */
[----:B------:R-:W-:Y:S01]  /*cde0*/  FMUL.FTZ R160, R169, UR46 ;  /* 0x0000002ea9a07c20 */ /* 0x000fe20008410000 */
[----:B------:R-:W-:-:S05]  /*cdf0*/  FMUL.FTZ R159, R168, UR46 ;  /* 0x0000002ea89f7c20 */ /* 0x000fca0008410000 */
[----:B------:R-:W1:Y:S08]  /*ce00*/  MUFU.TANH R153, R153 ;  /* 0x0000009900997308 */ /* 0x000e700000002400 */
[----:B------:R-:W1:Y:S01]  /*ce10*/  MUFU.TANH R154, R154 ;  /* 0x0000009a009a7308 */ /* 0x000e620000002400 */
[----:B------:R-:W-:Y:S01]  /*ce20*/  FMUL.FTZ R225, R163, UR46 ;  /* 0x0000002ea3e17c20 */ /* 0x000fe20008410000 */
[----:B------:R-:W-:-:S06]  /*ce30*/  FMUL.FTZ R164, R180, UR46 ;  /* 0x0000002eb4a47c20 */ /* 0x000fcc0008410000 */
[----:B------:R-:W1:Y:S01]  /*ce40*/  MUFU.TANH R156, R156 ;  /* 0x0000009c009c7308 */ /* 0x000e620000002400 */
[----:B------:R-:W-:-:S07]  /*ce50*/  FMUL.FTZ R163, R181, UR46 ;  /* 0x0000002eb5a37c20 */ /* 0x000fce0008410000 */
[----:B------:R-:W1:Y:S08]  /*ce60*/  MUFU.TANH R155, R155 ;  /* 0x0000009b009b7308 */ /* 0x000e700000002400 */
[----:B------:R-:W1:Y:S01]  /*ce70*/  MUFU.TANH R157, R157 ;  /* 0x0000009d009d7308 */ /* 0x000e620000002400 */
[----:B------:R-:W-:-:S07]  /*ce80*/  FMUL.FTZ R177, R177, UR46 ;  /* 0x0000002eb1b17c20 */ /* 0x000fce0008410000 */
[----:B------:R-:W1:Y:S01]  /*ce90*/  MUFU.TANH R158, R158 ;  /* 0x0000009e009e7308 */ /* 0x000e620000002400 */
[----:B------:R-:W-:Y:S01]  /*cea0*/  FMUL.FTZ R169, R186, UR46 ;  /* 0x0000002ebaa97c20 */ /* 0x000fe20008410000 */
[----:B------:R-:W-:Y:S01]  /*ceb0*/  FMUL.FTZ R165, R184, UR46 ;  /* 0x0000002eb8a57c20 */ /* 0x000fe20008410000 */
[----:B------:R-:W-:-:S05]  /*cec0*/  FMUL.FTZ R186, R188, UR46 ;  /* 0x0000002ebcba7c20 */ /* 0x000fca0008410000 */
[----:B------:R-:W1:Y:S01]  /*ced0*/  MUFU.TANH R160, R160 ;  /* 0x000000a000a07308 */ /* 0x000e620000002400 */
[----:B------:R-:W-:Y:S01]  /*cee0*/  FMUL.FTZ R217, R167, UR46 ;  /* 0x0000002ea7d97c20 */ /* 0x000fe20008410000 */
[----:B------:R-:W-:-:S06]  /*cef0*/  FMUL.FTZ R167, R182, UR46 ;  /* 0x0000002eb6a77c20 */ /* 0x000fcc0008410000 */
[----:B------:R-:W1:Y:S01]  /*cf00*/  MUFU.TANH R159, R159 ;  /* 0x0000009f009f7308 */ /* 0x000e620000002400 */
[----:B------:R-:W-:-:S07]  /*cf10*/  FMUL.FTZ R168, R183, UR46 ;  /* 0x0000002eb7a87c20 */ /* 0x000fce0008410000 */
[----:B------:R-:W1:Y:S01]  /*cf20*/  MUFU.TANH R161, R161 ;  /* 0x000000a100a17308 */ /* 0x000e620000002400 */
[----:B------:R-:W-:-:S07]  /*cf30*/  FMUL.FTZ R183, R185, UR46 ;  /* 0x0000002eb9b77c20 */ /* 0x000fce0008410000 */
[----:B------:R-:W1:Y:S01]  /*cf40*/  MUFU.TANH R162, R162 ;  /* 0x000000a200a27308 */ /* 0x000e620000002400 */
[----:B------:R-:W-:Y:S01]  /*cf50*/  FMUL.FTZ R224, R166, UR46 ;  /* 0x0000002ea6e07c20 */ /* 0x000fe20008410000 */
[----:B------:R-:W-:-:S06]  /*cf60*/  FMUL.FTZ R166, R179, UR46 ;  /* 0x0000002eb3a67c20 */ /* 0x000fcc0008410000 */
        /* <DEDUP_REMOVED lines=11> */
[----:B------:R-:W-:-:S07]  /*d020*/  FMUL.FTZ R199, R199, UR46 ;  /* 0x0000002ec7c77c20 */ /* 0x000fce0008410000 */
[----:B------:R-:W1:Y:S01]  /*d030*/  MUFU.TANH R218, R218 ;  /* 0x000000da00da7308 */ /* 0x000e620000002400 */
[----:B------:R-:W-:-:S07]  /*d040*/  FMUL.FTZ R223, R170, UR46 ;  /* 0x0000002eaadf7c20 */ /* 0x000fce0008410000 */
        /* <DEDUP_REMOVED lines=8> */
[----:B--2---:R-:W-:-:S05]  /*d0d0*/  IADD3 R173, -R173, R20, R174 ;  /* 0x00000014adad7210 */ /* 0x004fca0007ffe1ae */
[C---:B0-----:R-:W-:Y:S02]  /*d0e0*/  IMAD.IADD R20, R173.reuse, 0x1, R172 ;  /* 0x00000001ad147824 */ /* 0x041fe400078e02ac */
[----:B----4-:R-:W-:-:S03]  /*d0f0*/  IMAD.IADD R176, R173, 0x1, R176 ;  /* 0x00000001adb07824 */ /* 0x010fc600078e02b0 */
[C---:B------:R-:W-:Y:S02]  /*d100*/  ISETP.GT.AND P3, PT, R20.reuse, 0x1, PT ;  /* 0x000000011400780c */ /* 0x040fe40003f64270 */
[C---:B------:R-:W-:Y:S02]  /*d110*/  ISETP.GT.AND P2, PT, R20.reuse, RZ, PT ;  /* 0x000000ff1400720c */ /* 0x040fe40003f44270 */
[C---:B------:R-:W-:Y:S02]  /*d120*/  ISETP.GT.AND P4, PT, R20.reuse, 0x8, PT ;  /* 0x000000081400780c */ /* 0x040fe40003f84270 */
[----:B------:R-:W-:Y:S02]  /*d130*/  ISETP.GT.AND P1, PT, R20, 0x9, PT ;  /* 0x000000091400780c */ /* 0x000fe40003f24270 */
[----:B---3--:R-:W-:Y:S02]  /*d140*/  FSEL R173, R152, -INF , P3 ;  /* 0xff80000098ad7808 */ /* 0x008fe40001800000 */
[----:B-----5:R-:W-:-:S02]  /*d150*/  FSEL R181, R21, -INF , P2 ;  /* 0xff80000015b57808 */ /* 0x020fc40001000000 */
[C---:B------:R-:W-:Y:S02]  /*d160*/  ISETP.GT.AND P3, PT, R20.reuse, 0x11, PT ;  /* 0x000000111400780c */ /* 0x040fe40003f64270 */
[----:B-1----:R-:W-:Y:S02]  /*d170*/  FSEL R182, R153, -INF , P4 ;  /* 0xff80000099b67808 */ /* 0x002fe40002000000 */
[C---:B------:R-:W-:Y:S02]  /*d180*/  ISETP.GT.AND P2, PT, R20.reuse, 0x10, PT ;  /* 0x000000101400780c */ /* 0x040fe40003f44270 */
[----:B------:R-:W-:Y:S02]  /*d190*/  ISETP.GT.AND P4, PT, R20, 0x18, PT ;  /* 0x000000181400780c */ /* 0x000fe40003f84270 */
[----:B------:R-:W-:Y:S02]  /*d1a0*/  FSEL R174, R154, -INF , P1 ;  /* 0xff8000009aae7808 */ /* 0x000fe40000800000 */
[----:B------:R-:W-:-:S02]  /*d1b0*/  ISETP.GT.AND P1, PT, R20, 0x19, PT ;  /* 0x000000191400780c */ /* 0x000fc40003f24270 */
[----:B------:R-:W-:Y:S02]  /*d1c0*/  FSEL R156, R156, -INF , P3 ;  /* 0xff8000009c9c7808 */ /* 0x000fe40001800000 */
[----:B------:R-:W-:Y:S02]  /*d1d0*/  FSEL R180, R155, -INF , P2 ;  /* 0xff8000009bb47808 */ /* 0x000fe40001000000 */
[C---:B------:R-:W-:Y:S02]  /*d1e0*/  ISETP.GT.AND P3, PT, R20.reuse, 0x21, PT ;  /* 0x000000211400780c */ /* 0x040fe40003f64270 */
[----:B------:R-:W-:Y:S02]  /*d1f0*/  FSEL R179, R157, -INF , P4 ;  /* 0xff8000009db37808 */ /* 0x000fe40002000000 */
[C---:B------:R-:W-:Y:S02]  /*d200*/  ISETP.GT.AND P2, PT, R20.reuse, 0x20, PT ;  /* 0x000000201400780c */ /* 0x040fe40003f44270 */
[----:B------:R-:W-:-:S02]  /*d210*/  ISETP.GT.AND P4, PT, R20, 0x28, PT ;  /* 0x000000281400780c */ /* 0x000fc40003f84270 */
[----:B------:R-:W-:Y:S02]  /*d220*/  FSEL R157, R158, -INF , P1 ;  /* 0xff8000009e9d7808 */ /* 0x000fe40000800000 */
[----:B------:R-:W-:Y:S02]  /*d230*/  ISETP.GT.AND P1, PT, R20, 0x29, PT ;  /* 0x000000291400780c */ /* 0x000fe40003f24270 */
[----:B------:R-:W-:Y:S02]  /*d240*/  FSEL R158, R160, -INF , P3 ;  /* 0xff800000a09e7808 */ /* 0x000fe40001800000 */
[----:B------:R-:W-:Y:S02]  /*d250*/  FSEL R178, R159, -INF , P2 ;  /* 0xff8000009fb27808 */ /* 0x000fe40001000000 */
[----:B------:R-:W-:Y:S02]  /*d260*/  FSEL R160, R161, -INF , P4 ;  /* 0xff800000a1a07808 */ /* 0x000fe40002000000 */
[----:B------:R-:W-:-:S02]  /*d270*/  ISETP.GT.AND P2, PT, R20, 0x30, PT ;  /* 0x000000301400780c */ /* 0x000fc40003f44270 */
[----:B------:R-:W-:Y:S02]  /*d280*/  ISETP.GT.AND P4, PT, R20, 0x38, PT ;  /* 0x000000381400780c */ /* 0x000fe40003f84270 */
[----:B------:R-:W-:Y:S02]  /*d290*/  FSEL R154, R162, -INF , P1 ;  /* 0xff800000a29a7808 */ /* 0x000fe40000800000 */
[C---:B------:R-:W-:Y:S02]  /*d2a0*/  ISETP.GT.AND P1, PT, R20.reuse, 0x39, PT ;  /* 0x000000391400780c */ /* 0x040fe40003f24270 */
[----:B------:R-:W-:Y:S02]  /*d2b0*/  ISETP.GT.AND P3, PT, R20, 0x31, PT ;  /* 0x000000311400780c */ /* 0x000fe40003f64270 */
[----:B------:R-:W-:Y:S02]  /*d2c0*/  FSEL R175, R175, -INF , P2 ;  /* 0xff800000afaf7808 */ /* 0x000fe40001000000 */
[----:B------:R-:W-:-:S02]  /*d2d0*/  FSEL R159, R164, -INF , P4 ;  /* 0xff800000a49f7808 */ /* 0x000fc40002000000 */
[C---:B------:R-:W-:Y:S02]  /*d2e0*/  ISETP.GT.AND P2, PT, R20.reuse, 0x40, PT ;  /* 0x000000401400780c */ /* 0x040fe40003f44270 */
[----:B------:R-:W-:Y:S02]  /*d2f0*/  ISETP.GT.AND P4, PT, R20, 0x48, PT ;  /* 0x000000481400780c */ /* 0x000fe40003f84270 */
[----:B------:R-:W-:Y:S02]  /*d300*/  FSEL R155, R163, -INF , P1 ;  /* 0xff800000a39b7808 */ /* 0x000fe40000800000 */
[----:B------:R-:W-:Y:S02]  /*d310*/  ISETP.GT.AND P1, PT, R176, RZ, PT ;  /* 0x000000ffb000720c */ /* 0x000fe40003f24270 */
[----:B------:R-:W-:Y:S02]  /*d320*/  FSEL R177, R177, -INF , P3 ;  /* 0xff800000b1b17808 */ /* 0x000fe40001800000 */
[----:B------:R-:W-:-:S02]  /*d330*/  ISETP.GT.AND P3, PT, R20, 0x41, PT ;  /* 0x000000411400780c */ /* 0x000fc40003f64270 */
[----:B------:R-:W-:Y:S02]  /*d340*/  FSEL R162, R165, -INF , P2 ;  /* 0xff800000a5a27808 */ /* 0x000fe40001000000 */
[----:B------:R-:W-:Y:S02]  /*d350*/  FSEL R152, R186, -INF , P4 ;  /* 0xff800000ba987808 */ /* 0x000fe40002000000 */
[C---:B------:R-:W-:Y:S02]  /*d360*/  ISETP.GT.AND P2, PT, R176.reuse, 0x1, PT ;  /* 0x00000001b000780c */ /* 0x040fe40003f44270 */
[----:B------:R-:W-:Y:S02]  /*d370*/  FSEL R186, R229, -INF , P1 ;  /* 0xff800000e5ba7808 */ /* 0x000fe40000800000 */
[----:B------:R-:W-:Y:S02]  /*d380*/  FSEL R161, R183, -INF , P3 ;  /* 0xff800000b7a17808 */ /* 0x000fe40001800000 */
[----:B------:R-:W-:-:S02]  /*d390*/  ISETP.GT.AND P3, PT, R176, 0x8, PT ;  /* 0x00000008b000780c */ /* 0x000fc40003f64270 */
[----:B------:R-:W-:Y:S02]  /*d3a0*/  FSEL R153, R228, -INF , P2 ;  /* 0xff800000e4997808 */ /* 0x000fe40001000000 */
[----:B------:R-:W-:Y:S01]  /*d3b0*/  FMNMX.FTZ R21, R186, R216, !PT ;  /* 0x000000d8ba157209 */ /* 0x000fe20007810000 */
[----:B------:R0:W-:Y:S01]  /*d3c0*/  MUFU.TANH R172, R199 ;  /* 0x000000c700ac7308 */ /* 0x0001e20000002400 */
[C---:B------:R-:W-:Y:S02]  /*d3d0*/  ISETP.GT.AND P4, PT, R176.reuse, 0x9, PT ;  /* 0x00000009b000780c */ /* 0x040fe40003f84270 */
[----:B------:R-:W-:Y:S02]  /*d3e0*/  FMNMX.FTZ R21, R153, R21, !PT ;  /* 0x0000001599157209 */ /* 0x000fe40007810000 */
[----:B------:R-:W-:Y:S02]  /*d3f0*/  ISETP.GT.AND P1, PT, R176, 0x10, PT ;  /* 0x00000010b000780c */ /* 0x000fe40003f24270 */
[----:B0-----:R-:W-:-:S02]  /*d400*/  FSEL R199, R227, -INF , P3 ;  /* 0xff800000e3c77808 */ /* 0x001fc40001800000 */
[----:B------:R-:W-:Y:S02]  /*d410*/  FSEL R198, R226, -INF , P4 ;  /* 0xff800000e2c67808 */ /* 0x000fe40002000000 */
[----:B------:R-:W-:Y:S02]  /*d420*/  FMNMX.FTZ R21, R199, R21, !PT ;  /* 0x00000015c7157209 */ /* 0x000fe40007810000 */
[----:B------:R-:W-:Y:S02]  /*d430*/  ISETP.GT.AND P2, PT, R176, 0x11, PT ;  /* 0x00000011b000780c */ /* 0x000fe40003f44270 */
[----:B------:R-:W-:Y:S02]  /*d440*/  FSEL R218, R218, -INF , P1 ;  /* 0xff800000dada7808 */ /* 0x000fe40000800000 */
[----:B------:R-:W-:Y:S01]  /*d450*/  FMNMX.FTZ R21, R198, R21, !PT ;  /* 0x00000015c6157209 */ /* 0x000fe20007810000 */
[----:B------:R-:W0:Y:S01]  /*d460*/  MUFU.TANH R222, R222 ;  /* 0x000000de00de7308 */ /* 0x000e220000002400 */
[----:B------:R-:W-:-:S02]  /*d470*/  ISETP.GT.AND P3, PT, R176, 0x18, PT ;  /* 0x00000018b000780c */ /* 0x000fc40003f64270 */
[----:B------:R-:W-:Y:S02]  /*d480*/  FSEL R194, R225, -INF , P2 ;  /* 0xff800000e1c27808 */ /* 0x000fe40001000000 */
[----:B------:R-:W-:Y:S01]  /*d490*/  FMNMX.FTZ R21, R218, R21, !PT ;  /* 0x00000015da157209 */ /* 0x000fe20007810000 */
[----:B------:R-:W-:Y:S01]  /*d4a0*/  FMUL.FTZ R188, R191, UR46 ;  /* 0x0000002ebfbc7c20 */ /* 0x000fe20008410000 */
[----:B------:R-:W-:Y:S01]  /*d4b0*/  ISETP.GT.AND P4, PT, R176, 0x19, PT ;  /* 0x00000019b000780c */ /* 0x000fe20003f84270 */
[----:B------:R-:W1:Y:S01]  /*d4c0*/  MUFU.TANH R221, R221 ;  /* 0x000000dd00dd7308 */ /* 0x000e620000002400 */
[----:B------:R-:W-:Y:S02]  /*d4d0*/  FSEL R191, R224, -INF , P3 ;  /* 0xff800000e0bf7808 */ /* 0x000fe40001800000 */
[----:B------:R-:W-:Y:S02]  /*d4e0*/  FMNMX.FTZ R21, R194, R21, !PT ;  /* 0x00000015c2157209 */ /* 0x000fe40007810000 */
[----:B------:R-:W-:-:S02]  /*d4f0*/  ISETP.GT.AND P1, PT, R176, 0x20, PT ;  /* 0x00000020b000780c */ /* 0x000fc40003f24270 */
[----:B------:R-:W-:Y:S01]  /*d500*/  FSEL R217, R217, -INF , P4 ;  /* 0xff800000d9d97808 */ /* 0x000fe20002000000 */
[----:B------:R-:W2:Y:S01]  /*d510*/  MUFU.TANH R220, R220 ;  /* 0x000000dc00dc7308 */ /* 0x000ea20000002400 */
[----:B------:R-:W-:Y:S01]  /*d520*/  FMNMX.FTZ R21, R191, R21, !PT ;  /* 0x00000015bf157209 */ /* 0x000fe20007810000 */
[----:B------:R-:W-:Y:S01]  /*d530*/  FMUL.FTZ R184, R195, UR46 ;  /* 0x0000002ec3b87c20 */ /* 0x000fe20008410000 */
[----:B------:R-:W-:Y:S02]  /*d540*/  ISETP.GT.AND P2, PT, R176, 0x21, PT ;  /* 0x00000021b000780c */ /* 0x000fe40003f44270 */
[----:B------:R-:W-:Y:S02]  /*d550*/  FSEL R195, R223, -INF , P1 ;  /* 0xff800000dfc37808 */ /* 0x000fe40000800000 */
[----:B------:R-:W-:Y:S01]  /*d560*/  FMNMX.FTZ R21, R217, R21, !PT ;  /* 0x00000015d9157209 */ /* 0x000fe20007810000 */
[----:B------:R-:W3:Y:S01]  /*d570*/  MUFU.TANH R219, R219 ;  /* 0x000000db00db7308 */ /* 0x000ee20000002400 */
[----:B------:R-:W-:Y:S01]  /*d580*/  FMUL.FTZ R171, R190, UR46 ;  /* 0x0000002ebeab7c20 */ /* 0x000fe20008410000 */
[----:B------:R-:W-:-:S02]  /*d590*/  ISETP.GT.AND P3, PT, R176, 0x28, PT ;  /* 0x00000028b000780c */ /* 0x000fc40003f64270 */
[----:B0-----:R-:W-:Y:S02]  /*d5a0*/  FSEL R190, R222, -INF , P2 ;  /* 0xff800000debe7808 */ /* 0x001fe40001000000 */
[----:B------:R-:W-:Y:S02]  /*d5b0*/  FMNMX.FTZ R21, R195, R21, !PT ;  /* 0x00000015c3157209 */ /* 0x000fe40007810000 */
[----:B------:R-:W0:Y:S01]  /*d5c0*/  MUFU.TANH R166, R166 ;  /* 0x000000a600a67308 */ /* 0x000e220000002400 */
[----:B------:R-:W-:Y:S02]  /*d5d0*/  ISETP.GT.AND P4, PT, R176, 0x29, PT ;  /* 0x00000029b000780c */ /* 0x000fe40003f84270 */
[----:B-1----:R-:W-:Y:S02]  /*d5e0*/  FSEL R163, R221, -INF , P3 ;  /* 0xff800000dda37808 */ /* 0x002fe40001800000 */
[----:B------:R-:W-:-:S03]  /*d5f0*/  FMNMX.FTZ R21, R190, R21, !PT ;  /* 0x00000015be157209 */ /* 0x000fc60007810000 */
[----:B------:R-:W1:Y:S01]  /*d600*/  MUFU.TANH R167, R167 ;  /* 0x000000a700a77308 */ /* 0x000e620000002400 */
[----:B------:R-:W-:Y:S02]  /*d610*/  ISETP.GT.AND P1, PT, R176, 0x30, PT ;  /* 0x00000030b000780c */ /* 0x000fe40003f24270 */
[----:B--2---:R-:W-:Y:S02]  /*d620*/  FSEL R164, R220, -INF , P4 ;  /* 0xff800000dca47808 */ /* 0x004fe40002000000 */
[----:B------:R-:W-:-:S03]  /*d630*/  FMNMX.FTZ R21, R163, R21, !PT ;  /* 0x00000015a3157209 */ /* 0x000fc60007810000 */
[----:B------:R-:W2:Y:S01]  /*d640*/  MUFU.TANH R168, R168 ;  /* 0x000000a800a87308 */ /* 0x000ea20000002400 */
[----:B------:R-:W-:Y:S02]  /*d650*/  ISETP.GT.AND P2, PT, R176, 0x31, PT ;  /* 0x00000031b000780c */ /* 0x000fe40003f44270 */
[----:B---3--:R-:W-:Y:S02]  /*d660*/  FSEL R165, R219, -INF , P1 ;  /* 0xff800000dba57808 */ /* 0x008fe40000800000 */
[----:B------:R-:W-:-:S03]  /*d670*/  FMNMX.FTZ R21, R164, R21, !PT ;  /* 0x00000015a4157209 */ /* 0x000fc60007810000 */
[----:B------:R-:W3:Y:S01]  /*d680*/  MUFU.TANH R169, R169 ;  /* 0x000000a900a97308 */ /* 0x000ee20000002400 */
[----:B------:R-:W-:Y:S02]  /*d690*/  ISETP.GT.AND P3, PT, R176, 0x38, PT ;  /* 0x00000038b000780c */ /* 0x000fe40003f64270 */
[----:B0-----:R-:W-:Y:S02]  /*d6a0*/  FSEL R166, R166, -INF , P2 ;  /* 0xff800000a6a67808 */ /* 0x001fe40001000000 */
[----:B------:R-:W-:-:S03]  /*d6b0*/  FMNMX.FTZ R21, R165, R21, !PT ;  /* 0x00000015a5157209 */ /* 0x000fc60007810000 */
        /* <DEDUP_REMOVED lines=23> */
[----:B------:R-:W-:Y:S02]  /*d830*/  FMNMX.FTZ R21, R171, R21, !PT ;  /* 0x00000015ab157209 */ /* 0x000fe40007810000 */
[----:B------:R-:W-:Y:S02]  /*d840*/  ISETP.GT.AND P2, PT, R176, 0x51, PT ;  /* 0x00000051b000780c */ /* 0x000fe40003f44270 */
[----:B---3--:R-:W-:Y:S02]  /*d850*/  FSEL R187, R187, -INF , P1 ;  /* 0xff800000bbbb7808 */ /* 0x008fe40000800000 */
[----:B------:R-:W-:-:S02]  /*d860*/  FMNMX.FTZ R21, R188, R21, !PT ;  /* 0x00000015bc157209 */ /* 0x000fc40007810000 */
[----:B------:R-:W-:Y:S02]  /*d870*/  ISETP.GT.AND P3, PT, R176, 0x58, PT ;  /* 0x00000058b000780c */ /* 0x000fe40003f64270 */
[----:B0-----:R-:W-:Y:S02]  /*d880*/  FSEL R184, R184, -INF , P2 ;  /* 0xff800000b8b87808 */ /* 0x001fe40001000000 */
[----:B------:R-:W-:Y:S02]  /*d890*/  FMNMX.FTZ R21, R187, R21, !PT ;  /* 0x00000015bb157209 */ /* 0x000fe40007810000 */
[----:B------:R-:W-:Y:S02]  /*d8a0*/  ISETP.GT.AND P4, PT, R176, 0x59, PT ;  /* 0x00000059b000780c */ /* 0x000fe40003f84270 */
[----:B-1----:R-:W-:Y:S02]  /*d8b0*/  FSEL R185, R185, -INF , P3 ;  /* 0xff800000b9b97808 */ /* 0x002fe40001800000 */
[----:B------:R-:W-:-:S02]  /*d8c0*/  FMNMX.FTZ R21, R184, R21, !PT ;  /* 0x00000015b8157209 */ /* 0x000fc40007810000 */
[----:B------:R-:W-:Y:S02]  /*d8d0*/  FSEL R172, R172, -INF , P4 ;  /* 0xff800000acac7808 */ /* 0x000fe40002000000 */
[C---:B------:R-:W-:Y:S02]  /*d8e0*/  ISETP.GT.AND P1, PT, R20.reuse, 0x49, PT ;  /* 0x000000491400780c */ /* 0x040fe40003f24270 */
[C---:B------:R-:W-:Y:S02]  /*d8f0*/  ISETP.GT.AND P2, PT, R20.reuse, 0x50, PT ;  /* 0x000000501400780c */ /* 0x040fe40003f44270 */
[C---:B------:R-:W-:Y:S02]  /*d900*/  ISETP.GT.AND P3, PT, R20.reuse, 0x51, PT ;  /* 0x000000511400780c */ /* 0x040fe40003f64270 */
[C---:B------:R-:W-:Y:S02]  /*d910*/  ISETP.GT.AND P4, PT, R20.reuse, 0x58, PT ;  /* 0x000000581400780c */ /* 0x040fe40003f84270 */
[----:B------:R-:W-:-:S02]  /*d920*/  ISETP.GT.AND P5, PT, R20, 0x59, PT ;  /* 0x000000591400780c */ /* 0x000fc40003fa4270 */
[----:B------:R-:W-:-:S04]  /*d930*/  FMNMX.FTZ R20, R185, R21, !PT ;  /* 0x00000015b9147209 */ /* 0x000fc80007810000 */
[----:B------:R-:W-:-:S05]  /*d940*/  FMNMX.FTZ R20, R172, R20, !PT ;  /* 0x00000014ac147209 */ /* 0x000fca0007810000 */
[----:B------:R-:W0:Y:S02]  /*d950*/  SHFL.BFLY PT, R21, R20, 0x2, 0x1f ;  /* 0x0c401f0014157f89 */ /* 0x000e2400000e0000 */
[----:B0-----:R-:W-:-:S05]  /*d960*/  FMNMX.FTZ R21, R20, R21, !PT ;  /* 0x0000001514157209 */ /* 0x001fca0007810000 */
[----:B------:R-:W0:Y:S01]  /*d970*/  SHFL.BFLY PT, R20, R21, 0x1, 0x1f ;  /* 0x0c201f0015147f89 */ /* 0x000e2200000e0000 */
[----:B------:R-:W-:Y:S01]  /*d980*/  UMOV UR37, UR40 ;  /* 0x0000002800257c82 */ /* 0x000fe20008000000 */
[----:B------:R-:W-:Y:S01]  /*d990*/  FMUL.FTZ R189, R189, UR46 ;  /* 0x0000002ebdbd7c20 */ /* 0x000fe20008410000 */
[----:B0-----:R-:W-:-:S04]  /*d9a0*/  FMNMX.FTZ R21, R21, R20, !PT ;  /* 0x0000001415157209 */ /* 0x001fc80007810000 */
[C---:B------:R-:W-:Y:S01]  /*d9b0*/  FSETP.NEU.FTZ.AND P6, PT, R21.reuse, -INF , PT ;  /* 0xff8000001500780b */ /* 0x040fe20003fdd000 */
[----:B------:R-:W-:-:S03]  /*d9c0*/  FMUL.FTZ R176, R21, UR37 ;  /* 0x0000002515b07c20 */ /* 0x000fc60008410000 */
[----:B------:R-:W-:Y:S02]  /*d9d0*/  FSEL R20, R21, RZ, P6 ;  /* 0x000000ff15147208 */ /* 0x000fe40003000000 */
[----:B------:R-:W-:-:S03]  /*d9e0*/  FSEL R176, R176, RZ, P6 ;  /* 0x000000ffb0b07208 */ /* 0x000fc60003000000 */
[----:B------:R-:W-:Y:S02]  /*d9f0*/  FADD.FTZ R20, -R20, R216 ;  /* 0x000000d814147221 */ /* 0x000fe40000010100 */
[--C-:B------:R-:W-:Y:S02]  /*da00*/  FFMA.FTZ R186, R186, UR37, -R176.reuse ;  /* 0x00000025baba7c23 */ /* 0x100fe400080108b0 */
[----:B------:R-:W-:Y:S01]  /*da10*/  FMUL.FTZ R20, R20, UR37 ;  /* 0x0000002514147c20 */ /* 0x000fe20008410000 */
[----:B------:R0:W-:Y:S01]  /*da20*/  MUFU.TANH R183, R189 ;  /* 0x000000bd00b77308 */ /* 0x0001e20000002400 */
        /* <DEDUP_REMOVED lines=23> */
[----:B------:R-:W-:Y:S08]  /*dba0*/  MUFU.EX2 R195, R186 ;  /* 0x000000ba00c37308 */ /* 0x000ff00000000800 */
[----:B------:R-:W0:Y:S02]  /*dbb0*/  MUFU.EX2 R176, R20 ;  /* 0x0000001400b07308 */ /* 0x000e240000000800 */
[----:B0-----:R-:W-:Y:S01]  /*dbc0*/  FFMA.FTZ R186, R176, R0, R195 ;  /* 0x00000000b0ba7223 */ /* 0x001fe200000100c3 */
[----:B------:R-:W-:-:S04]  /*dbd0*/  FMNMX.FTZ R0, R181, R215, !PT ;  /* 0x000000d7b5007209 */ /* 0x000fc80007810000 */
[----:B------:R-:W-:-:S04]  /*dbe0*/  FMNMX.FTZ R0, R173, R0, !PT ;  /* 0x00000000ad007209 */ /* 0x000fc80007810000 */
[----:B------:R-:W-:-:S04]  /*dbf0*/  FMNMX.FTZ R0, R182, R0, !PT ;  /* 0x00000000b6007209 */ /* 0x000fc80007810000 */
[----:B------:R-:W-:-:S04]  /*dc00*/  FMNMX.FTZ R0, R174, R0, !PT ;  /* 0x00000000ae007209 */ /* 0x000fc80007810000 */
[----:B------:R-:W-:-:S04]  /*dc10*/  FMNMX.FTZ R0, R180, R0, !PT ;  /* 0x00000000b4007209 */ /* 0x000fc80007810000 */
[----:B------:R-:W-:-:S04]  /*dc20*/  FMNMX.FTZ R0, R156, R0, !PT ;  /* 0x000000009c007209 */ /* 0x000fc80007810000 */
[----:B------:R-:W-:-:S04]  /*dc30*/  FMNMX.FTZ R0, R179, R0, !PT ;  /* 0x00000000b3007209 */ /* 0x000fc80007810000 */
[----:B------:R-:W-:Y:S01]  /*dc40*/  FMNMX.FTZ R0, R157, R0, !PT ;  /* 0x000000009d007209 */ /* 0x000fe20007810000 */
[----:B------:R-:W0:Y:S03]  /*dc50*/  MUFU.EX2 R153, R153 ;  /* 0x0000009900997308 */ /* 0x000e260000000800 */
[----:B------:R-:W-:-:S04]  /*dc60*/  FMNMX.FTZ R0, R178, R0, !PT ;  /* 0x00000000b2007209 */ /* 0x000fc80007810000 */
[----:B------:R-:W-:-:S04]  /*dc70*/  FMNMX.FTZ R0, R158, R0, !PT ;  /* 0x000000009e007209 */ /* 0x000fc80007810000 */
[----:B------:R-:W-:-:S04]  /*dc80*/  FMNMX.FTZ R0, R160, R0, !PT ;  /* 0x00000000a0007209 */ /* 0x000fc80007810000 */
[----:B------:R-:W-:-:S04]  /*dc90*/  FMNMX.FTZ R0, R154, R0, !PT ;  /* 0x000000009a007209 */ /* 0x000fc80007810000 */
[----:B------:R-:W-:Y:S01]  /*dca0*/  FMNMX.FTZ R0, R175, R0, !PT ;  /* 0x00000000af007209 */ /* 0x000fe20007810000 */
[C---:B0-----:R-:W-:Y:S01]  /*dcb0*/  FADD.FTZ R186, R153.reuse, R186 ;  /* 0x000000ba99ba7221 */ /* 0x041fe20000010000 */
[----:B------:R-:W-:Y:S01]  /*dcc0*/  F2FP.F16.F32.PACK_AB R153, R153, R195 ;  /* 0x000000c39999723e */ /* 0x000fe200000000ff */
[----:B------:R-:W-:Y:S01]  /*dcd0*/  FMUL.FTZ R195, R192, UR46 ;  /* 0x0000002ec0c37c20 */ /* 0x000fe20008410000 */
[----:B------:R-:W-:Y:S01]  /*dce0*/  FMNMX.FTZ R20, R177, R0, !PT ;  /* 0x00000000b1147209 */ /* 0x000fe20007810000 */
[----:B------:R-:W-:-:S03]  /*dcf0*/  FMUL.FTZ R193, R193, UR46 ;  /* 0x0000002ec1c17c20 */ /* 0x000fc60008410000 */
[----:B------:R-:W-:Y:S01]  /*dd00*/  FMNMX.FTZ R20, R159, R20, !PT ;  /* 0x000000149f147209 */ /* 0x000fe20007810000 */
[----:B------:R-:W0:Y:S03]  /*dd10*/  MUFU.TANH R195, R195 ;  /* 0x000000c300c37308 */ /* 0x000e260000002400 */
[----:B------:R-:W-:Y:S01]  /*dd20*/  FMNMX.FTZ R192, R155, R20, !PT ;  /* 0x000000149bc07209 */ /* 0x000fe20007810000 */
[----:B------:R-:W-:Y:S01]  /*dd30*/  FMUL.FTZ R196, R196, UR46 ;  /* 0x0000002ec4c47c20 */ /* 0x000fe20008410000 */
[----:B------:R-:W-:Y:S02]  /*dd40*/  FMUL.FTZ R198, R197, UR46 ;  /* 0x0000002ec5c67c20 */ /* 0x000fe40008410000 */
[----:B------:R-:W-:Y:S01]  /*dd50*/  FMNMX.FTZ R192, R162, R192, !PT ;  /* 0x000000c0a2c07209 */ /* 0x000fe20007810000 */
[----:B------:R-:W1:Y:S03]  /*dd60*/  MUFU.TANH R0, R193 ;  /* 0x000000c100007308 */ /* 0x000e660000002400 */
[----:B------:R-:W-:-:S05]  /*dd70*/  FMNMX.FTZ R192, R161, R192, !PT ;  /* 0x000000c0a1c07209 */ /* 0x000fca0007810000 */
[----:B------:R1:W2:Y:S01]  /*dd80*/  MUFU.TANH R20, R196 ;  /* 0x000000c400147308 */ /* 0x0002a20000002400 */
[----:B------:R-:W-:Y:S02]  /*dd90*/  FSEL R183, R183, -INF , P1 ;  /* 0xff800000b7b77808 */ /* 0x000fe40000800000 */
[----:B------:R-:W-:-:S05]  /*dda0*/  FMNMX.FTZ R192, R152, R192, !PT ;  /* 0x000000c098c07209 */ /* 0x000fca0007810000 */
[----:B------:R-:W3:Y:S01]  /*ddb0*/  MUFU.TANH R198, R198 ;  /* 0x000000c600c67308 */ /* 0x000ee20000002400 */
[----:B0-----:R-:W-:Y:S02]  /*ddc0*/  FSEL R195, R195, -INF , P2 ;  /* 0xff800000c3c37808 */ /* 0x001fe40001000000 */
[----:B------:R-:W-:Y:S02]  /*ddd0*/  FMNMX.FTZ R192, R183, R192, !PT ;  /* 0x000000c0b7c07209 */ /* 0x000fe40007810000 */
[----:B-1----:R-:W-:Y:S02]  /*dde0*/  FSEL R196, R0, -INF , P3 ;  /* 0xff80000000c47808 */ /* 0x002fe40001800000 */
[----:B------:R-:W-:Y:S02]  /*ddf0*/  FMNMX.FTZ R192, R195, R192, !PT ;  /* 0x000000c0c3c07209 */ /* 0x000fe40007810000 */
[----:B--2---:R-:W-:Y:S02]  /*de00*/  FSEL R197, R20, -INF , P4 ;  /* 0xff80000014c57808 */ /* 0x004fe40002000000 */
[----:B------:R-:W-:-:S04]  /*de10*/  FMNMX.FTZ R192, R196, R192, !PT ;  /* 0x000000c0c4c07209 */ /* 0x000fc80007810000 */
[----:B------:R-:W-:Y:S02]  /*de20*/  FMNMX.FTZ R20, R197, R192, !PT ;  /* 0x000000c0c5147209 */ /* 0x000fe40007810000 */
[----:B---3--:R-:W-:-:S04]  /*de30*/  FSEL R198, R198, -INF , P5 ;  /* 0xff800000c6c67808 */ /* 0x008fc80002800000 */
[----:B------:R-:W-:-:S05]  /*de40*/  FMNMX.FTZ R20, R198, R20, !PT ;  /* 0x00000014c6147209 */ /* 0x000fca0007810000 */
[----:B------:R-:W0:Y:S02]  /*de50*/  SHFL.BFLY PT, R0, R20, 0x2, 0x1f ;  /* 0x0c401f0014007f89 */ /* 0x000e2400000e0000 */
[----:B0-----:R-:W-:-:S05]  /*de60*/  FMNMX.FTZ R20, R20, R0, !PT ;  /* 0x0000000014147209 */ /* 0x001fca0007810000 */
[----:B------:R-:W0:Y:S01]  /*de70*/  SHFL.BFLY PT, R0, R20, 0x1, 0x1f ;  /* 0x0c201f0014007f89 */ /* 0x000e2200000e0000 */
[----:B------:R-:W1:Y:S08]  /*de80*/  MUFU.EX2 R199, R199 ;  /* 0x000000c700c77308 */ /* 0x000e700000000800 */
[----:B------:R-:W2:Y:S08]  /*de90*/  MUFU.EX2 R216, R216 ;  /* 0x000000d800d87308 */ /* 0x000eb00000000800 */
[----:B------:R3:W-:Y:S01]  /*dea0*/  MUFU.EX2 R192, R217 ;  /* 0x000000d900c07308 */ /* 0x0007e20000000800 */
[----:B0-----:R-:W-:-:S07]  /*deb0*/  FMNMX.FTZ R20, R20, R0, !PT ;  /* 0x0000000014147209 */ /* 0x001fce0007810000 */
[----:B------:R0:W4:Y:S01]  /*dec0*/  MUFU.EX2 R193, R218 ;  /* 0x000000da00c17308 */ /* 0x0001220000000800 */
[C---:B------:R-:W-:Y:S01]  /*ded0*/  FSETP.NEU.FTZ.AND P1, PT, R20.reuse, -INF , PT ;  /* 0xff8000001400780b */ /* 0x040fe20003f3d000 */
[----:B---3--:R-:W-:-:S03]  /*dee0*/  FMUL.FTZ R217, R20, UR37 ;  /* 0x0000002514d97c20 */ /* 0x008fc60008410000 */
[----:B------:R-:W-:-:S03]  /*def0*/  FSEL R0, R20, RZ, P1 ;  /* 0x000000ff14007208 */ /* 0x000fc60000800000 */
[----:B------:R-:W3:Y:S01]  /*df00*/  MUFU.EX2 R194, R194 ;  /* 0x000000c200c27308 */ /* 0x000ee20000000800 */
[----:B------:R-:W-:Y:S01]  /*df10*/  FSEL R217, R217, RZ, P1 ;  /* 0x000000ffd9d97208 */ /* 0x000fe20000800000 */
[----:B-1----:R-:W-:Y:S01]  /*df20*/  FADD.FTZ R186, R199, R186 ;  /* 0x000000bac7ba7221 */ /* 0x002fe20000010000 */
[----:B------:R-:W-:-:S03]  /*df30*/  FADD.FTZ R215, -R0, R215 ;  /* 0x000000d700d77221 */ /* 0x000fc60000010100 */
[--C-:B------:R-:W-:Y:S01]  /*df40*/  FFMA.FTZ R178, R178, UR37, -R217.reuse ;  /* 0x00000025b2b27c23 */ /* 0x100fe200080108d9 */
[--C-:B------:R-:W-:Y:S01]  /*df50*/  FFMA.FTZ R219, R175, UR37, -R217.reuse ;  /* 0x00000025afdb7c23 */ /* 0x100fe200080108d9 */
[----:B------:R-:W1:Y:S01]  /*df60*/  MUFU.EX2 R191, R191 ;  /* 0x000000bf00bf7308 */ /* 0x000e620000000800 */
[--C-:B0-----:R-:W-:Y:S01]  /*df70*/  FFMA.FTZ R218, R154, UR37, -R217.reuse ;  /* 0x000000259ada7c23 */ /* 0x101fe200080108d9 */
[--C-:B------:R-:W-:Y:S01]  /*df80*/  FFMA.FTZ R181, R181, UR37, -R217.reuse ;  /* 0x00000025b5b57c23 */ /* 0x100fe200080108d9 */
[--C-:B------:R-:W-:Y:S01]  /*df90*/  FFMA.FTZ R182, R182, UR37, -R217.reuse ;  /* 0x00000025b6b67c23 */ /* 0x100fe200080108d9 */
[--C-:B------:R-:W-:Y:S01]  /*dfa0*/  FFMA.FTZ R174, R174, UR37, -R217.reuse ;  /* 0x00000025aeae7c23 */ /* 0x100fe200080108d9 */
[----:B------:R-:W-:-:S03]  /*dfb0*/  FFMA.FTZ R180, R180, UR37, -R217 ;  /* 0x00000025b4b47c23 */ /* 0x000fc600080108d9 */
        /* <DEDUP_REMOVED lines=9> */
[--C-:B0-----:R-:W-:Y:S01]  /*e050*/  FFMA.FTZ R188, R173, UR37, -R217.reuse ;  /* 0x00000025adbc7c23 */ /* 0x101fe200080108d9 */
[--C-:B------:R-:W-:Y:S01]  /*e060*/  FFMA.FTZ R162, R162, UR37, -R217.reuse ;  /* 0x00000025a2a27c23 */ /* 0x100fe200080108d9 */
[--C-:B------:R-:W-:Y:S01]  /*e070*/  FFMA.FTZ R220, R152, UR37, -R217.reuse ;  /* 0x0000002598dc7c23 */ /* 0x100fe200080108d9 */
[--C-:B------:R-:W-:Y:S01]  /*e080*/  FFMA.FTZ R183, R183, UR37, -R217.reuse ;  /* 0x00000025b7b77c23 */ /* 0x100fe200080108d9 */
[--C-:B------:R-:W-:Y:S01]  /*e090*/  FFMA.FTZ R195, R195, UR37, -R217.reuse ;  /* 0x00000025c3c37c23 */ /* 0x100fe200080108d9 */
[--C-:B------:R-:W-:Y:S01]  /*e0a0*/  FFMA.FTZ R196, R196, UR37, -R217.reuse ;  /* 0x00000025c4c47c23 */ /* 0x100fe200080108d9 */
[--C-:B------:R-:W-:Y:S01]  /*e0b0*/  FFMA.FTZ R197, R197, UR37, -R217.reuse ;  /* 0x00000025c5c57c23 */ /* 0x100fe200080108d9 */
[----:B------:R0:W-:Y:S01]  /*e0c0*/  MUFU.EX2 R173, R187 ;  /* 0x000000bb00ad7308 */ /* 0x0001e20000000800 */
[--C-:B-----5:R-:W-:Y:S01]  /*e0d0*/  FFMA.FTZ R185, R161, UR37, -R217.reuse ;  /* 0x00000025a1b97c23 */ /* 0x120fe200080108d9 */
[--C-:B------:R-:W-:Y:S01]  /*e0e0*/  FFMA.FTZ R198, R198, UR37, -R217.reuse ;  /* 0x00000025c6c67c23 */ /* 0x100fe200080108d9 */
[----:B--2---:R-:W-:Y:S01]  /*e0f0*/  FADD.FTZ R186, R216, R186 ;  /* 0x000000bad8ba7221 */ /* 0x004fe20000010000 */
[----:B0-----:R-:W-:-:S04]  /*e100*/  FFMA.FTZ R187, R155, UR37, -R217 ;  /* 0x000000259bbb7c23 */ /* 0x001fc800080108d9 */
[----:B------:R0:W-:Y:S01]  /*e110*/  MUFU.EX2 R217, R178 ;  /* 0x000000b200d97308 */ /* 0x0001e20000000800 */
[----:B----4-:R-:W-:Y:S01]  /*e120*/  FADD.FTZ R186, R193, R186 ;  /* 0x000000bac1ba7221 */ /* 0x010fe20000010000 */
[----:B0-----:R-:W-:-:S06]  /*e130*/  FMUL.FTZ R178, R215, UR37 ;  /* 0x00000025d7b27c20 */ /* 0x001fcc0008410000 */
[----:B------:R-:W0:Y:S01]  /*e140*/  MUFU.EX2 R189, R189 ;  /* 0x000000bd00bd7308 */ /* 0x000e220000000800 */
[----:B---3--:R-:W-:-:S07]  /*e150*/  FADD.FTZ R186, R194, R186 ;  /* 0x000000bac2ba7221 */ /* 0x008fce0000010000 */
[----:B------:R-:W-:Y:S01]  /*e160*/  MUFU.EX2 R152, R181 ;  /* 0x000000b500987308 */ /* 0x000fe20000000800 */
[----:B-1----:R-:W-:-:S07]  /*e170*/  FADD.FTZ R186, R191, R186 ;  /* 0x000000babfba7221 */ /* 0x002fce0000010000 */
[----:B------:R-:W1:Y:S01]  /*e180*/  MUFU.EX2 R178, R178 ;  /* 0x000000b200b27308 */ /* 0x000e620000000800 */
[----:B------:R-:W-:-:S07]  /*e190*/  FADD.FTZ R186, R192, R186 ;  /* 0x000000bac0ba7221 */ /* 0x000fce0000010000 */
[----:B------:R-:W2:Y:S08]  /*e1a0*/  MUFU.EX2 R188, R188 ;  /* 0x000000bc00bc7308 */ /* 0x000eb00000000800 */
[----:B------:R-:W3:Y:S08]  /*e1b0*/  MUFU.EX2 R182, R182 ;  /* 0x000000b600b67308 */ /* 0x000ef00000000800 */
[----:B------:R-:W4:Y:S08]  /*e1c0*/  MUFU.EX2 R174, R174 ;  /* 0x000000ae00ae7308 */ /* 0x000f300000000800 */
[----:B------:R0:W-:Y:S08]  /*e1d0*/  MUFU.EX2 R221, R158 ;  /* 0x0000009e00dd7308 */ /* 0x0001f00000000800 */
[----:B------:R-:W5:Y:S01]  /*e1e0*/  MUFU.EX2 R190, R190 ;  /* 0x000000be00be7308 */ /* 0x000f620000000800 */
[----:B0-----:R-:W-:-:S07]  /*e1f0*/  FADD.FTZ R158, R189, R186 ;  /* 0x000000babd9e7221 */ /* 0x001fce0000010000 */
[----:B------:R-:W0:Y:S08]  /*e200*/  MUFU.EX2 R180, R180 ;  /* 0x000000b400b47308 */ /* 0x000e300000000800 */
[----:B------:R1:W-:Y:S02]  /*e210*/  MUFU.EX2 R186, R154 ;  /* 0x0000009a00ba7308 */ /* 0x0003e40000000800 */
[----:B-1----:R-:W-:-:S06]  /*e220*/  FFMA.FTZ R154, R178, R3, R152 ;  /* 0x00000003b29a7223 */ /* 0x002fcc0000010098 */
[----:B------:R-:W1:Y:S01]  /*e230*/  MUFU.EX2 R156, R156 ;  /* 0x0000009c009c7308 */ /* 0x000e620000000800 */
[----:B--2---:R-:W-:-:S04]  /*e240*/  FADD.FTZ R154, R188, R154 ;  /* 0x0000009abc9a7221 */ /* 0x004fc80000010000 */
[----:B---3--:R-:W-:-:S03]  /*e250*/  FADD.FTZ R154, R182, R154 ;  /* 0x0000009ab69a7221 */ /* 0x008fc60000010000 */
[----:B------:R-:W2:Y:S01]  /*e260*/  MUFU.EX2 R179, R179 ;  /* 0x000000b300b37308 */ /* 0x000ea20000000800 */
[----:B----4-:R-:W-:Y:S01]  /*e270*/  FADD.FTZ R154, R174, R154 ;  /* 0x0000009aae9a7221 */ /* 0x010fe20000010000 */
[----:B-----5:R-:W-:-:S06]  /*e280*/  FADD.FTZ R3, R190, R158 ;  /* 0x0000009ebe037221 */ /* 0x020fcc0000010000 */
[----:B------:R-:W3:Y:S01]  /*e290*/  MUFU.EX2 R181, R157 ;  /* 0x0000009d00b57308 */ /* 0x000ee20000000800 */
[----:B0-----:R-:W-:-:S04]  /*e2a0*/  FADD.FTZ R158, R180, R154 ;  /* 0x0000009ab49e7221 */ /* 0x001fc80000010000 */
[----:B-1----:R-:W-:-:S03]  /*e2b0*/  FADD.FTZ R158, R156, R158 ;  /* 0x0000009e9c9e7221 */ /* 0x002fc60000010000 */
[----:B------:R-:W0:Y:S01]  /*e2c0*/  MUFU.EX2 R163, R163 ;  /* 0x000000a300a37308 */ /* 0x000e220000000800 */
[----:B--2---:R-:W-:-:S07]  /*e2d0*/  FADD.FTZ R158, R179, R158 ;  /* 0x0000009eb39e7221 */ /* 0x004fce0000010000 */
[----:B------:R1:W-:Y:S01]  /*e2e0*/  MUFU.EX2 R222, R160 ;  /* 0x000000a000de7308 */ /* 0x0003e20000000800 */
[----:B---3--:R-:W-:-:S07]  /*e2f0*/  FADD.FTZ R158, R181, R158 ;  /* 0x0000009eb59e7221 */ /* 0x008fce0000010000 */
[----:B------:R-:W2:Y:S01]  /*e300*/  MUFU.EX2 R164, R164 ;  /* 0x000000a400a47308 */ /* 0x000ea20000000800 */
[----:B-1----:R-:W-:-:S07]  /*e310*/  FADD.FTZ R160, R217, R158 ;  /* 0x0000009ed9a07221 */ /* 0x002fce0000010000 */
[----:B------:R-:W1:Y:S01]  /*e320*/  MUFU.EX2 R218, R218 ;  /* 0x000000da00da7308 */ /* 0x000e620000000800 */
[----:B------:R-:W-:-:S07]  /*e330*/  F2FP.F16.F32.PACK_AB R152, R188, R152 ;  /* 0x00000098bc98723e */ /* 0x000fce00000000ff */
[----:B------:R-:W3:Y:S01]  /*e340*/  MUFU.EX2 R165, R165 ;  /* 0x000000a500a57308 */ /* 0x000ee20000000800 */
[----:B------:R-:W-:Y:S01]  /*e350*/  F2FP.F16.F32.PACK_AB R154, R174, R182 ;  /* 0x000000b6ae9a723e */ /* 0x000fe200000000ff */
[----:B0-----:R-:W-:-:S06]  /*e360*/  FADD.FTZ R174, R163, R3 ;  /* 0x00000003a3ae7221 */ /* 0x001fcc0000010000 */
[----:B------:R-:W0:Y:S08]  /*e370*/  MUFU.EX2 R219, R219 ;  /* 0x000000db00db7308 */ /* 0x000e300000000800 */
[----:B------:R-:W4:Y:S01]  /*e380*/  MUFU.EX2 R166, R166 ;  /* 0x000000a600a67308 */ /* 0x000f220000000800 */
[----:B--2---:R-:W-:-:S07]  /*e390*/  FADD.FTZ R174, R164, R174 ;  /* 0x000000aea4ae7221 */ /* 0x004fce0000010000 */
[----:B------:R-:W2:Y:S08]  /*e3a0*/  MUFU.EX2 R177, R177 ;  /* 0x000000b100b17308 */ /* 0x000eb00000000800 */
[----:B------:R5:W-:Y:S08]  /*e3b0*/  MUFU.EX2 R188, R162 ;  /* 0x000000a200bc7308 */ /* 0x000bf00000000800 */
[----:B------:R-:W2:Y:S01]  /*e3c0*/  MUFU.EX2 R167, R167 ;  /* 0x000000a700a77308 */ /* 0x000ea20000000800 */
[----:B-----5:R-:W-:-:S04]  /*e3d0*/  FADD.FTZ R162, R221, R160 ;  /* 0x000000a0dda27221 */ /* 0x020fc80000010000 */
[----:B------:R-:W-:-:S03]  /*e3e0*/  FADD.FTZ R162, R222, R162 ;  /* 0x000000a2dea27221 */ /* 0x000fc60000010000 */
[----:B------:R-:W5:Y:S01]  /*e3f0*/  MUFU.EX2 R168, R168 ;  /* 0x000000a800a87308 */ /* 0x000f620000000800 */
[----:B-1----:R-:W-:Y:S01]  /*e400*/  FADD.FTZ R3, R218, R162 ;  /* 0x000000a2da037221 */ /* 0x002fe20000010000 */
[----:B---3--:R-:W-:-:S06]  /*e410*/  FADD.FTZ R174, R165, R174 ;  /* 0x000000aea5ae7221 */ /* 0x008fcc0000010000 */
[----:B------:R-:W1:Y:S01]  /*e420*/  MUFU.EX2 R187, R187 ;  /* 0x000000bb00bb7308 */ /* 0x000e620000000800 */
[----:B0-----:R-:W-:Y:S01]  /*e430*/  FADD.FTZ R3, R219, R3 ;  /* 0x00000003db037221 */ /* 0x001fe20000010000 */
[----:B----4-:R-:W-:-:S06]  /*e440*/  FADD.FTZ R174, R166, R174 ;  /* 0x000000aea6ae7221 */ /* 0x010fcc0000010000 */
[----:B------:R-:W0:Y:S01]  /*e450*/  MUFU.EX2 R169, R169 ;  /* 0x000000a900a97308 */ /* 0x000e220000000800 */
[----:B--2---:R-:W-:Y:S01]  /*e460*/  FADD.FTZ R3, R177, R3 ;  /* 0x00000003b1037221 */ /* 0x004fe20000010000 */
[----:B------:R-:W-:-:S06]  /*e470*/  FADD.FTZ R174, R167, R174 ;  /* 0x000000aea7ae7221 */ /* 0x000fcc0000010000 */
[----:B------:R-:W2:Y:S01]  /*e480*/  MUFU.EX2 R170, R170 ;  /* 0x000000aa00aa7308 */ /* 0x000ea20000000800 */
[----:B------:R-:W-:Y:S01]  /*e490*/  F2FP.F16.F32.PACK_AB R163, R164, R163 ;  /* 0x000000a3a4a3723e */ /* 0x000fe200000000ff */
[----:B------:R-:W-:Y:S01]  /*e4a0*/  FADD.FTZ R3, R186, R3 ;  /* 0x00000003ba037221 */ /* 0x000fe20000010000 */
[----:B------:R-:W-:-:S05]  /*e4b0*/  F2FP.F16.F32.PACK_AB R164, R177, R219 ;  /* 0x000000dbb1a4723e */ /* 0x000fca00000000ff */
[----:B------:R-:W3:Y:S01]  /*e4c0*/  MUFU.EX2 R185, R185 ;  /* 0x000000b900b97308 */ /* 0x000ee20000000800 */
[----:B-----5:R-:W-:-:S07]  /*e4d0*/  FADD.FTZ R177, R168, R174 ;  /* 0x000000aea8b17221 */ /* 0x020fce0000010000 */
[----:B------:R-:W4:Y:S01]  /*e4e0*/  MUFU.EX2 R171, R171 ;  /* 0x000000ab00ab7308 */ /* 0x000f220000000800 */
[----:B-1----:R-:W-:Y:S01]  /*e4f0*/  FADD.FTZ R3, R187, R3 ;  /* 0x00000003bb037221 */ /* 0x002fe20000010000 */
[----:B0-----:R-:W-:-:S06]  /*e500*/  FADD.FTZ R177, R169, R177 ;  /* 0x000000b1a9b17221 */ /* 0x001fcc0000010000 */
[----:B------:R-:W0:Y:S01]  /*e510*/  MUFU.EX2 R220, R220 ;  /* 0x000000dc00dc7308 */ /* 0x000e220000000800 */
[----:B------:R-:W-:Y:S01]  /*e520*/  FADD.FTZ R3, R188, R3 ;  /* 0x00000003bc037221 */ /* 0x000fe20000010000 */
[----:B--2---:R-:W-:-:S06]  /*e530*/  FADD.FTZ R177, R170, R177 ;  /* 0x000000b1aab17221 */ /* 0x004fcc0000010000 */
[----:B------:R-:W1:Y:S01]  /*e540*/  MUFU.EX2 R183, R183 ;  /* 0x000000b700b77308 */ /* 0x000e620000000800 */
[----:B---3--:R-:W-:Y:S01]  /*e550*/  FADD.FTZ R3, R185, R3 ;  /* 0x00000003b9037221 */ /* 0x008fe20000010000 */
[----:B----4-:R-:W-:-:S06]  /*e560*/  FADD.FTZ R177, R171, R177 ;  /* 0x000000b1abb17221 */ /* 0x010fcc0000010000 */
[----:B------:R-:W2:Y:S01]  /*e570*/  MUFU.EX2 R195, R195 ;  /* 0x000000c300c37308 */ /* 0x000ea20000000800 */
[----:B0-----:R-:W-:Y:S01]  /*e580*/  FADD.FTZ R3, R220, R3 ;  /* 0x00000003dc037221 */ /* 0x001fe20000010000 */
[----:B------:R-:W-:-:S06]  /*e590*/  F2FP.F16.F32.PACK_AB R158, R181, R179 ;  /* 0x000000b3b59e723e */ /* 0x000fcc00000000ff */
[----:B------:R-:W-:Y:S01]  /*e5a0*/  MUFU.EX2 R184, R184 ;  /* 0x000000b800b87308 */ /* 0x000fe20000000800 */
[----:B------:R-:W-:-:S07]  /*e5b0*/  FADD.FTZ R179, R0, R177 ;  /* 0x000000b100b37221 */ /* 0x000fce0000010000 */
[----:B------:R-:W0:Y:S01]  /*e5c0*/  MUFU.EX2 R196, R196 ;  /* 0x000000c400c47308 */ /* 0x000e220000000800 */
[----:B-1----:R-:W-:-:S07]  /*e5d0*/  FADD.FTZ R3, R183, R3 ;  /* 0x00000003b7037221 */ /* 0x002fce0000010000 */
[----:B------:R-:W1:Y:S01]  /*e5e0*/  MUFU.EX2 R174, R197 ;  /* 0x000000c500ae7308 */ /* 0x000e620000000800 */
[----:B------:R-:W-:Y:S02]  /*e5f0*/  VIADD R155, R14, 0x22840 ;  /* 0x000228400e9b7836 */ /* 0x000fe40000000000 */
[----:B--2---:R-:W-:Y:S01]  /*e600*/  FADD.FTZ R3, R195, R3 ;  /* 0x00000003c3037221 */ /* 0x004fe20000010000 */
[----:B------:R-:W-:-:S04]  /*e610*/  FADD.FTZ R179, R173, R179 ;  /* 0x000000b3adb37221 */ /* 0x000fc80000010000 */
[----:B------:R-:W2:Y:S01]  /*e620*/  MUFU.EX2 R198, R198 ;  /* 0x000000c600c67308 */ /* 0x000ea20000000800 */
[----:B------:R-:W-:-:S07]  /*e630*/  MOV R157, UR41 ;  /* 0x00000029009d7c02 */ /* 0x000fce0008000f00 */
[----:B------:R-:W3:Y:S01]  /*e640*/  MUFU.EX2 R177, R172 ;  /* 0x000000ac00b17308 */ /* 0x000ee20000000800 */
[----:B------:R-:W-:Y:S01]  /*e650*/  F2FP.F16.F32.PACK_AB R171, R0, R171 ;  /* 0x000000ab00ab723e */ /* 0x000fe200000000ff */
[----:B0-----:R-:W-:Y:S01]  /*e660*/  FADD.FTZ R3, R196, R3 ;  /* 0x00000003c4037221 */ /* 0x001fe20000010000 */
[----:B------:R-:W-:Y:S01]  /*e670*/  FADD.FTZ R0, R184, R179 ;  /* 0x000000b3b8007221 */ /* 0x000fe20000010000 */
[----:B------:R-:W-:Y:S02]  /*e680*/  PRMT R155, R157, 0x654, R155 ;  /* 0x000006549d9b7816 */ /* 0x000fe4000000009b */
[----:B-1----:R-:W-:Y:S01]  /*e690*/  FADD.FTZ R3, R174, R3 ;  /* 0x00000003ae037221 */ /* 0x002fe20000010000 */
[----:B------:R-:W-:Y:S01]  /*e6a0*/  FADD.FTZ R0, R175, R0 ;  /* 0x00000000af007221 */ /* 0x000fe20000010000 */
[----:B------:R0:W-:Y:S01]  /*e6b0*/  SYNCS.ARRIVE.TRANS64.RED.A1T0 RZ, [R155+URZ], RZ ;  /* 0x000000ff9bff79a7 */ /* 0x0001e2000810043f */
[----:B------:R-:W-:Y:S01]  /*e6c0*/  F2FP.F16.F32.PACK_AB R165, R166, R165 ;  /* 0x000000a5a6a5723e */ /* 0x000fe200000000ff */
[----:B--2---:R-:W-:Y:S01]  /*e6d0*/  FADD.FTZ R3, R198, R3 ;  /* 0x00000003c6037221 */ /* 0x004fe20000010000 */
[----:B------:R-:W-:Y:S01]  /*e6e0*/  F2FP.F16.F32.PACK_AB R167, R168, R167 ;  /* 0x000000a7a8a7723e */ /* 0x000fe200000000ff */
[-C--:B------:R-:W-:Y:S01]  /*e6f0*/  FMUL.FTZ R24, R24, R178.reuse ;  /* 0x000000b218187220 */ /* 0x080fe20000410000 */
[----:B------:R-:W-:Y:S01]  /*e700*/  F2FP.F16.F32.PACK_AB R169, R170, R169 ;  /* 0x000000a9aaa9723e */ /* 0x000fe200000000ff */
[-C--:B------:R-:W-:Y:S01]  /*e710*/  FMUL.FTZ R25, R25, R178.reuse ;  /* 0x000000b219197220 */ /* 0x080fe20000410000 */
[----:B------:R-:W-:Y:S01]  /*e720*/  F2FP.F16.F32.PACK_AB R157, R194, R193 ;  /* 0x000000c1c29d723e */ /* 0x000fe200000000ff */
[-C--:B------:R-:W-:Y:S01]  /*e730*/  FMUL.FTZ R28, R28, R178.reuse ;  /* 0x000000b21c1c7220 */ /* 0x080fe20000410000 */
[----:B0-----:R-:W-:Y:S01]  /*e740*/  F2FP.F16.F32.PACK_AB R155, R216, R199 ;  /* 0x000000c7d89b723e */ /* 0x001fe200000000ff */
[----:B---3--:R-:W-:Y:S01]  /*e750*/  FADD.FTZ R0, R177, R0 ;  /* 0x00000000b1007221 */ /* 0x008fe20000010000 */
[----:B------:R-:W-:Y:S01]  /*e760*/  F2FP.F16.F32.PACK_AB R159, R192, R191 ;  /* 0x000000bfc09f723e */ /* 0x000fe200000000ff */
[-C--:B------:R-:W-:Y:S01]  /*e770*/  FMUL.FTZ R29, R29, R178.reuse ;  /* 0x000000b21d1d7220 */ /* 0x080fe20000410000 */
[----:B------:R-:W-:Y:S01]  /*e780*/  F2FP.F16.F32.PACK_AB R161, R190, R189 ;  /* 0x000000bdbea1723e */ /* 0x000fe200000000ff */
[----:B------:R-:W-:Y:S01]  /*e790*/  FMUL.FTZ R32, R32, R178 ;  /* 0x000000b220207220 */ /* 0x000fe20000410000 */
[----:B------:R-:W-:Y:S01]  /*e7a0*/  F2FP.F16.F32.PACK_AB R156, R156, R180 ;  /* 0x000000b49c9c723e */ /* 0x000fe200000000ff */
[-C--:B------:R-:W-:Y:S01]  /*e7b0*/  FMUL.FTZ R33, R33, R178.reuse ;  /* 0x000000b221217220 */ /* 0x080fe20000410000 */
[----:B------:R-:W-:Y:S01]  /*e7c0*/  F2FP.F16.F32.PACK_AB R160, R221, R217 ;  /* 0x000000d9dda0723e */ /* 0x000fe200000000ff */
[----:B------:R-:W-:Y:S01]  /*e7d0*/  FMUL.FTZ R36, R36, R178 ;  /* 0x000000b224247220 */ /* 0x000fe20000410000 */
[----:B------:R-:W-:Y:S01]  /*e7e0*/  F2FP.F16.F32.PACK_AB R162, R218, R222 ;  /* 0x000000dedaa2723e */ /* 0x000fe200000000ff */
[----:B------:R-:W-:Y:S01]  /*e7f0*/  FMUL.FTZ R37, R37, R178 ;  /* 0x000000b225257220 */ /* 0x000fe20000410000 */
[----:B------:R-:W-:Y:S01]  /*e800*/  F2FP.F16.F32.PACK_AB R166, R187, R186 ;  /* 0x000000babba6723e */ /* 0x000fe200000000ff */
[----:B------:R-:W-:Y:S01]  /*e810*/  FMUL.FTZ R40, R40, R178 ;  /* 0x000000b228287220 */ /* 0x000fe20000410000 */
[----:B------:R-:W-:Y:S01]  /*e820*/  F2FP.F16.F32.PACK_AB R168, R185, R188 ;  /* 0x000000bcb9a8723e */ /* 0x000fe200000000ff */
[----:B------:R-:W-:Y:S01]  /*e830*/  FMUL.FTZ R41, R41, R178 ;  /* 0x000000b229297220 */ /* 0x000fe20000410000 */
[----:B------:R-:W-:Y:S01]  /*e840*/  F2FP.F16.F32.PACK_AB R170, R183, R220 ;  /* 0x000000dcb7aa723e */ /* 0x000fe200000000ff */
[-C--:B------:R-:W-:Y:S01]  /*e850*/  FMUL.FTZ R44, R44, R178.reuse ;  /* 0x000000b22c2c7220 */ /* 0x080fe20000410000 */
[----:B------:R-:W-:Y:S01]  /*e860*/  F2FP.F16.F32.PACK_AB R172, R196, R195 ;  /* 0x000000c3c4ac723e */ /* 0x000fe200000000ff */
[-C--:B------:R-:W-:Y:S01]  /*e870*/  FMUL.FTZ R45, R45, R178.reuse ;  /* 0x000000b22d2d7220 */ /* 0x080fe20000410000 */
[----:B------:R-:W-:Y:S01]  /*e880*/  F2FP.F16.F32.PACK_AB R173, R184, R173 ;  /* 0x000000adb8ad723e */ /* 0x000fe200000000ff */
[----:B------:R-:W-:Y:S01]  /*e890*/  FMUL.FTZ R48, R48, R178 ;  /* 0x000000b230307220 */ /* 0x000fe20000410000 */
[----:B------:R-:W-:Y:S01]  /*e8a0*/  F2FP.F16.F32.PACK_AB R174, R198, R174 ;  /* 0x000000aec6ae723e */ /* 0x000fe200000000ff */
[-C--:B------:R-:W-:Y:S01]  /*e8b0*/  FMUL.FTZ R49, R49, R178.reuse ;  /* 0x000000b231317220 */ /* 0x080fe20000410000 */
[----:B------:R-:W-:Y:S01]  /*e8c0*/  F2FP.F16.F32.PACK_AB R175, R177, R175 ;  /* 0x000000afb1af723e */ /* 0x000fe200000000ff */
        /* <DEDUP_REMOVED lines=114> */
[----:B------:R-:W-:Y:S06]  /*eff0*/  @!P0 BRA `(.L_x_5309) ;  /* 0x0000000000048947 */ /* 0x000fec0003800000 */
[----:B------:R-:W-:Y:S01]  /*f000*/  BPT.TRAP 0x1 ;  /* 0x000000040000795c */ /* 0x000fe20000300000 */
.L_x_5309:
[----:B------:R0:W1:Y:S01]  /*f010*/  SYNCS.PHASECHK.TRANS64.TRYWAIT P1, [R14+URZ+0x22850], R15 ;  /* 0x0228500f0e0075a7 */ /* 0x000062000802017f */
[----:B------:R-:W-:Y:S05]  /*f020*/  @!P0 BRA `(.L_x_5310) ;  /* 0x0000000000048947 */ /* 0x000fea0003800000 */
[----:B------:R-:W-:Y:S01]  /*f030*/  BPT.TRAP 0x1 ;  /* 0x000000040000795c */ /* 0x000fe20000300000 */
.L_x_5310:
[----:B------:R-:W-:Y:S04]  /*f040*/  BSSY B0, `(.L_x_5311) ;  /* 0x0000004000007945 */ /* 0x000fe80003800000 */
[----:B-1----:R-:W-:Y:S05]  /*f050*/  @P1 BRA `(.L_x_5312) ;  /* 0x0000000000081947 */ /* 0x002fea0003800000 */
[----:B------:R-:W1:Y:S02]  /*f060*/  SYNCS.PHASECHK.TRANS64.TRYWAIT P1, [R14+URZ+0x22850], R15 ;  /* 0x0228500f0e0075a7 */ /* 0x000e64000802017f */
[----:B-1----:R-:W-:Y:S05]  /*f070*/  @!P1 BRA `(.L_x_5313) ;  /* 0x0000011000f89947 */ /* 0x002fea0003800000 */
.L_x_5312:
[----:B------:R-:W-:Y:S05]  /*f080*/  BSYNC B0 ;  /* 0x0000000000007941 */ /* 0x000fea0003800000 */
.L_x_5311:
        /* <DEDUP_REMOVED lines=19> */
[----:B------:R-:W-:Y:S02]  /*f1c0*/  R2UR UR7, R153 ;  /* 0x00000000990772ca */ /* 0x000fe400000e0000 */
[----:B------:R-:W-:-:S14]  /*f1d0*/  MOV R153, 0x40000040 ;  /* 0x4000004000997802 */ /* 0x000fdc0000000f00 */
        /* <DEDUP_REMOVED lines=33> */
.L_x_5314:
[----:B------:R-:W2:Y:S01]  /*f3f0*/  LDL R152, [R1+0x14] ;  /* 0x0000140001987983 */ /* 0x000ea20000100800 */
[----:B------:R-:W-:Y:S01]  /*f400*/  IMAD.U32 R15, RZ, RZ, UR41 ;  /* 0x00000029ff0f7e24 */ /* 0x000fe2000f8e00ff */
[----:B------:R-:W-:Y:S01]  /*f410*/  IADD3 R14, R14, 0x22860, RZ ;  /* 0x000228600e0e7810 */ /* 0x000fe20007ffe0ff */
[----:B------:R-:W-:Y:S02]  /*f420*/  IMAD.MOV.U32 R216, RZ, RZ, R21 ;  /* 0x000000ffffd87224 */ /* 0x000fe400078e0015 */
[----:B------:R-:W-:Y:S01]  /*f430*/  IMAD.MOV.U32 R215, RZ, RZ, R20 ;  /* 0x000000ffffd77224 */ /* 0x000fe200078e0014 */
[----:B------:R-:W-:-:S04]  /*f440*/  PRMT R14, R15, 0x654, R14 ;  /* 0x000006540f0e7816 */ /* 0x000fc8000000000e */
[----:B------:R0:W-:Y:S01]  /*f450*/  SYNCS.ARRIVE.TRANS64.RED.A1T0 RZ, [R14+URZ], RZ ;  /* 0x000000ff0eff79a7 */ /* 0x0001e2000810043f */
[C---:B--2---:R-:W-:Y:S01]  /*f460*/  ISETP.GT.AND P1, PT, R13.reuse, R152, PT ;  /* 0x000000980d00720c */ /* 0x044fe20003f24270 */
[----:B------:R-:W-:-:S12]  /*f470*/  VIADD R13, R13, 0xffffffff ;  /* 0xffffffff0d0d7836 */ /* 0x000fd80000000000 */
[----:B0-----:R-:W-:Y:S05]  /*f480*/  @P1 BRA `(.L_x_5315) ;  /* 0xffffffd000d01947 */ /* 0x001fea000383ffff */
.L_x_5303:
[----:B------:R-:W2:Y:S02]  /*f490*/  LDL R14, [R1+0x34] ;  /* 0x00003400010e7983 */ /* 0x000ea40000100800 */
[----:B--2---:R-:W-:-:S13]  /*f4a0*/  ISETP.GE.AND P1, PT, R13, R14, PT ;  /* 0x0000000e0d00720c */ /* 0x004fda0003f26270 */
[----:B------:R-:W-:Y:S05]  /*f4b0*/  @!P1 BRA `(.L_x_5316) ;  /* 0x0000002400549947 */ /* 0x000fea0003800000 */
[----:B------:R-:W-:Y:S02]  /*f4c0*/  IMAD.MOV.U32 R215, RZ, RZ, R21 ;  /* 0x000000ffffd77224 */ /* 0x000fe400078e0015 */
[----:B------:R-:W-:-:S07]  /*f4d0*/  IMAD.MOV.U32 R216, RZ, RZ, R20 ;  /* 0x000000ffffd87224 */ /* 0x000fce00078e0014 */
.L_x_5328:
[----:B------:R-:W-:Y:S01]  /*f4e0*/  IADD3 R22, R22, 0x1, RZ ;  /* 0x0000000116167810 */ /* 0x000fe20007ffe0ff */
[----:B------:R-:W-:Y:S05]  /*f4f0*/  YIELD ;  /* 0x0000000000007946 */ /* 0x000fea0003800000 */
[----:B------:R-:W-:-:S04]  /*f500*/  ISETP.NE.AND P1, PT, R22, 0x2, PT ;  /* 0x000000021600780c */ /* 0x000fc80003f25270 */
[----:B------:R-:W-:Y:S02]  /*f510*/  SEL R12, RZ, 0x1, P1 ;  /* 0x00000001ff0c7807 */ /* 0x000fe40000800000 */
[----:B------:R-:W-:Y:S02]  /*f520*/  SEL R22, R22, RZ, P1 ;  /* 0x000000ff16167207 */ /* 0x000fe40000800000 */
[----:B------:R-:W-:Y:S01]  /*f530*/  LOP3.LUT R204, R204, R12, RZ, 0x3c, !PT ;  /* 0x0000000ccccc7212 */ /* 0x000fe200078e3cff */
[----:B------:R-:W-:Y:S06]  /*f540*/  @!P0 BRA `(.L_x_5317) ;  /* 0x0000000000048947 */ /* 0x000fec0003800000 */
[----:B------:R-:W-:Y:S01]  /*f550*/  BPT.TRAP 0x1 ;  /* 0x000000040000795c */ /* 0x000fe20000300000 */
.L_x_5317:
[----:B------:R-:W-:Y:S01]  /*f560*/  IMAD R14, R22, 0x8, R19 ;  /* 0x00000008160e7824 */ /* 0x000fe200078e0213 */
[----:B------:R-:W-:-:S04]  /*f570*/  SHF.L.U32 R15, R204, 0x1f, RZ ;  /* 0x0000001fcc0f7819 */ /* 0x000fc800000006ff */
[----:B------:R0:W1:Y:S01]  /*f580*/  SYNCS.PHASECHK.TRANS64.TRYWAIT P1, [R14+URZ+0x22830], R15 ;  /* 0x0228300f0e0075a7 */ /* 0x000062000802017f */
[----:B------:R-:W-:Y:S05]  /*f590*/  @!P0 BRA `(.L_x_5318) ;  /* 0x0000000000048947 */ /* 0x000fea0003800000 */
[----:B------:R-:W-:Y:S01]  /*f5a0*/  BPT.TRAP 0x1 ;  /* 0x000000040000795c */ /* 0x000fe20000300000 */
.L_x_5318:
[----:B------:R-:W2:Y:S01]  /*f5b0*/  LDL R12, [R1] ;  /* 0x00000000010c7983 */ /* 0x000ea20000100800 */
[----:B------:R-:W-:Y:S02]  /*f5c0*/  IMAD.MOV.U32 R155, RZ, RZ, 0x40000040 ;  /* 0x40000040ff9b7424 */ /* 0x000fe400078e00ff */
[----:B--2---:R-:W-:Y:S01]  /*f5d0*/  IMAD R154, R22, 0x300, R12 ;  /* 0x00000300169a7824 */ /* 0x004fe200078e020c */
[----:B-1----:R-:W-:Y:S06]  /*f5e0*/  @P1 BRA `(.L_x_5319) ;  /* 0x0000000000081947 */ /* 0x002fec0003800000 */
[----:B------:R-:W1:Y:S02]  /*f5f0*/  SYNCS.PHASECHK.TRANS64.TRYWAIT P1, [R14+URZ+0x22830], R15 ;  /* 0x0228300f0e0075a7 */ /* 0x000e64000802017f */
[----:B-1----:R-:W-:Y:S05]  /*f600*/  @!P1 BRA `(.L_x_5320) ;  /* 0x0000010c00a89947 */ /* 0x002fea0003800000 */
.L_x_5319:
        /* <DEDUP_REMOVED lines=12> */
[----:B------:R-:W2:Y:S01]  /*f6d0*/  S2R R12, SR_TID.X ;  /* 0x00000000000c7919 */ /* 0x000ea20000002100 */
[----:B------:R-:W-:-:S02]  /*f6e0*/  R2UR UR11, R153 ;  /* 0x00000000990b72ca */ /* 0x000fc400000e0000 */
[----:B------:R-:W-:Y:S02]  /*f6f0*/  R2UR UR19, R155 ;  /* 0x000000009b1372ca */ /* 0x000fe400000e0000 */
[----:B------:R-:W-:Y:S01]  /*f700*/  WARPGROUP.ARRIVE ;  /* 0x00000000000079c5 */ /* 0x000fe20000000000 */
[----:B------:R-:W-:Y:S02]  /*f710*/  R2UR UR8, R10 ;  /* 0x000000000a0872ca */ /* 0x000fe400000e0000 */
[----:B------:R-:W-:Y:S02]  /*f720*/  R2UR UR9, R11 ;  /* 0x000000000b0972ca */ /* 0x000fe400000e0000 */
[----:B------:R-:W-:Y:S01]  /*f730*/  MOV R21, 0x40000040 ;  /* 0x4000004000157802 */ /* 0x000fe20000000f00 */
[----:B------:R-:W-:Y:S01]  /*f740*/  HGMMA.64x96x16.F32 R152, gdesc[UR4], RZ, !UPT, gsb0 ;  /* 0x01600000049879f0 */ /* 0x000fe2000c0008ff */
[----:B------:R-:W-:Y:S02]  /*f750*/  R2UR UR14, R20 ;  /* 0x00000000140e72ca */ /* 0x000fe400000e0000 */
        /* <DEDUP_REMOVED lines=20> */
.L_x_5321:
        /* <DEDUP_REMOVED lines=32> */
[----:B------:R-:W-:Y:S01]  /*faa0*/  UMOV UR37, UR39 ;  /* 0x0000002700257c82 */ /* 0x000fe20008000000 */
        /* <DEDUP_REMOVED lines=222> */
[----:B------:R-:W1:Y:S08]  /*10890*/  MUFU.EX2 R157, R157 ;  /* 0x0000009d009d7308 */ /* 0x000e700000000800 */
[----:B------:R-:W2:Y:S08]  /*108a0*/  MUFU.EX2 R161, R161 ;  /* 0x000000a100a17308 */ /* 0x000eb00000000800 */
[----:B------:R-:W-:Y:S01]  /*108b0*/  MUFU.EX2 R195, R172 ;  /* 0x000000ac00c37308 */ /* 0x000fe20000000800 */
[----:B-1----:R-:W-:Y:S01]  /*108c0*/  FADD.FTZ R156, R157, R156 ;  /* 0x0000009c9d9c7221 */ /* 0x002fe20000010000 */
[----:B0-----:R-:W-:-:S03]  /*108d0*/  FMNMX.FTZ R21, R21, R194, !PT ;  /* 0x000000c215157209 */ /* 0x001fc60007810000 */
[----:B------:R-:W-:Y:S02]  /*108e0*/  FADD.FTZ R156, R198, R156 ;  /* 0x0000009cc69c7221 */ /* 0x000fe40000010000 */
[----:B------:R-:W0:Y:S01]  /*108f0*/  SHFL.BFLY PT, R216, R21, 0x1, 0x1f ;  /* 0x0c201f0015d87f89 */ /* 0x000e2200000e0000 */
[----:B------:R-:W1:Y:S01]  /*10900*/  MUFU.EX2 R194, R164 ;  /* 0x000000a400c27308 */ /* 0x000e620000000800 */
[----:B--2---:R-:W-:-:S07]  /*10910*/  FADD.FTZ R156, R161, R156 ;  /* 0x0000009ca19c7221 */ /* 0x004fce0000010000 */
[----:B------:R-:W2:Y:S08]  /*10920*/  MUFU.EX2 R164, R165 ;  /* 0x000000a500a47308 */ /* 0x000eb00000000800 */
[----:B------:R3:W-:Y:S01]  /*10930*/  MUFU.EX2 R165, R168 ;  /* 0x000000a800a57308 */ /* 0x0007e20000000800 */
[----:B-1----:R-:W-:Y:S01]  /*10940*/  FADD.FTZ R156, R194, R156 ;  /* 0x0000009cc29c7221 */ /* 0x002fe20000010000 */
[----:B0-----:R-:W-:-:S06]  /*10950*/  FMNMX.FTZ R21, R21, R216, !PT ;  /* 0x000000d815157209 */ /* 0x001fcc0007810000 */
[----:B------:R-:W-:Y:S01]  /*10960*/  MUFU.EX2 R172, R189 ;  /* 0x000000bd00ac7308 */ /* 0x000fe20000000800 */
[----:B--2---:R-:W-:Y:S01]  /*10970*/  FADD.FTZ R156, R164, R156 ;  /* 0x0000009ca49c7221 */ /* 0x004fe20000010000 */
[C---:B---3--:R-:W-:Y:S01]  /*10980*/  FMUL.FTZ R168, R21.reuse, UR37 ;  /* 0x0000002515a87c20 */ /* 0x048fe20008410000 */
[----:B------:R-:W-:-:S03]  /*10990*/  FADD.FTZ R169, -R21, R215 ;  /* 0x000000d715a97221 */ /* 0x000fc60000010100 */
[--C-:B------:R-:W-:Y:S01]  /*109a0*/  FFMA.FTZ R219, R219, UR37, -R168.reuse ;  /* 0x00000025dbdb7c23 */ /* 0x100fe200080108a8 */
[----:B------:R-:W-:Y:S01]  /*109b0*/  FMUL.FTZ R169, R169, UR37 ;  /* 0x00000025a9a97c20 */ /* 0x000fe20008410000 */
        /* <DEDUP_REMOVED lines=29> */
[C---:B------:R-:W-:Y:S01]  /*10b90*/  FADD.FTZ R156, R165.reuse, R156 ;  /* 0x0000009ca59c7221 */ /* 0x040fe20000010000 */
[----:B------:R-:W-:Y:S01]  /*10ba0*/  F2FP.F16.F32.PACK_AB R164, R165, R164 ;  /* 0x000000a4a5a4723e */ /* 0x000fe200000000ff */
[-C--:B------:R-:W-:Y:S01]  /*10bb0*/  FMUL.FTZ R26, R26, R178.reuse ;  /* 0x000000b21a1a7220 */ /* 0x080fe20000410000 */
[-C--:B------:R-:W-:Y:S01]  /*10bc0*/  FMUL.FTZ R27, R27, R178.reuse ;  /* 0x000000b21b1b7220 */ /* 0x080fe20000410000 */
[----:B------:R-:W-:Y:S01]  /*10bd0*/  FADD.FTZ R156, R160, R156 ;  /* 0x0000009ca09c7221 */ /* 0x000fe20000010000 */
        /* <DEDUP_REMOVED lines=42> */
[----:B---3--:R-:W-:-:S02]  /*10e80*/  VIADD R153, R14, 0x22840 ;  /* 0x000228400e997836 */ /* 0x008fc40000000000 */
[-C--:B------:R-:W-:Y:S01]  /*10e90*/  FMUL.FTZ R95, R95, R178.reuse ;  /* 0x000000b25f5f7220 */ /* 0x080fe20000410000 */
[-C--:B------:R-:W-:Y:S01]  /*10ea0*/  FMUL.FTZ R98, R98, R178.reuse ;  /* 0x000000b262627220 */ /* 0x080fe20000410000 */
[-C--:B------:R-:W-:Y:S01]  /*10eb0*/  FMUL.FTZ R99, R99, R178.reuse ;  /* 0x000000b263637220 */ /* 0x080fe20000410000 */
[-C--:B------:R-:W-:Y:S01]  /*10ec0*/  FMUL.FTZ R102, R102, R178.reuse ;  /* 0x000000b266667220 */ /* 0x080fe20000410000 */
[----:B------:R-:W-:Y:S01]  /*10ed0*/  PRMT R153, R168, 0x654, R153 ;  /* 0x00000654a8997816 */ /* 0x000fe20000000099 */
[C---:B0-----:R-:W-:Y:S01]  /*10ee0*/  FADD.FTZ R168, R155.reuse, R0 ;  /* 0x000000009ba87221 */ /* 0x041fe20000010000 */
[----:B------:R-:W-:Y:S01]  /*10ef0*/  MUFU.EX2 R163, R163 ;  /* 0x000000a300a37308 */ /* 0x000fe20000000800 */
[----:B------:R-:W-:Y:S01]  /*10f00*/  F2FP.F16.F32.PACK_AB R155, R155, R217 ;  /* 0x000000d99b9b723e */ /* 0x000fe200000000ff */
[----:B------:R0:W-:Y:S01]  /*10f10*/  SYNCS.ARRIVE.TRANS64.RED.A1T0 RZ, [R153+URZ], RZ ;  /* 0x000000ff99ff79a7 */ /* 0x0001e2000810043f */
[----:B-1----:R-:W-:Y:S01]  /*10f20*/  FADD.FTZ R169, R158, R168 ;  /* 0x000000a89ea97221 */ /* 0x002fe20000010000 */
[----:B------:R-:W-:Y:S01]  /*10f30*/  F2FP.F16.F32.PACK_AB R168, R198, R157 ;  /* 0x0000009dc6a8723e */ /* 0x000fe200000000ff */
[-C--:B------:R-:W-:Y:S01]  /*10f40*/  FMUL.FTZ R103, R103, R178.reuse ;  /* 0x000000b267677220 */ /* 0x080fe20000410000 */
[-C--:B------:R-:W-:Y:S01]  /*10f50*/  FMUL.FTZ R106, R106, R178.reuse ;  /* 0x000000b26a6a7220 */ /* 0x080fe20000410000 */
[-C--:B------:R-:W-:Y:S01]  /*10f60*/  FMUL.FTZ R107, R107, R178.reuse ;  /* 0x000000b26b6b7220 */ /* 0x080fe20000410000 */
[----:B------:R-:W-:Y:S01]  /*10f70*/  MUFU.EX2 R166, R166 ;  /* 0x000000a600a67308 */ /* 0x000fe20000000800 */
[-C--:B------:R-:W-:Y:S01]  /*10f80*/  FMUL.FTZ R110, R110, R178.reuse ;  /* 0x000000b26e6e7220 */ /* 0x080fe20000410000 */
[----:B0-----:R-:W-:Y:S01]  /*10f90*/  F2FP.F16.F32.PACK_AB R153, R218, R219 ;  /* 0x000000dbda99723e */ /* 0x001fe200000000ff */
        /* <DEDUP_REMOVED lines=21> */
[----:B------:R1:W3:Y:S01]  /*110f0*/  MUFU.EX2 R167, R171 ;  /* 0x000000ab00a77308 */ /* 0x0002e20000000800 */
[C---:B--2---:R-:W-:Y:S01]  /*11100*/  FADD.FTZ R170, R159.reuse, R169 ;  /* 0x000000a99faa7221 */ /* 0x044fe20000010000 */
[----:B------:R-:W-:Y:S01]  /*11110*/  F2FP.F16.F32.PACK_AB R169, R159, R158 ;  /* 0x0000009e9fa9723e */ /* 0x000fe200000000ff */
[----:B------:R-:W-:Y:S01]  /*11120*/  FMUL.FTZ R150, R150, R178 ;  /* 0x000000b296967220 */ /* 0x000fe20000410000 */
[----:B0-----:R-:W-:Y:S01]  /*11130*/  F2FP.F16.F32.PACK_AB R165, R189, R166 ;  /* 0x000000a6bda5723e */ /* 0x001fe200000000ff */
[----:B------:R-:W-:Y:S01]  /*11140*/  FADD.FTZ R158, R162, R170 ;  /* 0x000000aaa29e7221 */ /* 0x000fe20000010000 */
[----:B------:R-:W-:Y:S01]  /*11150*/  F2FP.F16.F32.PACK_AB R170, R194, R161 ;  /* 0x000000a1c2aa723e */ /* 0x000fe200000000ff */
[----:B------:R-:W-:Y:S01]  /*11160*/  FMUL.FTZ R151, R151, R178 ;  /* 0x000000b297977220 */ /* 0x000fe20000410000 */
[----:B------:R-:W0:Y:S01]  /*11170*/  MUFU.EX2 R173, R173 ;  /* 0x000000ad00ad7308 */ /* 0x000e220000000800 */
[C---:B------:R-:W-:Y:S01]  /*11180*/  FADD.FTZ R158, R163.reuse, R158 ;  /* 0x0000009ea39e7221 */ /* 0x040fe20000010000 */
[----:B-1----:R-:W-:-:S03]  /*11190*/  F2FP.F16.F32.PACK_AB R171, R163, R162 ;  /* 0x000000a2a3ab723e */ /* 0x002fc600000000ff */
[----:B------:R-:W-:Y:S01]  /*111a0*/  FADD.FTZ R158, R166, R158 ;  /* 0x0000009ea69e7221 */ /* 0x000fe20000010000 */
[----:B------:R-:W-:Y:S02]  /*111b0*/  F2FP.F16.F32.PACK_AB R166, R195, R160 ;  /* 0x000000a0c3a6723e */ /* 0x000fe400000000ff */
[----:B------:R-:W1:Y:S01]  /*111c0*/  MUFU.EX2 R174, R174 ;  /* 0x000000ae00ae7308 */ /* 0x000e620000000800 */
[----:B------:R-:W-:-:S04]  /*111d0*/  FADD.FTZ R158, R189, R158 ;  /* 0x0000009ebd9e7221 */ /* 0x000fc80000010000 */
[----:B---3--:R-:W-:Y:S01]  /*111e0*/  FADD.FTZ R158, R167, R158 ;  /* 0x0000009ea79e7221 */ /* 0x008fe20000010000 */
[C---:B------:R-:W-:Y:S02]  /*111f0*/  F2FP.F16.F32.PACK_AB R167, R215.reuse, R167 ;  /* 0x000000a7d7a7723e */ /* 0x040fe400000000ff */
[----:B------:R-:W2:Y:S01]  /*11200*/  MUFU.EX2 R177, R177 ;  /* 0x000000b100b17308 */ /* 0x000ea20000000800 */
[----:B------:R-:W-:Y:S01]  /*11210*/  FADD.FTZ R158, R215, R158 ;  /* 0x0000009ed79e7221 */ /* 0x000fe20000010000 */
[----:B0-----:R-:W-:Y:S01]  /*11220*/  FADD.FTZ R156, R173, R156 ;  /* 0x0000009cad9c7221 */ /* 0x001fe20000010000 */
[----:B------:R-:W-:Y:S02]  /*11230*/  F2FP.F16.F32.PACK_AB R160, R197, R173 ;  /* 0x000000adc5a0723e */ /* 0x000fe400000000ff */
[----:B------:R-:W-:Y:S01]  /*11240*/  FADD.FTZ R158, R3, R158 ;  /* 0x0000009e039e7221 */ /* 0x000fe20000010000 */
[----:B------:R-:W-:Y:S02]  /*11250*/  FADD.FTZ R156, R197, R156 ;  /* 0x0000009cc59c7221 */ /* 0x000fe40000010000 */
        /* <DEDUP_REMOVED lines=51> */
.L_x_5322:
[----:B------:R0:W1:Y:S01]  /*11590*/  SYNCS.PHASECHK.TRANS64.TRYWAIT P1, [R14+URZ+0x22850], R15 ;  /* 0x0228500f0e0075a7 */ /* 0x000062000802017f */
[----:B------:R-:W-:Y:S05]  /*115a0*/  @!P0 BRA `(.L_x_5323) ;  /* 0x0000000000048947 */ /* 0x000fea0003800000 */
[----:B------:R-:W-:Y:S01]  /*115b0*/  BPT.TRAP 0x1 ;  /* 0x000000040000795c */ /* 0x000fe20000300000 */
.L_x_5323:
[----:B------:R-:W-:Y:S04]  /*115c0*/  BSSY B0, `(.L_x_5324) ;  /* 0x0000004000007945 */ /* 0x000fe80003800000 */
[----:B-1----:R-:W-:Y:S05]  /*115d0*/  @P1 BRA `(.L_x_5325) ;  /* 0x0000000000081947 */ /* 0x002fea0003800000 */
[----:B------:R-:W1:Y:S02]  /*115e0*/  SYNCS.PHASECHK.TRANS64.TRYWAIT P1, [R14+URZ+0x22850], R15 ;  /* 0x0228500f0e0075a7 */ /* 0x000e64000802017f */
[----:B-1----:R-:W-:Y:S05]  /*115f0*/  @!P1 BRA `(.L_x_5326) ;  /* 0x000000ec00c09947 */ /* 0x002fea0003800000 */
.L_x_5325:
[----:B------:R-:W-:Y:S05]  /*11600*/  BSYNC B0 ;  /* 0x0000000000007941 */ /* 0x000fea0003800000 */
.L_x_5324:
        /* <DEDUP_REMOVED lines=14> */
[----:B------:R-:W-:Y:S01]  /*116f0*/  IMAD.MOV.U32 R153, RZ, RZ, 0x40000040 ;  /* 0x40000040ff997424 */ /* 0x000fe200078e00ff */
[----:B------:R-:W-:Y:S01]  /*11700*/  IADD3 R152, R176, 0x80, RZ ;  /* 0x00000080b0987810 */ /* 0x000fe20007ffe0ff */
[----:B------:R-:W-:-:S03]  /*11710*/  WARPGROUP.ARRIVE ;  /* 0x00000000000079c5 */ /* 0x000fc60000000000 */
        /* <DEDUP_REMOVED lines=16> */
[----:B------:R-:W-:Y:S01]  /*11820*/  VIADD R176, R176, 0x280 ;  /* 0x00000280b0b07836 */ /* 0x000fe20000000000 */
[----:B------:R-:W-:Y:S01]  /*11830*/  MOV R153, 0x40000040 ;  /* 0x4000004000997802 */ /* 0x000fe20000000f00 */
        /* <DEDUP_REMOVED lines=19> */
.L_x_5327:
[----:B------:R-:W2:Y:S01]  /*11970*/  LDL R152, [R1+0x34] ;  /* 0x0000340001987983 */ /* 0x000ea20000100800 */
[----:B------:R-:W-:Y:S01]  /*11980*/  VIADD R14, R14, 0x22860 ;  /* 0x000228600e0e7836 */ /* 0x000fe20000000000 */
[----:B------:R-:W-:Y:S01]  /*11990*/  MOV R216, R20 ;  /* 0x0000001400d87202 */ /* 0x000fe20000000f00 */
[----:B------:R-:W-:Y:S02]  /*119a0*/  IMAD.U32 R15, RZ, RZ, UR41 ;  /* 0x00000029ff0f7e24 */ /* 0x000fe4000f8e00ff */
[----:B------:R-:W-:-:S03]  /*119b0*/  IMAD.MOV.U32 R215, RZ, RZ, R21 ;  /* 0x000000ffffd77224 */ /* 0x000fc600078e0015 */
[----:B------:R-:W-:-:S04]  /*119c0*/  PRMT R14, R15, 0x654, R14 ;  /* 0x000006540f0e7816 */ /* 0x000fc8000000000e */
[----:B------:R0:W-:Y:S01]  /*119d0*/  SYNCS.ARRIVE.TRANS64.RED.A1T0 RZ, [R14+URZ], RZ ;  /* 0x000000ff0eff79a7 */ /* 0x0001e2000810043f */
[C---:B--2---:R-:W-:Y:S01]  /*119e0*/  ISETP.GT.AND P1, PT, R13.reuse, R152, PT ;  /* 0x000000980d00720c */ /* 0x044fe20003f24270 */
[----:B------:R-:W-:-:S12]  /*119f0*/  VIADD R13, R13, 0xffffffff ;  /* 0xffffffff0d0d7836 */ /* 0x000fd80000000000 */
[----:B0-----:R-:W-:Y:S05]  /*11a00*/  @P1 BRA `(.L_x_5328) ;  /* 0xffffffd800b41947 */ /* 0x001fea000383ffff */
.L_x_5316:
[----:B------:R-:W2:Y:S01]  /*11a10*/  LDL.LU R14, [R1+0x54] ;  /* 0x00005400010e7983 */ /* 0x000ea20000300800 */
[----:B------:R-:W-:Y:S05]  /*11a20*/  WARPSYNC.ALL ;  /* 0x0000000000007948 */ /* 0x000fea0003800000 */
[----:B------:R-:W0:Y:S01]  /*11a30*/  SHFL.BFLY PT, R4, R3, 0x2, 0x1f ;  /* 0x0c401f0003047f89 */ /* 0x000e2200000e0000 */
        /* <DEDUP_REMOVED lines=14> */
[----:B---3--:R-:W-:-:S02]  /*11b20*/  IMAD.U32 R4, RZ, RZ, UR37 ;  /* 0x00000025ff047e24 */ /* 0x008fc4000f8e00ff */
[----:B0-----:R-:W-:Y:S02]  /*11b30*/  @P0 FMUL.FTZ R5, R5, 0.69314718246459960938 ;  /* 0x3f31721805050820 */ /* 0x001fe40000410000 */
[----:B------:R-:W-:-:S04]  /*11b40*/  @P0 FMUL.FTZ R4, R4, 0.69314718246459960938 ;  /* 0x3f31721804040820 */ /* 0x000fc80000410000 */
[----:B------:R-:W-:Y:S01]  /*11b50*/  @P0 FFMA.FTZ R155, R4, R20, R5 ;  /* 0x00000014049b0223 */ /* 0x000fe20000010005 */
[-C--:B----4-:R-:W-:Y:S01]  /*11b60*/  FMUL.FTZ R152, R24, R3.reuse ;  /* 0x0000000318987220 */ /* 0x090fe20000410000 */
        /* <DEDUP_REMOVED lines=68> */
[----:B------:R-:W-:-:S03]  /*11fb0*/  FMUL.FTZ R149, R149, R3 ;  /* 0x0000000395957220 */ /* 0x000fc60000410000 */
[----:B------:R-:W0:Y:S08]  /*11fc0*/  @P0 MUFU.RCP R0, R4 ;  /* 0x0000000400000308 */ /* 0x000e300000001000 */
[----:B------:R3:W4:Y:S02]  /*11fd0*/  @P0 MUFU.LG2 R5, R4 ;  /* 0x0000000400050308 */ /* 0x0007240000000c00 */
[----:B---3--:R-:W-:-:S02]  /*11fe0*/  IMAD.U32 R4, RZ, RZ, UR37 ;  /* 0x00000025ff047e24 */ /* 0x008fc4000f8e00ff */
[-C--:B0-----:R-:W-:Y:S01]  /*11ff0*/  FMUL.FTZ R26, R26, R0.reuse ;  /* 0x000000001a1a7220 */ /* 0x081fe20000410000 */
[-C--:B------:R-:W-:Y:S01]  /*12000*/  FMUL.FTZ R27, R27, R0.reuse ;  /* 0x000000001b1b7220 */ /* 0x080fe20000410000 */
[-C--:B------:R-:W-:Y:S01]  /*12010*/  FMUL.FTZ R30, R30, R0.reuse ;  /* 0x000000001e1e7220 */ /* 0x080fe20000410000 */
[----:B------:R-:W-:Y:S01]  /*12020*/  @P0 FMUL.FTZ R4, R4, 0.69314718246459960938 ;  /* 0x3f31721804040820 */ /* 0x000fe20000410000 */
[-C--:B------:R-:W-:Y:S01]  /*12030*/  FMUL.FTZ R31, R31, R0.reuse ;  /* 0x000000001f1f7220 */ /* 0x080fe20000410000 */
[-C--:B------:R-:W-:Y:S01]  /*12040*/  FMUL.FTZ R34, R34, R0.reuse ;  /* 0x0000000022227220 */ /* 0x080fe20000410000 */
[-C--:B------:R-:W-:Y:S01]  /*12050*/  FMUL.FTZ R35, R35, R0.reuse ;  /* 0x0000000023237220 */ /* 0x080fe20000410000 */
[----:B----4-:R-:W-:Y:S01]  /*12060*/  @P0 FMUL.FTZ R5, R5, 0.69314718246459960938 ;  /* 0x3f31721805050820 */ /* 0x010fe20000410000 */
        /* <DEDUP_REMOVED lines=58> */
[----:B------:R-:W-:Y:S01]  /*12410*/  SEL R0, RZ, 0x1, P1 ;  /* 0x00000001ff007807 */ /* 0x000fe20000800000 */
[----:B------:R-:W-:Y:S01]  /*12420*/  @P0 FFMA.FTZ R154, R4, R21, R5 ;  /* 0x00000015049a0223 */ /* 0x000fe20000010005 */
[----:B------:R-:W-:-:S02]  /*12430*/  PLOP3.LUT P0, PT, PT, PT, PT, 0x8, 0x0 ;  /* 0x000000000000781c */ /* 0x000fc40003f0e170 */
[----:B------:R-:W-:Y:S01]  /*12440*/  LOP3.LUT R204, R204, R0, RZ, 0x3c, !PT ;  /* 0x00000000cccc7212 */ /* 0x000fe200078e3cff */
[----:B--2---:R-:W-:-:S05]  /*12450*/  VIADD R14, R14, 0x1 ;  /* 0x000000010e0e7836 */ /* 0x004fca0000000000 */
[----:B------:R1:W-:Y:S05]  /*12460*/  STL [R1+0x54], R14 ;  /* 0x0000540e01007387 */ /* 0x0003ea0000100800 */
.L_x_5257:
[----:B------:R-:W-:Y:S05]  /*12470*/  WARPSYNC.ALL ;  /* 0x0000000000007948 */ /* 0x000fea0003800000 */
[----:B------:R-:W0:Y:S08]  /*12480*/  S2UR UR41, SR_CgaCtaId ;  /* 0x00000000002979c3 */ /* 0x000e300000008800 */
[----:B------:R-:W-:Y:S06]  /*12490*/  BAR.SYNC.DEFER_BLOCKING 0x5, 0x180 ;  /* 0x0146000000007b1d */ /* 0x000fec0000010000 */
[----:B------:R-:W-:Y:S01]  /*124a0*/  UMOV UR4, 0x400 ;  /* 0x0000040000047882 */ /* 0x000fe20000000000 */
[----:B------:R-:W-:Y:S01]  /*124b0*/  BSSY B0, `(.L_x_5329) ;  /* 0x000052a000007945 */ /* 0x000fe20003800000 */
[----:B0-----:R-:W-:-:S06]  /*124c0*/  ULEA UR4, UR41, UR4, 0x18 ;  /* 0x0000000429047291 */ /* 0x001fcc000f8ec03f */
        /* <DEDUP_REMOVED lines=9> */
[----:B-1----:R-:W-:Y:S01]  /*12560*/  F2FP.F16.F32.PACK_AB R12, R33, R32 ;  /* 0x00000020210c723e */ /* 0x002fe200000000ff */
[----:B------:R-:W2:Y:S01]  /*12570*/  LDL.LU R157, [R1+0x4c] ;  /* 0x00004c00019d7983 */ /* 0x000ea20000300800 */
[----:B------:R-:W-:Y:S02]  /*12580*/  F2FP.F16.F32.PACK_AB R13, R35, R34 ;  /* 0x00000022230d723e */ /* 0x000fe400000000ff */
[----:B------:R-:W-:Y:S01]  /*12590*/  F2FP.F16.F32.PACK_AB R14, R37, R36 ;  /* 0x00000024250e723e */ /* 0x000fe200000000ff */
[----:B------:R-:W2:Y:S01]  /*125a0*/  LDL.LU R156, [R1+0x50] ;  /* 0x00005000019c7983 */ /* 0x000ea20000300800 */
[----:B------:R-:W-:-:S02]  /*125b0*/  MOV R20, R19 ;  /* 0x0000001300147202 */ /* 0x000fc40000000f00 */
        /* <DEDUP_REMOVED lines=169> */
[----:B--2---:R-:W-:Y:S01]  /*13050*/  LOP3.LUT R4, R3, 0x380, RZ, 0xc0, !PT ;  /* 0x0000038003047812 */ /* 0x004fe200078ec0ff */
        /* <DEDUP_REMOVED lines=14> */
[----:B------:R-:W-:-:S07]  /*13140*/  IADD3.X R11, R156, UR5, RZ, P0, !PT ;  /* 0x000000059c0b7c10 */ /* 0x000fce00087fe4ff */
[----:B------:R-:W5:Y:S01]  /*13150*/  @P1 LDG.E R8, desc[UR42][R10.64] ;  /* 0x0000002a0a081981 */ /* 0x000f62000c1e1900 */
[----:B------:R-:W-:-:S04]  /*13160*/  ISETP.NE.U32.AND P0, PT, RZ, UR6, PT ;  /* 0x00000006ff007c0c */ /* 0x000fc8000bf05070 */
[----:B------:R-:W-:-:S13]  /*13170*/  ISETP.NE.AND.EX P0, PT, RZ, UR7, PT, P0 ;  /* 0x00000007ff007c0c */ /* 0x000fda000bf05300 */
[----:B0-----:R-:W-:Y:S01]  /*13180*/  @P0 IADD3 R12, P2, R157, UR6, RZ ;  /* 0x000000069d0c0c10 */ /* 0x001fe2000ff5e0ff */
[----:B------:R-:W-:-:S03]  /*13190*/  ULDC UR6, c[0x0][0xa88] ;  /* 0x0002a20000067ab9 */ /* 0x000fc60000000800 */
[----:B------:R-:W-:Y:S02]  /*131a0*/  @P0 IADD3.X R13, R156, UR7, RZ, P2, !PT ;  /* 0x000000079c0d0c10 */ /* 0x000fe400097fe4ff */
[----:B------:R-:W-:Y:S01]  /*131b0*/  ISETP.GT.AND P2, PT, R0, 0x1, PT ;  /* 0x000000010000780c */ /* 0x000fe20003f44270 */
[----:B------:R-:W-:Y:S01]  /*131c0*/  IMAD.U32 R9, RZ, RZ, UR6 ;  /* 0x00000006ff097e24 */ /* 0x000fe2000f8e00ff */
[----:B------:R-:W-:-:S04]  /*131d0*/  MOV R0, 0x9b8 ;  /* 0x000009b800007802 */ /* 0x000fc80000000f00 */
[----:B------:R-:W-:Y:S01]  /*131e0*/  SEL R0, R0, 0x978, P2 ;  /* 0x0000097800007807 */ /* 0x000fe20001000000 */
[----:B------:R0:W5:Y:S03]  /*131f0*/  @P0 LDG.E R9, desc[UR42][R12.64] ;  /* 0x0000002a0c090981 */ /* 0x000166000c1e1900 */
[----:B------:R1:W2:Y:S08]  /*13200*/  LDC.64 R14, c[0x0][R0+0x220] ;  /* 0x00008800000e7b82 */ /* 0x0002b00000000a00 */
[----:B0-----:R1:W0:Y:S01]  /*13210*/  LDC.64 R12, c[0x0][R0+0x218] ;  /* 0x00008600000c7b82 */ /* 0x0012220000000a00 */
[----:B------:R-:W-:Y:S05]  /*13220*/  @P0 BRA `(.L_x_5331) ;  /* 0x0000000000100947 */ /* 0x000fea0003800000 */
[----:B------:R-:W-:Y:S05]  /*13230*/  @!P1 BRA `(.L_x_5331) ;  /* 0x00000000000c9947 */ /* 0x000fea0003800000 */
[----:B-----5:R-:W3:Y:S04]  /*13240*/  LDG.E R9, desc[UR42][R10.64] ;  /* 0x0000002a0a097981 */ /* 0x020ee8000c1e1900 */
[----:B------:R-:W3:Y:S02]  /*13250*/  LDG.E R10, desc[UR42][R10.64+0x4] ;  /* 0x0000042a0a0a7981 */ /* 0x000ee4000c1e1900 */
[----:B---3--:R-:W-:-:S07]  /*13260*/  IMAD.IADD R9, R10, 0x1, -R9 ;  /* 0x000000010a097824 */ /* 0x008fce00078e0a09 */
.L_x_5331:
        /* <DEDUP_REMOVED lines=27> */
[----:B------:R-:W-:Y:S02]  /*13420*/  IMAD.IADD R156, R163, 0x1, R160 ;  /* 0x00000001a39c7824 */ /* 0x000fe400078e02a0 */
[----:B-1----:R-:W-:-:S02]  /*13430*/  IMAD R24, R11, R12, RZ ;  /* 0x0000000c0b187224 */ /* 0x002fc400078e02ff */
[----:B------:R-:W-:-:S04]  /*13440*/  IMAD.WIDE.U32 R12, R10, R12, RZ ;  /* 0x0000000c0a0c7225 */ /* 0x000fc800078e00ff */
[----:B----4-:R-:W-:-:S04]  /*13450*/  @P1 IMAD.HI.U32 R10, R156, R25, RZ ;  /* 0x000000199c0a1227 */ /* 0x010fc800078e00ff */
[----:B------:R-:W-:Y:S01]  /*13460*/  IMAD.MOV.U32 R25, RZ, RZ, R156 ;  /* 0x000000ffff197224 */ /* 0x000fe200078e009c */
[----:B0-----:R-:W-:Y:S02]  /*13470*/  @P1 SHF.R.U32.HI R25, RZ, R157, R10 ;  /* 0x0000009dff191219 */ /* 0x001fe4000001160a */
        /* <DEDUP_REMOVED lines=20> */
[----:B------:R-:W-:Y:S04]  /*135c0*/  SHFL.IDX PT, R12, R14, 0x1, 0x1c1f ;  /* 0x003c1f000e0c7f89 */ /* 0x000fe800000e0000 */
[----:B------:R1:W2:Y:S01]  /*135d0*/  SHFL.IDX PT, R13, R0, 0x1, 0x1c1f ;  /* 0x003c1f00000d7f89 */ /* 0x0002a200000e0000 */
[----:B------:R-:W-:Y:S01]  /*135e0*/  LOP3.LUT P0, RZ, R161, 0x3, RZ, 0xc0, !PT ;  /* 0x00000003a1ff7812 */ /* 0x000fe2000780c0ff */
[----:B------:R-:W-:-:S02]  /*135f0*/  VIADD R24, R25, 0x8 ;  /* 0x0000000819187836 */ /* 0x000fc40000000000 */
[----:B-1----:R-:W-:-:S05]  /*13600*/  IMAD R0, R9, R158, RZ ;  /* 0x0000009e09007224 */ /* 0x002fca00078e02ff */
        /* <DEDUP_REMOVED lines=17> */
[----:B------:R-:W-:Y:S02]  /*13720*/  IADD3 R33, P2, R20, 0x2000, RZ ;  /* 0x0000200014217810 */ /* 0x000fe40007f5e0ff */
[----:B------:R-:W-:Y:S02]  /*13730*/  SHF.R.U64 R44, R44, 0x3, RZ ;  /* 0x000000032c2c7819 */ /* 0x000fe400000012ff */
[----:B------:R-:W-:-:S02]  /*13740*/  IADD3 R37, P3, R20, 0x3000, RZ ;  /* 0x0000300014257810 */ /* 0x000fc40007f7e0ff */
[----:B------:R-:W-:Y:S01]  /*13750*/  LOP3.LUT R44, R44, R45, RZ, 0x3c, !PT ;  /* 0x0000002d2c2c7212 */ /* 0x000fe200078e3cff */
[----:B------:R-:W-:Y:S01]  /*13760*/  IMAD.X R45, RZ, RZ, R21, P5 ;  /* 0x000000ffff2d7224 */ /* 0x000fe200028e0615 */
[C---:B------:R-:W-:Y:S02]  /*13770*/  IADD3 R65, P5, R20.reuse, 0xa000, RZ ;  /* 0x0000a00014417810 */ /* 0x040fe40007fbe0ff */
[----:B------:R-:W-:Y:S02]  /*13780*/  IADD3 R41, P4, R20, 0x4000, RZ ;  /* 0x0000400014297810 */ /* 0x000fe40007f9e0ff */
[----:B------:R-:W-:Y:S01]  /*13790*/  LOP3.LUT R64, R65, 0x380, RZ, 0xc0, !PT ;  /* 0x0000038041407812 */ /* 0x000fe200078ec0ff */
[----:B------:R-:W-:Y:S01]  /*137a0*/  IMAD R3, R3, UR4, RZ ;  /* 0x0000000403037c24 */ /* 0x000fe2000f8e02ff */
[----:B------:R-:W-:Y:S01]  /*137b0*/  LOP3.LUT R28, R29, 0x380, RZ, 0xc0, !PT ;  /* 0x000003801d1c7812 */ /* 0x000fe200078ec0ff */
[----:B------:R-:W5:Y:S01]  /*137c0*/  LD.E.128 R44, desc[UR42][R44.64] ;  /* 0x0000002a2c2c7980 */ /* 0x000f62000c101d00 */
[----:B------:R-:W-:-:S02]  /*137d0*/  LOP3.LUT R32, R33, 0x380, RZ, 0xc0, !PT ;  /* 0x0000038021207812 */ /* 0x000fc400078ec0ff */
[----:B------:R-:W-:Y:S02]  /*137e0*/  LOP3.LUT R36, R37, 0x380, RZ, 0xc0, !PT ;  /* 0x0000038025247812 */ /* 0x000fe400078ec0ff */
[----:B------:R-:W-:Y:S02]  /*137f0*/  LOP3.LUT R40, R41, 0x380, RZ, 0xc0, !PT ;  /* 0x0000038029287812 */ /* 0x000fe400078ec0ff */
[----:B------:R-:W-:Y:S02]  /*13800*/  SHF.R.U64 R64, R64, 0x3, RZ ;  /* 0x0000000340407819 */ /* 0x000fe400000012ff */
[----:B------:R-:W-:Y:S02]  /*13810*/  SHF.R.U64 R28, R28, 0x3, RZ ;  /* 0x000000031c1c7819 */ /* 0x000fe400000012ff */
[----:B------:R-:W-:Y:S02]  /*13820*/  SHF.R.U64 R32, R32, 0x3, RZ ;  /* 0x0000000320207819 */ /* 0x000fe400000012ff */
[----:B------:R-:W-:-:S02]  /*13830*/  SHF.R.U64 R36, R36, 0x3, RZ ;  /* 0x0000000324247819 */ /* 0x000fc400000012ff */
[----:B------:R-:W-:Y:S02]  /*13840*/  SHF.R.U64 R40, R40, 0x3, RZ ;  /* 0x0000000328287819 */ /* 0x000fe400000012ff */
[----:B------:R-:W-:Y:S01]  /*13850*/  LOP3.LUT R64, R64, R65, RZ, 0x3c, !PT ;  /* 0x0000004140407212 */ /* 0x000fe200078e3cff */
[--C-:B------:R-:W-:Y:S01]  /*13860*/  IMAD.X R65, RZ, RZ, R21.reuse, P5 ;  /* 0x000000ffff417224 */ /* 0x100fe200028e0615 */
[----:B------:R-:W-:Y:S01]  /*13870*/  LOP3.LUT R28, R28, R29, RZ, 0x3c, !PT ;  /* 0x0000001d1c1c7212 */ /* 0x000fe200078e3cff */
[--C-:B------:R-:W-:Y:S01]  /*13880*/  IMAD.X R29, RZ, RZ, R21.reuse, P0 ;  /* 0x000000ffff1d7224 */ /* 0x100fe200000e0615 */
[----:B------:R-:W-:Y:S02]  /*13890*/  LOP3.LUT R32, R32, R33, RZ, 0x3c, !PT ;  /* 0x0000002120207212 */ /* 0x000fe400078e3cff */
[----:B------:R-:W-:Y:S01]  /*138a0*/  LOP3.LUT R36, R36, R37, RZ, 0x3c, !PT ;  /* 0x0000002524247212 */ /* 0x000fe200078e3cff */
[--C-:B------:R-:W-:Y:S01]  /*138b0*/  IMAD.X R37, RZ, RZ, R21.reuse, P3 ;  /* 0x000000ffff257224 */ /* 0x100fe200018e0615 */
[----:B------:R-:W-:Y:S01]  /*138c0*/  LOP3.LUT R40, R40, R41, RZ, 0x3c, !PT ;  /* 0x0000002928287212 */ /* 0x000fe200078e3cff */
[----:B------:R-:W-:Y:S01]  /*138d0*/  IMAD.X R41, RZ, RZ, R21, P4 ;  /* 0x000000ffff297224 */ /* 0x000fe200020e0615 */
[----:B------:R-:W-:Y:S01]  /*138e0*/  IADD3.X R33, RZ, R21, RZ, P2, !PT ;  /* 0x00000015ff217210 */ /* 0x000fe200017fe4ff */
[----:B------:R-:W-:Y:S01]  /*138f0*/  IMAD R3, R8, UR5, R3 ;  /* 0x0000000508037c24 */ /* 0x000fe2000f8e0203 */
[C---:B------:R-:W-:Y:S01]  /*13900*/  IADD3 R14, P5, R20.reuse, 0xf000, RZ ;  /* 0x0000f000140e7810 */ /* 0x040fe20007fbe0ff */
[----:B------:R-:W5:Y:S01]  /*13910*/  LD.E.128 R28, desc[UR42][R28.64] ;  /* 0x0000002a1c1c7980 */ /* 0x000f62000c101d00 */
[----:B------:R-:W-:-:S02]  /*13920*/  IADD3 R49, P0, R20, 0x6000, RZ ;  /* 0x0000600014317810 */ /* 0x000fc40007f1e0ff */
[C---:B------:R-:W-:Y:S01]  /*13930*/  IADD3 R53, P2, R20.reuse, 0x7000, RZ ;  /* 0x0000700014357810 */ /* 0x040fe20007f5e0ff */
[----:B------:R-:W-:Y:S01]  /*13940*/  IMAD.X R85, RZ, RZ, R21, P5 ;  /* 0x000000ffff557224 */ /* 0x000fe200028e0615 */
[C---:B------:R-:W-:Y:S01]  /*13950*/  IADD3 R57, P3, R20.reuse, 0x8000, RZ ;  /* 0x0000800014397810 */ /* 0x040fe20007f7e0ff */
[----:B------:R-:W5:Y:S01]  /*13960*/  LD.E.128 R32, desc[UR42][R32.64] ;  /* 0x0000002a20207980 */ /* 0x000f62000c101d00 */
[----:B------:R-:W-:Y:S02]  /*13970*/  IADD3 R61, P4, R20, 0x9000, RZ ;  /* 0x00009000143d7810 */ /* 0x000fe40007f9e0ff */
[----:B------:R-:W-:Y:S01]  /*13980*/  LOP3.LUT R9, R14, 0x380, RZ, 0xc0, !PT ;  /* 0x000003800e097812 */ /* 0x000fe200078ec0ff */
[----:B------:R-:W5:Y:S01]  /*13990*/  LD.E.128 R36, desc[UR42][R36.64] ;  /* 0x0000002a24247980 */ /* 0x000f62000c101d00 */
[----:B------:R-:W-:Y:S02]  /*139a0*/  LOP3.LUT R48, R49, 0x380, RZ, 0xc0, !PT ;  /* 0x0000038031307812 */ /* 0x000fe400078ec0ff */
[----:B------:R-:W-:Y:S01]  /*139b0*/  LOP3.LUT R52, R53, 0x380, RZ, 0xc0, !PT ;  /* 0x0000038035347812 */ /* 0x000fe200078ec0ff */
[----:B------:R-:W5:Y:S01]  /*139c0*/  LD.E.128 R40, desc[UR42][R40.64] ;  /* 0x0000002a28287980 */ /* 0x000f62000c101d00 */
[----:B------:R-:W-:-:S02]  /*139d0*/  LOP3.LUT R56, R57, 0x380, RZ, 0xc0, !PT ;  /* 0x0000038039387812 */ /* 0x000fc400078ec0ff */
[----:B------:R-:W-:Y:S01]  /*139e0*/  LOP3.LUT R60, R61, 0x380, RZ, 0xc0, !PT ;  /* 0x000003803d3c7812 */ /* 0x000fe200078ec0ff */
        /* <DEDUP_REMOVED lines=8> */
[----:B------:R-:W0:Y:S01]  /*13a70*/  @P1 LDC R14, c[0x0][0xbf0] ;  /* 0x0002fc00ff0e1b82 */ /* 0x000e220000000800 */
[----:B------:R-:W-:Y:S01]  /*13a80*/  LOP3.LUT R52, R52, R53, RZ, 0x3c, !PT ;  /* 0x0000003534347212 */ /* 0x000fe200078e3cff */
[--C-:B------:R-:W-:Y:S01]  /*13a90*/  IMAD.X R49, RZ, RZ, R21.reuse, P0 ;  /* 0x000000ffff317224 */ /* 0x100fe200000e0615 */
[----:B------:R-:W-:Y:S01]  /*13aa0*/  LOP3.LUT R56, R56, R57, RZ, 0x3c, !PT ;  /* 0x0000003938387212 */ /* 0x000fe200078e3cff */
[--C-:B------:R-:W-:Y:S01]  /*13ab0*/  IMAD.X R53, RZ, RZ, R21.reuse, P2 ;  /* 0x000000ffff357224 */ /* 0x100fe200010e0615 */
[----:B------:R-:W-:Y:S01]  /*13ac0*/  LOP3.LUT R60, R60, R61, RZ, 0x3c, !PT ;  /* 0x0000003d3c3c7212 */ /* 0x000fe200078e3cff */
[----:B------:R-:W-:Y:S01]  /*13ad0*/  IMAD.X R57, RZ, RZ, R21, P3 ;  /* 0x000000ffff397224 */ /* 0x000fe200018e0615 */
[----:B------:R-:W-:Y:S01]  /*13ae0*/  IADD3.X R61, RZ, R21, RZ, P4, !PT ;  /* 0x00000015ff3d7210 */ /* 0x000fe200027fe4ff */
[----:B------:R-:W-:Y:S01]  /*13af0*/  IMAD.WIDE.U32 R8, R8, UR4, RZ ;  /* 0x0000000408087c25 */ /* 0x000fe2000f8e00ff */
[C---:B------:R-:W-:Y:S01]  /*13b00*/  IADD3 R69, P0, R20.reuse, 0xb000, RZ ;  /* 0x0000b00014457810 */ /* 0x040fe20007f1e0ff */
[----:B------:R-:W-:Y:S01]  /*13b10*/  ULDC.64 UR4, c[0x0][0xae8] ;  /* 0x0002ba0000047ab9 */ /* 0x000fe20000000a00 */
[C---:B------:R-:W-:Y:S01]  /*13b20*/  IADD3 R73, P2, R20.reuse, 0xc000, RZ ;  /* 0x0000c00014497810 */ /* 0x040fe20007f5e0ff */
[----:B------:R-:W5:Y:S01]  /*13b30*/  LD.E.128 R48, desc[UR42][R48.64] ;  /* 0x0000002a30307980 */ /* 0x000f62000c101d00 */
[----:B------:R-:W-:-:S02]  /*13b40*/  IADD3 R77, P3, R20, 0xd000, RZ ;  /* 0x0000d000144d7810 */ /* 0x000fc40007f7e0ff */
[----:B------:R-:W-:Y:S02]  /*13b50*/  IADD3 R81, P4, R20, 0xe000, RZ ;  /* 0x0000e00014517810 */ /* 0x000fe40007f9e0ff */
[----:B------:R-:W-:Y:S01]  /*13b60*/  LOP3.LUT R12, R12, 0xfffffff8, RZ, 0xc0, !PT ;  /* 0xfffffff80c0c7812 */ /* 0x000fe200078ec0ff */
[----:B------:R-:W-:Y:S01]  /*13b70*/  IMAD.IADD R9, R9, 0x1, R3 ;  /* 0x0000000109097824 */ /* 0x000fe200078e0203 */
[----:B------:R-:W-:Y:S01]  /*13b80*/  LOP3.LUT R68, R69, 0x380, RZ, 0xc0, !PT ;  /* 0x0000038045447812 */ /* 0x000fe200078ec0ff */
[----:B------:R-:W5:Y:S01]  /*13b90*/  LD.E.128 R52, desc[UR42][R52.64] ;  /* 0x0000002a34347980 */ /* 0x000f62000c101d00 */
[----:B------:R-:W-:Y:S01]  /*13ba0*/  LOP3.LUT R72, R73, 0x380, RZ, 0xc0, !PT ;  /* 0x0000038049487812 */ /* 0x000fe200078ec0ff */
[----:B------:R-:W-:Y:S01]  /*13bb0*/  IMAD.IADD R3, R11, 0x1, -R12 ;  /* 0x000000010b037824 */ /* 0x000fe200078e0a0c */
[----:B------:R-:W-:Y:S01]  /*13bc0*/  LOP3.LUT R76, R77, 0x380, RZ, 0xc0, !PT ;  /* 0x000003804d4c7812 */ /* 0x000fe200078ec0ff */
[----:B------:R-:W5:Y:S01]  /*13bd0*/  LD.E.128 R56, desc[UR42][R56.64] ;  /* 0x0000002a38387980 */ /* 0x000f62000c101d00 */
[----:B------:R-:W-:-:S02]  /*13be0*/  LOP3.LUT R80, R81, 0x380, RZ, 0xc0, !PT ;  /* 0x0000038051507812 */ /* 0x000fc400078ec0ff */
[----:B------:R-:W-:Y:S01]  /*13bf0*/  LOP3.LUT R25, R20, 0x380, RZ, 0xc0, !PT ;  /* 0x0000038014197812 */ /* 0x000fe200078ec0ff */
[----:B------:R-:W-:Y:S01]  /*13c00*/  IMAD R3, R3, 0x20, R10 ;  /* 0x0000002003037824 */ /* 0x000fe200078e020a */
[----:B------:R-:W-:Y:S01]  /*13c10*/  SHF.R.U64 R68, R68, 0x3, RZ ;  /* 0x0000000344447819 */ /* 0x000fe200000012ff */
[----:B------:R-:W5:Y:S01]  /*13c20*/  LD.E.128 R60, desc[UR42][R60.64] ;  /* 0x0000002a3c3c7980 */ /* 0x000f62000c101d00 */
[----:B------:R-:W-:Y:S02]  /*13c30*/  SHF.R.U64 R72, R72, 0x3, RZ ;  /* 0x0000000348487819 */ /* 0x000fe400000012ff */
[----:B------:R-:W-:Y:S01]  /*13c40*/  SHF.R.U64 R76, R76, 0x3, RZ ;  /* 0x000000034c4c7819 */ /* 0x000fe200000012ff */
[----:B------:R-:W5:Y:S01]  /*13c50*/  LD.E.128 R84, desc[UR42][R84.64] ;  /* 0x0000002a54547980 */ /* 0x000f62000c101d00 */
[----:B------:R-:W-:Y:S02]  /*13c60*/  SHF.R.U64 R80, R80, 0x3, RZ ;  /* 0x0000000350507819 */ /* 0x000fe400000012ff */
[----:B------:R-:W-:Y:S01]  /*13c70*/  SHF.R.U64 R25, R25, 0x3, RZ ;  /* 0x0000000319197819 */ /* 0x000fe200000012ff */
[----:B------:R-:W-:Y:S01]  /*13c80*/  IMAD.WIDE.U32 R8, R203, UR4, R8 ;  /* 0x00000004cb087c25 */ /* 0x000fe2000f8e0008 */
        /* <DEDUP_REMOVED lines=10> */
[----:B------:R-:W-:Y:S01]  /*13d30*/  IMAD.IADD R12, R160, 0x1, R3 ;  /* 0x00000001a00c7824 */ /* 0x000fe200078e0203 */
[----:B------:R-:W-:Y:S01]  /*13d40*/  MOV R25, R21 ;  /* 0x0000001500197202 */ /* 0x000fe20000000f00 */
[----:B------:R-:W-:Y:S01]  /*13d50*/  IMAD R9, R203, UR5, R9 ;  /* 0x00000005cb097c24 */ /* 0x000fe2000f8e0209 */
[----:B------:R-:W-:Y:S01]  /*13d60*/  ULDC.64 UR4, c[0x0][0xaf0] ;  /* 0x0002bc0000047ab9 */ /* 0x000fe20000000a00 */
[----:B-1----:R-:W-:Y:S01]  /*13d70*/  @P1 IMAD.HI.U32 R3, R12, R15, RZ ;  /* 0x0000000f0c031227 */ /* 0x002fe200078e00ff */
[----:B------:R-:W5:Y:S03]  /*13d80*/  LD.E.128 R68, desc[UR42][R68.64] ;  /* 0x0000002a44447980 */ /* 0x000f66000c101d00 */
[----:B------:R-:W-:Y:S01]  /*13d90*/  IMAD R13, R13, UR4, RZ ;  /* 0x000000040d0d7c24 */ /* 0x000fe2000f8e02ff */
[----:B------:R-:W5:Y:S01]  /*13da0*/  LD.E.128 R24, desc[UR42][R24.64] ;  /* 0x0000002a18187980 */ /* 0x000f62000c101d00 */
[----:B------:R-:W-:-:S03]  /*13db0*/  IMAD.MOV.U32 R11, RZ, RZ, R12 ;  /* 0x000000ffff0b7224 */ /* 0x000fc600078e000c */
[----:B------:R-:W5:Y:S01]  /*13dc0*/  LD.E.128 R72, desc[UR42][R72.64] ;  /* 0x0000002a48487980 */ /* 0x000f62000c101d00 */
[----:B------:R-:W-:-:S03]  /*13dd0*/  IMAD R13, R4, UR5, R13 ;  /* 0x00000005040d7c24 */ /* 0x000fc6000f8e020d */
[----:B------:R-:W5:Y:S01]  /*13de0*/  LD.E.128 R76, desc[UR42][R76.64] ;  /* 0x0000002a4c4c7980 */ /* 0x000f62000c101d00 */
[----:B------:R-:W-:-:S03]  /*13df0*/  IMAD.WIDE.U32 R8, R4, UR4, R8 ;  /* 0x0000000404087c25 */ /* 0x000fc6000f8e0008 */
[----:B------:R-:W5:Y:S01]  /*13e00*/  LD.E.128 R80, desc[UR42][R80.64] ;  /* 0x0000002a50507980 */ /* 0x000f62000c101d00 */
[----:B0-----:R-:W-:Y:S01]  /*13e10*/  @P1 SHF.R.U32.HI R11, RZ, R14, R3 ;  /* 0x0000000eff0b1219 */ /* 0x001fe20000011603 */
[----:B------:R-:W-:Y:S01]  /*13e20*/  ULDC.64 UR4, c[0x0][0xae0] ;  /* 0x0002b80000047ab9 */ /* 0x000fe20000000a00 */
[----:B------:R-:W-:Y:S01]  /*13e30*/  @!PT LDS RZ, [RZ] ;  /* 0x00000000fffff984 */ /* 0x000fe20000000800 */
[----:B------:R-:W-:Y:S01]  /*13e40*/  @!PT LDS RZ, [RZ] ;  /* 0x00000000fffff984 */ /* 0x000fe20000000800 */
[----:B------:R-:W-:Y:S01]  /*13e50*/  @!PT LDS RZ, [RZ] ;  /* 0x00000000fffff984 */ /* 0x000fe20000000800 */
[----:B------:R-:W-:Y:S01]  /*13e60*/  @!PT LDS RZ, [RZ] ;  /* 0x00000000fffff984 */ /* 0x000fe20000000800 */
[----:B------:R0:W-:Y:S06]  /*13e70*/  MEMBAR.ALL.CTA ;  /* 0x0000000000007992 */ /* 0x0001ec0000008000 */
[----:B0-----:R-:W0:Y:S01]  /*13e80*/  FENCE.VIEW.ASYNC.S ;  /* 0x00000000000073c6 */ /* 0x001e220000000000 */
[----:B------:R-:W-:Y:S01]  /*13e90*/  IMAD.IADD R9, R9, 0x1, R13 ;  /* 0x0000000109097824 */ /* 0x000fe200078e020d */
[----:B------:R-:W-:-:S02]  /*13ea0*/  SHF.R.S32.HI R3, RZ, 0x1f, R11 ;  /* 0x0000001fff037819 */ /* 0x000fc4000001140b */
[----:B------:R-:W-:-:S03]  /*13eb0*/  IADD3 R13, -R11, RZ, RZ ;  /* 0x000000ff0b0d7210 */ /* 0x000fc60007ffe1ff */
[----:B------:R-:W-:Y:S02]  /*13ec0*/  IMAD R4, R3, UR4, RZ ;  /* 0x0000000403047c24 */ /* 0x000fe4000f8e02ff */
[----:B------:R-:W-:Y:S02]  /*13ed0*/  IMAD R13, R158, R13, R12 ;  /* 0x0000000d9e0d7224 */ /* 0x000fe400078e020c */
[----:B------:R-:W-:-:S04]  /*13ee0*/  IMAD.WIDE.U32 R8, R11, UR4, R8 ;  /* 0x000000040b087c25 */ /* 0x000fc8000f8e0008 */
[----:B------:R-:W-:Y:S02]  /*13ef0*/  VIADD R3, R19, 0x22820 ;  /* 0x0002282013037836 */ /* 0x000fe40000000000 */
[----:B------:R-:W-:Y:S01]  /*13f00*/  IMAD R11, R11, UR5, R4 ;  /* 0x000000050b0b7c24 */ /* 0x000fe2000f8e0204 */
[----:B------:R-:W-:Y:S01]  /*13f10*/  SHF.R.S32.HI R4, RZ, 0x1f, R13 ;  /* 0x0000001fff047819 */ /* 0x000fe2000001140d */
[----:B------:R-:W-:Y:S01]  /*13f20*/  ULDC.64 UR4, c[0x0][0xad8] ;  /* 0x0002b60000047ab9 */ /* 0x000fe20000000a00 */
[----:B------:R-:W-:Y:S01]  /*13f30*/  PRMT R3, RZ, 0x654, R3 ;  /* 0x00000654ff037816 */ /* 0x000fe20000000003 */
[----:B------:R-:W-:Y:S02]  /*13f40*/  IMAD.IADD R9, R9, 0x1, R11 ;  /* 0x0000000109097824 */ /* 0x000fe400078e020b */
[----:B------:R-:W-:Y:S01]  /*13f50*/  IMAD R4, R4, UR4, RZ ;  /* 0x0000000404047c24 */ /* 0x000fe2000f8e02ff */
[----:B0-----:R0:W-:Y:S01]  /*13f60*/  SYNCS.ARRIVE.TRANS64.RED.A1T0 RZ, [R3+URZ], RZ ;  /* 0x000000ff03ff79a7 */ /* 0x0011e2000810043f */
[----:B------:R-:W-:-:S04]  /*13f70*/  IMAD.WIDE.U32 R8, R13, UR4, R8 ;  /* 0x000000040d087c25 */ /* 0x000fc8000f8e0008 */
[----:B0-----:R-:W-:Y:S01]  /*13f80*/  IMAD R3, R13, UR5, R4 ;  /* 0x000000050d037c24 */ /* 0x001fe2000f8e0204 */
        /* <DEDUP_REMOVED lines=8> */
.L_x_5543:
        /* <DEDUP_REMOVED lines=10> */
[C---:B------:R-:W-:Y:S01]  /*140b0*/  VIADD R91, R208.reuse, 0x80 ;  /* 0x00000080d05b7836 */ /* 0x040fe20000000000 */
[C---:B------:R-:W-:Y:S01]  /*140c0*/  IADD3 R88, R208.reuse, 0xc0, RZ ;  /* 0x000000c0d0587810 */ /* 0x040fe20007ffe0ff */
[----:B------:R-:W-:Y:S01]  /*140d0*/  VIADD R89, R208, 0xc0 ;  /* 0x000000c0d0597836 */ /* 0x000fe20000000000 */
[----:B------:R-:W-:Y:S02]  /*140e0*/  ISETP.GE.AND P1, PT, R90, UR4, PT ;  /* 0x000000045a007c0c */ /* 0x000fe4000bf26270 */
[----:B------:R-:W-:-:S02]  /*140f0*/  ISETP.GE.AND P0, PT, R88, UR4, PT ;  /* 0x0000000458007c0c */ /* 0x000fc4000bf06270 */
[----:B------:R-:W-:Y:S02]  /*14100*/  SHF.R.S32.HI R12, RZ, 0x1f, R208 ;  /* 0x0000001fff0c7819 */ /* 0x000fe400000114d0 */
[----:B------:R-:W-:Y:S02]  /*14110*/  SHF.R.S32.HI R92, RZ, 0x1f, R92 ;  /* 0x0000001fff5c7819 */ /* 0x000fe4000001145c */
[CC--:B--2---:R-:W-:Y:S02]  /*14120*/  @!P3 LEA R8, P5, R208.reuse, R14.reuse, 0x1 ;  /* 0x0000000ed008b211 */ /* 0x0c4fe400078a08ff */
[-C--:B------:R-:W-:Y:S02]  /*14130*/  @!P2 LEA R10, P4, R15, R14.reuse, 0x1 ;  /* 0x0000000e0f0aa211 */ /* 0x080fe400078808ff */
[----:B-1----:R-:W-:Y:S02]  /*14140*/  @!P3 LEA.HI.X R9, R208, R3, R12, 0x1, P5 ;  /* 0x00000003d009b211 */ /* 0x002fe400028f0c0c */
[----:B------:R-:W-:-:S02]  /*14150*/  @!P1 LEA R12, P5, R90, R14, 0x1 ;  /* 0x0000000e5a0c9211 */ /* 0x000fc400078a08ff */
[----:B------:R-:W-:Y:S01]  /*14160*/  SHF.R.S32.HI R91, RZ, 0x1f, R91 ;  /* 0x0000001fff5b7819 */ /* 0x000fe2000001145b */
[----:B-----5:R3:W-:Y:S01]  /*14170*/  @!P3 ST.E.128 desc[UR42][R8.64], R24 ;  /* 0x000000180800b985 */ /* 0x0207e2000c101d2a */
[-C--:B------:R-:W-:Y:S02]  /*14180*/  @!P2 LEA.HI.X R11, R15, R3.reuse, R92, 0x1, P4 ;  /* 0x000000030f0ba211 */ /* 0x080fe400020f0c5c */
[----:B------:R-:W-:Y:S02]  /*14190*/  SHF.R.S32.HI R89, RZ, 0x1f, R89 ;  /* 0x0000001fff597819 */ /* 0x000fe40000011459 */
[----:B------:R-:W-:Y:S01]  /*141a0*/  @!P0 LEA R14, P4, R88, R14, 0x1 ;  /* 0x0000000e580e8211 */ /* 0x000fe200078808ff */
[----:B------:R3:W-:Y:S01]  /*141b0*/  @!P2 ST.E.128 desc[UR42][R10.64], R40 ;  /* 0x000000280a00a985 */ /* 0x0007e2000c101d2a */
[-C--:B------:R-:W-:Y:S02]  /*141c0*/  @!P1 LEA.HI.X R13, R90, R3.reuse, R91, 0x1, P5 ;  /* 0x000000035a0d9211 */ /* 0x080fe400028f0c5b */
[----:B------:R-:W-:-:S03]  /*141d0*/  @!P0 LEA.HI.X R15, R88, R3, R89, 0x1, P4 ;  /* 0x00000003580f8211 */ /* 0x000fc600020f0c59 */
[----:B------:R3:W-:Y:S04]  /*141e0*/  @!P1 ST.E.128 desc[UR42][R12.64], R56 ;  /* 0x000000380c009985 */ /* 0x0007e8000c101d2a */
[----:B------:R3:W-:Y:S02]  /*141f0*/  @!P0 ST.E.128 desc[UR42][R14.64], R72 ;  /* 0x000000480e008985 */ /* 0x0007e4000c101d2a */
.L_x_5335:
[----:B------:R-:W-:Y:S05]  /*14200*/  BSYNC B1 ;  /* 0x0000000000017941 */ /* 0x000fea0003800000 */
.L_x_5334:
[----:B------:R-:W-:-:S03]  /*14210*/  UMOV UR4, 0xffffffff ;  /* 0xffffffff00047882 */ /* 0x000fc60000000000 */
[----:B------:R-:W-:Y:S05]  /*14220*/  BRA.DIV UR4, `(.L_x_5336) ;  /* 0x000000c204fc7947 */ /* 0x000fea000b800000 */
[----:B-1----:R1:W4:Y:S04]  /*14230*/  SHFL.IDX PT, R3, R20, 0x1, 0x181f ;  /* 0x00381f0014037f89 */ /* 0x00232800000e0000 */
[----:B--23--:R1:W2:Y:S02]  /*14240*/  SHFL.IDX PT, R14, R4, 0x1, 0x181f ;  /* 0x00381f00040e7f89 */ /* 0x00c2a400000e0000 */
.L_x_5547:
[----:B------:R-:W-:Y:S01]  /*14250*/  VIADD R9, R21, 0x20 ;  /* 0x0000002015097836 */ /* 0x000fe20000000000 */
[----:B------:R-:W-:Y:S04]  /*14260*/  BSSY B1, `(.L_x_5337) ;  /* 0x000001e000017945 */ /* 0x000fe80003800000 */
[----:B------:R-:W-:-:S13]  /*14270*/  ISETP.GE.AND P0, PT, R9, R0, PT ;  /* 0x000000000900720c */ /* 0x000fda0003f06270 */
[----:B------:R-:W-:Y:S05]  /*14280*/  @P0 BRA `(.L_x_5338) ;  /* 0x00000000006c0947 */ /* 0x000fea0003800000 */
[C---:B------:R-:W-:Y:S01]  /*14290*/  VIADD R15, R208.reuse, 0x40 ;  /* 0x00000040d00f7836 */ /* 0x040fe20000000000 */
[----:B------:R-:W-:Y:S01]  /*142a0*/  ULDC UR4, c[0x0][0xac8] ;  /* 0x0002b20000047ab9 */ /* 0x000fe20000000800 */
[C---:B-----5:R-:W-:Y:S01]  /*142b0*/  VIADD R26, R208.reuse, 0x80 ;  /* 0x00000080d01a7836 */ /* 0x060fe20000000000 */
        /* <DEDUP_REMOVED lines=12> */
[----:B----4-:R-:W-:Y:S02]  /*14380*/  @!P3 LEA.HI.X R9, R208, R3, R12, 0x1, P5 ;  /* 0x00000003d009b211 */ /* 0x010fe400028f0c0c */
[----:B------:R-:W-:-:S02]  /*14390*/  @!P1 LEA R12, P5, R26, R14, 0x1 ;  /* 0x0000000e1a0c9211 */ /* 0x000fc400078a08ff */
[----:B------:R-:W-:Y:S01]  /*143a0*/  SHF.R.S32.HI R27, RZ, 0x1f, R27 ;  /* 0x0000001fff1b7819 */ /* 0x000fe2000001141b */
[----:B------:R3:W-:Y:S01]  /*143b0*/  @!P3 ST.E.128 desc[UR42][R8.64], R28 ;  /* 0x0000001c0800b985 */ /* 0x0007e2000c101d2a */
        /* <DEDUP_REMOVED lines=8> */
.L_x_5338:
[----:B------:R-:W-:Y:S05]  /*14440*/  BSYNC B1 ;  /* 0x0000000000017941 */ /* 0x000fea0003800000 */
.L_x_5337:
[----:B------:R-:W-:-:S03]  /*14450*/  UMOV UR4, 0xffffffff ;  /* 0xffffffff00047882 */ /* 0x000fc60000000000 */
[----:B------:R-:W-:Y:S05]  /*14460*/  BRA.DIV UR4, `(.L_x_5339) ;  /* 0x000000c204b47947 */ /* 0x000fea000b800000 */
[----:B----4-:R4:W0:Y:S04]  /*14470*/  SHFL.IDX PT, R3, R20, 0x2, 0x181f ;  /* 0x00581f0014037f89 */ /* 0x01082800000e0000 */
[----:B--23--:R4:W2:Y:S02]  /*14480*/  SHFL.IDX PT, R14, R4, 0x2, 0x181f ;  /* 0x00581f00040e7f89 */ /* 0x00c8a400000e0000 */
.L_x_5551:
        /* <DEDUP_REMOVED lines=19> */
[----:B0-----:R-:W-:Y:S02]  /*145c0*/  @!P3 LEA.HI.X R9, R208, R3, R12, 0x1, P5 ;  /* 0x00000003d009b211 */ /* 0x001fe400028f0c0c */
        /* <DEDUP_REMOVED lines=11> */
.L_x_5341:
[----:B------:R-:W-:Y:S05]  /*14680*/  BSYNC B1 ;  /* 0x0000000000017941 */ /* 0x000fea0003800000 */
.L_x_5340:
[----:B------:R-:W-:-:S03]  /*14690*/  UMOV UR4, 0xffffffff ;  /* 0xffffffff00047882 */ /* 0x000fc60000000000 */
[----:B------:R-:W-:Y:S05]  /*146a0*/  BRA.DIV UR4, `(.L_x_5342) ;  /* 0x000000c2046c7947 */ /* 0x000fea000b800000 */
[----:B0-----:R0:W0:Y:S04]  /*146b0*/  SHFL.IDX PT, R3, R20, 0x3, 0x181f ;  /* 0x00781f0014037f89 */ /* 0x00102800000e0000 */
[----:B--23--:R2:W3:Y:S02]  /*146c0*/  SHFL.IDX PT, R14, R4, 0x3, 0x181f ;  /* 0x00781f00040e7f89 */ /* 0x00c4e400000e0000 */
.L_x_5555:
[----:B------:R-:W-:-:S05]  /*146d0*/  VIADD R9, R21, 0x60 ;  /* 0x0000006015097836 */ /* 0x000fca0000000000 */
[----:B------:R-:W-:-:S13]  /*146e0*/  ISETP.GE.AND P0, PT, R9, R0, PT ;  /* 0x000000000900720c */ /* 0x000fda0003f06270 */
[----:B------:R-:W-:Y:S05]  /*146f0*/  @P0 BRA `(.L_x_5343) ;  /* 0x0000003000140947 */ /* 0x000fea0003800000 */
[C---:B01--4-:R-:W-:Y:S01]  /*14700*/  VIADD R20, R208.reuse, 0x40 ;  /* 0x00000040d0147836 */ /* 0x053fe20000000000 */
[----:B------:R-:W-:Y:S01]  /*14710*/  ULDC UR4, c[0x0][0xac8] ;  /* 0x0002b20000047ab9 */ /* 0x000fe20000000800 */
[C---:B--2---:R-:W-:Y:S01]  /*14720*/  VIADD R4, R208.reuse, 0x80 ;  /* 0x00000080d0047836 */ /* 0x044fe20000000000 */
[C---:B------:R-:W-:Y:S01]  /*14730*/  ISETP.GE.AND P3, PT, R208.reuse, UR4, PT ;  /* 0x00000004d0007c0c */ /* 0x040fe2000bf66270 */
[----:B-----5:R-:W-:Y:S01]  /*14740*/  VIADD R24, R208, 0x40 ;  /* 0x00000040d0187836 */ /* 0x020fe20000000000 */
[----:B------:R-:W-:Y:S02]  /*14750*/  ISETP.GE.AND P4, PT, R20, UR4, PT ;  /* 0x0000000414007c0c */ /* 0x000fe4000bf86270 */
[----:B------:R-:W-:Y:S02]  /*14760*/  ISETP.GE.AND P5, PT, R4, UR4, PT ;  /* 0x0000000404007c0c */ /* 0x000fe4000bfa6270 */
[----:B------:R-:W-:Y:S02]  /*14770*/  IADD3 R15, R208, 0x80, RZ ;  /* 0x00000080d00f7810 */ /* 0x000fe40007ffe0ff */
[----:B------:R-:W-:-:S02]  /*14780*/  SHF.R.S32.HI R25, RZ, 0x1f, R208 ;  /* 0x0000001fff197819 */ /* 0x000fc400000114d0 */
[----:B------:R-:W-:Y:S02]  /*14790*/  SHF.R.S32.HI R24, RZ, 0x1f, R24 ;  /* 0x0000001fff187819 */ /* 0x000fe40000011418 */
[----:B------:R-:W-:Y:S02]  /*147a0*/  SHF.R.S32.HI R15, RZ, 0x1f, R15 ;  /* 0x0000001fff0f7819 */ /* 0x000fe4000001140f */
[-C--:B---3--:R-:W-:Y:S02]  /*147b0*/  @!P3 LEA R8, P0, R208, R14.reuse, 0x1 ;  /* 0x0000000ed008b211 */ /* 0x088fe400078008ff */
[-C--:B------:R-:W-:Y:S02]  /*147c0*/  @!P4 LEA R10, P1, R20, R14.reuse, 0x1 ;  /* 0x0000000e140ac211 */ /* 0x080fe400078208ff */
[----:B------:R-:W-:Y:S02]  /*147d0*/  @!P5 LEA R12, P2, R4, R14, 0x1 ;  /* 0x0000000e040cd211 */ /* 0x000fe400078408ff */
[----:B------:R-:W-:-:S02]  /*147e0*/  @!P3 LEA.HI.X R9, R208, R3, R25, 0x1, P0 ;  /* 0x00000003d009b211 */ /* 0x000fc400000f0c19 */
        /* <DEDUP_REMOVED lines=14> */
.L_x_5332:
[----:B0-----:R-:W0:Y:S01]  /*148d0*/  @P1 LDC R11, c[0x0][0xbec] ;  /* 0x0002fb00ff0b1b82 */ /* 0x001e220000000800 */
[----:B------:R-:W-:Y:S01]  /*148e0*/  ULDC.64 UR4, c[0x0][0xb08] ;  /* 0x0002c20000047ab9 */ /* 0x000fe20000000a00 */
[----:B------:R-:W-:Y:S02]  /*148f0*/  IMAD.MOV.U32 R10, RZ, RZ, R156 ;  /* 0x000000ffff0a7224 */ /* 0x000fe400078e009c */
[----:B------:R-:W-:-:S04]  /*14900*/  IMAD R3, R3, UR4, RZ ;  /* 0x0000000403037c24 */ /* 0x000fc8000f8e02ff */
[----:B------:R-:W1:Y:S01]  /*14910*/  @P1 LDC R9, c[0x0][0xbf0] ;  /* 0x0002fc00ff091b82 */ /* 0x000e620000000800 */
[----:B------:R-:W-:Y:S02]  /*14920*/  IMAD R3, R8, UR5, R3 ;  /* 0x0000000508037c24 */ /* 0x000fe4000f8e0203 */
[----:B0-----:R-:W-:-:S05]  /*14930*/  @P1 IMAD.HI.U32 R11, R156, R11, RZ ;  /* 0x0000000b9c0b1227 */ /* 0x001fca00078e00ff */
[----:B-1----:R-:W-:Y:S01]  /*14940*/  @P1 SHF.R.U32.HI R10, RZ, R9, R11 ;  /* 0x00000009ff0a1219 */ /* 0x002fe2000001160b */
        /* <DEDUP_REMOVED lines=11> */
[----:B------:R-:W-:Y:S02]  /*14a00*/  SHF.R.S32.HI R4, RZ, 0x1f, R10 ;  /* 0x0000001fff047819 */ /* 0x000fe4000001140a */
[----:B------:R-:W-:Y:S01]  /*14a10*/  IMAD.IADD R9, R9, 0x1, R3 ;  /* 0x0000000109097824 */ /* 0x000fe200078e0203 */
[----:B------:R-:W-:Y:S01]  /*14a20*/  IADD3 R3, -R10, RZ, RZ ;  /* 0x000000ff0a037210 */ /* 0x000fe20007ffe1ff */
        /* <DEDUP_REMOVED lines=9> */
[----:B------:R-:W-:Y:S01]  /*14ac0*/  IMAD.IADD R9, R9, 0x1, R4 ;  /* 0x0000000109097824 */ /* 0x000fe200078e0204 */
[----:B------:R-:W-:Y:S02]  /*14ad0*/  SHF.R.S32.HI R4, RZ, 0x1f, R3 ;  /* 0x0000001fff047819 */ /* 0x000fe40000011403 */
[----:B------:R-:W-:Y:S01]  /*14ae0*/  PRMT R10, RZ, 0x654, R10 ;  /* 0x00000654ff0a7816 */ /* 0x000fe2000000000a */
[----:B------:R-:W-:-:S03]  /*14af0*/  IMAD.WIDE.U32 R8, R3, UR4, R8 ;  /* 0x0000000403087c25 */ /* 0x000fc6000f8e0008 */
[----:B------:R0:W-:Y:S01]  /*14b00*/  SYNCS.ARRIVE.TRANS64.RED.A1T0 RZ, [R10+URZ], RZ ;  /* 0x000000ff0aff79a7 */ /* 0x0001e2000810043f */
        /* <DEDUP_REMOVED lines=10> */
.L_x_5558:
        /* <DEDUP_REMOVED lines=28> */
[----:B------:R1:W-:Y:S04]  /*14d70*/  @!P0 ST.E.64 desc[UR42][R8.64], R28 ;  /* 0x0000001c08008985 */ /* 0x0003e8000c101b2a */
[----:B------:R-:W5:Y:S04]  /*14d80*/  LDL R13, [R1+0xb8] ;  /* 0x0000b800010d7983 */ /* 0x000f680000100800 */
[----:B-1----:R-:W4:Y:S01]  /*14d90*/  LDL R28, [R1+0x140] ;  /* 0x00014000011c7983 */ /* 0x002f220000100800 */
[----:B------:R-:W-:-:S02]  /*14da0*/  ISETP.GE.AND P0, PT, R10, UR4, PT ;  /* 0x000000040a007c0c */ /* 0x000fc4000bf06270 */
[----:B------:R-:W-:Y:S01]  /*14db0*/  ISETP.GE.AND P1, PT, R14, UR4, PT ;  /* 0x000000040e007c0c */ /* 0x000fe2000bf26270 */
[----:B------:R-:W5:Y:S10]  /*14dc0*/  LDL R29, [R1+0x9c] ;  /* 0x00009c00011d7983 */ /* 0x000f740000100800 */
[----:B------:R-:W-:-:S04]  /*14dd0*/  @!P0 LEA R8, P2, R10, R12, 0x2 ;  /* 0x0000000c0a088211 */ /* 0x000fc800078410ff */
[----:B------:R-:W-:Y:S02]  /*14de0*/  @!P0 LEA.HI.X R9, R10, R20, R158, 0x2, P2 ;  /* 0x000000140a098211 */ /* 0x000fe400010f149e */
[----:B------:R-:W5:Y:S04]  /*14df0*/  LDL R10, [R1+0xb4] ;  /* 0x0000b400010a7983 */ /* 0x000f680000100800 */
[----:B------:R1:W-:Y:S01]  /*14e00*/  @!P0 ST.E.64 desc[UR42][R8.64], R32 ;  /* 0x0000002008008985 */ /* 0x0003e2000c101b2a */
[----:B------:R-:W-:Y:S02]  /*14e10*/  ISETP.GE.AND P0, PT, R11, UR4, PT ;  /* 0x000000040b007c0c */ /* 0x000fe4000bf06270 */
[C---:B-1----:R-:W-:Y:S01]  /*14e20*/  @!P1 LEA R8, P2, R14.reuse, R12, 0x2 ;  /* 0x0000000c0e089211 */ /* 0x042fe200078410ff */
[----:B------:R-:W5:Y:S03]  /*14e30*/  LDL R33, [R1+0xb0] ;  /* 0x0000b00001217983 */ /* 0x000f660000100800 */
[----:B------:R-:W-:Y:S01]  /*14e40*/  @!P1 LEA.HI.X R9, R14, R20, R157, 0x2, P2 ;  /* 0x000000140e099211 */ /* 0x000fe200010f149d */
[----:B------:R-:W5:Y:S04]  /*14e50*/  LDL R32, [R1+0x130] ;  /* 0x0001300001207983 */ /* 0x000f680000100800 */
[----:B------:R1:W-:Y:S01]  /*14e60*/  @!P1 ST.E.64 desc[UR42][R8.64], R36 ;  /* 0x0000002408009985 */ /* 0x0003e2000c101b2a */
[----:B------:R-:W-:-:S03]  /*14e70*/  ISETP.GE.AND P1, PT, R155, UR4, PT ;  /* 0x000000049b007c0c */ /* 0x000fc6000bf26270 */
[----:B------:R-:W5:Y:S01]  /*14e80*/  LDL R14, [R1+0x13c] ;  /* 0x00013c00010e7983 */ /* 0x000f620000100800 */
[----:B-1----:R-:W-:-:S03]  /*14e90*/  @!P0 LEA R8, P2, R11, R12, 0x2 ;  /* 0x0000000c0b088211 */ /* 0x002fc600078410ff */
[----:B------:R-:W5:Y:S01]  /*14ea0*/  LDL R36, [R1+0x120] ;  /* 0x0001200001247983 */ /* 0x000f620000100800 */
[----:B------:R-:W-:-:S03]  /*14eb0*/  @!P0 LEA.HI.X R9, R11, R20, R15, 0x2, P2 ;  /* 0x000000140b098211 */ /* 0x000fc600010f140f */
[----:B------:R-:W5:Y:S04]  /*14ec0*/  LDL R37, [R1+0x98] ;  /* 0x0000980001257983 */ /* 0x000f680000100800 */
[----:B------:R1:W-:Y:S01]  /*14ed0*/  @!P0 ST.E.64 desc[UR42][R8.64], R40 ;  /* 0x0000002808008985 */ /* 0x0003e2000c101b2a */
[----:B------:R-:W-:-:S03]  /*14ee0*/  ISETP.GE.AND P0, PT, R154, UR4, PT ;  /* 0x000000049a007c0c */ /* 0x000fc6000bf06270 */
[----:B------:R-:W5:Y:S04]  /*14ef0*/  LDL R11, [R1+0x138] ;  /* 0x00013800010b7983 */ /* 0x000f680000100800 */
[----:B------:R-:W5:Y:S01]  /*14f00*/  LDL R15, [R1+0xa4] ;  /* 0x0000a400010f7983 */ /* 0x000f620000100800 */
[----:B-1----:R-:W-:-:S03]  /*14f10*/  @!P1 LEA R8, P2, R155, R12, 0x2 ;  /* 0x0000000c9b089211 */ /* 0x002fc600078410ff */
[----:B------:R-:W5:Y:S01]  /*14f20*/  LDL R40, [R1+0x134] ;  /* 0x0001340001287983 */ /* 0x000f620000100800 */
[----:B------:R-:W-:-:S03]  /*14f30*/  @!P1 LEA.HI.X R9, R155, R20, R156, 0x2, P2 ;  /* 0x000000149b099211 */ /* 0x000fc600010f149c */
[----:B------:R-:W5:Y:S04]  /*14f40*/  LDL R41, [R1+0xa0] ;  /* 0x0000a00001297983 */ /* 0x000f680000100800 */
[----:B------:R1:W-:Y:S02]  /*14f50*/  @!P1 ST.E.64 desc[UR42][R8.64], R44 ;  /* 0x0000002c08009985 */ /* 0x0003e4000c101b2a */
[----:B-1----:R-:W-:Y:S02]  /*14f60*/  @!P0 LEA R8, P2, R154, R12, 0x2 ;  /* 0x0000000c9a088211 */ /* 0x002fe400078410ff */
[----:B------:R-:W5:Y:S04]  /*14f70*/  LDL R45, [R1+0x12c] ;  /* 0x00012c00012d7983 */ /* 0x000f680000100800 */
[----:B------:R-:W5:Y:S01]  /*14f80*/  LDL R44, [R1+0x124] ;  /* 0x00012400012c7983 */ /* 0x000f620000100800 */
[----:B--2---:R-:W-:-:S02]  /*14f90*/  ISETP.GE.AND P1, PT, R21, UR4, PT ;  /* 0x0000000415007c0c */ /* 0x004fc4000bf26270 */
[----:B---3--:R-:W-:-:S05]  /*14fa0*/  @!P0 LEA.HI.X R9, R154, R20, R153, 0x2, P2 ;  /* 0x000000149a098211 */ /* 0x008fca00010f1499 */
[----:B------:R1:W-:Y:S06]  /*14fb0*/  @!P0 ST.E.64 desc[UR42][R8.64], R48 ;  /* 0x0000003008008985 */ /* 0x0003ec000c101b2a */
[C---:B-1----:R-:W-:Y:S01]  /*14fc0*/  @!P1 LEA R8, P2, R21.reuse, R12, 0x2 ;  /* 0x0000000c15089211 */ /* 0x042fe200078410ff */
[----:B------:R-:W2:Y:S03]  /*14fd0*/  LDL R49, [R1+0x7c] ;  /* 0x00007c0001317983 */ /* 0x000ea60000100800 */
[----:B----4-:R-:W-:Y:S01]  /*14fe0*/  @!P1 LEA.HI.X R9, R21, R20, R28, 0x2, P2 ;  /* 0x0000001415099211 */ /* 0x010fe200010f141c */
[----:B------:R-:W3:Y:S04]  /*14ff0*/  LDL R48, [R1+0xf8] ;  /* 0x0000f80001307983 */ /* 0x000ee80000100800 */
[----:B------:R-:W4:Y:S01]  /*15000*/  LDL R28, [R1+0x128] ;  /* 0x00012800011c7983 */ /* 0x000f220000100800 */
[----:B-----5:R-:W-:-:S03]  /*15010*/  ISETP.GE.AND P0, PT, R13, UR4, PT ;  /* 0x000000040d007c0c */ /* 0x020fc6000bf06270 */
[----:B------:R1:W-:Y:S04]  /*15020*/  @!P1 ST.E.64 desc[UR42][R8.64], R52 ;  /* 0x0000003408009985 */ /* 0x0003e8000c101b2a */
[----:B------:R-:W5:Y:S01]  /*15030*/  LDL R21, [R1+0x90] ;  /* 0x0000900001157983 */ /* 0x000f620000100800 */
[----:B------:R-:W-:-:S05]  /*15040*/  ISETP.GE.AND P1, PT, R10, UR4, PT ;  /* 0x000000040a007c0c */ /* 0x000fca000bf26270 */
[----:B-1----:R-:W-:Y:S01]  /*15050*/  @!P0 LEA R8, P2, R13, R12, 0x2 ;  /* 0x0000000c0d088211 */ /* 0x002fe200078410ff */
[----:B------:R-:W2:Y:S04]  /*15060*/  LDL R53, [R1+0x80] ;  /* 0x0000800001357983 */ /* 0x000ea80000100800 */
[----:B------:R-:W3:Y:S01]  /*15070*/  LDL R52, [R1+0x100] ;  /* 0x0001000001347983 */ /* 0x000ee20000100800 */
[----:B------:R-:W-:Y:S02]  /*15080*/  ISETP.GE.AND P3, PT, R33, UR4, PT ;  /* 0x0000000421007c0c */ /* 0x000fe4000bf66270 */
[----:B------:R-:W-:Y:S02]  /*15090*/  @!P0 LEA.HI.X R9, R13, R20, R14, 0x2, P2 ;  /* 0x000000140d098211 */ /* 0x000fe400010f140e */
[----:B------:R-:W5:Y:S04]  /*150a0*/  LDL R14, [R1+0x94] ;  /* 0x00009400010e7983 */ /* 0x000f680000100800 */
[----:B------:R1:W-:Y:S01]  /*150b0*/  @!P0 ST.E.64 desc[UR42][R8.64], R56 ;  /* 0x0000003808008985 */ /* 0x0003e2000c101b2a */
[----:B------:R-:W-:-:S03]  /*150c0*/  ISETP.GE.AND P2, PT, R25, UR4, PT ;  /* 0x0000000419007c0c */ /* 0x000fc6000bf46270 */
[----:B------:R-:W2:Y:S01]  /*150d0*/  LDL R13, [R1+0x8c] ;  /* 0x00008c00010d7983 */ /* 0x000ea20000100800 */
[----:B-1----:R-:W-:-:S03]  /*150e0*/  @!P1 LEA R8, P0, R10, R12, 0x2 ;  /* 0x0000000c0a089211 */ /* 0x002fc600078010ff */
[----:B------:R-:W3:Y:S01]  /*150f0*/  LDL R56, [R1+0x104] ;  /* 0x0001040001387983 */ /* 0x000ee20000100800 */
[----:B------:R-:W-:-:S05]  /*15100*/  @!P1 LEA.HI.X R9, R10, R20, R11, 0x2, P0 ;  /* 0x000000140a099211 */ /* 0x000fca00000f140b */
[----:B------:R1:W-:Y:S01]  /*15110*/  @!P1 ST.E.64 desc[UR42][R8.64], R60 ;  /* 0x0000003c08009985 */ /* 0x0003e2000c101b2a */
[----:B------:R-:W-:Y:S02]  /*15120*/  ISETP.GE.AND P1, PT, R15, UR4, PT ;  /* 0x000000040f007c0c */ /* 0x000fe4000bf26270 */
[-C--:B------:R-:W-:Y:S02]  /*15130*/  @!P2 LEA R10, P5, R25, R12.reuse, 0x2 ;  /* 0x0000000c190aa211 */ /* 0x080fe400078a10ff */
[----:B-1----:R-:W-:-:S04]  /*15140*/  @!P3 LEA R8, P4, R33, R12, 0x2 ;  /* 0x0000000c2108b211 */ /* 0x002fc800078810ff */
[-C--:B------:R-:W-:Y:S02]  /*15150*/  @!P3 LEA.HI.X R9, R33, R20.reuse, R40, 0x2, P4 ;  /* 0x000000142109b211 */ /* 0x080fe400020f1428 */
[----:B------:R-:W3:Y:S01]  /*15160*/  LDL R33, [R1+0x118] ;  /* 0x0001180001217983 */ /* 0x000ee20000100800 */
[----:B------:R-:W-:-:S03]  /*15170*/  @!P2 LEA.HI.X R11, R25, R20, R32, 0x2, P5 ;  /* 0x00000014190ba211 */ /* 0x000fc600028f1420 */
[----:B------:R-:W3:Y:S01]  /*15180*/  LDL R40, [R1+0x11c] ;  /* 0x00011c0001287983 */ /* 0x000ee20000100800 */
[----:B------:R-:W-:-:S03]  /*15190*/  ISETP.GE.AND P0, PT, R152, UR4, PT ;  /* 0x0000000498007c0c */ /* 0x000fc6000bf06270 */
[----:B------:R-:W-:Y:S04]  /*151a0*/  @!P3 ST.E.64 desc[UR42][R8.64], R64 ;  /* 0x000000400800b985 */ /* 0x000fe8000c101b2a */
[----:B------:R1:W-:Y:S01]  /*151b0*/  @!P2 ST.E.64 desc[UR42][R10.64], R68 ;  /* 0x000000440a00a985 */ /* 0x0003e2000c101b2a */
[----:B------:R-:W-:-:S03]  /*151c0*/  ISETP.GE.AND P2, PT, R29, UR4, PT ;  /* 0x000000041d007c0c */ /* 0x000fc6000bf46270 */
[----:B------:R-:W3:Y:S04]  /*151d0*/  LDL R32, [R1+0x88] ;  /* 0x0000880001207983 */ /* 0x000ee80000100800 */
[----:B------:R-:W3:Y:S01]  /*151e0*/  LDL R25, [R1+0x84] ;  /* 0x0000840001197983 */ /* 0x000ee20000100800 */
[-C--:B-1----:R-:W-:Y:S02]  /*151f0*/  @!P1 LEA R10, P5, R15, R12.reuse, 0x2 ;  /* 0x0000000c0f0a9211 */ /* 0x082fe400078a10ff */
[----:B------:R-:W-:-:S04]  /*15200*/  @!P0 LEA R8, P4, R152, R12, 0x2 ;  /* 0x0000000c98088211 */ /* 0x000fc800078810ff */
[-C--:B------:R-:W-:Y:S02]  /*15210*/  @!P0 LEA.HI.X R9, R152, R20.reuse, R45, 0x2, P4 ;  /* 0x0000001498098211 */ /* 0x080fe400020f142d */
[----:B------:R-:W-:Y:S01]  /*15220*/  ISETP.GE.AND P3, PT, R41, UR4, PT ;  /* 0x0000000429007c0c */ /* 0x000fe2000bf66270 */
[----:B------:R-:W3:Y:S04]  /*15230*/  LDL R45, [R1+0x74] ;  /* 0x00007400012d7983 */ /* 0x000ee80000100800 */
[----:B------:R-:W-:Y:S01]  /*15240*/  @!P0 ST.E.64 desc[UR42][R8.64], R72 ;  /* 0x0000004808008985 */ /* 0x000fe2000c101b2a */
[----:B----4-:R-:W-:-:S03]  /*15250*/  @!P1 LEA.HI.X R11, R15, R20, R28, 0x2, P5 ;  /* 0x000000140f0b9211 */ /* 0x010fc600028f141c */
[----:B------:R-:W4:Y:S04]  /*15260*/  LDL R15, [R1+0x110] ;  /* 0x00011000010f7983 */ /* 0x000f280000100800 */
[----:B------:R-:W4:Y:S04]  /*15270*/  LDL R28, [R1+0x114] ;  /* 0x00011400011c7983 */ /* 0x000f280000100800 */
[----:B------:R1:W-:Y:S02]  /*15280*/  @!P1 ST.E.64 desc[UR42][R10.64], R76 ;  /* 0x0000004c0a009985 */ /* 0x0003e4000c101b2a */
[----:B-1----:R-:W-:-:S04]  /*15290*/  @!P2 LEA R10, P5, R29, R12, 0x2 ;  /* 0x0000000c1d0aa211 */ /* 0x002fc800078a10ff */
[----:B------:R-:W-:Y:S02]  /*152a0*/  @!P2 LEA.HI.X R11, R29, R20, R36, 0x2, P5 ;  /* 0x000000141d0ba211 */ /* 0x000fe400028f1424 */
[----:B------:R-:W4:Y:S04]  /*152b0*/  LDL R36, [R1+0x10c] ;  /* 0x00010c0001247983 */ /* 0x000f280000100800 */
[----:B------:R-:W4:Y:S01]  /*152c0*/  LDL R29, [R1+0x108] ;  /* 0x00010800011d7983 */ /* 0x000f220000100800 */
[----:B------:R-:W-:Y:S02]  /*152d0*/  @!P3 LEA R8, P4, R41, R12, 0x2 ;  /* 0x0000000c2908b211 */ /* 0x000fe400078810ff */
[----:B------:R-:W-:Y:S02]  /*152e0*/  ISETP.GE.AND P0, PT, R37, UR4, PT ;  /* 0x0000000425007c0c */ /* 0x000fe4000bf06270 */
[----:B------:R-:W-:-:S02]  /*152f0*/  @!P3 LEA.HI.X R9, R41, R20, R44, 0x2, P4 ;  /* 0x000000142909b211 */ /* 0x000fc400020f142c */
[----:B------:R-:W4:Y:S01]  /*15300*/  LDL R41, [R1+0x70] ;  /* 0x0000700001297983 */ /* 0x000f220000100800 */
[----:B-----5:R-:W-:-:S03]  /*15310*/  ISETP.GE.AND P1, PT, R14, UR4, PT ;  /* 0x000000040e007c0c */ /* 0x020fc6000bf26270 */
[----:B------:R-:W-:Y:S04]  /*15320*/  @!P3 ST.E.64 desc[UR42][R8.64], R80 ;  /* 0x000000500800b985 */ /* 0x000fe8000c101b2a */
[----:B------:R1:W-:Y:S01]  /*15330*/  @!P2 ST.E.64 desc[UR42][R10.64], R84 ;  /* 0x000000540a00a985 */ /* 0x0003e2000c101b2a */
[----:B--2---:R-:W-:-:S03]  /*15340*/  ISETP.GE.AND P2, PT, R13, UR4, PT ;  /* 0x000000040d007c0c */ /* 0x004fc6000bf46270 */
[----:B------:R-:W2:Y:S02]  /*15350*/  LDL R44, [R1+0xf4] ;  /* 0x0000f400012c7983 */ /* 0x000ea40000100800 */
[CC--:B-1----:R-:W-:Y:S02]  /*15360*/  @!P1 LEA R10, P5, R14.reuse, R12.reuse, 0x2 ;  /* 0x0000000c0e0a9211 */ /* 0x0c2fe400078a10ff */
[----:B------:R-:W-:Y:S02]  /*15370*/  @!P0 LEA R8, P4, R37, R12, 0x2 ;  /* 0x0000000c25088211 */ /* 0x000fe400078810ff */
[----:B------:R-:W-:Y:S02]  /*15380*/  ISETP.GE.AND P3, PT, R21, UR4, PT ;  /* 0x0000000415007c0c */ /* 0x000fe4000bf66270 */
[-C--:B---3--:R-:W-:Y:S02]  /*15390*/  @!P1 LEA.HI.X R11, R14, R20.reuse, R33, 0x2, P5 ;  /* 0x000000140e0b9211 */ /* 0x088fe400028f1421 */
[----:B------:R-:W3:Y:S01]  /*153a0*/  LDL R14, [R1+0x78] ;  /* 0x00007800010e7983 */ /* 0x000ee20000100800 */
[----:B------:R-:W-:-:S03]  /*153b0*/  @!P0 LEA.HI.X R9, R37, R20, R40, 0x2, P4 ;  /* 0x0000001425098211 */ /* 0x000fc600020f1428 */
[----:B------:R-:W5:Y:S04]  /*153c0*/  LDL R37, [R1+0x6c] ;  /* 0x00006c0001257983 */ /* 0x000f680000100800 */
[----:B------:R-:W-:Y:S04]  /*153d0*/  @!P0 ST.E.64 desc[UR42][R8.64], R88 ;  /* 0x0000005808008985 */ /* 0x000fe8000c101b2a */
[----:B------:R1:W-:Y:S01]  /*153e0*/  @!P1 ST.E.64 desc[UR42][R10.64], R92 ;  /* 0x0000005c0a009985 */ /* 0x0003e2000c101b2a */
[----:B------:R-:W-:-:S03]  /*153f0*/  ISETP.GE.AND P0, PT, R32, UR4, PT ;  /* 0x0000000420007c0c */ /* 0x000fc6000bf06270 */
[----:B------:R-:W2:Y:S04]  /*15400*/  LDL R33, [R1+0x68] ;  /* 0x0000680001217983 */ /* 0x000ea80000100800 */
[----:B------:R-:W2:Y:S01]  /*15410*/  LDL R40, [R1+0xf0] ;  /* 0x0000f00001287983 */ /* 0x000ea20000100800 */
[-C--:B-1----:R-:W-:Y:S02]  /*15420*/  @!P2 LEA R10, P5, R13, R12.reuse, 0x2 ;  /* 0x0000000c0d0aa211 */ /* 0x082fe400078a10ff */
[----:B------:R-:W-:Y:S02]  /*15430*/  @!P3 LEA R8, P4, R21, R12, 0x2 ;  /* 0x0000000c1508b211 */ /* 0x000fe400078810ff */
[----:B------:R-:W-:Y:S02]  /*15440*/  ISETP.GE.AND P1, PT, R25, UR4, PT ;  /* 0x0000000419007c0c */ /* 0x000fe4000bf26270 */
[----:B----4-:R-:W-:-:S02]  /*15450*/  @!P2 LEA.HI.X R11, R13, R20, R15, 0x2, P5 ;  /* 0x000000140d0ba211 */ /* 0x010fc400028f140f */
[----:B------:R-:W4:Y:S04]  /*15460*/  LDL R15, [R1+0xfc] ;  /* 0x0000fc00010f7983 */ /* 0x000f280000100800 */
[----:B------:R-:W2:Y:S01]  /*15470*/  LDL R13, [R1+0x64] ;  /* 0x00006400010d7983 */ /* 0x000ea20000100800 */
[----:B------:R-:W-:-:S03]  /*15480*/  @!P3 LEA.HI.X R9, R21, R20, R28, 0x2, P4 ;  /* 0x000000141509b211 */ /* 0x000fc600020f141c */
[----:B------:R-:W2:Y:S04]  /*15490*/  LDL R28, [R1+0x60] ;  /* 0x00006000011c7983 */ /* 0x000ea80000100800 */
[----:B------:R-:W2:Y:S04]  /*154a0*/  LDL R21, [R1+0x5c] ;  /* 0x00005c0001157983 */ /* 0x000ea80000100800 */
[----:B------:R1:W-:Y:S04]  /*154b0*/  @!P3 ST.E.64 desc[UR42][R8.64], R96 ;  /* 0x000000600800b985 */ /* 0x0003e8000c101b2a */
[----:B------:R0:W-:Y:S01]  /*154c0*/  @!P2 ST.E.64 desc[UR42][R10.64], R100 ;  /* 0x000000640a00a985 */ /* 0x0001e2000c101b2a */
[----:B-1----:R-:W-:-:S04]  /*154d0*/  @!P0 LEA R8, P5, R32, R12, 0x2 ;  /* 0x0000000c20088211 */ /* 0x002fc800078a10ff */
[----:B------:R-:W-:Y:S02]  /*154e0*/  @!P0 LEA.HI.X R9, R32, R20, R36, 0x2, P5 ;  /* 0x0000001420098211 */ /* 0x000fe400028f1424 */
[C---:B0-----:R-:W-:Y:S01]  /*154f0*/  @!P1 LEA R10, P2, R25.reuse, R12, 0x2 ;  /* 0x0000000c190a9211 */ /* 0x041fe200078410ff */
[----:B------:R-:W2:Y:S04]  /*15500*/  LDL R36, [R1+0xec] ;  /* 0x0000ec0001247983 */ /* 0x000ea80000100800 */
[----:B------:R-:W2:Y:S01]  /*15510*/  LDL R32, [R1+0xe8] ;  /* 0x0000e80001207983 */ /* 0x000ea20000100800 */
[----:B------:R-:W-:-:S03]  /*15520*/  @!P1 LEA.HI.X R11, R25, R20, R29, 0x2, P2 ;  /* 0x00000014190b9211 */ /* 0x000fc600010f141d */
[----:B------:R-:W2:Y:S04]  /*15530*/  LDL R29, [R1+0xe4] ;  /* 0x0000e400011d7983 */ /* 0x000ea80000100800 */
[----:B------:R-:W2:Y:S01]  /*15540*/  LDL R25, [R1+0xe0] ;  /* 0x0000e00001197983 */ /* 0x000ea20000100800 */
[----:B------:R-:W-:Y:S02]  /*15550*/  ISETP.GE.AND P3, PT, R53, UR4, PT ;  /* 0x0000000435007c0c */ /* 0x000fe4000bf66270 */
        /* <DEDUP_REMOVED lines=9> */
[----:B------:R0:W-:Y:S01]  /*155f0*/  @!P3 ST.E.64 desc[UR42][R8.64], R112 ;  /* 0x000000700800b985 */ /* 0x0001e2000c101b2a */
[----:B---3--:R-:W-:-:S03]  /*15600*/  ISETP.GE.AND P2, PT, R14, UR4, PT ;  /* 0x000000040e007c0c */ /* 0x008fc6000bf46270 */
[----:B------:R1:W-:Y:S01]  /*15610*/  @!P4 ST.E.64 desc[UR42][R10.64], R116 ;  /* 0x000000740a00c985 */ /* 0x0003e2000c101b2a */
[----:B-----5:R-:W-:-:S09]  /*15620*/  ISETP.GE.AND P4, PT, R37, UR4, PT ;  /* 0x0000000425007c0c */ /* 0x020fd2000bf86270 */
[-C--:B0-----:R-:W-:Y:S02]  /*15630*/  @!P2 LEA R8, P3, R14, R12.reuse, 0x2 ;  /* 0x0000000c0e08a211 */ /* 0x081fe400078610ff */
[----:B-1----:R-:W-:-:S04]  /*15640*/  @!P1 LEA R10, P5, R45, R12, 0x2 ;  /* 0x0000000c2d0a9211 */ /* 0x002fc800078a10ff */
[-C--:B------:R-:W-:Y:S02]  /*15650*/  @!P1 LEA.HI.X R11, R45, R20.reuse, R48, 0x2, P5 ;  /* 0x000000142d0b9211 */ /* 0x080fe400028f1430 */
[----:B----4-:R-:W-:Y:S02]  /*15660*/  @!P2 LEA.HI.X R9, R14, R20, R15, 0x2, P3 ;  /* 0x000000140e09a211 */ /* 0x010fe400018f140f */
[----:B------:R-:W-:-:S03]  /*15670*/  @!P0 LEA R14, P3, R41, R12, 0x2 ;  /* 0x0000000c290e8211 */ /* 0x000fc600078610ff */
[----:B------:R0:W-:Y:S01]  /*15680*/  @!P2 ST.E.64 desc[UR42][R8.64], R120 ;  /* 0x000000780800a985 */ /* 0x0001e2000c101b2a */
[----:B--2---:R-:W-:Y:S02]  /*15690*/  ISETP.GE.AND P2, PT, R33, UR4, PT ;  /* 0x0000000421007c0c */ /* 0x004fe4000bf46270 */
        /* <DEDUP_REMOVED lines=10> */
[----:B--2---:R-:W-:Y:S02]  /*15740*/  @!P3 LEA R14, P4, R13, R12, 0x2 ;  /* 0x0000000c0d0eb211 */ /* 0x004fe400078810ff */
[-C--:B------:R-:W-:Y:S02]  /*15750*/  @!P2 LEA.HI.X R11, R33, R20.reuse, R36, 0x2, P5 ;  /* 0x00000014210ba211 */ /* 0x080fe400028f1424 */
[----:B------:R-:W-:Y:S02]  /*15760*/  @!P3 LEA.HI.X R15, R13, R20, R32, 0x2, P4 ;  /* 0x000000140d0fb211 */ /* 0x000fe400020f1420 */
        /* <DEDUP_REMOVED lines=8> */
.L_x_5346:
[----:B------:R-:W-:Y:S05]  /*157f0*/  BSYNC B1 ;  /* 0x0000000000017941 */ /* 0x000fea0003800000 */
.L_x_5345:
[----:B------:R-:W-:-:S03]  /*15800*/  UMOV UR4, 0xffffffff ;  /* 0xffffffff00047882 */ /* 0x000fc60000000000 */
[----:B------:R-:W-:Y:S05]  /*15810*/  BRA.DIV UR4, `(.L_x_5347) ;  /* 0x000000b204907947 */ /* 0x000fea000b800000 */
[----:B0-----:R-:W0:Y:S04]  /*15820*/  SHFL.IDX PT, R4, R4, 0x1, 0x1c1f ;  /* 0x003c1f0004047f89 */ /* 0x001e2800000e0000 */
[----:B------:R-:W4:Y:S02]  /*15830*/  SHFL.IDX PT, R3, R3, 0x1, 0x1c1f ;  /* 0x003c1f0003037f89 */ /* 0x000f2400000e0000 */
.L_x_5562:
        /* <DEDUP_REMOVED lines=44> */
[----:B-1----:R-:W2:Y:S01]  /*15b00*/  LDL R20, [R1+0x5c] ;  /* 0x00005c0001147983 */ /* 0x002ea20000100800 */
[----:B-----5:R-:W-:Y:S01]  /*15b10*/  ISETP.GE.AND P2, PT, R68, UR4, PT ;  /* 0x0000000444007c0c */ /* 0x020fe2000bf46270 */
[----:B----4-:R-:W-:Y:S01]  /*15b20*/  IMAD.MOV.U32 R60, RZ, RZ, R57 ;  /* 0x000000ffff3c7224 */ /* 0x010fe200078e0039 */
[----:B------:R-:W-:-:S02]  /*15b30*/  MOV R57, R56 ;  /* 0x0000003800397202 */ /* 0x000fc40000000f00 */
[----:B------:R-:W-:Y:S01]  /*15b40*/  ISETP.GE.AND P3, PT, R84, UR4, PT ;  /* 0x0000000454007c0c */ /* 0x000fe2000bf66270 */
[----:B------:R-:W-:Y:S02]  /*15b50*/  IMAD.MOV.U32 R56, RZ, RZ, R53 ;  /* 0x000000ffff387224 */ /* 0x000fe400078e0035 */
[----:B------:R-:W-:Y:S02]  /*15b60*/  IMAD.MOV.U32 R53, RZ, RZ, R52 ;  /* 0x000000ffff357224 */ /* 0x000fe400078e0034 */
[----:B------:R-:W-:Y:S02]  /*15b70*/  IMAD.MOV.U32 R52, RZ, RZ, R48 ;  /* 0x000000ffff347224 */ /* 0x000fe400078e0030 */
[----:B------:R-:W-:Y:S02]  /*15b80*/  IMAD.MOV.U32 R48, RZ, RZ, R32 ;  /* 0x000000ffff307224 */ /* 0x000fe400078e0020 */
[----:B---3--:R-:W-:Y:S02]  /*15b90*/  IMAD.MOV.U32 R32, RZ, RZ, R13 ;  /* 0x000000ffff207224 */ /* 0x008fe400078e000d */
[----:B------:R-:W-:Y:S01]  /*15ba0*/  IMAD.MOV.U32 R13, RZ, RZ, R11 ;  /* 0x000000ffff0d7224 */ /* 0x000fe200078e000b */
[----:B------:R-:W-:Y:S01]  /*15bb0*/  MOV R11, R10 ;  /* 0x0000000a000b7202 */ /* 0x000fe20000000f00 */
[----:B------:R-:W-:-:S02]  /*15bc0*/  IMAD.MOV.U32 R10, RZ, RZ, R9 ;  /* 0x000000ffff0a7224 */ /* 0x000fc400078e0009 */
[----:B0-----:R-:W-:Y:S02]  /*15bd0*/  @!P2 IMAD.MOV.U32 R9, RZ, RZ, R4 ;  /* 0x000000ffff09a224 */ /* 0x001fe400078e0004 */
[----:B------:R-:W-:Y:S02]  /*15be0*/  IMAD.MOV.U32 R61, RZ, RZ, R8 ;  /* 0x000000ffff3d7224 */ /* 0x000fe400078e0008 */
[----:B------:R-:W-:Y:S02]  /*15bf0*/  @!P2 IMAD.MOV.U32 R8, RZ, RZ, R3 ;  /* 0x000000ffff08a224 */ /* 0x000fe400078e0003 */
[----:B------:R-:W-:Y:S01]  /*15c00*/  IMAD.MOV.U32 R72, RZ, RZ, R64 ;  /* 0x000000ffff487224 */ /* 0x000fe200078e0040 */
[----:B------:R-:W-:Y:S01]  /*15c10*/  MOV R64, R60 ;  /* 0x0000003c00407202 */ /* 0x000fe20000000f00 */
[----:B------:R-:W-:Y:S02]  /*15c20*/  IMAD.MOV.U32 R60, RZ, RZ, R56 ;  /* 0x000000ffff3c7224 */ /* 0x000fe400078e0038 */
[----:B------:R-:W-:-:S02]  /*15c30*/  IMAD.MOV.U32 R56, RZ, RZ, R52 ;  /* 0x000000ffff387224 */ /* 0x000fc400078e0034 */
[----:B------:R-:W-:Y:S01]  /*15c40*/  IMAD.MOV.U32 R52, RZ, RZ, R10 ;  /* 0x000000ffff347224 */ /* 0x000fe200078e000a */
[----:B------:R-:W-:Y:S01]  /*15c50*/  @!P3 LEA R10, P4, R84, R3, 0x2 ;  /* 0x00000003540ab211 */ /* 0x000fe200078810ff */
[----:B------:R-:W-:-:S04]  /*15c60*/  @!P2 IMAD.WIDE R8, R68, 0x4, R8 ;  /* 0x000000044408a825 */ /* 0x000fc800078e0208 */
[----:B------:R-:W-:Y:S02]  /*15c70*/  IMAD.MOV.U32 R68, RZ, RZ, R65 ;  /* 0x000000ffff447224 */ /* 0x000fe400078e0041 */
[----:B------:R-:W-:Y:S02]  /*15c80*/  IMAD.MOV.U32 R65, RZ, RZ, R48 ;  /* 0x000000ffff417224 */ /* 0x000fe400078e0030 */
[----:B------:R-:W-:Y:S01]  /*15c90*/  IMAD.MOV.U32 R48, RZ, RZ, R11 ;  /* 0x000000ffff307224 */ /* 0x000fe200078e000b */
[----:B------:R-:W-:Y:S02]  /*15ca0*/  @!P3 LEA.HI.X R11, R84, R4, R93, 0x2, P4 ;  /* 0x00000004540bb211 */ /* 0x000fe400020f145d */
[----:B------:R-:W3:Y:S01]  /*15cb0*/  LDL R93, [R1+0x150] ;  /* 0x00015000015d7983 */ /* 0x000ee20000100800 */
[C---:B------:R-:W-:Y:S02]  /*15cc0*/  ISETP.GE.AND P1, PT, R77.reuse, UR4, PT ;  /* 0x000000044d007c0c */ /* 0x040fe4000bf26270 */
[----:B------:R-:W-:Y:S01]  /*15cd0*/  ISETP.GE.AND P0, PT, R88, UR4, PT ;  /* 0x0000000458007c0c */ /* 0x000fe2000bf06270 */
[----:B------:R0:W-:Y:S04]  /*15ce0*/  @!P2 ST.E.64 desc[UR42][R8.64], R26 ;  /* 0x0000001a0800a985 */ /* 0x0001e8000c101b2a */
[----:B------:R1:W-:Y:S04]  /*15cf0*/  @!P3 ST.E.64 desc[UR42][R10.64], R30 ;  /* 0x0000001e0a00b985 */ /* 0x0003e8000c101b2a */
[----:B------:R-:W4:Y:S02]  /*15d00*/  LDL R84, [R1+0xac] ;  /* 0x0000ac0001547983 */ /* 0x000f240000100800 */
[----:B0-----:R-:W-:-:S04]  /*15d10*/  @!P1 LEA R8, P5, R77, R3, 0x2 ;  /* 0x000000034d089211 */ /* 0x001fc800078a10ff */
[-C--:B------:R-:W-:Y:S02]  /*15d20*/  @!P1 LEA.HI.X R9, R77, R4.reuse, R80, 0x2, P5 ;  /* 0x000000044d099211 */ /* 0x080fe400028f1450 */
[----:B------:R-:W5:Y:S01]  /*15d30*/  LDL R80, [R1+0x14c] ;  /* 0x00014c0001507983 */ /* 0x000f620000100800 */
[C---:B-1----:R-:W-:Y:S02]  /*15d40*/  @!P0 LEA R10, P4, R88.reuse, R3, 0x2 ;  /* 0x00000003580a8211 */ /* 0x042fe400078810ff */
[----:B------:R-:W-:Y:S01]  /*15d50*/  ISETP.GE.AND P2, PT, R73, UR4, PT ;  /* 0x0000000449007c0c */ /* 0x000fe2000bf46270 */
[----:B------:R-:W2:Y:S01]  /*15d60*/  LDL R77, [R1+0xa8] ;  /* 0x0000a800014d7983 */ /* 0x000ea20000100800 */
[----:B---3--:R-:W-:-:S03]  /*15d70*/  @!P0 LEA.HI.X R11, R88, R4, R93, 0x2, P4 ;  /* 0x00000004580b8211 */ /* 0x008fc600020f145d */
[----:B------:R-:W3:Y:S04]  /*15d80*/  LDL R88, [R1+0x144] ;  /* 0x0001440001587983 */ /* 0x000ee80000100800 */
[----:B------:R0:W-:Y:S01]  /*15d90*/  @!P1 ST.E.64 desc[UR42][R8.64], R34 ;  /* 0x0000002208009985 */ /* 0x0001e2000c101b2a */
[----:B------:R-:W-:-:S03]  /*15da0*/  ISETP.GE.AND P1, PT, R76, UR4, PT ;  /* 0x000000044c007c0c */ /* 0x000fc6000bf26270 */
[----:B------:R-:W4:Y:S01]  /*15db0*/  LDL R93, [R1+0x148] ;  /* 0x00014800015d7983 */ /* 0x000f220000100800 */
[----:B0-----:R-:W-:-:S04]  /*15dc0*/  @!P2 LEA R8, P5, R73, R3, 0x2 ;  /* 0x000000034908a211 */ /* 0x001fc800078a10ff */
[----:B-----5:R-:W-:Y:S01]  /*15dd0*/  @!P2 LEA.HI.X R9, R73, R4, R80, 0x2, P5 ;  /* 0x000000044909a211 */ /* 0x020fe200028f1450 */
[----:B------:R-:W-:Y:S04]  /*15de0*/  @!P0 ST.E.64 desc[UR42][R10.64], R38 ;  /* 0x000000260a008985 */ /* 0x000fe8000c101b2a */
[----:B------:R0:W-:Y:S01]  /*15df0*/  @!P2 ST.E.64 desc[UR42][R8.64], R42 ;  /* 0x0000002a0800a985 */ /* 0x0001e2000c101b2a */
[----:B------:R-:W-:-:S03]  /*15e00*/  ISETP.GE.AND P3, PT, R92, UR4, PT ;  /* 0x000000045c007c0c */ /* 0x000fc6000bf66270 */
[----:B------:R-:W5:Y:S04]  /*15e10*/  LDL R73, [R1+0xa0] ;  /* 0x0000a00001497983 */ /* 0x000f680000100800 */
[----:B------:R-:W5:Y:S01]  /*15e20*/  LDL R80, [R1+0xa4] ;  /* 0x0000a40001507983 */ /* 0x000f620000100800 */
[----:B0-----:R-:W-:-:S04]  /*15e30*/  @!P1 LEA R8, P5, R76, R3, 0x2 ;  /* 0x000000034c089211 */ /* 0x001fc800078a10ff */
[-C--:B---3--:R-:W-:Y:S02]  /*15e40*/  @!P1 LEA.HI.X R9, R76, R4.reuse, R88, 0x2, P5 ;  /* 0x000000044c099211 */ /* 0x088fe400028f1458 */
[----:B------:R-:W3:Y:S01]  /*15e50*/  LDL R88, [R1+0x13c] ;  /* 0x00013c0001587983 */ /* 0x000ee20000100800 */
[C---:B------:R-:W-:Y:S02]  /*15e60*/  ISETP.GE.AND P2, PT, R81.reuse, UR4, PT ;  /* 0x0000000451007c0c */ /* 0x040fe4000bf46270 */
[CC--:B------:R-:W-:Y:S01]  /*15e70*/  @!P3 LEA R10, P4, R92.reuse, R3.reuse, 0x2 ;  /* 0x000000035c0ab211 */ /* 0x0c0fe200078810ff */
[----:B------:R-:W5:Y:S03]  /*15e80*/  LDL R76, [R1+0x9c] ;  /* 0x00009c00014c7983 */ /* 0x000f660000100800 */
[----:B----4-:R-:W-:Y:S02]  /*15e90*/  @!P3 LEA.HI.X R11, R92, R4, R93, 0x2, P4 ;  /* 0x000000045c0bb211 */ /* 0x010fe400020f145d */
[----:B------:R-:W4:Y:S04]  /*15ea0*/  LDL R92, [R1+0x140] ;  /* 0x00014000015c7983 */ /* 0x000f280000100800 */
[----:B------:R-:W-:Y:S04]  /*15eb0*/  @!P3 ST.E.64 desc[UR42][R10.64], R46 ;  /* 0x0000002e0a00b985 */ /* 0x000fe8000c101b2a */
[----:B------:R0:W-:Y:S02]  /*15ec0*/  @!P1 ST.E.64 desc[UR42][R8.64], R50 ;  /* 0x0000003208009985 */ /* 0x0001e4000c101b2a */
[----:B0-----:R-:W-:-:S04]  /*15ed0*/  @!P2 LEA R8, P5, R81, R3, 0x2 ;  /* 0x000000035108a211 */ /* 0x001fc800078a10ff */
[----:B---3--:R-:W-:Y:S02]  /*15ee0*/  @!P2 LEA.HI.X R9, R81, R4, R88, 0x2, P5 ;  /* 0x000000045109a211 */ /* 0x008fe400028f1458 */
[----:B------:R-:W3:Y:S01]  /*15ef0*/  LDL R81, [R1+0x134] ;  /* 0x0001340001517983 */ /* 0x000ee20000100800 */
[----:B------:R-:W-:Y:S02]  /*15f00*/  ISETP.GE.AND P0, PT, R89, UR4, PT ;  /* 0x0000000459007c0c */ /* 0x000fe4000bf06270 */
[----:B------:R-:W-:Y:S01]  /*15f10*/  ISETP.GE.AND P1, PT, R69, UR4, PT ;  /* 0x0000000445007c0c */ /* 0x000fe2000bf26270 */
[----:B------:R-:W5:Y:S10]  /*15f20*/  LDL R88, [R1+0x138] ;  /* 0x0001380001587983 */ /* 0x000f740000100800 */
[----:B------:R-:W-:-:S04]  /*15f30*/  @!P0 LEA R10, P4, R89, R3, 0x2 ;  /* 0x00000003590a8211 */ /* 0x000fc800078810ff */
[----:B----4-:R-:W-:-:S05]  /*15f40*/  @!P0 LEA.HI.X R11, R89, R4, R92, 0x2, P4 ;  /* 0x00000004590b8211 */ /* 0x010fca00020f145c */
[----:B------:R-:W-:Y:S04]  /*15f50*/  @!P0 ST.E.64 desc[UR42][R10.64], R54 ;  /* 0x000000360a008985 */ /* 0x000fe8000c101b2a */
[----:B------:R0:W-:Y:S02]  /*15f60*/  @!P2 ST.E.64 desc[UR42][R8.64], R58 ;  /* 0x0000003a0800a985 */ /* 0x0001e4000c101b2a */
[----:B0-----:R-:W-:-:S04]  /*15f70*/  @!P1 LEA R8, P5, R69, R3, 0x2 ;  /* 0x0000000345089211 */ /* 0x001fc800078a10ff */
[----:B---3--:R-:W-:Y:S02]  /*15f80*/  @!P1 LEA.HI.X R9, R69, R4, R81, 0x2, P5 ;  /* 0x0000000445099211 */ /* 0x008fe400028f1451 */
[----:B------:R-:W3:Y:S01]  /*15f90*/  LDL R81, [R1+0x12c] ;  /* 0x00012c0001517983 */ /* 0x000ee20000100800 */
[----:B------:R-:W-:Y:S02]  /*15fa0*/  ISETP.GE.AND P3, PT, R85, UR4, PT ;  /* 0x0000000455007c0c */ /* 0x000fe4000bf66270 */
[----:B--2---:R-:W-:-:S11]  /*15fb0*/  ISETP.GE.AND P2, PT, R77, UR4, PT ;  /* 0x000000044d007c0c */ /* 0x004fd6000bf46270 */
[----:B------:R-:W-:-:S04]  /*15fc0*/  @!P3 LEA R10, P4, R85, R3, 0x2 ;  /* 0x00000003550ab211 */ /* 0x000fc800078810ff */
[----:B-----5:R-:W-:Y:S02]  /*15fd0*/  @!P3 LEA.HI.X R11, R85, R4, R88, 0x2, P4 ;  /* 0x00000004550bb211 */ /* 0x020fe400020f1458 */
[----:B------:R-:W2:Y:S04]  /*15fe0*/  LDL R85, [R1+0x130] ;  /* 0x0001300001557983 */ /* 0x000ea80000100800 */
[----:B------:R-:W-:Y:S04]  /*15ff0*/  @!P3 ST.E.64 desc[UR42][R10.64], R62 ;  /* 0x0000003e0a00b985 */ /* 0x000fe8000c101b2a */
[----:B------:R0:W-:Y:S02]  /*16000*/  @!P1 ST.E.64 desc[UR42][R8.64], R66 ;  /* 0x0000004208009985 */ /* 0x0001e4000c101b2a */
[----:B0-----:R-:W-:-:S04]  /*16010*/  @!P2 LEA R8, P5, R77, R3, 0x2 ;  /* 0x000000034d08a211 */ /* 0x001fc800078a10ff */
[----:B---3--:R-:W-:Y:S02]  /*16020*/  @!P2 LEA.HI.X R9, R77, R4, R81, 0x2, P5 ;  /* 0x000000044d09a211 */ /* 0x008fe400028f1451 */
[----:B------:R-:W3:Y:S01]  /*16030*/  LDL R77, [R1+0x124] ;  /* 0x00012400014d7983 */ /* 0x000ee20000100800 */
[C---:B------:R-:W-:Y:S02]  /*16040*/  ISETP.GE.AND P0, PT, R84.reuse, UR4, PT ;  /* 0x0000000454007c0c */ /* 0x040fe4000bf06270 */
[----:B------:R-:W-:Y:S01]  /*16050*/  ISETP.GE.AND P1, PT, R73, UR4, PT ;  /* 0x0000000449007c0c */ /* 0x000fe2000bf26270 */
[----:B------:R-:W4:Y:S10]  /*16060*/  LDL R81, [R1+0x128] ;  /* 0x0001280001517983 */ /* 0x000f340000100800 */
[----:B------:R-:W-:-:S04]  /*16070*/  @!P0 LEA R10, P4, R84, R3, 0x2 ;  /* 0x00000003540a8211 */ /* 0x000fc800078810ff */
[----:B--2---:R-:W-:Y:S01]  /*16080*/  @!P0 LEA.HI.X R11, R84, R4, R85, 0x2, P4 ;  /* 0x00000004540b8211 */ /* 0x004fe200020f1455 */
[----:B------:R-:W-:Y:S02]  /*16090*/  IMAD.MOV.U32 R69, RZ, RZ, R68 ;  /* 0x000000ffff457224 */ /* 0x000fe400078e0044 */
[----:B------:R-:W2:Y:S04]  /*160a0*/  LDL R68, [R1+0x94] ;  /* 0x0000940001447983 */ /* 0x000ea80000100800 */
[----:B------:R-:W-:Y:S04]  /*160b0*/  @!P0 ST.E.64 desc[UR42][R10.64], R70 ;  /* 0x000000460a008985 */ /* 0x000fe8000c101b2a */
[----:B------:R0:W-:Y:S02]  /*160c0*/  @!P2 ST.E.64 desc[UR42][R8.64], R74 ;  /* 0x0000004a0800a985 */ /* 0x0001e4000c101b2a */
[----:B0-----:R-:W-:-:S04]  /*160d0*/  @!P1 LEA R8, P5, R73, R3, 0x2 ;  /* 0x0000000349089211 */ /* 0x001fc800078a10ff */
[----:B---3--:R-:W-:Y:S02]  /*160e0*/  @!P1 LEA.HI.X R9, R73, R4, R77, 0x2, P5 ;  /* 0x0000000449099211 */ /* 0x008fe400028f144d */
[----:B------:R-:W3:Y:S01]  /*160f0*/  LDL R77, [R1+0x120] ;  /* 0x00012000014d7983 */ /* 0x000ee20000100800 */
[----:B------:R-:W-:-:S03]  /*16100*/  MOV R73, R69 ;  /* 0x0000004500497202 */ /* 0x000fc60000000f00 */
[----:B------:R-:W5:Y:S01]  /*16110*/  LDL R69, [R1+0x118] ;  /* 0x0001180001457983 */ /* 0x000f620000100800 */
[----:B------:R-:W-:Y:S02]  /*16120*/  ISETP.GE.AND P3, PT, R80, UR4, PT ;  /* 0x0000000450007c0c */ /* 0x000fe4000bf66270 */
[----:B------:R-:W-:Y:S02]  /*16130*/  ISETP.GE.AND P0, PT, R76, UR4, PT ;  /* 0x000000044c007c0c */ /* 0x000fe4000bf06270 */
[----:B------:R-:W-:-:S09]  /*16140*/  ISETP.GE.AND P2, PT, R72, UR4, PT ;  /* 0x0000000448007c0c */ /* 0x000fd2000bf46270 */
[----:B------:R-:W-:-:S04]  /*16150*/  @!P3 LEA R10, P4, R80, R3, 0x2 ;  /* 0x00000003500ab211 */ /* 0x000fc800078810ff */
[----:B----4-:R-:W-:-:S05]  /*16160*/  @!P3 LEA.HI.X R11, R80, R4, R81, 0x2, P4 ;  /* 0x00000004500bb211 */ /* 0x010fca00020f1451 */
[----:B------:R0:W-:Y:S01]  /*16170*/  @!P3 ST.E.64 desc[UR42][R10.64], R78 ;  /* 0x0000004e0a00b985 */ /* 0x0001e2000c101b2a */
[----:B--2---:R-:W-:-:S03]  /*16180*/  ISETP.GE.AND P3, PT, R68, UR4, PT ;  /* 0x0000000444007c0c */ /* 0x004fc6000bf66270 */
[----:B------:R1:W-:Y:S01]  /*16190*/  @!P1 ST.E.64 desc[UR42][R8.64], R82 ;  /* 0x0000005208009985 */ /* 0x0003e2000c101b2a */
[----:B------:R-:W-:Y:S02]  /*161a0*/  ISETP.GE.AND P1, PT, R64, UR4, PT ;  /* 0x0000000440007c0c */ /* 0x000fe4000bf26270 */
[-C--:B0-----:R-:W-:Y:S02]  /*161b0*/  @!P0 LEA R10, P4, R76, R3.reuse, 0x2 ;  /* 0x000000034c0a8211 */ /* 0x081fe400078810ff */
[----:B-1----:R-:W-:-:S04]  /*161c0*/  @!P2 LEA R8, P5, R72, R3, 0x2 ;  /* 0x000000034808a211 */ /* 0x002fc800078a10ff */
[-C--:B------:R-:W-:Y:S02]  /*161d0*/  @!P2 LEA.HI.X R9, R72, R4.reuse, R73, 0x2, P5 ;  /* 0x000000044809a211 */ /* 0x080fe400028f1449 */
[----:B---3--:R-:W-:-:S05]  /*161e0*/  @!P0 LEA.HI.X R11, R76, R4, R77, 0x2, P4 ;  /* 0x000000044c0b8211 */ /* 0x008fca00020f144d */
[----:B------:R0:W-:Y:S01]  /*161f0*/  @!P0 ST.E.64 desc[UR42][R10.64], R86 ;  /* 0x000000560a008985 */ /* 0x0001e2000c101b2a */
[----:B------:R-:W-:-:S03]  /*16200*/  ISETP.GE.AND P0, PT, R60, UR4, PT ;  /* 0x000000043c007c0c */ /* 0x000fc6000bf06270 */
        /* <DEDUP_REMOVED lines=11> */
[----:B-1----:R-:W-:Y:S02]  /*162c0*/  @!P2 LEA R8, P1, R56, R3, 0x2 ;  /* 0x000000033808a211 */ /* 0x002fe400078210ff */
[-C--:B------:R-:W-:Y:S02]  /*162d0*/  @!P0 LEA.HI.X R11, R60, R4.reuse, R61, 0x2, P5 ;  /* 0x000000043c0b8211 */ /* 0x080fe400028f143d */
[----:B------:R-:W-:Y:S02]  /*162e0*/  @!P2 LEA.HI.X R9, R56, R4, R57, 0x2, P1 ;  /* 0x000000043809a211 */ /* 0x000fe400008f1439 */
[----:B------:R-:W-:Y:S01]  /*162f0*/  ISETP.GE.AND P1, PT, R12, UR4, PT ;  /* 0x000000040c007c0c */ /* 0x000fe2000bf26270 */
[----:B------:R0:W-:Y:S04]  /*16300*/  @!P0 ST.E.64 desc[UR42][R10.64], R102 ;  /* 0x000000660a008985 */ /* 0x0001e8000c101b2a */
[----:B------:R1:W-:Y:S01]  /*16310*/  @!P2 ST.E.64 desc[UR42][R8.64], R106 ;  /* 0x0000006a0800a985 */ /* 0x0003e2000c101b2a */
[----:B------:R-:W-:-:S02]  /*16320*/  ISETP.GE.AND P2, PT, R44, UR4, PT ;  /* 0x000000042c007c0c */ /* 0x000fc4000bf46270 */
[-C--:B0-----:R-:W-:Y:S02]  /*16330*/  @!P4 LEA R10, P0, R52, R3.reuse, 0x2 ;  /* 0x00000003340ac211 */ /* 0x081fe400078010ff */
[----:B-1----:R-:W-:Y:S02]  /*16340*/  @!P3 LEA R8, P5, R48, R3, 0x2 ;  /* 0x000000033008b211 */ /* 0x002fe400078a10ff */
[-C--:B------:R-:W-:Y:S02]  /*16350*/  @!P4 LEA.HI.X R11, R52, R4.reuse, R53, 0x2, P0 ;  /* 0x00000004340bc211 */ /* 0x080fe400000f1435 */
[----:B------:R-:W-:Y:S02]  /*16360*/  ISETP.GE.AND P0, PT, R40, UR4, PT ;  /* 0x0000000428007c0c */ /* 0x000fe4000bf06270 */
[----:B------:R-:W-:Y:S01]  /*16370*/  @!P3 LEA.HI.X R9, R48, R4, R49, 0x2, P5 ;  /* 0x000000043009b211 */ /* 0x000fe200028f1431 */
[----:B------:R0:W-:Y:S04]  /*16380*/  @!P4 ST.E.64 desc[UR42][R10.64], R110 ;  /* 0x0000006e0a00c985 */ /* 0x0001e8000c101b2a */
[----:B------:R1:W-:Y:S01]  /*16390*/  @!P3 ST.E.64 desc[UR42][R8.64], R114 ;  /* 0x000000720800b985 */ /* 0x0003e2000c101b2a */
[----:B------:R-:W-:-:S02]  /*163a0*/  ISETP.GE.AND P3, PT, R36, UR4, PT ;  /* 0x0000000424007c0c */ /* 0x000fc4000bf66270 */
[-C--:B0-----:R-:W-:Y:S02]  /*163b0*/  @!P1 LEA R10, P4, R12, R3.reuse, 0x2 ;  /* 0x000000030c0a9211 */ /* 0x081fe400078810ff */
[-C--:B-1----:R-:W-:Y:S02]  /*163c0*/  @!P2 LEA R8, P5, R44, R3.reuse, 0x2 ;  /* 0x000000032c08a211 */ /* 0x082fe400078a10ff */
[-C--:B------:R-:W-:Y:S02]  /*163d0*/  @!P1 LEA.HI.X R11, R12, R4.reuse, R13, 0x2, P4 ;  /* 0x000000040c0b9211 */ /* 0x080fe400020f140d */
[----:B------:R-:W-:Y:S02]  /*163e0*/  @!P0 LEA R12, P4, R40, R3, 0x2 ;  /* 0x00000003280c8211 */ /* 0x000fe400078810ff */
[----:B------:R-:W-:Y:S01]  /*163f0*/  @!P2 LEA.HI.X R9, R44, R4, R45, 0x2, P5 ;  /* 0x000000042c09a211 */ /* 0x000fe200028f142d */
[----:B------:R-:W-:Y:S01]  /*16400*/  @!P1 ST.E.64 desc[UR42][R10.64], R118 ;  /* 0x000000760a009985 */ /* 0x000fe2000c101b2a */
[----:B------:R-:W-:-:S02]  /*16410*/  ISETP.GE.AND P1, PT, R32, UR4, PT ;  /* 0x0000000420007c0c */ /* 0x000fc4000bf26270 */
        /* <DEDUP_REMOVED lines=28> */
.L_x_5330:
[----:B------:R-:W3:Y:S01]  /*165e0*/  LDL.LU R10, [R1+0x4c] ;  /* 0x00004c00010a7983 */ /* 0x000ee20000300800 */
[----:B------:R-:W-:Y:S01]  /*165f0*/  ULDC.64 UR6, c[0x0][0xc08] ;  /* 0x0003020000067ab9 */ /* 0x000fe20000000a00 */
[----:B------:R-:W-:Y:S02]  /*16600*/  ULDC.64 UR4, c[0x0][0xc00] ;  /* 0x0003000000047ab9 */ /* 0x000fe40000000a00 */
[----:B------:R-:W4:Y:S04]  /*16610*/  LDL.LU R0, [R1+0x50] ;  /* 0x0000500001007983 */ /* 0x000f280000300800 */
[----:B--2---:R-:W2:Y:S01]  /*16620*/  LDL R4, [R1+0x44] ;  /* 0x0000440001047983 */ /* 0x004ea20000100800 */
[----:B------:R-:W-:Y:S01]  /*16630*/  ISETP.NE.U32.AND P1, PT, RZ, UR6, PT ;  /* 0x00000006ff007c0c */ /* 0x000fe2000bf25070 */
[----:B------:R-:W-:Y:S01]  /*16640*/  IMAD.MOV.U32 R3, RZ, RZ, RZ ;  /* 0x000000ffff037224 */ /* 0x000fe200078e00ff */
[----:B------:R-:W-:-:S02]  /*16650*/  ISETP.NE.U32.AND P0, PT, RZ, UR4, PT ;  /* 0x00000004ff007c0c */ /* 0x000fc4000bf05070 */
[----:B------:R-:W-:Y:S02]  /*16660*/  ISETP.NE.AND.EX P1, PT, RZ, UR7, PT, P1 ;  /* 0x00000007ff007c0c */ /* 0x000fe4000bf25310 */
[----:B------:R-:W-:Y:S01]  /*16670*/  ISETP.NE.AND.EX P0, PT, RZ, UR5, PT, P0 ;  /* 0x00000005ff007c0c */ /* 0x000fe2000bf05300 */
[----:B------:R-:W1:Y:S01]  /*16680*/  S2R R35, SR_TID.X ;  /* 0x0000000000237919 */ /* 0x000e620000002100 */
        /* <DEDUP_REMOVED lines=9> */
[----:B-1----:R-:W-:-:S05]  /*16720*/  VIADD R0, R35, 0xffffff80 ;  /* 0xffffff8023007836 */ /* 0x002fca0000000000 */
[----:B------:R-:W-:-:S07]  /*16730*/  ISETP.GT.AND P3, PT, R0, 0x7f, PT ;  /* 0x0000007f0000780c */ /* 0x000fce0003f64270 */
[----:B------:R-:W1:Y:S02]  /*16740*/  @!P2 LDC R4, c[0x0][0xad4] ;  /* 0x0002b500ff04ab82 */ /* 0x000e640000000800 */
[----:B-1----:R3:W-:Y:S01]  /*16750*/  @!P2 STL [R1+0x44], R4 ;  /* 0x000044040100a387 */ /* 0x0027e20000100800 */
[----:B------:R-:W-:Y:S01]  /*16760*/  ISETP.GT.AND P2, PT, R4, 0x1, PT ;  /* 0x000000010400780c */ /* 0x000fe20003f44270 */
[----:B------:R-:W-:-:S12]  /*16770*/  @P1 BRA `(.L_x_5348) ;  /* 0x0000000000101947 */ /* 0x000fd80003800000 */
[----:B------:R-:W-:Y:S05]  /*16780*/  @!P0 BRA `(.L_x_5348) ;  /* 0x00000000000c8947 */ /* 0x000fea0003800000 */
[----:B---3--:R-:W2:Y:S04]  /*16790*/  LDG.E R11, desc[UR42][R8.64] ;  /* 0x0000002a080b7981 */ /* 0x008ea8000c1e1900 */
[----:B-----5:R-:W2:Y:S02]  /*167a0*/  LDG.E R26, desc[UR42][R8.64+0x4] ;  /* 0x0000042a081a7981 */ /* 0x020ea4000c1e1900 */
[----:B--2---:R-:W-:-:S07]  /*167b0*/  IMAD.IADD R26, R26, 0x1, -R11 ;  /* 0x000000011a1a7824 */ /* 0x004fce00078e0a0b */
.L_x_5348:
[----:B---3--:R-:W2:Y:S04]  /*167c0*/  LDL.LU R8, [R1+0x48] ;  /* 0x0000480001087983 */ /* 0x008ea80000300800 */
[----:B------:R-:W3:Y:S01]  /*167d0*/  LDL.LU R0, [R1+0xd8] ;  /* 0x0000d80001007983 */ /* 0x000ee20000300800 */
[----:B------:R-:W-:Y:S01]  /*167e0*/  BSSY B1, `(.L_x_5349) ;  /* 0x0000037000017945 */ /* 0x000fe20003800000 */
[----:B-----5:R-:W-:Y:S02]  /*167f0*/  SHF.R.S32.HI R28, RZ, 0x1f, R3 ;  /* 0x0000001fff1c7819 */ /* 0x020fe40000011403 */
[----:B--2---:R-:W-:Y:S02]  /*16800*/  SEL R33, R8, RZ, !P0 ;  /* 0x000000ff08217207 */ /* 0x004fe40004000000 */
[----:B---3--:R-:W-:Y:S01]  /*16810*/  SEL R30, R0, RZ, !P0 ;  /* 0x000000ff001e7207 */ /* 0x008fe20004000000 */
[----:B------:R-:W-:Y:S06]  /*16820*/  @P3 BRA `(.L_x_5350) ;  /* 0x0000000000c83947 */ /* 0x000fec0003800000 */
[----:B------:R-:W2:Y:S01]  /*16830*/  LDL R8, [R1+0x4] ;  /* 0x0000040001087983 */ /* 0x000ea20000100800 */
[----:B------:R-:W1:Y:S02]  /*16840*/  LDC R37, c[0x0][0xbe8] ;  /* 0x0002fa00ff257b82 */ /* 0x000e640000000800 */
[----:B-1----:R-:W-:Y:S01]  /*16850*/  IMAD R0, R26, R37, RZ ;  /* 0x000000251a007224 */ /* 0x002fe200078e02ff */
[----:B--2---:R-:W-:-:S04]  /*16860*/  IADD3 R35, R8, -0x80, R35 ;  /* 0xffffff8008237810 */ /* 0x004fc80007ffe023 */
[----:B------:R-:W-:-:S13]  /*16870*/  ISETP.GE.AND P0, PT, R35, R0, PT ;  /* 0x000000002300720c */ /* 0x000fda0003f06270 */
[----:B------:R-:W-:Y:S05]  /*16880*/  @P0 BRA `(.L_x_5350) ;  /* 0x0000000000b00947 */ /* 0x000fea0003800000 */
[----:B------:R-:W2:Y:S01]  /*16890*/  LDL.LU R32, [R1+0x58] ;  /* 0x0000580001207983 */ /* 0x000ea20000300800 */
[----:B------:R-:W-:Y:S01]  /*168a0*/  ISETP.GT.AND P0, PT, R4, 0x1, PT ;  /* 0x000000010400780c */ /* 0x000fe20003f04270 */
[----:B------:R-:W-:Y:S01]  /*168b0*/  IMAD.MOV.U32 R4, RZ, RZ, 0x9b8 ;  /* 0x000009b8ff047424 */ /* 0x000fe200078e00ff */
[----:B------:R-:W-:Y:S01]  /*168c0*/  ISETP.NE.AND P1, PT, R37, 0x1, PT ;  /* 0x000000012500780c */ /* 0x000fe20003f25270 */
[----:B------:R-:W1:Y:S01]  /*168d0*/  LDC.64 R14, c[0x0][0xba8] ;  /* 0x0002ea00ff0e7b82 */ /* 0x000e620000000a00 */
[----:B------:R-:W-:Y:S02]  /*168e0*/  IMAD.MOV.U32 R27, RZ, RZ, R35 ;  /* 0x000000ffff1b7224 */ /* 0x000fe400078e0023 */
        /* <DEDUP_REMOVED lines=16> */
[----:B------:R-:W-:Y:S02]  /*169f0*/  IADD3 R29, R21, R29, RZ ;  /* 0x0000001d151d7210 */ /* 0x000fe40007ffe0ff */
[----:B------:R-:W-:Y:S01]  /*16a00*/  IADD3 R20, P1, P3, R24, R20, R3 ;  /* 0x0000001418147210 */ /* 0x000fe20007b3e003 */
        /* <DEDUP_REMOVED lines=20> */
.L_x_5350:
[----:B------:R-:W-:Y:S05]  /*16b50*/  BSYNC B1 ;  /* 0x0000000000017941 */ /* 0x000fea0003800000 */
.L_x_5349:
[----:B------:R-:W-:Y:S05]  /*16b60*/  @P2 BRA `(.L_x_5343) ;  /* 0x0000000800f82947 */ /* 0x000fea0003800000 */
[----:B------:R-:W2:Y:S01]  /*16b70*/  LDL R24, [R1+0x4] ;  /* 0x0000040001187983 */ /* 0x000ea20000100800 */
[----:B------:R-:W3:Y:S01]  /*16b80*/  LDC R21, c[0x0][0xbe8] ;  /* 0x0002fa00ff157b82 */ /* 0x000ee20000000800 */
[----:B------:R-:W-:Y:S01]  /*16b90*/  ULDC.64 UR4, c[0x0][0xaa0] ;  /* 0x0002a80000047ab9 */ /* 0x000fe20000000a00 */
[----:B------:R-:W4:Y:S01]  /*16ba0*/  S2R R0, SR_TID.X ;  /* 0x0000000000007919 */ /* 0x000f220000002100 */
[----:B---3--:R-:W-:Y:S01]  /*16bb0*/  ISETP.NE.AND P0, PT, R21, 0x1, PT ;  /* 0x000000011500780c */ /* 0x008fe20003f05270 */
[----:B----4-:R-:W-:Y:S02]  /*16bc0*/  VIADD R4, R0, 0xffffff80 ;  /* 0xffffff8000047836 */ /* 0x010fe40000000000 */
[----:B------:R-:W-:-:S10]  /*16bd0*/  IMAD R0, R28, UR4, RZ ;  /* 0x000000041c007c24 */ /* 0x000fd4000f8e02ff */
[----:B------:R-:W3:Y:S01]  /*16be0*/  @P0 LDC R13, c[0x0][0xbec] ;  /* 0x0002fb00ff0d0b82 */ /* 0x000ee20000000800 */
[----:B-1----:R-:W-:Y:S01]  /*16bf0*/  SHF.R.S32.HI R9, RZ, 0x1f, R4 ;  /* 0x0000001fff097819 */ /* 0x002fe20000011404 */
[----:B------:R-:W-:-:S03]  /*16c00*/  IMAD R11, R3, UR5, R0 ;  /* 0x00000005030b7c24 */ /* 0x000fc6000f8e0200 */
[----:B------:R-:W-:Y:S01]  /*16c10*/  LEA.HI R0, R9, R4, RZ, 0x3 ;  /* 0x0000000409007211 */ /* 0x000fe200078f18ff */
[----:B------:R-:W-:Y:S02]  /*16c20*/  IMAD.WIDE.U32 R8, R3, UR4, RZ ;  /* 0x0000000403087c25 */ /* 0x000fe4000f8e00ff */
[----:B------:R-:W1:Y:S01]  /*16c30*/  @P0 LDC R15, c[0x0][0xbf0] ;  /* 0x0002fc00ff0f0b82 */ /* 0x000e620000000800 */
[----:B------:R-:W-:Y:S01]  /*16c40*/  ULDC.64 UR4, c[0x0][0xae8] ;  /* 0x0002ba0000047ab9 */ /* 0x000fe20000000a00 */
[----:B------:R-:W-:Y:S02]  /*16c50*/  LOP3.LUT R3, R0, 0xfffffff8, RZ, 0xc0, !PT ;  /* 0xfffffff800037812 */ /* 0x000fe400078ec0ff */
[----:B------:R-:W-:Y:S02]  /*16c60*/  SHF.R.S32.HI R20, RZ, 0x3, R0 ;  /* 0x00000003ff147819 */ /* 0x000fe40000011400 */
[----:B------:R-:W-:Y:S01]  /*16c70*/  IADD3 R9, R9, R11, RZ ;  /* 0x0000000b09097210 */ /* 0x000fe20007ffe0ff */
[----:B------:R-:W-:-:S04]  /*16c80*/  IMAD.IADD R3, R4, 0x1, -R3 ;  /* 0x0000000104037824 */ /* 0x000fc800078e0a03 */
[----:B------:R-:W-:Y:S02]  /*16c90*/  IMAD R0, R3, 0x20, R20 ;  /* 0x0000002003007824 */ /* 0x000fe400078e0214 */
        /* <DEDUP_REMOVED lines=8> */
[----:B--2---:R-:W-:-:S04]  /*16d20*/  IMAD.IADD R10, R24, 0x1, R0 ;  /* 0x00000001180a7824 */ /* 0x004fc800078e0200 */
[----:B---3--:R-:W-:-:S04]  /*16d30*/  @P0 IMAD.HI.U32 R0, R10, R13, RZ ;  /* 0x0000000d0a000227 */ /* 0x008fc800078e00ff */
[----:B------:R-:W-:Y:S01]  /*16d40*/  IMAD.MOV.U32 R3, RZ, RZ, R10 ;  /* 0x000000ffff037224 */ /* 0x000fe200078e000a */
[----:B-1----:R-:W-:-:S04]  /*16d50*/  @P0 SHF.R.U32.HI R3, RZ, R15, R0 ;  /* 0x0000000fff030219 */ /* 0x002fc80000011600 */
[--C-:B------:R-:W-:Y:S01]  /*16d60*/  SHF.R.S32.HI R0, RZ, 0x1f, R3.reuse ;  /* 0x0000001fff007819 */ /* 0x100fe20000011403 */
[----:B------:R-:W-:Y:S02]  /*16d70*/  IMAD.MOV R11, RZ, RZ, -R3 ;  /* 0x000000ffff0b7224 */ /* 0x000fe400078e0a03 */
[----:B------:R-:W-:-:S04]  /*16d80*/  IMAD.WIDE.U32 R8, R3, UR4, R8 ;  /* 0x0000000403087c25 */ /* 0x000fc8000f8e0008 */
[----:B------:R-:W-:Y:S02]  /*16d90*/  IMAD R0, R0, UR4, RZ ;  /* 0x0000000400007c24 */ /* 0x000fe4000f8e02ff */
[----:B------:R-:W-:Y:S02]  /*16da0*/  IMAD R11, R21, R11, R10 ;  /* 0x0000000b150b7224 */ /* 0x000fe400078e020a */
[----:B------:R-:W-:Y:S01]  /*16db0*/  IMAD R3, R3, UR5, R0 ;  /* 0x0000000503037c24 */ /* 0x000fe2000f8e0200 */
[----:B------:R-:W-:Y:S02]  /*16dc0*/  ULDC.64 UR4, c[0x0][0xad8] ;  /* 0x0002b60000047ab9 */ /* 0x000fe40000000a00 */
[----:B------:R-:W-:Y:S02]  /*16dd0*/  SHF.R.S32.HI R0, RZ, 0x1f, R11 ;  /* 0x0000001fff007819 */ /* 0x000fe4000001140b */
[----:B------:R-:W-:-:S03]  /*16de0*/  IADD3 R9, R9, R3, RZ ;  /* 0x0000000309097210 */ /* 0x000fc60007ffe0ff */
        /* <DEDUP_REMOVED lines=11> */
.L_x_5565:
[----:B------:R-:W-:Y:S01]  /*16ea0*/  IMAD R21, R26, R21, RZ ;  /* 0x000000151a157224 */ /* 0x000fe200078e02ff */
[----:B------:R-:W-:Y:S01]  /*16eb0*/  BSSY B1, `(.L_x_5352) ;  /* 0x000001f000017945 */ /* 0x000fe20003800000 */
[----:B------:R-:W-:-:S05]  /*16ec0*/  IMAD.IADD R20, R20, 0x1, R24 ;  /* 0x0000000114147824 */ /* 0x000fca00078e0218 */
        /* <DEDUP_REMOVED lines=12> */
[----:B------:R-:W-:-:S02]  /*16f90*/  IADD3 R29, R208, 0x40, RZ ;  /* 0x00000040d01d7810 */ /* 0x000fc40007ffe0ff */
[----:B------:R-:W-:Y:S02]  /*16fa0*/  SHF.R.S32.HI R14, RZ, 0x1f, R208 ;  /* 0x0000001fff0e7819 */ /* 0x000fe400000114d0 */
[----:B------:R-:W-:Y:S02]  /*16fb0*/  SHF.R.S32.HI R29, RZ, 0x1f, R29 ;  /* 0x0000001fff1d7819 */ /* 0x000fe4000001141d */
[-C--:B---3--:R-:W-:Y:S02]  /*16fc0*/  @!P3 LEA R10, P5, R208, R9.reuse, 0x1 ;  /* 0x00000009d00ab211 */ /* 0x088fe400078a08ff */
[----:B------:R-:W-:Y:S02]  /*16fd0*/  @!P2 LEA R12, P4, R8, R9, 0x1 ;  /* 0x00000009080ca211 */ /* 0x000fe400078808ff */
[----:B--2---:R-:W-:Y:S02]  /*16fe0*/  @!P3 LEA.HI.X R11, R208, R3, R14, 0x1, P5 ;  /* 0x00000003d00bb211 */ /* 0x004fe400028f0c0e */
        /* <DEDUP_REMOVED lines=11> */
.L_x_5353:
[----:B------:R-:W-:Y:S05]  /*170a0*/  BSYNC B1 ;  /* 0x0000000000017941 */ /* 0x000fea0003800000 */
.L_x_5352:
[----:B------:R-:W-:-:S03]  /*170b0*/  UMOV UR4, 0xffffffff ;  /* 0xffffffff00047882 */ /* 0x000fc60000000000 */
[----:B------:R-:W-:Y:S05]  /*170c0*/  BRA.DIV UR4, `(.L_x_5354) ;  /* 0x0000009a04e87947 */ /* 0x000fea000b800000 */
[----:B--2---:R2:W0:Y:S04]  /*170d0*/  SHFL.IDX PT, R3, R4, 0x1, 0x181f ;  /* 0x00381f0004037f89 */ /* 0x00442800000e0000 */
[----:B---34-:R2:W3:Y:S02]  /*170e0*/  SHFL.IDX PT, R9, R0, 0x1, 0x181f ;  /* 0x00381f0000097f89 */ /* 0x0184e400000e0000 */
.L_x_5569:
        /* <DEDUP_REMOVED lines=19> */
[----:B0-----:R-:W-:Y:S02]  /*17220*/  @!P3 LEA.HI.X R11, R208, R3, R14, 0x1, P5 ;  /* 0x00000003d00bb211 */ /* 0x001fe400028f0c0e */
[----:B------:R-:W-:-:S02]  /*17230*/  @!P1 LEA R14, P5, R26, R9, 0x1 ;  /* 0x000000091a0e9211 */ /* 0x000fc400078a08ff */
[----:B------:R-:W-:Y:S01]  /*17240*/  SHF.R.S32.HI R27, RZ, 0x1f, R27 ;  /* 0x0000001fff1b7819 */ /* 0x000fe2000001141b */
[----:B------:R4:W-:Y:S01]  /*17250*/  @!P3 ST.E.128 desc[UR42][R10.64], RZ ;  /* 0x000000ff0a00b985 */ /* 0x0009e2000c101d2a */
[----:B------:R-:W-:Y:S02]  /*17260*/  @!P2 LEA.HI.X R13, R28, R3, R29, 0x1, P4 ;  /* 0x000000031c0da211 */ /* 0x000fe400020f0c1d */
[----:B------:R-:W-:Y:S02]  /*17270*/  SHF.R.S32.HI R25, RZ, 0x1f, R25 ;  /* 0x0000001fff197819 */ /* 0x000fe40000011419 */
[----:B------:R-:W-:Y:S01]  /*17280*/  @!P0 LEA R8, P4, R24, R9, 0x1 ;  /* 0x0000000918088211 */ /* 0x000fe200078808ff */
[----:B------:R4:W-:Y:S01]  /*17290*/  @!P2 ST.E.128 desc[UR42][R12.64], RZ ;  /* 0x000000ff0c00a985 */ /* 0x0009e2000c101d2a */
[-C--:B------:R-:W-:Y:S02]  /*172a0*/  @!P1 LEA.HI.X R15, R26, R3.reuse, R27, 0x1, P5 ;  /* 0x000000031a0f9211 */ /* 0x080fe400028f0c1b */
[----:B------:R-:W-:-:S03]  /*172b0*/  @!P0 LEA.HI.X R9, R24, R3, R25, 0x1, P4 ;  /* 0x0000000318098211 */ /* 0x000fc600020f0c19 */
[----:B------:R4:W-:Y:S04]  /*172c0*/  @!P1 ST.E.128 desc[UR42][R14.64], RZ ;  /* 0x000000ff0e009985 */ /* 0x0009e8000c101d2a */
[----:B------:R4:W-:Y:S02]  /*172d0*/  @!P0 ST.E.128 desc[UR42][R8.64], RZ ;  /* 0x000000ff08008985 */ /* 0x0009e4000c101d2a */
.L_x_5356:
[----:B------:R-:W-:Y:S05]  /*172e0*/  BSYNC B1 ;  /* 0x0000000000017941 */ /* 0x000fea0003800000 */
.L_x_5355:
[----:B------:R-:W-:-:S03]  /*172f0*/  UMOV UR4, 0xffffffff ;  /* 0xffffffff00047882 */ /* 0x000fc60000000000 */
[----:B------:R-:W-:Y:S05]  /*17300*/  BRA.DIV UR4, `(.L_x_5357) ;  /* 0x0000009a04a47947 */ /* 0x000fea000b800000 */
[----:B0-----:R0:W0:Y:S04]  /*17310*/  SHFL.IDX PT, R3, R4, 0x2, 0x181f ;  /* 0x00581f0004037f89 */ /* 0x00102800000e0000 */
[----:B---34-:R3:W4:Y:S02]  /*17320*/  SHFL.IDX PT, R9, R0, 0x2, 0x181f ;  /* 0x00581f0000097f89 */ /* 0x01872400000e0000 */
.L_x_5573:
        /* <DEDUP_REMOVED lines=17> */
[-C--:B----4-:R-:W-:Y:S02]  /*17440*/  @!P3 LEA R10, P5, R208, R9.reuse, 0x1 ;  /* 0x00000009d00ab211 */ /* 0x090fe400078a08ff */
        /* <DEDUP_REMOVED lines=13> */
.L_x_5359:
[----:B------:R-:W-:Y:S05]  /*17520*/  BSYNC B1 ;  /* 0x0000000000017941 */ /* 0x000fea0003800000 */
.L_x_5358:
[----:B------:R-:W-:-:S03]  /*17530*/  UMOV UR4, 0xffffffff ;  /* 0xffffffff00047882 */ /* 0x000fc60000000000 */
[----:B------:R-:W-:Y:S05]  /*17540*/  BRA.DIV UR4, `(.L_x_5360) ;  /* 0x0000009a04607947 */ /* 0x000fea000b800000 */
[----:B0-----:R0:W0:Y:S04]  /*17550*/  SHFL.IDX PT, R3, R4, 0x3, 0x181f ;  /* 0x00781f0004037f89 */ /* 0x00102800000e0000 */
[----:B----4-:R4:W0:Y:S02]  /*17560*/  SHFL.IDX PT, R9, R0, 0x3, 0x181f ;  /* 0x00781f0000097f89 */ /* 0x01082400000e0000 */
.L_x_5577:
[----:B-1234-:R-:W-:-:S05]  /*17570*/  VIADD R0, R20, 0x60 ;  /* 0x0000006014007836 */ /* 0x01efca0000000000 */
[----:B------:R-:W-:-:S13]  /*17580*/  ISETP.GE.AND P0, PT, R0, R21, PT ;  /* 0x000000150000720c */ /* 0x000fda0003f06270 */
[----:B------:R-:W-:Y:S05]  /*17590*/  @P0 BRA `(.L_x_5343) ;  /* 0x00000000006c0947 */ /* 0x000fea0003800000 */
        /* <DEDUP_REMOVED lines=13> */
[-C--:B------:R-:W-:Y:S02]  /*17670*/  @!P3 LEA R10, P5, R208, R9.reuse, 0x1 ;  /* 0x00000009d00ab211 */ /* 0x080fe400078a08ff */
        /* <DEDUP_REMOVED lines=13> */
.L_x_5343:
[----:B------:R-:W-:Y:S05]  /*17750*/  BSYNC B0 ;  /* 0x0000000000007941 */ /* 0x000fea0003800000 */
.L_x_5329:
[----:B------:R-:W-:Y:S02]  /*17760*/  ULDC UR4, c[0x0][0xc3c] ;  /* 0x00030f0000047ab9 */ /* 0x000fe40000000800 */
[----:B------:R-:W-:-:S13]  /*17770*/  ISETP.GE.AND P0, PT, R7, UR4, PT ;  /* 0x0000000407007c0c */ /* 0x000fda000bf06270 */
[----:B------:R-:W-:Y:S05]  /*17780*/  @!P0 BRA `(.L_x_5361) ;  /* 0xfffffea000648947 */ /* 0x000fea000383ffff */
[----:B------:R-:W-:Y:S05]  /*17790*/  BRA `(.L_x_5189) ;  /* 0x0000007800387947 */ /* 0x000fea0003800000 */
.L_x_5187:
        /* <DEDUP_REMOVED lines=16> */
.L_x_5362:
        /* <DEDUP_REMOVED lines=30> */
[----:B-1----:R-:W-:-:S04]  /*17a80*/  SEL R2, R2, RZ, P4 ;  /* 0x000000ff02027207 */ /* 0x002fc80002000000 */
[----:B------:R-:W-:-:S05]  /*17a90*/  IADD3 R2, R3, R2, RZ ;  /* 0x0000000203027210 */ /* 0x000fca0007ffe0ff */
        /* <DEDUP_REMOVED lines=11> */
.L_x_5366:
        /* <DEDUP_REMOVED lines=13> */
[----:B-1----:R-:W-:Y:S01]  /*17c20*/  @!P6 IMAD.WIDE R2, R9, 0x4, R2 ;  /* 0x000000040902e825 */ /* 0x002fe200078e0202 */
[----:B------:R-:W-:-:S06]  /*17c30*/  MOV R9, RZ ;  /* 0x000000ff00097202 */ /* 0x000fcc0000000f00 */
        /* <DEDUP_REMOVED lines=22> */
.L_x_5364:
        /* <DEDUP_REMOVED lines=13> */
.L_x_5367:
        /* <DEDUP_REMOVED lines=17> */
[----:B------:R-:W-:Y:S01]  /*17f80*/  IMAD.HI.U32 R3, R3, R11, R2 ;  /* 0x0000000b03037227 */ /* 0x000fe200078e0002 */
[----:B------:R-:W-:-:S05]  /*17f90*/  IADD3 R11, RZ, -R13, RZ ;  /* 0x8000000dff0b7210 */ /* 0x000fca0007ffe0ff */
        /* <DEDUP_REMOVED lines=14> */
[----:B0-----:R-:W-:-:S03]  /*18080*/  IMAD.MOV R13, RZ, RZ, -R3 ;  /* 0x000000ffff0d7224 */ /* 0x001fc600078e0a03 */
[----:B------:R-:W-:Y:S01]  /*18090*/  @!P2 IADD3 R10, -R10, RZ, RZ ;  /* 0x000000ff0a0aa210 */ /* 0x000fe20007ffe1ff */
[----:B------:R-:W-:Y:S01]  /*180a0*/  IMAD.MOV R12, RZ, RZ, -R2 ;  /* 0x000000ffff0c7224 */ /* 0x000fe200078e0a02 */
[----:B------:R-:W-:Y:S01]  /*180b0*/  @!P1 LOP3.LUT R10, RZ, R6, RZ, 0x33, !PT ;  /* 0x00000006ff0a9212 */ /* 0x000fe200078e33ff */
[----:B------:R-:W-:Y:S02]  /*180c0*/  IMAD R11, R13, R4, RZ ;  /* 0x000000040d0b7224 */ /* 0x000fe400078e02ff */
        /* <DEDUP_REMOVED lines=15> */
[----:B------:R-:W-:-:S06]  /*181c0*/  @P0 IADD3 R2, R2, 0x1, RZ ;  /* 0x0000000102020810 */ /* 0x000fcc0007ffe0ff */
        /* <DEDUP_REMOVED lines=8> */
.L_x_5368:
        /* <DEDUP_REMOVED lines=29> */
[----:B------:R-:W-:-:S03]  /*18420*/  IMAD.MOV R2, RZ, RZ, -R2 ;  /* 0x000000ffff027224 */ /* 0x000fc600078e0a02 */
[----:B------:R-:W-:Y:S01]  /*18430*/  IADD3 R3, -R11, RZ, RZ ;  /* 0x000000ff0b037210 */ /* 0x000fe20007ffe1ff */
        /* <DEDUP_REMOVED lines=30> */
.L_x_5369:
[----:B------:R-:W-:-:S05]  /*18620*/  LOP3.LUT R17, RZ, R2, RZ, 0x33, !PT ;  /* 0x00000002ff117212 */ /* 0x000fca00078e33ff */
[----:B------:R-:W-:Y:S01]  /*18630*/  IMAD.IADD R17, R6, 0x1, R17 ;  /* 0x0000000106117824 */ /* 0x000fe200078e0211 */
[----:B------:R-:W-:Y:S06]  /*18640*/  BRA `(.L_x_5370) ;  /* 0x00000000000c7947 */ /* 0x000fec0003800000 */
.L_x_5365:
[----:B------:R-:W-:Y:S01]  /*18650*/  IMAD.MOV.U32 R17, RZ, RZ, RZ ;  /* 0x000000ffff117224 */ /* 0x000fe200078e00ff */
[----:B------:R-:W-:Y:S01]  /*18660*/  MOV R16, UR6 ;  /* 0x0000000600107c02 */ /* 0x000fe20008000f00 */
[----:B------:R-:W-:-:S07]  /*18670*/  IMAD.MOV.U32 R18, RZ, RZ, RZ ;  /* 0x000000ffff127224 */ /* 0x000fce00078e00ff */
.L_x_5370:
[----:B------:R-:W-:-:S13]  /*18680*/  ISETP.NE.AND P0, PT, R7, RZ, PT ;  /* 0x000000ff0700720c */ /* 0x000fda0003f05270 */
[----:B------:R-:W0:Y:S01]  /*18690*/  @!P0 S2R R3, SR_CgaCtaId ;  /* 0x0000000000038919 */ /* 0x000e220000008800 */
[----:B------:R-:W-:-:S04]  /*186a0*/  @!P0 MOV R2, 0x400 ;  /* 0x0000040000028802 */ /* 0x000fc80000000f00 */
[----:B0-----:R-:W-:-:S05]  /*186b0*/  @!P0 LEA R2, R3, R2, 0x18 ;  /* 0x0000000203028211 */ /* 0x001fca00078ec0ff */
[----:B------:R1:W-:Y:S01]  /*186c0*/  @!P0 STS.128 [R2+0x228d0], R16 ;  /* 0x0228d01002008388 */ /* 0x0003e20000000c00 */
[----:B------:R-:W-:Y:S06]  /*186d0*/  BAR.ARV 0x5, 0x180 ;  /* 0x0146000000007b1d */ /* 0x000fec0000002000 */
.L_x_5363:
        /* <DEDUP_REMOVED lines=14> */
[----:B------:R-:W-:Y:S02]  /*187c0*/  LOP3.LUT R2, R2, 0x38, RZ, 0xc0, !PT ;  /* 0x0000003802027812 */ /* 0x000fe400078ec0ff */
[----:B------:R-:W-:-:S02]  /*187d0*/  CS2R R24, SRZ ;  /* 0x0000000000187805 */ /* 0x000fc4000001ff00 */
[----:B------:R-:W-:Y:S01]  /*187e0*/  LOP3.LUT R4, R3, 0x38, R0, 0x78, !PT ;  /* 0x0000003803047812 */ /* 0x000fe200078e7800 */
[----:B------:R-:W-:Y:S01]  /*187f0*/  IMAD.SHL.U32 R0, R0, 0x10, RZ ;  /* 0x0000001000007824 */ /* 0x000fe200078e00ff */
[----:B------:R-:W-:Y:S01]  /*18800*/  SHF.R.U32.HI R3, RZ, 0x3, R5 ;  /* 0x00000003ff037819 */ /* 0x000fe20000011605 */
[----:B------:R-:W-:Y:S01]  /*18810*/  IMAD.MOV.U32 R26, RZ, RZ, 0x1 ;  /* 0x00000001ff1a7424 */ /* 0x000fe200078e00ff */
[----:B------:R-:W-:Y:S01]  /*18820*/  LOP3.LUT R29, R4, 0x200, R29, 0xf8, !PT ;  /* 0x00000200041d7812 */ /* 0x000fe200078ef81d */
[----:B------:R-:W-:Y:S01]  /*18830*/  ULDC.64 UR40, c[0x0][0x198] ;  /* 0x0000660000287ab9 */ /* 0x000fe20000000a00 */
[----:B------:R-:W-:Y:S01]  /*18840*/  LOP3.LUT R3, R3, 0x70, R0, 0xf8, !PT ;  /* 0x0000007003037812 */ /* 0x000fe200078ef800 */
[----:B------:R-:W-:Y:S01]  /*18850*/  ULOP3.LUT UR38, UR36, 0x2, URZ, 0xfc, !UPT ;  /* 0x0000000224267892 */ /* 0x000fe2000f8efc3f */
[C---:B------:R-:W-:Y:S01]  /*18860*/  LOP3.LUT R0, R2.reuse, 0x40, RZ, 0xfc, !PT ;  /* 0x0000004002007812 */ /* 0x040fe200078efcff */
[----:B------:R-:W-:Y:S01]  /*18870*/  ULDC UR37, c[0x0][0xc] ;  /* 0x0000030000257ab9 */ /* 0x000fe20000000800 */
[----:B------:R-:W-:-:S02]  /*18880*/  LOP3.LUT R3, R2, 0x80, RZ, 0xfc, !PT ;  /* 0x0000008002037812 */ /* 0x000fc400078efcff */
[----:B------:R-:W-:Y:S01]  /*18890*/  MOV R27, 0x1 ;  /* 0x00000001001b7802 */ /* 0x000fe20000000f00 */
[----:B0-----:R-:W-:Y:S01]  /*188a0*/  ULEA UR4, UR5, UR4, 0x18 ;  /* 0x0000000405047291 */ /* 0x001fe2000f8ec03f */
[----:B------:R-:W-:-:S05]  /*188b0*/  LOP3.LUT R2, R2, 0xc0, RZ, 0xfc, !PT ;  /* 0x000000c002027812 */ /* 0x000fca00078efcff */
[----:B------:R-:W-:-:S04]  /*188c0*/  IMAD.U32 R22, RZ, RZ, UR4 ;  /* 0x00000004ff167e24 */ /* 0x000fc8000f8e00ff */
[----:B------:R-:W-:-:S05]  /*188d0*/  IMAD R0, R29, 0x2, R22 ;  /* 0x000000021d007824 */ /* 0x000fca00078e0216 */
[----:B------:R1:W-:Y:S02]  /*188e0*/  STL [R1+0x4], R0 ;  /* 0x0000040001007387 */ /* 0x0003e40000100800 */
.L_x_5474:
[----:B------:R-:W0:Y:S02]  /*188f0*/  LDC.64 R2, c[0x0][0xc88] ;  /* 0x00032200ff027b82 */ /* 0x000e240000000a00 */
[----:B0-----:R-:W-:-:S05]  /*18900*/  IMAD.WIDE R2, R19, 0x4, R2 ;  /* 0x0000000413027825 */ /* 0x001fca00078e0202 */
[----:B-1----:R-:W1:Y:S01]  /*18910*/  LDG.E R35, desc[UR42][R2.64] ;  /* 0x0000002a02237981 */ /* 0x002e62000c1e1900 */
[----:B------:R-:W-:Y:S05]  /*18920*/  YIELD ;  /* 0x0000000000007946 */ /* 0x000fea0003800000 */
[----:B------:R-:W-:Y:S01]  /*18930*/  ULDC.64 UR4, c[0x0][0xa28] ;  /* 0x00028a0000047ab9 */ /* 0x000fe20000000a00 */
[----:B------:R-:W-:Y:S01]  /*18940*/  IMAD.MOV.U32 R31, RZ, RZ, RZ ;  /* 0x000000ffff1f7224 */ /* 0x000fe200078e00ff */
[----:B------:R-:W-:Y:S01]  /*18950*/  ISETP.NE.U32.AND P0, PT, RZ, UR4, PT ;  /* 0x00000004ff007c0c */ /* 0x000fe2000bf05070 */
[----:B---34-:R-:W-:Y:S01]  /*18960*/  IMAD.MOV.U32 R6, RZ, RZ, RZ ;  /* 0x000000ffff067224 */ /* 0x018fe200078e00ff */
[----:B------:R-:W-:Y:S01]  /*18970*/  ULDC.64 UR8, c[0x0][0xa18] ;  /* 0x0002860000087ab9 */ /* 0x000fe20000000a00 */
[----:B------:R-:W-:Y:S01]  /*18980*/  ULDC.64 UR6, c[0x0][0xa10] ;  /* 0x0002840000067ab9 */ /* 0x000fe20000000a00 */
[----:B------:R-:W-:-:S02]  /*18990*/  ISETP.NE.AND.EX P0, PT, RZ, UR5, PT, P0 ;  /* 0x00000005ff007c0c */ /* 0x000fc4000bf05300 */
[----:B-1----:R-:W-:-:S11]  /*189a0*/  SHF.R.S32.HI R0, RZ, 0x1f, R35 ;  /* 0x0000001fff007819 */ /* 0x002fd60000011423 */
        /* <DEDUP_REMOVED lines=8> */
[----:B------:R-:W-:Y:S02]  /*18a30*/  ISETP.NE.U32.AND P2, PT, RZ, UR8, PT ;  /* 0x00000008ff007c0c */ /* 0x000fe4000bf45070 */
[----:B------:R-:W-:Y:S02]  /*18a40*/  ISETP.NE.AND.EX P0, PT, RZ, UR5, PT, P0 ;  /* 0x00000005ff007c0c */ /* 0x000fe4000bf05300 */
[----:B------:R-:W-:Y:S02]  /*18a50*/  ISETP.NE.AND.EX P2, PT, RZ, UR9, PT, P2 ;  /* 0x00000009ff007c0c */ /* 0x000fe4000bf45320 */
[----:B------:R-:W-:Y:S02]  /*18a60*/  ISETP.NE.U32.AND P1, PT, RZ, UR6, PT ;  /* 0x00000006ff007c0c */ /* 0x000fe4000bf25070 */
[----:B-1----:R-:W-:-:S02]  /*18a70*/  IADD3 R2, P3, R32, UR4, RZ ;  /* 0x0000000420027c10 */ /* 0x002fc4000ff7e0ff */
[----:B------:R-:W-:Y:S02]  /*18a80*/  ISETP.NE.AND.EX P1, PT, RZ, UR7, PT, P1 ;  /* 0x00000007ff007c0c */ /* 0x000fe4000bf25310 */
[C---:B------:R-:W-:Y:S02]  /*18a90*/  IADD3.X R3, R33.reuse, UR5, RZ, P3, !PT ;  /* 0x0000000521037c10 */ /* 0x040fe40009ffe4ff */
[----:B------:R-:W-:Y:S02]  /*18aa0*/  IADD3 R4, P4, R32, UR6, RZ ;  /* 0x0000000620047c10 */ /* 0x000fe4000ff9e0ff */
[----:B0-----:R-:W-:Y:S01]  /*18ab0*/  MOV R0, RZ ;  /* 0x000000ff00007202 */ /* 0x001fe20000000f00 */
[----:B--2---:R-:W2:Y:S01]  /*18ac0*/  @P0 LDG.E R6, desc[UR42][R2.64] ;  /* 0x0000002a02060981 */ /* 0x004ea2000c1e1900 */
        /* <DEDUP_REMOVED lines=18> */
[----:B--2---:R0:W-:Y:S01]  /*18bf0*/  STL [R1+0xc], R8 ;  /* 0x00000c0801007387 */ /* 0x0041e20000100800 */
[----:B------:R-:W-:Y:S01]  /*18c00*/  IMAD.MOV.U32 R11, RZ, RZ, R8 ;  /* 0x000000ffff0b7224 */ /* 0x000fe200078e0008 */
[----:B------:R-:W-:Y:S06]  /*18c10*/  @P2 BRA `(.L_x_5372) ;  /* 0x0000000000142947 */ /* 0x000fec0003800000 */
[----:B------:R-:W-:Y:S05]  /*18c20*/  @!P0 BRA `(.L_x_5372) ;  /* 0x0000000000108947 */ /* 0x000fea0003800000 */
[----:B0-----:R-:W2:Y:S04]  /*18c30*/  LDG.E R8, desc[UR42][R2.64] ;  /* 0x0000002a02087981 */ /* 0x001ea8000c1e1900 */
[----:B------:R-:W2:Y:S02]  /*18c40*/  LDG.E R7, desc[UR42][R2.64+0x4] ;  /* 0x0000042a02077981 */ /* 0x000ea4000c1e1900 */
[----:B--2---:R-:W-:-:S05]  /*18c50*/  IMAD.IADD R11, R7, 0x1, -R8 ;  /* 0x00000001070b7824 */ /* 0x004fca00078e0a08 */
[----:B------:R1:W-:Y:S02]  /*18c60*/  STL [R1+0xc], R11 ;  /* 0x00000c0b01007387 */ /* 0x0003e40000100800 */
.L_x_5372:
        /* <DEDUP_REMOVED lines=14> */
.L_x_5373:
        /* <DEDUP_REMOVED lines=8> */
[----:B--2---:R-:W-:-:S07]  /*18dd0*/  IADD3 R9, -R9, R10, RZ ;  /* 0x0000000a09097210 */ /* 0x004fce0007ffe1ff */
.L_x_5374:
[----:B0-----:R-:W2:Y:S01]  /*18de0*/  @P1 LDG.E R2, desc[UR42][R4.64] ;  /* 0x0000002a04021981 */ /* 0x001ea2000c1e1900 */
[----:B------:R-:W0:Y:S03]  /*18df0*/  LDC R3, c[0x0][0x448] ;  /* 0x00011200ff037b82 */ /* 0x000e260000000800 */
[----:B------:R3:W2:Y:S01]  /*18e00*/  @P1 LDG.E R5, desc[UR42][R4.64+0x4] ;  /* 0x0000042a04051981 */ /* 0x0006a2000c1e1900 */
[----:B-----5:R-:W-:Y:S01]  /*18e10*/  IMAD.IADD R9, R9, 0x1, -R31 ;  /* 0x0000000109097824 */ /* 0x020fe200078e0a1f */
[----:B------:R-:W-:Y:S01]  /*18e20*/  BSSY B0, `(.L_x_5375) ;  /* 0x0000036000007945 */ /* 0x000fe20003800000 */
[----:B------:R-:W-:Y:S01]  /*18e30*/  LOP3.LUT R30, R8, 0xff, RZ, 0xc0, !PT ;  /* 0x000000ff081e7812 */ /* 0x000fe200078ec0ff */
[----:B------:R-:W-:Y:S01]  /*18e40*/  IMAD.MOV.U32 R13, RZ, RZ, RZ ;  /* 0x000000ffff0d7224 */ /* 0x000fe200078e00ff */
[----:B0-----:R-:W-:-:S13]  /*18e50*/  ISETP.NE.AND P0, PT, R3, 0x1, PT ;  /* 0x000000010300780c */ /* 0x001fda0003f05270 */
[----:B---3--:R-:W0:Y:S08]  /*18e60*/  @P0 LDC R4, c[0x0][0x44c] ;  /* 0x00011300ff040b82 */ /* 0x008e300000000800 */
[----:B------:R-:W3:Y:S01]  /*18e70*/  @P0 LDC R3, c[0x0][0x450] ;  /* 0x00011400ff030b82 */ /* 0x000ee20000000800 */
[----:B--2---:R-:W-:Y:S02]  /*18e80*/  @P1 IMAD.IADD R6, R5, 0x1, -R2 ;  /* 0x0000000105061824 */ /* 0x004fe400078e0a02 */
[----:B------:R-:W-:-:S02]  /*18e90*/  IMAD.SHL.U32 R2, R17, 0x80, RZ ;  /* 0x0000008011027824 */ /* 0x000fc400078e00ff */
[----:B------:R-:W-:Y:S02]  /*18ea0*/  IMAD.IADD R7, R9, 0x1, R6 ;  /* 0x0000000109077824 */ /* 0x000fe400078e0206 */
[----:B------:R-:W-:Y:S02]  /*18eb0*/  VIADD R2, R2, 0x7f ;  /* 0x0000007f02027836 */ /* 0x000fe40000000000 */
[----:B------:R-:W-:Y:S01]  /*18ec0*/  VIADD R5, R7, 0x5f ;  /* 0x0000005f07057836 */ /* 0x000fe20000000000 */
[----:B------:R2:W-:Y:S01]  /*18ed0*/  STL [R1], R7 ;  /* 0x0000000701007387 */ /* 0x0005e20000100800 */
[----:B0-----:R-:W-:-:S04]  /*18ee0*/  @P0 IMAD.HI.U32 R4, R2, R4, RZ ;  /* 0x0000000402040227 */ /* 0x001fc800078e00ff */
[----:B------:R-:W-:Y:S01]  /*18ef0*/  IMAD.HI R5, R5, 0x2aaaaaab, RZ ;  /* 0x2aaaaaab05057827 */ /* 0x000fe200078e02ff */
[----:B---3--:R-:W-:Y:S02]  /*18f00*/  @P0 SHF.R.U32.HI R2, RZ, R3, R4 ;  /* 0x00000003ff020219 */ /* 0x008fe40000011604 */
[----:B------:R-:W-:Y:S02]  /*18f10*/  SHF.R.U32.HI R4, RZ, 0x10, R8 ;  /* 0x00000010ff047819 */ /* 0x000fe40000011608 */
[----:B--2---:R-:W-:Y:S02]  /*18f20*/  IADD3 R7, R7, 0x60, -R11 ;  /* 0x0000006007077810 */ /* 0x004fe40007ffe80b */
[----:B------:R-:W-:Y:S02]  /*18f30*/  SHF.R.U32.HI R3, RZ, 0x1f, R5 ;  /* 0x0000001fff037819 */ /* 0x000fe40000011605 */
[----:B------:R-:W-:Y:S02]  /*18f40*/  IADD3 R2, R7, R2, RZ ;  /* 0x0000000207027210 */ /* 0x000fe40007ffe0ff */
[----:B------:R-:W-:-:S03]  /*18f50*/  LEA.HI.SX32 R5, R5, R3, 0x1c ;  /* 0x0000000305057211 */ /* 0x000fc600078fe2ff */
[----:B------:R-:W-:-:S05]  /*18f60*/  IMAD.HI R2, R2, 0x2aaaaaab, RZ ;  /* 0x2aaaaaab02027827 */ /* 0x000fca00078e02ff */
[----:B------:R-:W-:-:S04]  /*18f70*/  SHF.R.U32.HI R3, RZ, 0x1f, R2 ;  /* 0x0000001fff037819 */ /* 0x000fc80000011602 */
[----:B------:R-:W-:-:S04]  /*18f80*/  LEA.HI.SX32 R3, R2, R3, 0x1c ;  /* 0x0000000302037211 */ /* 0x000fc800078fe2ff */
[----:B------:R-:W-:-:S04]  /*18f90*/  VIMNMX R10, R5, R3, PT ;  /* 0x00000003050a7248 */ /* 0x000fc80003fe0100 */
[----:B------:R-:W-:-:S13]  /*18fa0*/  ISETP.GE.AND P0, PT, R10, 0x1, PT ;  /* 0x000000010a00780c */ /* 0x000fda0003f06270 */
[----:B------:R-:W-:Y:S05]  /*18fb0*/  @!P0 BRA `(.L_x_5376) ;  /* 0x0000000000708947 */ /* 0x000fea0003800000 */
[----:B------:R-:W-:Y:S01]  /*18fc0*/  ISETP.NE.AND P0, PT, R4, RZ, PT ;  /* 0x000000ff0400720c */ /* 0x000fe20003f05270 */
[----:B------:R-:W-:-:S03]  /*18fd0*/  ULDC UR4, c[0x0][0x9f0] ;  /* 0x00027c0000047ab9 */ /* 0x000fc60000000800 */
[----:B------:R-:W-:-:S04]  /*18fe0*/  SEL R8, R4, UR4, P0 ;  /* 0x0000000404087c07 */ /* 0x000fc80008000000 */
[----:B------:R-:W-:Y:S02]  /*18ff0*/  IABS R12, R8 ;  /* 0x00000008000c7213 */ /* 0x000fe40000000000 */
[----:B-1----:R-:W-:Y:S02]  /*19000*/  IADD3 R11, R8, -0x1, R10 ;  /* 0xffffffff080b7810 */ /* 0x002fe40007ffe00a */
[----:B------:R-:W0:Y:S08]  /*19010*/  I2F.RP R2, R12 ;  /* 0x0000000c00027306 */ /* 0x000e300000209400 */
        /* <DEDUP_REMOVED lines=22> */
.L_x_5376:
[----:B------:R-:W-:Y:S05]  /*19180*/  BSYNC B0 ;  /* 0x0000000000007941 */ /* 0x000fea0003800000 */
.L_x_5375:
[-C--:B------:R-:W-:Y:S01]  /*19190*/  IMAD R2, R30, R13.reuse, RZ ;  /* 0x0000000d1e027224 */ /* 0x080fe200078e02ff */
        /* <DEDUP_REMOVED lines=24> */
.L_x_5580:
[----:B--2---:R-:W-:Y:S02]  /*19320*/  ISETP.NE.AND P0, PT, R14, RZ, PT ;  /* 0x000000ff0e00720c */ /* 0x004fe40003f05270 */
[----:B------:R-:W-:-:S11]  /*19330*/  PLOP3.LUT P6, PT, PT, PT, PT, 0x8, 0x0 ;  /* 0x000000000000781c */ /* 0x000fd60003fce170 */
[----:B------:R-:W-:Y:S05]  /*19340*/  @P0 BRA `(.L_x_5380) ;  /* 0x00000000000c0947 */ /* 0x000fea0003800000 */
[----:B------:R-:W-:-:S03]  /*19350*/  UMOV UR4, 0xffffffff ;  /* 0xffffffff00047882 */ /* 0x000fc60000000000 */
[----:B------:R-:W-:Y:S05]  /*19360*/  BRA.DIV UR4, `(.L_x_5381) ;  /* 0x0000007e04587947 */ /* 0x000fea000b800000 */
[----:B------:R-:W-:-:S13]  /*19370*/  ELECT P6, URZ, PT ;  /* 0x00000000003f782f */ /* 0x000fda00038c0000 */
.L_x_5380:
        /* <DEDUP_REMOVED lines=9> */
.L_x_5583:
[----:B------:R-:W-:Y:S05]  /*19410*/  BSYNC B1 ;  /* 0x0000000000017941 */ /* 0x000fea0003800000 */
.L_x_5382:
        /* <DEDUP_REMOVED lines=10> */
.L_x_5584:
[----:B------:R-:W-:Y:S05]  /*194c0*/  BSYNC B2 ;  /* 0x0000000000027941 */ /* 0x000fea0003800000 */
.L_x_5386:
[----:B------:R-:W-:Y:S04]  /*194d0*/  BSSY B2, `(.L_x_5388) ;  /* 0x0000009000027945 */ /* 0x000fe80003800000 */
[----:B------:R-:W-:Y:S05]  /*194e0*/  @P1 BRA `(.L_x_5389) ;  /* 0x00000000001c1947 */ /* 0x000fea0003800000 */
[----:B-1----:R-:W1:Y:S01]  /*194f0*/  S2R R11, SR_TID.X ;  /* 0x00000000000b7919 */ /* 0x002e620000002100 */
[----:B------:R-:W-:-:S04]  /*19500*/  IMAD.MOV.U32 R10, RZ, RZ, 0x3000 ;  /* 0x00003000ff0a7424 */ /* 0x000fc800078e00ff */
[----:B------:R2:W-:Y:S01]  /*19510*/  SYNCS.ARRIVE.TRANS64 RZ, [R3+URZ+0x22890], R10 ;  /* 0x0228900a03ff79a7 */ /* 0x0005e2000800003f */
[----:B-1----:R-:W-:-:S04]  /*19520*/  LOP3.LUT R11, R11, 0x1f, RZ, 0xc0, !PT ;  /* 0x0000001f0b0b7812 */ /* 0x002fc800078ec0ff */
[----:B------:R-:W-:-:S13]  /*19530*/  ISETP.NE.AND P0, PT, R11, RZ, PT ;  /* 0x000000ff0b00720c */ /* 0x000fda0003f05270 */
[----:B--2---:R-:W-:Y:S05]  /*19540*/  @!P0 BRA `(.L_x_5389) ;  /* 0x0000000000048947 */ /* 0x004fea0003800000 */
[----:B------:R-:W-:Y:S01]  /*19550*/  BPT.TRAP 0x1 ;  /* 0x000000040000795c */ /* 0x000fe20000300000 */
.L_x_5389:
[----:B------:R-:W-:Y:S05]  /*19560*/  BSYNC B2 ;  /* 0x0000000000027941 */ /* 0x000fea0003800000 */
.L_x_5388:
[----:B------:R-:W-:Y:S01]  /*19570*/  IMAD.MOV.U32 R14, RZ, RZ, RZ ;  /* 0x000000ffff0e7224 */ /* 0x000fe200078e00ff */
[----:B------:R-:W-:Y:S01]  /*19580*/  UIADD3 UR4, UP0, UR40, 0x570, URZ ;  /* 0x0000057028047890 */ /* 0x000fe2000ff1e03f */
[----:B------:R-:W-:Y:S01]  /*19590*/  IMAD R10, R2, 0x60, R0 ;  /* 0x00000060020a7824 */ /* 0x000fe200078e0200 */
[----:B------:R-:W-:Y:S01]  /*195a0*/  PLOP3.LUT P0, PT, PT, PT, PT, 0x80, 0x0 ;  /* 0x000000000000781c */ /* 0x000fe20003f0f070 */
[----:B-1----:R-:W-:Y:S01]  /*195b0*/  IMAD R11, R24, 0x3000, R22 ;  /* 0x00003000180b7824 */ /* 0x002fe200078e0216 */
[----:B------:R-:W-:Y:S01]  /*195c0*/  R2UR UR10, R14 ;  /* 0x000000000e0a72ca */ /* 0x000fe200000e0000 */
[----:B------:R-:W-:Y:S01]  /*195d0*/  VIADD R10, R10, 0xffffffa0 ;  /* 0xffffffa00a0a7836 */ /* 0x000fe20000000000 */
[----:B------:R-:W-:Y:S01]  /*195e0*/  UIADD3.X UR5, URZ, UR41, URZ, UP0, !UPT ;  /* 0x000000293f057290 */ /* 0x000fe200087fe43f */
[----:B------:R-:W-:Y:S01]  /*195f0*/  VIADD R11, R11, 0x1c400 ;  /* 0x0001c4000b0b7836 */ /* 0x000fe20000000000 */
[----:B------:R-:W-:Y:S01]  /*19600*/  UMOV UR6, 0x0 ;  /* 0x0000000000067882 */ /* 0x000fe20000000000 */
[----:B------:R-:W-:Y:S01]  /*19610*/  VIADD R12, R3, 0x22890 ;  /* 0x00022890030c7836 */ /* 0x000fe20000000000 */
[----:B------:R-:W-:-:S09]  /*19620*/  UMOV UR7, 0x12f00000 ;  /* 0x12f0000000077882 */ /* 0x000fd20000000000 */
.L_x_5390:
        /* <DEDUP_REMOVED lines=13> */
.L_x_5585:
[----:B------:R-:W-:Y:S05]  /*19700*/  BSYNC B2 ;  /* 0x0000000000027941 */ /* 0x000fea0003800000 */
.L_x_5391:
        /* <DEDUP_REMOVED lines=11> */
.L_x_5394:
[----:B------:R-:W-:Y:S05]  /*197c0*/  BSYNC B2 ;  /* 0x0000000000027941 */ /* 0x000fea0003800000 */
.L_x_5393:
        /* <DEDUP_REMOVED lines=9> */
.L_x_5395:
        /* <DEDUP_REMOVED lines=15> */
.L_x_5396:
        /* <DEDUP_REMOVED lines=15> */
.L_x_5397:
        /* <DEDUP_REMOVED lines=15> */
.L_x_5398:
        /* <DEDUP_REMOVED lines=10> */
.L_x_5385:
[----:B------:R-:W-:Y:S05]  /*19bd0*/  BSYNC B1 ;  /* 0x0000000000017941 */ /* 0x000fea0003800000 */
.L_x_5384:
[----:B------:R-:W-:Y:S01]  /*19be0*/  VIADD R12, R2, 0xfffffffe ;  /* 0xfffffffe020c7836 */ /* 0x000fe20000000000 */
[----:B------:R-:W-:Y:S02]  /*19bf0*/  IADD3 R24, R24, 0x1, RZ ;  /* 0x0000000118187810 */ /* 0x000fe40007ffe0ff */
[----:B------:R-:W-:Y:S02]  /*19c00*/  PLOP3.LUT P0, PT, PT, PT, PT, 0x8, 0x0 ;  /* 0x000000000000781c */ /* 0x000fe40003f0e170 */
[----:B------:R-:W-:Y:S02]  /*19c10*/  ISETP.GE.AND P2, PT, R12, R8, PT ;  /* 0x000000080c00720c */ /* 0x000fe40003f46270 */
[----:B------:R-:W-:-:S04]  /*19c20*/  ISETP.NE.AND P1, PT, R24, 0x2, PT ;  /* 0x000000021800780c */ /* 0x000fc80003f25270 */
[----:B------:R-:W-:Y:S02]  /*19c30*/  SEL R2, RZ, 0x1, P1 ;  /* 0x00000001ff027807 */ /* 0x000fe40000800000 */
[----:B------:R-:W-:Y:S02]  /*19c40*/  SEL R24, R24, RZ, P1 ;  /* 0x000000ff18187207 */ /* 0x000fe40000800000 */
[----:B------:R-:W-:-:S03]  /*19c50*/  LOP3.LUT R27, R27, R2, RZ, 0x3c, !PT ;  /* 0x000000021b1b7212 */ /* 0x000fc600078e3cff */
[----:B------:R-:W-:Y:S05]  /*19c60*/  @!P2 BRA `(.L_x_5378) ;  /* 0x000000080010a947 */ /* 0x000fea0003800000 */
.L_x_5414:
[----:B------:R-:W-:Y:S05]  /*19c70*/  YIELD ;  /* 0x0000000000007946 */ /* 0x000fea0003800000 */
[----:B------:R-:W-:Y:S04]  /*19c80*/  BSSY B1, `(.L_x_5399) ;  /* 0x000007a000017945 */ /* 0x000fe80003800000 */
[----:B------:R-:W-:Y:S05]  /*19c90*/  @!P6 BRA `(.L_x_5400) ;  /* 0x0000000400e0e947 */ /* 0x000fea0003800000 */
[----:B------:R-:W-:Y:S01]  /*19ca0*/  IMAD R9, R24, 0x8, R22 ;  /* 0x0000000818097824 */ /* 0x000fe200078e0216 */
[----:B------:R-:W-:Y:S01]  /*19cb0*/  SHF.L.U32 R2, R27, 0x1f, RZ ;  /* 0x0000001f1b027819 */ /* 0x000fe200000006ff */
[----:B0-----:R-:W0:Y:S01]  /*19cc0*/  S2R R3, SR_TID.X ;  /* 0x0000000000037919 */ /* 0x001e220000002100 */
[----:B------:R-:W-:Y:S02]  /*19cd0*/  BSSY B2, `(.L_x_5401) ;  /* 0x0000005000027945 */ /* 0x000fe40003800000 */
[----:B------:R-:W2:Y:S01]  /*19ce0*/  SYNCS.PHASECHK.TRANS64.TRYWAIT P1, [R9+URZ+0x228a0], R2 ;  /* 0x0228a002090075a7 */ /* 0x000ea2000802017f */
[----:B0-----:R-:W-:-:S04]  /*19cf0*/  LOP3.LUT R3, R3, 0x7f, RZ, 0xc0, !PT ;  /* 0x0000007f03037812 */ /* 0x001fc800078ec0ff */
[----:B------:R-:W-:Y:S01]  /*19d00*/  ISETP.NE.AND P2, PT, R3, RZ, PT ;  /* 0x000000ff0300720c */ /* 0x000fe20003f45270 */
[----:B--2---:R-:W-:-:S12]  /*19d10*/  @!P1 BRA `(.L_x_5402) ;  /* 0x0000007400489947 */ /* 0x004fd80003800000 */
.L_x_5586:
[----:B------:R-:W-:Y:S05]  /*19d20*/  BSYNC B2 ;  /* 0x0000000000027941 */ /* 0x000fea0003800000 */
.L_x_5401:
        /* <DEDUP_REMOVED lines=9> */
.L_x_5404:
[----:B------:R-:W-:Y:S05]  /*19dc0*/  BSYNC B2 ;  /* 0x0000000000027941 */ /* 0x000fea0003800000 */
.L_x_5403:
        /* <DEDUP_REMOVED lines=10> */
[----:B------:R-:W-:-:S10]  /*19e70*/  UMOV UR7, 0x12f00000 ;  /* 0x12f0000000077882 */ /* 0x000fd40000000000 */
.L_x_5405:
        /* <DEDUP_REMOVED lines=13> */
.L_x_5587:
[----:B------:R-:W-:Y:S05]  /*19f50*/  BSYNC B2 ;  /* 0x0000000000027941 */ /* 0x000fea0003800000 */
.L_x_5406:
[----:B------:R-:W-:Y:S01]  /*19f60*/  BSSY B2, `(.L_x_5408) ;  /* 0x000000b000027945 */ /* 0x000fe20003800000 */
[----:B01----:R-:W-:Y:S01]  /*19f70*/  MOV R2, 0x0 ;  /* 0x0000000000027802 */ /* 0x003fe20000000f00 */
[----:B------:R-:W-:Y:S02]  /*19f80*/  IMAD.MOV.U32 R3, RZ, RZ, 0x12f00000 ;  /* 0x12f00000ff037424 */ /* 0x000fe400078e00ff */
[----:B------:R-:W-:Y:S05]  /*19f90*/  @P2 BRA `(.L_x_5409) ;  /* 0x00000000001c2947 */ /* 0x000fea0003800000 */
[----:B------:R-:W0:Y:S01]  /*19fa0*/  S2R R14, SR_TID.X ;  /* 0x00000000000e7919 */ /* 0x000e220000002100 */
[----:B------:R-:W-:-:S04]  /*19fb0*/  IMAD.MOV.U32 R10, RZ, RZ, 0xc000 ;  /* 0x0000c000ff0a7424 */ /* 0x000fc800078e00ff */
[----:B------:R1:W-:Y:S01]  /*19fc0*/  SYNCS.ARRIVE.TRANS64 RZ, [R9+URZ+0x228b0], R10 ;  /* 0x0228b00a09ff79a7 */ /* 0x0003e2000800003f */
[----:B0-----:R-:W-:-:S04]  /*19fd0*/  LOP3.LUT R14, R14, 0x1f, RZ, 0xc0, !PT ;  /* 0x0000001f0e0e7812 */ /* 0x001fc800078ec0ff */
[----:B------:R-:W-:-:S13]  /*19fe0*/  ISETP.NE.AND P1, PT, R14, RZ, PT ;  /* 0x000000ff0e00720c */ /* 0x000fda0003f25270 */
[----:B-1----:R-:W-:Y:S05]  /*19ff0*/  @!P1 BRA `(.L_x_5409) ;  /* 0x0000000000049947 */ /* 0x002fea0003800000 */
[----:B------:R-:W-:Y:S01]  /*1a000*/  BPT.TRAP 0x1 ;  /* 0x000000040000795c */ /* 0x000fe20000300000 */
.L_x_5409:
[----:B------:R-:W-:Y:S05]  /*1a010*/  BSYNC B2 ;  /* 0x0000000000027941 */ /* 0x000fea0003800000 */
.L_x_5408:
[----:B------:R-:W-:Y:S01]  /*1a020*/  R2UR UR6, R2 ;  /* 0x00000000020672ca */ /* 0x000fe200000e0000 */
[----:B------:R-:W-:Y:S01]  /*1a030*/  IMAD R10, R24, 0xc000, R22 ;  /* 0x0000c000180a7824 */ /* 0x000fe200078e0216 */
[----:B------:R-:W-:Y:S01]  /*1a040*/  R2UR UR7, R3 ;  /* 0x00000000030772ca */ /* 0x000fe200000e0000 */
[----:B------:R-:W-:Y:S01]  /*1a050*/  UIADD3 UR4, UP0, UR40, 0x670, URZ ;  /* 0x0000067028047890 */ /* 0x000fe2000ff1e03f */
[----:B------:R-:W-:Y:S01]  /*1a060*/  R2UR UR10, R13 ;  /* 0x000000000d0a72ca */ /* 0x000fe200000e0000 */
[----:B------:R-:W-:Y:S01]  /*1a070*/  VIADD R9, R9, 0x228b0 ;  /* 0x000228b009097836 */ /* 0x000fe20000000000 */
[----:B------:R-:W-:Y:S01]  /*1a080*/  PLOP3.LUT P1, PT, PT, PT, PT, 0x80, 0x0 ;  /* 0x000000000000781c */ /* 0x000fe20003f2f070 */
[----:B------:R-:W-:Y:S01]  /*1a090*/  VIADD R13, R10, 0x400 ;  /* 0x000004000a0d7836 */ /* 0x000fe20000000000 */
[----:B------:R-:W-:-:S12]  /*1a0a0*/  UIADD3.X UR5, URZ, UR41, URZ, UP0, !UPT ;  /* 0x000000293f057290 */ /* 0x000fd800087fe43f */
.L_x_5410:
        /* <DEDUP_REMOVED lines=15> */
.L_x_5411:
        /* <DEDUP_REMOVED lines=15> */
.L_x_5412:
        /* <DEDUP_REMOVED lines=15> */
.L_x_5413:
        /* <DEDUP_REMOVED lines=10> */
.L_x_5400:
[----:B------:R-:W-:Y:S05]  /*1a420*/  BSYNC B1 ;  /* 0x0000000000017941 */ /* 0x000fea0003800000 */
.L_x_5399:
        /* <DEDUP_REMOVED lines=8> */
.L_x_5378:
[----:B------:R-:W-:Y:S05]  /*1a4b0*/  BSYNC B0 ;  /* 0x0000000000007941 */ /* 0x000fea0003800000 */
.L_x_5377:
[----:B------:R-:W2:Y:S01]  /*1a4c0*/  LDC R0, c[0x0][0x448] ;  /* 0x00011200ff007b82 */ /* 0x000ea20000000800 */
[----:B------:R-:W-:Y:S01]  /*1a4d0*/  LEA R2, R17, 0x7f, 0x7 ;  /* 0x0000007f11027811 */ /* 0x000fe200078e38ff */
[----:B------:R-:W-:Y:S06]  /*1a4e0*/  @!P0 WARPSYNC.ALL ;  /* 0x0000000000008948 */ /* 0x000fec0003800000 */
[----:B------:R-:W-:Y:S01]  /*1a4f0*/  @!P0 BAR.SYNC.DEFER_BLOCKING 0xc, 0x180 ;  /* 0x0306000000008b1d */ /* 0x000fe20000010000 */
[----:B------:R-:W-:-:S05]  /*1a500*/  ISETP.NE.AND P2, PT, R4, RZ, PT ;  /* 0x000000ff0400720c */ /* 0x000fca0003f45270 */
[----:B------:R-:W-:Y:S08]  /*1a510*/  BSSY B0, `(.L_x_5415) ;  /* 0x0000029000007945 */ /* 0x000ff00003800000 */
[----:B------:R-:W3:Y:S01]  /*1a520*/  @!P2 LDC R4, c[0x0][0x9f0] ;  /* 0x00027c00ff04ab82 */ /* 0x000ee20000000800 */
[----:B--2---:R-:W-:-:S13]  /*1a530*/  ISETP.NE.AND P1, PT, R0, 0x1, PT ;  /* 0x000000010000780c */ /* 0x004fda0003f25270 */
[----:B0-----:R-:W0:Y:S08]  /*1a540*/  @P1 LDC R3, c[0x0][0x44c] ;  /* 0x00011300ff031b82 */ /* 0x001e300000000800 */
[----:B------:R-:W2:Y:S01]  /*1a550*/  @P1 LDC R0, c[0x0][0x450] ;  /* 0x00011400ff001b82 */ /* 0x000ea20000000800 */
[----:B0-----:R-:W-:-:S05]  /*1a560*/  @P1 IMAD.HI.U32 R3, R2, R3, RZ ;  /* 0x0000000302031227 */ /* 0x001fca00078e00ff */
[----:B--2---:R-:W-:-:S05]  /*1a570*/  @P1 SHF.R.U32.HI R2, RZ, R0, R3 ;  /* 0x00000000ff021219 */ /* 0x004fca0000011603 */
[----:B------:R-:W-:-:S04]  /*1a580*/  IMAD.IADD R2, R7, 0x1, R2 ;  /* 0x0000000107027824 */ /* 0x000fc800078e0202 */
[----:B------:R-:W-:-:S05]  /*1a590*/  IMAD.HI R2, R2, 0x2aaaaaab, RZ ;  /* 0x2aaaaaab02027827 */ /* 0x000fca00078e02ff */
[----:B------:R-:W-:-:S04]  /*1a5a0*/  SHF.R.U32.HI R3, RZ, 0x1f, R2 ;  /* 0x0000001fff037819 */ /* 0x000fc80000011602 */
[----:B------:R-:W-:Y:S01]  /*1a5b0*/  LEA.HI.SX32 R2, R2, R3, 0x1c ;  /* 0x0000000302027211 */ /* 0x000fe200078fe2ff */
[----:B------:R-:W-:-:S03]  /*1a5c0*/  IMAD.MOV.U32 R3, RZ, RZ, RZ ;  /* 0x000000ffff037224 */ /* 0x000fc600078e00ff */
[----:B------:R-:W-:-:S04]  /*1a5d0*/  VIMNMX R5, R5, R2, PT ;  /* 0x0000000205057248 */ /* 0x000fc80003fe0100 */
[----:B------:R-:W-:-:S13]  /*1a5e0*/  ISETP.GE.AND P1, PT, R5, 0x1, PT ;  /* 0x000000010500780c */ /* 0x000fda0003f26270 */
[----:B---3--:R-:W-:Y:S05]  /*1a5f0*/  @!P1 BRA `(.L_x_5416) ;  /* 0x0000000000689947 */ /* 0x008fea0003800000 */
[-C--:B------:R-:W-:Y:S02]  /*1a600*/  IABS R0, R4.reuse ;  /* 0x0000000400007213 */ /* 0x080fe40000000000 */
[----:B------:R-:W-:Y:S02]  /*1a610*/  IABS R7, R4 ;  /* 0x0000000400077213 */ /* 0x000fe40000000000 */
[----:B------:R-:W0:Y:S03]  /*1a620*/  I2F.RP R8, R0 ;  /* 0x0000000000087306 */ /* 0x000e260000209400 */
[----:B------:R-:W-:-:S05]  /*1a630*/  IMAD.MOV R7, RZ, RZ, -R7 ;  /* 0x000000ffff077224 */ /* 0x000fca00078e0a07 */
[----:B0-----:R-:W0:Y:S02]  /*1a640*/  MUFU.RCP R8, R8 ;  /* 0x0000000800087308 */ /* 0x001e240000001000 */
[----:B0-----:R-:W-:-:S06]  /*1a650*/  VIADD R9, R8, 0xffffffe ;  /* 0x0ffffffe08097836 */ /* 0x001fcc0000000000 */
[----:B------:R-:W0:Y:S02]  /*1a660*/  F2I.FTZ.U32.TRUNC.NTZ R3, R9 ;  /* 0x0000000900037305 */ /* 0x000e24000021f000 */
        /* <DEDUP_REMOVED lines=19> */
.L_x_5416:
[----:B------:R-:W-:Y:S05]  /*1a7a0*/  BSYNC B0 ;  /* 0x0000000000007941 */ /* 0x000fea0003800000 */
.L_x_5415:
        /* <DEDUP_REMOVED lines=12> */
[----:B------:R-:W2:Y:S01]  /*1a870*/  LDC.64 R2, c[0x0][0xc60] ;  /* 0x00031800ff027b82 */ /* 0x000ea20000000a00 */
[----:B------:R-:W0:Y:S02]  /*1a880*/  FLO.U32 R0, UR4 ;  /* 0x0000000400007d00 */ /* 0x000e2400080e0000 */
[----:B0-----:R-:W-:-:S06]  /*1a890*/  ISETP.EQ.U32.AND P0, PT, R0, R5, PT ;  /* 0x000000050000720c */ /* 0x001fcc0003f02070 */
[----:B------:R-:W2:Y:S07]  /*1a8a0*/  POPC R5, UR4 ;  /* 0x0000000400057d09 */ /* 0x000eae0008000000 */
[----:B--2---:R-:W2:Y:S01]  /*1a8b0*/  @P0 ATOMG.E.ADD.STRONG.GPU PT, R3, desc[UR42][R2.64], R5 ;  /* 0x00000005020309a8 */ /* 0x004ea200081ee1ea */
[----:B------:R-:W0:Y:S02]  /*1a8c0*/  S2R R4, SR_LTMASK ;  /* 0x0000000000047919 */ /* 0x000e240000003900 */
[----:B0-----:R-:W-:-:S04]  /*1a8d0*/  LOP3.LUT R4, R4, UR4, RZ, 0xc0, !PT ;  /* 0x0000000404047c12 */ /* 0x001fc8000f8ec0ff */
[----:B------:R-:W0:Y:S01]  /*1a8e0*/  POPC R7, R4 ;  /* 0x0000000400077309 */ /* 0x000e220000000000 */
[----:B--2---:R-:W0:Y:S02]  /*1a8f0*/  SHFL.IDX PT, R0, R3, R0, 0x1f ;  /* 0x00001f0003007589 */ /* 0x004e2400000e0000 */
[----:B0-----:R-:W-:Y:S01]  /*1a900*/  IADD3 R16, R0, UR37, R7 ;  /* 0x0000002500107c10 */ /* 0x001fe2000fffe007 */
[----:B------:R-:W-:Y:S06]  /*1a910*/  BRA `(.L_x_5419) ;  /* 0x0000003000e87947 */ /* 0x000fec0003800000 */
.L_x_5418:
        /* <DEDUP_REMOVED lines=15> */
[----:B-1----:R-:W-:Y:S02]  /*1aa10*/  IMAD.U32 R11, RZ, RZ, UR5 ;  /* 0x00000005ff0b7e24 */ /* 0x002fe4000f8e00ff */
[----:B------:R-:W-:Y:S02]  /*1aa20*/  IMAD.MOV.U32 R12, RZ, RZ, 0x1 ;  /* 0x00000001ff0c7424 */ /* 0x000fe400078e00ff */
[----:B------:R-:W-:-:S07]  /*1aa30*/  IMAD.MOV.U32 R13, RZ, RZ, RZ ;  /* 0x000000ffff0d7224 */ /* 0x000fce00078e00ff */
[----:B------:R-:W-:-:S07]  /*1aa40*/  LEPC R20, `(.L_x_5421) ;  /* 0x000000001014794e */ /* 0x000fce0000000000 */
[----:B0-----:R-:W-:Y:S05]  /*1aa50*/  CALL.ABS.NOINC R2 ;  /* 0x0000000002007343 */ /* 0x001fea0003c00000 */
.L_x_5421:
[----:B------:R-:W-:Y:S05]  /*1aa60*/  BSYNC B6 ;  /* 0x0000000000067941 */ /* 0x000fea0003800000 */
.L_x_5420:
        /* <DEDUP_REMOVED lines=8> */
[----:B------:R0:W2:Y:S01]  /*1aaf0*/  LDC.64 R2, c[0x4][R34] ;  /* 0x0100000022027b82 */ /* 0x0000a20000000a00 */
[----:B------:R-:W-:Y:S01]  /*1ab00*/  IMAD.U32 R4, RZ, RZ, UR6 ;  /* 0x00000006ff047e24 */ /* 0x000fe2000f8e00ff */
[----:B------:R-:W-:Y:S01]  /*1ab10*/  MOV R7, UR9 ;  /* 0x0000000900077c02 */ /* 0x000fe20008000f00 */
[----:B------:R-:W-:Y:S02]  /*1ab20*/  IMAD.U32 R5, RZ, RZ, UR7 ;  /* 0x00000007ff057e24 */ /* 0x000fe4000f8e00ff */
[----:B------:R-:W-:Y:S02]  /*1ab30*/  IMAD.U32 R6, RZ, RZ, UR8 ;  /* 0x00000008ff067e24 */ /* 0x000fe4000f8e00ff */
[----:B------:R-:W-:-:S02]  /*1ab40*/  IMAD.U32 R10, RZ, RZ, UR4 ;  /* 0x00000004ff0a7e24 */ /* 0x000fc4000f8e00ff */
[----:B-1----:R-:W-:Y:S02]  /*1ab50*/  IMAD.U32 R11, RZ, RZ, UR5 ;  /* 0x00000005ff0b7e24 */ /* 0x002fe4000f8e00ff */
[----:B------:R-:W-:Y:S02]  /*1ab60*/  IMAD.MOV.U32 R8, RZ, RZ, 0x70 ;  /* 0x00000070ff087424 */ /* 0x000fe400078e00ff */
[----:B------:R-:W-:Y:S02]  /*1ab70*/  IMAD.MOV.U32 R12, RZ, RZ, 0x1 ;  /* 0x00000001ff0c7424 */ /* 0x000fe400078e00ff */
[----:B0-----:R-:W-:-:S07]  /*1ab80*/  IMAD.MOV.U32 R13, RZ, RZ, RZ ;  /* 0x000000ffff0d7224 */ /* 0x001fce00078e00ff */
[----:B------:R-:W-:-:S07]  /*1ab90*/  LEPC R20, `(.L_x_5424) ;  /* 0x000000001014794e */ /* 0x000fce0000000000 */
[----:B--2---:R-:W-:Y:S05]  /*1aba0*/  CALL.ABS.NOINC R2 ;  /* 0x0000000002007343 */ /* 0x004fea0003c00000 */
.L_x_5424:
[----:B------:R0:W1:Y:S01]  /*1abb0*/  LDC.64 R2, c[0x4][R34] ;  /* 0x0100000022027b82 */ /* 0x0000620000000a00 */
[----:B------:R-:W-:Y:S01]  /*1abc0*/  ULDC.64 UR4, c[0x4][0x98] ;  /* 0x0100260000047ab9 */ /* 0x000fe20000000a00 */
[----:B------:R-:W-:Y:S01]  /*1abd0*/  ULDC.64 UR6, c[0x4][0xa0] ;  /* 0x0100280000067ab9 */ /* 0x000fe20000000a00 */
[----:B------:R-:W-:Y:S01]  /*1abe0*/  ULDC.64 UR8, c[0x4][0x18] ;  /* 0x0100060000087ab9 */ /* 0x000fe20000000a00 */
[----:B------:R-:W-:Y:S01]  /*1abf0*/  IMAD.U32 R4, RZ, RZ, UR4 ;  /* 0x00000004ff047e24 */ /* 0x000fe2000f8e00ff */
[----:B------:R-:W-:Y:S01]  /*1ac00*/  MOV R5, UR5 ;  /* 0x0000000500057c02 */ /* 0x000fe20008000f00 */
[----:B------:R-:W-:Y:S01]  /*1ac10*/  IMAD.U32 R6, RZ, RZ, UR6 ;  /* 0x00000006ff067e24 */ /* 0x000fe2000f8e00ff */
[----:B------:R-:W-:Y:S01]  /*1ac20*/  MOV R13, RZ ;  /* 0x000000ff000d7202 */ /* 0x000fe20000000f00 */
[----:B------:R-:W-:Y:S02]  /*1ac30*/  IMAD.U32 R7, RZ, RZ, UR7 ;  /* 0x00000007ff077e24 */ /* 0x000fe4000f8e00ff */
[----:B------:R-:W-:-:S02]  /*1ac40*/  IMAD.U32 R10, RZ, RZ, UR8 ;  /* 0x00000008ff0a7e24 */ /* 0x000fc4000f8e00ff */
[----:B------:R-:W-:Y:S02]  /*1ac50*/  IMAD.U32 R11, RZ, RZ, UR9 ;  /* 0x00000009ff0b7e24 */ /* 0x000fe4000f8e00ff */
[----:B------:R-:W-:Y:S02]  /*1ac60*/  IMAD.MOV.U32 R8, RZ, RZ, 0x70 ;  /* 0x00000070ff087424 */ /* 0x000fe400078e00ff */
[----:B0-----:R-:W-:-:S07]  /*1ac70*/  IMAD.MOV.U32 R12, RZ, RZ, 0x1 ;  /* 0x00000001ff0c7424 */ /* 0x001fce00078e00ff */
[----:B------:R-:W-:-:S07]  /*1ac80*/  LEPC R20, `(.L_x_5423) ;  /* 0x000000001014794e */ /* 0x000fce0000000000 */
[----:B-1----:R-:W-:Y:S05]  /*1ac90*/  CALL.ABS.NOINC R2 ;  /* 0x0000000002007343 */ /* 0x002fea0003c00000 */
.L_x_5423:
[----:B------:R-:W-:Y:S05]  /*1aca0*/  BSYNC B6 ;  /* 0x0000000000067941 */ /* 0x000fea0003800000 */
.L_x_5422:
[----:B------:R-:W2:Y:S01]  /*1acb0*/  LDL R2, [R1+0x20] ;  /* 0x0000200001027983 */ /* 0x000ea20000100800 */
[----:B------:R-:W-:Y:S01]  /*1acc0*/  ULDC.64 UR4, c[0x0][0x9f8] ;  /* 0x00027e0000047ab9 */ /* 0x000fe20000000a00 */
[----:B------:R-:W0:Y:S02]  /*1acd0*/  LDC R8, c[0x0][0x430] ;  /* 0x00010c00ff087b82 */ /* 0x000e240000000800 */
[----:B------:R-:W3:Y:S01]  /*1ace0*/  LDL R20, [R1] ;  /* 0x0000000001147983 */ /* 0x000ee20000100800 */
[----:B------:R-:W-:Y:S01]  /*1acf0*/  ISETP.NE.U32.AND P0, PT, RZ, UR4, PT ;  /* 0x00000004ff007c0c */ /* 0x000fe2000bf05070 */
[----:B------:R-:W4:Y:S03]  /*1ad00*/  S2R R21, SR_TID.X ;  /* 0x0000000000157919 */ /* 0x000f260000002100 */
[----:B------:R-:W-:-:S13]  /*1ad10*/  ISETP.NE.AND.EX P0, PT, RZ, UR5, PT, P0 ;  /* 0x00000005ff007c0c */ /* 0x000fda000bf05300 */
[----:B------:R-:W-:Y:S02]  /*1ad20*/  @P0 IADD3 R32, P1, R32, UR4, RZ ;  /* 0x0000000420200c10 */ /* 0x000fe4000ff3e0ff */
[----:B------:R-:W-:Y:S01]  /*1ad30*/  MOV R36, RZ ;  /* 0x000000ff00247202 */ /* 0x000fe20000000f00 */
[----:B------:R-:W-:Y:S01]  /*1ad40*/  IMAD.U32 R9, RZ, RZ, UR38 ;  /* 0x00000026ff097e24 */ /* 0x000fe2000f8e00ff */
[----:B------:R-:W-:Y:S01]  /*1ad50*/  @P0 IADD3.X R33, R33, UR5, RZ, P1, !PT ;  /* 0x0000000521210c10 */ /* 0x000fe20008ffe4ff */
[----:B------:R-:W-:-:S04]  /*1ad60*/  ULDC UR4, c[0x0][0x320] ;  /* 0x0000c80000047ab9 */ /* 0x000fc80000000800 */
[----:B------:R-:W3:Y:S01]  /*1ad70*/  @P0 LDG.E R28, desc[UR42][R32.64] ;  /* 0x0000002a201c0981 */ /* 0x000ee2000c1e1900 */
[----:B----4-:R-:W-:-:S04]  /*1ad80*/  LOP3.LUT R21, R21, 0x7f, RZ, 0xc0, !PT ;  /* 0x0000007f15157812 */ /* 0x010fc800078ec0ff */
[----:B------:R-:W-:Y:S02]  /*1ad90*/  SHF.R.U32.HI R34, RZ, 0x3, R21 ;  /* 0x00000003ff227819 */ /* 0x000fe40000011615 */
[----:B------:R-:W4:Y:S01]  /*1ada0*/  S2R R21, SR_TID.X ;  /* 0x0000000000157919 */ /* 0x000f220000002100 */
[----:B0-----:R-:W-:-:S13]  /*1adb0*/  ISETP.NE.AND P1, PT, R8, 0x1, PT ;  /* 0x000000010800780c */ /* 0x001fda0003f25270 */
[----:B------:R-:W0:Y:S08]  /*1adc0*/  @P1 LDC R5, c[0x0][0x434] ;  /* 0x00010d00ff051b82 */ /* 0x000e300000000800 */
[----:B------:R-:W1:Y:S01]  /*1add0*/  @P1 LDC R4, c[0x0][0x438] ;  /* 0x00010e00ff041b82 */ /* 0x000e620000000800 */
[----:B----4-:R-:W-:-:S05]  /*1ade0*/  IMAD.SHL.U32 R21, R21, 0x10, RZ ;  /* 0x0000001015157824 */ /* 0x010fca00078e00ff */
[----:B------:R-:W-:Y:S02]  /*1adf0*/  LOP3.LUT R21, R34, 0x70, R21, 0xf8, !PT ;  /* 0x0000007022157812 */ /* 0x000fe400078ef815 */
[----:B------:R-:W-:Y:S02]  /*1ae00*/  ISETP.NE.AND P2, PT, R9, 0x3, PT ;  /* 0x000000030900780c */ /* 0x000fe40003f45270 */
[----:B------:R-:W-:Y:S01]  /*1ae10*/  LOP3.LUT R23, R23, 0xffffffdf, RZ, 0xc0, !PT ;  /* 0xffffffdf17177812 */ /* 0x000fe200078ec0ff */
[----:B------:R-:W-:Y:S01]  /*1ae20*/  UMOV UR5, 0xffffffff ;  /* 0xffffffff00057882 */ /* 0x000fe20000000000 */
[----:B--2---:R-:W-:-:S04]  /*1ae30*/  VIADD R0, R2, 0xffffffff ;  /* 0xffffffff02007836 */ /* 0x004fc80000000000 */
[----:B------:R-:W-:-:S05]  /*1ae40*/  IMAD R37, R0, 0x60, R21 ;  /* 0x0000006000257824 */ /* 0x000fca00078e0215 */
[----:B---3--:R-:W-:-:S04]  /*1ae50*/  ISETP.GE.AND P0, PT, R37, R20, PT ;  /* 0x000000142500720c */ /* 0x008fc80003f06270 */
[----:B------:R-:W-:Y:S01]  /*1ae60*/  ISETP.GT.U32.OR P0, PT, R21, 0x5f, P0 ;  /* 0x0000005f1500780c */ /* 0x000fe20000704470 */
[----:B------:R-:W-:-:S12]  /*1ae70*/  IMAD.IADD R37, R37, 0x1, R31 ;  /* 0x0000000125257824 */ /* 0x000fd800078e021f */
[----:B------:R-:W2:Y:S01]  /*1ae80*/  @!P0 LDC.64 R2, c[0x0][0x428] ;  /* 0x00010a00ff028b82 */ /* 0x000ea20000000a00 */
[----:B0-----:R-:W-:-:S04]  /*1ae90*/  @P1 IMAD.HI.U32 R5, R37, R5, RZ ;  /* 0x0000000525051227 */ /* 0x001fc800078e00ff */
[----:B------:R-:W-:Y:S01]  /*1aea0*/  IMAD.MOV.U32 R6, RZ, RZ, R37 ;  /* 0x000000ffff067224 */ /* 0x000fe200078e0025 */
[----:B-1----:R-:W-:Y:S02]  /*1aeb0*/  @P1 SHF.R.U32.HI R6, RZ, R4, R5 ;  /* 0x00000004ff061219 */ /* 0x002fe40000011605 */
[----:B------:R-:W-:Y:S02]  /*1aec0*/  SHF.R.S32.HI R34, RZ, 0x1f, R28 ;  /* 0x0000001fff227819 */ /* 0x000fe4000001141c */
[--C-:B------:R-:W-:Y:S01]  /*1aed0*/  @!P0 SHF.R.S32.HI R5, RZ, 0x1f, R6.reuse ;  /* 0x0000001fff058819 */ /* 0x100fe20000011406 */
[----:B------:R-:W-:Y:S02]  /*1aee0*/  @!P0 IMAD.MOV.U32 R4, RZ, RZ, R6 ;  /* 0x000000ffff048224 */ /* 0x000fe400078e0006 */
        /* <DEDUP_REMOVED lines=8> */
[----:B------:R-:W-:Y:S02]  /*1af70*/  ISETP.GT.U32.AND P0, PT, R21, 0x5f, PT ;  /* 0x0000005f1500780c */ /* 0x000fe40003f04070 */
[----:B------:R-:W1:Y:S11]  /*1af80*/  S2R R21, SR_TID.X ;  /* 0x0000000000157919 */ /* 0x000e760000002100 */
[----:B------:R-:W-:-:S04]  /*1af90*/  @P0 LOP3.LUT R23, R23, 0x20, RZ, 0xfc, !PT ;  /* 0x0000002017170812 */ /* 0x000fc800078efcff */
[----:B------:R-:W-:Y:S01]  /*1afa0*/  LOP3.LUT R23, R23, 0xffffffbf, RZ, 0xc0, !PT ;  /* 0xffffffbf17177812 */ /* 0x000fe200078ec0ff */
[----:B-1----:R-:W-:-:S05]  /*1afb0*/  IMAD.SHL.U32 R21, R21, 0x8, RZ ;  /* 0x0000000815157824 */ /* 0x002fca00078e00ff */
[----:B------:R-:W-:-:S04]  /*1afc0*/  LOP3.LUT R21, R21, 0x38, RZ, 0xc0, !PT ;  /* 0x0000003815157812 */ /* 0x000fc800078ec0ff */
[----:B------:R-:W-:-:S04]  /*1afd0*/  LOP3.LUT R11, R21, 0x40, RZ, 0xfc, !PT ;  /* 0x00000040150b7812 */ /* 0x000fc800078efcff */
[----:B------:R-:W-:Y:S02]  /*1afe0*/  ISETP.GE.AND P4, PT, R11, UR4, PT ;  /* 0x000000040b007c0c */ /* 0x000fe4000bf86270 */
[----:B------:R-:W-:Y:S02]  /*1aff0*/  @P2 LOP3.LUT R23, R23, 0x40, RZ, 0xfc, !PT ;  /* 0x0000004017172812 */ /* 0x000fe400078efcff */
[----:B------:R-:W-:Y:S02]  /*1b000*/  LOP3.LUT R10, R21, 0x80, RZ, 0xfc, !PT ;  /* 0x00000080150a7812 */ /* 0x000fe400078efcff */
[----:B------:R-:W-:Y:S02]  /*1b010*/  LOP3.LUT R23, R23, 0xfffffff7, RZ, 0xc0, !PT ;  /* 0xfffffff717177812 */ /* 0x000fe400078ec0ff */
[----:B------:R-:W-:Y:S02]  /*1b020*/  ISETP.GE.AND P3, PT, R10, UR4, PT ;  /* 0x000000040a007c0c */ /* 0x000fe4000bf66270 */
[----:B------:R-:W-:-:S03]  /*1b030*/  ISETP.GE.AND P0, PT, R21, UR4, PT ;  /* 0x0000000415007c0c */ /* 0x000fc6000bf06270 */
[----:B------:R-:W-:-:S04]  /*1b040*/  @P4 LOP3.LUT R23, R23, 0x8, RZ, 0xfc, !PT ;  /* 0x0000000817174812 */ /* 0x000fc800078efcff */
[----:B------:R-:W-:Y:S02]  /*1b050*/  LOP3.LUT R23, R23, 0xffffffef, RZ, 0xc0, !PT ;  /* 0xffffffef17177812 */ /* 0x000fe400078ec0ff */
[----:B------:R-:W-:Y:S02]  /*1b060*/  LOP3.LUT R9, R21, 0xc0, RZ, 0xfc, !PT ;  /* 0x000000c015097812 */ /* 0x000fe400078efcff */
[----:B------:R-:W-:Y:S02]  /*1b070*/  LOP3.LUT R23, R23, 0xfffffffb, RZ, 0xc0, !PT ;  /* 0xfffffffb17177812 */ /* 0x000fe400078ec0ff */
[----:B------:R-:W-:Y:S02]  /*1b080*/  ISETP.GE.AND P1, PT, R9, UR4, PT ;  /* 0x0000000409007c0c */ /* 0x000fe4000bf26270 */
[----:B------:R-:W-:-:S04]  /*1b090*/  @P3 LOP3.LUT R23, R23, 0x4, RZ, 0xfc, !PT ;  /* 0x0000000417173812 */ /* 0x000fc800078efcff */
[----:B------:R-:W-:Y:S01]  /*1b0a0*/  @P0 LOP3.LUT R23, R23, 0x10, RZ, 0xfc, !PT ;  /* 0x0000001017170812 */ /* 0x000fe200078efcff */
[----:B------:R-:W-:-:S03]  /*1b0b0*/  IMAD.MOV R4, RZ, RZ, -R6 ;  /* 0x000000ffff047224 */ /* 0x000fc600078e0a06 */
[----:B------:R-:W-:Y:S01]  /*1b0c0*/  LOP3.LUT R23, R23, 0xfffffffd, RZ, 0xc0, !PT ;  /* 0xfffffffd17177812 */ /* 0x000fe200078ec0ff */
[----:B------:R-:W-:-:S03]  /*1b0d0*/  IMAD R37, R8, R4, R37 ;  /* 0x0000000408257224 */ /* 0x000fc600078e0225 */
[----:B------:R-:W-:Y:S01]  /*1b0e0*/  @P1 LOP3.LUT R23, R23, 0x2, RZ, 0xfc, !PT ;  /* 0x0000000217171812 */ /* 0x000fe200078efcff */
[----:B0-----:R-:W-:Y:S06]  /*1b0f0*/  BRA.DIV UR5, `(.L_x_5425) ;  /* 0x0000006205787947 */ /* 0x001fec000b800000 */
.L_x_5590:
[----:B------:R-:W-:Y:S01]  /*1b100*/  SEL R6, RZ, 0x1, P0 ;  /* 0x00000001ff067807 */ /* 0x000fe20000000000 */
[----:B------:R-:W-:Y:S06]  /*1b110*/  @!P2 BRA `(.L_x_5426) ;  /* 0x000000000004a947 */ /* 0x000fec0003800000 */
[----:B------:R-:W-:Y:S01]  /*1b120*/  BPT.TRAP 0x1 ;  /* 0x000000040000795c */ /* 0x000fe20000300000 */
.L_x_5426:
[----:B------:R-:W-:Y:S01]  /*1b130*/  IMAD R33, R0, -0x60, R20 ;  /* 0xffffffa000217824 */ /* 0x000fe200078e0214 */
[----:B------:R-:W-:Y:S01]  /*1b140*/  SHF.L.U32 R0, R26, 0x1f, RZ ;  /* 0x0000001f1a007819 */ /* 0x000fe200000006ff */
[----:B------:R-:W-:Y:S01]  /*1b150*/  IMAD R32, R25, 0x8, R22 ;  /* 0x0000000819207824 */ /* 0x000fe200078e0216 */
[----:B------:R-:W-:Y:S03]  /*1b160*/  BSSY B0, `(.L_x_5427) ;  /* 0x0000003000007945 */ /* 0x000fe60003800000 */
[----:B------:R-:W0:Y:S02]  /*1b170*/  SYNCS.PHASECHK.TRANS64.TRYWAIT P0, [R32+URZ+0x22840], R0 ;  /* 0x02284000200075a7 */ /* 0x000e24000800017f */
[----:B0-----:R-:W-:Y:S05]  /*1b180*/  @!P0 BRA `(.L_x_5428) ;  /* 0x0000006000888947 */ /* 0x001fea0003800000 */
.L_x_5591:
[----:B------:R-:W-:Y:S05]  /*1b190*/  BSYNC B0 ;  /* 0x0000000000007941 */ /* 0x000fea0003800000 */
.L_x_5427:
        /* <DEDUP_REMOVED lines=29> */
[----:B------:R-:W-:Y:S02]  /*1b370*/  UMOV UR5, 0xffffffff ;  /* 0xffffffff00057882 */ /* 0x000fe40000000000 */
[----:B------:R-:W-:Y:S01]  /*1b380*/  IADD3 R33, -R5, R33, RZ ;  /* 0x0000002105217210 */ /* 0x000fe20007ffe1ff */
[----:B------:R-:W-:Y:S01]  /*1b390*/  IMAD R5, R25, 0x1800, R29 ;  /* 0x0000180019057824 */ /* 0x000fe200078e021d */
[----:B------:R-:W-:Y:S02]  /*1b3a0*/  LEA.HI.X R4, R2, UR7, R4, 0x1, P0 ;  /* 0x0000000702047c11 */ /* 0x000fe400080f0c04 */
        /* <DEDUP_REMOVED lines=54> */
.L_x_5605:
        /* <DEDUP_REMOVED lines=10> */
.L_x_5430:
[----:B------:R-:W-:Y:S02]  /*1b7b0*/  PLOP3.LUT P1, PT, P1, P0, PT, 0xa2, 0x0 ;  /* 0x000000000000781c */ /* 0x000fe40000f21472 */
[----:B------:R-:W-:-:S08]  /*1b7c0*/  @P0 R2UR P1, UR4, R32 ;  /* 0x00000000200402ca */ /* 0x000fd00000020000 */
[----:B------:R-:W-:-:S05]  /*1b7d0*/  @P0 PLOP3.LUT P0, PT, P1, PT, PT, 0x80, 0x0 ;  /* 0x000000000000081c */ /* 0x000fca0000f0f070 */
[----:B------:R-:W-:Y:S01]  /*1b7e0*/  @!P1 SYNCS.ARRIVE.TRANS64.RED.A0T1 RZ, [UR4+0x22830], RZ ;  /* 0x022830ffffff99a7 */ /* 0x000fe20008200404 */
[----:B------:R-:W-:Y:S07]  /*1b7f0*/  @!P1 ARRIVES.LDGSTSBAR.64.TRANSCNT [UR4+0x22830] ;  /* 0x02283000ff0099b0 */ /* 0x000fee0008000a84 */
[----:B------:R-:W-:Y:S05]  /*1b800*/  @P0 BRA.U.ANY `(.L_x_5430) ;  /* 0xfffffffd00e80947 */ /* 0x000fea000393ffff */
[----:B------:R-:W-:Y:S01]  /*1b810*/  NOP ;  /* 0x0000000000007918 */ /* 0x000fe20000000000 */
[----:B------:R-:W-:-:S04]  /*1b820*/  MOV R0, UR38 ;  /* 0x0000002600007c02 */ /* 0x000fc80008000f00 */
[----:B------:R-:W-:-:S13]  /*1b830*/  ISETP.NE.AND P2, PT, R0, 0x3, PT ;  /* 0x000000030000780c */ /* 0x000fda0003f45270 */
[----:B------:R-:W-:Y:S05]  /*1b840*/  @!P2 BRA `(.L_x_5431) ;  /* 0x000000000004a947 */ /* 0x000fea0003800000 */
[----:B------:R-:W-:Y:S01]  /*1b850*/  BPT.TRAP 0x1 ;  /* 0x000000040000795c */ /* 0x000fe20000300000 */
.L_x_5431:
[----:B------:R1:W5:Y:S01]  /*1b860*/  LDL.LU R4, [R1+0x14] ;  /* 0x0000140001047983 */ /* 0x0003620000300800 */
[----:B------:R-:W-:Y:S01]  /*1b870*/  LOP3.LUT P0, RZ, R23, 0x4, RZ, 0xc0, !PT ;  /* 0x0000000417ff7812 */ /* 0x000fe2000780c0ff */
[----:B------:R1:W-:Y:S02]  /*1b880*/  SYNCS.ARRIVE.TRANS64.A1T0 RZ, [R32+URZ+0x22830], RZ ;  /* 0x022830ff20ff79a7 */ /* 0x0003e4000810003f */
[----:B0-----:R1:W5:Y:S10]  /*1b890*/  LDL.LU R3, [R1+0x8] ;  /* 0x0000080001037983 */ /* 0x0013740000300800 */
[----:B------:R-:W-:Y:S05]  /*1b8a0*/  WARPSYNC.ALL ;  /* 0x0000000000007948 */ /* 0x000fea0003800000 */
[----:B------:R-:W-:Y:S01]  /*1b8b0*/  ULDC.64 UR4, c[0x0][0xa00] ;  /* 0x0002800000047ab9 */ /* 0x000fe20000000a00 */
[----:B------:R-:W-:Y:S01]  /*1b8c0*/  SEL R2, RZ, 0x4, P0 ;  /* 0x00000004ff027807 */ /* 0x000fe20000000000 */
[----:B------:R-:W-:Y:S01]  /*1b8d0*/  BSSY B6, `(.L_x_5432) ;  /* 0x0000029000067945 */ /* 0x000fe20003800000 */
[----:B------:R-:W-:Y:S01]  /*1b8e0*/  BAR.SYNC.DEFER_BLOCKING 0x8, 0x180 ;  /* 0x0206000000007b1d */ /* 0x000fe20000010000 */
[----:B------:R-:W-:Y:S02]  /*1b8f0*/  ISETP.NE.U32.AND P0, PT, RZ, UR4, PT ;  /* 0x00000004ff007c0c */ /* 0x000fe4000bf05070 */
[----:B------:R-:W-:-:S02]  /*1b900*/  LOP3.LUT P2, RZ, R23, 0x8, RZ, 0xc0, !PT ;  /* 0x0000000817ff7812 */ /* 0x000fc4000784c0ff */
[----:B------:R-:W-:Y:S01]  /*1b910*/  ISETP.NE.AND.EX P0, PT, RZ, UR5, PT, P0 ;  /* 0x00000005ff007c0c */ /* 0x000fe2000bf05300 */
[----:B------:R-:W-:Y:S01]  /*1b920*/  ULDC.64 UR4, c[0x0][0x298] ;  /* 0x0000a60000047ab9 */ /* 0x000fe20000000a00 */
[----:B------:R-:W-:Y:S02]  /*1b930*/  LOP3.LUT P1, RZ, R23, 0x2, RZ, 0xc0, !PT ;  /* 0x0000000217ff7812 */ /* 0x000fe4000782c0ff */
[----:B------:R-:W-:Y:S02]  /*1b940*/  SEL R0, RZ, 0x2, P2 ;  /* 0x00000002ff007807 */ /* 0x000fe40001000000 */
[----:B------:R-:W-:Y:S02]  /*1b950*/  SEL R5, R35, RZ, !P0 ;  /* 0x000000ff23057207 */ /* 0x000fe40004000000 */
[----:B------:R-:W-:Y:S02]  /*1b960*/  IADD3 R0, R2, R0, R6 ;  /* 0x0000000002007210 */ /* 0x000fe40007ffe006 */
[----:B------:R-:W-:Y:S01]  /*1b970*/  SEL R35, RZ, 0x8, P1 ;  /* 0x00000008ff237807 */ /* 0x000fe20000800000 */
[----:B------:R0:W-:Y:S04]  /*1b980*/  STL [R1], R5 ;  /* 0x0000000501007387 */ /* 0x0001e80000100800 */
[----:B------:R-:W-:Y:S01]  /*1b990*/  IMAD.IADD R35, R0, 0x1, R35 ;  /* 0x0000000100237824 */ /* 0x000fe200078e0223 */
[----:B-----5:R-:W-:-:S02]  /*1b9a0*/  SEL R2, R4, RZ, !P0 ;  /* 0x000000ff04027207 */ /* 0x020fc40004000000 */
[----:B------:R-:W-:Y:S01]  /*1b9b0*/  SHF.R.S32.HI R0, RZ, 0x1f, R3 ;  /* 0x0000001fff007819 */ /* 0x000fe20000011403 */
[C---:B0-----:R-:W-:Y:S02]  /*1b9c0*/  IMAD.WIDE.U32 R4, R3.reuse, UR4, RZ ;  /* 0x0000000403047c25 */ /* 0x041fe4000f8e00ff */
[----:B------:R0:W-:Y:S02]  /*1b9d0*/  STL [R1+0x14], R2 ;  /* 0x0000140201007387 */ /* 0x0001e40000100800 */
[----:B------:R-:W-:Y:S02]  /*1b9e0*/  IMAD R0, R0, UR4, RZ ;  /* 0x0000000400007c24 */ /* 0x000fe4000f8e02ff */
[----:B------:R2:W-:Y:S02]  /*1b9f0*/  STL.64 [R1+0x18], R4 ;  /* 0x0000180401007387 */ /* 0x0005e40000100a00 */
[----:B------:R-:W-:Y:S02]  /*1ba00*/  IMAD R0, R3, UR5, R0 ;  /* 0x0000000503007c24 */ /* 0x000fe4000f8e0200 */
[----:B0-----:R-:W-:-:S02]  /*1ba10*/  VIADD R2, R22, 0x18400 ;  /* 0x0001840016027836 */ /* 0x001fc40000000000 */
[----:B------:R-:W-:-:S03]  /*1ba20*/  IMAD.IADD R0, R5, 0x1, R0 ;  /* 0x0000000105007824 */ /* 0x000fc600078e0200 */
[----:B------:R-:W-:Y:S02]  /*1ba30*/  LOP3.LUT P0, RZ, R2, 0x3ff, RZ, 0xc0, !PT ;  /* 0x000003ff02ff7812 */ /* 0x000fe4000780c0ff */
[----:B------:R2:W-:Y:S11]  /*1ba40*/  STL [R1+0x8], R0 ;  /* 0x0000080001007387 */ /* 0x0005f60000100800 */
[----:B--2---:R-:W-:Y:S05]  /*1ba50*/  @!P0 BRA `(.L_x_5433) ;  /* 0x0000000000408947 */ /* 0x004fea0003800000 */
        /* <DEDUP_REMOVED lines=16> */
.L_x_5433:
[----:B------:R-:W-:Y:S05]  /*1bb60*/  BSYNC B6 ;  /* 0x0000000000067941 */ /* 0x000fea0003800000 */
.L_x_5432:
[----:B------:R-:W2:Y:S01]  /*1bb70*/  LDL.LU R0, [R1+0x8] ;  /* 0x0000080001007983 */ /* 0x000ea20000300800 */
[----:B------:R-:W-:Y:S01]  /*1bb80*/  ULDC.64 UR4, c[0x0][0x2d8] ;  /* 0x0000b60000047ab9 */ /* 0x000fe20000000a00 */
[----:B------:R-:W0:Y:S02]  /*1bb90*/  LDC R7, c[0x0][0x448] ;  /* 0x00011200ff077b82 */ /* 0x000e240000000800 */
[----:B------:R-:W2:Y:S04]  /*1bba0*/  LDL.LU.64 R2, [R1+0x18] ;  /* 0x0000180001027983 */ /* 0x000ea80000300a00 */
[----:B------:R-:W3:Y:S04]  /*1bbb0*/  LDL.LU R20, [R1+0x14] ;  /* 0x0000140001147983 */ /* 0x000ee80000300800 */
[----:B------:R-:W4:Y:S04]  /*1bbc0*/  LDL.LU R21, [R1] ;  /* 0x0000000001157983 */ /* 0x000f280000300800 */
[----:B------:R0:W5:Y:S02]  /*1bbd0*/  LDL R8, [R1+0x4] ;  /* 0x0000040001087983 */ /* 0x0001640000100800 */
[----:B0-----:R-:W-:-:S13]  /*1bbe0*/  ISETP.NE.AND P0, PT, R7, 0x1, PT ;  /* 0x000000010700780c */ /* 0x001fda0003f05270 */
[----:B------:R-:W0:Y:S01]  /*1bbf0*/  @P0 LDC R6, c[0x0][0x44c] ;  /* 0x00011300ff060b82 */ /* 0x000e220000000800 */
        /* <DEDUP_REMOVED lines=9> */
[----:B------:R-:W-:-:S03]  /*1bc90*/  ULDC.64 UR4, c[0x0][0x2d0] ;  /* 0x0000b40000047ab9 */ /* 0x000fc60000000a00 */
[----:B------:R-:W-:Y:S02]  /*1bca0*/  IADD3 R3, R3, R0, RZ ;  /* 0x0000000003037210 */ /* 0x000fe40007ffe0ff */
[----:B------:R-:W4:Y:S01]  /*1bcb0*/  @P0 LDC R0, c[0x0][0x450] ;  /* 0x00011400ff000b82 */ /* 0x000f220000000800 */
[----:B--2---:R-:W-:-:S04]  /*1bcc0*/  LOP3.LUT R20, R20, 0x7f, RZ, 0xc0, !PT ;  /* 0x0000007f14147812 */ /* 0x004fc800078ec0ff */
[----:B------:R-:W-:Y:S02]  /*1bcd0*/  SHF.R.U32.HI R21, RZ, 0x3, R20 ;  /* 0x00000003ff157819 */ /* 0x000fe40000011614 */
[----:B------:R-:W2:Y:S02]  /*1bce0*/  S2R R20, SR_TID.X ;  /* 0x0000000000147919 */ /* 0x000ea40000002100 */
[----:B--2---:R-:W-:-:S05]  /*1bcf0*/  IMAD.SHL.U32 R20, R20, 0x10, RZ ;  /* 0x0000001014147824 */ /* 0x004fca00078e00ff */
[----:B------:R-:W-:-:S05]  /*1bd00*/  LOP3.LUT R20, R21, 0x70, R20, 0xf8, !PT ;  /* 0x0000007015147812 */ /* 0x000fca00078ef814 */
[----:B------:R-:W-:Y:S02]  /*1bd10*/  IMAD R5, R17, 0x80, R20 ;  /* 0x0000008011057824 */ /* 0x000fe400078e0214 */
[----:B------:R2:W5:Y:S02]  /*1bd20*/  LDL R20, [R1+0xc] ;  /* 0x00000c0001147983 */ /* 0x0005640000100800 */
        /* <DEDUP_REMOVED lines=16> */
[----:B------:R-:W-:Y:S01]  /*1be30*/  ULDC.64 UR4, c[0x0][0x280] ;  /* 0x0000a00000047ab9 */ /* 0x000fe20000000a00 */
[----:B---3--:R-:W-:Y:S02]  /*1be40*/  SHF.L.U32 R9, R9, 0x3, RZ ;  /* 0x0000000309097819 */ /* 0x008fe400000006ff */
[----:B------:R-:W-:Y:S01]  /*1be50*/  IMAD.IADD R4, R3, 0x1, R4 ;  /* 0x0000000103047824 */ /* 0x000fe200078e0204 */
[C---:B------:R-:W-:Y:S01]  /*1be60*/  LEA R0, P0, R2.reuse, UR4, 0x1 ;  /* 0x0000000402007c11 */ /* 0x040fe2000f8008ff */
[----:B------:R-:W-:Y:S01]  /*1be70*/  ULDC UR4, c[0x0][0x2b8] ;  /* 0x0000ae0000047ab9 */ /* 0x000fe20000000800 */
[----:B------:R-:W-:Y:S02]  /*1be80*/  LOP3.LUT R9, R9, 0x38, RZ, 0xc0, !PT ;  /* 0x0000003809097812 */ /* 0x000fe400078ec0ff */
[----:B------:R-:W-:Y:S01]  /*1be90*/  LEA.HI.X R4, R2, UR5, R4, 0x1, P0 ;  /* 0x0000000502047c11 */ /* 0x000fe200080f0c04 */
[----:B------:R-:W-:Y:S01]  /*1bea0*/  UMOV UR5, 0xffffffff ;  /* 0xffffffff00057882 */ /* 0x000fe20000000000 */
[----:B0-----:R-:W-:-:S02]  /*1beb0*/  LOP3.LUT R21, R21, 0x7f, RZ, 0xc0, !PT ;  /* 0x0000007f15157812 */ /* 0x001fc400078ec0ff */
[----:B------:R-:W-:Y:S02]  /*1bec0*/  ISETP.GE.AND P1, PT, R9, UR4, PT ;  /* 0x0000000409007c0c */ /* 0x000fe4000bf26270 */
[----:B------:R-:W-:Y:S01]  /*1bed0*/  SHF.R.U32.HI R10, RZ, 0x3, R21 ;  /* 0x00000003ff0a7819 */ /* 0x000fe20000011615 */
[----:B--2---:R-:W-:Y:S10]  /*1bee0*/  BRA.DIV UR5, `(.L_x_5434) ;  /* 0x0000005e05447947 */ /* 0x004ff4000b800000 */
[----:B------:R-:W0:Y:S01]  /*1bef0*/  SHFL.IDX PT, R3, R0, RZ, 0x181f ;  /* 0x00181fff00037589 */ /* 0x000e2200000e0000 */
[----:B-----5:R-:W-:Y:S02]  /*1bf00*/  IMAD R5, R20, R7, RZ ;  /* 0x0000000714057224 */ /* 0x020fe400078e02ff */
[----:B------:R-:W-:Y:S01]  /*1bf10*/  IMAD R17, R17, 0x80, R10 ;  /* 0x0000008011117824 */ /* 0x000fe200078e020a */
[----:B------:R-:W2:Y:S03]  /*1bf20*/  SHFL.IDX PT, R2, R4, RZ, 0x181f ;  /* 0x00181fff04027589 */ /* 0x000ea600000e0000 */
[C---:B------:R-:W-:Y:S01]  /*1bf30*/  VIADD R6, R17.reuse, 0x10 ;  /* 0x0000001011067836 */ /* 0x040fe20000000000 */
[----:B------:R-:W-:-:S13]  /*1bf40*/  ISETP.GE.AND P0, PT, R17, R5, PT ;  /* 0x000000051100720c */ /* 0x000fda0003f06270 */
[----:B0-----:R-:W-:-:S05]  /*1bf50*/  @!P0 LEA R3, P2, R9, R3, 0x1 ;  /* 0x0000000309038211 */ /* 0x001fca00078408ff */
[----:B--2---:R-:W-:-:S05]  /*1bf60*/  @!P0 IMAD.X R2, RZ, RZ, R2, P2 ;  /* 0x000000ffff028224 */ /* 0x004fca00010e0602 */
        /* <DEDUP_REMOVED lines=15> */
[----:B------:R-:W-:Y:S02]  /*1c060*/  ISETP.GE.AND P0, PT, R6, R5, PT ;  /* 0x000000050600720c */ /* 0x000fe40003f06270 */
[----:B------:R-:W-:Y:S01]  /*1c070*/  IADD3 R6, R17, 0x30, RZ ;  /* 0x0000003011067810 */ /* 0x000fe20007ffe0ff */
        /* <DEDUP_REMOVED lines=41> */
[----:B------:R-:W3:Y:S04]  /*1c310*/  SHFL.IDX PT, R4, R4, 0x7, 0x181f ;  /* 0x00f81f0004047f89 */ /* 0x000ee800000e0000 */
[----:B------:R-:W4:Y:S01]  /*1c320*/  SHFL.IDX PT, R0, R0, 0x7, 0x181f ;  /* 0x00f81f0000007f89 */ /* 0x000f2200000e0000 */
[----:B0-----:R-:W-:-:S04]  /*1c330*/  @!P0 LEA R3, P2, R9, R3, 0x1 ;  /* 0x0000000309038211 */ /* 0x001fc800078408ff */
[----:B--2---:R-:W-:-:S04]  /*1c340*/  @!P0 IADD3.X R2, RZ, R2, RZ, P2, !PT ;  /* 0x00000002ff028210 */ /* 0x004fc800017fe4ff */
[----:B------:R-:W-:-:S04]  /*1c350*/  @!P0 LOP3.LUT R3, R3, R2, RZ, 0x3c, !PT ;  /* 0x0000000203038212 */ /* 0x000fc800078e3cff */
[----:B------:R-:W-:-:S04]  /*1c360*/  @!P0 LOP3.LUT R2, R3, R2, RZ, 0x3c, !PT ;  /* 0x0000000203028212 */ /* 0x000fc800078e3cff */
[----:B------:R-:W-:-:S05]  /*1c370*/  @!P0 LOP3.LUT R3, R3, R2, RZ, 0x3c, !PT ;  /* 0x0000000203038212 */ /* 0x000fca00078e3cff */
[----:B---34-:R2:W-:Y:S02]  /*1c380*/  @!P0 LDGSTS.E.BYPASS.LTC128B.128 [R8+0x1b400], desc[UR42][R2.64], !P1 ;  /* 0x1b40000002088fae */ /* 0x0185e4000c901d6a */
.L_x_5622:
[----:B------:R-:W-:-:S05]  /*1c390*/  VIADD R17, R17, 0x70 ;  /* 0x0000007011117836 */ /* 0x000fca0000000000 */
[----:B------:R-:W-:-:S13]  /*1c3a0*/  ISETP.GE.AND P0, PT, R17, R5, PT ;  /* 0x000000051100720c */ /* 0x000fda0003f06270 */
[----:B0-2---:R-:W-:-:S05]  /*1c3b0*/  @!P0 LEA R2, P2, R9, R0, 0x1 ;  /* 0x0000000009028211 */ /* 0x005fca00078408ff */
[----:B------:R-:W-:-:S05]  /*1c3c0*/  @!P0 IMAD.X R3, RZ, RZ, R4, P2 ;  /* 0x000000ffff038224 */ /* 0x000fca00010e0604 */
[----:B------:R-:W-:Y:S01]  /*1c3d0*/  @!PT LDS RZ, [RZ] ;  /* 0x00000000fffff984 */ /* 0x000fe20000000800 */
[----:B------:R-:W-:Y:S01]  /*1c3e0*/  @!PT LDS RZ, [RZ] ;  /* 0x00000000fffff984 */ /* 0x000fe20000000800 */
[----:B------:R-:W-:Y:S01]  /*1c3f0*/  @!PT LDS RZ, [RZ] ;  /* 0x00000000fffff984 */ /* 0x000fe20000000800 */
[----:B------:R0:W-:Y:S01]  /*1c400*/  @!P0 LDGSTS.E.BYPASS.LTC128B.128 [R8+0x1bc00], desc[UR42][R2.64], !P1 ;  /* 0x1bc0000002088fae */ /* 0x0001e2000c901d6a */
[----:B------:R-:W-:Y:S01]  /*1c410*/  PLOP3.LUT P0, PT, PT, PT, PT, 0x80, 0x0 ;  /* 0x000000000000781c */ /* 0x000fe20003f0f070 */
[----:B------:R-:W-:-:S12]  /*1c420*/  NOP ;  /* 0x0000000000007918 */ /* 0x000fd80000000000 */
.L_x_5435:
        /* <DEDUP_REMOVED lines=18> */
.L_x_5623:
[----:B------:R-:W-:Y:S05]  /*1c550*/  BSYNC B0 ;  /* 0x0000000000007941 */ /* 0x000fea0003800000 */
.L_x_5436:
[----:B------:R-:W-:-:S05]  /*1c560*/  IMAD.U32 R0, RZ, RZ, UR38 ;  /* 0x00000026ff007e24 */ /* 0x000fca000f8e00ff */
[----:B------:R-:W-:-:S13]  /*1c570*/  ISETP.NE.AND P0, PT, R0, 0x3, PT ;  /* 0x000000030000780c */ /* 0x000fda0003f05270 */
[----:B------:R-:W-:Y:S05]  /*1c580*/  @!P0 BRA `(.L_x_5438) ;  /* 0x0000000000048947 */ /* 0x000fea0003800000 */
[----:B------:R-:W-:Y:S01]  /*1c590*/  BPT.TRAP 0x1 ;  /* 0x000000040000795c */ /* 0x000fe20000300000 */
.L_x_5438:
[----:B0-----:R-:W-:Y:S01]  /*1c5a0*/  SHF.L.U32 R3, R26, 0x1f, RZ ;  /* 0x0000001f1a037819 */ /* 0x001fe200000006ff */
[----:B------:R-:W-:Y:S03]  /*1c5b0*/  BSSY B0, `(.L_x_5439) ;  /* 0x0000003000007945 */ /* 0x000fe60003800000 */
[----:B------:R-:W0:Y:S02]  /*1c5c0*/  SYNCS.PHASECHK.TRANS64.TRYWAIT P0, [R32+URZ+0x22860], R3 ;  /* 0x02286003200075a7 */ /* 0x000e24000800017f */
[----:B0-----:R-:W-:Y:S05]  /*1c5d0*/  @!P0 BRA `(.L_x_5440) ;  /* 0x0000006000408947 */ /* 0x001fea0003800000 */
.L_x_5624:
[----:B------:R-:W-:Y:S05]  /*1c5e0*/  BSYNC B0 ;  /* 0x0000000000007941 */ /* 0x000fea0003800000 */
.L_x_5439:
[----:B------:R-:W2:Y:S01]  /*1c5f0*/  LDL.LU R0, [R1+0x28] ;  /* 0x0000280001007983 */ /* 0x000ea20000300800 */
[----:B------:R-:W-:Y:S01]  /*1c600*/  ULDC.64 UR4, c[0x0][0x328] ;  /* 0x0000ca0000047ab9 */ /* 0x000fe20000000a00 */
[----:B------:R-:W-:Y:S02]  /*1c610*/  ULDC.64 UR6, c[0x0][0x318] ;  /* 0x0000c60000067ab9 */ /* 0x000fe40000000a00 */
[----:B------:R-:W3:Y:S01]  /*1c620*/  LDL.LU R4, [R1+0x2c] ;  /* 0x00002c0001047983 */ /* 0x000ee20000300800 */
[----:B0-----:R-:W-:-:S04]  /*1c630*/  IMAD.WIDE.U32 R2, R37, UR4, RZ ;  /* 0x0000000425027c25 */ /* 0x001fc8000f8e00ff */
[----:B--2---:R-:W-:-:S04]  /*1c640*/  IMAD R0, R0, UR4, RZ ;  /* 0x0000000400007c24 */ /* 0x004fc8000f8e02ff */
[----:B------:R-:W-:Y:S01]  /*1c650*/  IMAD R5, R37, UR5, R0 ;  /* 0x0000000525057c24 */ /* 0x000fe2000f8e0200 */
[----:B------:R-:W-:-:S03]  /*1c660*/  ULDC.64 UR4, c[0x0][0x338] ;  /* 0x0000ce0000047ab9 */ /* 0x000fc60000000a00 */
[----:B------:R-:W-:Y:S02]  /*1c670*/  IMAD.IADD R3, R3, 0x1, R5 ;  /* 0x0000000103037824 */ /* 0x000fe400078e0205 */
[----:B---3--:R-:W-:Y:S02]  /*1c680*/  IMAD R5, R4, UR4, RZ ;  /* 0x0000000404057c24 */ /* 0x008fe4000f8e02ff */
        /* <DEDUP_REMOVED lines=15> */
[----:B------:R-:W2:Y:S01]  /*1c780*/  SHFL.IDX PT, R14, R5, RZ, 0x181f ;  /* 0x00181fff050e7589 */ /* 0x000ea200000e0000 */
[----:B------:R-:W-:Y:S02]  /*1c790*/  ISETP.NE.U32.AND P3, PT, R7, 0x1, PT ;  /* 0x000000010700780c */ /* 0x000fe40003f65070 */
[----:B------:R-:W-:Y:S01]  /*1c7a0*/  LOP3.LUT P1, RZ, R35, 0x4, RZ, 0xc0, !PT ;  /* 0x0000000423ff7812 */ /* 0x000fe2000782c0ff */
        /* <DEDUP_REMOVED lines=41> */
[----:B------:R-:W-:Y:S04]  /*1ca40*/  SHFL.IDX PT, R14, R5, 0x4, 0x181f ;  /* 0x00981f00050e7f89 */ /* 0x000fe800000e0000 */
[----:B0-----:R-:W0:Y:S02]  /*1ca50*/  SHFL.IDX PT, R3, R6, 0x3, 0x181f ;  /* 0x00781f0006037f89 */ /* 0x001e2400000e0000 */
[----:B0-----:R-:W-:Y:S02]  /*1ca60*/  IADD3.X R9, RZ, R3, RZ, P4, !PT ;  /* 0x00000003ff097210 */ /* 0x001fe400027fe4ff */
[C---:B------:R-:W-:Y:S01]  /*1ca70*/  ISETP.LT.OR P4, PT, R33.reuse, 0x31, P3 ;  /* 0x000000312100780c */ /* 0x040fe20001f81670 */
[----:B------:R-:W0:Y:S04]  /*1ca80*/  SHFL.IDX PT, R3, R6, 0x4, 0x181f ;  /* 0x00981f0006037f89 */ /* 0x000e2800000e0000 */
[----:B------:R-:W2:Y:S08]  /*1ca90*/  SHFL.IDX PT, R6, R6, 0x5, 0x181f ;  /* 0x00b81f0006067f89 */ /* 0x000eb000000e0000 */
        /* <DEDUP_REMOVED lines=8> */
[----:B------:R3:W4:Y:S02]  /*1cb20*/  SHFL.IDX PT, R14, R5, 0x5, 0x181f ;  /* 0x00b81f00050e7f89 */ /* 0x00072400000e0000 */
        /* <DEDUP_REMOVED lines=9> */
.L_x_5638:
[C---:B------:R-:W-:Y:S02]  /*1cbc0*/  ISETP.LT.OR P3, PT, R33.reuse, 0x51, P3 ;  /* 0x000000512100780c */ /* 0x040fe40001f61670 */
[C---:B------:R-:W-:Y:S02]  /*1cbd0*/  ISETP.LT.OR P2, PT, R33.reuse, 0x51, !P2 ;  /* 0x000000512100780c */ /* 0x040fe40005741670 */
[C---:B------:R-:W-:Y:S02]  /*1cbe0*/  ISETP.LT.OR P1, PT, R33.reuse, 0x51, !P1 ;  /* 0x000000512100780c */ /* 0x040fe40004f21670 */
[----:B0--3--:R-:W-:Y:S02]  /*1cbf0*/  IADD3 R2, P4, R14, R0, RZ ;  /* 0x000000000e027210 */ /* 0x009fe40007f9e0ff */
        /* <DEDUP_REMOVED lines=11> */
.L_x_5442:
        /* <DEDUP_REMOVED lines=11> */
.L_x_5443:
[----:B------:R-:W2:Y:S01]  /*1cd60*/  LDL.LU R2, [R1+0x20] ;  /* 0x0000200001027983 */ /* 0x000ea20000300800 */
[----:B------:R0:W-:Y:S01]  /*1cd70*/  SYNCS.ARRIVE.TRANS64.A1T0 RZ, [R32+URZ+0x22850], RZ ;  /* 0x022850ff20ff79a7 */ /* 0x0001e2000810003f */
[----:B------:R-:W-:Y:S01]  /*1cd80*/  BSSY B0, `(.L_x_5444) ;  /* 0x00000dc000007945 */ /* 0x000fe20003800000 */
[----:B--2---:R-:W-:-:S05]  /*1cd90*/  VIADD R10, R2, 0xfffffffe ;  /* 0xfffffffe020a7836 */ /* 0x004fca0000000000 */
[----:B------:R-:W-:-:S13]  /*1cda0*/  ISETP.GE.AND P0, PT, R10, R30, PT ;  /* 0x0000001e0a00720c */ /* 0x000fda0003f06270 */
[----:B0-----:R-:W-:Y:S05]  /*1cdb0*/  @!P0 BRA `(.L_x_5445) ;  /* 0x0000000c00608947 */ /* 0x001fea0003800000 */
.L_x_5458:
[----:B0-----:R-:W0:Y:S01]  /*1cdc0*/  S2R R2, SR_TID.X ;  /* 0x0000000000027919 */ /* 0x001e220000002100 */
[----:B------:R-:W2:Y:S01]  /*1cdd0*/  LDC R8, c[0x0][0x430] ;  /* 0x00010c00ff087b82 */ /* 0x000ea20000000800 */
[----:B------:R-:W-:Y:S01]  /*1cde0*/  IMAD R9, R10, 0x60, R31 ;  /* 0x000000600a097824 */ /* 0x000fe200078e021f */
[----:B---3--:R-:W3:Y:S01]  /*1cdf0*/  S2R R4, SR_TID.X ;  /* 0x0000000000047919 */ /* 0x008ee20000002100 */
[----:B------:R-:W-:Y:S01]  /*1ce00*/  VIADD R25, R25, 0x1 ;  /* 0x0000000119197836 */ /* 0x000fe20000000000 */
[----:B--2---:R-:W-:Y:S02]  /*1ce10*/  ISETP.NE.AND P0, PT, R8, 0x1, PT ;  /* 0x000000010800780c */ /* 0x004fe40003f05270 */
[----:B0-----:R-:W-:Y:S01]  /*1ce20*/  LOP3.LUT R2, R2, 0x7f, RZ, 0xc0, !PT ;  /* 0x0000007f02027812 */ /* 0x001fe200078ec0ff */
[----:B---3--:R-:W-:-:S03]  /*1ce30*/  IMAD.SHL.U32 R4, R4, 0x10, RZ ;  /* 0x0000001004047824 */ /* 0x008fc600078e00ff */
[----:B------:R-:W-:-:S07]  /*1ce40*/  SHF.R.U32.HI R2, RZ, 0x3, R2 ;  /* 0x00000003ff027819 */ /* 0x000fce0000011602 */
[----:B------:R-:W0:Y:S01]  /*1ce50*/  @P0 LDC R3, c[0x0][0x438] ;  /* 0x00010e00ff030b82 */ /* 0x000e220000000800 */
[----:B------:R-:W-:-:S04]  /*1ce60*/  LOP3.LUT R4, R2, 0x70, R4, 0xf8, !PT ;  /* 0x0000007002047812 */ /* 0x000fc800078ef804 */
[----:B------:R-:W-:-:S03]  /*1ce70*/  ISETP.GT.U32.AND P1, PT, R4, 0x5f, PT ;  /* 0x0000005f0400780c */ /* 0x000fc60003f24070 */
[----:B------:R-:W2:Y:S01]  /*1ce80*/  @P0 LDC R2, c[0x0][0x434] ;  /* 0x00010d00ff020b82 */ /* 0x000ea20000000800 */
[----:B------:R-:W-:-:S05]  /*1ce90*/  IMAD.IADD R9, R4, 0x1, R9 ;  /* 0x0000000104097824 */ /* 0x000fca00078e0209 */
[----:B------:R-:W-:-:S04]  /*1cea0*/  MOV R11, R9 ;  /* 0x00000009000b7202 */ /* 0x000fc80000000f00 */
[----:B------:R-:W3:Y:S08]  /*1ceb0*/  @!P1 LDC.64 R4, c[0x0][0x428] ;  /* 0x00010a00ff049b82 */ /* 0x000ef00000000a00 */
[----:B----4-:R-:W4:Y:S01]  /*1cec0*/  @!P1 LDC.64 R6, c[0x0][0x418] ;  /* 0x00010600ff069b82 */ /* 0x010f220000000a00 */
[----:B--2---:R-:W-:-:S05]  /*1ced0*/  @P0 IMAD.HI.U32 R2, R9, R2, RZ ;  /* 0x0000000209020227 */ /* 0x004fca00078e00ff */
[----:B0-----:R-:W-:-:S04]  /*1cee0*/  @P0 SHF.R.U32.HI R11, RZ, R3, R2 ;  /* 0x00000003ff0b0219 */ /* 0x001fc80000011602 */
[----:B------:R-:W-:Y:S01]  /*1cef0*/  @!P1 SHF.R.S32.HI R3, RZ, 0x1f, R11 ;  /* 0x0000001fff039819 */ /* 0x000fe2000001140b */
[----:B---3--:R-:W-:-:S04]  /*1cf00*/  @!P1 IMAD R2, R34, R4, RZ ;  /* 0x0000000422029224 */ /* 0x008fc800078e02ff */
[----:B------:R-:W-:Y:S02]  /*1cf10*/  @!P1 IMAD R5, R28, R5, R2 ;  /* 0x000000051c059224 */ /* 0x000fe400078e0202 */
[----:B------:R-:W-:-:S04]  /*1cf20*/  @!P1 IMAD.MOV.U32 R2, RZ, RZ, R11 ;  /* 0x000000ffff029224 */ /* 0x000fc800078e000b */
[----:B------:R-:W-:-:S04]  /*1cf30*/  @!P1 IMAD.WIDE.U32 R2, R28, R4, R2 ;  /* 0x000000041c029225 */ /* 0x000fc800078e0002 */
[----:B------:R-:W-:Y:S01]  /*1cf40*/  @!P1 IMAD.IADD R5, R5, 0x1, R3 ;  /* 0x0000000105059824 */ /* 0x000fe200078e0203 */
[C---:B----4-:R-:W-:Y:S01]  /*1cf50*/  @!P1 LEA R6, P0, R2.reuse, R6, 0x2 ;  /* 0x0000000602069211 */ /* 0x050fe200078010ff */
[----:B------:R-:W-:Y:S02]  /*1cf60*/  IMAD.MOV.U32 R4, RZ, RZ, RZ ;  /* 0x000000ffff047224 */ /* 0x000fe400078e00ff */
[----:B------:R-:W-:Y:S01]  /*1cf70*/  IMAD.U32 R12, RZ, RZ, UR38 ;  /* 0x00000026ff0c7e24 */ /* 0x000fe2000f8e00ff */
[----:B------:R-:W-:Y:S02]  /*1cf80*/  @!P1 LEA.HI.X R7, R2, R7, R5, 0x2, P0 ;  /* 0x0000000702079211 */ /* 0x000fe400000f1405 */
[----:B------:R-:W-:-:S03]  /*1cf90*/  ISETP.NE.AND P0, PT, R25, 0x2, PT ;  /* 0x000000021900780c */ /* 0x000fc60003f05270 */
[----:B------:R0:W5:Y:S01]  /*1cfa0*/  @!P1 LDG.E R4, desc[UR42][R6.64] ;  /* 0x0000002a06049981 */ /* 0x000162000c1e1900 */
[----:B------:R-:W-:Y:S02]  /*1cfb0*/  ISETP.NE.AND P1, PT, R12, 0x3, PT ;  /* 0x000000030c00780c */ /* 0x000fe40003f25270 */
[----:B------:R-:W-:Y:S01]  /*1cfc0*/  SEL R3, RZ, 0x1, P0 ;  /* 0x00000001ff037807 */ /* 0x000fe20000000000 */
[----:B------:R-:W-:Y:S01]  /*1cfd0*/  IMAD.MOV R5, RZ, RZ, -R11 ;  /* 0x000000ffff057224 */ /* 0x000fe200078e0a0b */
[----:B------:R-:W-:Y:S05]  /*1cfe0*/  YIELD ;  /* 0x0000000000007946 */ /* 0x000fea0003800000 */
[----:B------:R-:W-:-:S02]  /*1cff0*/  LOP3.LUT R26, R26, R3, RZ, 0x3c, !PT ;  /* 0x000000031a1a7212 */ /* 0x000fc400078e3cff */
[----:B------:R-:W-:Y:S01]  /*1d000*/  MOV R3, R10 ;  /* 0x0000000a00037202 */ /* 0x000fe20000000f00 */
[----:B------:R-:W-:Y:S01]  /*1d010*/  IMAD R5, R8, R5, R9 ;  /* 0x0000000508057224 */ /* 0x000fe200078e0209 */
[----:B------:R-:W-:Y:S01]  /*1d020*/  SEL R25, R25, RZ, P0 ;  /* 0x000000ff19197207 */ /* 0x000fe20000000000 */
[----:B------:R-:W-:Y:S01]  /*1d030*/  VIADD R10, R10, 0xffffffff ;  /* 0xffffffff0a0a7836 */ /* 0x000fe20000000000 */
[----:B------:R-:W-:Y:S01]  /*1d040*/  ISETP.GT.AND P2, PT, R3, R30, PT ;  /* 0x0000001e0300720c */ /* 0x000fe20003f44270 */
[----:B0-----:R-:W-:-:S12]  /*1d050*/  @!P1 BRA `(.L_x_5446) ;  /* 0x0000000000049947 */ /* 0x001fd80003800000 */
[----:B------:R-:W-:Y:S01]  /*1d060*/  BPT.TRAP 0x1 ;  /* 0x000000040000795c */ /* 0x000fe20000300000 */
.L_x_5446:
[----:B------:R-:W-:Y:S01]  /*1d070*/  IMAD R6, R25, 0x8, R22 ;  /* 0x0000000819067824 */ /* 0x000fe200078e0216 */
[----:B------:R-:W-:Y:S01]  /*1d080*/  SHF.L.U32 R21, R26, 0x1f, RZ ;  /* 0x0000001f1a157819 */ /* 0x000fe200000006ff */
[----:B------:R-:W-:Y:S01]  /*1d090*/  BSSY B1, `(.L_x_5447) ;  /* 0x0000004000017945 */ /* 0x000fe20003800000 */
[----:B------:R-:W-:Y:S02]  /*1d0a0*/  SHF.R.S32.HI R17, RZ, 0x1f, R5 ;  /* 0x0000001fff117819 */ /* 0x000fe40000011405 */
[----:B------:R-:W0:Y:S02]  /*1d0b0*/  SYNCS.PHASECHK.TRANS64.TRYWAIT P0, [R6+URZ+0x22840], R21 ;  /* 0x02284015060075a7 */ /* 0x000e24000800017f */
[----:B0-----:R-:W-:Y:S05]  /*1d0c0*/  @!P0 BRA `(.L_x_5448) ;  /* 0x0000005c00e08947 */ /* 0x001fea0003800000 */
.L_x_5639:
[----:B------:R-:W-:Y:S05]  /*1d0d0*/  BSYNC B1 ;  /* 0x0000000000017941 */ /* 0x000fea0003800000 */
.L_x_5447:
        /* <DEDUP_REMOVED lines=21> */
[----:B------:R-:W2:Y:S01]  /*1d230*/  SHFL.IDX PT, R2, R8, RZ, 0x181f ;  /* 0x00181fff08027589 */ /* 0x000ea200000e0000 */
[----:B------:R-:W-:-:S03]  /*1d240*/  IMAD R7, R7, 0x2, R22 ;  /* 0x0000000207077824 */ /* 0x000fc600078e0216 */
[----:B------:R-:W3:Y:S01]  /*1d250*/  SHFL.IDX PT, R3, R9, RZ, 0x181f ;  /* 0x00181fff09037589 */ /* 0x000ee200000e0000 */
[----:B--2---:R-:W-:-:S05]  /*1d260*/  IADD3 R2, P0, R2, R0, RZ ;  /* 0x0000000002027210 */ /* 0x004fca0007f1e0ff */
[----:B---3--:R-:W-:-:S05]  /*1d270*/  IMAD.X R3, RZ, RZ, R3, P0 ;  /* 0x000000ffff037224 */ /* 0x008fca00000e0603 */
[----:B------:R-:W-:Y:S01]  /*1d280*/  @!PT LDS RZ, [RZ] ;  /* 0x00000000fffff984 */ /* 0x000fe20000000800 */
[----:B------:R2:W-:Y:S04]  /*1d290*/  LDGSTS.E.BYPASS.LTC128B.128 [R7+0x1c400], desc[UR42][R2.64], !P1 ;  /* 0x1c40000002077fae */ /* 0x0005e8000c901d6a */
[----:B--2---:R-:W2:Y:S04]  /*1d2a0*/  SHFL.IDX PT, R2, R8, 0x1, 0x181f ;  /* 0x00381f0008027f89 */ /* 0x004ea800000e0000 */
[----:B------:R-:W3:Y:S01]  /*1d2b0*/  SHFL.IDX PT, R3, R9, 0x1, 0x181f ;  /* 0x00381f0009037f89 */ /* 0x000ee200000e0000 */
[----:B--2---:R-:W-:-:S04]  /*1d2c0*/  IADD3 R2, P0, R2, R0, RZ ;  /* 0x0000000002027210 */ /* 0x004fc80007f1e0ff */
[----:B---3--:R-:W-:-:S05]  /*1d2d0*/  IADD3.X R3, RZ, R3, RZ, P0, !PT ;  /* 0x00000003ff037210 */ /* 0x008fca00007fe4ff */
[----:B------:R2:W-:Y:S04]  /*1d2e0*/  LDGSTS.E.BYPASS.LTC128B.128 [R7+0x1cc00], desc[UR42][R2.64], !P1 ;  /* 0x1cc0000002077fae */ /* 0x0005e8000c901d6a */
[----:B--2---:R-:W2:Y:S04]  /*1d2f0*/  SHFL.IDX PT, R2, R8, 0x2, 0x181f ;  /* 0x00581f0008027f89 */ /* 0x004ea800000e0000 */
[----:B------:R-:W3:Y:S01]  /*1d300*/  SHFL.IDX PT, R3, R9, 0x2, 0x181f ;  /* 0x00581f0009037f89 */ /* 0x000ee200000e0000 */
[----:B--2---:R-:W-:-:S05]  /*1d310*/  IADD3 R2, P0, R2, R0, RZ ;  /* 0x0000000002027210 */ /* 0x004fca0007f1e0ff */
[----:B---3--:R-:W-:-:S05]  /*1d320*/  IMAD.X R3, RZ, RZ, R3, P0 ;  /* 0x000000ffff037224 */ /* 0x008fca00000e0603 */
[----:B------:R2:W-:Y:S04]  /*1d330*/  LDGSTS.E.BYPASS.LTC128B.128 [R7+0x1d400], desc[UR42][R2.64], !P1 ;  /* 0x1d40000002077fae */ /* 0x0005e8000c901d6a */
[----:B--2---:R-:W2:Y:S04]  /*1d340*/  SHFL.IDX PT, R2, R8, 0x3, 0x181f ;  /* 0x00781f0008027f89 */ /* 0x004ea800000e0000 */
[----:B------:R-:W3:Y:S01]  /*1d350*/  SHFL.IDX PT, R3, R9, 0x3, 0x181f ;  /* 0x00781f0009037f89 */ /* 0x000ee200000e0000 */
[----:B--2---:R-:W-:-:S05]  /*1d360*/  IADD3 R2, P0, R2, R0, RZ ;  /* 0x0000000002027210 */ /* 0x004fca0007f1e0ff */
[----:B---3--:R-:W-:-:S05]  /*1d370*/  IMAD.X R3, RZ, RZ, R3, P0 ;  /* 0x000000ffff037224 */ /* 0x008fca00000e0603 */
[----:B------:R2:W-:Y:S04]  /*1d380*/  LDGSTS.E.BYPASS.LTC128B.128 [R7+0x1dc00], desc[UR42][R2.64], !P1 ;  /* 0x1dc0000002077fae */ /* 0x0005e8000c901d6a */
[----:B--2---:R-:W2:Y:S04]  /*1d390*/  SHFL.IDX PT, R2, R8, 0x4, 0x181f ;  /* 0x00981f0008027f89 */ /* 0x004ea800000e0000 */
[----:B------:R-:W3:Y:S04]  /*1d3a0*/  SHFL.IDX PT, R3, R9, 0x4, 0x181f ;  /* 0x00981f0009037f89 */ /* 0x000ee800000e0000 */
[----:B------:R-:W4:Y:S01]  /*1d3b0*/  SHFL.IDX PT, R9, R9, 0x5, 0x181f ;  /* 0x00b81f0009097f89 */ /* 0x000f2200000e0000 */
[----:B--2---:R-:W-:-:S05]  /*1d3c0*/  IADD3 R2, P0, R2, R0, RZ ;  /* 0x0000000002027210 */ /* 0x004fca0007f1e0ff */
[----:B---3--:R-:W-:-:S05]  /*1d3d0*/  IMAD.X R3, RZ, RZ, R3, P0 ;  /* 0x000000ffff037224 */ /* 0x008fca00000e0603 */
[----:B------:R2:W-:Y:S04]  /*1d3e0*/  LDGSTS.E.BYPASS.LTC128B.128 [R7+0x1e400], desc[UR42][R2.64], !P1 ;  /* 0x1e40000002077fae */ /* 0x0005e8000c901d6a */
[----:B--2-4-:R2:W3:Y:S02]  /*1d3f0*/  SHFL.IDX PT, R2, R8, 0x5, 0x181f ;  /* 0x00b81f0008027f89 */ /* 0x0144e400000e0000 */
.L_x_5653:
[----:B---3--:R-:W-:-:S05]  /*1d400*/  IADD3 R2, P0, R2, R0, RZ ;  /* 0x0000000002027210 */ /* 0x008fca0007f1e0ff */
[----:B------:R-:W-:Y:S01]  /*1d410*/  IMAD.X R3, RZ, RZ, R9, P0 ;  /* 0x000000ffff037224 */ /* 0x000fe200000e0609 */
[----:B------:R-:W-:-:S04]  /*1d420*/  PLOP3.LUT P0, PT, PT, PT, PT, 0x80, 0x0 ;  /* 0x000000000000781c */ /* 0x000fc80003f0f070 */
[----:B------:R-:W-:Y:S01]  /*1d430*/  @!PT LDS RZ, [RZ] ;  /* 0x00000000fffff984 */ /* 0x000fe20000000800 */
[----:B------:R-:W-:Y:S01]  /*1d440*/  @!PT LDS RZ, [RZ] ;  /* 0x00000000fffff984 */ /* 0x000fe20000000800 */
[----:B------:R-:W-:Y:S01]  /*1d450*/  @!PT LDS RZ, [RZ] ;  /* 0x00000000fffff984 */ /* 0x000fe20000000800 */
[----:B------:R3:W-:Y:S01]  /*1d460*/  LDGSTS.E.BYPASS.LTC128B.128 [R7+0x1ec00], desc[UR42][R2.64], !P1 ;  /* 0x1ec0000002077fae */ /* 0x0007e2000c901d6a */
[----:B------:R-:W-:-:S08]  /*1d470*/  NOP ;  /* 0x0000000000007918 */ /* 0x000fd00000000000 */
.L_x_5450:
[----:B------:R-:W-:Y:S02]  /*1d480*/  PLOP3.LUT P1, PT, P1, P0, PT, 0xa2, 0x0 ;  /* 0x000000000000781c */ /* 0x000fe40000f21472 */
[----:B------:R-:W-:-:S08]  /*1d490*/  @P0 R2UR P1, UR4, R6 ;  /* 0x00000000060402ca */ /* 0x000fd00000020000 */
[----:B------:R-:W-:-:S05]  /*1d4a0*/  @P0 PLOP3.LUT P0, PT, P1, PT, PT, 0x80, 0x0 ;  /* 0x000000000000081c */ /* 0x000fca0000f0f070 */
[----:B------:R-:W-:Y:S01]  /*1d4b0*/  @!P1 SYNCS.ARRIVE.TRANS64.RED.A0T1 RZ, [UR4+0x22830], RZ ;  /* 0x022830ffffff99a7 */ /* 0x000fe20008200404 */
[----:B------:R-:W-:Y:S07]  /*1d4c0*/  @!P1 ARRIVES.LDGSTSBAR.64.TRANSCNT [UR4+0x22830] ;  /* 0x02283000ff0099b0 */ /* 0x000fee0008000a84 */
[----:B------:R-:W-:Y:S05]  /*1d4d0*/  @P0 BRA.U.ANY `(.L_x_5450) ;  /* 0xfffffffd00e80947 */ /* 0x000fea000393ffff */
[----:B------:R-:W-:Y:S01]  /*1d4e0*/  NOP ;  /* 0x0000000000007918 */ /* 0x000fe20000000000 */
[----:B---3--:R-:W-:-:S05]  /*1d4f0*/  IMAD.U32 R2, RZ, RZ, UR38 ;  /* 0x00000026ff027e24 */ /* 0x008fca000f8e00ff */
[----:B------:R-:W-:-:S13]  /*1d500*/  ISETP.NE.AND P3, PT, R2, 0x3, PT ;  /* 0x000000030200780c */ /* 0x000fda0003f65270 */
[----:B------:R-:W-:Y:S05]  /*1d510*/  @!P3 BRA `(.L_x_5451) ;  /* 0x000000000004b947 */ /* 0x000fea0003800000 */
[----:B------:R-:W-:Y:S01]  /*1d520*/  BPT.TRAP 0x1 ;  /* 0x000000040000795c */ /* 0x000fe20000300000 */
.L_x_5451:
[----:B------:R3:W-:Y:S01]  /*1d530*/  SYNCS.ARRIVE.TRANS64.A1T0 RZ, [R6+URZ+0x22830], RZ ;  /* 0x022830ff06ff79a7 */ /* 0x0007e2000810003f */
[----:B------:R-:W-:Y:S05]  /*1d540*/  @!P3 BRA `(.L_x_5452) ;  /* 0x000000000004b947 */ /* 0x000fea0003800000 */
[----:B------:R-:W-:Y:S01]  /*1d550*/  BPT.TRAP 0x1 ;  /* 0x000000040000795c */ /* 0x000fe20000300000 */
.L_x_5452:
[----:B------:R-:W4:Y:S01]  /*1d560*/  SYNCS.PHASECHK.TRANS64.TRYWAIT P0, [R6+URZ+0x22860], R21 ;  /* 0x02286015060075a7 */ /* 0x000f22000800017f */
[----:B------:R-:W-:Y:S04]  /*1d570*/  BSSY B1, `(.L_x_5453) ;  /* 0x0000002000017945 */ /* 0x000fe80003800000 */
[----:B----4-:R-:W-:Y:S05]  /*1d580*/  @!P0 BRA `(.L_x_5454) ;  /* 0x0000006000688947 */ /* 0x010fea0003800000 */
.L_x_5654:
[----:B------:R-:W-:Y:S05]  /*1d590*/  BSYNC B1 ;  /* 0x0000000000017941 */ /* 0x000fea0003800000 */
.L_x_5453:
[----:B------:R-:W-:Y:S01]  /*1d5a0*/  ULDC.64 UR4, c[0x0][0x328] ;  /* 0x0000ca0000047ab9 */ /* 0x000fe20000000a00 */
[----:B------:R-:W-:Y:S01]  /*1d5b0*/  ULDC.64 UR6, c[0x0][0x318] ;  /* 0x0000c60000067ab9 */ /* 0x000fe20000000a00 */
[----:B------:R-:W-:Y:S01]  /*1d5c0*/  IMAD R2, R17, UR4, RZ ;  /* 0x0000000411027c24 */ /* 0x000fe2000f8e02ff */
[C---:B------:R-:W-:Y:S02]  /*1d5d0*/  LOP3.LUT P5, RZ, R23.reuse, 0x10, RZ, 0xc0, !PT ;  /* 0x0000001017ff7812 */ /* 0x040fe400078ac0ff */
        /* <DEDUP_REMOVED lines=16> */
[----:B--2---:R-:W-:-:S04]  /*1d6e0*/  LEA R8, P0, R2, UR6, 0x1 ;  /* 0x0000000602087c11 */ /* 0x004fc8000f8008ff */
[----:B------:R-:W-:Y:S01]  /*1d6f0*/  LEA.HI.X R9, R2, UR7, R9, 0x1, P0 ;  /* 0x0000000702097c11 */ /* 0x000fe200080f0c09 */
[----:B------:R-:W-:Y:S08]  /*1d700*/  BRA.DIV UR4, `(.L_x_5455) ;  /* 0x00000062041c7947 */ /* 0x000ff0000b800000 */
[----:B------:R-:W2:Y:S01]  /*1d710*/  SHFL.IDX PT, R14, R8, RZ, 0x181f ;  /* 0x00181fff080e7589 */ /* 0x000ea200000e0000 */
[----:B------:R-:W-:-:S03]  /*1d720*/  IMAD R7, R7, 0x2, R22 ;  /* 0x0000000207077824 */ /* 0x000fc600078e0216 */
[----:B------:R-:W5:Y:S04]  /*1d730*/  SHFL.IDX PT, R3, R9, RZ, 0x181f ;  /* 0x00181fff09037589 */ /* 0x000f6800000e0000 */
[----:B------:R-:W-:Y:S04]  /*1d740*/  SHFL.IDX PT, R5, R9, 0x1, 0x181f ;  /* 0x00381f0009057f89 */ /* 0x000fe800000e0000 */
[----:B------:R-:W-:Y:S01]  /*1d750*/  SHFL.IDX PT, R17, R9, 0x2, 0x181f ;  /* 0x00581f0009117f89 */ /* 0x000fe200000e0000 */
[----:B--2---:R-:W-:-:S03]  /*1d760*/  IADD3 R2, P0, R14, R0, RZ ;  /* 0x000000000e027210 */ /* 0x004fc60007f1e0ff */
[----:B------:R-:W2:Y:S02]  /*1d770*/  SHFL.IDX PT, R14, R8, 0x1, 0x181f ;  /* 0x00381f00080e7f89 */ /* 0x000ea400000e0000 */
[----:B-----5:R-:W-:-:S05]  /*1d780*/  IMAD.X R3, RZ, RZ, R3, P0 ;  /* 0x000000ffff037224 */ /* 0x020fca00000e0603 */
[----:B------:R-:W-:Y:S04]  /*1d790*/  LDGSTS.E.BYPASS.LTC128B.128 [R7+0x400], desc[UR42][R2.64], !P5 ;  /* 0x0040000002077fae */ /* 0x000fe8000e901d6a */
[----:B------:R-:W-:Y:S04]  /*1d7a0*/  LDGSTS.E.BYPASS.LTC128B.128 [R7+0x3400], desc[UR42][R2.64+0x80], !P4 ;  /* 0x0340008002077fae */ /* 0x000fe8000e101d6a */
[----:B------:R-:W-:Y:S04]  /*1d7b0*/  LDGSTS.E.BYPASS.LTC128B.128 [R7+0x6400], desc[UR42][R2.64+0x100], !P3 ;  /* 0x0640010002077fae */ /* 0x000fe8000d901d6a */
[----:B------:R5:W-:Y:S01]  /*1d7c0*/  LDGSTS.E.BYPASS.LTC128B.128 [R7+0x9400], desc[UR42][R2.64+0x180], !P1 ;  /* 0x0940018002077fae */ /* 0x000be2000c901d6a */
[----:B--2---:R-:W-:-:S03]  /*1d7d0*/  IADD3 R4, P0, R14, R0, RZ ;  /* 0x000000000e047210 */ /* 0x004fc60007f1e0ff */
[----:B------:R-:W5:Y:S02]  /*1d7e0*/  SHFL.IDX PT, R14, R8, 0x2, 0x181f ;  /* 0x00581f00080e7f89 */ /* 0x000f6400000e0000 */
[----:B------:R-:W-:-:S05]  /*1d7f0*/  IMAD.X R5, RZ, RZ, R5, P0 ;  /* 0x000000ffff057224 */ /* 0x000fca00000e0605 */
[----:B------:R-:W-:Y:S04]  /*1d800*/  LDGSTS.E.BYPASS.LTC128B.128 [R7+0xc00], desc[UR42][R4.64], !P5 ;  /* 0x00c0000004077fae */ /* 0x000fe8000e901d6a */
[----:B------:R-:W-:Y:S04]  /*1d810*/  LDGSTS.E.BYPASS.LTC128B.128 [R7+0x3c00], desc[UR42][R4.64+0x80], !P4 ;  /* 0x03c0008004077fae */ /* 0x000fe8000e101d6a */
[----:B------:R-:W-:Y:S04]  /*1d820*/  LDGSTS.E.BYPASS.LTC128B.128 [R7+0x6c00], desc[UR42][R4.64+0x100], !P3 ;  /* 0x06c0010004077fae */ /* 0x000fe8000d901d6a */
[----:B------:R2:W-:Y:S01]  /*1d830*/  LDGSTS.E.BYPASS.LTC128B.128 [R7+0x9c00], desc[UR42][R4.64+0x180], !P1 ;  /* 0x09c0018004077fae */ /* 0x0005e2000c901d6a */
[----:B-----5:R-:W-:-:S03]  /*1d840*/  IADD3 R2, P0, R14, R0, RZ ;  /* 0x000000000e027210 */ /* 0x020fc60007f1e0ff */
[----:B------:R-:W5:Y:S02]  /*1d850*/  SHFL.IDX PT, R14, R8, 0x3, 0x181f ;  /* 0x00781f00080e7f89 */ /* 0x000f6400000e0000 */
[----:B------:R-:W-:Y:S02]  /*1d860*/  IMAD.X R3, RZ, RZ, R17, P0 ;  /* 0x000000ffff037224 */ /* 0x000fe400000e0611 */
[----:B------:R-:W-:Y:S04]  /*1d870*/  SHFL.IDX PT, R17, R9, 0x4, 0x181f ;  /* 0x00981f0009117f89 */ /* 0x000fe800000e0000 */
[----:B--2---:R-:W2:Y:S04]  /*1d880*/  SHFL.IDX PT, R5, R9, 0x3, 0x181f ;  /* 0x00781f0009057f89 */ /* 0x004ea800000e0000 */
[----:B------:R-:W-:Y:S04]  /*1d890*/  LDGSTS.E.BYPASS.LTC128B.128 [R7+0x1400], desc[UR42][R2.64], !P5 ;  /* 0x0140000002077fae */ /* 0x000fe8000e901d6a */
[----:B------:R-:W-:Y:S04]  /*1d8a0*/  LDGSTS.E.BYPASS.LTC128B.128 [R7+0x4400], desc[UR42][R2.64+0x80], !P4 ;  /* 0x0440008002077fae */ /* 0x000fe8000e101d6a */
[----:B------:R-:W-:Y:S01]  /*1d8b0*/  LDGSTS.E.BYPASS.LTC128B.128 [R7+0x7400], desc[UR42][R2.64+0x100], !P3 ;  /* 0x0740010002077fae */ /* 0x000fe2000d901d6a */
[----:B-----5:R-:W-:-:S03]  /*1d8c0*/  IADD3 R4, P0, R14, R0, RZ ;  /* 0x000000000e047210 */ /* 0x020fc60007f1e0ff */
[----:B------:R5:W-:Y:S04]  /*1d8d0*/  LDGSTS.E.BYPASS.LTC128B.128 [R7+0xa400], desc[UR42][R2.64+0x180], !P1 ;  /* 0x0a40018002077fae */ /* 0x000be8000c901d6a */
[----:B------:R-:W5:Y:S01]  /*1d8e0*/  SHFL.IDX PT, R14, R8, 0x4, 0x181f ;  /* 0x00981f00080e7f89 */ /* 0x000f6200000e0000 */
[----:B--2---:R-:W-:-:S03]  /*1d8f0*/  IMAD.X R5, RZ, RZ, R5, P0 ;  /* 0x000000ffff057224 */ /* 0x004fc600000e0605 */
[----:B------:R-:W2:Y:S04]  /*1d900*/  SHFL.IDX PT, R9, R9, 0x5, 0x181f ;  /* 0x00b81f0009097f89 */ /* 0x000ea800000e0000 */
[----:B------:R0:W-:Y:S04]  /*1d910*/  LDGSTS.E.BYPASS.LTC128B.128 [R7+0x1c00], desc[UR42][R4.64], !P5 ;  /* 0x01c0000004077fae */ /* 0x0001e8000e901d6a */
[----:B------:R0:W-:Y:S04]  /*1d920*/  LDGSTS.E.BYPASS.LTC128B.128 [R7+0x4c00], desc[UR42][R4.64+0x80], !P4 ;  /* 0x04c0008004077fae */ /* 0x0001e8000e101d6a */
[----:B------:R0:W-:Y:S04]  /*1d930*/  LDGSTS.E.BYPASS.LTC128B.128 [R7+0x7c00], desc[UR42][R4.64+0x100], !P3 ;  /* 0x07c0010004077fae */ /* 0x0001e8000d901d6a */
[----:B------:R0:W-:Y:S01]  /*1d940*/  LDGSTS.E.BYPASS.LTC128B.128 [R7+0xac00], desc[UR42][R4.64+0x180], !P1 ;  /* 0x0ac0018004077fae */ /* 0x0001e2000c901d6a */
[----:B-----5:R-:W-:-:S03]  /*1d950*/  IADD3 R2, P0, R14, R0, RZ ;  /* 0x000000000e027210 */ /* 0x020fc60007f1e0ff */
[----:B------:R0:W0:Y:S02]  /*1d960*/  SHFL.IDX PT, R14, R8, 0x5, 0x181f ;  /* 0x00b81f00080e7f89 */ /* 0x00002400000e0000 */
[----:B------:R-:W-:-:S05]  /*1d970*/  IMAD.X R3, RZ, RZ, R17, P0 ;  /* 0x000000ffff037224 */ /* 0x000fca00000e0611 */
[----:B------:R0:W-:Y:S04]  /*1d980*/  LDGSTS.E.BYPASS.LTC128B.128 [R7+0x2400], desc[UR42][R2.64], !P5 ;  /* 0x0240000002077fae */ /* 0x0001e8000e901d6a */
[----:B------:R0:W-:Y:S04]  /*1d990*/  LDGSTS.E.BYPASS.LTC128B.128 [R7+0x5400], desc[UR42][R2.64+0x80], !P4 ;  /* 0x0540008002077fae */ /* 0x0001e8000e101d6a */
[----:B------:R0:W-:Y:S04]  /*1d9a0*/  LDGSTS.E.BYPASS.LTC128B.128 [R7+0x8400], desc[UR42][R2.64+0x100], !P3 ;  /* 0x0840010002077fae */ /* 0x0001e8000d901d6a */
[----:B--2---:R0:W-:Y:S02]  /*1d9b0*/  LDGSTS.E.BYPASS.LTC128B.128 [R7+0xb400], desc[UR42][R2.64+0x180], !P1 ;  /* 0x0b40018002077fae */ /* 0x0041e4000c901d6a */
.L_x_5668:
[----:B0-----:R-:W-:-:S04]  /*1d9c0*/  IADD3 R2, P0, R14, R0, RZ ;  /* 0x000000000e027210 */ /* 0x001fc80007f1e0ff */
        /* <DEDUP_REMOVED lines=10> */
.L_x_5456:
        /* <DEDUP_REMOVED lines=11> */
.L_x_5457:
[----:B------:R0:W-:Y:S01]  /*1db20*/  SYNCS.ARRIVE.TRANS64.A1T0 RZ, [R6+URZ+0x22850], RZ ;  /* 0x022850ff06ff79a7 */ /* 0x0001e2000810003f */
[----:B------:R-:W-:Y:S05]  /*1db30*/  @P2 BRA `(.L_x_5458) ;  /* 0xfffffff000a02947 */ /* 0x000fea000383ffff */
.L_x_5445:
[----:B------:R-:W-:Y:S05]  /*1db40*/  BSYNC B0 ;  /* 0x0000000000007941 */ /* 0x000fea0003800000 */
.L_x_5444:
        /* <DEDUP_REMOVED lines=10> */
[----:B------:R-:W5:Y:S01]  /*1dbf0*/  LDC.64 R2, c[0x0][0xc60] ;  /* 0x00031800ff027b82 */ /* 0x000f620000000a00 */
[----:B------:R-:W2:Y:S02]  /*1dc00*/  FLO.U32 R0, UR4 ;  /* 0x0000000400007d00 */ /* 0x000ea400080e0000 */
[----:B--2---:R-:W-:-:S06]  /*1dc10*/  ISETP.EQ.U32.AND P1, PT, R0, R7, PT ;  /* 0x000000070000720c */ /* 0x004fcc0003f22070 */
[----:B------:R-:W5:Y:S07]  /*1dc20*/  POPC R7, UR4 ;  /* 0x0000000400077d09 */ /* 0x000f6e0008000000 */
[----:B-----5:R-:W2:Y:S01]  /*1dc30*/  @P1 ATOMG.E.ADD.STRONG.GPU PT, R3, desc[UR42][R2.64], R7 ;  /* 0x00000007020319a8 */ /* 0x020ea200081ee1ea */
[----:B------:R-:W5:Y:S02]  /*1dc40*/  S2R R4, SR_LTMASK ;  /* 0x0000000000047919 */ /* 0x000f640000003900 */
[----:B-----5:R-:W-:-:S04]  /*1dc50*/  LOP3.LUT R4, R4, UR4, RZ, 0xc0, !PT ;  /* 0x0000000404047c12 */ /* 0x020fc8000f8ec0ff */
[----:B------:R-:W5:Y:S01]  /*1dc60*/  POPC R9, R4 ;  /* 0x0000000400097309 */ /* 0x000f620000000000 */
[----:B--2---:R-:W5:Y:S02]  /*1dc70*/  SHFL.IDX PT, R0, R3, R0, 0x1f ;  /* 0x00001f0003007589 */ /* 0x004f6400000e0000 */
[----:B-----5:R-:W-:-:S07]  /*1dc80*/  IADD3 R16, R0, UR37, R9 ;  /* 0x0000002500107c10 */ /* 0x020fce000fffe009 */
.L_x_5460:
[----:B------:R-:W-:Y:S05]  /*1dc90*/  BSYNC B0 ;  /* 0x0000000000007941 */ /* 0x000fea0003800000 */
.L_x_5459:
[----:B------:R-:W-:Y:S02]  /*1dca0*/  LOP3.LUT R26, R26, R5, RZ, 0x3c, !PT ;  /* 0x000000051a1a7212 */ /* 0x000fe400078e3cff */
[----:B------:R-:W-:-:S07]  /*1dcb0*/  SEL R25, R25, RZ, P0 ;  /* 0x000000ff19197207 */ /* 0x000fce0000000000 */
.L_x_5419:
[----:B------:R-:W-:Y:S05]  /*1dcc0*/  BSYNC B7 ;  /* 0x0000000000077941 */ /* 0x000fea0003800000 */
.L_x_5417:
        /* <DEDUP_REMOVED lines=8> */
[----:B------:R2:W0:Y:S01]  /*1dd50*/  LDS.128 R16, [R22+0x228d0] ;  /* 0x0228d00016107984 */ /* 0x0004220000000c00 */
[----:B------:R-:W-:Y:S06]  /*1dd60*/  BAR.ARV 0x4, 0x180 ;  /* 0x0106000000007b1d */ /* 0x000fec0000002000 */
[----:B------:R-:W-:Y:S05]  /*1dd70*/  BRA `(.L_x_5462) ;  /* 0x0000000c00d47947 */ /* 0x000fea0003800000 */
.L_x_5461:
        /* <DEDUP_REMOVED lines=9> */
[----:B------:R-:W5:Y:S01]  /*1de10*/  @!P1 LDC.64 R4, c[0x0][0xc78] ;  /* 0x00031e00ff049b82 */ /* 0x000f620000000a00 */
[----:B--2---:R-:W-:-:S05]  /*1de20*/  @!P1 IMAD.WIDE R2, R7, 0x4, R2 ;  /* 0x0000000407029825 */ /* 0x004fca00078e0202 */
[----:B0--34-:R5:W2:Y:S02]  /*1de30*/  @!P1 LDG.E R6, desc[UR42][R2.64] ;  /* 0x0000002a02069981 */ /* 0x019aa4000c1e1900 */
[----:B-----5:R-:W-:-:S05]  /*1de40*/  @!P1 IMAD.WIDE R2, R7, 0x4, R4 ;  /* 0x0000000407029825 */ /* 0x020fca00078e0204 */
[----:B------:R-:W3:Y:S01]  /*1de50*/  @!P1 LDG.E R5, desc[UR42][R2.64] ;  /* 0x0000002a02059981 */ /* 0x000ee2000c1e1900 */
[----:B------:R-:W-:Y:S01]  /*1de60*/  IMAD.MOV.U32 R17, RZ, RZ, RZ ;  /* 0x000000ffff117224 */ /* 0x000fe200078e00ff */
[----:B------:R-:W-:Y:S02]  /*1de70*/  MOV R4, RZ ;  /* 0x000000ff00047202 */ /* 0x000fe40000000f00 */
[C---:B------:R-:W-:Y:S01]  /*1de80*/  ISETP.GE.U32.AND P2, PT, R8.reuse, 0x2, PT ;  /* 0x000000020800780c */ /* 0x040fe20003f46070 */
[----:B------:R-:W-:Y:S01]  /*1de90*/  SHFL.IDX PT, R0, R16, RZ, 0x1f ;  /* 0x00001fff10007589 */ /* 0x000fe200000e0000 */
[C---:B------:R-:W-:Y:S02]  /*1dea0*/  ISETP.GE.U32.AND P3, PT, R8.reuse, 0x4, PT ;  /* 0x000000040800780c */ /* 0x040fe40003f66070 */
[C---:B------:R-:W-:Y:S01]  /*1deb0*/  ISETP.GE.U32.AND P4, PT, R8.reuse, 0x8, PT ;  /* 0x000000080800780c */ /* 0x040fe20003f86070 */
[----:B------:R-:W-:Y:S01]  /*1dec0*/  SHFL.IDX PT, R7, R16, 0x1, 0x1f ;  /* 0x00201f0010077f89 */ /* 0x000fe200000e0000 */
[C---:B------:R-:W-:Y:S01]  /*1ded0*/  ISETP.GE.U32.AND P5, PT, R8.reuse, 0x10, PT ;  /* 0x000000100800780c */ /* 0x040fe20003fa6070 */
[----:B--2---:R-:W-:Y:S01]  /*1dee0*/  @!P1 IMAD.MOV.U32 R17, RZ, RZ, R6 ;  /* 0x000000ffff119224 */ /* 0x004fe200078e0006 */
[----:B------:R-:W-:Y:S01]  /*1def0*/  MOV R6, RZ ;  /* 0x000000ff00067202 */ /* 0x000fe20000000f00 */
        /* <DEDUP_REMOVED lines=19> */
.L_x_5678:
[----:B------:R-:W-:Y:S02]  /*1e030*/  ULDC UR4, c[0x0][0xc38] ;  /* 0x00030e0000047ab9 */ /* 0x000fe40000000800 */
[----:B------:R-:W-:-:S04]  /*1e040*/  IMAD.U32 R5, RZ, RZ, UR4 ;  /* 0x00000004ff057e24 */ /* 0x000fc8000f8e00ff */
[----:B--2---:R-:W-:-:S04]  /*1e050*/  IMAD R14, R14, R5, RZ ;  /* 0x000000050e0e7224 */ /* 0x004fc800078e02ff */
[----:B------:R-:W-:-:S05]  /*1e060*/  IMAD.IADD R7, R7, 0x1, R14 ;  /* 0x0000000107077824 */ /* 0x000fca00078e020e */
[----:B------:R-:W-:-:S13]  /*1e070*/  ISETP.GT.AND P6, PT, R7, R0, PT ;  /* 0x000000000700720c */ /* 0x000fda0003fc4270 */
[----:B------:R-:W-:Y:S05]  /*1e080*/  @P6 BRA `(.L_x_5464) ;  /* 0x0000000000a46947 */ /* 0x000fea0003800000 */
.L_x_5467:
        /* <DEDUP_REMOVED lines=35> */
.L_x_5686:
[----:B------:R-:W-:Y:S02]  /*1e2c0*/  ULDC UR4, c[0x0][0xc38] ;  /* 0x00030e0000047ab9 */ /* 0x000fe40000000800 */
[----:B------:R-:W-:-:S04]  /*1e2d0*/  IMAD.U32 R5, RZ, RZ, UR4 ;  /* 0x00000004ff057e24 */ /* 0x000fc8000f8e00ff */
[----:B--2---:R-:W-:-:S04]  /*1e2e0*/  IMAD R14, R14, R5, RZ ;  /* 0x000000050e0e7224 */ /* 0x004fc800078e02ff */
[----:B------:R-:W-:-:S05]  /*1e2f0*/  IMAD.IADD R7, R14, 0x1, R7 ;  /* 0x000000010e077824 */ /* 0x000fca00078e0207 */
[----:B------:R-:W-:-:S13]  /*1e300*/  ISETP.GT.AND P6, PT, R7, R0, PT ;  /* 0x000000000700720c */ /* 0x000fda0003fc4270 */
[----:B------:R-:W-:Y:S05]  /*1e310*/  @!P6 BRA `(.L_x_5467) ;  /* 0xfffffffc005ce947 */ /* 0x000fea000383ffff */
.L_x_5464:
[----:B------:R-:W-:Y:S01]  /*1e320*/  IADD3 R7, -R14, R7, RZ ;  /* 0x000000070e077210 */ /* 0x000fe20007ffe1ff */
[----:B------:R-:W-:-:S04]  /*1e330*/  UMOV UR4, 0xffffffff ;  /* 0xffffffff00047882 */ /* 0x000fc80000000000 */
[----:B------:R-:W-:-:S05]  /*1e340*/  IMAD R3, R2, R5, R7 ;  /* 0x0000000502037224 */ /* 0x000fca00078e0207 */
[----:B------:R-:W-:Y:S01]  /*1e350*/  ISETP.GT.AND P6, PT, R3, R0, PT ;  /* 0x000000000300720c */ /* 0x000fe20003fc4270 */
[----:B------:R-:W-:-:S12]  /*1e360*/  BRA.DIV UR4, `(.L_x_5468) ;  /* 0x0000006204c07947 */ /* 0x000fd8000b800000 */
[----:B------:R-:W-:-:S04]  /*1e370*/  VOTE.ANY R3, PT, !P6 ;  /* 0x0000000000037806 */ /* 0x000fc800070e0100 */
[----:B------:R-:W2:Y:S02]  /*1e380*/  POPC R12, R3 ;  /* 0x00000003000c7309 */ /* 0x000ea40000000000 */
[----:B--2---:R2:W3:Y:S01]  /*1e390*/  SHFL.IDX PT, R17, R17, R12, 0x1f ;  /* 0x00001f0c11117589 */ /* 0x0044e200000e0000 */
[----:B------:R-:W-:-:S03]  /*1e3a0*/  IMAD.IADD R19, R12, 0x1, R19 ;  /* 0x000000010c137824 */ /* 0x000fc600078e0213 */
[----:B------:R2:W4:Y:S04]  /*1e3b0*/  SHFL.IDX PT, R4, R4, R12, 0x1f ;  /* 0x00001f0c04047589 */ /* 0x00052800000e0000 */
.L_x_5691:
[----:B------:R-:W-:-:S13]  /*1e3c0*/  ISETP.NE.AND P0, PT, R3, RZ, PT ;  /* 0x000000ff0300720c */ /* 0x000fda0003f05270 */
[----:B------:R-:W-:Y:S05]  /*1e3d0*/  @!P0 BRA `(.L_x_5469) ;  /* 0x0000000000108947 */ /* 0x000fea0003800000 */
[----:B------:R-:W-:Y:S01]  /*1e3e0*/  UMOV UR4, 0xffffffff ;  /* 0xffffffff00047882 */ /* 0x000fe20000000000 */
[----:B--2---:R-:W-:Y:S02]  /*1e3f0*/  VIADD R12, R12, 0xffffffff ;  /* 0xffffffff0c0c7836 */ /* 0x004fe40000000000 */
[----:B------:R-:W-:Y:S05]  /*1e400*/  BRA.DIV UR4, `(.L_x_5470) ;  /* 0x0000006204f47947 */ /* 0x000fea000b800000 */
[----:B------:R2:W0:Y:S02]  /*1e410*/  SHFL.IDX PT, R6, R2, R12, 0x1f ;  /* 0x00001f0c02067589 */ /* 0x00042400000e0000 */
.L_x_5469:
[----:B----4-:R-:W-:Y:S01]  /*1e420*/  ISETP.NE.AND P0, PT, R4, 0x1, PT ;  /* 0x000000010400780c */ /* 0x010fe20003f05270 */
[----:B0-----:R-:W-:-:S04]  /*1e430*/  IMAD R16, R6, R5, R7 ;  /* 0x0000000506107224 */ /* 0x001fc800078e0207 */
[----:B------:R-:W-:-:S08]  /*1e440*/  IMAD.IADD R0, R0, 0x1, -R16 ;  /* 0x0000000100007824 */ /* 0x000fd000078e0a10 */
[----:B------:R-:W-:Y:S05]  /*1e450*/  @!P0 BRA `(.L_x_5471) ;  /* 0x0000000000dc8947 */ /* 0x000fea0003800000 */
[-C--:B---3--:R-:W-:Y:S02]  /*1e460*/  IABS R5, R17.reuse ;  /* 0x0000001100057213 */ /* 0x088fe40000000000 */
[----:B------:R-:W-:Y:S02]  /*1e470*/  IABS R6, R4 ;  /* 0x0000000400067213 */ /* 0x000fe40000000000 */
[----:B------:R-:W0:Y:S08]  /*1e480*/  I2F.RP R7, R5 ;  /* 0x0000000500077306 */ /* 0x000e300000209400 */
[----:B------:R-:W3:Y:S08]  /*1e490*/  I2F.RP R8, R6 ;  /* 0x0000000600087306 */ /* 0x000ef00000209400 */
[----:B0-----:R-:W2:Y:S08]  /*1e4a0*/  MUFU.RCP R7, R7 ;  /* 0x0000000700077308 */ /* 0x001eb00000001000 */
[----:B---3--:R-:W-:Y:S01]  /*1e4b0*/  MUFU.RCP R8, R8 ;  /* 0x0000000800087308 */ /* 0x008fe20000001000 */
[----:B--2---:R-:W-:Y:S01]  /*1e4c0*/  VIADD R2, R7, 0xffffffe ;  /* 0x0ffffffe07027836 */ /* 0x004fe20000000000 */
[----:B------:R-:W-:-:S06]  /*1e4d0*/  IABS R7, R17 ;  /* 0x0000001100077213 */ /* 0x000fcc0000000000 */
[----:B------:R0:W2:Y:S02]  /*1e4e0*/  F2I.FTZ.U32.TRUNC.NTZ R3, R2 ;  /* 0x0000000200037305 */ /* 0x0000a4000021f000 */
[----:B0-----:R-:W-:Y:S02]  /*1e4f0*/  IMAD.MOV.U32 R2, RZ, RZ, RZ ;  /* 0x000000ffff027224 */ /* 0x001fe400078e00ff */
[----:B--2---:R-:W-:-:S04]  /*1e500*/  IMAD.MOV R10, RZ, RZ, -R3 ;  /* 0x000000ffff0a7224 */ /* 0x004fc800078e0a03 */
[----:B------:R-:W-:-:S04]  /*1e510*/  IMAD R9, R10, R5, RZ ;  /* 0x000000050a097224 */ /* 0x000fc800078e02ff */
[----:B------:R-:W-:Y:S01]  /*1e520*/  IMAD.HI.U32 R3, R3, R9, R2 ;  /* 0x0000000903037227 */ /* 0x000fe200078e0002 */
[----:B------:R-:W-:Y:S02]  /*1e530*/  IABS R2, R0 ;  /* 0x0000000000027213 */ /* 0x000fe40000000000 */
[----:B------:R-:W-:-:S03]  /*1e540*/  IADD3 R9, RZ, -R7, RZ ;  /* 0x80000007ff097210 */ /* 0x000fc60007ffe0ff */
        /* <DEDUP_REMOVED lines=18> */
[----:B------:R-:W-:Y:S02]  /*1e670*/  @!P2 IADD3 R7, -R7, RZ, RZ ;  /* 0x000000ff0707a210 */ /* 0x000fe40007ffe1ff */
        /* <DEDUP_REMOVED lines=14> */
[----:B------:R-:W-:Y:S01]  /*1e760*/  IMAD.MOV R2, RZ, RZ, -R5 ;  /* 0x000000ffff027224 */ /* 0x000fe200078e0a05 */
[----:B------:R-:W-:-:S03]  /*1e770*/  LEA R5, R4, R5, 0x18 ;  /* 0x0000000504057211 */ /* 0x000fc600078ec0ff */
[--C-:B------:R-:W-:Y:S02]  /*1e780*/  IMAD R4, R4, R2, R7.reuse ;  /* 0x0000000204047224 */ /* 0x100fe400078e0207 */
[----:B------:R-:W-:Y:S02]  /*1e790*/  IMAD.MOV R2, RZ, RZ, -R7 ;  /* 0x000000ffff027224 */ /* 0x000fe400078e0a07 */
[----:B------:R-:W-:Y:S02]  /*1e7a0*/  IMAD R18, R4, 0x10000, R5 ;  /* 0x0001000004127824 */ /* 0x000fe400078e0205 */
[----:B------:R-:W-:Y:S01]  /*1e7b0*/  IMAD R2, R17, R2, R0 ;  /* 0x0000000211027224 */ /* 0x000fe200078e0200 */
[----:B------:R-:W-:Y:S06]  /*1e7c0*/  BRA `(.L_x_5472) ;  /* 0x0000000000f07947 */ /* 0x000fec0003800000 */
.L_x_5471:
[----:B--2---:R-:W0:Y:S02]  /*1e7d0*/  LDC.64 R2, c[0x0][0xc90] ;  /* 0x00032400ff027b82 */ /* 0x004e240000000a00 */
[----:B0-----:R-:W-:-:S05]  /*1e7e0*/  IMAD.WIDE R2, R19, 0x4, R2 ;  /* 0x0000000413027825 */ /* 0x001fca00078e0202 */
[----:B------:R0:W3:Y:S02]  /*1e7f0*/  LDG.E R6, desc[UR42][R2.64] ;  /* 0x0000002a02067981 */ /* 0x0000e4000c1e1900 */
[----:B0-----:R-:W-:Y:S02]  /*1e800*/  IMAD.MOV.U32 R2, RZ, RZ, RZ ;  /* 0x000000ffff027224 */ /* 0x001fe400078e00ff */
[----:B---3--:R-:W-:-:S05]  /*1e810*/  IMAD R7, R17, R6, RZ ;  /* 0x0000000611077224 */ /* 0x008fca00078e02ff */
[----:B------:R-:W-:-:S04]  /*1e820*/  IABS R4, R7 ;  /* 0x0000000700047213 */ /* 0x000fc80000000000 */
[----:B------:R-:W0:Y:S08]  /*1e830*/  I2F.RP R8, R4 ;  /* 0x0000000400087306 */ /* 0x000e300000209400 */
[----:B0-----:R-:W0:Y:S02]  /*1e840*/  MUFU.RCP R8, R8 ;  /* 0x0000000800087308 */ /* 0x001e240000001000 */
[----:B0-----:R-:W-:-:S06]  /*1e850*/  VIADD R9, R8, 0xffffffe ;  /* 0x0ffffffe08097836 */ /* 0x001fcc0000000000 */
[----:B------:R-:W1:Y:S02]  /*1e860*/  F2I.FTZ.U32.TRUNC.NTZ R3, R9 ;  /* 0x0000000900037305 */ /* 0x000e64000021f000 */
[----:B-1----:R-:W-:-:S04]  /*1e870*/  IMAD.MOV R11, RZ, RZ, -R3 ;  /* 0x000000ffff0b7224 */ /* 0x002fc800078e0a03 */
        /* <DEDUP_REMOVED lines=46> */
[----:B------:R-:W-:Y:S02]  /*1eb60*/  @!P1 LOP3.LUT R2, RZ, R5, RZ, 0x33, !PT ;  /* 0x00000005ff029212 */ /* 0x000fe400078e33ff */
[----:B------:R-:W-:-:S05]  /*1eb70*/  IADD3 R5, -R5, RZ, RZ ;  /* 0x000000ff05057210 */ /* 0x000fca0007ffe1ff */
[----:B------:R-:W-:-:S07]  /*1eb80*/  IMAD R18, R2, R5, R3 ;  /* 0x0000000502127224 */ /* 0x000fce00078e0203 */
.L_x_5472:
[----:B------:R-:W-:-:S05]  /*1eb90*/  LOP3.LUT R2, RZ, R2, RZ, 0x33, !PT ;  /* 0x00000002ff027212 */ /* 0x000fca00078e33ff */
[----:B------:R-:W-:Y:S01]  /*1eba0*/  IMAD.IADD R17, R17, 0x1, R2 ;  /* 0x0000000111117824 */ /* 0x000fe200078e0202 */
[----:B------:R-:W-:Y:S06]  /*1ebb0*/  BRA `(.L_x_5473) ;  /* 0x00000000001c7947 */ /* 0x000fec0003800000 */
.L_x_5465:
[----:B------:R-:W-:Y:S01]  /*1ebc0*/  UMOV UR4, URZ ;  /* 0x0000003f00047c82 */ /* 0x000fe20008000000 */
[----:B------:R-:W-:Y:S01]  /*1ebd0*/  UMOV UR5, URZ ;  /* 0x0000003f00057c82 */ /* 0x000fe20008000000 */
[----:B------:R-:W-:Y:S01]  /*1ebe0*/  ULDC UR6, c[0x0][0xc3c] ;  /* 0x00030f0000067ab9 */ /* 0x000fe20000000800 */
[----:B------:R-:W-:Y:S02]  /*1ebf0*/  IMAD.MOV.U32 R16, RZ, RZ, R0 ;  /* 0x000000ffff107224 */ /* 0x000fe400078e0000 */
[----:B------:R-:W-:Y:S02]  /*1ec00*/  IMAD.U32 R17, RZ, RZ, UR4 ;  /* 0x00000004ff117e24 */ /* 0x000fe4000f8e00ff */
[----:B------:R-:W-:Y:S02]  /*1ec10*/  IMAD.U32 R18, RZ, RZ, UR5 ;  /* 0x00000005ff127e24 */ /* 0x000fe4000f8e00ff */
[----:B------:R-:W-:-:S07]  /*1ec20*/  IMAD.U32 R19, RZ, RZ, UR6 ;  /* 0x00000006ff137e24 */ /* 0x000fce000f8e00ff */
.L_x_5473:
        /* <DEDUP_REMOVED lines=10> */
.L_x_5462:
[----:B------:R-:W-:Y:S02]  /*1ecd0*/  ULDC UR4, c[0x0][0xc3c] ;  /* 0x00030f0000047ab9 */ /* 0x000fe40000000800 */
[----:B0-----:R-:W-:-:S13]  /*1ece0*/  ISETP.GE.AND P0, PT, R19, UR4, PT ;  /* 0x0000000413007c0c */ /* 0x001fda000bf06270 */
[----:B------:R-:W-:Y:S05]  /*1ecf0*/  @!P0 BRA `(.L_x_5474) ;  /* 0xffffff9800fc8947 */ /* 0x000fea000383ffff */
[----:B------:R-:W-:Y:S05]  /*1ed00*/  BSYNC B8 ;  /* 0x0000000000087941 */ /* 0x000fea0003800000 */
.L_x_5371:
[----:B------:R-:W5:Y:S01]  /*1ed10*/  LDL.LU R0, [R1+0x24] ;  /* 0x0000240001007983 */ /* 0x000f620000300800 */
[----:B------:R-:W-:Y:S01]  /*1ed20*/  BSSY B0, `(.L_x_5475) ;  /* 0x000000b000007945 */ /* 0x000fe20003800000 */
[----:B------:R-:W0:Y:S01]  /*1ed30*/  S2R R5, SR_CgaCtaId ;  /* 0x0000000000057919 */ /* 0x000e220000008800 */
[----:B-----5:R-:W-:-:S05]  /*1ed40*/  VIADD R0, R0, 0x1 ;  /* 0x0000000100007836 */ /* 0x020fca0000000000 */
[----:B-1----:R-:W-:-:S04]  /*1ed50*/  LEA.HI R2, R0, R0, RZ, 0x1 ;  /* 0x0000000000027211 */ /* 0x002fc800078f08ff */
[----:B------:R-:W-:Y:S02]  /*1ed60*/  LOP3.LUT R3, R2, 0xfffffffe, RZ, 0xc0, !PT ;  /* 0xfffffffe02037812 */ /* 0x000fe400078ec0ff */
[----:B------:R-:W-:Y:S02]  /*1ed70*/  MOV R2, 0x400 ;  /* 0x0000040000027802 */ /* 0x000fe40000000f00 */
[----:B------:R-:W-:Y:S02]  /*1ed80*/  IADD3 R0, R0, -R3, RZ ;  /* 0x8000000300007210 */ /* 0x000fe40007ffe0ff */
[----:B0-----:R-:W-:Y:S02]  /*1ed90*/  LEA R4, R5, R2, 0x18 ;  /* 0x0000000205047211 */ /* 0x001fe400078ec0ff */
[----:B------:R-:W-:-:S04]  /*1eda0*/  SHF.L.U32 R0, R0, 0x1f, RZ ;  /* 0x0000001f00007819 */ /* 0x000fc800000006ff */
[----:B------:R-:W0:Y:S02]  /*1edb0*/  SYNCS.PHASECHK.TRANS64.TRYWAIT P0, [R4+URZ+0x22820], R0 ;  /* 0x02282000040075a7 */ /* 0x000e24000800017f */
[----:B0-----:R-:W-:Y:S05]  /*1edc0*/  @!P0 BRA `(.L_x_5476) ;  /* 0x0000005800ac8947 */ /* 0x001fea0003800000 */
.L_x_5694:
[----:B------:R-:W-:Y:S05]  /*1edd0*/  BSYNC B0 ;  /* 0x0000000000007941 */ /* 0x000fea0003800000 */
.L_x_5475:
[----:B------:R-:W-:-:S03]  /*1ede0*/  UMOV UR4, 0xffffffff ;  /* 0xffffffff00047882 */ /* 0x000fc60000000000 */
[----:B------:R-:W-:Y:S05]  /*1edf0*/  BRA.DIV UR4, `(.L_x_5477) ;  /* 0x0000005a04b47947 */ /* 0x000fea000b800000 */
[----:B0-----:R-:W0:Y:S02]  /*1ee00*/  S2R R0, SR_TID.X ;  /* 0x0000000000007919 */ /* 0x001e240000002100 */
[----:B0-----:R-:W-:-:S04]  /*1ee10*/  SHF.R.U32.HI R0, RZ, 0x5, R0 ;  /* 0x00000005ff007819 */ /* 0x001fc80000011600 */
[----:B------:R-:W-:-:S05]  /*1ee20*/  LOP3.LUT R0, R0, 0x3, RZ, 0xc0, !PT ;  /* 0x0000000300007812 */ /* 0x000fca00078ec0ff */
[----:B------:R0:W1:Y:S02]  /*1ee30*/  SHFL.IDX PT, R14, R0, RZ, 0x1f ;  /* 0x00001fff000e7589 */ /* 0x00006400000e0000 */
.L_x_5697:
[----:B-1----:R-:W-:-:S13]  /*1ee40*/  ISETP.NE.AND P0, PT, R14, RZ, PT ;  /* 0x000000ff0e00720c */ /* 0x002fda0003f05270 */
[----:B------:R-:W-:Y:S05]  /*1ee50*/  @P0 BRA `(.L_x_5189) ;  /* 0x0000000000880947 */ /* 0x000fea0003800000 */
[----:B------:R-:W-:-:S03]  /*1ee60*/  UMOV UR4, 0xffffffff ;  /* 0xffffffff00047882 */ /* 0x000fc60000000000 */
[----:B------:R-:W-:Y:S05]  /*1ee70*/  BRA.DIV UR4, `(.L_x_5478) ;  /* 0x0000005a04c87947 */ /* 0x000fea000b800000 */
[----:B------:R-:W-:-:S13]  /*1ee80*/  ELECT P6, URZ, PT ;  /* 0x00000000003f782f */ /* 0x000fda00038c0000 */
.L_x_5700:
[----:B------:R-:W-:Y:S05]  /*1ee90*/  @!P6 BRA `(.L_x_5189) ;  /* 0x000000000078e947 */ /* 0x000fea0003800000 */
[----:B------:R-:W-:-:S06]  /*1eea0*/  ULOP3.LUT UR4, UR36, 0x2, URZ, 0xfc, !UPT ;  /* 0x0000000224047892 */ /* 0x000fcc000f8efc3f */
[----:B0-----:R-:W-:-:S05]  /*1eeb0*/  IMAD.U32 R0, RZ, RZ, UR4 ;  /* 0x00000004ff007e24 */ /* 0x001fca000f8e00ff */
[----:B------:R-:W-:-:S13]  /*1eec0*/  ISETP.NE.AND P0, PT, R0, 0x3, PT ;  /* 0x000000030000780c */ /* 0x000fda0003f05270 */
[----:B------:R-:W-:Y:S05]  /*1eed0*/  @!P0 BRA `(.L_x_5479) ;  /* 0x0000000000048947 */ /* 0x000fea0003800000 */
[----:B------:R-:W-:Y:S01]  /*1eee0*/  BPT.TRAP 0x1 ;  /* 0x000000040000795c */ /* 0x000fe20000300000 */
.L_x_5479:
[C---:B------:R-:W-:Y:S01]  /*1eef0*/  IMAD R5, R25.reuse, 0x8, R4 ;  /* 0x0000000819057824 */ /* 0x040fe200078e0204 */
[----:B------:R-:W-:Y:S01]  /*1ef00*/  SHF.L.U32 R0, R26, 0x1f, RZ ;  /* 0x0000001f1a007819 */ /* 0x000fe200000006ff */
[----:B------:R-:W-:-:S03]  /*1ef10*/  VIADD R25, R25, 0x1 ;  /* 0x0000000119197836 */ /* 0x000fc60000000000 */
[----:B------:R-:W0:Y:S02]  /*1ef20*/  SYNCS.PHASECHK.TRANS64.TRYWAIT P1, [R5+URZ+0x22840], R0 ;  /* 0x02284000050075a7 */ /* 0x000e24000802017f */
[----:B------:R-:W-:-:S04]  /*1ef30*/  ISETP.NE.AND P2, PT, R25, 0x2, PT ;  /* 0x000000021900780c */ /* 0x000fc80003f45270 */
[----:B------:R-:W-:Y:S01]  /*1ef40*/  SEL R3, RZ, 0x1, P2 ;  /* 0x00000001ff037807 */ /* 0x000fe20001000000 */
[----:B0-----:R-:W-:Y:S08]  /*1ef50*/  @!P1 BRA `(.L_x_5480) ;  /* 0x0000005800b09947 */ /* 0x001ff00003800000 */
.L_x_5701:
[----:B------:R-:W-:Y:S02]  /*1ef60*/  SEL R25, R25, RZ, P2 ;  /* 0x000000ff19197207 */ /* 0x000fe40001000000 */
[----:B------:R-:W-:Y:S01]  /*1ef70*/  LOP3.LUT R2, R26, R3, RZ, 0x3c, !PT ;  /* 0x000000031a027212 */ /* 0x000fe200078e3cff */
[----:B------:R-:W-:Y:S06]  /*1ef80*/  @!P0 BRA `(.L_x_5481) ;  /* 0x0000000000048947 */ /* 0x000fec0003800000 */
[----:B------:R-:W-:Y:S01]  /*1ef90*/  BPT.TRAP 0x1 ;  /* 0x000000040000795c */ /* 0x000fe20000300000 */
.L_x_5481:
[----:B------:R-:W-:Y:S01]  /*1efa0*/  IMAD R25, R25, 0x8, R4 ;  /* 0x0000000819197824 */ /* 0x000fe200078e0204 */
[----:B------:R-:W-:-:S04]  /*1efb0*/  SHF.L.U32 R2, R2, 0x1f, RZ ;  /* 0x0000001f02027819 */ /* 0x000fc800000006ff */
[----:B------:R-:W1:Y:S02]  /*1efc0*/  SYNCS.PHASECHK.TRANS64.TRYWAIT P1, [R25+URZ+0x22840], R2 ;  /* 0x02284002190075a7 */ /* 0x000e64000802017f */
[----:B-1----:R-:W-:Y:S05]  /*1efd0*/  @!P1 BRA `(.L_x_5482) ;  /* 0x0000005800a49947 */ /* 0x002fea0003800000 */
.L_x_5702:
[----:B------:R-:W-:Y:S05]  /*1efe0*/  @!P0 BRA `(.L_x_5483) ;  /* 0x0000000000048947 */ /* 0x000fea0003800000 */
[----:B------:R-:W-:Y:S01]  /*1eff0*/  BPT.TRAP 0x1 ;  /* 0x000000040000795c */ /* 0x000fe20000300000 */
.L_x_5483:
[----:B------:R-:W5:Y:S02]  /*1f000*/  SYNCS.PHASECHK.TRANS64.TRYWAIT P1, [R5+URZ+0x22860], R0 ;  /* 0x02286000050075a7 */ /* 0x000f64000802017f */
[----:B-----5:R-:W-:Y:S05]  /*1f010*/  @!P1 BRA `(.L_x_5484) ;  /* 0x0000005800a89947 */ /* 0x020fea0003800000 */
.L_x_5703:
[----:B------:R-:W-:Y:S05]  /*1f020*/  @!P0 BRA `(.L_x_5485) ;  /* 0x0000000000048947 */ /* 0x000fea0003800000 */
[----:B------:R-:W-:Y:S01]  /*1f030*/  BPT.TRAP 0x1 ;  /* 0x000000040000795c */ /* 0x000fe20000300000 */
.L_x_5485:
[----:B------:R0:W0:Y:S02]  /*1f040*/  SYNCS.PHASECHK.TRANS64.TRYWAIT P0, [R25+URZ+0x22860], R2 ;  /* 0x02286002190075a7 */ /* 0x000024000800017f */
[----:B0-----:R-:W-:Y:S05]  /*1f050*/  @!P0 NANOSLEEP.SYNCS 0x989680 ;  /* 0x009896800000895d */ /* 0x001fea0003900000 */
[----:B------:R-:W0:Y:S02]  /*1f060*/  @!P0 SYNCS.PHASECHK.TRANS64 P0, [R25+URZ+0x22860], R2 ;  /* 0x02286002190085a7 */ /* 0x000e24000800007f */
[----:B0-----:R-:W-:Y:S05]  /*1f070*/  @!P0 BRA `(.L_x_5485) ;  /* 0xfffffffc00f08947 */ /* 0x001fea000383ffff */
.L_x_5189:
[----:B------:R-:W-:Y:S05]  /*1f080*/  BSYNC B9 ;  /* 0x0000000000097941 */ /* 0x000fea0003800000 */
.L_x_5186:
[----:B------:R-:W-:Y:S05]  /*1f090*/  EXIT ;  /* 0x000000000000794d */ /* 0x000fea0003800000 */
.L_x_5209:
[----:B0-----:R0:W1:Y:S02]  /*1f0a0*/  SYNCS.PHASECHK.TRANS64.TRYWAIT P5, [R87+URZ+0x22890], R93 ;  /* 0x0228905d570075a7 */ /* 0x00106400080a017f */
[----:B-1----:R-:W-:Y:S05]  /*1f0b0*/  @!P5 NANOSLEEP.SYNCS 0x989680 ;  /* 0x009896800000d95d */ /* 0x002fea0003900000 */
[----:B------:R-:W1:Y:S02]  /*1f0c0*/  @!P5 SYNCS.PHASECHK.TRANS64 P5, [R87+URZ+0x22890], R93 ;  /* 0x0228905d5700d5a7 */ /* 0x000e6400080a007f */
[----:B-1----:R-:W-:Y:S05]  /*1f0d0*/  @!P5 BRA `(.L_x_5209) ;  /* 0xfffffffc00f0d947 */ /* 0x002fea000383ffff */
[----:B------:R-:W-:Y:S05]  /*1f0e0*/  BRA `(.L_x_5486) ;  /* 0xfffffe4400e47947 */ /* 0x000fea000383ffff */
.L_x_5210:
        /* <DEDUP_REMOVED lines=8> */
.L_x_5488:
[----:B------:R-:W-:Y:S05]  /*1f170*/  BSYNC B1 ;  /* 0x0000000000017941 */ /* 0x000fea0003800000 */
.L_x_5487:
        /* <DEDUP_REMOVED lines=8> */
.L_x_5489:
[----:B------:R-:W-:Y:S05]  /*1f200*/  BRA `(.L_x_5490) ;  /* 0xfffffe4400b07947 */ /* 0x000fea000383ffff */
.L_x_5219:
[----:B------:R-:W-:Y:S01]  /*1f210*/  BSSY B1, `(.L_x_5491) ;  /* 0x0000008000017945 */ /* 0x000fe20003800000 */
[----:B0---4-:R-:W-:Y:S01]  /*1f220*/  MOV R13, R97 ;  /* 0x00000061000d7202 */ /* 0x011fe20000000f00 */
[----:B------:R-:W-:Y:S02]  /*1f230*/  IMAD.MOV.U32 R12, RZ, RZ, 0x1 ;  /* 0x00000001ff0c7424 */ /* 0x000fe400078e00ff */
[----:B------:R-:W-:Y:S02]  /*1f240*/  IMAD.MOV.U32 R11, RZ, RZ, 0x1c1f ;  /* 0x00001c1fff0b7424 */ /* 0x000fe400078e00ff */
[----:B------:R-:W-:-:S07]  /*1f250*/  IMAD.MOV.U32 R15, RZ, RZ, -0x1 ;  /* 0xffffffffff0f7424 */ /* 0x000fce00078e00ff */
[----:B-123--:R-:W-:Y:S05]  /*1f260*/  WARPSYNC.COLLECTIVE R15, `(.L_x_5492) ;  /* 0x000000000f087348 */ /* 0x00efea0003c00000 */
[----:B---3--:R0:W3:Y:S02]  /*1f270*/  SHFL.IDX P6, R14, R13, R12, R11 ;  /* 0x0000000c0d0e7389 */ /* 0x0080e400000c000b */
[----:B0123--:R-:W-:Y:S01]  /*1f280*/  ENDCOLLECTIVE ;  /* 0x000000000000791b */ /* 0x00ffe20003800000 */
.L_x_5492:
[----:B------:R-:W-:Y:S05]  /*1f290*/  BSYNC B1 ;  /* 0x0000000000017941 */ /* 0x000fea0003800000 */
.L_x_5491:
[----:B------:R-:W-:Y:S01]  /*1f2a0*/  IMAD.MOV.U32 R13, RZ, RZ, R95 ;  /* 0x000000ffff0d7224 */ /* 0x000fe200078e005f */
[----:B------:R-:W-:Y:S01]  /*1f2b0*/  MOV R11, 0x1c1f ;  /* 0x00001c1f000b7802 */ /* 0x000fe20000000f00 */
[----:B------:R-:W-:Y:S02]  /*1f2c0*/  IMAD.MOV.U32 R12, RZ, RZ, 0x1 ;  /* 0x00000001ff0c7424 */ /* 0x000fe400078e00ff */
[----:B------:R-:W-:Y:S02]  /*1f2d0*/  IMAD.MOV.U32 R15, RZ, RZ, -0x1 ;  /* 0xffffffffff0f7424 */ /* 0x000fe400078e00ff */
[----:B------:R-:W-:-:S07]  /*1f2e0*/  IMAD.MOV.U32 R97, RZ, RZ, R14 ;  /* 0x000000ffff617224 */ /* 0x000fce00078e000e */
[----:B------:R-:W-:Y:S05]  /*1f2f0*/  WARPSYNC.COLLECTIVE R15, `(.L_x_5493) ;  /* 0x000000000f087348 */ /* 0x000fea0003c00000 */
[----:B------:R0:W1:Y:S02]  /*1f300*/  SHFL.IDX P6, R14, R13, R12, R11 ;  /* 0x0000000c0d0e7389 */ /* 0x00006400000c000b */
[----:B01----:R-:W-:Y:S01]  /*1f310*/  ENDCOLLECTIVE ;  /* 0x000000000000791b */ /* 0x003fe20003800000 */
.L_x_5493:
[----:B------:R-:W-:Y:S05]  /*1f320*/  BRA `(.L_x_5494) ;  /* 0xfffffe4c002c7947 */ /* 0x000fea000383ffff */
.L_x_5229:
[----:B-1----:R1:W2:Y:S02]  /*1f330*/  SYNCS.PHASECHK.TRANS64.TRYWAIT P4, [R87+URZ+0x22890], R93 ;  /* 0x0228905d570075a7 */ /* 0x0022a4000808017f */
[----:B--2---:R-:W-:Y:S05]  /*1f340*/  @!P4 NANOSLEEP.SYNCS 0x989680 ;  /* 0x009896800000c95d */ /* 0x004fea0003900000 */
[----:B------:R-:W2:Y:S02]  /*1f350*/  @!P4 SYNCS.PHASECHK.TRANS64 P4, [R87+URZ+0x22890], R93 ;  /* 0x0228905d5700c5a7 */ /* 0x000ea4000808007f */
[----:B--2---:R-:W-:Y:S05]  /*1f360*/  @!P4 BRA `(.L_x_5229) ;  /* 0xfffffffc00f0c947 */ /* 0x004fea000383ffff */
[----:B------:R-:W-:Y:S05]  /*1f370*/  BRA `(.L_x_5495) ;  /* 0xfffffe5400f47947 */ /* 0x000fea000383ffff */
.L_x_5230:
        /* <DEDUP_REMOVED lines=8> */
.L_x_5497:
[----:B------:R-:W-:Y:S05]  /*1f400*/  BSYNC B1 ;  /* 0x0000000000017941 */ /* 0x000fea0003800000 */
.L_x_5496:
        /* <DEDUP_REMOVED lines=8> */
.L_x_5498:
[----:B------:R-:W-:Y:S01]  /*1f490*/  IMAD.MOV.U32 R98, RZ, RZ, R14 ;  /* 0x000000ffff627224 */ /* 0x000fe200078e000e */
[----:B------:R-:W-:Y:S06]  /*1f4a0*/  BRA `(.L_x_5499) ;  /* 0xfffffe5400c07947 */ /* 0x000fec000383ffff */
.L_x_5235:
        /* <DEDUP_REMOVED lines=8> */
.L_x_5501:
[----:B------:R-:W-:Y:S05]  /*1f530*/  BSYNC B1 ;  /* 0x0000000000017941 */ /* 0x000fea0003800000 */
.L_x_5500:
        /* <DEDUP_REMOVED lines=8> */
.L_x_5502:
[----:B------:R-:W-:Y:S01]  /*1f5c0*/  MOV R96, R14 ;  /* 0x0000000e00607202 */ /* 0x000fe20000000f00 */
[----:B------:R-:W-:Y:S06]  /*1f5d0*/  BRA `(.L_x_5503) ;  /* 0xfffffe5c00587947 */ /* 0x000fec000383ffff */
.L_x_5240:
[----:B0-----:R0:W1:Y:S02]  /*1f5e0*/  SYNCS.PHASECHK.TRANS64.TRYWAIT P2, [R87+URZ+0x22890], R93 ;  /* 0x0228905d570075a7 */ /* 0x001064000804017f */
[----:B-1----:R-:W-:Y:S05]  /*1f5f0*/  @!P2 NANOSLEEP.SYNCS 0x989680 ;  /* 0x009896800000a95d */ /* 0x002fea0003900000 */
[----:B------:R-:W1:Y:S02]  /*1f600*/  @!P2 SYNCS.PHASECHK.TRANS64 P2, [R87+URZ+0x22890], R93 ;  /* 0x0228905d5700a5a7 */ /* 0x000e64000804007f */
[----:B-1----:R-:W-:Y:S05]  /*1f610*/  @!P2 BRA `(.L_x_5240) ;  /* 0xfffffffc00f0a947 */ /* 0x002fea000383ffff */
[----:B------:R-:W-:Y:S05]  /*1f620*/  BRA `(.L_x_5504) ;  /* 0xfffffe6400507947 */ /* 0x000fea000383ffff */
.L_x_5241:
        /* <DEDUP_REMOVED lines=8> */
.L_x_5506:
[----:B------:R-:W-:Y:S05]  /*1f6b0*/  BSYNC B1 ;  /* 0x0000000000017941 */ /* 0x000fea0003800000 */
.L_x_5505:
[----:B------:R-:W-:Y:S01]  /*1f6c0*/  IMAD.MOV.U32 R13, RZ, RZ, R32 ;  /* 0x000000ffff0d7224 */ /* 0x000fe200078e0020 */
[----:B------:R-:W-:Y:S01]  /*1f6d0*/  MOV R12, RZ ;  /* 0x000000ff000c7202 */ /* 0x000fe20000000f00 */
[----:B------:R-:W-:Y:S02]  /*1f6e0*/  IMAD.MOV.U32 R11, RZ, RZ, 0x1c1f ;  /* 0x00001c1fff0b7424 */ /* 0x000fe400078e00ff */
[----:B------:R-:W-:Y:S02]  /*1f6f0*/  IMAD.MOV.U32 R15, RZ, RZ, -0x1 ;  /* 0xffffffffff0f7424 */ /* 0x000fe400078e00ff */
[----:B------:R-:W-:-:S07]  /*1f700*/  IMAD.MOV.U32 R5, RZ, RZ, R14 ;  /* 0x000000ffff057224 */ /* 0x000fce00078e000e */
[----:B------:R-:W-:Y:S05]  /*1f710*/  WARPSYNC.COLLECTIVE R15, `(.L_x_5507) ;  /* 0x000000000f087348 */ /* 0x000fea0003c00000 */
[----:B------:R0:W1:Y:S02]  /*1f720*/  SHFL.IDX P6, R14, R13, R12, R11 ;  /* 0x0000000c0d0e7389 */ /* 0x00006400000c000b */
[----:B01----:R-:W-:Y:S01]  /*1f730*/  ENDCOLLECTIVE ;  /* 0x000000000000791b */ /* 0x003fe20003800000 */
.L_x_5507:
[----:B------:R-:W-:Y:S01]  /*1f740*/  IMAD.MOV.U32 R7, RZ, RZ, R14 ;  /* 0x000000ffff077224 */ /* 0x000fe200078e000e */
[----:B------:R-:W-:Y:S06]  /*1f750*/  BRA `(.L_x_5508) ;  /* 0xfffffe64006c7947 */ /* 0x000fec000383ffff */
.L_x_5244:
        /* <DEDUP_REMOVED lines=8> */
.L_x_5510:
[----:B------:R-:W-:Y:S05]  /*1f7e0*/  BSYNC B1 ;  /* 0x0000000000017941 */ /* 0x000fea0003800000 */
.L_x_5509:
        /* <DEDUP_REMOVED lines=8> */
.L_x_5511:
[----:B------:R-:W-:Y:S01]  /*1f870*/  IMAD.MOV.U32 R7, RZ, RZ, R14 ;  /* 0x000000ffff077224 */ /* 0x000fe200078e000e */
[----:B------:R-:W-:Y:S06]  /*1f880*/  BRA `(.L_x_5512) ;  /* 0xfffffe6400687947 */ /* 0x000fec000383ffff */
.L_x_5248:
[----:B---3--:R3:W4:Y:S02]  /*1f890*/  SYNCS.PHASECHK.TRANS64.TRYWAIT P3, [R87+URZ+0x228b0], R93 ;  /* 0x0228b05d570075a7 */ /* 0x008724000806017f */
[----:B----4-:R-:W-:Y:S05]  /*1f8a0*/  @!P3 NANOSLEEP.SYNCS 0x989680 ;  /* 0x009896800000b95d */ /* 0x010fea0003900000 */
[----:B------:R-:W4:Y:S02]  /*1f8b0*/  @!P3 SYNCS.PHASECHK.TRANS64 P3, [R87+URZ+0x228b0], R93 ;  /* 0x0228b05d5700b5a7 */ /* 0x000f24000806007f */
[----:B----4-:R-:W-:Y:S05]  /*1f8c0*/  @!P3 BRA `(.L_x_5248) ;  /* 0xfffffffc00f0b947 */ /* 0x010fea000383ffff */
[----:B------:R-:W-:Y:S05]  /*1f8d0*/  BRA `(.L_x_5513) ;  /* 0xfffffe6400e07947 */ /* 0x000fea000383ffff */
.L_x_5258:
[----:B------:R-:W-:Y:S01]  /*1f8e0*/  BSSY B0, `(.L_x_5514) ;  /* 0x0000007000007945 */ /* 0x000fe20003800000 */
[----:B------:R-:W-:Y:S01]  /*1f8f0*/  MOV R12, RZ ;  /* 0x000000ff000c7202 */ /* 0x000fe20000000f00 */
[----:B------:R-:W-:Y:S02]  /*1f900*/  IMAD.MOV.U32 R11, RZ, RZ, 0x1f ;  /* 0x0000001fff0b7424 */ /* 0x000fe400078e00ff */
[----:B------:R-:W-:-:S07]  /*1f910*/  IMAD.MOV.U32 R15, RZ, RZ, -0x1 ;  /* 0xffffffffff0f7424 */ /* 0x000fce00078e00ff */
[----:B------:R-:W-:Y:S05]  /*1f920*/  WARPSYNC.COLLECTIVE R15, `(.L_x_5515) ;  /* 0x000000000f087348 */ /* 0x000fea0003c00000 */
[----:B------:R0:W1:Y:S02]  /*1f930*/  SHFL.IDX P6, R14, R13, R12, R11 ;  /* 0x0000000c0d0e7389 */ /* 0x00006400000c000b */
[----:B01----:R-:W-:Y:S01]  /*1f940*/  ENDCOLLECTIVE ;  /* 0x000000000000791b */ /* 0x003fe20003800000 */
.L_x_5515:
[----:B------:R-:W-:Y:S05]  /*1f950*/  BSYNC B0 ;  /* 0x0000000000007941 */ /* 0x000fea0003800000 */
.L_x_5514:
[----:B------:R-:W-:Y:S05]  /*1f960*/  BRA `(.L_x_5516) ;  /* 0xfffffe7800107947 */ /* 0x000fea000383ffff */
.L_x_5270:
        /* <DEDUP_REMOVED lines=8> */
.L_x_5518:
[----:B------:R-:W-:Y:S05]  /*1f9f0*/  BSYNC B1 ;  /* 0x0000000000017941 */ /* 0x000fea0003800000 */
.L_x_5517:
[----:B------:R-:W-:Y:S01]  /*1fa00*/  IMAD.MOV.U32 R13, RZ, RZ, R10 ;  /* 0x000000ffff0d7224 */ /* 0x000fe200078e000a */
[----:B------:R-:W-:Y:S01]  /*1fa10*/  MOV R0, R14 ;  /* 0x0000000e00007202 */ /* 0x000fe20000000f00 */
[----:B------:R-:W-:Y:S02]  /*1fa20*/  IMAD.MOV.U32 R12, RZ, RZ, RZ ;  /* 0x000000ffff0c7224 */ /* 0x000fe400078e00ff */
[----:B------:R-:W-:Y:S02]  /*1fa30*/  IMAD.MOV.U32 R11, RZ, RZ, 0x1c1f ;  /* 0x00001c1fff0b7424 */ /* 0x000fe400078e00ff */
[----:B------:R-:W-:-:S07]  /*1fa40*/  IMAD.MOV.U32 R15, RZ, RZ, -0x1 ;  /* 0xffffffffff0f7424 */ /* 0x000fce00078e00ff */
[----:B------:R-:W-:Y:S05]  /*1fa50*/  WARPSYNC.COLLECTIVE R15, `(.L_x_5519) ;  /* 0x000000000f087348 */ /* 0x000fea0003c00000 */
[----:B------:R0:W1:Y:S02]  /*1fa60*/  SHFL.IDX P6, R14, R13, R12, R11 ;  /* 0x0000000c0d0e7389 */ /* 0x00006400000c000b */
[----:B01----:R-:W-:Y:S01]  /*1fa70*/  ENDCOLLECTIVE ;  /* 0x000000000000791b */ /* 0x003fe20003800000 */
.L_x_5519:
[----:B------:R-:W-:Y:S02]  /*1fa80*/  IMAD.MOV.U32 R13, RZ, RZ, R34 ;  /* 0x000000ffff0d7224 */ /* 0x000fe400078e0022 */
[----:B------:R-:W-:-:S07]  /*1fa90*/  IMAD.MOV.U32 R3, RZ, RZ, R14 ;  /* 0x000000ffff037224 */ /* 0x000fce00078e000e */
[----:B------:R-:W-:Y:S05]  /*1faa0*/  WARPSYNC.COLLECTIVE R15, `(.L_x_5520) ;  /* 0x000000000f087348 */ /* 0x000fea0003c00000 */
[----:B------:R0:W1:Y:S02]  /*1fab0*/  SHFL.IDX P6, R14, R13, R12, R11 ;  /* 0x0000000c0d0e7389 */ /* 0x00006400000c000b */
[----:B01----:R-:W-:Y:S01]  /*1fac0*/  ENDCOLLECTIVE ;  /* 0x000000000000791b */ /* 0x003fe20003800000 */
.L_x_5520:
[----:B------:R-:W-:Y:S01]  /*1fad0*/  IMAD.MOV.U32 R13, RZ, RZ, R30 ;  /* 0x000000ffff0d7224 */ /* 0x000fe200078e001e */
[----:B------:R-:W-:-:S07]  /*1fae0*/  MOV R7, R14 ;  /* 0x0000000e00077202 */ /* 0x000fce0000000f00 */
[----:B------:R-:W-:Y:S05]  /*1faf0*/  WARPSYNC.COLLECTIVE R15, `(.L_x_5521) ;  /* 0x000000000f087348 */ /* 0x000fea0003c00000 */
[----:B------:R0:W1:Y:S02]  /*1fb00*/  SHFL.IDX P6, R14, R13, R12, R11 ;  /* 0x0000000c0d0e7389 */ /* 0x00006400000c000b */
[----:B01----:R-:W-:Y:S01]  /*1fb10*/  ENDCOLLECTIVE ;  /* 0x000000000000791b */ /* 0x003fe20003800000 */
.L_x_5521:
[----:B------:R-:W-:Y:S01]  /*1fb20*/  IMAD.MOV.U32 R8, RZ, RZ, R14 ;  /* 0x000000ffff087224 */ /* 0x000fe200078e000e */
[----:B------:R-:W-:Y:S06]  /*1fb30*/  BRA `(.L_x_5522) ;  /* 0xfffffe7c00887947 */ /* 0x000fec000383ffff */
.L_x_5273:
[----:B------:R-:W-:Y:S01]  /*1fb40*/  BSSY B1, `(.L_x_5523) ;  /* 0x0000008000017945 */ /* 0x000fe20003800000 */
[----:B------:R-:W-:Y:S02]  /*1fb50*/  IMAD.MOV.U32 R13, RZ, RZ, R31 ;  /* 0x000000ffff0d7224 */ /* 0x000fe400078e001f */
[----:B------:R-:W-:Y:S02]  /*1fb60*/  IMAD.MOV.U32 R12, RZ, RZ, 0x1 ;  /* 0x00000001ff0c7424 */ /* 0x000fe400078e00ff */
[----:B------:R-:W-:Y:S02]  /*1fb70*/  IMAD.MOV.U32 R11, RZ, RZ, 0x1c1f ;  /* 0x00001c1fff0b7424 */ /* 0x000fe400078e00ff */
[----:B------:R-:W-:-:S07]  /*1fb80*/  IMAD.MOV.U32 R15, RZ, RZ, -0x1 ;  /* 0xffffffffff0f7424 */ /* 0x000fce00078e00ff */
[----:B-1--4-:R-:W-:Y:S05]  /*1fb90*/  WARPSYNC.COLLECTIVE R15, `(.L_x_5524) ;  /* 0x000000000f087348 */ /* 0x012fea0003c00000 */
[----:B------:R0:W2:Y:S02]  /*1fba0*/  SHFL.IDX P6, R14, R13, R12, R11 ;  /* 0x0000000c0d0e7389 */ /* 0x0000a400000c000b */
[----:B012-4-:R-:W-:Y:S01]  /*1fbb0*/  ENDCOLLECTIVE ;  /* 0x000000000000791b */ /* 0x017fe20003800000 */
.L_x_5524:
[----:B------:R-:W-:Y:S05]  /*1fbc0*/  BSYNC B1 ;  /* 0x0000000000017941 */ /* 0x000fea0003800000 */
.L_x_5523:
        /* <DEDUP_REMOVED lines=8> */
.L_x_5525:
[----:B------:R-:W-:Y:S02]  /*1fc50*/  IMAD.MOV.U32 R13, RZ, RZ, R34 ;  /* 0x000000ffff0d7224 */ /* 0x000fe400078e0022 */
[----:B------:R-:W-:-:S07]  /*1fc60*/  IMAD.MOV.U32 R3, RZ, RZ, R14 ;  /* 0x000000ffff037224 */ /* 0x000fce00078e000e */
[----:B------:R-:W-:Y:S05]  /*1fc70*/  WARPSYNC.COLLECTIVE R15, `(.L_x_5526) ;  /* 0x000000000f087348 */ /* 0x000fea0003c00000 */
[----:B------:R0:W1:Y:S02]  /*1fc80*/  SHFL.IDX P6, R14, R13, R12, R11 ;  /* 0x0000000c0d0e7389 */ /* 0x00006400000c000b */
[----:B01----:R-:W-:Y:S01]  /*1fc90*/  ENDCOLLECTIVE ;  /* 0x000000000000791b */ /* 0x003fe20003800000 */
.L_x_5526:
[----:B------:R-:W-:Y:S01]  /*1fca0*/  IMAD.MOV.U32 R13, RZ, RZ, R30 ;  /* 0x000000ffff0d7224 */ /* 0x000fe200078e001e */
[----:B------:R-:W-:-:S07]  /*1fcb0*/  MOV R7, R14 ;  /* 0x0000000e00077202 */ /* 0x000fce0000000f00 */
[----:B------:R-:W-:Y:S05]  /*1fcc0*/  WARPSYNC.COLLECTIVE R15, `(.L_x_5527) ;  /* 0x000000000f087348 */ /* 0x000fea0003c00000 */
[----:B------:R0:W1:Y:S02]  /*1fcd0*/  SHFL.IDX P6, R14, R13, R12, R11 ;  /* 0x0000000c0d0e7389 */ /* 0x00006400000c000b */
[----:B01----:R-:W-:Y:S01]  /*1fce0*/  ENDCOLLECTIVE ;  /* 0x000000000000791b */ /* 0x003fe20003800000 */
.L_x_5527:
[----:B------:R-:W-:Y:S01]  /*1fcf0*/  IMAD.MOV.U32 R30, RZ, RZ, R14 ;  /* 0x000000ffff1e7224 */ /* 0x000fe200078e000e */
[----:B------:R-:W-:Y:S06]  /*1fd00*/  BRA `(.L_x_5528) ;  /* 0xfffffe7c00e87947 */ /* 0x000fec000383ffff */
.L_x_5277:
[----:B0-----:R0:W1:Y:S02]  /*1fd10*/  SYNCS.PHASECHK.TRANS64.TRYWAIT P0, [R19+URZ+0x22800], R34 ;  /* 0x02280022130075a7 */ /* 0x001064000800017f */
[----:B-1----:R-:W-:Y:S05]  /*1fd20*/  @!P0 NANOSLEEP.SYNCS 0x989680 ;  /* 0x009896800000895d */ /* 0x002fea0003900000 */
[----:B------:R-:W1:Y:S02]  /*1fd30*/  @!P0 SYNCS.PHASECHK.TRANS64 P0, [R19+URZ+0x22800], R34 ;  /* 0x02280022130085a7 */ /* 0x000e64000800007f */
[----:B-1----:R-:W-:Y:S05]  /*1fd40*/  @!P0 BRA `(.L_x_5277) ;  /* 0xfffffffc00f08947 */ /* 0x002fea000383ffff */
[----:B------:R-:W-:Y:S05]  /*1fd50*/  BRA `(.L_x_5529) ;  /* 0xfffffe8000d87947 */ /* 0x000fea000383ffff */
.L_x_5285:
        /* <DEDUP_REMOVED lines=9> */
.L_x_5531:
[----:B------:R-:W-:Y:S05]  /*1fdf0*/  BSYNC B1 ;  /* 0x0000000000017941 */ /* 0x000fea0003800000 */
.L_x_5530:
[----:B------:R0:W5:Y:S01]  /*1fe00*/  LDL R8, [R1+0x8] ;  /* 0x0000080001087983 */ /* 0x0001620000100800 */
[----:B------:R-:W-:Y:S01]  /*1fe10*/  IMAD.MOV.U32 R13, RZ, RZ, R36 ;  /* 0x000000ffff0d7224 */ /* 0x000fe200078e0024 */
[----:B------:R-:W-:Y:S01]  /*1fe20*/  MOV R0, R14 ;  /* 0x0000000e00007202 */ /* 0x000fe20000000f00 */
[----:B------:R-:W-:Y:S01]  /*1fe30*/  IMAD.MOV.U32 R12, RZ, RZ, RZ ;  /* 0x000000ffff0c7224 */ /* 0x000fe200078e00ff */
[----:B------:R-:W-:Y:S01]  /*1fe40*/  ISETP.GE.AND P0, PT, R16, R27, PT ;  /* 0x0000001b1000720c */ /* 0x000fe20003f06270 */
[----:B------:R-:W-:Y:S02]  /*1fe50*/  IMAD.MOV.U32 R11, RZ, RZ, 0x1c1f ;  /* 0x00001c1fff0b7424 */ /* 0x000fe400078e00ff */
[----:B------:R-:W-:-:S10]  /*1fe60*/  IMAD.MOV.U32 R15, RZ, RZ, -0x1 ;  /* 0xffffffffff0f7424 */ /* 0x000fd400078e00ff */
[----:B0----5:R-:W-:Y:S05]  /*1fe70*/  WARPSYNC.COLLECTIVE R15, `(.L_x_5532) ;  /* 0x000000000f087348 */ /* 0x021fea0003c00000 */
[----:B------:R1:W2:Y:S02]  /*1fe80*/  SHFL.IDX P6, R14, R13, R12, R11 ;  /* 0x0000000c0d0e7389 */ /* 0x0002a400000c000b */
[----:B012--5:R-:W-:Y:S01]  /*1fe90*/  ENDCOLLECTIVE ;  /* 0x000000000000791b */ /* 0x027fe20003800000 */
.L_x_5532:
[----:B------:R-:W-:Y:S02]  /*1fea0*/  IMAD.MOV.U32 R13, RZ, RZ, R24 ;  /* 0x000000ffff0d7224 */ /* 0x000fe400078e0018 */
[----:B------:R-:W-:-:S07]  /*1feb0*/  IMAD.MOV.U32 R3, RZ, RZ, R14 ;  /* 0x000000ffff037224 */ /* 0x000fce00078e000e */
[----:B------:R-:W-:Y:S05]  /*1fec0*/  WARPSYNC.COLLECTIVE R15, `(.L_x_5533) ;  /* 0x000000000f087348 */ /* 0x000fea0003c00000 */
[----:B------:R0:W1:Y:S02]  /*1fed0*/  SHFL.IDX P6, R14, R13, R12, R11 ;  /* 0x0000000c0d0e7389 */ /* 0x00006400000c000b */
[----:B01----:R-:W-:Y:S01]  /*1fee0*/  ENDCOLLECTIVE ;  /* 0x000000000000791b */ /* 0x003fe20003800000 */
.L_x_5533:
[----:B------:R-:W-:Y:S01]  /*1fef0*/  IMAD.MOV.U32 R13, RZ, RZ, R37 ;  /* 0x000000ffff0d7224 */ /* 0x000fe200078e0025 */
[----:B------:R-:W-:-:S07]  /*1ff00*/  MOV R4, R14 ;  /* 0x0000000e00047202 */ /* 0x000fce0000000f00 */
[----:B------:R-:W-:Y:S05]  /*1ff10*/  WARPSYNC.COLLECTIVE R15, `(.L_x_5534) ;  /* 0x000000000f087348 */ /* 0x000fea0003c00000 */
[----:B------:R0:W1:Y:S02]  /*1ff20*/  SHFL.IDX P6, R14, R13, R12, R11 ;  /* 0x0000000c0d0e7389 */ /* 0x00006400000c000b */
[----:B01----:R-:W-:Y:S01]  /*1ff30*/  ENDCOLLECTIVE ;  /* 0x000000000000791b */ /* 0x003fe20003800000 */
.L_x_5534:
[----:B------:R-:W-:-:S05]  /*1ff40*/  IMAD R25, R8, R6, RZ ;  /* 0x0000000608197224 */ /* 0x000fca00078e02ff */
[----:B------:R-:W-:-:S13]  /*1ff50*/  ISETP.GE.OR P1, PT, R40, R25, P0 ;  /* 0x000000192800720c */ /* 0x000fda0000726670 */
[C---:B------:R-:W-:Y:S01]  /*1ff60*/  @!P1 IMAD.SHL.U32 R5, R16.reuse, 0x2, RZ ;  /* 0x0000000210059824 */ /* 0x040fe200078e00ff */
[----:B------:R-:W-:-:S04]  /*1ff70*/  @!P1 SHF.L.U64.HI R7, R16, 0x1, R17 ;  /* 0x0000000110079819 */ /* 0x000fc80000010211 */
[----:B------:R-:W-:-:S05]  /*1ff80*/  @!P1 IADD3 R8, P2, R3, R5, RZ ;  /* 0x0000000503089210 */ /* 0x000fca0007f5e0ff */
[----:B------:R-:W-:-:S06]  /*1ff90*/  @!P1 IMAD.X R9, R0, 0x1, R7, P2 ;  /* 0x0000000100099824 */ /* 0x000fcc00010e0607 */
        /* <DEDUP_REMOVED lines=11> */
[----:B--2---:R-:W-:Y:S01]  /*20050*/  @!P1 IMAD.MOV.U32 R29, RZ, RZ, R11 ;  /* 0x000000ffff1d9224 */ /* 0x004fe200078e000b */
[----:B------:R-:W-:Y:S01]  /*20060*/  MOV R11, 0x1c1f ;  /* 0x00001c1f000b7802 */ /* 0x000fe20000000f00 */
[----:B------:R-:W-:Y:S01]  /*20070*/  @!P1 IMAD.MOV.U32 R20, RZ, RZ, R8 ;  /* 0x000000ffff149224 */ /* 0x000fe200078e0008 */
[----:B------:R-:W-:Y:S01]  /*20080*/  @!P1 MOV R21, R9 ;  /* 0x0000000900159202 */ /* 0x000fe20000000f00 */
[----:B------:R-:W-:-:S07]  /*20090*/  @!P1 IMAD.MOV.U32 R28, RZ, RZ, R10 ;  /* 0x000000ffff1c9224 */ /* 0x000fce00078e000a */
[----:B-----5:R-:W-:Y:S05]  /*200a0*/  WARPSYNC.COLLECTIVE R15, `(.L_x_5535) ;  /* 0x000000000f087348 */ /* 0x020fea0003c00000 */
[----:B------:R0:W1:Y:S02]  /*200b0*/  SHFL.IDX P6, R14, R13, R12, R11 ;  /* 0x0000000c0d0e7389 */ /* 0x00006400000c000b */
[----:B01---5:R-:W-:Y:S01]  /*200c0*/  ENDCOLLECTIVE ;  /* 0x000000000000791b */ /* 0x023fe20003800000 */
.L_x_5535:
[----:B------:R-:W-:Y:S02]  /*200d0*/  IMAD.MOV.U32 R0, RZ, RZ, R20 ;  /* 0x000000ffff007224 */ /* 0x000fe400078e0014 */
[----:B------:R-:W-:Y:S01]  /*200e0*/  IMAD.MOV.U32 R3, RZ, RZ, R21 ;  /* 0x000000ffff037224 */ /* 0x000fe200078e0015 */
[----:B------:R-:W-:Y:S01]  /*200f0*/  MOV R8, R28 ;  /* 0x0000001c00087202 */ /* 0x000fe20000000f00 */
[----:B------:R-:W-:Y:S01]  /*20100*/  IMAD.MOV.U32 R9, RZ, RZ, R29 ;  /* 0x000000ffff097224 */ /* 0x000fe200078e001d */
[----:B------:R-:W-:Y:S02]  /*20110*/  PRMT R53, R53, 0x5410, R0 ;  /* 0x0000541035357816 */ /* 0x000fe40000000000 */
[----:B------:R-:W-:Y:S01]  /*20120*/  PRMT R41, R3, 0x7610, R41 ;  /* 0x0000761003297816 */ /* 0x000fe20000000029 */
[----:B------:R-:W-:Y:S01]  /*20130*/  @!P1 IMAD.MOV.U32 R30, RZ, RZ, R4 ;  /* 0x000000ffff1e9224 */ /* 0x000fe200078e0004 */
[----:B------:R-:W-:Y:S01]  /*20140*/  PRMT R38, R8, 0x7610, R38 ;  /* 0x0000761008267816 */ /* 0x000fe20000000026 */
[----:B------:R-:W-:-:S02]  /*20150*/  @!P1 IMAD.MOV.U32 R31, RZ, RZ, R5 ;  /* 0x000000ffff1f9224 */ /* 0x000fc400078e0005 */
[----:B------:R-:W-:Y:S02]  /*20160*/  @!P1 IMAD.MOV.U32 R34, RZ, RZ, R6 ;  /* 0x000000ffff229224 */ /* 0x000fe400078e0006 */
[--C-:B------:R-:W-:Y:S01]  /*20170*/  IMAD.MOV.U32 R13, RZ, RZ, R36.reuse ;  /* 0x000000ffff0d7224 */ /* 0x100fe200078e0024 */
[----:B------:R-:W-:Y:S01]  /*20180*/  MOV R5, R31 ;  /* 0x0000001f00057202 */ /* 0x000fe20000000f00 */
[----:B------:R-:W-:Y:S01]  /*20190*/  @!P1 IMAD.MOV.U32 R35, RZ, RZ, R7 ;  /* 0x000000ffff239224 */ /* 0x000fe200078e0007 */
[----:B------:R-:W-:Y:S01]  /*201a0*/  PRMT R36, R9, 0x7610, R36 ;  /* 0x0000761009247816 */ /* 0x000fe20000000024 */
[----:B------:R-:W-:Y:S01]  /*201b0*/  IMAD.MOV.U32 R4, RZ, RZ, R30 ;  /* 0x000000ffff047224 */ /* 0x000fe200078e001e */
[----:B------:R-:W-:Y:S01]  /*201c0*/  PRMT R43, R5, 0x7610, R43 ;  /* 0x00007610052b7816 */ /* 0x000fe2000000002b */
[----:B------:R-:W-:Y:S02]  /*201d0*/  IMAD.MOV.U32 R6, RZ, RZ, R34 ;  /* 0x000000ffff067224 */ /* 0x000fe400078e0022 */
[----:B------:R-:W-:Y:S01]  /*201e0*/  IMAD.MOV.U32 R7, RZ, RZ, R35 ;  /* 0x000000ffff077224 */ /* 0x000fe200078e0023 */
[----:B------:R-:W-:Y:S01]  /*201f0*/  PRMT R38, R38, 0x5410, R4 ;  /* 0x0000541026267816 */ /* 0x000fe20000000004 */
[----:B------:R-:W-:Y:S01]  /*20200*/  IMAD.MOV.U32 R0, RZ, RZ, R14 ;  /* 0x000000ffff007224 */ /* 0x000fe200078e000e */
[----:B------:R-:W-:-:S07]  /*20210*/  PRMT R53, R6, 0x7610, R53 ;  /* 0x0000761006357816 */ /* 0x000fce0000000035 */
[----:B------:R-:W-:Y:S05]  /*20220*/  WARPSYNC.COLLECTIVE R15, `(.L_x_5536) ;  /* 0x000000000f087348 */ /* 0x000fea0003c00000 */
[----:B------:R0:W1:Y:S02]  /*20230*/  SHFL.IDX P6, R14, R13, R12, R11 ;  /* 0x0000000c0d0e7389 */ /* 0x00006400000c000b */
[----:B01----:R-:W-:Y:S01]  /*20240*/  ENDCOLLECTIVE ;  /* 0x000000000000791b */ /* 0x003fe20003800000 */
.L_x_5536:
[----:B------:R-:W-:Y:S02]  /*20250*/  PRMT R36, R36, 0x5410, R7 ;  /* 0x0000541024247816 */ /* 0x000fe40000000007 */
[----:B------:R-:W-:Y:S01]  /*20260*/  CS2R R4, SRZ ;  /* 0x0000000000047805 */ /* 0x000fe2000001ff00 */
[----:B------:R-:W-:Y:S02]  /*20270*/  IMAD.MOV.U32 R13, RZ, RZ, R24 ;  /* 0x000000ffff0d7224 */ /* 0x000fe400078e0018 */
[----:B------:R-:W-:-:S07]  /*20280*/  IMAD.MOV.U32 R3, RZ, RZ, R14 ;  /* 0x000000ffff037224 */ /* 0x000fce00078e000e */
[----:B------:R-:W-:Y:S05]  /*20290*/  WARPSYNC.COLLECTIVE R15, `(.L_x_5537) ;  /* 0x000000000f087348 */ /* 0x000fea0003c00000 */
[----:B------:R0:W1:Y:S02]  /*202a0*/  SHFL.IDX P6, R14, R13, R12, R11 ;  /* 0x0000000c0d0e7389 */ /* 0x00006400000c000b */
[----:B01----:R-:W-:Y:S01]  /*202b0*/  ENDCOLLECTIVE ;  /* 0x000000000000791b */ /* 0x003fe20003800000 */
.L_x_5537:
[----:B------:R-:W-:Y:S02]  /*202c0*/  IMAD.MOV.U32 R13, RZ, RZ, R37 ;  /* 0x000000ffff0d7224 */ /* 0x000fe400078e0025 */
[----:B------:R-:W-:-:S07]  /*202d0*/  IMAD.MOV.U32 R24, RZ, RZ, R14 ;  /* 0x000000ffff187224 */ /* 0x000fce00078e000e */
[----:B------:R-:W-:Y:S05]  /*202e0*/  WARPSYNC.COLLECTIVE R15, `(.L_x_5538) ;  /* 0x000000000f087348 */ /* 0x000fea0003c00000 */
[----:B------:R0:W1:Y:S02]  /*202f0*/  SHFL.IDX P6, R14, R13, R12, R11 ;  /* 0x0000000c0d0e7389 */ /* 0x00006400000c000b */
[----:B01----:R-:W-:Y:S01]  /*20300*/  ENDCOLLECTIVE ;  /* 0x000000000000791b */ /* 0x003fe20003800000 */
.L_x_5538:
[----:B------:R-:W-:Y:S05]  /*20310*/  BRA `(.L_x_5539) ;  /* 0xfffffe8c00a47947 */ /* 0x000fea000383ffff */
.L_x_5289:
[----:B0-----:R0:W1:Y:S02]  /*20320*/  SYNCS.PHASECHK.TRANS64.TRYWAIT P1, [R19+URZ+0x22800], R12 ;  /* 0x0228000c130075a7 */ /* 0x001064000802017f */
[----:B-1----:R-:W-:Y:S05]  /*20330*/  @!P1 NANOSLEEP.SYNCS 0x989680 ;  /* 0x009896800000995d */ /* 0x002fea0003900000 */
[----:B------:R-:W1:Y:S02]  /*20340*/  @!P1 SYNCS.PHASECHK.TRANS64 P1, [R19+URZ+0x22800], R12 ;  /* 0x0228000c130095a7 */ /* 0x000e64000802007f */
[----:B-1----:R-:W-:Y:S05]  /*20350*/  @!P1 BRA `(.L_x_5289) ;  /* 0xfffffffc00f09947 */ /* 0x002fea000383ffff */
[----:B------:R-:W-:Y:S05]  /*20360*/  BRA `(.L_x_5540) ;  /* 0xfffffe90003c7947 */ /* 0x000fea000383ffff */
.L_x_5295:
[----:B-1----:R1:W3:Y:S02]  /*20370*/  SYNCS.PHASECHK.TRANS64.TRYWAIT P1, [R13+URZ+0x22830], R74 ;  /* 0x0228304a0d0075a7 */ /* 0x0022e4000802017f */
[----:B---3--:R-:W-:Y:S05]  /*20380*/  @!P1 NANOSLEEP.SYNCS 0x989680 ;  /* 0x009896800000995d */ /* 0x008fea0003900000 */
[----:B------:R-:W3:Y:S02]  /*20390*/  @!P1 SYNCS.PHASECHK.TRANS64 P1, [R13+URZ+0x22830], R74 ;  /* 0x0228304a0d0095a7 */ /* 0x000ee4000802007f */
[----:B---3--:R-:W-:Y:S05]  /*203a0*/  @!P1 BRA `(.L_x_5295) ;  /* 0xfffffffc00f09947 */ /* 0x008fea000383ffff */
[----:B------:R-:W-:Y:S05]  /*203b0*/  BRA `(.L_x_5294) ;  /* 0xfffffe9c00cc7947 */ /* 0x000fea000383ffff */
.L_x_5301:
[----:B-1----:R1:W2:Y:S02]  /*203c0*/  SYNCS.PHASECHK.TRANS64.TRYWAIT P1, [R13+URZ+0x22850], R74 ;  /* 0x0228504a0d0075a7 */ /* 0x0022a4000802017f */
[----:B--2---:R-:W-:Y:S05]  /*203d0*/  @!P1 NANOSLEEP.SYNCS 0x989680 ;  /* 0x009896800000995d */ /* 0x004fea0003900000 */
[----:B------:R-:W2:Y:S02]  /*203e0*/  @!P1 SYNCS.PHASECHK.TRANS64 P1, [R13+URZ+0x22850], R74 ;  /* 0x0228504a0d0095a7 */ /* 0x000ea4000802007f */
[----:B--2---:R-:W-:Y:S05]  /*203f0*/  @!P1 BRA `(.L_x_5301) ;  /* 0xfffffffc00f09947 */ /* 0x004fea000383ffff */
[----:B------:R-:W-:Y:S05]  /*20400*/  BRA `(.L_x_5300) ;  /* 0xfffffebc009c7947 */ /* 0x000fea000383ffff */
.L_x_5307:
[----:B-1----:R1:W2:Y:S02]  /*20410*/  SYNCS.PHASECHK.TRANS64.TRYWAIT P1, [R14+URZ+0x22830], R15 ;  /* 0x0228300f0e0075a7 */ /* 0x0022a4000802017f */
[----:B--2---:R-:W-:Y:S05]  /*20420*/  @!P1 NANOSLEEP.SYNCS 0x989680 ;  /* 0x009896800000995d */ /* 0x004fea0003900000 */
[----:B------:R-:W2:Y:S02]  /*20430*/  @!P1 SYNCS.PHASECHK.TRANS64 P1, [R14+URZ+0x22830], R15 ;  /* 0x0228300f0e0095a7 */ /* 0x000ea4000802007f */
[----:B--2---:R-:W-:Y:S05]  /*20440*/  @!P1 BRA `(.L_x_5307) ;  /* 0xfffffffc00f09947 */ /* 0x004fea000383ffff */
[----:B------:R-:W-:Y:S05]  /*20450*/  BRA `(.L_x_5306) ;  /* 0xfffffec400287947 */ /* 0x000fea000383ffff */
.L_x_5313:
[----:B-1----:R1:W2:Y:S02]  /*20460*/  SYNCS.PHASECHK.TRANS64.TRYWAIT P1, [R14+URZ+0x22850], R15 ;  /* 0x0228500f0e0075a7 */ /* 0x0022a4000802017f */
[----:B--2---:R-:W-:Y:S05]  /*20470*/  @!P1 NANOSLEEP.SYNCS 0x989680 ;  /* 0x009896800000995d */ /* 0x004fea0003900000 */
[----:B------:R-:W2:Y:S02]  /*20480*/  @!P1 SYNCS.PHASECHK.TRANS64 P1, [R14+URZ+0x22850], R15 ;  /* 0x0228500f0e0095a7 */ /* 0x000ea4000802007f */
[----:B--2---:R-:W-:Y:S05]  /*20490*/  @!P1 BRA `(.L_x_5313) ;  /* 0xfffffffc00f09947 */ /* 0x004fea000383ffff */
[----:B------:R-:W-:Y:S05]  /*204a0*/  BRA `(.L_x_5312) ;  /* 0xfffffee800f47947 */ /* 0x000fea000383ffff */
.L_x_5320:
[----:B-1----:R1:W2:Y:S02]  /*204b0*/  SYNCS.PHASECHK.TRANS64.TRYWAIT P1, [R14+URZ+0x22830], R15 ;  /* 0x0228300f0e0075a7 */ /* 0x0022a4000802017f */
[----:B--2---:R-:W-:Y:S05]  /*204c0*/  @!P1 NANOSLEEP.SYNCS 0x989680 ;  /* 0x009896800000995d */ /* 0x004fea0003900000 */
[----:B------:R-:W2:Y:S02]  /*204d0*/  @!P1 SYNCS.PHASECHK.TRANS64 P1, [R14+URZ+0x22830], R15 ;  /* 0x0228300f0e0095a7 */ /* 0x000ea4000802007f */
[----:B--2---:R-:W-:Y:S05]  /*204e0*/  @!P1 BRA `(.L_x_5320) ;  /* 0xfffffffc00f09947 */ /* 0x004fea000383ffff */
[----:B------:R-:W-:Y:S05]  /*204f0*/  BRA `(.L_x_5319) ;  /* 0xfffffef000447947 */ /* 0x000fea000383ffff */
.L_x_5326:
[----:B-1----:R1:W2:Y:S02]  /*20500*/  SYNCS.PHASECHK.TRANS64.TRYWAIT P1, [R14+URZ+0x22850], R15 ;  /* 0x0228500f0e0075a7 */ /* 0x0022a4000802017f */
[----:B--2---:R-:W-:Y:S05]  /*20510*/  @!P1 NANOSLEEP.SYNCS 0x989680 ;  /* 0x009896800000995d */ /* 0x004fea0003900000 */
[----:B------:R-:W2:Y:S02]  /*20520*/  @!P1 SYNCS.PHASECHK.TRANS64 P1, [R14+URZ+0x22850], R15 ;  /* 0x0228500f0e0095a7 */ /* 0x000ea4000802007f */
[----:B--2---:R-:W-:Y:S05]  /*20530*/  @!P1 BRA `(.L_x_5326) ;  /* 0xfffffffc00f09947 */ /* 0x004fea000383ffff */
[----:B------:R-:W-:Y:S05]  /*20540*/  BRA `(.L_x_5325) ;  /* 0xffffff10002c7947 */ /* 0x000fea000383ffff */
.L_x_5333:
[----:B------:R-:W-:Y:S02]  /*20550*/  IMAD.MOV.U32 R13, RZ, RZ, R20 ;  /* 0x000000ffff0d7224 */ /* 0x000fe400078e0014 */
[----:B------:R-:W-:Y:S02]  /*20560*/  IMAD.MOV.U32 R12, RZ, RZ, RZ ;  /* 0x000000ffff0c7224 */ /* 0x000fe400078e00ff */
[----:B------:R-:W-:Y:S02]  /*20570*/  IMAD.MOV.U32 R11, RZ, RZ, 0x181f ;  /* 0x0000181fff0b7424 */ /* 0x000fe400078e00ff */
[----:B------:R-:W-:-:S07]  /*20580*/  IMAD.MOV.U32 R15, RZ, RZ, -0x1 ;  /* 0xffffffffff0f7424 */ /* 0x000fce00078e00ff */
[----:B-----5:R-:W-:Y:S05]  /*20590*/  WARPSYNC.COLLECTIVE R15, `(.L_x_5541) ;  /* 0x000000000f087348 */ /* 0x020fea0003c00000 */
[----:B------:R0:W1:Y:S02]  /*205a0*/  SHFL.IDX P6, R14, R13, R12, R11 ;  /* 0x0000000c0d0e7389 */ /* 0x00006400000c000b */
[----:B01---5:R-:W-:Y:S01]  /*205b0*/  ENDCOLLECTIVE ;  /* 0x000000000000791b */ /* 0x023fe20003800000 */
.L_x_5541:
[----:B------:R-:W-:Y:S01]  /*205c0*/  IMAD.MOV.U32 R13, RZ, RZ, R4 ;  /* 0x000000ffff0d7224 */ /* 0x000fe200078e0004 */
[----:B------:R-:W-:-:S07]  /*205d0*/  MOV R3, R14 ;  /* 0x0000000e00037202 */ /* 0x000fce0000000f00 */
[----:B------:R-:W-:Y:S05]  /*205e0*/  WARPSYNC.COLLECTIVE R15, `(.L_x_5542) ;  /* 0x000000000f087348 */ /* 0x000fea0003c00000 */
[----:B------:R0:W1:Y:S02]  /*205f0*/  SHFL.IDX P6, R14, R13, R12, R11 ;  /* 0x0000000c0d0e7389 */ /* 0x00006400000c000b */
[----:B01----:R-:W-:Y:S01]  /*20600*/  ENDCOLLECTIVE ;  /* 0x000000000000791b */ /* 0x003fe20003800000 */
.L_x_5542:
[----:B------:R-:W-:Y:S05]  /*20610*/  BRA `(.L_x_5543) ;  /* 0xffffff38007c7947 */ /* 0x000fea000383ffff */
.L_x_5336:
        /* <DEDUP_REMOVED lines=8> */
.L_x_5545:
[----:B------:R-:W-:Y:S05]  /*206a0*/  BSYNC B1 ;  /* 0x0000000000017941 */ /* 0x000fea0003800000 */
.L_x_5544:
        /* <DEDUP_REMOVED lines=8> */
.L_x_5546:
[----:B------:R-:W-:Y:S05]  /*20730*/  BRA `(.L_x_5547) ;  /* 0xffffff3800c47947 */ /* 0x000fea000383ffff */
.L_x_5339:
[----:B------:R-:W-:Y:S01]  /*20740*/  BSSY B1, `(.L_x_5548) ;  /* 0x0000008000017945 */ /* 0x000fe20003800000 */
[----:B---3--:R-:W-:Y:S01]  /*20750*/  IMAD.MOV.U32 R13, RZ, RZ, R20 ;  /* 0x000000ffff0d7224 */ /* 0x008fe200078e0014 */
[----:B------:R-:W-:Y:S01]  /*20760*/  MOV R15, 0xffffffff ;  /* 0xffffffff000f7802 */ /* 0x000fe20000000f00 */
[----:B------:R-:W-:Y:S02]  /*20770*/  IMAD.MOV.U32 R12, RZ, RZ, 0x2 ;  /* 0x00000002ff0c7424 */ /* 0x000fe400078e00ff */
[----:B------:R-:W-:-:S07]  /*20780*/  IMAD.MOV.U32 R11, RZ, RZ, 0x181f ;  /* 0x0000181fff0b7424 */ /* 0x000fce00078e00ff */
[----:B012-45:R-:W-:Y:S05]  /*20790*/  WARPSYNC.COLLECTIVE R15, `(.L_x_5549) ;  /* 0x000000000f087348 */ /* 0x037fea0003c00000 */
[----:B--2---:R2:W3:Y:S02]  /*207a0*/  SHFL.IDX P6, R14, R13, R12, R11 ;  /* 0x0000000c0d0e7389 */ /* 0x0044e400000c000b */
[----:B012345:R-:W-:Y:S01]  /*207b0*/  ENDCOLLECTIVE ;  /* 0x000000000000791b */ /* 0x03ffe20003800000 */
.L_x_5549:
[----:B------:R-:W-:Y:S05]  /*207c0*/  BSYNC B1 ;  /* 0x0000000000017941 */ /* 0x000fea0003800000 */
.L_x_5548:
        /* <DEDUP_REMOVED lines=8> */
.L_x_5550:
[----:B------:R-:W-:Y:S05]  /*20850*/  BRA `(.L_x_5551) ;  /* 0xffffff3c000c7947 */ /* 0x000fea000383ffff */
.L_x_5342:
[----:B------:R-:W-:Y:S01]  /*20860*/  BSSY B1, `(.L_x_5552) ;  /* 0x0000008000017945 */ /* 0x000fe20003800000 */
[----:B---3--:R-:W-:Y:S01]  /*20870*/  IMAD.MOV.U32 R13, RZ, RZ, R20 ;  /* 0x000000ffff0d7224 */ /* 0x008fe200078e0014 */
[----:B------:R-:W-:Y:S01]  /*20880*/  MOV R12, 0x3 ;  /* 0x00000003000c7802 */ /* 0x000fe20000000f00 */
[----:B------:R-:W-:Y:S02]  /*20890*/  IMAD.MOV.U32 R11, RZ, RZ, 0x181f ;  /* 0x0000181fff0b7424 */ /* 0x000fe400078e00ff */
[----:B------:R-:W-:-:S07]  /*208a0*/  IMAD.MOV.U32 R15, RZ, RZ, -0x1 ;  /* 0xffffffffff0f7424 */ /* 0x000fce00078e00ff */
[----:B012-45:R-:W-:Y:S05]  /*208b0*/  WARPSYNC.COLLECTIVE R15, `(.L_x_5553) ;  /* 0x000000000f087348 */ /* 0x037fea0003c00000 */
[----:B--2---:R2:W3:Y:S02]  /*208c0*/  SHFL.IDX P6, R14, R13, R12, R11 ;  /* 0x0000000c0d0e7389 */ /* 0x0044e400000c000b */
[----:B012345:R-:W-:Y:S01]  /*208d0*/  ENDCOLLECTIVE ;  /* 0x000000000000791b */ /* 0x03ffe20003800000 */
.L_x_5553:
[----:B------:R-:W-:Y:S05]  /*208e0*/  BSYNC B1 ;  /* 0x0000000000017941 */ /* 0x000fea0003800000 */
.L_x_5552:
[----:B------:R-:W-:Y:S01]  /*208f0*/  IMAD.MOV.U32 R13, RZ, RZ, R4 ;  /* 0x000000ffff0d7224 */ /* 0x000fe200078e0004 */
[----:B------:R-:W-:Y:S01]  /*20900*/  MOV R15, 0xffffffff ;  /* 0xffffffff000f7802 */ /* 0x000fe20000000f00 */
[----:B------:R-:W-:Y:S02]  /*20910*/  IMAD.MOV.U32 R12, RZ, RZ, 0x3 ;  /* 0x00000003ff0c7424 */ /* 0x000fe400078e00ff */
[----:B------:R-:W-:Y:S02]  /*20920*/  IMAD.MOV.U32 R11, RZ, RZ, 0x181f ;  /* 0x0000181fff0b7424 */ /* 0x000fe400078e00ff */
[----:B------:R-:W-:-:S07]  /*20930*/  IMAD.MOV.U32 R3, RZ, RZ, R14 ;  /* 0x000000ffff037224 */ /* 0x000fce00078e000e */
[----:B------:R-:W-:Y:S05]  /*20940*/  WARPSYNC.COLLECTIVE R15, `(.L_x_5554) ;  /* 0x000000000f087348 */ /* 0x000fea0003c00000 */
[----:B------:R0:W1:Y:S02]  /*20950*/  SHFL.IDX P6, R14, R13, R12, R11 ;  /* 0x0000000c0d0e7389 */ /* 0x00006400000c000b */
[----:B01----:R-:W-:Y:S01]  /*20960*/  ENDCOLLECTIVE ;  /* 0x000000000000791b */ /* 0x003fe20003800000 */
.L_x_5554:
[----:B------:R-:W-:Y:S05]  /*20970*/  BRA `(.L_x_5555) ;  /* 0xffffff3c00547947 */ /* 0x000fea000383ffff */
.L_x_5344:
[----:B------:R-:W-:Y:S02]  /*20980*/  IMAD.MOV.U32 R13, RZ, RZ, R4 ;  /* 0x000000ffff0d7224 */ /* 0x000fe400078e0004 */
[----:B------:R-:W-:Y:S02]  /*20990*/  IMAD.MOV.U32 R12, RZ, RZ, RZ ;  /* 0x000000ffff0c7224 */ /* 0x000fe400078e00ff */
[----:B------:R-:W-:Y:S02]  /*209a0*/  IMAD.MOV.U32 R11, RZ, RZ, 0x1c1f ;  /* 0x00001c1fff0b7424 */ /* 0x000fe400078e00ff */
[----:B------:R-:W-:-:S07]  /*209b0*/  IMAD.MOV.U32 R15, RZ, RZ, -0x1 ;  /* 0xffffffffff0f7424 */ /* 0x000fce00078e00ff */
[----:B------:R-:W-:Y:S05]  /*209c0*/  WARPSYNC.COLLECTIVE R15, `(.L_x_5556) ;  /* 0x000000000f087348 */ /* 0x000fea0003c00000 */
[----:B------:R0:W1:Y:S02]  /*209d0*/  SHFL.IDX P6, R14, R13, R12, R11 ;  /* 0x0000000c0d0e7389 */ /* 0x00006400000c000b */
[----:B01----:R-:W-:Y:S01]  /*209e0*/  ENDCOLLECTIVE ;  /* 0x000000000000791b */ /* 0x003fe20003800000 */
.L_x_5556:
[----:B------:R-:W-:Y:S02]  /*209f0*/  IMAD.MOV.U32 R13, RZ, RZ, R3 ;  /* 0x000000ffff0d7224 */ /* 0x000fe400078e0003 */
[----:B------:R-:W-:-:S07]  /*20a00*/  IMAD.MOV.U32 R20, RZ, RZ, R14 ;  /* 0x000000ffff147224 */ /* 0x000fce00078e000e */
[----:B------:R-:W-:Y:S05]  /*20a10*/  WARPSYNC.COLLECTIVE R15, `(.L_x_5557) ;  /* 0x000000000f087348 */ /* 0x000fea0003c00000 */
[----:B------:R0:W1:Y:S02]  /*20a20*/  SHFL.IDX P6, R14, R13, R12, R11 ;  /* 0x0000000c0d0e7389 */ /* 0x00006400000c000b */
[----:B01----:R-:W-:Y:S01]  /*20a30*/  ENDCOLLECTIVE ;  /* 0x000000000000791b */ /* 0x003fe20003800000 */
.L_x_5557:
[----:B------:R-:W-:Y:S01]  /*20a40*/  MOV R12, R14 ;  /* 0x0000000e000c7202 */ /* 0x000fe20000000f00 */
[----:B------:R-:W-:Y:S06]  /*20a50*/  BRA `(.L_x_5558) ;  /* 0xffffff4000547947 */ /* 0x000fec000383ffff */
.L_x_5347:
[----:B------:R-:W-:Y:S01]  /*20a60*/  BSSY B1, `(.L_x_5559) ;  /* 0x0000008000017945 */ /* 0x000fe20003800000 */
[----:B---3--:R-:W-:Y:S02]  /*20a70*/  IMAD.MOV.U32 R13, RZ, RZ, R4 ;  /* 0x000000ffff0d7224 */ /* 0x008fe400078e0004 */
[----:B--2---:R-:W-:Y:S02]  /*20a80*/  IMAD.MOV.U32 R12, RZ, RZ, 0x1 ;  /* 0x00000001ff0c7424 */ /* 0x004fe400078e00ff */
[----:B------:R-:W-:Y:S02]  /*20a90*/  IMAD.MOV.U32 R11, RZ, RZ, 0x1c1f ;  /* 0x00001c1fff0b7424 */ /* 0x000fe400078e00ff */
[----:B------:R-:W-:-:S07]  /*20aa0*/  IMAD.MOV.U32 R15, RZ, RZ, -0x1 ;  /* 0xffffffffff0f7424 */ /* 0x000fce00078e00ff */
[----:B01----:R-:W-:Y:S05]  /*20ab0*/  WARPSYNC.COLLECTIVE R15, `(.L_x_5560) ;  /* 0x000000000f087348 */ /* 0x003fea0003c00000 */
[----:B------:R2:W3:Y:S02]  /*20ac0*/  SHFL.IDX P6, R14, R13, R12, R11 ;  /* 0x0000000c0d0e7389 */ /* 0x0004e400000c000b */
[----:B0123--:R-:W-:Y:S01]  /*20ad0*/  ENDCOLLECTIVE ;  /* 0x000000000000791b */ /* 0x00ffe20003800000 */
.L_x_5560:
[----:B------:R-:W-:Y:S05]  /*20ae0*/  BSYNC B1 ;  /* 0x0000000000017941 */ /* 0x000fea0003800000 */
.L_x_5559:
        /* <DEDUP_REMOVED lines=8> */
.L_x_5561:
[----:B------:R-:W-:Y:S01]  /*20b70*/  IMAD.MOV.U32 R3, RZ, RZ, R14 ;  /* 0x000000ffff037224 */ /* 0x000fe200078e000e */
[----:B------:R-:W-:Y:S06]  /*20b80*/  BRA `(.L_x_5562) ;  /* 0xffffff4c002c7947 */ /* 0x000fec000383ffff */
.L_x_5351:
[----:B------:R-:W-:Y:S01]  /*20b90*/  IMAD.MOV.U32 R13, RZ, RZ, R4 ;  /* 0x000000ffff0d7224 */ /* 0x000fe200078e0004 */
[----:B------:R-:W-:Y:S01]  /*20ba0*/  MOV R15, 0xffffffff ;  /* 0xffffffff000f7802 */ /* 0x000fe20000000f00 */
[----:B------:R-:W-:Y:S02]  /*20bb0*/  IMAD.MOV.U32 R12, RZ, RZ, RZ ;  /* 0x000000ffff0c7224 */ /* 0x000fe400078e00ff */
[----:B------:R-:W-:-:S07]  /*20bc0*/  IMAD.MOV.U32 R11, RZ, RZ, 0x181f ;  /* 0x0000181fff0b7424 */ /* 0x000fce00078e00ff */
[----:B0-----:R-:W-:Y:S05]  /*20bd0*/  WARPSYNC.COLLECTIVE R15, `(.L_x_5563) ;  /* 0x000000000f087348 */ /* 0x001fea0003c00000 */
[----:B------:R1:W2:Y:S02]  /*20be0*/  SHFL.IDX P6, R14, R13, R12, R11 ;  /* 0x0000000c0d0e7389 */ /* 0x0002a400000c000b */
[----:B012---:R-:W-:Y:S01]  /*20bf0*/  ENDCOLLECTIVE ;  /* 0x000000000000791b */ /* 0x007fe20003800000 */
.L_x_5563:
[----:B------:R-:W-:Y:S02]  /*20c00*/  IMAD.MOV.U32 R13, RZ, RZ, R0 ;  /* 0x000000ffff0d7224 */ /* 0x000fe400078e0000 */
[----:B------:R-:W-:-:S07]  /*20c10*/  IMAD.MOV.U32 R3, RZ, RZ, R14 ;  /* 0x000000ffff037224 */ /* 0x000fce00078e000e */
[----:B------:R-:W-:Y:S05]  /*20c20*/  WARPSYNC.COLLECTIVE R15, `(.L_x_5564) ;  /* 0x000000000f087348 */ /* 0x000fea0003c00000 */
[----:B------:R0:W1:Y:S02]  /*20c30*/  SHFL.IDX P6, R14, R13, R12, R11 ;  /* 0x0000000c0d0e7389 */ /* 0x00006400000c000b */
[----:B01----:R-:W-:Y:S01]  /*20c40*/  ENDCOLLECTIVE ;  /* 0x000000000000791b */ /* 0x003fe20003800000 */
.L_x_5564:
[----:B------:R-:W-:Y:S01]  /*20c50*/  IMAD.MOV.U32 R9, RZ, RZ, R14 ;  /* 0x000000ffff097224 */ /* 0x000fe200078e000e */
[----:B------:R-:W-:Y:S06]  /*20c60*/  BRA `(.L_x_5565) ;  /* 0xffffff60008c7947 */ /* 0x000fec000383ffff */
.L_x_5354:
        /* <DEDUP_REMOVED lines=8> */
.L_x_5567:
[----:B------:R-:W-:Y:S05]  /*20cf0*/  BSYNC B1 ;  /* 0x0000000000017941 */ /* 0x000fea0003800000 */
.L_x_5566:
        /* <DEDUP_REMOVED lines=8> */
.L_x_5568:
[----:B------:R-:W-:Y:S01]  /*20d80*/  IMAD.MOV.U32 R9, RZ, RZ, R14 ;  /* 0x000000ffff097224 */ /* 0x000fe200078e000e */
[----:B------:R-:W-:Y:S06]  /*20d90*/  BRA `(.L_x_5569) ;  /* 0xffffff6000d47947 */ /* 0x000fec000383ffff */
.L_x_5357:
[----:B------:R-:W-:Y:S01]  /*20da0*/  BSSY B1, `(.L_x_5570) ;  /* 0x0000008000017945 */ /* 0x000fe20003800000 */
[----:B----4-:R-:W-:Y:S01]  /*20db0*/  MOV R13, R4 ;  /* 0x00000004000d7202 */ /* 0x010fe20000000f00 */
[----:B------:R-:W-:Y:S02]  /*20dc0*/  IMAD.MOV.U32 R12, RZ, RZ, 0x2 ;  /* 0x00000002ff0c7424 */ /* 0x000fe400078e00ff */
[----:B------:R-:W-:Y:S02]  /*20dd0*/  IMAD.MOV.U32 R11, RZ, RZ, 0x181f ;  /* 0x0000181fff0b7424 */ /* 0x000fe400078e00ff */
[----:B------:R-:W-:-:S07]  /*20de0*/  IMAD.MOV.U32 R15, RZ, RZ, -0x1 ;  /* 0xffffffffff0f7424 */ /* 0x000fce00078e00ff */
[----:B0123--:R-:W-:Y:S05]  /*20df0*/  WARPSYNC.COLLECTIVE R15, `(.L_x_5571) ;  /* 0x000000000f087348 */ /* 0x00ffea0003c00000 */
[----:B------:R4:W0:Y:S02]  /*20e00*/  SHFL.IDX P6, R14, R13, R12, R11 ;  /* 0x0000000c0d0e7389 */ /* 0x00082400000c000b */
[----:B01234-:R-:W-:Y:S01]  /*20e10*/  ENDCOLLECTIVE ;  /* 0x000000000000791b */ /* 0x01ffe20003800000 */
.L_x_5571:
[----:B------:R-:W-:Y:S05]  /*20e20*/  BSYNC B1 ;  /* 0x0000000000017941 */ /* 0x000fea0003800000 */
.L_x_5570:
        /* <DEDUP_REMOVED lines=8> */
.L_x_5572:
[----:B------:R-:W-:Y:S01]  /*20eb0*/  IMAD.MOV.U32 R9, RZ, RZ, R14 ;  /* 0x000000ffff097224 */ /* 0x000fe200078e000e */
[----:B------:R-:W-:Y:S06]  /*20ec0*/  BRA `(.L_x_5573) ;  /* 0xffffff6400187947 */ /* 0x000fec000383ffff */
.L_x_5360:
[----:B------:R-:W-:Y:S01]  /*20ed0*/  BSSY B1, `(.L_x_5574) ;  /* 0x0000008000017945 */ /* 0x000fe20003800000 */
[----:B0-----:R-:W-:Y:S02]  /*20ee0*/  IMAD.MOV.U32 R13, RZ, RZ, R4 ;  /* 0x000000ffff0d7224 */ /* 0x001fe400078e0004 */
[----:B------:R-:W-:Y:S02]  /*20ef0*/  IMAD.MOV.U32 R12, RZ, RZ, 0x3 ;  /* 0x00000003ff0c7424 */ /* 0x000fe400078e00ff */
[----:B------:R-:W-:Y:S02]  /*20f00*/  IMAD.MOV.U32 R11, RZ, RZ, 0x181f ;  /* 0x0000181fff0b7424 */ /* 0x000fe400078e00ff */
[----:B------:R-:W-:-:S07]  /*20f10*/  IMAD.MOV.U32 R15, RZ, RZ, -0x1 ;  /* 0xffffffffff0f7424 */ /* 0x000fce00078e00ff */
[----:B-1234-:R-:W-:Y:S05]  /*20f20*/  WARPSYNC.COLLECTIVE R15, `(.L_x_5575) ;  /* 0x000000000f087348 */ /* 0x01efea0003c00000 */
[----:B------:R0:W0:Y:S02]  /*20f30*/  SHFL.IDX P6, R14, R13, R12, R11 ;  /* 0x0000000c0d0e7389 */ /* 0x00002400000c000b */
[----:B01234-:R-:W-:Y:S01]  /*20f40*/  ENDCOLLECTIVE ;  /* 0x000000000000791b */ /* 0x01ffe20003800000 */
.L_x_5575:
[----:B------:R-:W-:Y:S05]  /*20f50*/  BSYNC B1 ;  /* 0x0000000000017941 */ /* 0x000fea0003800000 */
.L_x_5574:
        /* <DEDUP_REMOVED lines=8> */
.L_x_5576:
[----:B------:R-:W-:Y:S01]  /*20fe0*/  IMAD.MOV.U32 R9, RZ, RZ, R14 ;  /* 0x000000ffff097224 */ /* 0x000fe200078e000e */
[----:B------:R-:W-:Y:S06]  /*20ff0*/  BRA `(.L_x_5577) ;  /* 0xffffff64005c7947 */ /* 0x000fec000383ffff */
.L_x_5379:
[----:B-1----:R-:W0:Y:S01]  /*21000*/  S2R R11, SR_TID.X ;  /* 0x00000000000b7919 */ /* 0x002e220000002100 */
[----:B------:R-:W-:Y:S01]  /*21010*/  BSSY B1, `(.L_x_5578) ;  /* 0x000000a000017945 */ /* 0x000fe20003800000 */
[----:B------:R-:W-:Y:S01]  /*21020*/  MOV R12, RZ ;  /* 0x000000ff000c7202 */ /* 0x000fe20000000f00 */
[----:B------:R-:W-:Y:S01]  /*21030*/  IMAD.MOV.U32 R15, RZ, RZ, -0x1 ;  /* 0xffffffffff0f7424 */ /* 0x000fe200078e00ff */
[----:B0-----:R-:W-:-:S04]  /*21040*/  SHF.R.U32.HI R11, RZ, 0x5, R11 ;  /* 0x00000005ff0b7819 */ /* 0x001fc8000001160b */
[----:B------:R-:W-:-:S05]  /*21050*/  LOP3.LUT R11, R11, 0x3, RZ, 0xc0, !PT ;  /* 0x000000030b0b7812 */ /* 0x000fca00078ec0ff */
[----:B------:R-:W-:Y:S02]  /*21060*/  IMAD.MOV.U32 R13, RZ, RZ, R11 ;  /* 0x000000ffff0d7224 */ /* 0x000fe400078e000b */
[----:B------:R-:W-:-:S07]  /*21070*/  IMAD.MOV.U32 R11, RZ, RZ, 0x1f ;  /* 0x0000001fff0b7424 */ /* 0x000fce00078e00ff */
[----:B------:R-:W-:Y:S05]  /*21080*/  WARPSYNC.COLLECTIVE R15, `(.L_x_5579) ;  /* 0x000000000f087348 */ /* 0x000fea0003c00000 */
[----:B------:R0:W1:Y:S02]  /*21090*/  SHFL.IDX P6, R14, R13, R12, R11 ;  /* 0x0000000c0d0e7389 */ /* 0x00006400000c000b */
[----:B01----:R-:W-:Y:S01]  /*210a0*/  ENDCOLLECTIVE ;  /* 0x000000000000791b */ /* 0x003fe20003800000 */
.L_x_5579:
[----:B------:R-:W-:Y:S05]  /*210b0*/  BSYNC B1 ;  /* 0x0000000000017941 */ /* 0x000fea0003800000 */
.L_x_5578:
[----:B------:R-:W-:Y:S05]  /*210c0*/  BRA `(.L_x_5580) ;  /* 0xffffff8000947947 */ /* 0x000fea000383ffff */
.L_x_5381:
[----:B------:R-:W-:Y:S01]  /*210d0*/  BSSY B1, `(.L_x_5581) ;  /* 0x0000006000017945 */ /* 0x000fe20003800000 */
[----:B------:R-:W-:-:S07]  /*210e0*/  IMAD.MOV.U32 R15, RZ, RZ, -0x1 ;  /* 0xffffffffff0f7424 */ /* 0x000fce00078e00ff */
[----:B01----:R-:W-:Y:S05]  /*210f0*/  WARPSYNC.COLLECTIVE R15, `(.L_x_5582) ;  /* 0x000000000f0c7348 */ /* 0x003fea0003c00000 */
[----:B------:R-:W-:Y:S02]  /*21100*/  ELECT P6, UR62, PT ;  /* 0x00000000003e782f */ /* 0x000fe400038c0000 */
[----:B------:R-:W-:Y:S01]  /*21110*/  MOV R14, UR62 ;  /* 0x0000003e000e7c02 */ /* 0x000fe20008000f00 */
[----:B01----:R-:W-:Y:S10]  /*21120*/  ENDCOLLECTIVE ;  /* 0x000000000000791b */ /* 0x003ff40003800000 */
.L_x_5582:
[----:B------:R-:W-:Y:S05]  /*21130*/  BSYNC B1 ;  /* 0x0000000000017941 */ /* 0x000fea0003800000 */
.L_x_5581:
[----:B------:R-:W-:Y:S05]  /*21140*/  BRA `(.L_x_5380) ;  /* 0xffffff80008c7947 */ /* 0x000fea000383ffff */
.L_x_5383:
[----:B0-----:R0:W2:Y:S02]  /*21150*/  SYNCS.PHASECHK.TRANS64.TRYWAIT P0, [R22+URZ+0x22820], R3 ;  /* 0x02282003160075a7 */ /* 0x0010a4000800017f */
[----:B--2---:R-:W-:Y:S05]  /*21160*/  @!P0 NANOSLEEP.SYNCS 0x989680 ;  /* 0x009896800000895d */ /* 0x004fea0003900000 */
[----:B------:R-:W2:Y:S02]  /*21170*/  @!P0 SYNCS.PHASECHK.TRANS64 P0, [R22+URZ+0x22820], R3 ;  /* 0x02282003160085a7 */ /* 0x000ea4000800007f */
[----:B--2---:R-:W-:Y:S05]  /*21180*/  @!P0 BRA `(.L_x_5383) ;  /* 0xfffffffc00f08947 */ /* 0x004fea000383ffff */
[----:B------:R-:W-:Y:S05]  /*21190*/  BRA `(.L_x_5583) ;  /* 0xffffff80009c7947 */ /* 0x000fea000383ffff */
.L_x_5387:
[----:B0-----:R0:W2:Y:S02]  /*211a0*/  SYNCS.PHASECHK.TRANS64.TRYWAIT P0, [R3+URZ+0x228a0], R9 ;  /* 0x0228a009030075a7 */ /* 0x0010a4000800017f */
[----:B--2---:R-:W-:Y:S05]  /*211b0*/  @!P0 NANOSLEEP.SYNCS 0x989680 ;  /* 0x009896800000895d */ /* 0x004fea0003900000 */
[----:B------:R-:W2:Y:S02]  /*211c0*/  @!P0 SYNCS.PHASECHK.TRANS64 P0, [R3+URZ+0x228a0], R9 ;  /* 0x0228a009030085a7 */ /* 0x000ea4000800007f */
[----:B--2---:R-:W-:Y:S05]  /*211d0*/  @!P0 BRA `(.L_x_5387) ;  /* 0xfffffffc00f08947 */ /* 0x004fea000383ffff */
[----:B------:R-:W-:Y:S05]  /*211e0*/  BRA `(.L_x_5584) ;  /* 0xffffff8000b47947 */ /* 0x000fea000383ffff */
.L_x_5392:
[----:B-1----:R1:W2:Y:S02]  /*211f0*/  SYNCS.PHASECHK.TRANS64.TRYWAIT P0, [R3+URZ+0x228c0], R9 ;  /* 0x0228c009030075a7 */ /* 0x0022a4000800017f */
[----:B--2---:R-:W-:Y:S05]  /*21200*/  @!P0 NANOSLEEP.SYNCS 0x989680 ;  /* 0x009896800000895d */ /* 0x004fea0003900000 */
[----:B------:R-:W2:Y:S02]  /*21210*/  @!P0 SYNCS.PHASECHK.TRANS64 P0, [R3+URZ+0x228c0], R9 ;  /* 0x0228c009030085a7 */ /* 0x000ea4000800007f */
[----:B--2---:R-:W-:Y:S05]  /*21220*/  @!P0 BRA `(.L_x_5392) ;  /* 0xfffffffc00f08947 */ /* 0x004fea000383ffff */
[----:B------:R-:W-:Y:S05]  /*21230*/  BRA `(.L_x_5585) ;  /* 0xffffff8400307947 */ /* 0x000fea000383ffff */
.L_x_5402:
[----:B0-----:R0:W2:Y:S02]  /*21240*/  SYNCS.PHASECHK.TRANS64.TRYWAIT P1, [R9+URZ+0x228a0], R2 ;  /* 0x0228a002090075a7 */ /* 0x0010a4000802017f */
[----:B--2---:R-:W-:Y:S05]  /*21250*/  @!P1 NANOSLEEP.SYNCS 0x989680 ;  /* 0x009896800000995d */ /* 0x004fea0003900000 */
[----:B------:R-:W2:Y:S02]  /*21260*/  @!P1 SYNCS.PHASECHK.TRANS64 P1, [R9+URZ+0x228a0], R2 ;  /* 0x0228a002090095a7 */ /* 0x000ea4000802007f */
[----:B--2---:R-:W-:Y:S05]  /*21270*/  @!P1 BRA `(.L_x_5402) ;  /* 0xfffffffc00f09947 */ /* 0x004fea000383ffff */
[----:B------:R-:W-:Y:S05]  /*21280*/  BRA `(.L_x_5586) ;  /* 0xffffff8800a47947 */ /* 0x000fea000383ffff */
.L_x_5407:
[----:B-1----:R1:W2:Y:S02]  /*21290*/  SYNCS.PHASECHK.TRANS64.TRYWAIT P1, [R9+URZ+0x228c0], R2 ;  /* 0x0228c002090075a7 */ /* 0x0022a4000802017f */
[----:B--2---:R-:W-:Y:S05]  /*212a0*/  @!P1 NANOSLEEP.SYNCS 0x989680 ;  /* 0x009896800000995d */ /* 0x004fea0003900000 */
[----:B------:R-:W2:Y:S02]  /*212b0*/  @!P1 SYNCS.PHASECHK.TRANS64 P1, [R9+URZ+0x228c0], R2 ;  /* 0x0228c002090095a7 */ /* 0x000ea4000802007f */
[----:B--2---:R-:W-:Y:S05]  /*212c0*/  @!P1 BRA `(.L_x_5407) ;  /* 0xfffffffc00f09947 */ /* 0x004fea000383ffff */
[----:B------:R-:W-:Y:S05]  /*212d0*/  BRA `(.L_x_5587) ;  /* 0xffffff8c001c7947 */ /* 0x000fea000383ffff */
.L_x_5425:
[----:B------:R-:W0:Y:S01]  /*212e0*/  S2R R9, SR_TID.X ;  /* 0x0000000000097919 */ /* 0x000e220000002100 */
[----:B------:R-:W-:Y:S01]  /*212f0*/  BSSY B0, `(.L_x_5588) ;  /* 0x000000a000007945 */ /* 0x000fe20003800000 */
[----:B------:R-:W-:Y:S01]  /*21300*/  IMAD.MOV.U32 R12, RZ, RZ, RZ ;  /* 0x000000ffff0c7224 */ /* 0x000fe200078e00ff */
[----:B------:R-:W-:Y:S01]  /*21310*/  MOV R15, 0xffffffff ;  /* 0xffffffff000f7802 */ /* 0x000fe20000000f00 */
[----:B------:R-:W-:Y:S01]  /*21320*/  IMAD.MOV.U32 R11, RZ, RZ, 0x1f ;  /* 0x0000001fff0b7424 */ /* 0x000fe200078e00ff */
[----:B0-----:R-:W-:-:S04]  /*21330*/  SHF.R.U32.HI R9, RZ, 0x5, R9 ;  /* 0x00000005ff097819 */ /* 0x001fc80000011609 */
[----:B------:R-:W-:-:S05]  /*21340*/  LOP3.LUT R9, R9, 0x3, RZ, 0xc0, !PT ;  /* 0x0000000309097812 */ /* 0x000fca00078ec0ff */
[----:B------:R-:W-:-:S07]  /*21350*/  IMAD.MOV.U32 R13, RZ, RZ, R9 ;  /* 0x000000ffff0d7224 */ /* 0x000fce00078e0009 */
[----:B-----5:R-:W-:Y:S05]  /*21360*/  WARPSYNC.COLLECTIVE R15, `(.L_x_5589) ;  /* 0x000000000f087348 */ /* 0x020fea0003c00000 */
[----:B------:R0:W1:Y:S02]  /*21370*/  SHFL.IDX P6, R14, R13, R12, R11 ;  /* 0x0000000c0d0e7389 */ /* 0x00006400000c000b */
[----:B01---5:R-:W-:Y:S01]  /*21380*/  ENDCOLLECTIVE ;  /* 0x000000000000791b */ /* 0x023fe20003800000 */
.L_x_5589:
[----:B------:R-:W-:Y:S05]  /*21390*/  BSYNC B0 ;  /* 0x0000000000007941 */ /* 0x000fea0003800000 */
.L_x_5588:
[----:B------:R-:W-:Y:S05]  /*213a0*/  BRA `(.L_x_5590) ;  /* 0xffffff9c00547947 */ /* 0x000fea000383ffff */
.L_x_5428:
[----:B0-----:R0:W1:Y:S02]  /*213b0*/  SYNCS.PHASECHK.TRANS64.TRYWAIT P0, [R32+URZ+0x22840], R0 ;  /* 0x02284000200075a7 */ /* 0x001064000800017f */
[----:B-1----:R-:W-:Y:S05]  /*213c0*/  @!P0 NANOSLEEP.SYNCS 0x989680 ;  /* 0x009896800000895d */ /* 0x002fea0003900000 */
[----:B------:R-:W1:Y:S02]  /*213d0*/  @!P0 SYNCS.PHASECHK.TRANS64 P0, [R32+URZ+0x22840], R0 ;  /* 0x02284000200085a7 */ /* 0x000e64000800007f */
[----:B-1----:R-:W-:Y:S05]  /*213e0*/  @!P0 BRA `(.L_x_5428) ;  /* 0xfffffffc00f08947 */ /* 0x002fea000383ffff */
[----:B------:R-:W-:Y:S05]  /*213f0*/  BRA `(.L_x_5591) ;  /* 0xffffff9c00647947 */ /* 0x000fea000383ffff */
.L_x_5429:
        /* <DEDUP_REMOVED lines=8> */
.L_x_5593:
[----:B------:R-:W-:Y:S05]  /*21480*/  BSYNC B0 ;  /* 0x0000000000007941 */ /* 0x000fea0003800000 */
.L_x_5592:
[----:B------:R-:W-:Y:S01]  /*21490*/  IMAD.MOV.U32 R13, RZ, RZ, R0 ;  /* 0x000000ffff0d7224 */ /* 0x000fe200078e0000 */
[----:B------:R-:W-:Y:S01]  /*214a0*/  MOV R12, RZ ;  /* 0x000000ff000c7202 */ /* 0x000fe20000000f00 */
[----:B------:R-:W-:Y:S02]  /*214b0*/  IMAD.MOV.U32 R11, RZ, RZ, 0x181f ;  /* 0x0000181fff0b7424 */ /* 0x000fe400078e00ff */
[----:B------:R-:W-:Y:S02]  /*214c0*/  IMAD.MOV.U32 R15, RZ, RZ, -0x1 ;  /* 0xffffffffff0f7424 */ /* 0x000fe400078e00ff */
[----:B------:R-:W-:Y:S02]  /*214d0*/  IMAD.MOV.U32 R2, RZ, RZ, R14 ;  /* 0x000000ffff027224 */ /* 0x000fe400078e000e */
[----:B------:R-:W-:-:S07]  /*214e0*/  @P0 IMAD R7, R5, 0x2, R22 ;  /* 0x0000000205070824 */ /* 0x000fce00078e0216 */
[----:B------:R-:W-:Y:S05]  /*214f0*/  WARPSYNC.COLLECTIVE R15, `(.L_x_5594) ;  /* 0x000000000f087348 */ /* 0x000fea0003c00000 */
[----:B------:R0:W1:Y:S02]  /*21500*/  SHFL.IDX P6, R14, R13, R12, R11 ;  /* 0x0000000c0d0e7389 */ /* 0x00006400000c000b */
[----:B01----:R-:W-:Y:S01]  /*21510*/  ENDCOLLECTIVE ;  /* 0x000000000000791b */ /* 0x003fe20003800000 */
.L_x_5594:
[----:B------:R-:W-:Y:S01]  /*21520*/  IMAD.MOV.U32 R13, RZ, RZ, R4 ;  /* 0x000000ffff0d7224 */ /* 0x000fe200078e0004 */
[----:B------:R-:W-:Y:S01]  /*21530*/  MOV R12, 0x1 ;  /* 0x00000001000c7802 */ /* 0x000fe20000000f00 */
[----:B------:R-:W-:-:S07]  /*21540*/  IMAD.MOV.U32 R3, RZ, RZ, R14 ;  /* 0x000000ffff037224 */ /* 0x000fce00078e000e */
[----:B------:R-:W-:Y:S05]  /*21550*/  WARPSYNC.COLLECTIVE R15, `(.L_x_5595) ;  /* 0x000000000f087348 */ /* 0x000fea0003c00000 */
[----:B------:R0:W1:Y:S02]  /*21560*/  SHFL.IDX P6, R14, R13, R12, R11 ;  /* 0x0000000c0d0e7389 */ /* 0x00006400000c000b */
[----:B01----:R-:W-:Y:S01]  /*21570*/  ENDCOLLECTIVE ;  /* 0x000000000000791b */ /* 0x003fe20003800000 */
.L_x_5595:
        /* <DEDUP_REMOVED lines=15> */
.L_x_5596:
[----:B------:R-:W-:Y:S02]  /*21670*/  @P0 IMAD R7, R5, 0x2, R22 ;  /* 0x0000000205070824 */ /* 0x000fe400078e0216 */
[----:B------:R-:W-:Y:S01]  /*21680*/  IMAD.MOV.U32 R13, RZ, RZ, R4 ;  /* 0x000000ffff0d7224 */ /* 0x000fe200078e0004 */
[----:B------:R-:W-:Y:S01]  /*21690*/  MOV R12, 0x2 ;  /* 0x00000002000c7802 */ /* 0x000fe20000000f00 */
[----:B------:R-:W-:-:S07]  /*216a0*/  IMAD.MOV.U32 R3, RZ, RZ, R14 ;  /* 0x000000ffff037224 */ /* 0x000fce00078e000e */
[----:B------:R-:W-:Y:S05]  /*216b0*/  WARPSYNC.COLLECTIVE R15, `(.L_x_5597) ;  /* 0x000000000f087348 */ /* 0x000fea0003c00000 */
[----:B------:R0:W1:Y:S02]  /*216c0*/  SHFL.IDX P6, R14, R13, R12, R11 ;  /* 0x0000000c0d0e7389 */ /* 0x00006400000c000b */
[----:B01----:R-:W-:Y:S01]  /*216d0*/  ENDCOLLECTIVE ;  /* 0x000000000000791b */ /* 0x003fe20003800000 */
.L_x_5597:
        /* <DEDUP_REMOVED lines=15> */
.L_x_5598:
[----:B------:R-:W-:Y:S02]  /*217d0*/  @P0 IMAD R7, R5, 0x2, R22 ;  /* 0x0000000205070824 */ /* 0x000fe400078e0216 */
[----:B------:R-:W-:Y:S01]  /*217e0*/  IMAD.MOV.U32 R13, RZ, RZ, R4 ;  /* 0x000000ffff0d7224 */ /* 0x000fe200078e0004 */
[----:B------:R-:W-:Y:S01]  /*217f0*/  MOV R12, 0x3 ;  /* 0x00000003000c7802 */ /* 0x000fe20000000f00 */
[----:B------:R-:W-:-:S07]  /*21800*/  IMAD.MOV.U32 R3, RZ, RZ, R14 ;  /* 0x000000ffff037224 */ /* 0x000fce00078e000e */
[----:B------:R-:W-:Y:S05]  /*21810*/  WARPSYNC.COLLECTIVE R15, `(.L_x_5599) ;  /* 0x000000000f087348 */ /* 0x000fea0003c00000 */
[----:B------:R0:W1:Y:S02]  /*21820*/  SHFL.IDX P6, R14, R13, R12, R11 ;  /* 0x0000000c0d0e7389 */ /* 0x00006400000c000b */
[----:B01----:R-:W-:Y:S01]  /*21830*/  ENDCOLLECTIVE ;  /* 0x000000000000791b */ /* 0x003fe20003800000 */
.L_x_5599:
        /* <DEDUP_REMOVED lines=15> */
.L_x_5600:
[----:B------:R-:W-:Y:S02]  /*21930*/  @P0 IMAD R7, R5, 0x2, R22 ;  /* 0x0000000205070824 */ /* 0x000fe400078e0216 */
[----:B------:R-:W-:Y:S01]  /*21940*/  IMAD.MOV.U32 R13, RZ, RZ, R4 ;  /* 0x000000ffff0d7224 */ /* 0x000fe200078e0004 */
[----:B------:R-:W-:Y:S01]  /*21950*/  MOV R12, 0x4 ;  /* 0x00000004000c7802 */ /* 0x000fe20000000f00 */
[----:B------:R-:W-:-:S07]  /*21960*/  IMAD.MOV.U32 R3, RZ, RZ, R14 ;  /* 0x000000ffff037224 */ /* 0x000fce00078e000e */
[----:B------:R-:W-:Y:S05]  /*21970*/  WARPSYNC.COLLECTIVE R15, `(.L_x_5601) ;  /* 0x000000000f087348 */ /* 0x000fea0003c00000 */
[----:B------:R0:W1:Y:S02]  /*21980*/  SHFL.IDX P6, R14, R13, R12, R11 ;  /* 0x0000000c0d0e7389 */ /* 0x00006400000c000b */
[----:B01----:R-:W-:Y:S01]  /*21990*/  ENDCOLLECTIVE ;  /* 0x000000000000791b */ /* 0x003fe20003800000 */
.L_x_5601:
        /* <DEDUP_REMOVED lines=15> */
.L_x_5602:
[----:B------:R-:W-:Y:S02]  /*21a90*/  @P0 IMAD R7, R5, 0x2, R22 ;  /* 0x0000000205070824 */ /* 0x000fe400078e0216 */
[----:B------:R-:W-:Y:S01]  /*21aa0*/  IMAD.MOV.U32 R13, RZ, RZ, R4 ;  /* 0x000000ffff0d7224 */ /* 0x000fe200078e0004 */
[----:B------:R-:W-:Y:S01]  /*21ab0*/  MOV R12, 0x5 ;  /* 0x00000005000c7802 */ /* 0x000fe20000000f00 */
[----:B------:R-:W-:-:S07]  /*21ac0*/  IMAD.MOV.U32 R3, RZ, RZ, R14 ;  /* 0x000000ffff037224 */ /* 0x000fce00078e000e */
[----:B------:R-:W-:Y:S05]  /*21ad0*/  WARPSYNC.COLLECTIVE R15, `(.L_x_5603) ;  /* 0x000000000f087348 */ /* 0x000fea0003c00000 */
[----:B------:R0:W1:Y:S02]  /*21ae0*/  SHFL.IDX P6, R14, R13, R12, R11 ;  /* 0x0000000c0d0e7389 */ /* 0x00006400000c000b */
[----:B01----:R-:W-:Y:S01]  /*21af0*/  ENDCOLLECTIVE ;  /* 0x000000000000791b */ /* 0x003fe20003800000 */
.L_x_5603:
        /* <DEDUP_REMOVED lines=10> */
.L_x_5604:
[----:B------:R-:W-:Y:S01]  /*21ba0*/  @!PT LDS RZ, [RZ] ;  /* 0x00000000fffff984 */ /* 0x000fe20000000800 */
[----:B------:R-:W-:Y:S01]  /*21bb0*/  @!PT LDS RZ, [RZ] ;  /* 0x00000000fffff984 */ /* 0x000fe20000000800 */
[----:B------:R-:W-:Y:S01]  /*21bc0*/  @!PT LDS RZ, [RZ] ;  /* 0x00000000fffff984 */ /* 0x000fe20000000800 */
[----:B------:R0:W-:Y:S01]  /*21bd0*/  @P0 LDGSTS.E.BYPASS.LTC128B.128 [R7+0x1e400], desc[UR42][R2.64], !P2 ;  /* 0x1e40000002070fae */ /* 0x0001e2000d101d6a */
[----:B------:R-:W-:Y:S01]  /*21be0*/  IMAD.MOV.U32 R0, RZ, RZ, R14 ;  /* 0x000000ffff007224 */ /* 0x000fe200078e000e */
[----:B------:R-:W-:Y:S06]  /*21bf0*/  BRA `(.L_x_5605) ;  /* 0xffffff9800c47947 */ /* 0x000fec000383ffff */
.L_x_5434:
[----:B------:R-:W-:Y:S01]  /*21c00*/  IMAD.MOV.U32 R13, RZ, RZ, R4 ;  /* 0x000000ffff0d7224 */ /* 0x000fe200078e0004 */
[----:B------:R-:W-:Y:S01]  /*21c10*/  MOV R15, 0xffffffff ;  /* 0xffffffff000f7802 */ /* 0x000fe20000000f00 */
[----:B------:R-:W-:Y:S02]  /*21c20*/  IMAD.MOV.U32 R12, RZ, RZ, RZ ;  /* 0x000000ffff0c7224 */ /* 0x000fe400078e00ff */
[----:B------:R-:W-:Y:S02]  /*21c30*/  IMAD.MOV.U32 R11, RZ, RZ, 0x181f ;  /* 0x0000181fff0b7424 */ /* 0x000fe400078e00ff */
[----:B-----5:R-:W-:Y:S02]  /*21c40*/  IMAD R5, R20, R7, RZ ;  /* 0x0000000714057224 */ /* 0x020fe400078e02ff */
[----:B------:R-:W-:-:S07]  /*21c50*/  IMAD R17, R17, 0x80, R10 ;  /* 0x0000008011117824 */ /* 0x000fce00078e020a */
[----:B-1----:R-:W-:Y:S05]  /*21c60*/  WARPSYNC.COLLECTIVE R15, `(.L_x_5606) ;  /* 0x000000000f087348 */ /* 0x002fea0003c00000 */
[----:B------:R0:W2:Y:S02]  /*21c70*/  SHFL.IDX P6, R14, R13, R12, R11 ;  /* 0x0000000c0d0e7389 */ /* 0x0000a400000c000b */
[----:B012---:R-:W-:Y:S01]  /*21c80*/  ENDCOLLECTIVE ;  /* 0x000000000000791b */ /* 0x007fe20003800000 */
.L_x_5606:
[C---:B------:R-:W-:Y:S01]  /*21c90*/  VIADD R6, R17.reuse, 0x10 ;  /* 0x0000001011067836 */ /* 0x040fe20000000000 */
[----:B------:R-:W-:Y:S01]  /*21ca0*/  ISETP.GE.AND P0, PT, R17, R5, PT ;  /* 0x000000051100720c */ /* 0x000fe20003f06270 */
[----:B------:R-:W-:Y:S02]  /*21cb0*/  IMAD.MOV.U32 R13, RZ, RZ, R0 ;  /* 0x000000ffff0d7224 */ /* 0x000fe400078e0000 */
[----:B------:R-:W-:-:S10]  /*21cc0*/  IMAD.MOV.U32 R2, RZ, RZ, R14 ;  /* 0x000000ffff027224 */ /* 0x000fd400078e000e */
[----:B------:R-:W-:Y:S05]  /*21cd0*/  WARPSYNC.COLLECTIVE R15, `(.L_x_5607) ;  /* 0x000000000f087348 */ /* 0x000fea0003c00000 */
[----:B------:R0:W1:Y:S02]  /*21ce0*/  SHFL.IDX P6, R14, R13, R12, R11 ;  /* 0x0000000c0d0e7389 */ /* 0x00006400000c000b */
[----:B01----:R-:W-:Y:S01]  /*21cf0*/  ENDCOLLECTIVE ;  /* 0x000000000000791b */ /* 0x003fe20003800000 */
.L_x_5607:
[----:B------:R-:W-:Y:S01]  /*21d00*/  MOV R13, R4 ;  /* 0x00000004000d7202 */ /* 0x000fe20000000f00 */
[----:B------:R-:W-:Y:S02]  /*21d10*/  IMAD.MOV.U32 R12, RZ, RZ, 0x1 ;  /* 0x00000001ff0c7424 */ /* 0x000fe400078e00ff */
[----:B------:R-:W-:-:S07]  /*21d20*/  IMAD.MOV.U32 R3, RZ, RZ, R14 ;  /* 0x000000ffff037224 */ /* 0x000fce00078e000e */
[----:B------:R-:W-:Y:S05]  /*21d30*/  WARPSYNC.COLLECTIVE R15, `(.L_x_5608) ;  /* 0x000000000f087348 */ /* 0x000fea0003c00000 */
[----:B------:R0:W1:Y:S02]  /*21d40*/  SHFL.IDX P6, R14, R13, R12, R11 ;  /* 0x0000000c0d0e7389 */ /* 0x00006400000c000b */
[----:B01----:R-:W-:Y:S01]  /*21d50*/  ENDCOLLECTIVE ;  /* 0x000000000000791b */ /* 0x003fe20003800000 */
.L_x_5608:
        /* <DEDUP_REMOVED lines=15> */
.L_x_5609:
[----:B------:R-:W-:Y:S01]  /*21e50*/  MOV R13, R4 ;  /* 0x00000004000d7202 */ /* 0x000fe20000000f00 */
[----:B------:R-:W-:Y:S02]  /*21e60*/  IMAD.MOV.U32 R12, RZ, RZ, 0x2 ;  /* 0x00000002ff0c7424 */ /* 0x000fe400078e00ff */
[----:B------:R-:W-:-:S07]  /*21e70*/  IMAD.MOV.U32 R3, RZ, RZ, R14 ;  /* 0x000000ffff037224 */ /* 0x000fce00078e000e */
[----:B------:R-:W-:Y:S05]  /*21e80*/  WARPSYNC.COLLECTIVE R15, `(.L_x_5610) ;  /* 0x000000000f087348 */ /* 0x000fea0003c00000 */
[----:B------:R0:W1:Y:S02]  /*21e90*/  SHFL.IDX P6, R14, R13, R12, R11 ;  /* 0x0000000c0d0e7389 */ /* 0x00006400000c000b */
[----:B01----:R-:W-:Y:S01]  /*21ea0*/  ENDCOLLECTIVE ;  /* 0x000000000000791b */ /* 0x003fe20003800000 */
.L_x_5610:
        /* <DEDUP_REMOVED lines=16> */
.L_x_5611:
[----:B------:R-:W-:Y:S01]  /*21fb0*/  MOV R13, R4 ;  /* 0x00000004000d7202 */ /* 0x000fe20000000f00 */
[----:B------:R-:W-:Y:S02]  /*21fc0*/  IMAD.MOV.U32 R12, RZ, RZ, 0x3 ;  /* 0x00000003ff0c7424 */ /* 0x000fe400078e00ff */
[----:B------:R-:W-:-:S07]  /*21fd0*/  IMAD.MOV.U32 R3, RZ, RZ, R14 ;  /* 0x000000ffff037224 */ /* 0x000fce00078e000e */
[----:B------:R-:W-:Y:S05]  /*21fe0*/  WARPSYNC.COLLECTIVE R15, `(.L_x_5612) ;  /* 0x000000000f087348 */ /* 0x000fea0003c00000 */
[----:B------:R0:W1:Y:S02]  /*21ff0*/  SHFL.IDX P6, R14, R13, R12, R11 ;  /* 0x0000000c0d0e7389 */ /* 0x00006400000c000b */
[----:B01----:R-:W-:Y:S01]  /*22000*/  ENDCOLLECTIVE ;  /* 0x000000000000791b */ /* 0x003fe20003800000 */
.L_x_5612:
        /* <DEDUP_REMOVED lines=16> */
.L_x_5613:
[----:B------:R-:W-:Y:S01]  /*22110*/  MOV R13, R4 ;  /* 0x00000004000d7202 */ /* 0x000fe20000000f00 */
[----:B------:R-:W-:Y:S02]  /*22120*/  IMAD.MOV.U32 R12, RZ, RZ, 0x4 ;  /* 0x00000004ff0c7424 */ /* 0x000fe400078e00ff */
[----:B------:R-:W-:-:S07]  /*22130*/  IMAD.MOV.U32 R3, RZ, RZ, R14 ;  /* 0x000000ffff037224 */ /* 0x000fce00078e000e */
[----:B------:R-:W-:Y:S05]  /*22140*/  WARPSYNC.COLLECTIVE R15, `(.L_x_5614) ;  /* 0x000000000f087348 */ /* 0x000fea0003c00000 */
[----:B------:R0:W1:Y:S02]  /*22150*/  SHFL.IDX P6, R14, R13, R12, R11 ;  /* 0x0000000c0d0e7389 */ /* 0x00006400000c000b */
[----:B01----:R-:W-:Y:S01]  /*22160*/  ENDCOLLECTIVE ;  /* 0x000000000000791b */ /* 0x003fe20003800000 */
.L_x_5614:
        /* <DEDUP_REMOVED lines=16> */
.L_x_5615:
[----:B------:R-:W-:Y:S01]  /*22270*/  MOV R13, R4 ;  /* 0x00000004000d7202 */ /* 0x000fe20000000f00 */
[----:B------:R-:W-:Y:S02]  /*22280*/  IMAD.MOV.U32 R12, RZ, RZ, 0x5 ;  /* 0x00000005ff0c7424 */ /* 0x000fe400078e00ff */
[----:B------:R-:W-:-:S07]  /*22290*/  IMAD.MOV.U32 R3, RZ, RZ, R14 ;  /* 0x000000ffff037224 */ /* 0x000fce00078e000e */
[----:B------:R-:W-:Y:S05]  /*222a0*/  WARPSYNC.COLLECTIVE R15, `(.L_x_5616) ;  /* 0x000000000f087348 */ /* 0x000fea0003c00000 */
[----:B------:R0:W1:Y:S02]  /*222b0*/  SHFL.IDX P6, R14, R13, R12, R11 ;  /* 0x0000000c0d0e7389 */ /* 0x00006400000c000b */
[----:B01----:R-:W-:Y:S01]  /*222c0*/  ENDCOLLECTIVE ;  /* 0x000000000000791b */ /* 0x003fe20003800000 */
.L_x_5616:
        /* <DEDUP_REMOVED lines=16> */
.L_x_5617:
[----:B------:R-:W-:Y:S01]  /*223d0*/  MOV R13, R4 ;  /* 0x00000004000d7202 */ /* 0x000fe20000000f00 */
[----:B------:R-:W-:Y:S02]  /*223e0*/  IMAD.MOV.U32 R12, RZ, RZ, 0x6 ;  /* 0x00000006ff0c7424 */ /* 0x000fe400078e00ff */
[----:B------:R-:W-:-:S07]  /*223f0*/  IMAD.MOV.U32 R3, RZ, RZ, R14 ;  /* 0x000000ffff037224 */ /* 0x000fce00078e000e */
[----:B------:R-:W-:Y:S05]  /*22400*/  WARPSYNC.COLLECTIVE R15, `(.L_x_5618) ;  /* 0x000000000f087348 */ /* 0x000fea0003c00000 */
[----:B------:R0:W1:Y:S02]  /*22410*/  SHFL.IDX P6, R14, R13, R12, R11 ;  /* 0x0000000c0d0e7389 */ /* 0x00006400000c000b */
[----:B01----:R-:W-:Y:S01]  /*22420*/  ENDCOLLECTIVE ;  /* 0x000000000000791b */ /* 0x003fe20003800000 */
.L_x_5618:
        /* <DEDUP_REMOVED lines=16> */
.L_x_5619:
[----:B------:R-:W-:Y:S01]  /*22530*/  IMAD.MOV.U32 R13, RZ, RZ, R4 ;  /* 0x000000ffff0d7224 */ /* 0x000fe200078e0004 */
[----:B------:R-:W-:Y:S01]  /*22540*/  MOV R12, 0x7 ;  /* 0x00000007000c7802 */ /* 0x000fe20000000f00 */
[----:B------:R-:W-:-:S07]  /*22550*/  IMAD.MOV.U32 R3, RZ, RZ, R14 ;  /* 0x000000ffff037224 */ /* 0x000fce00078e000e */
[----:B------:R-:W-:Y:S05]  /*22560*/  WARPSYNC.COLLECTIVE R15, `(.L_x_5620) ;  /* 0x000000000f087348 */ /* 0x000fea0003c00000 */
[----:B------:R0:W1:Y:S02]  /*22570*/  SHFL.IDX P6, R14, R13, R12, R11 ;  /* 0x0000000c0d0e7389 */ /* 0x00006400000c000b */
[----:B01----:R-:W-:Y:S01]  /*22580*/  ENDCOLLECTIVE ;  /* 0x000000000000791b */ /* 0x003fe20003800000 */
.L_x_5620:
        /* <DEDUP_REMOVED lines=10> */
.L_x_5621:
[----:B------:R-:W-:Y:S01]  /*22630*/  @!PT LDS RZ, [RZ] ;  /* 0x00000000fffff984 */ /* 0x000fe20000000800 */
[----:B------:R-:W-:Y:S01]  /*22640*/  @!PT LDS RZ, [RZ] ;  /* 0x00000000fffff984 */ /* 0x000fe20000000800 */
[----:B------:R-:W-:Y:S01]  /*22650*/  @!PT LDS RZ, [RZ] ;  /* 0x00000000fffff984 */ /* 0x000fe20000000800 */
[----:B------:R0:W-:Y:S01]  /*22660*/  @!P0 LDGSTS.E.BYPASS.LTC128B.128 [R8+0x1b400], desc[UR42][R2.64], !P1 ;  /* 0x1b40000002088fae */ /* 0x0001e2000c901d6a */
[----:B------:R-:W-:Y:S01]  /*22670*/  IMAD.MOV.U32 R0, RZ, RZ, R14 ;  /* 0x000000ffff007224 */ /* 0x000fe200078e000e */
[----:B------:R-:W-:Y:S06]  /*22680*/  BRA `(.L_x_5622) ;  /* 0xffffff9c00407947 */ /* 0x000fec000383ffff */
.L_x_5437:
[----:B0-----:R0:W2:Y:S02]  /*22690*/  SYNCS.PHASECHK.TRANS64.TRYWAIT P0, [R22+URZ+0x22820], R3 ;  /* 0x02282003160075a7 */ /* 0x0010a4000800017f */
[----:B--2---:R-:W-:Y:S05]  /*226a0*/  @!P0 NANOSLEEP.SYNCS 0x989680 ;  /* 0x009896800000895d */ /* 0x004fea0003900000 */
[----:B------:R-:W2:Y:S02]  /*226b0*/  @!P0 SYNCS.PHASECHK.TRANS64 P0, [R22+URZ+0x22820], R3 ;  /* 0x02282003160085a7 */ /* 0x000ea4000800007f */
[----:B--2---:R-:W-:Y:S05]  /*226c0*/  @!P0 BRA `(.L_x_5437) ;  /* 0xfffffffc00f08947 */ /* 0x004fea000383ffff */
[----:B------:R-:W-:Y:S05]  /*226d0*/  BRA `(.L_x_5623) ;  /* 0xffffff9c009c7947 */ /* 0x000fea000383ffff */
.L_x_5440:
[----:B0-----:R0:W2:Y:S02]  /*226e0*/  SYNCS.PHASECHK.TRANS64.TRYWAIT P0, [R32+URZ+0x22860], R3 ;  /* 0x02286003200075a7 */ /* 0x0010a4000800017f */
[----:B--2---:R-:W-:Y:S05]  /*226f0*/  @!P0 NANOSLEEP.SYNCS 0x989680 ;  /* 0x009896800000895d */ /* 0x004fea0003900000 */
[----:B------:R-:W2:Y:S02]  /*22700*/  @!P0 SYNCS.PHASECHK.TRANS64 P0, [R32+URZ+0x22860], R3 ;  /* 0x02286003200085a7 */ /* 0x000ea4000800007f */
[----:B--2---:R-:W-:Y:S05]  /*22710*/  @!P0 BRA `(.L_x_5440) ;  /* 0xfffffffc00f08947 */ /* 0x004fea000383ffff */
[----:B------:R-:W-:Y:S05]  /*22720*/  BRA `(.L_x_5624) ;  /* 0xffffff9c00ac7947 */ /* 0x000fea000383ffff */
.L_x_5441:
        /* <DEDUP_REMOVED lines=8> */
.L_x_5626:
[----:B------:R-:W-:Y:S05]  /*227b0*/  BSYNC B0 ;  /* 0x0000000000007941 */ /* 0x000fea0003800000 */
.L_x_5625:
        /* <DEDUP_REMOVED lines=13> */
.L_x_5627:
[----:B------:R-:W-:Y:S02]  /*22890*/  IMAD.MOV.U32 R13, RZ, RZ, R6 ;  /* 0x000000ffff0d7224 */ /* 0x000fe400078e0006 */
[----:B------:R-:W-:Y:S02]  /*228a0*/  IMAD.MOV.U32 R12, RZ, RZ, 0x1 ;  /* 0x00000001ff0c7424 */ /* 0x000fe400078e00ff */
[----:B------:R-:W-:-:S05]  /*228b0*/  IMAD.SHL.U32 R7, R7, 0x8, RZ ;  /* 0x0000000807077824 */ /* 0x000fca00078e00ff */
[----:B------:R-:W-:-:S04]  /*228c0*/  LOP3.LUT R7, R7, 0x38, RZ, 0xc0, !PT ;  /* 0x0000003807077812 */ /* 0x000fc800078ec0ff */
[----:B------:R-:W-:Y:S02]  /*228d0*/  SHF.L.U32 R0, R7, 0x1, RZ ;  /* 0x0000000107007819 */ /* 0x000fe400000006ff */
[----:B------:R-:W-:Y:S02]  /*228e0*/  LOP3.LUT R7, R35, 0x1, RZ, 0xc0, !PT ;  /* 0x0000000123077812 */ /* 0x000fe400078ec0ff */
[----:B------:R-:W-:Y:S02]  /*228f0*/  IADD3 R2, P0, R14, R0, RZ ;  /* 0x000000000e027210 */ /* 0x000fe40007f1e0ff */
[----:B------:R-:W-:-:S13]  /*22900*/  ISETP.NE.U32.AND P3, PT, R7, 0x1, PT ;  /* 0x000000010700780c */ /* 0x000fda0003f65070 */
[----:B------:R-:W-:Y:S05]  /*22910*/  WARPSYNC.COLLECTIVE R15, `(.L_x_5628) ;  /* 0x000000000f087348 */ /* 0x000fea0003c00000 */
[----:B------:R0:W1:Y:S02]  /*22920*/  SHFL.IDX P6, R14, R13, R12, R11 ;  /* 0x0000000c0d0e7389 */ /* 0x00006400000c000b */
[----:B01----:R-:W-:Y:S01]  /*22930*/  ENDCOLLECTIVE ;  /* 0x000000000000791b */ /* 0x003fe20003800000 */
.L_x_5628:
        /* <DEDUP_REMOVED lines=17> */
.L_x_5629:
[----:B------:R-:W-:Y:S02]  /*22a50*/  IMAD.MOV.U32 R13, RZ, RZ, R6 ;  /* 0x000000ffff0d7224 */ /* 0x000fe400078e0006 */
[----:B------:R-:W-:Y:S01]  /*22a60*/  IMAD.MOV.U32 R12, RZ, RZ, 0x2 ;  /* 0x00000002ff0c7424 */ /* 0x000fe200078e00ff */
[----:B------:R-:W-:-:S13]  /*22a70*/  IADD3 R2, P4, R14, R0, RZ ;  /* 0x000000000e027210 */ /* 0x000fda0007f9e0ff */
[----:B------:R-:W-:Y:S05]  /*22a80*/  WARPSYNC.COLLECTIVE R15, `(.L_x_5630) ;  /* 0x000000000f087348 */ /* 0x000fea0003c00000 */
[----:B------:R0:W1:Y:S02]  /*22a90*/  SHFL.IDX P6, R14, R13, R12, R11 ;  /* 0x0000000c0d0e7389 */ /* 0x00006400000c000b */
[----:B01----:R-:W-:Y:S01]  /*22aa0*/  ENDCOLLECTIVE ;  /* 0x000000000000791b */ /* 0x003fe20003800000 */
.L_x_5630:
        /* <DEDUP_REMOVED lines=17> */
.L_x_5631:
[----:B------:R-:W-:Y:S01]  /*22bc0*/  IMAD.MOV.U32 R13, RZ, RZ, R6 ;  /* 0x000000ffff0d7224 */ /* 0x000fe200078e0006 */
[----:B------:R-:W-:Y:S02]  /*22bd0*/  MOV R12, 0x3 ;  /* 0x00000003000c7802 */ /* 0x000fe40000000f00 */
[----:B------:R-:W-:-:S13]  /*22be0*/  IADD3 R2, P4, R14, R0, RZ ;  /* 0x000000000e027210 */ /* 0x000fda0007f9e0ff */
[----:B------:R-:W-:Y:S05]  /*22bf0*/  WARPSYNC.COLLECTIVE R15, `(.L_x_5632) ;  /* 0x000000000f087348 */ /* 0x000fea0003c00000 */
[----:B------:R0:W1:Y:S02]  /*22c00*/  SHFL.IDX P6, R14, R13, R12, R11 ;  /* 0x0000000c0d0e7389 */ /* 0x00006400000c000b */
[----:B01----:R-:W-:Y:S01]  /*22c10*/  ENDCOLLECTIVE ;  /* 0x000000000000791b */ /* 0x003fe20003800000 */
.L_x_5632:
        /* <DEDUP_REMOVED lines=17> */
.L_x_5633:
[----:B------:R-:W-:Y:S02]  /*22d30*/  IMAD.MOV.U32 R13, RZ, RZ, R6 ;  /* 0x000000ffff0d7224 */ /* 0x000fe400078e0006 */
[----:B------:R-:W-:Y:S01]  /*22d40*/  IMAD.MOV.U32 R12, RZ, RZ, 0x4 ;  /* 0x00000004ff0c7424 */ /* 0x000fe200078e00ff */
[----:B------:R-:W-:-:S13]  /*22d50*/  IADD3 R2, P4, R14, R0, RZ ;  /* 0x000000000e027210 */ /* 0x000fda0007f9e0ff */
[----:B------:R-:W-:Y:S05]  /*22d60*/  WARPSYNC.COLLECTIVE R15, `(.L_x_5634) ;  /* 0x000000000f087348 */ /* 0x000fea0003c00000 */
[----:B------:R0:W1:Y:S02]  /*22d70*/  SHFL.IDX P6, R14, R13, R12, R11 ;  /* 0x0000000c0d0e7389 */ /* 0x00006400000c000b */
[----:B01----:R-:W-:Y:S01]  /*22d80*/  ENDCOLLECTIVE ;  /* 0x000000000000791b */ /* 0x003fe20003800000 */
.L_x_5634:
        /* <DEDUP_REMOVED lines=17> */
.L_x_5635:
[----:B------:R-:W-:Y:S02]  /*22ea0*/  IMAD.MOV.U32 R13, RZ, RZ, R6 ;  /* 0x000000ffff0d7224 */ /* 0x000fe400078e0006 */
[----:B------:R-:W-:Y:S01]  /*22eb0*/  IMAD.MOV.U32 R12, RZ, RZ, 0x5 ;  /* 0x00000005ff0c7424 */ /* 0x000fe200078e00ff */
[----:B------:R-:W-:-:S13]  /*22ec0*/  IADD3 R2, P4, R14, R0, RZ ;  /* 0x000000000e027210 */ /* 0x000fda0007f9e0ff */
[----:B------:R-:W-:Y:S05]  /*22ed0*/  WARPSYNC.COLLECTIVE R15, `(.L_x_5636) ;  /* 0x000000000f087348 */ /* 0x000fea0003c00000 */
[----:B------:R0:W1:Y:S02]  /*22ee0*/  SHFL.IDX P6, R14, R13, R12, R11 ;  /* 0x0000000c0d0e7389 */ /* 0x00006400000c000b */
[----:B01----:R-:W-:Y:S01]  /*22ef0*/  ENDCOLLECTIVE ;  /* 0x000000000000791b */ /* 0x003fe20003800000 */
.L_x_5636:
        /* <DEDUP_REMOVED lines=12> */
.L_x_5637:
        /* <DEDUP_REMOVED lines=9> */
.L_x_5448:
[----:B0-----:R0:W2:Y:S02]  /*23050*/  SYNCS.PHASECHK.TRANS64.TRYWAIT P0, [R6+URZ+0x22840], R21 ;  /* 0x02284015060075a7 */ /* 0x0010a4000800017f */
[----:B--2---:R-:W-:Y:S05]  /*23060*/  @!P0 NANOSLEEP.SYNCS 0x989680 ;  /* 0x009896800000895d */ /* 0x004fea0003900000 */
[----:B------:R-:W2:Y:S02]  /*23070*/  @!P0 SYNCS.PHASECHK.TRANS64 P0, [R6+URZ+0x22840], R21 ;  /* 0x02284015060085a7 */ /* 0x000ea4000800007f */
[----:B--2---:R-:W-:Y:S05]  /*23080*/  @!P0 BRA `(.L_x_5448) ;  /* 0xfffffffc00f08947 */ /* 0x004fea000383ffff */
[----:B------:R-:W-:Y:S05]  /*23090*/  BRA `(.L_x_5639) ;  /* 0xffffffa0000c7947 */ /* 0x000fea000383ffff */
.L_x_5449:
[----:B------:R-:W-:Y:S01]  /*230a0*/  BSSY B1, `(.L_x_5640) ;  /* 0x0000008000017945 */ /* 0x000fe20003800000 */
[----:B------:R-:W-:Y:S01]  /*230b0*/  IMAD.MOV.U32 R13, RZ, RZ, R9 ;  /* 0x000000ffff0d7224 */ /* 0x000fe200078e0009 */
[----:B------:R-:W-:Y:S01]  /*230c0*/  MOV R12, RZ ;  /* 0x000000ff000c7202 */ /* 0x000fe20000000f00 */
[----:B------:R-:W-:Y:S02]  /*230d0*/  IMAD.MOV.U32 R11, RZ, RZ, 0x181f ;  /* 0x0000181fff0b7424 */ /* 0x000fe400078e00ff */
[----:B------:R-:W-:-:S07]  /*230e0*/  IMAD.MOV.U32 R15, RZ, RZ, -0x1 ;  /* 0xffffffffff0f7424 */ /* 0x000fce00078e00ff */
[----:B01----:R-:W-:Y:S05]  /*230f0*/  WARPSYNC.COLLECTIVE R15, `(.L_x_5641) ;  /* 0x000000000f087348 */ /* 0x003fea0003c00000 */
[----:B------:R2:W3:Y:S02]  /*23100*/  SHFL.IDX P6, R14, R13, R12, R11 ;  /* 0x0000000c0d0e7389 */ /* 0x0004e400000c000b */
[----:B0123--:R-:W-:Y:S01]  /*23110*/  ENDCOLLECTIVE ;  /* 0x000000000000791b */ /* 0x00ffe20003800000 */
.L_x_5641:
[----:B------:R-:W-:Y:S05]  /*23120*/  BSYNC B1 ;  /* 0x0000000000017941 */ /* 0x000fea0003800000 */
.L_x_5640:
        /* <DEDUP_REMOVED lines=9> */
.L_x_5642:
[----:B------:R-:W-:Y:S02]  /*231c0*/  IMAD.MOV.U32 R13, RZ, RZ, R9 ;  /* 0x000000ffff0d7224 */ /* 0x000fe400078e0009 */
[----:B------:R-:W-:Y:S02]  /*231d0*/  IMAD.MOV.U32 R12, RZ, RZ, 0x1 ;  /* 0x00000001ff0c7424 */ /* 0x000fe400078e00ff */
[----:B------:R-:W-:-:S07]  /*231e0*/  IMAD.MOV.U32 R2, RZ, RZ, R14 ;  /* 0x000000ffff027224 */ /* 0x000fce00078e000e */
[----:B------:R-:W-:Y:S05]  /*231f0*/  WARPSYNC.COLLECTIVE R15, `(.L_x_5643) ;  /* 0x000000000f087348 */ /* 0x000fea0003c00000 */
[----:B------:R0:W1:Y:S02]  /*23200*/  SHFL.IDX P6, R14, R13, R12, R11 ;  /* 0x0000000c0d0e7389 */ /* 0x00006400000c000b */
[----:B01----:R-:W-:Y:S01]  /*23210*/  ENDCOLLECTIVE ;  /* 0x000000000000791b */ /* 0x003fe20003800000 */
.L_x_5643:
        /* <DEDUP_REMOVED lines=11> */
.L_x_5644:
[----:B------:R-:W-:Y:S02]  /*232d0*/  IMAD.MOV.U32 R13, RZ, RZ, R9 ;  /* 0x000000ffff0d7224 */ /* 0x000fe400078e0009 */
[----:B------:R-:W-:Y:S02]  /*232e0*/  IMAD.MOV.U32 R12, RZ, RZ, 0x2 ;  /* 0x00000002ff0c7424 */ /* 0x000fe400078e00ff */
[----:B------:R-:W-:-:S07]  /*232f0*/  IMAD.MOV.U32 R2, RZ, RZ, R14 ;  /* 0x000000ffff027224 */ /* 0x000fce00078e000e */
[----:B------:R-:W-:Y:S05]  /*23300*/  WARPSYNC.COLLECTIVE R15, `(.L_x_5645) ;  /* 0x000000000f087348 */ /* 0x000fea0003c00000 */
[----:B------:R0:W1:Y:S02]  /*23310*/  SHFL.IDX P6, R14, R13, R12, R11 ;  /* 0x0000000c0d0e7389 */ /* 0x00006400000c000b */
[----:B01----:R-:W-:Y:S01]  /*23320*/  ENDCOLLECTIVE ;  /* 0x000000000000791b */ /* 0x003fe20003800000 */
.L_x_5645:
        /* <DEDUP_REMOVED lines=11> */
.L_x_5646:
[----:B------:R-:W-:Y:S02]  /*233e0*/  IMAD.MOV.U32 R13, RZ, RZ, R9 ;  /* 0x000000ffff0d7224 */ /* 0x000fe400078e0009 */
[----:B------:R-:W-:Y:S01]  /*233f0*/  IMAD.MOV.U32 R12, RZ, RZ, 0x3 ;  /* 0x00000003ff0c7424 */ /* 0x000fe200078e00ff */
[----:B------:R-:W-:-:S07]  /*23400*/  MOV R2, R14 ;  /* 0x0000000e00027202 */ /* 0x000fce0000000f00 */
[----:B------:R-:W-:Y:S05]  /*23410*/  WARPSYNC.COLLECTIVE R15, `(.L_x_5647) ;  /* 0x000000000f087348 */ /* 0x000fea0003c00000 */
[----:B------:R0:W1:Y:S02]  /*23420*/  SHFL.IDX P6, R14, R13, R12, R11 ;  /* 0x0000000c0d0e7389 */ /* 0x00006400000c000b */
[----:B01----:R-:W-:Y:S01]  /*23430*/  ENDCOLLECTIVE ;  /* 0x000000000000791b */ /* 0x003fe20003800000 */
.L_x_5647:
        /* <DEDUP_REMOVED lines=11> */
.L_x_5648:
[----:B------:R-:W-:Y:S02]  /*234f0*/  IMAD.MOV.U32 R13, RZ, RZ, R9 ;  /* 0x000000ffff0d7224 */ /* 0x000fe400078e0009 */
[----:B------:R-:W-:Y:S01]  /*23500*/  IMAD.MOV.U32 R12, RZ, RZ, 0x4 ;  /* 0x00000004ff0c7424 */ /* 0x000fe200078e00ff */
[----:B------:R-:W-:-:S07]  /*23510*/  MOV R2, R14 ;  /* 0x0000000e00027202 */ /* 0x000fce0000000f00 */
[----:B------:R-:W-:Y:S05]  /*23520*/  WARPSYNC.COLLECTIVE R15, `(.L_x_5649) ;  /* 0x000000000f087348 */ /* 0x000fea0003c00000 */
[----:B------:R0:W1:Y:S02]  /*23530*/  SHFL.IDX P6, R14, R13, R12, R11 ;  /* 0x0000000c0d0e7389 */ /* 0x00006400000c000b */
[----:B01----:R-:W-:Y:S01]  /*23540*/  ENDCOLLECTIVE ;  /* 0x000000000000791b */ /* 0x003fe20003800000 */
.L_x_5649:
        /* <DEDUP_REMOVED lines=11> */
.L_x_5650:
[----:B------:R-:W-:Y:S02]  /*23600*/  IMAD.MOV.U32 R13, RZ, RZ, R9 ;  /* 0x000000ffff0d7224 */ /* 0x000fe400078e0009 */
[----:B------:R-:W-:Y:S01]  /*23610*/  IMAD.MOV.U32 R12, RZ, RZ, 0x5 ;  /* 0x00000005ff0c7424 */ /* 0x000fe200078e00ff */
[----:B------:R-:W-:-:S07]  /*23620*/  MOV R2, R14 ;  /* 0x0000000e00027202 */ /* 0x000fce0000000f00 */
[----:B------:R-:W-:Y:S05]  /*23630*/  WARPSYNC.COLLECTIVE R15, `(.L_x_5651) ;  /* 0x000000000f087348 */ /* 0x000fea0003c00000 */
[----:B------:R0:W1:Y:S02]  /*23640*/  SHFL.IDX P6, R14, R13, R12, R11 ;  /* 0x0000000c0d0e7389 */ /* 0x00006400000c000b */
[----:B01----:R-:W-:Y:S01]  /*23650*/  ENDCOLLECTIVE ;  /* 0x000000000000791b */ /* 0x003fe20003800000 */
.L_x_5651:
        /* <DEDUP_REMOVED lines=11> */
.L_x_5652:
[----:B------:R-:W-:Y:S01]  /*23710*/  MOV R2, R14 ;  /* 0x0000000e00027202 */ /* 0x000fe20000000f00 */
[----:B------:R-:W-:Y:S06]  /*23720*/  BRA `(.L_x_5653) ;  /* 0xffffff9c00347947 */ /* 0x000fec000383ffff */
.L_x_5454:
[----:B----4-:R4:W0:Y:S02]  /*23730*/  SYNCS.PHASECHK.TRANS64.TRYWAIT P0, [R6+URZ+0x22860], R21 ;  /* 0x02286015060075a7 */ /* 0x010824000800017f */
[----:B0-----:R-:W-:Y:S05]  /*23740*/  @!P0 NANOSLEEP.SYNCS 0x989680 ;  /* 0x009896800000895d */ /* 0x001fea0003900000 */
[----:B------:R-:W0:Y:S02]  /*23750*/  @!P0 SYNCS.PHASECHK.TRANS64 P0, [R6+URZ+0x22860], R21 ;  /* 0x02286015060085a7 */ /* 0x000e24000800007f */
[----:B0-----:R-:W-:Y:S05]  /*23760*/  @!P0 BRA `(.L_x_5454) ;  /* 0xfffffffc00f08947 */ /* 0x001fea000383ffff */
[----:B------:R-:W-:Y:S05]  /*23770*/  BRA `(.L_x_5654) ;  /* 0xffffff9c00847947 */ /* 0x000fea000383ffff */
.L_x_5455:
[----:B------:R-:W-:Y:S01]  /*23780*/  BSSY B1, `(.L_x_5655) ;  /* 0x0000008000017945 */ /* 0x000fe20003800000 */
[----:B------:R-:W-:Y:S02]  /*23790*/  IMAD.MOV.U32 R13, RZ, RZ, R9 ;  /* 0x000000ffff0d7224 */ /* 0x000fe400078e0009 */
[----:B------:R-:W-:Y:S02]  /*237a0*/  IMAD.MOV.U32 R12, RZ, RZ, RZ ;  /* 0x000000ffff0c7224 */ /* 0x000fe400078e00ff */
[----:B------:R-:W-:Y:S02]  /*237b0*/  IMAD.MOV.U32 R11, RZ, RZ, 0x181f ;  /* 0x0000181fff0b7424 */ /* 0x000fe400078e00ff */
[----:B------:R-:W-:-:S07]  /*237c0*/  IMAD.MOV.U32 R15, RZ, RZ, -0x1 ;  /* 0xffffffffff0f7424 */ /* 0x000fce00078e00ff */
[----:B01-34-:R-:W-:Y:S05]  /*237d0*/  WARPSYNC.COLLECTIVE R15, `(.L_x_5656) ;  /* 0x000000000f087348 */ /* 0x01bfea0003c00000 */
[----:B------:R2:W0:Y:S02]  /*237e0*/  SHFL.IDX P6, R14, R13, R12, R11 ;  /* 0x0000000c0d0e7389 */ /* 0x00042400000c000b */
[----:B01234-:R-:W-:Y:S01]  /*237f0*/  ENDCOLLECTIVE ;  /* 0x000000000000791b */ /* 0x01ffe20003800000 */
.L_x_5656:
[----:B------:R-:W-:Y:S05]  /*23800*/  BSYNC B1 ;  /* 0x0000000000017941 */ /* 0x000fea0003800000 */
.L_x_5655:
        /* <DEDUP_REMOVED lines=9> */
.L_x_5657:
[----:B------:R-:W-:Y:S01]  /*238a0*/  MOV R13, R9 ;  /* 0x00000009000d7202 */ /* 0x000fe20000000f00 */
[----:B------:R-:W-:Y:S01]  /*238b0*/  IMAD.MOV.U32 R12, RZ, RZ, 0x1 ;  /* 0x00000001ff0c7424 */ /* 0x000fe200078e00ff */
[----:B------:R-:W-:-:S13]  /*238c0*/  IADD3 R2, P0, R14, R0, RZ ;  /* 0x000000000e027210 */ /* 0x000fda0007f1e0ff */
[----:B------:R-:W-:Y:S05]  /*238d0*/  WARPSYNC.COLLECTIVE R15, `(.L_x_5658) ;  /* 0x000000000f087348 */ /* 0x000fea0003c00000 */
[----:B------:R0:W1:Y:S02]  /*238e0*/  SHFL.IDX P6, R14, R13, R12, R11 ;  /* 0x0000000c0d0e7389 */ /* 0x00006400000c000b */
[----:B01----:R-:W-:Y:S01]  /*238f0*/  ENDCOLLECTIVE ;  /* 0x000000000000791b */ /* 0x003fe20003800000 */
.L_x_5658:
        /* <DEDUP_REMOVED lines=13> */
.L_x_5659:
[----:B------:R-:W-:Y:S01]  /*239d0*/  IMAD.MOV.U32 R13, RZ, RZ, R9 ;  /* 0x000000ffff0d7224 */ /* 0x000fe200078e0009 */
[----:B------:R-:W-:Y:S02]  /*239e0*/  MOV R12, 0x2 ;  /* 0x00000002000c7802 */ /* 0x000fe40000000f00 */
[----:B------:R-:W-:-:S13]  /*239f0*/  IADD3 R2, P0, R14, R0, RZ ;  /* 0x000000000e027210 */ /* 0x000fda0007f1e0ff */
[----:B------:R-:W-:Y:S05]  /*23a00*/  WARPSYNC.COLLECTIVE R15, `(.L_x_5660) ;  /* 0x000000000f087348 */ /* 0x000fea0003c00000 */
[----:B------:R0:W1:Y:S02]  /*23a10*/  SHFL.IDX P6, R14, R13, R12, R11 ;  /* 0x0000000c0d0e7389 */ /* 0x00006400000c000b */
[----:B01----:R-:W-:Y:S01]  /*23a20*/  ENDCOLLECTIVE ;  /* 0x000000000000791b */ /* 0x003fe20003800000 */
.L_x_5660:
        /* <DEDUP_REMOVED lines=13> */
.L_x_5661:
[----:B------:R-:W-:Y:S02]  /*23b00*/  IMAD.MOV.U32 R13, RZ, RZ, R9 ;  /* 0x000000ffff0d7224 */ /* 0x000fe400078e0009 */
[----:B------:R-:W-:Y:S01]  /*23b10*/  IMAD.MOV.U32 R12, RZ, RZ, 0x3 ;  /* 0x00000003ff0c7424 */ /* 0x000fe200078e00ff */
[----:B------:R-:W-:-:S13]  /*23b20*/  IADD3 R2, P0, R14, R0, RZ ;  /* 0x000000000e027210 */ /* 0x000fda0007f1e0ff */
[----:B------:R-:W-:Y:S05]  /*23b30*/  WARPSYNC.COLLECTIVE R15, `(.L_x_5662) ;  /* 0x000000000f087348 */ /* 0x000fea0003c00000 */
[----:B------:R0:W1:Y:S02]  /*23b40*/  SHFL.IDX P6, R14, R13, R12, R11 ;  /* 0x0000000c0d0e7389 */ /* 0x00006400000c000b */
[----:B01----:R-:W-:Y:S01]  /*23b50*/  ENDCOLLECTIVE ;  /* 0x000000000000791b */ /* 0x003fe20003800000 */
.L_x_5662:
        /* <DEDUP_REMOVED lines=13> */
.L_x_5663:
[----:B------:R-:W-:Y:S02]  /*23c30*/  IMAD.MOV.U32 R13, RZ, RZ, R9 ;  /* 0x000000ffff0d7224 */ /* 0x000fe400078e0009 */
[----:B------:R-:W-:Y:S01]  /*23c40*/  IMAD.MOV.U32 R12, RZ, RZ, 0x4 ;  /* 0x00000004ff0c7424 */ /* 0x000fe200078e00ff */
[----:B------:R-:W-:-:S13]  /*23c50*/  IADD3 R2, P0, R14, R0, RZ ;  /* 0x000000000e027210 */ /* 0x000fda0007f1e0ff */
[----:B------:R-:W-:Y:S05]  /*23c60*/  WARPSYNC.COLLECTIVE R15, `(.L_x_5664) ;  /* 0x000000000f087348 */ /* 0x000fea0003c00000 */
[----:B------:R0:W1:Y:S02]  /*23c70*/  SHFL.IDX P6, R14, R13, R12, R11 ;  /* 0x0000000c0d0e7389 */ /* 0x00006400000c000b */
[----:B01----:R-:W-:Y:S01]  /*23c80*/  ENDCOLLECTIVE ;  /* 0x000000000000791b */ /* 0x003fe20003800000 */
.L_x_5664:
        /* <DEDUP_REMOVED lines=13> */
.L_x_5665:
[----:B------:R-:W-:Y:S02]  /*23d60*/  IMAD.MOV.U32 R13, RZ, RZ, R9 ;  /* 0x000000ffff0d7224 */ /* 0x000fe400078e0009 */
[----:B------:R-:W-:Y:S01]  /*23d70*/  IMAD.MOV.U32 R12, RZ, RZ, 0x5 ;  /* 0x00000005ff0c7424 */ /* 0x000fe200078e00ff */
[----:B------:R-:W-:-:S13]  /*23d80*/  IADD3 R2, P0, R14, R0, RZ ;  /* 0x000000000e027210 */ /* 0x000fda0007f1e0ff */
[----:B------:R-:W-:Y:S05]  /*23d90*/  WARPSYNC.COLLECTIVE R15, `(.L_x_5666) ;  /* 0x000000000f087348 */ /* 0x000fea0003c00000 */
[----:B------:R0:W1:Y:S02]  /*23da0*/  SHFL.IDX P6, R14, R13, R12, R11 ;  /* 0x0000000c0d0e7389 */ /* 0x00006400000c000b */
[----:B01----:R-:W-:Y:S01]  /*23db0*/  ENDCOLLECTIVE ;  /* 0x000000000000791b */ /* 0x003fe20003800000 */
.L_x_5666:
        /* <DEDUP_REMOVED lines=13> */
.L_x_5667:
[----:B------:R-:W-:Y:S05]  /*23e90*/  BRA `(.L_x_5668) ;  /* 0xffffff9800c87947 */ /* 0x000fea000383ffff */
.L_x_5463:
[----:B------:R-:W-:Y:S01]  /*23ea0*/  BSSY B0, `(.L_x_5669) ;  /* 0x0000008000007945 */ /* 0x000fe20003800000 */
[----:B------:R-:W-:Y:S01]  /*23eb0*/  MOV R13, R16 ;  /* 0x00000010000d7202 */ /* 0x000fe20000000f00 */
[----:B------:R-:W-:Y:S02]  /*23ec0*/  IMAD.MOV.U32 R12, RZ, RZ, RZ ;  /* 0x000000ffff0c7224 */ /* 0x000fe400078e00ff */
[----:B-1----:R-:W-:Y:S02]  /*23ed0*/  IMAD.MOV.U32 R11, RZ, RZ, 0x1f ;  /* 0x0000001fff0b7424 */ /* 0x002fe400078e00ff */
[----:B------:R-:W-:-:S07]  /*23ee0*/  IMAD.MOV.U32 R15, RZ, RZ, -0x1 ;  /* 0xffffffffff0f7424 */ /* 0x000fce00078e00ff */
[----:B0--34-:R-:W-:Y:S05]  /*23ef0*/  WARPSYNC.COLLECTIVE R15, `(.L_x_5670) ;  /* 0x000000000f087348 */ /* 0x019fea0003c00000 */
[----:B------:R1:W2:Y:S02]  /*23f00*/  SHFL.IDX P6, R14, R13, R12, R11 ;  /* 0x0000000c0d0e7389 */ /* 0x0002a400000c000b */
[----:B01234-:R-:W-:Y:S01]  /*23f10*/  ENDCOLLECTIVE ;  /* 0x000000000000791b */ /* 0x01ffe20003800000 */
.L_x_5670:
[----:B------:R-:W-:Y:S05]  /*23f20*/  BSYNC B0 ;  /* 0x0000000000007941 */ /* 0x000fea0003800000 */
.L_x_5669:
        /* <DEDUP_REMOVED lines=9> */
.L_x_5671:
        /* <DEDUP_REMOVED lines=15> */
[----:B------:R-:W-:Y:S02]  /*240b0*/  ISETP.GE.U32.AND P5, PT, R8, 0x10, PT ;  /* 0x000000100800780c */ /* 0x000fe40003fa6070 */
[----:B--2---:R-:W-:Y:S01]  /*240c0*/  @!P1 MOV R17, R6 ;  /* 0x0000000600119202 */ /* 0x004fe20000000f00 */
[----:B------:R-:W-:-:S02]  /*240d0*/  IMAD.MOV.U32 R6, RZ, RZ, RZ ;  /* 0x000000ffff067224 */ /* 0x000fc400078e00ff */
[----:B---3--:R-:W-:Y:S01]  /*240e0*/  @!P1 IMAD.MOV.U32 R4, RZ, RZ, R5 ;  /* 0x000000ffff049224 */ /* 0x008fe200078e0005 */
[----:B------:R-:W-:-:S03]  /*240f0*/  ISETP.NE.AND P1, PT, R8, RZ, PT ;  /* 0x000000ff0800720c */ /* 0x000fc60003f25270 */
[----:B------:R-:W-:-:S10]  /*24100*/  IMAD R13, R4, R17, RZ ;  /* 0x00000011040d7224 */ /* 0x000fd400078e02ff */
[----:B------:R-:W-:Y:S05]  /*24110*/  WARPSYNC.COLLECTIVE R15, `(.L_x_5672) ;  /* 0x000000000f087348 */ /* 0x000fea0003c00000 */
[----:B------:R0:W1:Y:S02]  /*24120*/  SHFL.UP P6, R14, R13, R12, R11 ;  /* 0x0400000c0d0e7389 */ /* 0x00006400000c000b */
[----:B01----:R-:W-:Y:S01]  /*24130*/  ENDCOLLECTIVE ;  /* 0x000000000000791b */ /* 0x003fe20003800000 */
.L_x_5672:
[----:B------:R-:W-:Y:S02]  /*24140*/  MOV R12, 0x2 ;  /* 0x00000002000c7802 */ /* 0x000fe40000000f00 */
[----:B------:R-:W-:-:S05]  /*24150*/  SEL R14, R14, RZ, P1 ;  /* 0x000000ff0e0e7207 */ /* 0x000fca0000800000 */
[----:B------:R-:W-:-:S04]  /*24160*/  IMAD.IADD R5, R13, 0x1, R14 ;  /* 0x000000010d057824 */ /* 0x000fc800078e020e */
[----:B------:R-:W-:-:S07]  /*24170*/  IMAD.MOV.U32 R13, RZ, RZ, R5 ;  /* 0x000000ffff0d7224 */ /* 0x000fce00078e0005 */
[----:B------:R-:W-:Y:S05]  /*24180*/  WARPSYNC.COLLECTIVE R15, `(.L_x_5673) ;  /* 0x000000000f087348 */ /* 0x000fea0003c00000 */
[----:B------:R0:W1:Y:S02]  /*24190*/  SHFL.UP P6, R14, R13, R12, R11 ;  /* 0x0400000c0d0e7389 */ /* 0x00006400000c000b */
[----:B01----:R-:W-:Y:S01]  /*241a0*/  ENDCOLLECTIVE ;  /* 0x000000000000791b */ /* 0x003fe20003800000 */
.L_x_5673:
[----:B------:R-:W-:Y:S01]  /*241b0*/  IMAD.MOV.U32 R12, RZ, RZ, 0x4 ;  /* 0x00000004ff0c7424 */ /* 0x000fe200078e00ff */
[----:B------:R-:W-:-:S05]  /*241c0*/  SEL R2, R14, RZ, P2 ;  /* 0x000000ff0e027207 */ /* 0x000fca0001000000 */
[----:B------:R-:W-:-:S04]  /*241d0*/  IMAD.IADD R2, R5, 0x1, R2 ;  /* 0x0000000105027824 */ /* 0x000fc800078e0202 */
[----:B------:R-:W-:-:S07]  /*241e0*/  IMAD.MOV.U32 R13, RZ, RZ, R2 ;  /* 0x000000ffff0d7224 */ /* 0x000fce00078e0002 */
[----:B------:R-:W-:Y:S05]  /*241f0*/  WARPSYNC.COLLECTIVE R15, `(.L_x_5674) ;  /* 0x000000000f087348 */ /* 0x000fea0003c00000 */
[----:B------:R0:W1:Y:S02]  /*24200*/  SHFL.UP P6, R14, R13, R12, R11 ;  /* 0x0400000c0d0e7389 */ /* 0x00006400000c000b */
[----:B01----:R-:W-:Y:S01]  /*24210*/  ENDCOLLECTIVE ;  /* 0x000000000000791b */ /* 0x003fe20003800000 */
.L_x_5674:
[----:B------:R-:W-:Y:S02]  /*24220*/  MOV R12, 0x8 ;  /* 0x00000008000c7802 */ /* 0x000fe40000000f00 */
[----:B------:R-:W-:-:S05]  /*24230*/  SEL R3, R14, RZ, P3 ;  /* 0x000000ff0e037207 */ /* 0x000fca0001800000 */
[----:B------:R-:W-:-:S04]  /*24240*/  IMAD.IADD R3, R2, 0x1, R3 ;  /* 0x0000000102037824 */ /* 0x000fc800078e0203 */
[----:B------:R-:W-:-:S07]  /*24250*/  IMAD.MOV.U32 R13, RZ, RZ, R3 ;  /* 0x000000ffff0d7224 */ /* 0x000fce00078e0003 */
[----:B------:R-:W-:Y:S05]  /*24260*/  WARPSYNC.COLLECTIVE R15, `(.L_x_5675) ;  /* 0x000000000f087348 */ /* 0x000fea0003c00000 */
[----:B------:R0:W1:Y:S02]  /*24270*/  SHFL.UP P6, R14, R13, R12, R11 ;  /* 0x0400000c0d0e7389 */ /* 0x00006400000c000b */
[----:B01----:R-:W-:Y:S01]  /*24280*/  ENDCOLLECTIVE ;  /* 0x000000000000791b */ /* 0x003fe20003800000 */
.L_x_5675:
[----:B------:R-:W-:Y:S01]  /*24290*/  IMAD.MOV.U32 R12, RZ, RZ, 0x10 ;  /* 0x00000010ff0c7424 */ /* 0x000fe200078e00ff */
[----:B------:R-:W-:-:S05]  /*242a0*/  SEL R14, R14, RZ, P4 ;  /* 0x000000ff0e0e7207 */ /* 0x000fca0002000000 */
[----:B------:R-:W-:-:S04]  /*242b0*/  IMAD.IADD R5, R3, 0x1, R14 ;  /* 0x0000000103057824 */ /* 0x000fc800078e020e */
[----:B------:R-:W-:-:S07]  /*242c0*/  IMAD.MOV.U32 R13, RZ, RZ, R5 ;  /* 0x000000ffff0d7224 */ /* 0x000fce00078e0005 */
[----:B------:R-:W-:Y:S05]  /*242d0*/  WARPSYNC.COLLECTIVE R15, `(.L_x_5676) ;  /* 0x000000000f087348 */ /* 0x000fea0003c00000 */
[----:B------:R0:W1:Y:S02]  /*242e0*/  SHFL.UP P6, R14, R13, R12, R11 ;  /* 0x0400000c0d0e7389 */ /* 0x00006400000c000b */
[----:B01----:R-:W-:Y:S01]  /*242f0*/  ENDCOLLECTIVE ;  /* 0x000000000000791b */ /* 0x003fe20003800000 */
.L_x_5676:
[----:B------:R-:W-:Y:S01]  /*24300*/  MOV R12, 0x1f ;  /* 0x0000001f000c7802 */ /* 0x000fe20000000f00 */
[----:B------:R-:W-:Y:S01]  /*24310*/  IMAD.MOV.U32 R11, RZ, RZ, 0x1f ;  /* 0x0000001fff0b7424 */ /* 0x000fe200078e00ff */
[----:B------:R-:W-:-:S05]  /*24320*/  SEL R2, R14, RZ, P5 ;  /* 0x000000ff0e027207 */ /* 0x000fca0002800000 */
[----:B------:R-:W-:-:S04]  /*24330*/  IMAD.IADD R2, R5, 0x1, R2 ;  /* 0x0000000105027824 */ /* 0x000fc800078e0202 */
[----:B------:R-:W-:-:S07]  /*24340*/  IMAD.MOV.U32 R13, RZ, RZ, R2 ;  /* 0x000000ffff0d7224 */ /* 0x000fce00078e0002 */
[----:B------:R-:W-:Y:S05]  /*24350*/  WARPSYNC.COLLECTIVE R15, `(.L_x_5677) ;  /* 0x000000000f087348 */ /* 0x000fea0003c00000 */
[----:B------:R0:W1:Y:S02]  /*24360*/  SHFL.IDX P6, R14, R13, R12, R11 ;  /* 0x0000000c0d0e7389 */ /* 0x00006400000c000b */
[----:B01----:R-:W-:Y:S01]  /*24370*/  ENDCOLLECTIVE ;  /* 0x000000000000791b */ /* 0x003fe20003800000 */
.L_x_5677:
[----:B------:R-:W-:Y:S05]  /*24380*/  BRA `(.L_x_5678) ;  /* 0xffffff9c00287947 */ /* 0x000fea000383ffff */
.L_x_5466:
[----:B------:R-:W-:Y:S01]  /*24390*/  BSSY B0, `(.L_x_5679) ;  /* 0x0000007000007945 */ /* 0x000fe20003800000 */
[----:B------:R-:W-:Y:S02]  /*243a0*/  IMAD.MOV.U32 R12, RZ, RZ, 0x1 ;  /* 0x00000001ff0c7424 */ /* 0x000fe400078e00ff */
[----:B-1----:R-:W-:Y:S02]  /*243b0*/  IMAD.MOV.U32 R11, RZ, RZ, RZ ;  /* 0x000000ffff0b7224 */ /* 0x002fe400078e00ff */
[----:B------:R-:W-:-:S07]  /*243c0*/  IMAD.MOV.U32 R15, RZ, RZ, -0x1 ;  /* 0xffffffffff0f7424 */ /* 0x000fce00078e00ff */
[----:B------:R-:W-:Y:S05]  /*243d0*/  WARPSYNC.COLLECTIVE R15, `(.L_x_5680) ;  /* 0x000000000f087348 */ /* 0x000fea0003c00000 */
[----:B------:R0:W1:Y:S02]  /*243e0*/  SHFL.UP P6, R14, R13, R12, R11 ;  /* 0x0400000c0d0e7389 */ /* 0x00006400000c000b */
[----:B01----:R-:W-:Y:S01]  /*243f0*/  ENDCOLLECTIVE ;  /* 0x000000000000791b */ /* 0x003fe20003800000 */
.L_x_5680:
[----:B------:R-:W-:Y:S05]  /*24400*/  BSYNC B0 ;  /* 0x0000000000007941 */ /* 0x000fea0003800000 */
.L_x_5679:
        /* <DEDUP_REMOVED lines=8> */
.L_x_5681:
[----:B------:R-:W-:Y:S02]  /*24490*/  MOV R12, 0x4 ;  /* 0x00000004000c7802 */ /* 0x000fe40000000f00 */
[----:B------:R-:W-:-:S05]  /*244a0*/  SEL R2, R14, RZ, P2 ;  /* 0x000000ff0e027207 */ /* 0x000fca0001000000 */
[----:B------:R-:W-:-:S04]  /*244b0*/  IMAD.IADD R2, R13, 0x1, R2 ;  /* 0x000000010d027824 */ /* 0x000fc800078e0202 */
[----:B------:R-:W-:-:S07]  /*244c0*/  IMAD.MOV.U32 R13, RZ, RZ, R2 ;  /* 0x000000ffff0d7224 */ /* 0x000fce00078e0002 */
[----:B------:R-:W-:Y:S05]  /*244d0*/  WARPSYNC.COLLECTIVE R15, `(.L_x_5682) ;  /* 0x000000000f087348 */ /* 0x000fea0003c00000 */
[----:B------:R0:W1:Y:S02]  /*244e0*/  SHFL.UP P6, R14, R13, R12, R11 ;  /* 0x0400000c0d0e7389 */ /* 0x00006400000c000b */
[----:B01----:R-:W-:Y:S01]  /*244f0*/  ENDCOLLECTIVE ;  /* 0x000000000000791b */ /* 0x003fe20003800000 */
.L_x_5682:
[----:B------:R-:W-:Y:S01]  /*24500*/  IMAD.MOV.U32 R12, RZ, RZ, 0x8 ;  /* 0x00000008ff0c7424 */ /* 0x000fe200078e00ff */
[----:B------:R-:W-:-:S05]  /*24510*/  SEL R3, R14, RZ, P3 ;  /* 0x000000ff0e037207 */ /* 0x000fca0001800000 */
[----:B------:R-:W-:-:S04]  /*24520*/  IMAD.IADD R3, R2, 0x1, R3 ;  /* 0x0000000102037824 */ /* 0x000fc800078e0203 */
[----:B------:R-:W-:-:S07]  /*24530*/  IMAD.MOV.U32 R13, RZ, RZ, R3 ;  /* 0x000000ffff0d7224 */ /* 0x000fce00078e0003 */
[----:B------:R-:W-:Y:S05]  /*24540*/  WARPSYNC.COLLECTIVE R15, `(.L_x_5683) ;  /* 0x000000000f087348 */ /* 0x000fea0003c00000 */
[----:B------:R0:W1:Y:S02]  /*24550*/  SHFL.UP P6, R14, R13, R12, R11 ;  /* 0x0400000c0d0e7389 */ /* 0x00006400000c000b */
[----:B01----:R-:W-:Y:S01]  /*24560*/  ENDCOLLECTIVE ;  /* 0x000000000000791b */ /* 0x003fe20003800000 */
.L_x_5683:
[----:B------:R-:W-:Y:S02]  /*24570*/  MOV R12, 0x10 ;  /* 0x00000010000c7802 */ /* 0x000fe40000000f00 */
[----:B------:R-:W-:-:S05]  /*24580*/  SEL R14, R14, RZ, P4 ;  /* 0x000000ff0e0e7207 */ /* 0x000fca0002000000 */
[----:B------:R-:W-:-:S04]  /*24590*/  IMAD.IADD R5, R3, 0x1, R14 ;  /* 0x0000000103057824 */ /* 0x000fc800078e020e */
[----:B------:R-:W-:-:S07]  /*245a0*/  IMAD.MOV.U32 R13, RZ, RZ, R5 ;  /* 0x000000ffff0d7224 */ /* 0x000fce00078e0005 */
[----:B------:R-:W-:Y:S05]  /*245b0*/  WARPSYNC.COLLECTIVE R15, `(.L_x_5684) ;  /* 0x000000000f087348 */ /* 0x000fea0003c00000 */
[----:B------:R0:W1:Y:S02]  /*245c0*/  SHFL.UP P6, R14, R13, R12, R11 ;  /* 0x0400000c0d0e7389 */ /* 0x00006400000c000b */
[----:B01----:R-:W-:Y:S01]  /*245d0*/  ENDCOLLECTIVE ;  /* 0x000000000000791b */ /* 0x003fe20003800000 */
.L_x_5684:
        /* <DEDUP_REMOVED lines=8> */
.L_x_5685:
[----:B------:R-:W-:Y:S05]  /*24660*/  BRA `(.L_x_5686) ;  /* 0xffffff9c00147947 */ /* 0x000fea000383ffff */
.L_x_5468:
[----:B------:R-:W-:Y:S01]  /*24670*/  BSSY B0, `(.L_x_5687) ;  /* 0x0000006000007945 */ /* 0x000fe20003800000 */
[----:B------:R-:W-:Y:S01]  /*24680*/  PLOP3.LUT P6, PT, P6, PT, PT, 0x8, 0x0 ;  /* 0x000000000000781c */ /* 0x000fe200037ce170 */
[----:B------:R-:W-:-:S12]  /*24690*/  IMAD.MOV.U32 R15, RZ, RZ, -0x1 ;  /* 0xffffffffff0f7424 */ /* 0x000fd800078e00ff */
[----:B01----:R-:W-:Y:S05]  /*246a0*/  WARPSYNC.COLLECTIVE R15, `(.L_x_5688) ;  /* 0x000000000f087348 */ /* 0x003fea0003c00000 */
[----:B------:R-:W-:Y:S01]  /*246b0*/  VOTE.ANY R14, PT, P6 ;  /* 0x00000000000e7806 */ /* 0x000fe200030e0100 */
[----:B01----:R-:W-:Y:S06]  /*246c0*/  ENDCOLLECTIVE ;  /* 0x000000000000791b */ /* 0x003fec0003800000 */
.L_x_5688:
[----:B------:R-:W-:Y:S05]  /*246d0*/  BSYNC B0 ;  /* 0x0000000000007941 */ /* 0x000fea0003800000 */
.L_x_5687:
[----:B------:R-:W-:Y:S01]  /*246e0*/  MOV R3, R14 ;  /* 0x0000000e00037202 */ /* 0x000fe20000000f00 */
[----:B------:R-:W-:Y:S02]  /*246f0*/  IMAD.MOV.U32 R13, RZ, RZ, R17 ;  /* 0x000000ffff0d7224 */ /* 0x000fe400078e0011 */
[----:B------:R-:W-:Y:S01]  /*24700*/  IMAD.MOV.U32 R11, RZ, RZ, 0x1f ;  /* 0x0000001fff0b7424 */ /* 0x000fe200078e00ff */
[----:B------:R0:W1:Y:S01]  /*24710*/  POPC R12, R3 ;  /* 0x00000003000c7309 */ /* 0x0000620000000000 */
[----:B------:R-:W-:-:S07]  /*24720*/  IMAD.MOV.U32 R15, RZ, RZ, -0x1 ;  /* 0xffffffffff0f7424 */ /* 0x000fce00078e00ff */
[----:B01----:R-:W-:Y:S05]  /*24730*/  WARPSYNC.COLLECTIVE R15, `(.L_x_5689) ;  /* 0x000000000f087348 */ /* 0x003fea0003c00000 */
[----:B-1----:R1:W2:Y:S02]  /*24740*/  SHFL.IDX P6, R14, R13, R12, R11 ;  /* 0x0000000c0d0e7389 */ /* 0x0022a400000c000b */
[----:B012---:R-:W-:Y:S01]  /*24750*/  ENDCOLLECTIVE ;  /* 0x000000000000791b */ /* 0x007fe20003800000 */
.L_x_5689:
[----:B------:R-:W-:Y:S02]  /*24760*/  IMAD.IADD R19, R12, 0x1, R19 ;  /* 0x000000010c137824 */ /* 0x000fe400078e0213 */
[----:B------:R-:W-:Y:S02]  /*24770*/  IMAD.MOV.U32 R13, RZ, RZ, R4 ;  /* 0x000000ffff0d7224 */ /* 0x000fe400078e0004 */
[----:B------:R-:W-:-:S07]  /*24780*/  IMAD.MOV.U32 R17, RZ, RZ, R14 ;  /* 0x000000ffff117224 */ /* 0x000fce00078e000e */
[----:B------:R-:W-:Y:S05]  /*24790*/  WARPSYNC.COLLECTIVE R15, `(.L_x_5690) ;  /* 0x000000000f087348 */ /* 0x000fea0003c00000 */
[----:B------:R0:W1:Y:S02]  /*247a0*/  SHFL.IDX P6, R14, R13, R12, R11 ;  /* 0x0000000c0d0e7389 */ /* 0x00006400000c000b */
[----:B01----:R-:W-:Y:S01]  /*247b0*/  ENDCOLLECTIVE ;  /* 0x000000000000791b */ /* 0x003fe20003800000 */
.L_x_5690:
[----:B------:R-:W-:Y:S01]  /*247c0*/  MOV R4, R14 ;  /* 0x0000000e00047202 */ /* 0x000fe20000000f00 */
[----:B------:R-:W-:Y:S06]  /*247d0*/  BRA `(.L_x_5691) ;  /* 0xffffff9800f87947 */ /* 0x000fec000383ffff */
.L_x_5470:
[----:B------:R-:W-:Y:S01]  /*247e0*/  BSSY B0, `(.L_x_5692) ;  /* 0x0000007000007945 */ /* 0x000fe20003800000 */
[----:B------:R-:W-:Y:S02]  /*247f0*/  IMAD.MOV.U32 R13, RZ, RZ, R2 ;  /* 0x000000ffff0d7224 */ /* 0x000fe400078e0002 */
[----:B-1----:R-:W-:Y:S02]  /*24800*/  IMAD.MOV.U32 R11, RZ, RZ, 0x1f ;  /* 0x0000001fff0b7424 */ /* 0x002fe400078e00ff */
[----:B------:R-:W-:-:S07]  /*24810*/  IMAD.MOV.U32 R15, RZ, RZ, -0x1 ;  /* 0xffffffffff0f7424 */ /* 0x000fce00078e00ff */
[----:B0--34-:R-:W-:Y:S05]  /*24820*/  WARPSYNC.COLLECTIVE R15, `(.L_x_5693) ;  /* 0x000000000f087348 */ /* 0x019fea0003c00000 */
[----:B------:R1:W2:Y:S02]  /*24830*/  SHFL.IDX P6, R14, R13, R12, R11 ;  /* 0x0000000c0d0e7389 */ /* 0x0002a400000c000b */
[----:B01234-:R-:W-:Y:S01]  /*24840*/  ENDCOLLECTIVE ;  /* 0x000000000000791b */ /* 0x01ffe20003800000 */
.L_x_5693:
[----:B------:R-:W-:Y:S05]  /*24850*/  BSYNC B0 ;  /* 0x0000000000007941 */ /* 0x000fea0003800000 */
.L_x_5692:
[----:B------:R-:W-:Y:S01]  /*24860*/  IMAD.MOV.U32 R6, RZ, RZ, R14 ;  /* 0x000000ffff067224 */ /* 0x000fe200078e000e */
[----:B------:R-:W-:Y:S06]  /*24870*/  BRA `(.L_x_5469) ;  /* 0xffffff9800e87947 */ /* 0x000fec000383ffff */
.L_x_5476:
[----:B0-----:R0:W1:Y:S02]  /*24880*/  SYNCS.PHASECHK.TRANS64.TRYWAIT P0, [R4+URZ+0x22820], R0 ;  /* 0x02282000040075a7 */ /* 0x001064000800017f */
[----:B-1----:R-:W-:Y:S05]  /*24890*/  @!P0 NANOSLEEP.SYNCS 0x989680 ;  /* 0x009896800000895d */ /* 0x002fea0003900000 */
[----:B------:R-:W1:Y:S02]  /*248a0*/  @!P0 SYNCS.PHASECHK.TRANS64 P0, [R4+URZ+0x22820], R0 ;  /* 0x02282000040085a7 */ /* 0x000e64000800007f */
[----:B-1----:R-:W-:Y:S05]  /*248b0*/  @!P0 BRA `(.L_x_5476) ;  /* 0xfffffffc00f08947 */ /* 0x002fea000383ffff */
[----:B------:R-:W-:Y:S05]  /*248c0*/  BRA `(.L_x_5694) ;  /* 0xffffffa400407947 */ /* 0x000fea000383ffff */
.L_x_5477:
        /* <DEDUP_REMOVED lines=8> */
[----:B0-234-:R-:W-:Y:S05]  /*24950*/  WARPSYNC.COLLECTIVE R15, `(.L_x_5696) ;  /* 0x000000000f087348 */ /* 0x01dfea0003c00000 */
[----:B------:R1:W0:Y:S02]  /*24960*/  SHFL.IDX P6, R14, R13, R12, R11 ;  /* 0x0000000c0d0e7389 */ /* 0x00022400000c000b */
[----:B01234-:R-:W-:Y:S01]  /*24970*/  ENDCOLLECTIVE ;  /* 0x000000000000791b */ /* 0x01ffe20003800000 */
.L_x_5696:
[----:B------:R-:W-:Y:S05]  /*24980*/  BSYNC B0 ;  /* 0x0000000000007941 */ /* 0x000fea0003800000 */
.L_x_5695:
[----:B------:R-:W-:Y:S05]  /*24990*/  BRA `(.L_x_5697) ;  /* 0xffffffa400287947 */ /* 0x000fea000383ffff */
.L_x_5478:
[----:B------:R-:W-:Y:S01]  /*249a0*/  BSSY B0, `(.L_x_5698) ;  /* 0x0000006000007945 */ /* 0x000fe20003800000 */
[----:B------:R-:W-:-:S07]  /*249b0*/  IMAD.MOV.U32 R15, RZ, RZ, -0x1 ;  /* 0xffffffffff0f7424 */ /* 0x000fce00078e00ff */
[----:B0-234-:R-:W-:Y:S05]  /*249c0*/  WARPSYNC.COLLECTIVE R15, `(.L_x_5699) ;  /* 0x000000000f0c7348 */ /* 0x01dfea0003c00000 */
[----:B------:R-:W-:Y:S02]  /*249d0*/  ELECT P6, UR62, PT ;  /* 0x00000000003e782f */ /* 0x000fe400038c0000 */
[----:B------:R-:W-:Y:S01]  /*249e0*/  MOV R14, UR62 ;  /* 0x0000003e000e7c02 */ /* 0x000fe20008000f00 */
[----:B0-234-:R-:W-:Y:S10]  /*249f0*/  ENDCOLLECTIVE ;  /* 0x000000000000791b */ /* 0x01dff40003800000 */
.L_x_5699:
[----:B------:R-:W-:Y:S05]  /*24a00*/  BSYNC B0 ;  /* 0x0000000000007941 */ /* 0x000fea0003800000 */
.L_x_5698:
[----:B------:R-:W-:Y:S05]  /*24a10*/  BRA `(.L_x_5700) ;  /* 0xffffffa4001c7947 */ /* 0x000fea000383ffff */
.L_x_5480:
[----:B0-----:R0:W1:Y:S02]  /*24a20*/  SYNCS.PHASECHK.TRANS64.TRYWAIT P1, [R5+URZ+0x22840], R0 ;  /* 0x02284000050075a7 */ /* 0x001064000802017f */
[----:B-1----:R-:W-:Y:S05]  /*24a30*/  @!P1 NANOSLEEP.SYNCS 0x989680 ;  /* 0x009896800000995d */ /* 0x002fea0003900000 */
[----:B------:R-:W1:Y:S02]  /*24a40*/  @!P1 SYNCS.PHASECHK.TRANS64 P1, [R5+URZ+0x22840], R0 ;  /* 0x02284000050095a7 */ /* 0x000e64000802007f */
[----:B-1----:R-:W-:Y:S05]  /*24a50*/  @!P1 BRA `(.L_x_5480) ;  /* 0xfffffffc00f09947 */ /* 0x002fea000383ffff */
[----:B------:R-:W-:Y:S05]  /*24a60*/  BRA `(.L_x_5701) ;  /* 0xffffffa4003c7947 */ /* 0x000fea000383ffff */
.L_x_5482:
[----:B-1----:R1:W0:Y:S02]  /*24a70*/  SYNCS.PHASECHK.TRANS64.TRYWAIT P1, [R25+URZ+0x22840], R2 ;  /* 0x02284002190075a7 */ /* 0x002224000802017f */
[----:B0-----:R-:W-:Y:S05]  /*24a80*/  @!P1 NANOSLEEP.SYNCS 0x989680 ;  /* 0x009896800000995d */ /* 0x001fea0003900000 */
[----:B------:R-:W0:Y:S02]  /*24a90*/  @!P1 SYNCS.PHASECHK.TRANS64 P1, [R25+URZ+0x22840], R2 ;  /* 0x02284002190095a7 */ /* 0x000e24000802007f */
[----:B0-----:R-:W-:Y:S05]  /*24aa0*/  @!P1 BRA `(.L_x_5482) ;  /* 0xfffffffc00f09947 */ /* 0x001fea000383ffff */
[----:B------:R-:W-:Y:S05]  /*24ab0*/  BRA `(.L_x_5702) ;  /* 0xffffffa400487947 */ /* 0x000fea000383ffff */
.L_x_5484:
[----:B------:R0:W0:Y:S02]  /*24ac0*/  SYNCS.PHASECHK.TRANS64.TRYWAIT P1, [R5+URZ+0x22860], R0 ;  /* 0x02286000050075a7 */ /* 0x000024000802017f */
[----:B0-----:R-:W-:Y:S05]  /*24ad0*/  @!P1 NANOSLEEP.SYNCS 0x989680 ;  /* 0x009896800000995d */ /* 0x001fea0003900000 */
[----:B------:R-:W0:Y:S02]  /*24ae0*/  @!P1 SYNCS.PHASECHK.TRANS64 P1, [R5+URZ+0x22860], R0 ;  /* 0x02286000050095a7 */ /* 0x000e24000802007f */
[----:B0-----:R-:W-:Y:S05]  /*24af0*/  @!P1 BRA `(.L_x_5484) ;  /* 0xfffffffc00f09947 */ /* 0x001fea000383ffff */
[----:B------:R-:W-:Y:S05]  /*24b00*/  BRA `(.L_x_5703) ;  /* 0xffffffa400447947 */ /* 0x000fea000383ffff */
.L_x_5704:
        /* <DEDUP_REMOVED lines=15> */
.L_x_6574:


//--------------------- .text._ZN7cutlass13device_kernelIN5flash11enable_sm90INS1_16FlashAttnFwdSm90INS1_25CollectiveMainloopFwdSm90ILi2EN4cute5tupleIJNS5_1CILi1EEES8_S8_EEENS6_IJNS7_ILi128EEENS7_ILi96EEENS7_ILi64EEEEEELi256ENS_6half_tEfNS_4arch4Sm90ELb1ELb0ELb1ELb1ELb1ELb0ELb1ELb1ELb0ELb1ELb1ELb0EEENS1_21CollectiveEpilogueFwdINS6_IJSA_NS7_ILi256EEESB_EEES9_SE_SG_Li256ELb1ELb1ELb1ELb0EEENS1_36VarlenDynamicPersistentTileSchedulerILi128ELi96ELi256ELi128ELb1ELb1ELb1ELb1ELb1ELb1EEEEEEEEEvNT_6ParamsE --------------------------
	.section	.text._ZN7cutlass13device_kernelIN5flash11enable_sm90INS1_16FlashAttnFwdSm90INS1_25CollectiveMainloopFwdSm90ILi2EN4cute5tupleIJNS5_1CILi1EEES8_S8_EEENS6_IJNS7_ILi128EEENS7_ILi96EEENS7_ILi64EEEEEELi256ENS_6half_tEfNS_4arch4Sm90ELb1ELb0ELb1ELb1ELb1ELb0ELb1ELb1ELb0ELb1ELb1ELb0EEENS1_21CollectiveEpilogueFwdINS6_IJSA_NS7_ILi256EEESB_EEES9_SE_SG_Li256ELb1ELb1ELb1ELb0EEENS1_36VarlenDynamicPersistentTileSchedulerILi128ELi96ELi256ELi128ELb1ELb1ELb1ELb1ELb1ELb1EEEEEEEEEvNT_6ParamsE,"ax",@progbits
	.align	128
.text._ZN7cutlass13device_kernelIN5flash11enable_sm90INS1_16FlashAttnFwdSm90INS1_25CollectiveMainloopFwdSm90ILi2EN4cute5tupleIJNS5_1CILi1EEES8_S8_EEENS6_IJNS7_ILi128EEENS7_ILi96EEENS7_ILi64EEEEEELi256ENS_6half_tEfNS_4arch4Sm90ELb1ELb0ELb1ELb1ELb1ELb0ELb1ELb1ELb0ELb1ELb1ELb0EEENS1_21CollectiveEpilogueFwdINS6_IJSA_NS7_ILi256EEESB_EEES9_SE_SG_Li256ELb1ELb1ELb1ELb0EEENS1_36VarlenDynamicPersistentTileSchedulerILi128ELi96ELi256ELi128ELb1ELb1ELb1ELb1ELb1ELb1EEEEEEEEEvNT_6ParamsE:
        .type           _ZN7cutlass13device_kernelIN5flash11enable_sm90INS1_16FlashAttnFwdSm90INS1_25CollectiveMainloopFwdSm90ILi2EN4cute5tupleIJNS5_1CILi1EEES8_S8_EEENS6_IJNS7_ILi128EEENS7_ILi96EEENS7_ILi64EEEEEELi256ENS_6half_tEfNS_4arch4Sm90ELb1ELb0ELb1ELb1ELb1ELb0ELb1ELb1ELb0ELb1ELb1ELb0EEENS1_21CollectiveEpilogueFwdINS6_IJSA_NS7_ILi256EEESB_EEES9_SE_SG_Li256ELb1ELb1ELb1ELb0EEENS1_36VarlenDynamicPersistentTileSchedulerILi128ELi96ELi256ELi128ELb1ELb1ELb1ELb1ELb1ELb1EEEEEEEEEvNT_6ParamsE,@function
        .size           _ZN7cutlass13device_kernelIN5flash11enable_sm90INS1_16FlashAttnFwdSm90INS1_25CollectiveMainloopFwdSm90ILi2EN4cute5tupleIJNS5_1CILi1EEES8_S8_EEENS6_IJNS7_ILi128EEENS7_ILi96EEENS7_ILi64EEEEEELi256ENS_6half_tEfNS_4arch4Sm90ELb1ELb0ELb1ELb1ELb1ELb0ELb1ELb1ELb0ELb1ELb1ELb0EEENS1_21CollectiveEpilogueFwdINS6_IJSA_NS7_ILi256EEESB_EEES9_SE_SG_Li256ELb1ELb1ELb1ELb0EEENS1_36VarlenDynamicPersistentTileSchedulerILi128ELi96ELi256ELi128ELb1ELb1ELb1ELb1ELb1ELb1EEEEEEEEEvNT_6ParamsE,(.L_x_6575 - _ZN7cutlass13device_kernelIN5flash11enable_sm90INS1_16FlashAttnFwdSm90INS1_25CollectiveMainloopFwdSm90ILi2EN4cute5tupleIJNS5_1CILi1EEES8_S8_EEENS6_IJNS7_ILi128EEENS7_ILi96EEENS7_ILi64EEEEEELi256ENS_6half_tEfNS_4arch4Sm90ELb1ELb0ELb1ELb1ELb1ELb0ELb1ELb1ELb0ELb1ELb1ELb0EEENS1_21CollectiveEpilogueFwdINS6_IJSA_NS7_ILi256EEESB_EEES9_SE_SG_Li256ELb1ELb1ELb1ELb0EEENS1_36VarlenDynamicPersistentTileSchedulerILi128ELi96ELi256ELi128ELb1ELb1ELb1ELb1ELb1ELb1EEEEEEEEEvNT_6ParamsE)
        .other          _ZN7cutlass13device_kernelIN5flash11enable_sm90INS1_16FlashAttnFwdSm90INS1_25CollectiveMainloopFwdSm90ILi2EN4cute5tupleIJNS5_1CILi1EEES8_S8_EEENS6_IJNS7_ILi128EEENS7_ILi96EEENS7_ILi64EEEEEELi256ENS_6half_tEfNS_4arch4Sm90ELb1ELb0ELb1ELb1ELb1ELb0ELb1ELb1ELb0ELb1ELb1ELb0EEENS1_21CollectiveEpilogueFwdINS6_IJSA_NS7_ILi256EEESB_EEES9_SE_SG_Li256ELb1ELb1ELb1ELb0EEENS1_36VarlenDynamicPersistentTileSchedulerILi128ELi96ELi256ELi128ELb1ELb1ELb1ELb1ELb1ELb1EEEEEEEEEvNT_6ParamsE,@"STO_CUDA_ENTRY STV_DEFAULT"
_ZN7cutlass13device_kernelIN5flash11enable_sm90INS1_16FlashAttnFwdSm90INS1_25CollectiveMainloopFwdSm90ILi2EN4cute5tupleIJNS5_1CILi1EEES8_S8_EEENS6_IJNS7_ILi128EEENS7_ILi96EEENS7_ILi64EEEEEELi256ENS_6half_tEfNS_4arch4Sm90ELb1ELb0ELb1ELb1ELb1ELb0ELb1ELb1ELb0ELb1ELb1ELb0EEENS1_21CollectiveEpilogueFwdINS6_IJSA_NS7_ILi256EEESB_EEES9_SE_SG_Li256ELb1ELb1ELb1ELb0EEENS1_36VarlenDynamicPersistentTileSchedulerILi128ELi96ELi256ELi128ELb1ELb1ELb1ELb1ELb1ELb1EEEEEEEEEvNT_6ParamsE:
        /* <DEDUP_REMOVED lines=47> */
.L_x_5705:
        /* <DEDUP_REMOVED lines=22> */
.L_x_5706:
        /* <DEDUP_REMOVED lines=18> */
.L_x_5707:
        /* <DEDUP_REMOVED lines=22> */
.L_x_5708:
        /* <DEDUP_REMOVED lines=23> */
.L_x_5709:
        /* <DEDUP_REMOVED lines=10> */
.L_x_5711:
        /* <DEDUP_REMOVED lines=63> */
[----:B------:R-:W-:Y:S02]  /*0cd0*/  IMAD.IADD R9, R16, 0x1, -R9 ;  /* 0x0000000110097824 */ /* 0x000fe400078e0a09 */
[----:B------:R-:W-:Y:S01]  /*0ce0*/  IMAD R0, R2, 0x40, R11 ;  /* 0x0000004002007824 */ /* 0x000fe200078e020b */
[----:B------:R-:W-:Y:S01]  /*0cf0*/  MOV R2, UR6 ;  /* 0x0000000600027c02 */ /* 0x000fe20008000f00 */
[----:B------:R-:W-:Y:S01]  /*0d00*/  IMAD.IADD R3, R12, 0x1, -R3 ;  /* 0x000000010c037824 */ /* 0x000fe200078e0a03 */
[----:B------:R-:W-:Y:S01]  /*0d10*/  STL [R1+0x34], R4 ;  /* 0x0000340401007387 */ /* 0x000fe20000100800 */
[----:B------:R-:W-:Y:S01]  /*0d20*/  IMAD.SHL.U32 R22, R9, 0x2, RZ ;  /* 0x0000000209167824 */ /* 0x000fe200078e00ff */
[----:B------:R-:W-:Y:S01]  /*0d30*/  UMOV UR6, URZ ;  /* 0x0000003f00067c82 */ /* 0x000fe20008000000 */
[----:B------:R-:W-:Y:S01]  /*0d40*/  IMAD R206, R3, 0x8, R0 ;  /* 0x0000000803ce7824 */ /* 0x000fe200078e0200 */
        /* <DEDUP_REMOVED lines=55> */
[----:B------:R-:W-:Y:S02]  /*10c0*/  SHF.R.S32.HI R4, RZ, 0x1f, R224 ;  /* 0x0000001fff047819 */ /* 0x000fe400000114e0 */
[----:B0-----:R-:W-:-:S07]  /*10d0*/  SHF.R.S32.HI R2, RZ, 0x1f, R223 ;  /* 0x0000001fff027819 */ /* 0x001fce00000114df */
.L_x_5776:
[----:B------:R-:W-:Y:S01]  /*10e0*/  ULDC.64 UR6, c[0x0][0xd88] ;  /* 0x0003620000067ab9 */ /* 0x000fe20000000a00 */
[----:B------:R-:W-:Y:S01]  /*10f0*/  ULDC.64 UR8, c[0x0][0xb10] ;  /* 0x0002c40000087ab9 */ /* 0x000fe20000000a00 */
[----:B------:R-:W-:Y:S01]  /*1100*/  UIMAD.WIDE UR6, UR5, 0x4, UR6 ;  /* 0x00000004050678a5 */ /* 0x000fe2000f8e0206 */
[----:B0---4-:R-:W0:Y:S05]  /*1110*/  LDC.64 R8, c[0x0][0x418] ;  /* 0x00010600ff087b82 */ /* 0x011e2a0000000a00 */
[----:B------:R-:W-:Y:S02]  /*1120*/  IMAD.U32 R212, RZ, RZ, UR6 ;  /* 0x00000006ffd47e24 */ /* 0x000fe4000f8e00ff */
[----:B------:R-:W-:Y:S01]  /*1130*/  IMAD.U32 R213, RZ, RZ, UR7 ;  /* 0x00000007ffd57e24 */ /* 0x000fe2000f8e00ff */
[----:B------:R-:W-:Y:S01]  /*1140*/  ULDC.64 UR6, c[0x0][0xb20] ;  /* 0x0002c80000067ab9 */ /* 0x000fe20000000a00 */
[----:B-1----:R-:W1:Y:S03]  /*1150*/  LDC R0, c[0x0][0x424] ;  /* 0x00010900ff007b82 */ /* 0x002e660000000800 */
[----:B--2---:R-:W2:Y:S01]  /*1160*/  LDG.E R212, desc[UR36][R212.64] ;  /* 0x00000024d4d47981 */ /* 0x004ea2000c1e1900 */
[----:B------:R-:W-:Y:S01]  /*1170*/  ISETP.NE.U32.AND P1, PT, RZ, UR6, PT ;  /* 0x00000006ff007c0c */ /* 0x000fe2000bf25070 */
[----:B------:R-:W-:Y:S01]  /*1180*/  IMAD.MOV.U32 R4, RZ, RZ, RZ ;  /* 0x000000ffff047224 */ /* 0x000fe200078e00ff */
[----:B------:R-:W-:-:S02]  /*1190*/  ISETP.NE.U32.AND P0, PT, RZ, UR8, PT ;  /* 0x00000008ff007c0c */ /* 0x000fc4000bf05070 */
[----:B------:R-:W-:Y:S01]  /*11a0*/  ISETP.NE.AND.EX P1, PT, RZ, UR7, PT, P1 ;  /* 0x00000007ff007c0c */ /* 0x000fe2000bf25310 */
[----:B---3--:R-:W3:Y:S01]  /*11b0*/  LDC R7, c[0x0][0x2f0] ;  /* 0x0000bc00ff077b82 */ /* 0x008ee20000000800 */
[----:B------:R-:W-:Y:S02]  /*11c0*/  ISETP.NE.AND.EX P0, PT, RZ, UR9, PT, P0 ;  /* 0x00000009ff007c0c */ /* 0x000fe4000bf05300 */
[----:B--2---:R-:W-:-:S09]  /*11d0*/  SHF.R.S32.HI R222, RZ, 0x1f, R212 ;  /* 0x0000001fffde7819 */ /* 0x004fd200000114d4 */
[----:B------:R-:W-:-:S04]  /*11e0*/  @P1 LEA R2, P2, R212, UR6, 0x2 ;  /* 0x00000006d4021c11 */ /* 0x000fc8000f8410ff */
[C---:B------:R-:W-:Y:S02]  /*11f0*/  @P1 LEA.HI.X R3, R212.reuse, UR7, R222, 0x2, P2 ;  /* 0x00000007d4031c11 */ /* 0x040fe400090f14de */
[----:B------:R-:W-:-:S03]  /*1200*/  @P0 LEA R202, P2, R212, UR8, 0x2 ;  /* 0x00000008d4ca0c11 */ /* 0x000fc6000f8410ff */
[----:B------:R2:W5:Y:S01]  /*1210*/  @P1 LDG.E R4, desc[UR36][R2.64] ;  /* 0x0000002402041981 */ /* 0x000562000c1e1900 */
[----:B------:R-:W-:Y:S01]  /*1220*/  @P0 LEA.HI.X R203, R212, UR9, R222, 0x2, P2 ;  /* 0x00000009d4cb0c11 */ /* 0x000fe200090f14de */
[----:B------:R-:W-:-:S04]  /*1230*/  ULDC.64 UR8, c[0x0][0xb18] ;  /* 0x0002c60000087ab9 */ /* 0x000fc80000000a00 */
[----:B------:R2:W5:Y:S01]  /*1240*/  @P0 LDG.E R202, desc[UR36][R202.64] ;  /* 0x00000024caca0981 */ /* 0x000562000c1e1900 */
[----:B0-----:R-:W-:Y:S02]  /*1250*/  ISETP.NE.U32.AND P1, PT, R8, RZ, PT ;  /* 0x000000ff0800720c */ /* 0x001fe40003f25070 */
[----:B------:R-:W-:Y:S02]  /*1260*/  ISETP.NE.U32.AND P2, PT, RZ, UR8, PT ;  /* 0x00000008ff007c0c */ /* 0x000fe4000bf45070 */
[----:B------:R-:W-:Y:S02]  /*1270*/  ISETP.NE.AND.EX P1, PT, R9, RZ, PT, P1 ;  /* 0x000000ff0900720c */ /* 0x000fe40003f25310 */
[----:B------:R-:W-:Y:S02]  /*1280*/  ISETP.NE.AND.EX P2, PT, RZ, UR9, PT, P2 ;  /* 0x00000009ff007c0c */ /* 0x000fe4000bf45320 */
[----:B-1----:R-:W-:Y:S01]  /*1290*/  SEL R0, R0, 0x1, P1 ;  /* 0x0000000100007807 */ /* 0x002fe20000800000 */
[----:B--23--:R-:W-:Y:S10]  /*12a0*/  @P0 BRA `(.L_x_5712) ;  /* 0x0000000000280947 */ /* 0x00cff40003800000 */
[----:B------:R-:W-:Y:S01]  /*12b0*/  ULDC.64 UR6, c[0x0][0xaf8] ;  /* 0x0002be0000067ab9 */ /* 0x000fe20000000a00 */
[----:B-----5:R-:W0:Y:S01]  /*12c0*/  LDC R202, c[0x0][0x288] ;  /* 0x0000a200ffca7b82 */ /* 0x020e220000000800 */
[----:B------:R-:W-:-:S04]  /*12d0*/  ISETP.NE.U32.AND P0, PT, RZ, UR6, PT ;  /* 0x00000006ff007c0c */ /* 0x000fc8000bf05070 */
[----:B------:R-:W-:-:S13]  /*12e0*/  ISETP.NE.AND.EX P0, PT, RZ, UR7, PT, P0 ;  /* 0x00000007ff007c0c */ /* 0x000fda000bf05300 */
[----:B------:R-:W-:Y:S05]  /*12f0*/  @!P0 BRA `(.L_x_5712) ;  /* 0x0000000000148947 */ /* 0x000fea0003800000 */
[----:B------:R-:W1:Y:S02]  /*1300*/  LDC.64 R2, c[0x0][0xaf8] ;  /* 0x0002be00ff027b82 */ /* 0x000e640000000a00 */
[----:B-1----:R-:W-:-:S05]  /*1310*/  IMAD.WIDE R2, R212, 0x4, R2 ;  /* 0x00000004d4027825 */ /* 0x002fca00078e0202 */
[----:B0-----:R-:W2:Y:S04]  /*1320*/  LDG.E R202, desc[UR36][R2.64] ;  /* 0x0000002402ca7981 */ /* 0x001ea8000c1e1900 */
[----:B------:R-:W2:Y:S02]  /*1330*/  LDG.E R5, desc[UR36][R2.64+0x4] ;  /* 0x0000042402057981 */ /* 0x000ea4000c1e1900 */
[----:B--2---:R-:W-:-:S07]  /*1340*/  IMAD.IADD R202, R5, 0x1, -R202 ;  /* 0x0000000105ca7824 */ /* 0x004fce00078e0aca */
.L_x_5712:
[----:B------:R-:W-:Y:S01]  /*1350*/  IMAD R203, R0, R7, RZ ;  /* 0x0000000700cb7224 */ /* 0x000fe200078e02ff */
[----:B------:R-:W-:Y:S01]  /*1360*/  LOP3.LUT R213, R6, 0xffff, RZ, 0xc0, !PT ;  /* 0x0000ffff06d57812 */ /* 0x000fe200078ec0ff */
[----:B------:R-:W-:Y:S06]  /*1370*/  @!P2 BRA `(.L_x_5713) ;  /* 0x000000000010a947 */ /* 0x000fec0003800000 */
[----:B------:R-:W-:-:S04]  /*1380*/  LEA R2, P0, R212, UR8, 0x2 ;  /* 0x00000008d4027c11 */ /* 0x000fc8000f8010ff */
[----:B------:R-:W-:-:S05]  /*1390*/  LEA.HI.X R3, R212, UR9, R222, 0x2, P0 ;  /* 0x00000009d4037c11 */ /* 0x000fca00080f14de */
[----:B------:R1:W5:Y:S01]  /*13a0*/  LDG.E R203, desc[UR36][R2.64] ;  /* 0x0000002402cb7981 */ /* 0x000362000c1e1900 */
[----:B------:R-:W-:Y:S05]  /*13b0*/  BRA `(.L_x_5714) ;  /* 0x0000000000247947 */ /* 0x000fea0003800000 */
.L_x_5713:
        /* <DEDUP_REMOVED lines=9> */
.L_x_5714:
[----:B------:R-:W2:Y:S01]  /*1450*/  LDC R0, c[0x0][0x448] ;  /* 0x00011200ff007b82 */ /* 0x000ea20000000800 */
[----:B------:R-:W-:Y:S01]  /*1460*/  USHF.L.U32 UR4, UR4, 0x7, URZ ;  /* 0x0000000704047899 */ /* 0x000fe2000800063f */
[----:B-----5:R-:W-:Y:S01]  /*1470*/  IMAD.IADD R203, R203, 0x1, -R4 ;  /* 0x00000001cbcb7824 */ /* 0x020fe200078e0a04 */
[----:B------:R-:W-:-:S04]  /*1480*/  LOP3.LUT R23, R23, 0xfffffffd, RZ, 0xc0, !PT ;  /* 0xfffffffd17177812 */ /* 0x000fc800078ec0ff */
[----:B------:R-:W-:Y:S01]  /*1490*/  IMAD.U32 R204, RZ, RZ, UR4 ;  /* 0x00000004ffcc7e24 */ /* 0x000fe2000f8e00ff */
[----:B------:R-:W-:Y:S01]  /*14a0*/  UIADD3 UR4, UR4, 0x7f, URZ ;  /* 0x0000007f04047890 */ /* 0x000fe2000fffe03f */
[----:B01----:R-:W-:Y:S02]  /*14b0*/  IADD3 R3, R203, 0x60, -R202 ;  /* 0x00000060cb037810 */ /* 0x003fe40007ffe8ca */
[----:B--2---:R-:W-:-:S03]  /*14c0*/  ISETP.NE.AND P0, PT, R0, 0x1, PT ;  /* 0x000000010000780c */ /* 0x004fc60003f05270 */
[----:B------:R-:W-:-:S10]  /*14d0*/  IMAD.U32 R0, RZ, RZ, UR4 ;  /* 0x00000004ff007e24 */ /* 0x000fd4000f8e00ff */
[----:B------:R-:W0:Y:S01]  /*14e0*/  @P0 LDC R2, c[0x0][0x44c] ;  /* 0x00011300ff020b82 */ /* 0x000e220000000800 */
[----:B------:R-:W-:-:S07]  /*14f0*/  @P0 LOP3.LUT R23, R23, 0x2, RZ, 0xfc, !PT ;  /* 0x0000000217170812 */ /* 0x000fce00078efcff */
[----:B------:R-:W1:Y:S01]  /*1500*/  @P0 LDC R5, c[0x0][0x450] ;  /* 0x00011400ff050b82 */ /* 0x000e620000000800 */
[----:B0-----:R-:W-:-:S05]  /*1510*/  @P0 IMAD.HI.U32 R2, R2, UR4, RZ ;  /* 0x0000000402020c27 */ /* 0x001fca000f8e00ff */
[----:B-1----:R-:W-:Y:S01]  /*1520*/  @P0 SHF.R.U32.HI R0, RZ, R5, R2 ;  /* 0x00000005ff000219 */ /* 0x002fe20000011602 */
[----:B------:R-:W-:-:S03]  /*1530*/  VIADD R2, R203, 0x5f ;  /* 0x0000005fcb027836 */ /* 0x000fc60000000000 */
[----:B------:R-:W-:Y:S01]  /*1540*/  IADD3 R0, R3, R0, RZ ;  /* 0x0000000003007210 */ /* 0x000fe20007ffe0ff */
[----:B------:R-:W-:-:S04]  /*1550*/  IMAD.HI R2, R2, 0x2aaaaaab, RZ ;  /* 0x2aaaaaab02027827 */ /* 0x000fc800078e02ff */
[----:B------:R-:W-:Y:S01]  /*1560*/  IMAD.HI R0, R0, 0x2aaaaaab, RZ ;  /* 0x2aaaaaab00007827 */ /* 0x000fe200078e02ff */
[----:B------:R-:W-:-:S04]  /*1570*/  SHF.R.U32.HI R3, RZ, 0x1f, R2 ;  /* 0x0000001fff037819 */ /* 0x000fc80000011602 */
[----:B------:R-:W-:Y:S02]  /*1580*/  SHF.R.U32.HI R5, RZ, 0x1f, R0 ;  /* 0x0000001fff057819 */ /* 0x000fe40000011600 */
[----:B------:R-:W-:Y:S02]  /*1590*/  LEA.HI.SX32 R3, R2, R3, 0x1c ;  /* 0x0000000302037211 */ /* 0x000fe400078fe2ff */
[----:B------:R-:W-:Y:S02]  /*15a0*/  LEA.HI.SX32 R2, R0, R5, 0x1c ;  /* 0x0000000500027211 */ /* 0x000fe400078fe2ff */
[C---:B------:R-:W-:Y:S02]  /*15b0*/  LOP3.LUT R0, R6.reuse, 0xff000000, RZ, 0xc0, !PT ;  /* 0xff00000006007812 */ /* 0x040fe400078ec0ff */
[----:B------:R-:W-:Y:S01]  /*15c0*/  VIMNMX R165, R3, R2, PT ;  /* 0x0000000203a57248 */ /* 0x000fe20003fe0100 */
[----:B------:R-:W-:Y:S01]  /*15d0*/  IMAD.MOV.U32 R2, RZ, RZ, RZ ;  /* 0x000000ffff027224 */ /* 0x000fe200078e00ff */
[----:B------:R-:W-:-:S02]  /*15e0*/  LOP3.LUT R6, R6, 0xff0000, RZ, 0xc0, !PT ;  /* 0x00ff000006067812 */ /* 0x000fc400078ec0ff */
[----:B------:R-:W-:Y:S02]  /*15f0*/  SHF.R.U32.HI R3, RZ, 0x8, R0 ;  /* 0x00000008ff037819 */ /* 0x000fe40000011600 */
[----:B------:R-:W-:Y:S02]  /*1600*/  ISETP.GE.AND P0, PT, R165, 0x1, PT ;  /* 0x00000001a500780c */ /* 0x000fe40003f06270 */
[----:B------:R-:W-:-:S04]  /*1610*/  LEA.HI R3, R6, R3, RZ, 0x10 ;  /* 0x0000000306037211 */ /* 0x000fc800078f80ff */
[----:B------:R-:W-:Y:S02]  /*1620*/  LOP3.LUT R10, R3, 0xff, RZ, 0xc0, !PT ;  /* 0x000000ff030a7812 */ /* 0x000fe400078ec0ff */
[----:B------:R-:W-:-:S03]  /*1630*/  SHF.R.U32.HI R214, RZ, 0x10, R3 ;  /* 0x00000010ffd67819 */ /* 0x000fc60000011603 */
[----:B------:R0:W-:Y:S02]  /*1640*/  STL [R1+0x24], R10 ;  /* 0x0000240a01007387 */ /* 0x0001e40000100800 */
        /* <DEDUP_REMOVED lines=31> */
.L_x_5715:
[-C--:B------:R-:W-:Y:S01]  /*1840*/  IMAD R205, R10, R2.reuse, RZ ;  /* 0x000000020acd7224 */ /* 0x080fe200078e02ff */
[----:B------:R-:W-:Y:S01]  /*1850*/  PLOP3.LUT P0, PT, PT, PT, PT, 0x80, 0x0 ;  /* 0x000000000000781c */ /* 0x000fe20003f0f070 */
[----:B------:R-:W-:Y:S01]  /*1860*/  IMAD.MOV.U32 R0, RZ, RZ, RZ ;  /* 0x000000ffff007224 */ /* 0x000fe200078e00ff */
[----:B------:R-:W-:Y:S01]  /*1870*/  CS2R R150, SRZ ;  /* 0x0000000000967805 */ /* 0x000fe2000001ff00 */
[----:B------:R-:W-:Y:S01]  /*1880*/  IMAD.MOV.U32 R3, RZ, RZ, RZ ;  /* 0x000000ffff037224 */ /* 0x000fe200078e00ff */
[----:B------:R-:W-:Y:S02]  /*1890*/  VIADDMNMX R165, R205, R2, R165, PT ;  /* 0x00000002cda57246 */ /* 0x000fe400038001a5 */
[----:B------:R-:W-:Y:S02]  /*18a0*/  CS2R R148, SRZ ;  /* 0x0000000000947805 */ /* 0x000fe4000001ff00 */
        /* <DEDUP_REMOVED lines=96> */
[----:B------:R1:W2:Y:S01]  /*1eb0*/  LDC.64 R2, c[0x4][R0] ;  /* 0x0100000000027b82 */ /* 0x0002a20000000a00 */
[----:B------:R-:W-:Y:S01]  /*1ec0*/  IMAD.U32 R5, RZ, RZ, UR5 ;  /* 0x00000005ff057e24 */ /* 0x000fe2000f8e00ff */
[----:B------:R-:W-:Y:S01]  /*1ed0*/  ULDC.64 UR4, c[0x4][0xa0] ;  /* 0x0100280000047ab9 */ /* 0x000fe20000000a00 */
[----:B0-----:R-:W-:Y:S01]  /*1ee0*/  IMAD.U32 R10, RZ, RZ, UR6 ;  /* 0x00000006ff0a7e24 */ /* 0x001fe2000f8e00ff */
[----:B------:R-:W-:Y:S01]  /*1ef0*/  MOV R6, UR4 ;  /* 0x0000000400067c02 */ /* 0x000fe20008000f00 */
[----:B------:R-:W-:Y:S02]  /*1f00*/  IMAD.U32 R7, RZ, RZ, UR5 ;  /* 0x00000005ff077e24 */ /* 0x000fe4000f8e00ff */
[----:B------:R-:W-:-:S02]  /*1f10*/  IMAD.U32 R11, RZ, RZ, UR7 ;  /* 0x00000007ff0b7e24 */ /* 0x000fc4000f8e00ff */
[----:B------:R-:W-:Y:S02]  /*1f20*/  IMAD.MOV.U32 R8, RZ, RZ, 0x70 ;  /* 0x00000070ff087424 */ /* 0x000fe400078e00ff */
[----:B------:R-:W-:Y:S02]  /*1f30*/  IMAD.MOV.U32 R12, RZ, RZ, 0x1 ;  /* 0x00000001ff0c7424 */ /* 0x000fe400078e00ff */
[----:B-1----:R-:W-:-:S07]  /*1f40*/  IMAD.MOV.U32 R13, RZ, RZ, RZ ;  /* 0x000000ffff0d7224 */ /* 0x002fce00078e00ff */
[----:B------:R-:W-:-:S07]  /*1f50*/  LEPC R20, `(.L_x_5717) ;  /* 0x000000001014794e */ /* 0x000fce0000000000 */
[----:B--2---:R-:W-:Y:S05]  /*1f60*/  CALL.ABS.NOINC R2 ;  /* 0x0000000002007343 */ /* 0x004fea0003c00000 */
.L_x_5717:
[----:B------:R-:W2:Y:S01]  /*1f70*/  LDL R2, [R1+0x28] ;  /* 0x0000280001027983 */ /* 0x000ea20000100800 */
[----:B------:R-:W-:Y:S01]  /*1f80*/  MOV R0, 0x400 ;  /* 0x0000040000007802 */ /* 0x000fe20000000f00 */
[----:B------:R-:W1:Y:S01]  /*1f90*/  S2R R3, SR_CgaCtaId ;  /* 0x0000000000037919 */ /* 0x000e620000008800 */
[----:B------:R-:W3:Y:S02]  /*1fa0*/  S2R R16, SR_TID.X ;  /* 0x0000000000107919 */ /* 0x000ee40000002100 */
[----:B-1----:R-:W-:Y:S02]  /*1fb0*/  LEA R5, R3, R0, 0x18 ;  /* 0x0000000003057211 */ /* 0x002fe400078ec0ff */
[----:B---3--:R-:W-:Y:S02]  /*1fc0*/  SHF.R.U32.HI R16, RZ, 0x7, R16 ;  /* 0x00000007ff107819 */ /* 0x008fe40000011610 */
[----:B--2---:R-:W-:-:S13]  /*1fd0*/  R2UR UR5, R2 ;  /* 0x00000000020572ca */ /* 0x004fda00000e0000 */
[----:B------:R-:W-:-:S04]  /*1fe0*/  ULEA.HI UR4, UR5, UR5, URZ, 0x1 ;  /* 0x0000000505047291 */ /* 0x000fc8000f8f083f */
[----:B------:R-:W-:-:S04]  /*1ff0*/  ULOP3.LUT UR4, UR4, 0xfffffffe, URZ, 0xc0, !UPT ;  /* 0xfffffffe04047892 */ /* 0x000fc8000f8ec03f */
[----:B------:R-:W-:-:S06]  /*2000*/  UIADD3 UR4, UR5, -UR4, URZ ;  /* 0x8000000405047290 */ /* 0x000fcc000fffe03f */
[----:B------:R-:W-:-:S05]  /*2010*/  IMAD.U32 R2, RZ, RZ, UR4 ;  /* 0x00000004ff027e24 */ /* 0x000fca000f8e00ff */
[----:B------:R-:W-:Y:S01]  /*2020*/  SHF.L.U32 R0, R2, 0x1f, RZ ;  /* 0x0000001f02007819 */ /* 0x000fe200000006ff */
[----:B------:R-:W-:-:S03]  /*2030*/  VIADD R2, R16, 0x8 ;  /* 0x0000000810027836 */ /* 0x000fc60000000000 */
[----:B------:R-:W1:Y:S02]  /*2040*/  SYNCS.PHASECHK.TRANS64.TRYWAIT P0, [R5+URZ+0x32400], R0 ;  /* 0x03240000050075a7 */ /* 0x000e64000800017f */
[----:B-1----:R-:W-:Y:S05]  /*2050*/  @!P0 BRA `(.L_x_5718) ;  /* 0x0000014800408947 */ /* 0x002fea0003800000 */
.L_x_5869:
        /* <DEDUP_REMOVED lines=8> */
.L_x_5719:
[----:B------:R-:W-:Y:S01]  /*20e0*/  R2UR UR6, R5 ;  /* 0x00000000050672ca */ /* 0x000fe200000e0000 */
[----:B------:R-:W-:-:S05]  /*20f0*/  IMAD.U32 R3, RZ, RZ, UR39 ;  /* 0x00000027ff037e24 */ /* 0x000fca000f8e00ff */
[----:B------:R-:W-:-:S07]  /*2100*/  SHF.L.U32 R3, R3, 0x1f, RZ ;  /* 0x0000001f03037819 */ /* 0x000fce00000006ff */
[----:B------:R-:W-:-:S09]  /*2110*/  ULEA UR6, UR38, UR6, 0x3 ;  /* 0x0000000626067291 */ /* 0x000fd2000f8e183f */
[----:B------:R2:W3:Y:S01]  /*2120*/  SYNCS.PHASECHK.TRANS64.TRYWAIT P1, [UR6+0x32430], R3 ;  /* 0x03243003ff0075a7 */ /* 0x0004e20008020146 */
[----:B------:R-:W-:Y:S05]  /*2130*/  @!P0 BRA `(.L_x_5720) ;  /* 0x0000000000048947 */ /* 0x000fea0003800000 */
[----:B------:R-:W-:Y:S01]  /*2140*/  BPT.TRAP 0x1 ;  /* 0x000000040000795c */ /* 0x000fe20000300000 */
.L_x_5720:
[----:B---3--:R-:W-:Y:S05]  /*2150*/  @P1 BRA `(.L_x_5721) ;  /* 0x0000000000081947 */ /* 0x008fea0003800000 */
[----:B------:R-:W3:Y:S02]  /*2160*/  SYNCS.PHASECHK.TRANS64.TRYWAIT P1, [UR6+0x32430], R3 ;  /* 0x03243003ff0075a7 */ /* 0x000ee40008020146 */
[----:B---3--:R-:W-:Y:S05]  /*2170*/  @!P1 BRA `(.L_x_5722) ;  /* 0x00000148000c9947 */ /* 0x008fea0003800000 */
.L_x_5721:
[----:B------:R-:W-:Y:S01]  /*2180*/  R2UR UR4, R5 ;  /* 0x00000000050472ca */ /* 0x000fe200000e0000 */
[----:B------:R-:W-:Y:S01]  /*2190*/  WARPGROUP.ARRIVE ;  /* 0x00000000000079c5 */ /* 0x000fe20000000000 */
[----:B------:R-:W-:Y:S01]  /*21a0*/  UMOV UR8, UR41 ;  /* 0x0000002900087c82 */ /* 0x000fe20008000000 */
[----:B------:R-:W-:Y:S01]  /*21b0*/  UMOV UR9, 0x40000040 ;  /* 0x4000004000097882 */ /* 0x000fe20000000000 */
[----:B------:R-:W-:Y:S01]  /*21c0*/  UMOV UR11, 0x40000040 ;  /* 0x40000040000b7882 */ /* 0x000fe20000000000 */
[----:B------:R-:W-:-:S08]  /*21d0*/  UIADD3 UR5, UR41, 0x2, URZ ;  /* 0x0000000229057890 */ /* 0x000fd0000fffe03f */
        /* <DEDUP_REMOVED lines=42> */
.L_x_5870:
[----:B------:R-:W-:Y:S05]  /*2480*/  @!P0 BRA `(.L_x_5724) ;  /* 0x0000000000048947 */ /* 0x000fea0003800000 */
[----:B------:R-:W-:Y:S01]  /*2490*/  BPT.TRAP 0x1 ;  /* 0x000000040000795c */ /* 0x000fe20000300000 */
.L_x_5724:
[----:B------:R0:W0:Y:S01]  /*24a0*/  SYNCS.PHASECHK.TRANS64.TRYWAIT P1, [UR6+0x32450], R3 ;  /* 0x03245003ff0075a7 */ /* 0x0000220008020146 */
[----:B------:R-:W-:Y:S05]  /*24b0*/  @!P0 BRA `(.L_x_5725) ;  /* 0x0000000000048947 */ /* 0x000fea0003800000 */
[----:B------:R-:W-:Y:S01]  /*24c0*/  BPT.TRAP 0x1 ;  /* 0x000000040000795c */ /* 0x000fe20000300000 */
.L_x_5725:
[----:B0-----:R-:W-:Y:S05]  /*24d0*/  @P1 BRA `(.L_x_5726) ;  /* 0x0000000000081947 */ /* 0x001fea0003800000 */
[----:B------:R-:W0:Y:S02]  /*24e0*/  SYNCS.PHASECHK.TRANS64.TRYWAIT P1, [UR6+0x32450], R3 ;  /* 0x03245003ff0075a7 */ /* 0x000e240008020146 */
[----:B0-----:R-:W-:Y:S05]  /*24f0*/  @!P1 BRA `(.L_x_5727) ;  /* 0x0000014400589947 */ /* 0x001fea0003800000 */
.L_x_5726:
[----:B------:R-:W-:Y:S01]  /*2500*/  R2UR UR4, R5 ;  /* 0x00000000050472ca */ /* 0x000fe200000e0000 */
[----:B------:R-:W-:Y:S01]  /*2510*/  WARPGROUP.ARRIVE ;  /* 0x00000000000079c5 */ /* 0x000fe20000000000 */
[----:B------:R-:W-:Y:S01]  /*2520*/  UMOV UR9, 0x40000040 ;  /* 0x4000004000097882 */ /* 0x000fe20000000000 */
[----:B------:R-:W-:Y:S01]  /*2530*/  UMOV UR11, 0x40000040 ;  /* 0x40000040000b7882 */ /* 0x000fe20000000000 */
[----:B------:R-:W-:Y:S01]  /*2540*/  IMAD.U32 R13, RZ, RZ, UR9 ;  /* 0x00000009ff0d7e24 */ /* 0x000fe2000f8e00ff */
[----:B------:R-:W-:Y:S01]  /*2550*/  UMOV UR13, 0x40000040 ;  /* 0x40000040000d7882 */ /* 0x000fe20000000000 */
        /* <DEDUP_REMOVED lines=8> */
[----:B01--4-:R-:W0:Y:S01]  /*25e0*/  S2R R0, SR_TID.X ;  /* 0x0000000000007919 */ /* 0x013e220000002100 */
[----:B------:R-:W-:Y:S01]  /*25f0*/  UMOV UR23, 0x40000040 ;  /* 0x4000004000177882 */ /* 0x000fe20000000000 */
[----:B------:R-:W-:Y:S01]  /*2600*/  UMOV UR25, 0x40000040 ;  /* 0x4000004000197882 */ /* 0x000fe20000000000 */
[----:B------:R-:W-:Y:S01]  /*2610*/  USHF.R.U32.HI UR4, URZ, 0x4, UR4 ;  /* 0x000000043f047899 */ /* 0x000fe20008011604 */
[----:B------:R-:W-:Y:S01]  /*2620*/  UMOV UR27, 0x40000040 ;  /* 0x40000040001b7882 */ /* 0x000fe20000000000 */
[----:B------:R-:W-:-:S02]  /*2630*/  UMOV UR29, 0x40000040 ;  /* 0x40000040001d7882 */ /* 0x000fc40000000000 */
[----:B------:R-:W-:Y:S02]  /*2640*/  ULOP3.LUT UR7, UR4, 0x3fff, URZ, 0xc0, !UPT ;  /* 0x00003fff04077892 */ /* 0x000fe4000f8ec03f */
[----:B------:R-:W-:Y:S02]  /*2650*/  ULOP3.LUT UR4, UR40, 0x10000, URZ, 0xfc, !UPT ;  /* 0x0001000028047892 */ /* 0x000fe4000f8efc3f */
[----:B------:R-:W-:Y:S02]  /*2660*/  ULOP3.LUT UR60, UR7, 0x10000, URZ, 0xfc, !UPT ;  /* 0x00010000073c7892 */ /* 0x000fe4000f8efc3f */
[----:B------:R-:W-:Y:S02]  /*2670*/  UIADD3 UR56, UR4, 0x402, URZ ;  /* 0x0000040204387890 */ /* 0x000fe4000fffe03f */
[----:B------:R-:W-:Y:S01]  /*2680*/  UIMAD UR5, UR38, 0xc00, UR60 ;  /* 0x00000c00260578a4 */ /* 0x000fe2000f8e023c */
[----:B------:R-:W-:Y:S01]  /*2690*/  UMOV UR8, UR4 ;  /* 0x0000000400087c82 */ /* 0x000fe20008000000 */
[----:B------:R-:W-:Y:S01]  /*26a0*/  UIADD3 UR16, UR4, 0x800, URZ ;  /* 0x0000080004107890 */ /* 0x000fe2000fffe03f */
[----:B------:R-:W-:Y:S01]  /*26b0*/  IMAD.U32 R12, RZ, RZ, UR8 ;  /* 0x00000008ff0c7e24 */ /* 0x000fe2000f8e00ff */
[----:B------:R-:W-:-:S03]  /*26c0*/  UIADD3 UR58, UR5, 0x302, URZ ;  /* 0x00000302053a7890 */ /* 0x000fc6000fffe03f */
[----:B------:R-:W-:Y:S01]  /*26d0*/  UMOV UR10, UR5 ;  /* 0x00000005000a7c82 */ /* 0x000fe20008000000 */
[----:B------:R-:W-:Y:S01]  /*26e0*/  UIADD3 UR18, UR5, 0x600, URZ ;  /* 0x0000060005127890 */ /* 0x000fe2000fffe03f */
[----:B------:R-:W-:Y:S01]  /*26f0*/  HGMMA.64x96x16.F32 R24, gdesc[UR8], R24, gsb0 ;  /* 0x01600000081879f0 */ /* 0x000fe20008000818 */
[----:B------:R-:W-:Y:S02]  /*2700*/  UIADD3 UR8, UR4, 0x2, URZ ;  /* 0x0000000204087890 */ /* 0x000fe4000fffe03f */
[----:B------:R-:W-:Y:S02]  /*2710*/  UIADD3 UR9, UR5, 0x2, URZ ;  /* 0x0000000205097890 */ /* 0x000fe4000fffe03f */
[----:B------:R-:W-:Y:S01]  /*2720*/  UIADD3 UR10, UR5, 0x304, URZ ;  /* 0x00000304050a7890 */ /* 0x000fe2000fffe03f */
[----:B------:R-:W-:Y:S02]  /*2730*/  UMOV UR11, 0x40000040 ;  /* 0x40000040000b7882 */ /* 0x000fe40000000000 */
[----:B------:R-:W-:Y:S01]  /*2740*/  UMOV UR12, UR8 ;  /* 0x00000008000c7c82 */ /* 0x000fe20008000000 */
[----:B------:R-:W-:Y:S01]  /*2750*/  UIADD3 UR8, UR4, 0x4, URZ ;  /* 0x0000000404087890 */ /* 0x000fe2000fffe03f */
[----:B------:R-:W-:Y:S01]  /*2760*/  MOV R10, UR12 ;  /* 0x0000000c000a7c02 */ /* 0x000fe20008000f00 */
[----:B------:R-:W-:Y:S01]  /*2770*/  UMOV UR14, UR9 ;  /* 0x00000009000e7c82 */ /* 0x000fe20008000000 */
[----:B------:R-:W-:Y:S01]  /*2780*/  UIADD3 UR9, UR5, 0x4, URZ ;  /* 0x0000000405097890 */ /* 0x000fe2000fffe03f */
[----:B0-----:R-:W-:Y:S01]  /*2790*/  SHF.R.U32.HI R0, RZ, 0x7, R0 ;  /* 0x00000007ff007819 */ /* 0x001fe20000011600 */
[----:B------:R-:W-:-:S02]  /*27a0*/  UIADD3 UR20, UR4, 0x802, URZ ;  /* 0x0000080204147890 */ /* 0x000fc4000fffe03f */
[----:B------:R-:W-:Y:S01]  /*27b0*/  UIADD3 UR22, UR5, 0x602, URZ ;  /* 0x0000060205167890 */ /* 0x000fe2000fffe03f */
[----:B------:R-:W-:Y:S01]  /*27c0*/  IADD3 R0, -R0, 0xb, RZ ;  /* 0x0000000b00007810 */ /* 0x000fe20007ffe1ff */
[----:B------:R-:W-:Y:S02]  /*27d0*/  UIADD3 UR24, UR4, 0x804, URZ ;  /* 0x0000080404187890 */ /* 0x000fe4000fffe03f */
[----:B------:R-:W-:Y:S02]  /*27e0*/  UIADD3 UR26, UR5, 0x604, URZ ;  /* 0x00000604051a7890 */ /* 0x000fe4000fffe03f */
[----:B------:R-:W-:Y:S02]  /*27f0*/  UIADD3 UR28, UR4, 0x806, URZ ;  /* 0x00000806041c7890 */ /* 0x000fe4000fffe03f */
[----:B------:R-:W-:Y:S01]  /*2800*/  UIADD3 UR30, UR5, 0x606, URZ ;  /* 0x00000606051e7890 */ /* 0x000fe2000fffe03f */
        /* <DEDUP_REMOVED lines=47> */
[----:B---3--:R-:W-:Y:S01]  /*2b00*/  IMAD.U32 R4, RZ, RZ, UR12 ;  /* 0x0000000cff047e24 */ /* 0x008fe2000f8e00ff */
        /* <DEDUP_REMOVED lines=46> */
.L_x_5728:
[----:B------:R-:W1:Y:S01]  /*2df0*/  LDC R81, c[0x0][0x448] ;  /* 0x00011200ff517b82 */ /* 0x000e620000000800 */
[----:B------:R-:W-:Y:S01]  /*2e00*/  ULDC UR4, c[0x0][0xad0] ;  /* 0x0002b40000047ab9 */ /* 0x000fe20000000800 */
[----:B------:R-:W-:Y:S01]  /*2e10*/  R2UR UR5, R204 ;  /* 0x00000000cc0572ca */ /* 0x000fe200000e0000 */
[----:B--2---:R-:W-:Y:S01]  /*2e20*/  FMUL.FTZ R3, R26, UR4 ;  /* 0x000000041a037c20 */ /* 0x004fe20008410000 */
        /* <DEDUP_REMOVED lines=16> */
[----:B--2---:R-:W-:-:S02]  /*2f30*/  VIADD R33, R206, UR5 ;  /* 0x00000005ce217c36 */ /* 0x004fc40008000000 */
[----:B------:R-:W-:Y:S01]  /*2f40*/  FMUL.FTZ R27, R39, UR4 ;  /* 0x00000004271b7c20 */ /* 0x000fe20008410000 */
[----:B------:R-:W-:Y:S01]  /*2f50*/  FMUL.FTZ R21, R30, UR4 ;  /* 0x000000041e157c20 */ /* 0x000fe20008410000 */
[----:B------:R-:W-:Y:S01]  /*2f60*/  FMUL.FTZ R30, R42, UR4 ;  /* 0x000000042a1e7c20 */ /* 0x000fe20008410000 */
[----:B-1----:R-:W-:Y:S01]  /*2f70*/  ISETP.NE.AND P6, PT, R81, 0x1, PT ;  /* 0x000000015100780c */ /* 0x002fe20003fc5270 */
        /* <DEDUP_REMOVED lines=12> */
[----:B------:R-:W2:Y:S01]  /*3040*/  @P6 LDC R34, c[0x0][0x44c] ;  /* 0x00011300ff226b82 */ /* 0x000ea20000000800 */
[----:B------:R-:W-:Y:S01]  /*3050*/  FMUL.FTZ R61, R61, UR4 ;  /* 0x000000043d3d7c20 */ /* 0x000fe20008410000 */
[----:B------:R-:W-:Y:S01]  /*3060*/  FMUL.FTZ R64, R64, UR4 ;  /* 0x0000000440407c20 */ /* 0x000fe20008410000 */
[----:B------:R-:W-:Y:S01]  /*3070*/  FMUL.FTZ R65, R65, UR4 ;  /* 0x0000000441417c20 */ /* 0x000fe20008410000 */
[----:B------:R-:W-:Y:S01]  /*3080*/  FMUL.FTZ R68, R68, UR4 ;  /* 0x0000000444447c20 */ /* 0x000fe20008410000 */
[----:B------:R-:W-:Y:S01]  /*3090*/  FMUL.FTZ R180, R50, UR4 ;  /* 0x0000000432b47c20 */ /* 0x000fe20008410000 */
[----:B------:R-:W3:Y:S01]  /*30a0*/  MUFU.TANH R73, R73 ;  /* 0x0000004900497308 */ /* 0x000ee20000002400 */
[----:B------:R-:W-:Y:S01]  /*30b0*/  FMUL.FTZ R181, R51, UR4 ;  /* 0x0000000433b57c20 */ /* 0x000fe20008410000 */
[----:B------:R-:W4:Y:S01]  /*30c0*/  @P6 LDC R35, c[0x0][0x450] ;  /* 0x00011400ff236b82 */ /* 0x000f220000000800 */
[----:B------:R-:W-:Y:S01]  /*30d0*/  FMUL.FTZ R69, R69, UR4 ;  /* 0x0000000445457c20 */ /* 0x000fe20008410000 */
        /* <DEDUP_REMOVED lines=11> */
[----:B------:R-:W-:Y:S01]  /*3190*/  ULDC UR5, c[0x0][0xa80] ;  /* 0x0002a00000057ab9 */ /* 0x000fe20000000800 */
[----:B------:R5:W0:Y:S01]  /*31a0*/  MUFU.TANH R74, R28 ;  /* 0x0000001c004a7308 */ /* 0x000a220000002400 */
[----:B------:R-:W1:Y:S01]  /*31b0*/  S2UR UR10, SR_CgaCtaId ;  /* 0x00000000000a79c3 */ /* 0x000e620000008800 */
[----:B--2---:R-:W-:Y:S01]  /*31c0*/  @P6 IMAD.HI.U32 R34, R33, R34, RZ ;  /* 0x0000002221226227 */ /* 0x004fe200078e00ff */
[----:B------:R-:W-:Y:S01]  /*31d0*/  ULOP3.LUT UR54, UR7, 0x3000000, URZ, 0xfc, !UPT ;  /* 0x0300000007367892 */ /* 0x000fe2000f8efc3f */
[----:B------:R-:W-:Y:S01]  /*31e0*/  UMOV UR11, 0x40000040 ;  /* 0x40000040000b7882 */ /* 0x000fe20000000000 */
[----:B------:R-:W-:-:S03]  /*31f0*/  UMOV UR15, 0x40000040 ;  /* 0x40000040000f7882 */ /* 0x000fc60000000000 */
[----:B------:R2:W0:Y:S01]  /*3200*/  MUFU.TANH R75, R29 ;  /* 0x0000001d004b7308 */ /* 0x0004220000002400 */
[----:B-----5:R-:W-:Y:S01]  /*3210*/  FMUL.FTZ R28, R38, UR4 ;  /* 0x00000004261c7c20 */ /* 0x020fe20008410000 */
[----:B----4-:R-:W-:Y:S01]  /*3220*/  @P6 SHF.R.U32.HI R33, RZ, R35, R34 ;  /* 0x00000023ff216219 */ /* 0x010fe20000011622 */
[----:B------:R-:W-:-:S04]  /*3230*/  IMAD R35, R165, -0x60, R203 ;  /* 0xffffffa0a5237824 */ /* 0x000fc800078e02cb */
[----:B------:R-:W4:Y:S01]  /*3240*/  SHFL.IDX PT, R34, R33, RZ, 0x1c1f ;  /* 0x001c1fff21227589 */ /* 0x000f2200000e0000 */
[C-C-:B------:R-:W-:Y:S01]  /*3250*/  IADD3 R37, -R22.reuse, 0x61, R35.reuse ;  /* 0x0000006116257810 */ /* 0x140fe20007ffe123 */
[----:B------:R-:W-:Y:S01]  /*3260*/  MUFU.TANH R80, R45 ;  /* 0x0000002d00507308 */ /* 0x000fe20000002400 */
[----:B------:R-:W-:Y:S01]  /*3270*/  IADD3 R35, -R22, 0x60, R35 ;  /* 0x0000006016237810 */ /* 0x000fe20007ffe123 */
[----:B------:R-:W5:Y:S01]  /*3280*/  SHFL.IDX PT, R36, R33, 0x1, 0x1c1f ;  /* 0x003c1f0021247f89 */ /* 0x000f6200000e0000 */
[----:B--2---:R-:W-:Y:S01]  /*3290*/  FMUL.FTZ R29, R43, UR4 ;  /* 0x000000042b1d7c20 */ /* 0x004fe20008410000 */
[----:B------:R-:W-:-:S04]  /*32a0*/  IMAD.IADD R48, R37, 0x1, -R202 ;  /* 0x0000000125307824 */ /* 0x000fc800078e0aca */
[----:B------:R2:W0:Y:S08]  /*32b0*/  MUFU.TANH R76, R32 ;  /* 0x00000020004c7308 */ /* 0x0004300000002400 */
[----:B------:R3:W0:Y:S01]  /*32c0*/  MUFU.TANH R39, R41 ;  /* 0x0000002900277308 */ /* 0x0006220000002400 */
[----:B--2---:R-:W-:Y:S01]  /*32d0*/  FMUL.FTZ R32, R47, UR4 ;  /* 0x000000042f207c20 */ /* 0x004fe20008410000 */
[----:B------:R-:W-:Y:S01]  /*32e0*/  UIADD3 UR4, UR6, 0x32440, URZ ;  /* 0x0003244006047890 */ /* 0x000fe2000fffe03f */
[----:B----4-:R-:W-:-:S03]  /*32f0*/  VIADDMNMX R45, R34, R48, R35, PT ;  /* 0x00000030222d7246 */ /* 0x010fc60003800123 */
[----:B-1----:R-:W-:Y:S02]  /*3300*/  UPRMT UR4, UR10, 0x654, UR4 ;  /* 0x000006540a047896 */ /* 0x002fe40008000004 */
[----:B------:R1:W-:Y:S01]  /*3310*/  MUFU.TANH R43, R44 ;  /* 0x0000002c002b7308 */ /* 0x0003e20000002400 */
[----:B------:R-:W-:Y:S01]  /*3320*/  UIMAD UR10, UR38, 0xc00, UR54 ;  /* 0x00000c00260a78a4 */ /* 0x000fe2000f8e0236 */
[C---:B------:R-:W-:Y:S02]  /*3330*/  ISETP.GT.AND P3, PT, R45.reuse, RZ, PT ;  /* 0x000000ff2d00720c */ /* 0x040fe40003f64270 */
[C---:B------:R-:W-:Y:S01]  /*3340*/  ISETP.GT.AND P4, PT, R45.reuse, 0x1, PT ;  /* 0x000000012d00780c */ /* 0x040fe20003f84270 */
[----:B------:R-:W-:Y:S01]  /*3350*/  UIADD3 UR14, UR10, 0x80, URZ ;  /* 0x000000800a0e7890 */ /* 0x000fe2000fffe03f */
[----:B-----5:R-:W-:Y:S02]  /*3360*/  VIADDMNMX R48, R36, R48, R35, PT ;  /* 0x0000003024307246 */ /* 0x020fe40003800123 */
[----:B------:R-:W-:Y:S01]  /*3370*/  ISETP.GT.AND P5, PT, R45, 0x8, PT ;  /* 0x000000082d00780c */ /* 0x000fe20003fa4270 */
[----:B------:R-:W2:Y:S01]  /*3380*/  MUFU.TANH R40, R40 ;  /* 0x0000002800287308 */ /* 0x000ea20000002400 */
[----:B------:R-:W-:Y:S01]  /*3390*/  FSEL R36, R72, -INF , P3 ;  /* 0xff80000048247808 */ /* 0x000fe20001800000 */
[----:B------:R-:W-:Y:S01]  /*33a0*/  SYNCS.ARRIVE.TRANS64.RED.A1T0 RZ, [UR4], RZ ;  /* 0x000000ffffff79a7 */ /* 0x000fe20008100404 */
[----:B---3--:R-:W-:Y:S01]  /*33b0*/  FSEL R41, R73, -INF , P4 ;  /* 0xff80000049297808 */ /* 0x008fe20002000000 */
[----:B------:R-:W-:Y:S01]  /*33c0*/  UIADD3 UR4, UR10, 0x100, URZ ;  /* 0x000001000a047890 */ /* 0x000fe2000fffe03f */
[----:B------:R-:W-:-:S02]  /*33d0*/  ISETP.GT.AND P1, PT, R45, 0x9, PT ;  /* 0x000000092d00780c */ /* 0x000fc40003f24270 */
[----:B0-----:R-:W-:Y:S01]  /*33e0*/  FSEL R42, R74, -INF , P5 ;  /* 0xff8000004a2a7808 */ /* 0x001fe20002800000 */
[----:B------:R-:W0:Y:S01]  /*33f0*/  MUFU.TANH R49, R49 ;  /* 0x0000003100317308 */ /* 0x000e220000002400 */
[----:B------:R-:W-:Y:S02]  /*3400*/  FMNMX.FTZ R35, R36, R41, !PT ;  /* 0x0000002924237209 */ /* 0x000fe40007810000 */
[----:B------:R-:W-:Y:S02]  /*3410*/  ISETP.GT.AND P2, PT, R45, 0x10, PT ;  /* 0x000000102d00780c */ /* 0x000fe40003f44270 */
[----:B-1----:R-:W-:Y:S02]  /*3420*/  FSEL R44, R75, -INF , P1 ;  /* 0xff8000004b2c7808 */ /* 0x002fe40000800000 */
[----:B------:R-:W-:Y:S01]  /*3430*/  FMNMX.FTZ R35, R42, R35, !PT ;  /* 0x000000232a237209 */ /* 0x000fe20007810000 */
[----:B------:R-:W1:Y:S01]  /*3440*/  MUFU.TANH R52, R52 ;  /* 0x0000003400347308 */ /* 0x000e620000002400 */
[----:B------:R-:W-:-:S02]  /*3450*/  FSEL R37, R76, -INF , P2 ;  /* 0xff8000004c257808 */ /* 0x000fc40001000000 */
[C---:B------:R-:W-:Y:S02]  /*3460*/  ISETP.GT.AND P2, PT, R45.reuse, 0x21, PT ;  /* 0x000000212d00780c */ /* 0x040fe40003f44270 */
[----:B------:R-:W-:Y:S02]  /*3470*/  ISETP.GT.AND P3, PT, R45, 0x11, PT ;  /* 0x000000112d00780c */ /* 0x000fe40003f64270 */
[----:B------:R-:W-:Y:S01]  /*3480*/  FMNMX.FTZ R46, R44, R35, !PT ;  /* 0x000000232c2e7209 */ /* 0x000fe20007810000 */
[----:B------:R-:W3:Y:S01]  /*3490*/  MUFU.TANH R53, R53 ;  /* 0x0000003500357308 */ /* 0x000ee20000002400 */
[----:B------:R-:W-:Y:S02]  /*34a0*/  FSEL R35, R39, -INF , P2 ;  /* 0xff80000027237808 */ /* 0x000fe40001000000 */
[----:B------:R-:W-:Y:S02]  /*34b0*/  ISETP.GT.AND P4, PT, R45, 0x18, PT ;  /* 0x000000182d00780c */ /* 0x000fe40003f84270 */
[----:B------:R-:W-:-:S02]  /*34c0*/  FSEL R34, R77, -INF , P3 ;  /* 0xff8000004d227808 */ /* 0x000fc40001800000 */
[----:B------:R-:W-:Y:S01]  /*34d0*/  FMNMX.FTZ R39, R37, R46, !PT ;  /* 0x0000002e25277209 */ /* 0x000fe20007810000 */
[----:B------:R-:W4:Y:S01]  /*34e0*/  MUFU.TANH R56, R56 ;  /* 0x0000003800387308 */ /* 0x000f220000002400 */
[C---:B------:R-:W-:Y:S02]  /*34f0*/  ISETP.GT.AND P5, PT, R45.reuse, 0x19, PT ;  /* 0x000000192d00780c */ /* 0x040fe40003fa4270 */
[----:B------:R-:W-:Y:S02]  /*3500*/  FSEL R33, R78, -INF , P4 ;  /* 0xff8000004e217808 */ /* 0x000fe40002000000 */
[----:B------:R-:W-:Y:S02]  /*3510*/  FMNMX.FTZ R46, R34, R39, !PT ;  /* 0x00000027222e7209 */ /* 0x000fe40007810000 */
[----:B------:R-:W-:Y:S01]  /*3520*/  ISETP.GT.AND P1, PT, R45, 0x20, PT ;  /* 0x000000202d00780c */ /* 0x000fe20003f24270 */
[----:B------:R-:W5:Y:S01]  /*3530*/  MUFU.TANH R57, R57 ;  /* 0x0000003900397308 */ /* 0x000f620000002400 */
[----:B------:R-:W-:-:S02]  /*3540*/  FSEL R38, R79, -INF , P5 ;  /* 0xff8000004f267808 */ /* 0x000fc40002800000 */
[----:B------:R-:W-:Y:S02]  /*3550*/  FMNMX.FTZ R47, R33, R46, !PT ;  /* 0x0000002e212f7209 */ /* 0x000fe40007810000 */
[----:B--2---:R-:W-:Y:S02]  /*3560*/  FSEL R40, R40, -INF , P1 ;  /* 0xff80000028287808 */ /* 0x004fe40000800000 */
[----:B------:R-:W-:Y:S01]  /*3570*/  FMNMX.FTZ R47, R38, R47, !PT ;  /* 0x0000002f262f7209 */ /* 0x000fe20007810000 */
[----:B------:R-:W2:Y:S01]  /*3580*/  MUFU.TANH R60, R60 ;  /* 0x0000003c003c7308 */ /* 0x000ea20000002400 */
[C---:B------:R-:W-:Y:S02]  /*3590*/  ISETP.GT.AND P3, PT, R45.reuse, 0x28, PT ;  /* 0x000000282d00780c */ /* 0x040fe40003f64270 */
[----:B------:R-:W-:Y:S02]  /*35a0*/  FMNMX.FTZ R46, R40, R47, !PT ;  /* 0x0000002f282e7209 */ /* 0x000fe40007810000 */
[----:B------:R-:W-:-:S02]  /*35b0*/  ISETP.GT.AND P4, PT, R45, 0x29, PT ;  /* 0x000000292d00780c */ /* 0x000fc40003f84270 */
[C---:B------:R-:W-:Y:S01]  /*35c0*/  ISETP.GT.AND P5, PT, R45.reuse, 0x30, PT ;  /* 0x000000302d00780c */ /* 0x040fe20003fa4270 */
[----:B------:R-:W2:Y:S01]  /*35d0*/  MUFU.TANH R61, R61 ;  /* 0x0000003d003d7308 */ /* 0x000ea20000002400 */
[----:B------:R-:W-:Y:S02]  /*35e0*/  ISETP.GT.AND P1, PT, R45, 0x31, PT ;  /* 0x000000312d00780c */ /* 0x000fe40003f24270 */
[----:B------:R-:W-:Y:S02]  /*35f0*/  FSEL R43, R43, -INF , P3 ;  /* 0xff8000002b2b7808 */ /* 0x000fe40001800000 */
[----:B------:R-:W-:Y:S02]  /*3600*/  FMNMX.FTZ R46, R35, R46, !PT ;  /* 0x0000002e232e7209 */ /* 0x000fe40007810000 */
[----:B------:R-:W-:Y:S01]  /*3610*/  FSEL R39, R80, -INF , P4 ;  /* 0xff80000050277808 */ /* 0x000fe20002000000 */
[----:B------:R-:W2:Y:S01]  /*3620*/  MUFU.TANH R64, R64 ;  /* 0x0000004000407308 */ /* 0x000ea20000002400 */
[----:B------:R-:W-:-:S02]  /*3630*/  FSEL R184, R184, -INF , P5 ;  /* 0xff800000b8b87808 */ /* 0x000fc40002800000 */
[----:B0-----:R-:W-:Y:S02]  /*3640*/  FSEL R185, R49, -INF , P1 ;  /* 0xff80000031b97808 */ /* 0x001fe40000800000 */
[C---:B------:R-:W-:Y:S02]  /*3650*/  ISETP.GT.AND P2, PT, R45.reuse, 0x38, PT ;  /* 0x000000382d00780c */ /* 0x040fe40003f44270 */
[C---:B------:R-:W-:Y:S01]  /*3660*/  ISETP.GT.AND P3, PT, R45.reuse, 0x39, PT ;  /* 0x000000392d00780c */ /* 0x040fe20003f64270 */
[----:B------:R-:W0:Y:S01]  /*3670*/  MUFU.TANH R65, R65 ;  /* 0x0000004100417308 */ /* 0x000e220000002400 */
[C---:B------:R-:W-:Y:S02]  /*3680*/  ISETP.GT.AND P4, PT, R45.reuse, 0x40, PT ;  /* 0x000000402d00780c */ /* 0x040fe40003f84270 */
[C---:B------:R-:W-:Y:S02]  /*3690*/  ISETP.GT.AND P5, PT, R45.reuse, 0x41, PT ;  /* 0x000000412d00780c */ /* 0x040fe40003fa4270 */
[----:B------:R-:W-:-:S02]  /*36a0*/  ISETP.GT.AND P1, PT, R45, 0x48, PT ;  /* 0x000000482d00780c */ /* 0x000fc40003f24270 */
[----:B------:R-:W-:Y:S01]  /*36b0*/  FMNMX.FTZ R46, R43, R46, !PT ;  /* 0x0000002e2b2e7209 */ /* 0x000fe20007810000 */
[----:B------:R-:W0:Y:S01]  /*36c0*/  MUFU.TANH R3, R3 ;  /* 0x0000000300037308 */ /* 0x000e220000002400 */
[----:B-1----:R-:W-:Y:S02]  /*36d0*/  FSEL R186, R52, -INF , P2 ;  /* 0xff80000034ba7808 */ /* 0x002fe40001000000 */
[----:B---3--:R-:W-:Y:S02]  /*36e0*/  FSEL R187, R53, -INF , P3 ;  /* 0xff80000035bb7808 */ /* 0x008fe40001800000 */
[----:B----4-:R-:W-:Y:S02]  /*36f0*/  FSEL R176, R56, -INF , P4 ;  /* 0xff80000038b07808 */ /* 0x010fe40002000000 */
[----:B-----5:R-:W-:Y:S01]  /*3700*/  FSEL R177, R57, -INF , P5 ;  /* 0xff80000039b17808 */ /* 0x020fe20002800000 */
[----:B------:R-:W1:Y:S01]  /*3710*/  MUFU.TANH R20, R20 ;  /* 0x0000001400147308 */ /* 0x000e620000002400 */
[----:B--2---:R-:W-:-:S02]  /*3720*/  FSEL R178, R60, -INF , P1 ;  /* 0xff8000003cb27808 */ /* 0x004fc40000800000 */
[C---:B------:R-:W-:Y:S02]  /*3730*/  ISETP.GT.AND P2, PT, R45.reuse, 0x49, PT ;  /* 0x000000492d00780c */ /* 0x040fe40003f44270 */
[C---:B------:R-:W-:Y:S02]  /*3740*/  ISETP.GT.AND P3, PT, R45.reuse, 0x50, PT ;  /* 0x000000502d00780c */ /* 0x040fe40003f64270 */
[C---:B------:R-:W-:Y:S01]  /*3750*/  ISETP.GT.AND P4, PT, R45.reuse, 0x51, PT ;  /* 0x000000512d00780c */ /* 0x040fe20003f84270 */
[----:B------:R-:W2:Y:S01]  /*3760*/  MUFU.TANH R68, R68 ;  /* 0x0000004400447308 */ /* 0x000ea20000002400 */
[C---:B------:R-:W-:Y:S02]  /*3770*/  ISETP.GT.AND P5, PT, R45.reuse, 0x58, PT ;  /* 0x000000582d00780c */ /* 0x040fe40003fa4270 */
[----:B------:R-:W-:Y:S02]  /*3780*/  ISETP.GT.AND P1, PT, R45, 0x59, PT ;  /* 0x000000592d00780c */ /* 0x000fe40003f24270 */
[----:B------:R-:W-:-:S02]  /*3790*/  FMNMX.FTZ R45, R39, R46, !PT ;  /* 0x0000002e272d7209 */ /* 0x000fc40007810000 */
[----:B------:R-:W-:Y:S01]  /*37a0*/  FSEL R179, R61, -INF , P2 ;  /* 0xff8000003db37808 */ /* 0x000fe20001000000 */
[----:B------:R-:W3:Y:S01]  /*37b0*/  MUFU.TANH R21, R21 ;  /* 0x0000001500157308 */ /* 0x000ee20000002400 */
[----:B------:R-:W-:Y:S02]  /*37c0*/  FMNMX.FTZ R46, R184, R45, !PT ;  /* 0x0000002db82e7209 */ /* 0x000fe40007810000 */
[----:B------:R-:W-:Y:S02]  /*37d0*/  FSEL R47, R64, -INF , P3 ;  /* 0xff800000402f7808 */ /* 0x000fe40001800000 */
[----:B------:R-:W-:Y:S02]  /*37e0*/  FMNMX.FTZ R45, R185, R46, !PT ;  /* 0x0000002eb92d7209 */ /* 0x000fe40007810000 */
[----:B------:R-:W-:Y:S01]  /*37f0*/  ISETP.GT.AND P2, PT, R48, RZ, PT ;  /* 0x000000ff3000720c */ /* 0x000fe20003f44270 */
[----:B------:R-:W4:Y:S01]  /*3800*/  MUFU.TANH R24, R24 ;  /* 0x0000001800187308 */ /* 0x000f220000002400 */
[----:B------:R-:W-:-:S02]  /*3810*/  FMNMX.FTZ R50, R186, R45, !PT ;  /* 0x0000002dba327209 */ /* 0x000fc40007810000 */
[C---:B------:R-:W-:Y:S02]  /*3820*/  ISETP.GT.AND P3, PT, R48.reuse, 0x1, PT ;  /* 0x000000013000780c */ /* 0x040fe40003f64270 */
[----:B0-----:R-:W-:Y:S02]  /*3830*/  FSEL R46, R65, -INF , P4 ;  /* 0xff800000412e7808 */ /* 0x001fe40002000000 */
[----:B------:R-:W-:Y:S01]  /*3840*/  FMNMX.FTZ R51, R187, R50, !PT ;  /* 0x00000032bb337209 */ /* 0x000fe20007810000 */
[----:B------:R-:W0:Y:S01]  /*3850*/  MUFU.TANH R26, R26 ;  /* 0x0000001a001a7308 */ /* 0x000e220000002400 */
[----:B------:R-:W-:Y:S02]  /*3860*/  ISETP.GT.AND P4, PT, R48, 0x8, PT ;  /* 0x000000083000780c */ /* 0x000fe40003f84270 */
[----:B------:R-:W-:Y:S02]  /*3870*/  FSEL R3, R3, -INF , P2 ;  /* 0xff80000003037808 */ /* 0x000fe40001000000 */
[----:B-1----:R-:W-:-:S02]  /*3880*/  FSEL R49, R20, -INF , P3 ;  /* 0xff80000014317808 */ /* 0x002fc40001800000 */
[----:B--2---:R-:W-:Y:S01]  /*3890*/  FSEL R45, R68, -INF , P5 ;  /* 0xff800000442d7808 */ /* 0x004fe20002800000 */
[----:B------:R-:W1:Y:S01]  /*38a0*/  MUFU.TANH R25, R25 ;  /* 0x0000001900197308 */ /* 0x000e620000002400 */
[----:B------:R-:W-:Y:S02]  /*38b0*/  FMNMX.FTZ R50, R176, R51, !PT ;  /* 0x00000033b0327209 */ /* 0x000fe40007810000 */
[C---:B------:R-:W-:Y:S02]  /*38c0*/  ISETP.GT.AND P5, PT, R48.reuse, 0x9, PT ;  /* 0x000000093000780c */ /* 0x040fe40003fa4270 */
[----:B---3--:R-:W-:Y:S02]  /*38d0*/  FSEL R51, R21, -INF , P4 ;  /* 0xff80000015337808 */ /* 0x008fe40002000000 */
[----:B------:R-:W-:Y:S01]  /*38e0*/  FMNMX.FTZ R20, R3, R49, !PT ;  /* 0x0000003103147209 */ /* 0x000fe20007810000 */
[----:B------:R-:W2:Y:S01]  /*38f0*/  MUFU.TANH R28, R28 ;  /* 0x0000001c001c7308 */ /* 0x000ea20000002400 */
[----:B------:R-:W-:-:S02]  /*3900*/  ISETP.GT.AND P2, PT, R48, 0x10, PT ;  /* 0x000000103000780c */ /* 0x000fc40003f44270 */
[----:B----4-:R-:W-:Y:S02]  /*3910*/  FSEL R53, R24, -INF , P5 ;  /* 0xff80000018357808 */ /* 0x010fe40002800000 */
[----:B------:R-:W-:Y:S02]  /*3920*/  FMNMX.FTZ R20, R51, R20, !PT ;  /* 0x0000001433147209 */ /* 0x000fe40007810000 */
[----:B------:R-:W-:Y:S01]  /*3930*/  ISETP.GT.AND P3, PT, R48, 0x11, PT ;  /* 0x000000113000780c */ /* 0x000fe20003f64270 */
[----:B------:R-:W3:Y:S01]  /*3940*/  MUFU.TANH R27, R27 ;  /* 0x0000001b001b7308 */ /* 0x000ee20000002400 */
[----:B0-----:R-:W-:Y:S02]  /*3950*/  FSEL R55, R26, -INF , P2 ;  /* 0xff8000001a377808 */ /* 0x001fe40001000000 */
[----:B------:R-:W-:Y:S02]  /*3960*/  FMNMX.FTZ R20, R53, R20, !PT ;  /* 0x0000001435147209 */ /* 0x000fe40007810000 */
[----:B------:R-:W-:-:S02]  /*3970*/  ISETP.GT.AND P4, PT, R48, 0x18, PT ;  /* 0x000000183000780c */ /* 0x000fc40003f84270 */
[----:B-1----:R-:W-:Y:S01]  /*3980*/  FSEL R57, R25, -INF , P3 ;  /* 0xff80000019397808 */ /* 0x002fe20001800000 */
[----:B------:R-:W0:Y:S01]  /*3990*/  MUFU.TANH R69, R69 ;  /* 0x0000004500457308 */ /* 0x000e220000002400 */
[----:B------:R-:W-:Y:S02]  /*39a0*/  FMNMX.FTZ R20, R55, R20, !PT ;  /* 0x0000001437147209 */ /* 0x000fe40007810000 */
[----:B------:R-:W-:Y:S02]  /*39b0*/  FMNMX.FTZ R21, R177, R50, !PT ;  /* 0x00000032b1157209 */ /* 0x000fe40007810000 */
[----:B------:R-:W-:Y:S02]  /*39c0*/  ISETP.GT.AND P2, PT, R48, 0x19, PT ;  /* 0x000000193000780c */ /* 0x000fe40003f44270 */
[----:B--2---:R-:W-:Y:S01]  /*39d0*/  FSEL R61, R28, -INF , P4 ;  /* 0xff8000001c3d7808 */ /* 0x004fe20002000000 */
[----:B------:R-:W1:Y:S01]  /*39e0*/  MUFU.TANH R30, R30 ;  /* 0x0000001e001e7308 */ /* 0x000e620000002400 */
[----:B------:R-:W-:-:S02]  /*39f0*/  FMNMX.FTZ R20, R57, R20, !PT ;  /* 0x0000001439147209 */ /* 0x000fc40007810000 */
[----:B------:R-:W-:Y:S02]  /*3a00*/  FMNMX.FTZ R24, R178, R21, !PT ;  /* 0x00000015b2187209 */ /* 0x000fe40007810000 */
[----:B------:R-:W-:Y:S02]  /*3a10*/  ISETP.GT.AND P3, PT, R48, 0x20, PT ;  /* 0x000000203000780c */ /* 0x000fe40003f64270 */
[----:B---3--:R-:W-:Y:S01]  /*3a20*/  FSEL R59, R27, -INF , P2 ;  /* 0xff8000001b3b7808 */ /* 0x008fe20001000000 */
[----:B------:R-:W2:Y:S01]  /*3a30*/  MUFU.TANH R29, R29 ;  /* 0x0000001d001d7308 */ /* 0x000ea20000002400 */
[----:B------:R-:W-:Y:S02]  /*3a40*/  FMNMX.FTZ R20, R61, R20, !PT ;  /* 0x000000143d147209 */ /* 0x000fe40007810000 */
[----:B------:R-:W-:Y:S02]  /*3a50*/  FMNMX.FTZ R24, R179, R24, !PT ;  /* 0x00000018b3187209 */ /* 0x000fe40007810000 */
[----:B0-----:R-:W-:-:S02]  /*3a60*/  FSEL R166, R69, -INF , P1 ;  /* 0xff80000045a67808 */ /* 0x001fc40000800000 */
[----:B------:R-:W-:Y:S01]  /*3a70*/  ISETP.GT.AND P1, PT, R48, 0x21, PT ;  /* 0x000000213000780c */ /* 0x000fe20003f24270 */
[----:B------:R-:W0:Y:S01]  /*3a80*/  MUFU.TANH R31, R31 ;  /* 0x0000001f001f7308 */ /* 0x000e220000002400 */
[----:B-1----:R-:W-:Y:S02]  /*3a90*/  FSEL R25, R30, -INF , P3 ;  /* 0xff8000001e197808 */ /* 0x002fe40001800000 */
[----:B------:R-:W-:Y:S02]  /*3aa0*/  FMNMX.FTZ R20, R59, R20, !PT ;  /* 0x000000143b147209 */ /* 0x000fe40007810000 */
[----:B------:R-:W-:Y:S02]  /*3ab0*/  FMNMX.FTZ R21, R47, R24, !PT ;  /* 0x000000182f157209 */ /* 0x000fe40007810000 */
[----:B------:R-:W-:Y:S01]  /*3ac0*/  ISETP.GT.AND P2, PT, R48, 0x28, PT ;  /* 0x000000283000780c */ /* 0x000fe20003f44270 */
[----:B------:R-:W1:Y:S01]  /*3ad0*/  MUFU.TANH R32, R32 ;  /* 0x0000002000207308 */ /* 0x000e620000002400 */
[----:B--2---:R-:W-:-:S02]  /*3ae0*/  FSEL R29, R29, -INF , P1 ;  /* 0xff8000001d1d7808 */ /* 0x004fc40000800000 */
[----:B------:R-:W-:Y:S02]  /*3af0*/  FMNMX.FTZ R20, R25, R20, !PT ;  /* 0x0000001419147209 */ /* 0x000fe40007810000 */
[----:B------:R-:W-:Y:S02]  /*3b00*/  FMNMX.FTZ R24, R46, R21, !PT ;  /* 0x000000152e187209 */ /* 0x000fe40007810000 */
[----:B------:R-:W-:Y:S01]  /*3b10*/  ISETP.GT.AND P1, PT, R48, 0x29, PT ;  /* 0x000000293000780c */ /* 0x000fe20003f24270 */
[----:B------:R-:W2:Y:S01]  /*3b20*/  MUFU.TANH R180, R180 ;  /* 0x000000b400b47308 */ /* 0x000ea20000002400 */
[----:B0-----:R-:W-:Y:S02]  /*3b30*/  FSEL R31, R31, -INF , P2 ;  /* 0xff8000001f1f7808 */ /* 0x001fe40001000000 */
[----:B------:R-:W-:Y:S02]  /*3b40*/  FMNMX.FTZ R20, R29, R20, !PT ;  /* 0x000000141d147209 */ /* 0x000fe40007810000 */
[----:B------:R-:W-:-:S02]  /*3b50*/  FMNMX.FTZ R21, R45, R24, !PT ;  /* 0x000000182d157209 */ /* 0x000fc40007810000 */
[----:B------:R-:W-:Y:S01]  /*3b60*/  ISETP.GT.AND P2, PT, R48, 0x30, PT ;  /* 0x000000303000780c */ /* 0x000fe20003f44270 */
[----:B------:R-:W0:Y:S01]  /*3b70*/  MUFU.TANH R181, R181 ;  /* 0x000000b500b57308 */ /* 0x000e220000002400 */
[----:B-1----:R-:W-:Y:S02]  /*3b80*/  FSEL R27, R32, -INF , P1 ;  /* 0xff800000201b7808 */ /* 0x002fe40000800000 */
[----:B------:R-:W-:Y:S02]  /*3b90*/  FMNMX.FTZ R20, R31, R20, !PT ;  /* 0x000000141f147209 */ /* 0x000fe40007810000 */
[----:B------:R-:W-:Y:S02]  /*3ba0*/  FMNMX.FTZ R24, R166, R21, !PT ;  /* 0x00000015a6187209 */ /* 0x000fe40007810000 */
[----:B------:R-:W-:Y:S01]  /*3bb0*/  ISETP.GT.AND P1, PT, R48, 0x31, PT ;  /* 0x000000313000780c */ /* 0x000fe20003f24270 */
[----:B------:R-:W1:Y:S01]  /*3bc0*/  MUFU.TANH R182, R182 ;  /* 0x000000b600b67308 */ /* 0x000e620000002400 */
[----:B--2---:R-:W-:Y:S01]  /*3bd0*/  FSEL R180, R180, -INF , P2 ;  /* 0xff800000b4b47808 */ /* 0x004fe20001000000 */
[----:B------:R-:W2:Y:S01]  /*3be0*/  SHFL.BFLY PT, R65, R24, 0x2, 0x1f ;  /* 0x0c401f0018417f89 */ /* 0x000ea200000e0000 */
[----:B------:R-:W-:-:S02]  /*3bf0*/  FMNMX.FTZ R21, R27, R20, !PT ;  /* 0x000000141b157209 */ /* 0x000fc40007810000 */
[----:B------:R-:W-:Y:S02]  /*3c00*/  ISETP.GT.AND P2, PT, R48, 0x38, PT ;  /* 0x000000383000780c */ /* 0x000fe40003f44270 */
[----:B------:R-:W-:Y:S01]  /*3c10*/  FMNMX.FTZ R20, R180, R21, !PT ;  /* 0x00000015b4147209 */ /* 0x000fe20007810000 */
        /* <DEDUP_REMOVED lines=9> */
[----:B---3--:R-:W-:Y:S02]  /*3cb0*/  FSEL R183, R183, -INF , P1 ;  /* 0xff800000b7b77808 */ /* 0x008fe40000800000 */
[----:B------:R-:W-:Y:S02]  /*3cc0*/  ISETP.GT.AND P1, PT, R48, 0x41, PT ;  /* 0x000000413000780c */ /* 0x000fe40003f24270 */
[----:B------:R-:W-:Y:S02]  /*3cd0*/  FMNMX.FTZ R20, R183, R20, !PT ;  /* 0x00000014b7147209 */ /* 0x000fe40007810000 */
[----:B--2---:R-:W-:Y:S01]  /*3ce0*/  FMNMX.FTZ R65, R24, R65, !PT ;  /* 0x0000004118417209 */ /* 0x004fe20007810000 */
[----:B------:R-:W2:Y:S01]  /*3cf0*/  MUFU.TANH R62, R62 ;  /* 0x0000003e003e7308 */ /* 0x000ea20000002400 */
[----:B0-----:R-:W-:Y:S02]  /*3d00*/  FSEL R173, R173, -INF , P2 ;  /* 0xff800000adad7808 */ /* 0x001fe40001000000 */
[----:B------:R-:W-:Y:S01]  /*3d10*/  ISETP.GT.AND P2, PT, R48, 0x48, PT ;  /* 0x000000483000780c */ /* 0x000fe20003f44270 */
[----:B------:R-:W0:Y:S01]  /*3d20*/  SHFL.BFLY PT, R24, R65, 0x1, 0x1f ;  /* 0x0c201f0041187f89 */ /* 0x000e2200000e0000 */
[----:B------:R-:W-:-:S03]  /*3d30*/  FMNMX.FTZ R20, R173, R20, !PT ;  /* 0x00000014ad147209 */ /* 0x000fc60007810000 */
[----:B------:R-:W3:Y:S01]  /*3d40*/  MUFU.TANH R63, R63 ;  /* 0x0000003f003f7308 */ /* 0x000ee20000002400 */
[----:B-1----:R-:W-:Y:S01]  /*3d50*/  FSEL R169, R169, -INF , P1 ;  /* 0xff800000a9a97808 */ /* 0x002fe20000800000 */
[----:B------:R1:W-:Y:S01]  /*3d60*/  BAR.SYNC.DEFER_BLOCKING R2, 0x100 ;  /* 0x000400020000751d */ /* 0x0003e20000010000 */
[----:B------:R-:W-:Y:S02]  /*3d70*/  ISETP.GT.AND P1, PT, R48, 0x49, PT ;  /* 0x000000493000780c */ /* 0x000fe40003f24270 */
[----:B------:R-:W-:-:S03]  /*3d80*/  FMNMX.FTZ R21, R169, R20, !PT ;  /* 0x00000014a9157209 */ /* 0x000fc60007810000 */
[----:B------:R-:W4:Y:S01]  /*3d90*/  MUFU.TANH R66, R66 ;  /* 0x0000004200427308 */ /* 0x000f220000002400 */
[----:B--2---:R-:W-:Y:S02]  /*3da0*/  FSEL R172, R62, -INF , P2 ;  /* 0xff8000003eac7808 */ /* 0x004fe40001000000 */
[----:B------:R-:W-:Y:S02]  /*3db0*/  ISETP.GT.AND P2, PT, R48, 0x50, PT ;  /* 0x000000503000780c */ /* 0x000fe40003f44270 */
[----:B------:R-:W-:-:S03]  /*3dc0*/  FMNMX.FTZ R21, R172, R21, !PT ;  /* 0x00000015ac157209 */ /* 0x000fc60007810000 */
[----:B------:R-:W2:Y:S01]  /*3dd0*/  MUFU.TANH R67, R67 ;  /* 0x0000004300437308 */ /* 0x000ea20000002400 */
[----:B---3--:R-:W-:Y:S02]  /*3de0*/  FSEL R174, R63, -INF , P1 ;  /* 0xff8000003fae7808 */ /* 0x008fe40000800000 */
[----:B------:R-:W-:Y:S02]  /*3df0*/  ISETP.GT.AND P1, PT, R48, 0x51, PT ;  /* 0x000000513000780c */ /* 0x000fe40003f24270 */
[----:B------:R-:W-:-:S03]  /*3e00*/  FMNMX.FTZ R20, R174, R21, !PT ;  /* 0x00000015ae147209 */ /* 0x000fc60007810000 */
[----:B------:R-:W3:Y:S01]  /*3e10*/  MUFU.TANH R70, R70 ;  /* 0x0000004600467308 */ /* 0x000ee20000002400 */
[----:B----4-:R-:W-:Y:S02]  /*3e20*/  FSEL R171, R66, -INF , P2 ;  /* 0xff80000042ab7808 */ /* 0x010fe40001000000 */
[----:B------:R-:W-:Y:S02]  /*3e30*/  ISETP.GT.AND P2, PT, R48, 0x58, PT ;  /* 0x000000583000780c */ /* 0x000fe40003f44270 */
[----:B------:R-:W-:-:S03]  /*3e40*/  FMNMX.FTZ R21, R171, R20, !PT ;  /* 0x00000014ab157209 */ /* 0x000fc60007810000 */
[----:B------:R-:W4:Y:S01]  /*3e50*/  MUFU.TANH R71, R71 ;  /* 0x0000004700477308 */ /* 0x000f220000002400 */
[----:B--2---:R-:W-:Y:S02]  /*3e60*/  FSEL R170, R67, -INF , P1 ;  /* 0xff80000043aa7808 */ /* 0x004fe40000800000 */
[----:B------:R-:W-:Y:S02]  /*3e70*/  ISETP.GT.AND P1, PT, R48, 0x59, PT ;  /* 0x000000593000780c */ /* 0x000fe40003f24270 */
[----:B------:R-:W-:Y:S02]  /*3e80*/  FMNMX.FTZ R20, R170, R21, !PT ;  /* 0x00000015aa147209 */ /* 0x000fe40007810000 */
[----:B0-----:R-:W-:Y:S02]  /*3e90*/  FMNMX.FTZ R21, R65, R24, !PT ;  /* 0x0000001841157209 */ /* 0x001fe40007810000 */
[----:B---3--:R-:W-:-:S03]  /*3ea0*/  FSEL R167, R70, -INF , P2 ;  /* 0xff80000046a77808 */ /* 0x008fc60001000000 */
[----:B------:R-:W-:Y:S01]  /*3eb0*/  FMUL.FTZ R24, R21, UR5 ;  /* 0x0000000515187c20 */ /* 0x000fe20008410000 */
[----:B------:R-:W-:Y:S02]  /*3ec0*/  FMNMX.FTZ R20, R167, R20, !PT ;  /* 0x00000014a7147209 */ /* 0x000fe40007810000 */
[----:B----4-:R-:W-:Y:S02]  /*3ed0*/  FSEL R175, R71, -INF , P1 ;  /* 0xff80000047af7808 */ /* 0x010fe40000800000 */
[----:B------:R-:W-:Y:S02]  /*3ee0*/  FSETP.NEU.FTZ.AND P1, PT, R21, -INF , PT ;  /* 0xff8000001500780b */ /* 0x000fe40003f3d000 */
[----:B------:R-:W-:Y:S02]  /*3ef0*/  FMNMX.FTZ R20, R175, R20, !PT ;  /* 0x00000014af147209 */ /* 0x000fe40007810000 */
[----:B------:R-:W-:-:S03]  /*3f00*/  FSEL R24, R24, RZ, P1 ;  /* 0x000000ff18187208 */ /* 0x000fc60000800000 */
[----:B------:R-:W0:Y:S02]  /*3f10*/  SHFL.BFLY PT, R63, R20, 0x2, 0x1f ;  /* 0x0c401f00143f7f89 */ /* 0x000e2400000e0000 */
        /* <DEDUP_REMOVED lines=24> */
[--C-:B-1----:R-:W-:Y:S01]  /*40a0*/  FFMA.FTZ R2, R47, UR5, -R24.reuse ;  /* 0x000000052f027c23 */ /* 0x102fe20008010818 */
[--C-:B------:R-:W-:Y:S01]  /*40b0*/  FFMA.FTZ R20, R45, UR5, -R24.reuse ;  /* 0x000000052d147c23 */ /* 0x100fe20008010818 */
[----:B------:R-:W-:Y:S01]  /*40c0*/  FFMA.FTZ R166, R166, UR5, -R24 ;  /* 0x00000005a6a67c23 */ /* 0x000fe20008010818 */
[----:B------:R-:W0:Y:S04]  /*40d0*/  SHFL.BFLY PT, R164, R63, 0x1, 0x1f ;  /* 0x0c201f003fa47f89 */ /* 0x000e2800000e0000 */
[----:B------:R-:W1:Y:S01]  /*40e0*/  MUFU.EX2 R65, R44 ;  /* 0x0000002c00417308 */ /* 0x000e620000000800 */
[----:B--2---:R-:W-:-:S07]  /*40f0*/  F2FP.F16.F32.PACK_AB R152, R41, R36 ;  /* 0x000000242998723e */ /* 0x004fce00000000ff */
[----:B------:R-:W-:Y:S08]  /*4100*/  MUFU.EX2 R37, R37 ;  /* 0x0000002500257308 */ /* 0x000ff00000000800 */
[----:B------:R-:W2:Y:S01]  /*4110*/  MUFU.EX2 R34, R34 ;  /* 0x0000002200227308 */ /* 0x000ea20000000800 */
[----:B-1----:R-:W-:Y:S02]  /*4120*/  F2FP.F16.F32.PACK_AB R154, R65, R42 ;  /* 0x0000002a419a723e */ /* 0x002fe400000000ff */
[----:B0-----:R-:W-:-:S04]  /*4130*/  FMNMX.FTZ R164, R63, R164, !PT ;  /* 0x000000a43fa47209 */ /* 0x001fc80007810000 */
[C---:B------:R-:W-:Y:S01]  /*4140*/  FSETP.NEU.FTZ.AND P1, PT, R164.reuse, -INF , PT ;  /* 0xff800000a400780b */ /* 0x040fe20003f3d000 */
[----:B------:R-:W-:Y:S01]  /*4150*/  FMUL.FTZ R168, R164, UR5 ;  /* 0x00000005a4a87c20 */ /* 0x000fe20008410000 */
[----:B------:R0:W-:Y:S04]  /*4160*/  MUFU.EX2 R162, R39 ;  /* 0x0000002700a27308 */ /* 0x0001e80000000800 */
[----:B------:R-:W-:Y:S02]  /*4170*/  FSEL R168, R168, RZ, P1 ;  /* 0x000000ffa8a87208 */ /* 0x000fe40000800000 */
[----:B--2---:R-:W-:Y:S02]  /*4180*/  F2FP.F16.F32.PACK_AB R156, R34, R37 ;  /* 0x00000025229c723e */ /* 0x004fe400000000ff */
        /* <DEDUP_REMOVED lines=17> */
[----:B-1----:R-:W-:Y:S01]  /*42a0*/  FFMA.FTZ R3, R46, UR5, -R24 ;  /* 0x000000052e037c23 */ /* 0x002fe20008010818 */
[----:B------:R-:W-:Y:S01]  /*42b0*/  FADD.FTZ R46, R42, R39 ;  /* 0x000000272a2e7221 */ /* 0x000fe20000010000 */
[--C-:B------:R-:W-:Y:S01]  /*42c0*/  FFMA.FTZ R171, R171, UR5, -R168.reuse ;  /* 0x00000005abab7c23 */ /* 0x100fe200080108a8 */
[--C-:B------:R-:W-:Y:S01]  /*42d0*/  FFMA.FTZ R170, R170, UR5, -R168.reuse ;  /* 0x00000005aaaa7c23 */ /* 0x100fe200080108a8 */
[----:B------:R-:W-:Y:S01]  /*42e0*/  FFMA.FTZ R167, R167, UR5, -R168 ;  /* 0x00000005a7a77c23 */ /* 0x000fe200080108a8 */
[----:B------:R-:W-:-:S02]  /*42f0*/  FADD.FTZ R46, R65, R46 ;  /* 0x0000002e412e7221 */ /* 0x000fc40000010000 */
[----:B------:R-:W1:Y:S08]  /*4300*/  MUFU.EX2 R51, R51 ;  /* 0x0000003300337308 */ /* 0x000e700000000800 */
[----:B------:R-:W2:Y:S01]  /*4310*/  MUFU.EX2 R28, R53 ;  /* 0x00000035001c7308 */ /* 0x000ea20000000800 */
[----:B0-----:R-:W-:Y:S01]  /*4320*/  FADD.FTZ R44, R153, R26 ;  /* 0x0000001a992c7221 */ /* 0x001fe20000010000 */
[----:B------:R-:W-:-:S06]  /*4330*/  F2FP.F16.F32.PACK_AB R153, R26, R153 ;  /* 0x000000991a99723e */ /* 0x000fcc00000000ff */
[----:B------:R-:W0:Y:S01]  /*4340*/  MUFU.EX2 R55, R55 ;  /* 0x0000003700377308 */ /* 0x000e220000000800 */
[----:B-1----:R-:W-:-:S07]  /*4350*/  FADD.FTZ R39, R51, R44 ;  /* 0x0000002c33277221 */ /* 0x002fce0000010000 */
[----:B------:R-:W1:Y:S01]  /*4360*/  MUFU.EX2 R30, R57 ;  /* 0x00000039001e7308 */ /* 0x000e620000000800 */
[C---:B--2---:R-:W-:Y:S01]  /*4370*/  FADD.FTZ R36, R28.reuse, R39 ;  /* 0x000000271c247221 */ /* 0x044fe20000010000 */
[----:B------:R-:W-:Y:S01]  /*4380*/  FADD.FTZ R39, R37, R46 ;  /* 0x0000002e25277221 */ /* 0x000fe20000010000 */
[----:B------:R-:W-:-:S05]  /*4390*/  F2FP.F16.F32.PACK_AB R155, R28, R51 ;  /* 0x000000331c9b723e */ /* 0x000fca00000000ff */
        /* <DEDUP_REMOVED lines=8> */
[----:B------:R-:W-:Y:S01]  /*4420*/  MUFU.EX2 R40, R40 ;  /* 0x0000002800287308 */ /* 0x000fe20000000800 */
[----:B0-----:R-:W-:-:S07]  /*4430*/  F2FP.F16.F32.PACK_AB R158, R38, R33 ;  /* 0x00000021269e723e */ /* 0x001fce00000000ff */
[----:B------:R-:W-:Y:S01]  /*4440*/  MUFU.EX2 R25, R25 ;  /* 0x0000001900197308 */ /* 0x000fe20000000800 */
[C---:B-1----:R-:W-:Y:S01]  /*4450*/  FADD.FTZ R28, R32.reuse, R37 ;  /* 0x00000025201c7221 */ /* 0x042fe20000010000 */
[----:B------:R-:W-:-:S06]  /*4460*/  F2FP.F16.F32.PACK_AB R159, R32, R61 ;  /* 0x0000003d209f723e */ /* 0x000fcc00000000ff */
[----:B------:R-:W0:Y:S08]  /*4470*/  MUFU.EX2 R35, R35 ;  /* 0x0000002300237308 */ /* 0x000e300000000800 */
[----:B------:R1:W2:Y:S08]  /*4480*/  MUFU.EX2 R24, R29 ;  /* 0x0000001d00187308 */ /* 0x0002b00000000800 */
[----:B------:R-:W3:Y:S01]  /*4490*/  MUFU.EX2 R43, R43 ;  /* 0x0000002b002b7308 */ /* 0x000ee20000000800 */
[----:B-1----:R-:W-:Y:S01]  /*44a0*/  FADD.FTZ R29, R33, R36 ;  /* 0x00000024211d7221 */ /* 0x002fe20000010000 */
[----:B0-----:R-:W-:-:S03]  /*44b0*/  F2FP.F16.F32.PACK_AB R160, R35, R40 ;  /* 0x0000002823a0723e */ /* 0x001fc600000000ff */
[----:B------:R-:W-:-:S03]  /*44c0*/  FADD.FTZ R29, R38, R29 ;  /* 0x0000001d261d7221 */ /* 0x000fc60000010000 */
[----:B------:R-:W0:Y:S01]  /*44d0*/  MUFU.EX2 R31, R31 ;  /* 0x0000001f001f7308 */ /* 0x000e220000000800 */
[----:B------:R-:W-:Y:S01]  /*44e0*/  FADD.FTZ R30, R40, R29 ;  /* 0x0000001d281e7221 */ /* 0x000fe20000010000 */
[----:B------:R-:W-:Y:S01]  /*44f0*/  FADD.FTZ R29, R25, R28 ;  /* 0x0000001c191d7221 */ /* 0x000fe20000010000 */
[C---:B--2---:R-:W-:Y:S02]  /*4500*/  F2FP.F16.F32.PACK_AB R161, R24.reuse, R25 ;  /* 0x0000001918a1723e */ /* 0x044fe400000000ff */
[----:B------:R-:W-:Y:S01]  /*4510*/  FADD.FTZ R30, R35, R30 ;  /* 0x0000001e231e7221 */ /* 0x000fe20000010000 */
[----:B------:R-:W-:Y:S02]  /*4520*/  FADD.FTZ R28, R24, R29 ;  /* 0x0000001d181c7221 */ /* 0x000fe40000010000 */
[----:B------:R3:W1:Y:S08]  /*4530*/  MUFU.EX2 R26, R27 ;  /* 0x0000001b001a7308 */ /* 0x0006700000000800 */
[----:B------:R-:W-:Y:S01]  /*4540*/  MUFU.EX2 R185, R185 ;  /* 0x000000b900b97308 */ /* 0x000fe20000000800 */
[----:B---3--:R-:W-:Y:S01]  /*4550*/  FADD.FTZ R27, R43, R30 ;  /* 0x0000001e2b1b7221 */ /* 0x008fe20000010000 */
[----:B0-----:R-:W-:-:S03]  /*4560*/  FADD.FTZ R189, R31, R28 ;  /* 0x0000001c1fbd7221 */ /* 0x001fc60000010000 */
[C---:B------:R-:W-:Y:S01]  /*4570*/  FADD.FTZ R188, R162.reuse, R27 ;  /* 0x0000001ba2bc7221 */ /* 0x040fe20000010000 */
[----:B------:R-:W-:Y:S02]  /*4580*/  F2FP.F16.F32.PACK_AB R162, R162, R43 ;  /* 0x0000002ba2a2723e */ /* 0x000fe400000000ff */
[----:B------:R-:W-:Y:S01]  /*4590*/  MUFU.EX2 R186, R186 ;  /* 0x000000ba00ba7308 */ /* 0x000fe20000000800 */
[C---:B-1----:R-:W-:Y:S01]  /*45a0*/  FADD.FTZ R189, R26.reuse, R189 ;  /* 0x000000bd1abd7221 */ /* 0x042fe20000010000 */
[----:B------:R-:W-:Y:S02]  /*45b0*/  F2FP.F16.F32.PACK_AB R163, R26, R31 ;  /* 0x0000001f1aa3723e */ /* 0x000fe400000000ff */
[----:B------:R-:W-:-:S04]  /*45c0*/  WARPGROUP.ARRIVE ;  /* 0x00000000000079c5 */ /* 0x000fc80000000000 */
        /* <DEDUP_REMOVED lines=14> */
[--C-:B------:R-:W-:Y:S01]  /*46b0*/  FFMA.FTZ R153, R180, UR5, -R168.reuse ;  /* 0x00000005b4997c23 */ /* 0x100fe200080108a8 */
[----:B------:R-:W-:-:S03]  /*46c0*/  FFMA.FTZ R154, R181, UR5, -R168 ;  /* 0x00000005b59a7c23 */ /* 0x000fc600080108a8 */
[----:B------:R-:W-:Y:S01]  /*46d0*/  MUFU.EX2 R152, R184 ;  /* 0x000000b800987308 */ /* 0x000fe20000000800 */
[----:B------:R-:W-:Y:S01]  /*46e0*/  HGMMA.64x256x16.F32 R24, R156, gdesc[UR12].tnspB, R24, gsb0 ;  /* 0x43e0000c9c187df0 */ /* 0x000fe20008000818 */
[----:B------:R-:W-:Y:S01]  /*46f0*/  UMOV UR14, UR4 ;  /* 0x00000004000e7c82 */ /* 0x000fe20008000000 */
[----:B------:R-:W-:Y:S01]  /*4700*/  UMOV UR15, 0x40000040 ;  /* 0x40000040000f7882 */ /* 0x000fe20000000000 */
[----:B------:R-:W-:-:S04]  /*4710*/  UIADD3 UR4, UR10, 0x180, URZ ;  /* 0x000001800a047890 */ /* 0x000fc8000fffe03f */
[----:B------:R-:W0:Y:S08]  /*4720*/  MUFU.EX2 R153, R153 ;  /* 0x0000009900997308 */ /* 0x000e300000000800 */
[----:B------:R-:W1:Y:S01]  /*4730*/  MUFU.EX2 R154, R154 ;  /* 0x0000009a009a7308 */ /* 0x000e620000000800 */
[----:B------:R-:W-:Y:S02]  /*4740*/  WARPGROUP.DEPBAR.LE gsb0, 0x0 ;  /* 0x00008000000079c5 */ /* 0x000fe40000010000 */
[----:B------:R-:W-:Y:S01]  /*4750*/  WARPGROUP.ARRIVE ;  /* 0x00000000000079c5 */ /* 0x000fe20000000000 */
[--C-:B------:R-:W-:Y:S01]  /*4760*/  FFMA.FTZ R156, R182, UR5, -R168.reuse ;  /* 0x00000005b69c7c23 */ /* 0x100fe200080108a8 */
[----:B------:R-:W-:Y:S01]  /*4770*/  FFMA.FTZ R157, R183, UR5, -R168 ;  /* 0x00000005b79d7c23 */ /* 0x000fe200080108a8 */
[----:B0-----:R-:W-:Y:S01]  /*4780*/  FADD.FTZ R159, R153, R189 ;  /* 0x000000bd999f7221 */ /* 0x001fe20000010000 */
[----:B------:R-:W-:Y:S01]  /*4790*/  FADD.FTZ R158, R152, R188 ;  /* 0x000000bc989e7221 */ /* 0x000fe20000010000 */
[----:B-1----:R-:W-:-:S05]  /*47a0*/  F2FP.F16.F32.PACK_AB R153, R154, R153 ;  /* 0x000000999a99723e */ /* 0x002fca00000000ff */
[----:B------:R-:W-:Y:S01]  /*47b0*/  HGMMA.64x256x16.F32 R24, R160, gdesc[UR12].tnspB, R24, gsb0 ;  /* 0x43e0000ca0187df0 */ /* 0x000fe20008000818 */
[----:B------:R-:W0:Y:S01]  /*47c0*/  MUFU.EX2 R156, R156 ;  /* 0x0000009c009c7308 */ /* 0x000e220000000800 */
[----:B------:R-:W-:Y:S01]  /*47d0*/  FADD.FTZ R159, R154, R159 ;  /* 0x0000009f9a9f7221 */ /* 0x000fe20000010000 */
[----:B------:R-:W-:Y:S01]  /*47e0*/  F2FP.F16.F32.PACK_AB R152, R185, R152 ;  /* 0x00000098b998723e */ /* 0x000fe200000000ff */
[----:B------:R-:W-:Y:S01]  /*47f0*/  UMOV UR14, UR4 ;  /* 0x00000004000e7c82 */ /* 0x000fe20008000000 */
[----:B------:R-:W-:Y:S01]  /*4800*/  F2FP.F16.F32.PACK_AB R154, R187, R186 ;  /* 0x000000babb9a723e */ /* 0x000fe200000000ff */
[----:B------:R-:W-:Y:S01]  /*4810*/  UMOV UR15, 0x40000040 ;  /* 0x40000040000f7882 */ /* 0x000fe20000000000 */
[----:B------:R-:W-:Y:S01]  /*4820*/  FADD.FTZ R158, R185, R158 ;  /* 0x0000009eb99e7221 */ /* 0x000fe20000010000 */
[----:B------:R-:W-:Y:S01]  /*4830*/  UIADD3 UR4, UR10, 0x200, URZ ;  /* 0x000002000a047890 */ /* 0x000fe2000fffe03f */
[----:B------:R-:W1:Y:S01]  /*4840*/  MUFU.EX2 R157, R157 ;  /* 0x0000009d009d7308 */ /* 0x000e620000000800 */
[----:B------:R-:W-:Y:S01]  /*4850*/  UIADD3 UR10, UR10, 0x280, URZ ;  /* 0x000002800a0a7890 */ /* 0x000fe2000fffe03f */
[----:B------:R-:W-:-:S04]  /*4860*/  FADD.FTZ R158, R186, R158 ;  /* 0x0000009eba9e7221 */ /* 0x000fc80000010000 */
[----:B------:R-:W-:Y:S02]  /*4870*/  FADD.FTZ R187, R187, R158 ;  /* 0x0000009ebbbb7221 */ /* 0x000fe40000010000 */
[----:B------:R-:W-:Y:S01]  /*4880*/  MUFU.EX2 R158, R174 ;  /* 0x000000ae009e7308 */ /* 0x000fe20000000800 */
[----:B0-----:R-:W-:Y:S01]  /*4890*/  FADD.FTZ R159, R156, R159 ;  /* 0x0000009f9c9f7221 */ /* 0x001fe20000010000 */
[----:B-1----:R-:W-:-:S03]  /*48a0*/  F2FP.F16.F32.PACK_AB R155, R157, R156 ;  /* 0x0000009c9d9b723e */ /* 0x002fc600000000ff */
[----:B------:R-:W-:Y:S01]  /*48b0*/  FADD.FTZ R159, R157, R159 ;  /* 0x0000009f9d9f7221 */ /* 0x000fe20000010000 */
[----:B------:R-:W-:Y:S02]  /*48c0*/  WARPGROUP.DEPBAR.LE gsb0, 0x0 ;  /* 0x00008000000079c5 */ /* 0x000fe40000010000 */
[----:B------:R-:W-:Y:S01]  /*48d0*/  WARPGROUP.ARRIVE ;  /* 0x00000000000079c5 */ /* 0x000fe20000000000 */
[--C-:B------:R-:W-:Y:S01]  /*48e0*/  FFMA.FTZ R160, R169, UR5, -R168.reuse ;  /* 0x00000005a9a07c23 */ /* 0x100fe200080108a8 */
[----:B------:R-:W-:-:S04]  /*48f0*/  FFMA.FTZ R161, R172, UR5, -R168 ;  /* 0x00000005aca17c23 */ /* 0x000fc800080108a8 */
[----:B------:R-:W-:Y:S01]  /*4900*/  HGMMA.64x256x16.F32 R24, R152, gdesc[UR12].tnspB, R24, gsb0 ;  /* 0x43e0000c98187df0 */ /* 0x000fe20008000818 */
[----:B------:R-:W-:Y:S01]  /*4910*/  MUFU.EX2 R160, R160 ;  /* 0x000000a000a07308 */ /* 0x000fe20000000800 */
[----:B------:R-:W-:Y:S01]  /*4920*/  UMOV UR14, UR4 ;  /* 0x00000004000e7c82 */ /* 0x000fe20008000000 */
[----:B------:R-:W-:-:S06]  /*4930*/  UMOV UR15, 0x40000040 ;  /* 0x40000040000f7882 */ /* 0x000fcc0000000000 */
[----:B------:R-:W0:Y:S01]  /*4940*/  MUFU.EX2 R161, R161 ;  /* 0x000000a100a17308 */ /* 0x000e220000000800 */
[----:B------:R-:W-:Y:S02]  /*4950*/  WARPGROUP.DEPBAR.LE gsb0, 0x0 ;  /* 0x00008000000079c5 */ /* 0x000fe40000010000 */
[----:B------:R-:W-:-:S05]  /*4960*/  FFMA.FTZ R153, R173, UR5, -R168 ;  /* 0x00000005ad997c23 */ /* 0x000fca00080108a8 */
[----:B------:R-:W1:Y:S01]  /*4970*/  MUFU.EX2 R152, R176 ;  /* 0x000000b000987308 */ /* 0x000e620000000800 */
[----:B------:R-:W-:Y:S01]  /*4980*/  F2FP.F16.F32.PACK_AB R154, R179, R178 ;  /* 0x000000b2b39a723e */ /* 0x000fe200000000ff */
[----:B------:R-:W-:Y:S01]  /*4990*/  FFMA.FTZ R168, R175, UR5, -R168 ;  /* 0x00000005afa87c23 */ /* 0x000fe200080108a8 */
[----:B0-----:R-:W-:-:S05]  /*49a0*/  F2FP.F16.F32.PACK_AB R155, R158, R161 ;  /* 0x000000a19e9b723e */ /* 0x001fca00000000ff */
[----:B------:R-:W0:Y:S08]  /*49b0*/  MUFU.EX2 R153, R153 ;  /* 0x0000009900997308 */ /* 0x000e300000000800 */
[----:B------:R-:W2:Y:S01]  /*49c0*/  MUFU.EX2 R168, R168 ;  /* 0x000000a800a87308 */ /* 0x000ea20000000800 */
[----:B-1----:R-:W-:Y:S01]  /*49d0*/  FADD.FTZ R156, R152, R187 ;  /* 0x000000bb989c7221 */ /* 0x002fe20000010000 */
[----:B------:R-:W-:-:S03]  /*49e0*/  F2FP.F16.F32.PACK_AB R152, R177, R152 ;  /* 0x00000098b198723e */ /* 0x000fc600000000ff */
[----:B------:R-:W-:Y:S01]  /*49f0*/  FADD.FTZ R156, R177, R156 ;  /* 0x0000009cb19c7221 */ /* 0x000fe20000010000 */
[----:B0-----:R-:W-:Y:S01]  /*4a00*/  FADD.FTZ R159, R153, R159 ;  /* 0x0000009f999f7221 */ /* 0x001fe20000010000 */
[----:B------:R-:W-:Y:S02]  /*4a10*/  F2FP.F16.F32.PACK_AB R153, R160, R153 ;  /* 0x00000099a099723e */ /* 0x000fe400000000ff */
[----:B------:R-:W-:Y:S01]  /*4a20*/  FADD.FTZ R156, R178, R156 ;  /* 0x0000009cb29c7221 */ /* 0x000fe20000010000 */
[----:B------:R-:W-:Y:S01]  /*4a30*/  FADD.FTZ R159, R160, R159 ;  /* 0x0000009fa09f7221 */ /* 0x000fe20000010000 */
[----:B------:R-:W-:Y:S02]  /*4a40*/  WARPGROUP.ARRIVE ;  /* 0x00000000000079c5 */ /* 0x000fe40000000000 */
[----:B------:R-:W-:Y:S01]  /*4a50*/  FADD.FTZ R156, R179, R156 ;  /* 0x0000009cb39c7221 */ /* 0x000fe20000010000 */
[----:B------:R-:W-:-:S03]  /*4a60*/  FADD.FTZ R159, R161, R159 ;  /* 0x0000009fa19f7221 */ /* 0x000fc60000010000 */
[----:B------:R-:W-:Y:S01]  /*4a70*/  FADD.FTZ R156, R2, R156 ;  /* 0x0000009c029c7221 */ /* 0x000fe20000010000 */
[----:B------:R-:W-:Y:S01]  /*4a80*/  HGMMA.64x256x16.F32 R24, R152, gdesc[UR12].tnspB, R24, gsb0 ;  /* 0x43e0000c98187df0 */ /* 0x000fe20008000818 */
[----:B------:R-:W-:Y:S02]  /*4a90*/  FADD.FTZ R159, R158, R159 ;  /* 0x0000009f9e9f7221 */ /* 0x000fe40000010000 */
[C---:B------:R-:W-:Y:S01]  /*4aa0*/  FADD.FTZ R156, R3.reuse, R156 ;  /* 0x0000009c039c7221 */ /* 0x040fe20000010000 */
[----:B------:R-:W-:Y:S02]  /*4ab0*/  WARPGROUP.DEPBAR.LE gsb0, 0x0 ;  /* 0x00008000000079c5 */ /* 0x000fe40000010000 */
[----:B------:R-:W0:Y:S01]  /*4ac0*/  MUFU.EX2 R153, R171 ;  /* 0x000000ab00997308 */ /* 0x000e220000000800 */
[----:B------:R-:W-:Y:S01]  /*4ad0*/  F2FP.F16.F32.PACK_AB R152, R3, R2 ;  /* 0x000000020398723e */ /* 0x000fe200000000ff */
[----:B------:R-:W-:Y:S01]  /*4ae0*/  FADD.FTZ R3, R20, R156 ;  /* 0x0000009c14037221 */ /* 0x000fe20000010000 */
[----:B------:R-:W-:-:S02]  /*4af0*/  F2FP.F16.F32.PACK_AB R154, R166, R20 ;  /* 0x00000014a69a723e */ /* 0x000fc400000000ff */
[----:B--2---:R-:W-:Y:S01]  /*4b00*/  F2FP.F16.F32.PACK_AB R155, R168, R167 ;  /* 0x000000a7a89b723e */ /* 0x004fe200000000ff */
[----:B------:R-:W-:Y:S01]  /*4b10*/  FADD.FTZ R2, R166, R3 ;  /* 0x00000003a6027221 */ /* 0x000fe20000010000 */
[----:B0-----:R-:W-:Y:S01]  /*4b20*/  FADD.FTZ R159, R153, R159 ;  /* 0x0000009f999f7221 */ /* 0x001fe20000010000 */
[----:B------:R-:W-:-:S03]  /*4b30*/  F2FP.F16.F32.PACK_AB R153, R170, R153 ;  /* 0x00000099aa99723e */ /* 0x000fc600000000ff */
[----:B------:R-:W-:Y:S01]  /*4b40*/  FADD.FTZ R170, R170, R159 ;  /* 0x0000009faaaa7221 */ /* 0x000fe20000010000 */
[----:B------:R-:W-:-:S03]  /*4b50*/  WARPGROUP.ARRIVE ;  /* 0x00000000000079c5 */ /* 0x000fc60000000000 */
[----:B------:R-:W-:-:S07]  /*4b60*/  FADD.FTZ R167, R167, R170 ;  /* 0x000000aaa7a77221 */ /* 0x000fce0000010000 */
[----:B------:R-:W-:Y:S01]  /*4b70*/  HGMMA.64x256x16.F32 R24, R152, gdesc[UR8].tnspB, R24, gsb0 ;  /* 0x43e0000898187df0 */ /* 0x000fe20008000818 */
[----:B------:R-:W-:Y:S02]  /*4b80*/  FADD.FTZ R3, R168, R167 ;  /* 0x000000a7a8037221 */ /* 0x000fe40000010000 */
[----:B------:R-:W-:Y:S02]  /*4b90*/  WARPGROUP.DEPBAR.LE gsb0, 0x0 ;  /* 0x00008000000079c5 */ /* 0x000fe40000010000 */
[----:B------:R-:W-:Y:S05]  /*4ba0*/  @!P0 BRA `(.L_x_5729) ;  /* 0x0000000000048947 */ /* 0x000fea0003800000 */
[----:B------:R-:W-:Y:S01]  /*4bb0*/  BPT.TRAP 0x1 ;  /* 0x000000040000795c */ /* 0x000fe20000300000 */
.L_x_5729:
[----:B------:R-:W0:Y:S01]  /*4bc0*/  @P6 LDC R152, c[0x0][0x44c] ;  /* 0x00011300ff986b82 */ /* 0x000e220000000800 */
[----:B------:R-:W-:Y:S01]  /*4bd0*/  R2UR UR7, R204 ;  /* 0x00000000cc0772ca */ /* 0x000fe200000e0000 */
[----:B------:R-:W-:Y:S01]  /*4be0*/  VIADD R165, R165, 0xfffffffe ;  /* 0xfffffffea5a57836 */ /* 0x000fe20000000000 */
[----:B------:R-:W-:-:S05]  /*4bf0*/  UIADD3 UR6, UR6, 0x32460, URZ ;  /* 0x0003246006067890 */ /* 0x000fca000fffe03f */
[----:B------:R-:W1:Y:S06]  /*4c00*/  @P6 LDC R153, c[0x0][0x450] ;  /* 0x00011400ff996b82 */ /* 0x000e6c0000000800 */
[----:B------:R-:W-:Y:S02]  /*4c10*/  IMAD.U32 R20, RZ, RZ, UR7 ;  /* 0x00000007ff147e24 */ /* 0x000fe4000f8e00ff */
[----:B------:R-:W2:Y:S01]  /*4c20*/  S2UR UR4, SR_CgaCtaId ;  /* 0x00000000000479c3 */ /* 0x000ea20000008800 */
[----:B0-----:R-:W-:Y:S01]  /*4c30*/  @P6 IMAD.HI.U32 R152, R152, UR7, RZ ;  /* 0x0000000798986c27 */ /* 0x001fe2000f8e00ff */
[----:B------:R-:W-:-:S04]  /*4c40*/  R2UR UR7, R165 ;  /* 0x00000000a50772ca */ /* 0x000fc800000e0000 */
[----:B-1----:R-:W-:-:S04]  /*4c50*/  @P6 SHF.R.U32.HI R20, RZ, R153, R152 ;  /* 0x00000099ff146219 */ /* 0x002fc80000011698 */
[----:B------:R-:W-:Y:S01]  /*4c60*/  IADD3 R20, R20, R203, -R202 ;  /* 0x000000cb14147210 */ /* 0x000fe20007ffe8ca */
[----:B--2---:R-:W-:-:S04]  /*4c70*/  UPRMT UR6, UR4, 0x654, UR6 ;  /* 0x0000065404067896 */ /* 0x004fc80008000006 */
[----:B------:R-:W-:-:S05]  /*4c80*/  IMAD.HI R20, R20, 0x2aaaaaab, RZ ;  /* 0x2aaaaaab14147827 */ /* 0x000fca00078e02ff */
[----:B------:R-:W-:Y:S01]  /*4c90*/  SHF.R.U32.HI R153, RZ, 0x1f, R20 ;  /* 0x0000001fff997819 */ /* 0x000fe20000011614 */
[----:B------:R-:W-:Y:S03]  /*4ca0*/  SYNCS.ARRIVE.TRANS64.RED.A1T0 RZ, [UR6], RZ ;  /* 0x000000ffffff79a7 */ /* 0x000fe60008100406 */
[----:B------:R-:W-:-:S04]  /*4cb0*/  LEA.HI.SX32 R20, R20, R153, 0x1c ;  /* 0x0000009914147211 */ /* 0x000fc800078fe2ff */
[----:B------:R-:W-:-:S04]  /*4cc0*/  VIMNMX R20, R205, R20, !PT ;  /* 0x00000014cd147248 */ /* 0x000fc80007fe0100 */
[----:B------:R-:W-:-:S13]  /*4cd0*/  ISETP.LE.AND P1, PT, R20, UR7, PT ;  /* 0x0000000714007c0c */ /* 0x000fda000bf23270 */
[----:B------:R-:W-:Y:S05]  /*4ce0*/  @!P1 BRA `(.L_x_5730) ;  /* 0x0000003000409947 */ /* 0x000fea0003800000 */
[----:B------:R-:W-:Y:S02]  /*4cf0*/  IMAD.MOV.U32 R208, RZ, RZ, R164 ;  /* 0x000000ffffd07224 */ /* 0x000fe400078e00a4 */
[----:B------:R-:W-:-:S07]  /*4d00*/  IMAD.MOV.U32 R207, RZ, RZ, R21 ;  /* 0x000000ffffcf7224 */ /* 0x000fce00078e0015 */
.L_x_5741:
[----:B------:R-:W-:-:S04]  /*4d10*/  UIADD3 UR38, UR38, 0x1, URZ ;  /* 0x0000000126267890 */ /* 0x000fc8000fffe03f */
[----:B------:R-:W-:-:S04]  /*4d20*/  UISETP.NE.AND UP0, UPT, UR38, 0x2, UPT ;  /* 0x000000022600788c */ /* 0x000fc8000bf05270 */
[----:B------:R-:W-:Y:S02]  /*4d30*/  USEL UR6, UR38, URZ, UP0 ;  /* 0x0000003f26067287 */ /* 0x000fe40008000000 */
[----:B------:R-:W-:-:S04]  /*4d40*/  USEL UR4, URZ, 0x1, UP0 ;  /* 0x000000013f047887 */ /* 0x000fc80008000000 */
[----:B------:R-:W-:Y:S01]  /*4d50*/  ULOP3.LUT UR39, UR39, UR4, URZ, 0x3c, !UPT ;  /* 0x0000000427277292 */ /* 0x000fe2000f8e3c3f */
[----:B------:R-:W-:Y:S01]  /*4d60*/  UMOV UR38, UR6 ;  /* 0x0000000600267c82 */ /* 0x000fe20008000000 */
[----:B------:R-:W-:Y:S10]  /*4d70*/  @!P0 BRA `(.L_x_5731) ;  /* 0x0000000000048947 */ /* 0x000ff40003800000 */
[----:B------:R-:W-:Y:S01]  /*4d80*/  BPT.TRAP 0x1 ;  /* 0x000000040000795c */ /* 0x000fe20000300000 */
.L_x_5731:
        /* <DEDUP_REMOVED lines=9> */
.L_x_5732:
[----:B-1----:R-:W-:Y:S05]  /*4e20*/  @P1 BRA `(.L_x_5733) ;  /* 0x0000000000081947 */ /* 0x002fea0003800000 */
[----:B------:R-:W1:Y:S02]  /*4e30*/  SYNCS.PHASECHK.TRANS64.TRYWAIT P1, [UR4+0x32430], R0 ;  /* 0x03243000ff0075a7 */ /* 0x000e640008020144 */
[----:B-1----:R-:W-:Y:S05]  /*4e40*/  @!P1 BRA `(.L_x_5734) ;  /* 0x0000011c001c9947 */ /* 0x002fea0003800000 */
.L_x_5733:
[----:B------:R-:W-:Y:S01]  /*4e50*/  R2UR UR48, R200 ;  /* 0x00000000c83072ca */ /* 0x000fe200000e0000 */
[----:B------:R-:W-:Y:S01]  /*4e60*/  UIMAD UR5, UR38, 0x300, UR61 ;  /* 0x00000300260578a4 */ /* 0x000fe2000f8e023d */
[----:B------:R-:W-:Y:S01]  /*4e70*/  R2UR UR49, R201 ;  /* 0x00000000c93172ca */ /* 0x000fe200000e0000 */
[----:B------:R-:W-:Y:S01]  /*4e80*/  WARPGROUP.ARRIVE ;  /* 0x00000000000079c5 */ /* 0x000fe20000000000 */
        /* <DEDUP_REMOVED lines=27> */
.L_x_5735:
[----:B------:R2:W3:Y:S01]  /*5040*/  SYNCS.PHASECHK.TRANS64.TRYWAIT P1, [UR4+0x32450], R0 ;  /* 0x03245000ff0075a7 */ /* 0x0004e20008020144 */
[----:B------:R-:W-:Y:S05]  /*5050*/  @!P0 BRA `(.L_x_5736) ;  /* 0x0000000000048947 */ /* 0x000fea0003800000 */
[----:B------:R-:W-:Y:S01]  /*5060*/  BPT.TRAP 0x1 ;  /* 0x000000040000795c */ /* 0x000fe20000300000 */
.L_x_5736:
[----:B---3--:R-:W-:Y:S05]  /*5070*/  @P1 BRA `(.L_x_5737) ;  /* 0x0000000000081947 */ /* 0x008fea0003800000 */
[----:B------:R-:W3:Y:S02]  /*5080*/  SYNCS.PHASECHK.TRANS64.TRYWAIT P1, [UR4+0x32450], R0 ;  /* 0x03245000ff0075a7 */ /* 0x000ee40008020144 */
[----:B---3--:R-:W-:Y:S05]  /*5090*/  @!P1 BRA `(.L_x_5738) ;  /* 0x0000011800a09947 */ /* 0x008fea0003800000 */
.L_x_5737:
[----:B------:R-:W-:Y:S01]  /*50a0*/  R2UR UR48, R12 ;  /* 0x000000000c3072ca */ /* 0x000fe200000e0000 */
[----:B------:R-:W-:Y:S01]  /*50b0*/  UIMAD UR5, UR6, 0xc00, UR60 ;  /* 0x00000c00060578a4 */ /* 0x000fe2000f8e023c */
[----:B------:R-:W-:Y:S01]  /*50c0*/  R2UR UR49, R13 ;  /* 0x000000000d3172ca */ /* 0x000fe200000e0000 */
[----:B------:R-:W-:Y:S01]  /*50d0*/  WARPGROUP.ARRIVE ;  /* 0x00000000000079c5 */ /* 0x000fe20000000000 */
[----:B------:R-:W-:Y:S01]  /*50e0*/  UMOV UR51, 0x40000040 ;  /* 0x4000004000337882 */ /* 0x000fe20000000000 */
[----:B------:R-:W-:-:S04]  /*50f0*/  UIADD3 UR10, UR5, 0x304, URZ ;  /* 0x00000304050a7890 */ /* 0x000fc8000fffe03f */
[----:B-1----:R-:W1:Y:S01]  /*5100*/  S2R R21, SR_TID.X ;  /* 0x0000000000157919 */ /* 0x002e620000002100 */
        /* <DEDUP_REMOVED lines=23> */
[----:B-1----:R-:W-:-:S04]  /*5280*/  SHF.R.U32.HI R21, RZ, 0x7, R21 ;  /* 0x00000007ff157819 */ /* 0x002fc80000011615 */
[----:B0-2---:R-:W-:Y:S01]  /*5290*/  IADD3 R0, -R21, 0xb, RZ ;  /* 0x0000000b15007810 */ /* 0x005fe20007ffe1ff */
        /* <DEDUP_REMOVED lines=25> */
[----:B------:R-:W-:Y:S01]  /*5430*/  UMOV UR51, 0x40000040 ;  /* 0x4000004000337882 */ /* 0x000fe20000000000 */
[----:B------:R-:W-:Y:S01]  /*5440*/  UMOV UR48, UR56 ;  /* 0x0000003800307c82 */ /* 0x000fe20008000000 */
[----:B------:R-:W-:Y:S01]  /*5450*/  UMOV UR49, UR57 ;  /* 0x0000003900317c82 */ /* 0x000fe20008000000 */
        /* <DEDUP_REMOVED lines=41> */
.L_x_5739:
[----:B------:R-:W1:Y:S01]  /*56f0*/  LDC R21, c[0x0][0x448] ;  /* 0x00011200ff157b82 */ /* 0x000e620000000800 */
[----:B------:R-:W-:Y:S01]  /*5700*/  R2UR UR5, R204 ;  /* 0x00000000cc0572ca */ /* 0x000fe200000e0000 */
[----:B------:R-:W-:Y:S01]  /*5710*/  ULDC UR10, c[0x0][0xad0] ;  /* 0x0002b400000a7ab9 */ /* 0x000fe20000000800 */
[----:B------:R-:W-:Y:S01]  /*5720*/  UIMAD UR6, UR6, 0xc00, UR54 ;  /* 0x00000c00060678a4 */ /* 0x000fe2000f8e0236 */
        /* <DEDUP_REMOVED lines=10> */
[----:B------:R-:W-:Y:S01]  /*57d0*/  VIADD R217, R206, UR5 ;  /* 0x00000005ced97c36 */ /* 0x000fe20008000000 */
[----:B------:R-:W-:Y:S01]  /*57e0*/  UIMAD UR5, UR7, -0x60, URZ ;  /* 0xffffffa0070578a4 */ /* 0x000fe2000f8e023f */
[----:B------:R-:W-:Y:S01]  /*57f0*/  FMUL.FTZ R170, R170, UR10 ;  /* 0x0000000aaaaa7c20 */ /* 0x000fe20008410000 */
[----:B------:R-:W-:Y:S01]  /*5800*/  FMUL.FTZ R171, R171, UR10 ;  /* 0x0000000aabab7c20 */ /* 0x000fe20008410000 */
[----:B------:R-:W-:Y:S01]  /*5810*/  FMUL.FTZ R174, R174, UR10 ;  /* 0x0000000aaeae7c20 */ /* 0x000fe20008410000 */
[----:B------:R-:W-:Y:S01]  /*5820*/  MUFU.TANH R158, R158 ;  /* 0x0000009e009e7308 */ /* 0x000fe20000002400 */
[----:B------:R-:W-:Y:S01]  /*5830*/  FMUL.FTZ R175, R175, UR10 ;  /* 0x0000000aafaf7c20 */ /* 0x000fe20008410000 */
[----:B------:R-:W-:-:S02]  /*5840*/  IMAD.U32 R172, RZ, RZ, UR5 ;  /* 0x00000005ffac7e24 */ /* 0x000fc4000f8e00ff */
[----:B------:R-:W-:Y:S01]  /*5850*/  FMUL.FTZ R178, R178, UR10 ;  /* 0x0000000ab2b27c20 */ /* 0x000fe20008410000 */
[----:B------:R-:W-:Y:S01]  /*5860*/  FMUL.FTZ R179, R179, UR10 ;  /* 0x0000000ab3b37c20 */ /* 0x000fe20008410000 */
[----:B-1----:R-:W-:Y:S01]  /*5870*/  ISETP.NE.AND P1, PT, R21, 0x1, PT ;  /* 0x000000011500780c */ /* 0x002fe20003f25270 */
[----:B------:R-:W-:Y:S01]  /*5880*/  FMUL.FTZ R219, R184, UR10 ;  /* 0x0000000ab8db7c20 */ /* 0x000fe20008410000 */
[----:B------:R-:W-:Y:S01]  /*5890*/  IADD3 R172, -R22, 0x1, R172 ;  /* 0x0000000116ac7810 */ /* 0x000fe20007ffe1ac */
[----:B------:R-:W-:Y:S01]  /*58a0*/  MUFU.TANH R159, R159 ;  /* 0x0000009f009f7308 */ /* 0x000fe20000002400 */
[----:B------:R-:W-:Y:S01]  /*58b0*/  FMUL.FTZ R182, R182, UR10 ;  /* 0x0000000ab6b67c20 */ /* 0x000fe20008410000 */
[----:B------:R-:W-:Y:S01]  /*58c0*/  FMUL.FTZ R211, R173, UR10 ;  /* 0x0000000aadd37c20 */ /* 0x000fe20008410000 */
[----:B------:R-:W-:Y:S01]  /*58d0*/  IADD3 R172, -R202, R172, R203 ;  /* 0x000000accaac7210 */ /* 0x000fe20007ffe1cb */
[----:B------:R-:W-:Y:S01]  /*58e0*/  FMUL.FTZ R183, R183, UR10 ;  /* 0x0000000ab7b77c20 */ /* 0x000fe20008410000 */
[----:B------:R-:W-:Y:S01]  /*58f0*/  FMUL.FTZ R186, R186, UR10 ;  /* 0x0000000ababa7c20 */ /* 0x000fe20008410000 */
[----:B------:R-:W-:Y:S01]  /*5900*/  FMUL.FTZ R187, R187, UR10 ;  /* 0x0000000abbbb7c20 */ /* 0x000fe20008410000 */
[----:B------:R-:W-:Y:S01]  /*5910*/  FMUL.FTZ R190, R190, UR10 ;  /* 0x0000000abebe7c20 */ /* 0x000fe20008410000 */
[----:B------:R-:W-:Y:S01]  /*5920*/  MUFU.TANH R162, R162 ;  /* 0x000000a200a27308 */ /* 0x000fe20000002400 */
[----:B------:R-:W-:Y:S01]  /*5930*/  FMUL.FTZ R191, R191, UR10 ;  /* 0x0000000abfbf7c20 */ /* 0x000fe20008410000 */
[----:B------:R-:W1:Y:S01]  /*5940*/  @P1 LDC R209, c[0x0][0x44c] ;  /* 0x00011300ffd11b82 */ /* 0x000e620000000800 */
[----:B------:R-:W-:Y:S01]  /*5950*/  FMUL.FTZ R194, R194, UR10 ;  /* 0x0000000ac2c27c20 */ /* 0x000fe20008410000 */
[----:B------:R-:W-:Y:S01]  /*5960*/  FMUL.FTZ R195, R195, UR10 ;  /* 0x0000000ac3c37c20 */ /* 0x000fe20008410000 */
[----:B------:R-:W-:Y:S01]  /*5970*/  FMUL.FTZ R198, R198, UR10 ;  /* 0x0000000ac6c67c20 */ /* 0x000fe20008410000 */
[----:B------:R-:W-:Y:S01]  /*5980*/  FMUL.FTZ R199, R199, UR10 ;  /* 0x0000000ac7c77c20 */ /* 0x000fe20008410000 */
[----:B------:R-:W-:Y:S01]  /*5990*/  FMUL.FTZ R169, R169, UR10 ;  /* 0x0000000aa9a97c20 */ /* 0x000fe20008410000 */
[----:B------:R-:W-:Y:S01]  /*59a0*/  MUFU.TANH R163, R163 ;  /* 0x000000a300a37308 */ /* 0x000fe20000002400 */
[----:B------:R-:W-:Y:S01]  /*59b0*/  FMUL.FTZ R216, R177, UR10 ;  /* 0x0000000ab1d87c20 */ /* 0x000fe20008410000 */
[----:B------:R-:W2:Y:S01]  /*59c0*/  @P1 LDC R21, c[0x0][0x450] ;  /* 0x00011400ff151b82 */ /* 0x000ea20000000800 */
[----:B------:R-:W-:Y:S01]  /*59d0*/  FMUL.FTZ R218, R181, UR10 ;  /* 0x0000000ab5da7c20 */ /* 0x000fe20008410000 */
[----:B------:R-:W-:Y:S01]  /*59e0*/  FMUL.FTZ R165, R165, UR10 ;  /* 0x0000000aa5a57c20 */ /* 0x000fe20008410000 */
[----:B------:R-:W-:Y:S01]  /*59f0*/  FMUL.FTZ R215, R176, UR10 ;  /* 0x0000000ab0d77c20 */ /* 0x000fe20008410000 */
[----:B------:R-:W-:Y:S01]  /*5a00*/  ULDC UR5, c[0x0][0xa80] ;  /* 0x0002a00000057ab9 */ /* 0x000fe20000000800 */
[----:B------:R-:W-:Y:S01]  /*5a10*/  FMUL.FTZ R168, R168, UR10 ;  /* 0x0000000aa8a87c20 */ /* 0x000fe20008410000 */
[----:B------:R-:W-:Y:S01]  /*5a20*/  MUFU.TANH R166, R166 ;  /* 0x000000a600a67308 */ /* 0x000fe20000002400 */
[----:B------:R-:W-:Y:S01]  /*5a30*/  FMUL.FTZ R220, R185, UR10 ;  /* 0x0000000ab9dc7c20 */ /* 0x000fe20008410000 */
[----:B------:R-:W-:Y:S01]  /*5a40*/  FMUL.FTZ R180, R180, UR10 ;  /* 0x0000000ab4b47c20 */ /* 0x000fe20008410000 */
[----:B------:R-:W-:Y:S01]  /*5a50*/  FMUL.FTZ R188, R188, UR10 ;  /* 0x0000000abcbc7c20 */ /* 0x000fe20008410000 */
[----:B------:R-:W-:Y:S01]  /*5a60*/  FMUL.FTZ R189, R189, UR10 ;  /* 0x0000000abdbd7c20 */ /* 0x000fe20008410000 */
[----:B------:R-:W-:Y:S01]  /*5a70*/  FMUL.FTZ R192, R192, UR10 ;  /* 0x0000000ac0c07c20 */ /* 0x000fe20008410000 */
[----:B------:R-:W-:-:S02]  /*5a80*/  UMOV UR11, 0x40000040 ;  /* 0x40000040000b7882 */ /* 0x000fc40000000000 */
[----:B------:R-:W-:Y:S01]  /*5a90*/  MUFU.TANH R167, R167 ;  /* 0x000000a700a77308 */ /* 0x000fe20000002400 */
[----:B-1----:R-:W-:-:S07]  /*5aa0*/  @P1 IMAD.HI.U32 R209, R217, R209, RZ ;  /* 0x000000d1d9d11227 */ /* 0x002fce00078e00ff */
[----:B------:R-:W-:Y:S01]  /*5ab0*/  MUFU.TANH R152, R152 ;  /* 0x0000009800987308 */ /* 0x000fe20000002400 */
[----:B--2---:R-:W-:Y:S01]  /*5ac0*/  @P1 SHF.R.U32.HI R217, RZ, R21, R209 ;  /* 0x00000015ffd91219 */ /* 0x004fe200000116d1 */
[----:B------:R-:W-:Y:S01]  /*5ad0*/  FMUL.FTZ R21, R154, UR10 ;  /* 0x0000000a9a157c20 */ /* 0x000fe20008410000 */
[----:B------:R-:W-:Y:S01]  /*5ae0*/  FMUL.FTZ R154, R156, UR10 ;  /* 0x0000000a9c9a7c20 */ /* 0x000fe20008410000 */
[----:B------:R-:W-:Y:S01]  /*5af0*/  FMUL.FTZ R156, R157, UR10 ;  /* 0x0000000a9d9c7c20 */ /* 0x000fe20008410000 */
[----:B------:R-:W-:Y:S01]  /*5b00*/  FMUL.FTZ R157, R160, UR10 ;  /* 0x0000000aa09d7c20 */ /* 0x000fe20008410000 */
[----:B------:R-:W-:Y:S01]  /*5b10*/  FMUL.FTZ R160, R161, UR10 ;  /* 0x0000000aa1a07c20 */ /* 0x000fe20008410000 */
[----:B------:R-:W-:Y:S01]  /*5b20*/  FMUL.FTZ R161, R164, UR10 ;  /* 0x0000000aa4a17c20 */ /* 0x000fe20008410000 */
[----:B------:R-:W1:Y:S01]  /*5b30*/  MUFU.TANH R21, R21 ;  /* 0x0000001500157308 */ /* 0x000e620000002400 */
[----:B------:R-:W2:Y:S01]  /*5b40*/  SHFL.IDX PT, R164, R217, 0x1, 0x1c1f ;  /* 0x003c1f00d9a47f89 */ /* 0x000ea200000e0000 */
[----:B------:R-:W-:-:S03]  /*5b50*/  FMUL.FTZ R209, R153, UR10 ;  /* 0x0000000a99d17c20 */ /* 0x000fc60008410000 */
[----:B------:R-:W3:Y:S03]  /*5b60*/  SHFL.IDX PT, R153, R217, RZ, 0x1c1f ;  /* 0x001c1fffd9997589 */ /* 0x000ee600000e0000 */
[----:B------:R-:W-:Y:S08]  /*5b70*/  MUFU.TANH R170, R170 ;  /* 0x000000aa00aa7308 */ /* 0x000ff00000002400 */
[----:B------:R-:W4:Y:S08]  /*5b80*/  MUFU.TANH R160, R160 ;  /* 0x000000a000a07308 */ /* 0x000f300000002400 */
[----:B------:R-:W-:Y:S01]  /*5b90*/  MUFU.TANH R171, R171 ;  /* 0x000000ab00ab7308 */ /* 0x000fe20000002400 */
[----:B--2---:R-:W-:-:S02]  /*5ba0*/  IMAD.IADD R164, R172, 0x1, R164 ;  /* 0x00000001aca47824 */ /* 0x004fc400078e02a4 */
[----:B---3--:R-:W-:-:S03]  /*5bb0*/  IMAD.IADD R153, R172, 0x1, R153 ;  /* 0x00000001ac997824 */ /* 0x008fc600078e0299 */
[C---:B------:R-:W-:Y:S02]  /*5bc0*/  ISETP.GT.AND P6, PT, R164.reuse, RZ, PT ;  /* 0x000000ffa400720c */ /* 0x040fe40003fc4270 */
[----:B------:R-:W2:Y:S02]  /*5bd0*/  MUFU.TANH R210, R210 ;  /* 0x000000d200d27308 */ /* 0x000ea40000002400 */
[----:B-1----:R-:W-:Y:S02]  /*5be0*/  FSEL R21, R21, -INF , P6 ;  /* 0xff80000015157808 */ /* 0x002fe40003000000 */
[C---:B------:R-:W-:Y:S02]  /*5bf0*/  ISETP.GT.AND P6, PT, R164.reuse, 0x1, PT ;  /* 0x00000001a400780c */ /* 0x040fe40003fc4270 */
[----:B------:R-:W-:Y:S02]  /*5c00*/  ISETP.GT.AND P3, PT, R153, RZ, PT ;  /* 0x000000ff9900720c */ /* 0x000fe40003f64270 */
[----:B------:R-:W-:Y:S01]  /*5c10*/  FSEL R155, R155, -INF , P6 ;  /* 0xff8000009b9b7808 */ /* 0x000fe20003000000 */
[----:B------:R-:W1:Y:S01]  /*5c20*/  MUFU.TANH R174, R174 ;  /* 0x000000ae00ae7308 */ /* 0x000e620000002400 */
[----:B------:R-:W-:-:S02]  /*5c30*/  ISETP.GT.AND P6, PT, R164, 0x8, PT ;  /* 0x00000008a400780c */ /* 0x000fc40003fc4270 */
[----:B------:R-:W-:Y:S02]  /*5c40*/  FSEL R152, R152, -INF , P3 ;  /* 0xff80000098987808 */ /* 0x000fe40001800000 */
[----:B------:R-:W-:Y:S02]  /*5c50*/  FSEL R158, R158, -INF , P6 ;  /* 0xff8000009e9e7808 */ /* 0x000fe40003000000 */
[C---:B------:R-:W-:Y:S01]  /*5c60*/  ISETP.GT.AND P6, PT, R164.reuse, 0x9, PT ;  /* 0x00000009a400780c */ /* 0x040fe20003fc4270 */
[----:B------:R-:W3:Y:S01]  /*5c70*/  MUFU.TANH R175, R175 ;  /* 0x000000af00af7308 */ /* 0x000ee20000002400 */
[----:B------:R-:W-:Y:S02]  /*5c80*/  ISETP.GT.AND P3, PT, R153, 0x11, PT ;  /* 0x000000119900780c */ /* 0x000fe40003f64270 */
[----:B------:R-:W-:Y:S02]  /*5c90*/  FSEL R159, R159, -INF , P6 ;  /* 0xff8000009f9f7808 */ /* 0x000fe40003000000 */
[----:B------:R-:W-:-:S02]  /*5ca0*/  ISETP.GT.AND P6, PT, R164, 0x10, PT ;  /* 0x00000010a400780c */ /* 0x000fc40003fc4270 */
[----:B----4-:R-:W-:Y:S01]  /*5cb0*/  FSEL R184, R160, -INF , P3 ;  /* 0xff800000a0b87808 */ /* 0x010fe20001800000 */
[----:B------:R-:W4:Y:S01]  /*5cc0*/  MUFU.TANH R178, R178 ;  /* 0x000000b200b27308 */ /* 0x000f220000002400 */
[----:B------:R-:W-:Y:S02]  /*5cd0*/  FSEL R162, R162, -INF , P6 ;  /* 0xff800000a2a27808 */ /* 0x000fe40003000000 */
[C---:B------:R-:W-:Y:S02]  /*5ce0*/  ISETP.GT.AND P6, PT, R164.reuse, 0x11, PT ;  /* 0x00000011a400780c */ /* 0x040fe40003fc4270 */
[----:B------:R-:W-:Y:S02]  /*5cf0*/  ISETP.GT.AND P3, PT, R153, 0x28, PT ;  /* 0x000000289900780c */ /* 0x000fe40003f64270 */
[----:B------:R-:W-:Y:S01]  /*5d00*/  FSEL R163, R163, -INF , P6 ;  /* 0xff800000a3a37808 */ /* 0x000fe20003000000 */
[----:B------:R-:W5:Y:S01]  /*5d10*/  MUFU.TANH R179, R179 ;  /* 0x000000b300b37308 */ /* 0x000f620000002400 */
[----:B------:R-:W-:-:S02]  /*5d20*/  ISETP.GT.AND P6, PT, R164, 0x18, PT ;  /* 0x00000018a400780c */ /* 0x000fc40003fc4270 */
[----:B--2---:R-:W-:Y:S02]  /*5d30*/  FSEL R173, R210, -INF , P3 ;  /* 0xff800000d2ad7808 */ /* 0x004fe40001800000 */
[----:B------:R-:W-:Y:S02]  /*5d40*/  FSEL R166, R166, -INF , P6 ;  /* 0xff800000a6a67808 */ /* 0x000fe40003000000 */
[C---:B------:R-:W-:Y:S01]  /*5d50*/  ISETP.GT.AND P6, PT, R164.reuse, 0x19, PT ;  /* 0x00000019a400780c */ /* 0x040fe20003fc4270 */
[----:B------:R-:W2:Y:S01]  /*5d60*/  MUFU.TANH R182, R182 ;  /* 0x000000b600b67308 */ /* 0x000ea20000002400 */
[----:B------:R-:W-:Y:S02]  /*5d70*/  ISETP.GT.AND P2, PT, R153, 0x1, PT ;  /* 0x000000019900780c */ /* 0x000fe40003f44270 */
[----:B------:R-:W-:Y:S02]  /*5d80*/  FSEL R167, R167, -INF , P6 ;  /* 0xff800000a7a77808 */ /* 0x000fe40003000000 */
[----:B------:R-:W-:-:S02]  /*5d90*/  ISETP.GT.AND P6, PT, R164, 0x20, PT ;  /* 0x00000020a400780c */ /* 0x000fc40003fc4270 */
[C---:B------:R-:W-:Y:S01]  /*5da0*/  ISETP.GT.AND P4, PT, R153.reuse, 0x10, PT ;  /* 0x000000109900780c */ /* 0x040fe20003f84270 */
[----:B------:R-:W0:Y:S01]  /*5db0*/  MUFU.TANH R183, R183 ;  /* 0x000000b700b77308 */ /* 0x000e220000002400 */
[----:B------:R-:W-:Y:S02]  /*5dc0*/  FSEL R170, R170, -INF , P6 ;  /* 0xff800000aaaa7808 */ /* 0x000fe40003000000 */
[C---:B------:R-:W-:Y:S02]  /*5dd0*/  ISETP.GT.AND P6, PT, R164.reuse, 0x21, PT ;  /* 0x00000021a400780c */ /* 0x040fe40003fc4270 */
[----:B------:R-:W-:Y:S02]  /*5de0*/  ISETP.GT.AND P1, PT, R153, 0x8, PT ;  /* 0x000000089900780c */ /* 0x000fe40003f24270 */
[----:B------:R-:W-:Y:S01]  /*5df0*/  FSEL R171, R171, -INF , P6 ;  /* 0xff800000abab7808 */ /* 0x000fe20003000000 */
[----:B------:R-:W0:Y:S01]  /*5e00*/  MUFU.TANH R186, R186 ;  /* 0x000000ba00ba7308 */ /* 0x000e220000002400 */
[----:B------:R-:W-:-:S02]  /*5e10*/  ISETP.GT.AND P6, PT, R164, 0x28, PT ;  /* 0x00000028a400780c */ /* 0x000fc40003fc4270 */
[C---:B------:R-:W-:Y:S02]  /*5e20*/  ISETP.GT.AND P5, PT, R153.reuse, 0x9, PT ;  /* 0x000000099900780c */ /* 0x040fe40003fa4270 */
[----:B-1----:R-:W-:Y:S02]  /*5e30*/  FSEL R210, R174, -INF , P6 ;  /* 0xff800000aed27808 */ /* 0x002fe40003000000 */
[C---:B------:R-:W-:Y:S01]  /*5e40*/  ISETP.GT.AND P6, PT, R164.reuse, 0x29, PT ;  /* 0x00000029a400780c */ /* 0x040fe20003fc4270 */
[----:B------:R-:W1:Y:S01]  /*5e50*/  MUFU.TANH R187, R187 ;  /* 0x000000bb00bb7308 */ /* 0x000e620000002400 */
[----:B------:R-:W-:Y:S02]  /*5e60*/  ISETP.GT.AND P3, PT, R153, 0x39, PT ;  /* 0x000000399900780c */ /* 0x000fe40003f64270 */
[----:B---3--:R-:W-:Y:S02]  /*5e70*/  FSEL R175, R175, -INF , P6 ;  /* 0xff800000afaf7808 */ /* 0x008fe40003000000 */
[----:B------:R-:W-:-:S03]  /*5e80*/  ISETP.GT.AND P6, PT, R164, 0x30, PT ;  /* 0x00000030a400780c */ /* 0x000fc60003fc4270 */
[----:B------:R-:W3:Y:S01]  /*5e90*/  MUFU.TANH R190, R190 ;  /* 0x000000be00be7308 */ /* 0x000ee20000002400 */
[----:B----4-:R-:W-:Y:S02]  /*5ea0*/  FSEL R178, R178, -INF , P6 ;  /* 0xff800000b2b27808 */ /* 0x010fe40003000000 */
[----:B------:R-:W-:-:S04]  /*5eb0*/  ISETP.GT.AND P6, PT, R164, 0x31, PT ;  /* 0x00000031a400780c */ /* 0x000fc80003fc4270 */
[----:B-----5:R-:W-:Y:S01]  /*5ec0*/  FSEL R179, R179, -INF , P6 ;  /* 0xff800000b3b37808 */ /* 0x020fe20003000000 */
[----:B------:R-:W4:Y:S01]  /*5ed0*/  MUFU.TANH R191, R191 ;  /* 0x000000bf00bf7308 */ /* 0x000f220000002400 */
[----:B------:R-:W-:-:S04]  /*5ee0*/  ISETP.GT.AND P6, PT, R164, 0x38, PT ;  /* 0x00000038a400780c */ /* 0x000fc80003fc4270 */
[----:B--2---:R-:W-:Y:S02]  /*5ef0*/  FSEL R182, R182, -INF , P6 ;  /* 0xff800000b6b67808 */ /* 0x004fe40003000000 */
[C---:B------:R-:W-:Y:S01]  /*5f00*/  ISETP.GT.AND P6, PT, R164.reuse, 0x39, PT ;  /* 0x00000039a400780c */ /* 0x040fe20003fc4270 */
[----:B------:R-:W2:Y:S03]  /*5f10*/  MUFU.TANH R194, R194 ;  /* 0x000000c200c27308 */ /* 0x000ea60000002400 */
[----:B0-----:R-:W-:Y:S02]  /*5f20*/  FSEL R183, R183, -INF , P6 ;  /* 0xff800000b7b77808 */ /* 0x001fe40003000000 */
[----:B------:R-:W-:-:S03]  /*5f30*/  ISETP.GT.AND P6, PT, R164, 0x40, PT ;  /* 0x00000040a400780c */ /* 0x000fc60003fc4270 */
[----:B------:R-:W0:Y:S01]  /*5f40*/  MUFU.TANH R195, R195 ;  /* 0x000000c300c37308 */ /* 0x000e220000002400 */
[----:B------:R-:W-:Y:S02]  /*5f50*/  FSEL R186, R186, -INF , P6 ;  /* 0xff800000baba7808 */ /* 0x000fe40003000000 */
[----:B------:R-:W-:-:S04]  /*5f60*/  ISETP.GT.AND P6, PT, R164, 0x41, PT ;  /* 0x00000041a400780c */ /* 0x000fc80003fc4270 */
[----:B-1----:R-:W-:Y:S01]  /*5f70*/  FSEL R187, R187, -INF , P6 ;  /* 0xff800000bbbb7808 */ /* 0x002fe20003000000 */
[----:B------:R-:W1:Y:S01]  /*5f80*/  MUFU.TANH R198, R198 ;  /* 0x000000c600c67308 */ /* 0x000e620000002400 */
[----:B------:R-:W-:-:S04]  /*5f90*/  ISETP.GT.AND P6, PT, R164, 0x48, PT ;  /* 0x00000048a400780c */ /* 0x000fc80003fc4270 */
[----:B---3--:R-:W-:Y:S02]  /*5fa0*/  FSEL R190, R190, -INF , P6 ;  /* 0xff800000bebe7808 */ /* 0x008fe40003000000 */
[C---:B------:R-:W-:Y:S01]  /*5fb0*/  ISETP.GT.AND P6, PT, R164.reuse, 0x49, PT ;  /* 0x00000049a400780c */ /* 0x040fe20003fc4270 */
[----:B------:R-:W3:Y:S03]  /*5fc0*/  MUFU.TANH R199, R199 ;  /* 0x000000c700c77308 */ /* 0x000ee60000002400 */
[----:B----4-:R-:W-:Y:S02]  /*5fd0*/  FSEL R191, R191, -INF , P6 ;  /* 0xff800000bfbf7808 */ /* 0x010fe40003000000 */
[----:B------:R-:W-:-:S03]  /*5fe0*/  ISETP.GT.AND P6, PT, R164, 0x50, PT ;  /* 0x00000050a400780c */ /* 0x000fc60003fc4270 */
[----:B------:R-:W4:Y:S01]  /*5ff0*/  MUFU.TANH R209, R209 ;  /* 0x000000d100d17308 */ /* 0x000f220000002400 */
[----:B--2---:R-:W-:Y:S02]  /*6000*/  FSEL R194, R194, -INF , P6 ;  /* 0xff800000c2c27808 */ /* 0x004fe40003000000 */
[----:B------:R-:W-:-:S04]  /*6010*/  ISETP.GT.AND P6, PT, R164, 0x51, PT ;  /* 0x00000051a400780c */ /* 0x000fc80003fc4270 */
[----:B0-----:R-:W-:Y:S01]  /*6020*/  FSEL R195, R195, -INF , P6 ;  /* 0xff800000c3c37808 */ /* 0x001fe20003000000 */
[----:B------:R-:W0:Y:S01]  /*6030*/  MUFU.TANH R157, R157 ;  /* 0x0000009d009d7308 */ /* 0x000e220000002400 */
[----:B------:R-:W-:-:S04]  /*6040*/  ISETP.GT.AND P6, PT, R164, 0x58, PT ;  /* 0x00000058a400780c */ /* 0x000fc80003fc4270 */
[----:B-1----:R-:W-:Y:S02]  /*6050*/  FSEL R198, R198, -INF , P6 ;  /* 0xff800000c6c67808 */ /* 0x002fe40003000000 */
[----:B------:R-:W-:Y:S01]  /*6060*/  ISETP.GT.AND P6, PT, R164, 0x59, PT ;  /* 0x00000059a400780c */ /* 0x000fe20003fc4270 */
[----:B------:R-:W1:Y:S01]  /*6070*/  MUFU.TANH R161, R161 ;  /* 0x000000a100a17308 */ /* 0x000e620000002400 */
[----:B------:R-:W-:Y:S02]  /*6080*/  FMNMX.FTZ R164, R21, R208, !PT ;  /* 0x000000d015a47209 */ /* 0x000fe40007810000 */
[----:B---3--:R-:W-:Y:S02]  /*6090*/  FSEL R199, R199, -INF , P6 ;  /* 0xff800000c7c77808 */ /* 0x008fe40003000000 */
[----:B------:R-:W-:Y:S02]  /*60a0*/  FMNMX.FTZ R164, R155, R164, !PT ;  /* 0x000000a49ba47209 */ /* 0x000fe40007810000 */
[----:B----4-:R-:W-:Y:S01]  /*60b0*/  FSEL R209, R209, -INF , P2 ;  /* 0xff800000d1d17808 */ /* 0x010fe20001000000 */
[----:B------:R-:W2:Y:S01]  /*60c0*/  MUFU.TANH R169, R169 ;  /* 0x000000a900a97308 */ /* 0x000ea20000002400 */
[----:B------:R-:W-:-:S02]  /*60d0*/  FMNMX.FTZ R164, R158, R164, !PT ;  /* 0x000000a49ea47209 */ /* 0x000fc40007810000 */
[----:B------:R-:W-:Y:S02]  /*60e0*/  ISETP.GT.AND P2, PT, R153, 0x18, PT ;  /* 0x000000189900780c */ /* 0x000fe40003f44270 */
[----:B------:R-:W-:Y:S02]  /*60f0*/  FMNMX.FTZ R164, R159, R164, !PT ;  /* 0x000000a49fa47209 */ /* 0x000fe40007810000 */
[----:B0-----:R-:W-:Y:S01]  /*6100*/  FSEL R177, R157, -INF , P4 ;  /* 0xff8000009db17808 */ /* 0x001fe20002000000 */
[----:B------:R-:W0:Y:S01]  /*6110*/  MUFU.TANH R211, R211 ;  /* 0x000000d300d37308 */ /* 0x000e220000002400 */
[----:B------:R-:W-:Y:S02]  /*6120*/  FMNMX.FTZ R164, R162, R164, !PT ;  /* 0x000000a4a2a47209 */ /* 0x000fe40007810000 */
[----:B------:R-:W-:Y:S02]  /*6130*/  ISETP.GT.AND P4, PT, R153, 0x21, PT ;  /* 0x000000219900780c */ /* 0x000fe40003f84270 */
[----:B------:R-:W-:-:S02]  /*6140*/  FMNMX.FTZ R164, R163, R164, !PT ;  /* 0x000000a4a3a47209 */ /* 0x000fc40007810000 */
[----:B-1----:R-:W-:Y:S01]  /*6150*/  FSEL R181, R161, -INF , P2 ;  /* 0xff800000a1b57808 */ /* 0x002fe20001000000 */
[----:B------:R-:W1:Y:S01]  /*6160*/  MUFU.TANH R154, R154 ;  /* 0x0000009a009a7308 */ /* 0x000e620000002400 */
[----:B------:R-:W-:Y:S02]  /*6170*/  FMNMX.FTZ R164, R166, R164, !PT ;  /* 0x000000a4a6a47209 */ /* 0x000fe40007810000 */
[----:B------:R-:W-:Y:S02]  /*6180*/  ISETP.GT.AND P2, PT, R153, 0x29, PT ;  /* 0x000000299900780c */ /* 0x000fe40003f44270 */
[----:B------:R-:W-:Y:S02]  /*6190*/  FMNMX.FTZ R164, R167, R164, !PT ;  /* 0x000000a4a7a47209 */ /* 0x000fe40007810000 */
[----:B--2---:R-:W-:Y:S01]  /*61a0*/  FSEL R176, R169, -INF , P4 ;  /* 0xff800000a9b07808 */ /* 0x004fe20002000000 */
[----:B------:R-:W2:Y:S01]  /*61b0*/  MUFU.TANH R156, R156 ;  /* 0x0000009c009c7308 */ /* 0x000ea20000002400 */
[----:B------:R-:W-:-:S02]  /*61c0*/  FMNMX.FTZ R164, R170, R164, !PT ;  /* 0x000000a4aaa47209 */ /* 0x000fc40007810000 */
[----:B0-----:R-:W-:Y:S02]  /*61d0*/  FSEL R169, R211, -INF , P2 ;  /* 0xff800000d3a97808 */ /* 0x001fe40001000000 */
[----:B------:R-:W-:Y:S02]  /*61e0*/  FMNMX.FTZ R164, R171, R164, !PT ;  /* 0x000000a4aba47209 */ /* 0x000fe40007810000 */
[----:B------:R-:W-:Y:S01]  /*61f0*/  ISETP.GT.AND P4, PT, R153, 0x38, PT ;  /* 0x000000389900780c */ /* 0x000fe20003f84270 */
[----:B------:R-:W-:Y:S01]  /*6200*/  MUFU.TANH R165, R165 ;  /* 0x000000a500a57308 */ /* 0x000fe20000002400 */
[----:B------:R-:W-:Y:S02]  /*6210*/  FMNMX.FTZ R164, R210, R164, !PT ;  /* 0x000000a4d2a47209 */ /* 0x000fe40007810000 */
[----:B-1----:R-:W-:Y:S02]  /*6220*/  FSEL R185, R154, -INF , P1 ;  /* 0xff8000009ab97808 */ /* 0x002fe40000800000 */
[----:B------:R-:W-:-:S02]  /*6230*/  FMNMX.FTZ R164, R175, R164, !PT ;  /* 0x000000a4afa47209 */ /* 0x000fc40007810000 */
[----:B------:R-:W-:Y:S01]  /*6240*/  ISETP.GT.AND P1, PT, R153, 0x19, PT ;  /* 0x000000199900780c */ /* 0x000fe20003f24270 */
[----:B------:R-:W0:Y:S01]  /*6250*/  MUFU.TANH R168, R168 ;  /* 0x000000a800a87308 */ /* 0x000e220000002400 */
[----:B------:R-:W-:Y:S02]  /*6260*/  FMNMX.FTZ R164, R178, R164, !PT ;  /* 0x000000a4b2a47209 */ /* 0x000fe40007810000 */
[----:B--2---:R-:W-:Y:S02]  /*6270*/  FSEL R154, R156, -INF , P5 ;  /* 0xff8000009c9a7808 */ /* 0x004fe40002800000 */
[----:B------:R-:W-:Y:S02]  /*6280*/  FMNMX.FTZ R164, R179, R164, !PT ;  /* 0x000000a4b3a47209 */ /* 0x000fe40007810000 */
[----:B------:R-:W-:Y:S01]  /*6290*/  ISETP.GT.AND P5, PT, R153, 0x20, PT ;  /* 0x000000209900780c */ /* 0x000fe20003fa4270 */
[----:B------:R-:W1:Y:S01]  /*62a0*/  MUFU.TANH R215, R215 ;  /* 0x000000d700d77308 */ /* 0x000e620000002400 */
[----:B------:R-:W-:-:S02]  /*62b0*/  FMNMX.FTZ R164, R182, R164, !PT ;  /* 0x000000a4b6a47209 */ /* 0x000fc40007810000 */
[----:B------:R-:W-:Y:S02]  /*62c0*/  ISETP.GT.AND P2, PT, R153, 0x40, PT ;  /* 0x000000409900780c */ /* 0x000fe40003f44270 */
[----:B------:R-:W-:-:S03]  /*62d0*/  FMNMX.FTZ R164, R183, R164, !PT ;  /* 0x000000a4b7a47209 */ /* 0x000fc60007810000 */
[----:B------:R-:W2:Y:S01]  /*62e0*/  MUFU.TANH R216, R216 ;  /* 0x000000d800d87308 */ /* 0x000ea20000002400 */
[----:B------:R-:W-:Y:S02]  /*62f0*/  FMNMX.FTZ R164, R186, R164, !PT ;  /* 0x000000a4baa47209 */ /* 0x000fe40007810000 */
[----:B0-----:R-:W-:Y:S02]  /*6300*/  FSEL R172, R168, -INF , P5 ;  /* 0xff800000a8ac7808 */ /* 0x001fe40002800000 */
[----:B------:R-:W-:Y:S02]  /*6310*/  FMNMX.FTZ R164, R187, R164, !PT ;  /* 0x000000a4bba47209 */ /* 0x000fe40007810000 */
[----:B------:R-:W-:Y:S01]  /*6320*/  ISETP.GT.AND P5, PT, R153, 0x31, PT ;  /* 0x000000319900780c */ /* 0x000fe20003fa4270 */
[----:B------:R0:W3:Y:S01]  /*6330*/  MUFU.TANH R217, R180 ;  /* 0x000000b400d97308 */ /* 0x0000e20000002400 */
[----:B------:R-:W-:-:S04]  /*6340*/  FMNMX.FTZ R164, R190, R164, !PT ;  /* 0x000000a4bea47209 */ /* 0x000fc80007810000 */
[----:B------:R-:W-:-:S03]  /*6350*/  FMNMX.FTZ R164, R191, R164, !PT ;  /* 0x000000a4bfa47209 */ /* 0x000fc60007810000 */
[----:B------:R-:W4:Y:S01]  /*6360*/  MUFU.TANH R218, R218 ;  /* 0x000000da00da7308 */ /* 0x000f220000002400 */
[----:B------:R-:W-:Y:S02]  /*6370*/  FMNMX.FTZ R164, R194, R164, !PT ;  /* 0x000000a4c2a47209 */ /* 0x000fe40007810000 */
[----:B0-----:R-:W-:Y:S02]  /*6380*/  FSEL R180, R165, -INF , P1 ;  /* 0xff800000a5b47808 */ /* 0x001fe40000800000 */
[----:B------:R-:W-:Y:S02]  /*6390*/  FMNMX.FTZ R164, R195, R164, !PT ;  /* 0x000000a4c3a47209 */ /* 0x000fe40007810000 */
[----:B------:R-:W-:Y:S01]  /*63a0*/  ISETP.GT.AND P1, PT, R153, 0x30, PT ;  /* 0x000000309900780c */ /* 0x000fe20003f24270 */
[----:B------:R-:W0:Y:S01]  /*63b0*/  MUFU.TANH R219, R219 ;  /* 0x000000db00db7308 */ /* 0x000e220000002400 */
[----:B------:R-:W-:Y:S02]  /*63c0*/  FMNMX.FTZ R164, R198, R164, !PT ;  /* 0x000000a4c6a47209 */ /* 0x000fe40007810000 */
[----:B-1----:R-:W-:-:S02]  /*63d0*/  FSEL R161, R215, -INF , P1 ;  /* 0xff800000d7a17808 */ /* 0x002fc40000800000 */
[----:B------:R-:W-:Y:S01]  /*63e0*/  FMNMX.FTZ R164, R199, R164, !PT ;  /* 0x000000a4c7a47209 */ /* 0x000fe20007810000 */
[----:B------:R-:W1:Y:S01]  /*63f0*/  S2R R215, SR_TID.X ;  /* 0x0000000000d77919 */ /* 0x000e620000002100 */
[----:B------:R-:W-:Y:S01]  /*6400*/  ISETP.GT.AND P1, PT, R153, 0x41, PT ;  /* 0x000000419900780c */ /* 0x000fe20003f24270 */
[----:B------:R-:W5:Y:S01]  /*6410*/  MUFU.TANH R220, R220 ;  /* 0x000000dc00dc7308 */ /* 0x000f620000002400 */
[----:B--2---:R-:W-:Y:S01]  /*6420*/  FSEL R168, R216, -INF , P5 ;  /* 0xff800000d8a87808 */ /* 0x004fe20002800000 */
[----:B------:R-:W2:Y:S01]  /*6430*/  SHFL.BFLY PT, R174, R164, 0x2, 0x1f ;  /* 0x0c401f00a4ae7f89 */ /* 0x000ea200000e0000 */
[----:B---3--:R-:W-:Y:S02]  /*6440*/  FSEL R160, R217, -INF , P4 ;  /* 0xff800000d9a07808 */ /* 0x008fe40002000000 */
[----:B----4-:R-:W-:Y:S02]  /*6450*/  FSEL R165, R218, -INF , P3 ;  /* 0xff800000daa57808 */ /* 0x010fe40001800000 */
[----:B------:R-:W-:Y:S01]  /*6460*/  ISETP.GT.AND P5, PT, R153, 0x49, PT ;  /* 0x000000499900780c */ /* 0x000fe20003fa4270 */
[----:B------:R-:W3:Y:S01]  /*6470*/  MUFU.TANH R192, R192 ;  /* 0x000000c000c07308 */ /* 0x000ee20000002400 */
[----:B0-----:R-:W-:-:S02]  /*6480*/  FSEL R157, R219, -INF , P2 ;  /* 0xff800000db9d7808 */ /* 0x001fc40001000000 */
[C---:B------:R-:W-:Y:S02]  /*6490*/  ISETP.GT.AND P4, PT, R153.reuse, 0x50, PT ;  /* 0x000000509900780c */ /* 0x040fe40003f84270 */
[C---:B------:R-:W-:Y:S02]  /*64a0*/  ISETP.GT.AND P3, PT, R153.reuse, 0x51, PT ;  /* 0x000000519900780c */ /* 0x040fe40003f64270 */
[C---:B------:R-:W-:Y:S02]  /*64b0*/  ISETP.GT.AND P2, PT, R153.reuse, 0x58, PT ;  /* 0x000000589900780c */ /* 0x040fe40003f44270 */
[----:B-----5:R-:W-:Y:S02]  /*64c0*/  FSEL R156, R220, -INF , P1 ;  /* 0xff800000dc9c7808 */ /* 0x020fe40000800000 */
[----:B------:R-:W-:Y:S02]  /*64d0*/  ISETP.GT.AND P1, PT, R153, 0x59, PT ;  /* 0x000000599900780c */ /* 0x000fe40003f24270 */
[----:B---3--:R-:W-:-:S02]  /*64e0*/  FSEL R192, R192, -INF , P4 ;  /* 0xff800000c0c07808 */ /* 0x008fc40002000000 */
[----:B--2---:R-:W-:Y:S02]  /*64f0*/  FMNMX.FTZ R164, R164, R174, !PT ;  /* 0x000000aea4a47209 */ /* 0x004fe40007810000 */
[----:B-1----:R-:W-:-:S03]  /*6500*/  SHF.R.U32.HI R215, RZ, 0x7, R215 ;  /* 0x00000007ffd77819 */ /* 0x002fc600000116d7 */
[----:B------:R-:W0:Y:S02]  /*6510*/  SHFL.BFLY PT, R174, R164, 0x1, 0x1f ;  /* 0x0c201f00a4ae7f89 */ /* 0x000e2400000e0000 */
[----:B0-----:R-:W-:-:S04]  /*6520*/  FMNMX.FTZ R164, R164, R174, !PT ;  /* 0x000000aea4a47209 */ /* 0x001fc80007810000 */
[C---:B------:R-:W-:Y:S01]  /*6530*/  FSETP.NEU.FTZ.AND P6, PT, R164.reuse, -INF , PT ;  /* 0xff800000a400780b */ /* 0x040fe20003fdd000 */
[----:B------:R-:W-:-:S03]  /*6540*/  FMUL.FTZ R211, R164, UR5 ;  /* 0x00000005a4d37c20 */ /* 0x000fc60008410000 */
[----:B------:R-:W-:Y:S02]  /*6550*/  FSEL R174, R164, RZ, P6 ;  /* 0x000000ffa4ae7208 */ /* 0x000fe40003000000 */
[----:B------:R-:W-:Y:S02]  /*6560*/  FSEL R211, R211, RZ, P6 ;  /* 0x000000ffd3d37208 */ /* 0x000fe40003000000 */
[----:B------:R-:W-:Y:S01]  /*6570*/  ISETP.GT.AND P6, PT, R153, 0x48, PT ;  /* 0x000000489900780c */ /* 0x000fe20003fc4270 */
[----:B------:R-:W-:Y:S02]  /*6580*/  FADD.FTZ R208, -R174, R208 ;  /* 0x000000d0aed07221 */ /* 0x000fe40000010100 */
[--C-:B------:R-:W-:Y:S01]  /*6590*/  FFMA.FTZ R21, R21, UR5, -R211.reuse ;  /* 0x0000000515157c23 */ /* 0x100fe200080108d3 */
[--C-:B------:R-:W-:Y:S01]  /*65a0*/  FFMA.FTZ R155, R155, UR5, -R211.reuse ;  /* 0x000000059b9b7c23 */ /* 0x100fe200080108d3 */
[----:B------:R-:W-:Y:S01]  /*65b0*/  FMUL.FTZ R208, R208, UR5 ;  /* 0x00000005d0d07c20 */ /* 0x000fe20008410000 */
[----:B------:R0:W1:Y:S01]  /*65c0*/  MUFU.TANH R174, R188 ;  /* 0x000000bc00ae7308 */ /* 0x0000620000002400 */
        /* <DEDUP_REMOVED lines=8> */
[----:B0-----:R-:W-:Y:S01]  /*6650*/  FMUL.FTZ R188, R196, UR10 ;  /* 0x0000000ac4bc7c20 */ /* 0x001fe20008410000 */
[--C-:B------:R-:W-:Y:S01]  /*6660*/  FFMA.FTZ R171, R171, UR5, -R211.reuse ;  /* 0x00000005abab7c23 */ /* 0x100fe200080108d3 */
[--C-:B------:R-:W-:Y:S01]  /*6670*/  FFMA.FTZ R210, R210, UR5, -R211.reuse ;  /* 0x00000005d2d27c23 */ /* 0x100fe200080108d3 */
[--C-:B------:R-:W-:Y:S01]  /*6680*/  FFMA.FTZ R175, R175, UR5, -R211.reuse ;  /* 0x00000005afaf7c23 */ /* 0x100fe200080108d3 */
[--C-:B------:R-:W-:Y:S01]  /*6690*/  FFMA.FTZ R178, R178, UR5, -R211.reuse ;  /* 0x00000005b2b27c23 */ /* 0x100fe200080108d3 */
[--C-:B------:R-:W-:Y:S01]  /*66a0*/  FFMA.FTZ R179, R179, UR5, -R211.reuse ;  /* 0x00000005b3b37c23 */ /* 0x100fe200080108d3 */
[--C-:B------:R-:W-:Y:S01]  /*66b0*/  FFMA.FTZ R182, R182, UR5, -R211.reuse ;  /* 0x00000005b6b67c23 */ /* 0x100fe200080108d3 */
[----:B------:R-:W0:Y:S01]  /*66c0*/  MUFU.EX2 R208, R208 ;  /* 0x000000d000d07308 */ /* 0x000e220000000800 */
[----:B-1----:R-:W-:Y:S01]  /*66d0*/  FSEL R174, R174, -INF , P6 ;  /* 0xff800000aeae7808 */ /* 0x002fe20003000000 */
[--C-:B------:R-:W-:Y:S01]  /*66e0*/  FFMA.FTZ R183, R183, UR5, -R211.reuse ;  /* 0x00000005b7b77c23 */ /* 0x100fe200080108d3 */
[--C-:B------:R-:W-:Y:S01]  /*66f0*/  FFMA.FTZ R186, R186, UR5, -R211.reuse ;  /* 0x00000005baba7c23 */ /* 0x100fe200080108d3 */
[--C-:B------:R-:W-:Y:S01]  /*6700*/  FFMA.FTZ R187, R187, UR5, -R211.reuse ;  /* 0x00000005bbbb7c23 */ /* 0x100fe200080108d3 */
[--C-:B------:R-:W-:Y:S01]  /*6710*/  FFMA.FTZ R190, R190, UR5, -R211.reuse ;  /* 0x00000005bebe7c23 */ /* 0x100fe200080108d3 */
[--C-:B------:R-:W-:Y:S01]  /*6720*/  FFMA.FTZ R191, R191, UR5, -R211.reuse ;  /* 0x00000005bfbf7c23 */ /* 0x100fe200080108d3 */
[--C-:B------:R-:W-:Y:S01]  /*6730*/  FFMA.FTZ R194, R194, UR5, -R211.reuse ;  /* 0x00000005c2c27c23 */ /* 0x100fe200080108d3 */
[----:B------:R0:W1:Y:S01]  /*6740*/  MUFU.EX2 R153, R155 ;  /* 0x0000009b00997308 */ /* 0x0000620000000800 */
[--C-:B------:R-:W-:Y:S01]  /*6750*/  FFMA.FTZ R195, R195, UR5, -R211.reuse ;  /* 0x00000005c3c37c23 */ /* 0x100fe200080108d3 */
[--C-:B------:R-:W-:Y:S01]  /*6760*/  FFMA.FTZ R198, R198, UR5, -R211.reuse ;  /* 0x00000005c6c67c23 */ /* 0x100fe200080108d3 */
[----:B------:R-:W-:-:S05]  /*6770*/  FFMA.FTZ R199, R199, UR5, -R211 ;  /* 0x00000005c7c77c23 */ /* 0x000fca00080108d3 */
[----:B------:R-:W2:Y:S01]  /*6780*/  MUFU.TANH R188, R188 ;  /* 0x000000bc00bc7308 */ /* 0x000ea20000002400 */
[----:B0-----:R-:W-:Y:S01]  /*6790*/  FFMA.FTZ R155, R208, R3, R21 ;  /* 0x00000003d09b7223 */ /* 0x001fe20000010015 */
[----:B------:R-:W-:Y:S01]  /*67a0*/  FMNMX.FTZ R3, R152, R207, !PT ;  /* 0x000000cf98037209 */ /* 0x000fe20007810000 */
[-C--:B------:R-:W-:Y:S01]  /*67b0*/  FMUL.FTZ R26, R26, R208.reuse ;  /* 0x000000d01a1a7220 */ /* 0x080fe20000410000 */
[-C--:B------:R-:W-:Y:S01]  /*67c0*/  FMUL.FTZ R27, R27, R208.reuse ;  /* 0x000000d01b1b7220 */ /* 0x080fe20000410000 */
[-C--:B------:R-:W-:Y:S01]  /*67d0*/  FMUL.FTZ R30, R30, R208.reuse ;  /* 0x000000d01e1e7220 */ /* 0x080fe20000410000 */
[----:B------:R-:W-:Y:S01]  /*67e0*/  FMNMX.FTZ R3, R209, R3, !PT ;  /* 0x00000003d1037209 */ /* 0x000fe20007810000 */
[-C--:B------:R-:W-:Y:S01]  /*67f0*/  FMUL.FTZ R31, R31, R208.reuse ;  /* 0x000000d01f1f7220 */ /* 0x080fe20000410000 */
[----:B------:R-:W-:Y:S01]  /*6800*/  MUFU.EX2 R158, R158 ;  /* 0x0000009e009e7308 */ /* 0x000fe20000000800 */
[----:B-1----:R-:W-:Y:S01]  /*6810*/  FADD.FTZ R155, R153, R155 ;  /* 0x0000009b999b7221 */ /* 0x002fe20000010000 */
[----:B------:R-:W-:Y:S01]  /*6820*/  FMNMX.FTZ R3, R185, R3, !PT ;  /* 0x00000003b9037209 */ /* 0x000fe20007810000 */
[-C--:B------:R-:W-:Y:S01]  /*6830*/  FMUL.FTZ R34, R34, R208.reuse ;  /* 0x000000d022227220 */ /* 0x080fe20000410000 */
[----:B------:R-:W-:Y:S01]  /*6840*/  F2FP.F16.F32.PACK_AB R153, R153, R21 ;  /* 0x000000159999723e */ /* 0x000fe200000000ff */
[-C--:B------:R-:W-:Y:S01]  /*6850*/  FMUL.FTZ R35, R35, R208.reuse ;  /* 0x000000d023237220 */ /* 0x080fe20000410000 */
[----:B------:R-:W-:Y:S01]  /*6860*/  FMNMX.FTZ R3, R154, R3, !PT ;  /* 0x000000039a037209 */ /* 0x000fe20007810000 */
        /* <DEDUP_REMOVED lines=26> */
[----:B------:R0:W1:Y:S01]  /*6a10*/  MUFU.TANH R3, R189 ;  /* 0x000000bd00037308 */ /* 0x0000620000002400 */
        /* <DEDUP_REMOVED lines=8> */
[----:B0-----:R-:W-:Y:S01]  /*6aa0*/  FMUL.FTZ R189, R193, UR10 ;  /* 0x0000000ac1bd7c20 */ /* 0x001fe20008410000 */
[----:B------:R-:W-:Y:S01]  /*6ab0*/  FMNMX.FTZ R21, R161, R21, !PT ;  /* 0x00000015a1157209 */ /* 0x000fe20007810000 */
[----:B------:R-:W-:Y:S01]  /*6ac0*/  FMUL.FTZ R193, R197, UR10 ;  /* 0x0000000ac5c17c20 */ /* 0x000fe20008410000 */
[----:B------:R-:W-:Y:S01]  /*6ad0*/  UIADD3 UR10, UR4, 0x32440, URZ ;  /* 0x00032440040a7890 */ /* 0x000fe2000fffe03f */
[-C--:B------:R-:W-:Y:S01]  /*6ae0*/  FMUL.FTZ R86, R86, R208.reuse ;  /* 0x000000d056567220 */ /* 0x080fe20000410000 */
[----:B------:R-:W-:Y:S01]  /*6af0*/  FMNMX.FTZ R21, R168, R21, !PT ;  /* 0x00000015a8157209 */ /* 0x000fe20007810000 */
[----:B------:R-:W0:Y:S01]  /*6b00*/  MUFU.TANH R189, R189 ;  /* 0x000000bd00bd7308 */ /* 0x000e220000002400 */
[----:B------:R-:W-:Y:S01]  /*6b10*/  UPRMT UR10, UR55, 0x654, UR10 ;  /* 0x00000654370a7896 */ /* 0x000fe2000800000a */
[----:B-1----:R-:W-:Y:S01]  /*6b20*/  FSEL R3, R3, -INF , P5 ;  /* 0xff80000003037808 */ /* 0x002fe20002800000 */
[-C--:B------:R-:W-:Y:S01]  /*6b30*/  FMUL.FTZ R87, R87, R208.reuse ;  /* 0x000000d057577220 */ /* 0x080fe20000410000 */
[----:B------:R-:W-:Y:S01]  /*6b40*/  FMNMX.FTZ R21, R160, R21, !PT ;  /* 0x00000015a0157209 */ /* 0x000fe20007810000 */
[-C--:B------:R-:W-:Y:S01]  /*6b50*/  FMUL.FTZ R90, R90, R208.reuse ;  /* 0x000000d05a5a7220 */ /* 0x080fe20000410000 */
[-C--:B------:R-:W-:Y:S01]  /*6b60*/  FMUL.FTZ R91, R91, R208.reuse ;  /* 0x000000d05b5b7220 */ /* 0x080fe20000410000 */
[-C--:B------:R-:W-:Y:S01]  /*6b70*/  FMUL.FTZ R94, R94, R208.reuse ;  /* 0x000000d05e5e7220 */ /* 0x080fe20000410000 */
[----:B------:R-:W-:Y:S01]  /*6b80*/  FMNMX.FTZ R21, R165, R21, !PT ;  /* 0x00000015a5157209 */ /* 0x000fe20007810000 */
[----:B------:R-:W1:Y:S01]  /*6b90*/  MUFU.TANH R193, R193 ;  /* 0x000000c100c17308 */ /* 0x000e620000002400 */
[----:B------:R-:W-:Y:S01]  /*6ba0*/  SYNCS.ARRIVE.TRANS64.RED.A1T0 RZ, [UR10], RZ ;  /* 0x000000ffffff79a7 */ /* 0x000fe2000810040a */
[-C--:B------:R-:W-:Y:S01]  /*6bb0*/  FMUL.FTZ R95, R95, R208.reuse ;  /* 0x000000d05f5f7220 */ /* 0x080fe20000410000 */
[----:B------:R-:W-:Y:S01]  /*6bc0*/  FMNMX.FTZ R21, R157, R21, !PT ;  /* 0x000000159d157209 */ /* 0x000fe20007810000 */
[-C--:B------:R-:W-:Y:S01]  /*6bd0*/  FMUL.FTZ R98, R98, R208.reuse ;  /* 0x000000d062627220 */ /* 0x080fe20000410000 */
[-C--:B------:R-:W-:Y:S01]  /*6be0*/  FMUL.FTZ R99, R99, R208.reuse ;  /* 0x000000d063637220 */ /* 0x080fe20000410000 */
[-C--:B------:R-:W-:Y:S01]  /*6bf0*/  FMUL.FTZ R102, R102, R208.reuse ;  /* 0x000000d066667220 */ /* 0x080fe20000410000 */
[----:B------:R-:W-:Y:S01]  /*6c00*/  FMNMX.FTZ R21, R156, R21, !PT ;  /* 0x000000159c157209 */ /* 0x000fe20007810000 */
[-C--:B------:R-:W-:Y:S01]  /*6c10*/  FMUL.FTZ R103, R103, R208.reuse ;  /* 0x000000d067677220 */ /* 0x080fe20000410000 */
[----:B0-----:R-:W-:Y:S01]  /*6c20*/  FSEL R189, R189, -INF , P3 ;  /* 0xff800000bdbd7808 */ /* 0x001fe20001800000 */
[-C--:B------:R-:W-:Y:S01]  /*6c30*/  FMUL.FTZ R106, R106, R208.reuse ;  /* 0x000000d06a6a7220 */ /* 0x080fe20000410000 */
[----:B------:R-:W-:Y:S01]  /*6c40*/  FMNMX.FTZ R21, R174, R21, !PT ;  /* 0x00000015ae157209 */ /* 0x000fe20007810000 */
[-C--:B------:R-:W-:Y:S01]  /*6c50*/  FMUL.FTZ R107, R107, R208.reuse ;  /* 0x000000d06b6b7220 */ /* 0x080fe20000410000 */
[-C--:B------:R-:W-:Y:S01]  /*6c60*/  FMUL.FTZ R110, R110, R208.reuse ;  /* 0x000000d06e6e7220 */ /* 0x080fe20000410000 */
[-C--:B------:R-:W-:Y:S01]  /*6c70*/  FMUL.FTZ R111, R111, R208.reuse ;  /* 0x000000d06f6f7220 */ /* 0x080fe20000410000 */
[----:B------:R-:W-:Y:S01]  /*6c80*/  FMNMX.FTZ R21, R3, R21, !PT ;  /* 0x0000001503157209 */ /* 0x000fe20007810000 */
[-C--:B------:R-:W-:Y:S01]  /*6c90*/  FMUL.FTZ R114, R114, R208.reuse ;  /* 0x000000d072727220 */ /* 0x080fe20000410000 */
[----:B-1----:R-:W-:Y:S01]  /*6ca0*/  FSEL R193, R193, -INF , P1 ;  /* 0xff800000c1c17808 */ /* 0x002fe20000800000 */
        /* <DEDUP_REMOVED lines=23> */
[----:B------:R-:W-:Y:S01]  /*6e20*/  FMUL.FTZ R151, R151, R208 ;  /* 0x000000d097977220 */ /* 0x000fe20000410000 */
[----:B------:R-:W-:Y:S01]  /*6e30*/  UMOV UR10, UR6 ;  /* 0x00000006000a7c82 */ /* 0x000fe20008000000 */
[----:B------:R-:W-:Y:S08]  /*6e40*/  MUFU.EX2 R163, R163 ;  /* 0x000000a300a37308 */ /* 0x000ff00000000800 */
        /* <DEDUP_REMOVED lines=9> */
[C---:B------:R-:W-:Y:S01]  /*6ee0*/  FSETP.NEU.FTZ.AND P1, PT, R21.reuse, -INF , PT ;  /* 0xff8000001500780b */ /* 0x040fe20003f3d000 */
[----:B------:R-:W-:-:S03]  /*6ef0*/  FMUL.FTZ R196, R21, UR5 ;  /* 0x0000000515c47c20 */ /* 0x000fc60008410000 */
[----:B------:R-:W-:Y:S02]  /*6f00*/  FSEL R197, R21, RZ, P1 ;  /* 0x000000ff15c57208 */ /* 0x000fe40000800000 */
[----:B------:R-:W-:Y:S01]  /*6f10*/  FSEL R196, R196, RZ, P1 ;  /* 0x000000ffc4c47208 */ /* 0x000fe20000800000 */
[----:B------:R-:W-:Y:S02]  /*6f20*/  MUFU.EX2 R182, R182 ;  /* 0x000000b600b67308 */ /* 0x000fe40000000800 */
[----:B------:R-:W-:Y:S02]  /*6f30*/  FADD.FTZ R197, -R197, R207 ;  /* 0x000000cfc5c57221 */ /* 0x000fe40000010100 */
[--C-:B------:R-:W-:Y:S01]  /*6f40*/  FFMA.FTZ R152, R152, UR5, -R196.reuse ;  /* 0x0000000598987c23 */ /* 0x100fe200080108c4 */
[--C-:B------:R-:W-:Y:S01]  /*6f50*/  FFMA.FTZ R207, R209, UR5, -R196.reuse ;  /* 0x00000005d1cf7c23 */ /* 0x100fe200080108c4 */
[----:B------:R-:W-:Y:S01]  /*6f60*/  FMUL.FTZ R197, R197, UR5 ;  /* 0x00000005c5c57c20 */ /* 0x000fe20008410000 */
        /* <DEDUP_REMOVED lines=8> */
[----:B------:R-:W-:-:S02]  /*6ff0*/  FFMA.FTZ R193, R193, UR5, -R196 ;  /* 0x00000005c1c17c23 */ /* 0x000fc400080108c4 */
[----:B------:R-:W-:Y:S08]  /*7000*/  MUFU.EX2 R152, R152 ;  /* 0x0000009800987308 */ /* 0x000ff00000000800 */
[----:B------:R-:W0:Y:S08]  /*7010*/  MUFU.EX2 R197, R197 ;  /* 0x000000c500c57308 */ /* 0x000e300000000800 */
[----:B------:R-:W1:Y:S08]  /*7020*/  MUFU.EX2 R207, R207 ;  /* 0x000000cf00cf7308 */ /* 0x000e700000000800 */
[----:B------:R-:W-:Y:S01]  /*7030*/  MUFU.EX2 R185, R185 ;  /* 0x000000b900b97308 */ /* 0x000fe20000000800 */
[----:B0-----:R-:W-:Y:S01]  /*7040*/  FFMA.FTZ R2, R197, R2, R152 ;  /* 0x00000002c5027223 */ /* 0x001fe20000010098 */
        /* <DEDUP_REMOVED lines=64> */
[----:B------:R-:W-:Y:S01]  /*7450*/  FFMA.FTZ R197, R154, UR5, -R196 ;  /* 0x000000059ac57c23 */ /* 0x000fe200080108c4 */
[----:B------:R-:W-:Y:S01]  /*7460*/  IADD3 R154, R215, 0x8, RZ ;  /* 0x00000008d79a7810 */ /* 0x000fe20007ffe0ff */
[C---:B-1----:R-:W-:Y:S01]  /*7470*/  FADD.FTZ R2, R207.reuse, R2 ;  /* 0x00000002cf027221 */ /* 0x042fe20000010000 */
[----:B------:R-:W-:Y:S01]  /*7480*/  F2FP.F16.F32.PACK_AB R152, R207, R152 ;  /* 0x00000098cf98723e */ /* 0x000fe200000000ff */
[----:B------:R-:W-:Y:S01]  /*7490*/  FADD.FTZ R207, R158, R155 ;  /* 0x0000009b9ecf7221 */ /* 0x000fe20000010000 */
[----:B------:R-:W-:Y:S01]  /*74a0*/  F2FP.F16.F32.PACK_AB R155, R159, R158 ;  /* 0x0000009e9f9b723e */ /* 0x000fe200000000ff */
[----:B------:R-:W0:Y:S01]  /*74b0*/  MUFU.EX2 R197, R197 ;  /* 0x000000c500c57308 */ /* 0x000e220000000800 */
[----:B------:R0:W-:Y:S01]  /*74c0*/  BAR.SYNC.DEFER_BLOCKING R154, 0x100 ;  /* 0x0004009a0000751d */ /* 0x0001e20000010000 */
[----:B------:R-:W-:Y:S01]  /*74d0*/  FFMA.FTZ R158, R177, UR5, -R196 ;  /* 0x00000005b19e7c23 */ /* 0x000fe200080108c4 */
[----:B------:R-:W-:-:S05]  /*74e0*/  FADD.FTZ R207, R159, R207 ;  /* 0x000000cf9fcf7221 */ /* 0x000fca0000010000 */
[----:B------:R-:W1:Y:S08]  /*74f0*/  MUFU.EX2 R158, R158 ;  /* 0x0000009e009e7308 */ /* 0x000e700000000800 */
[----:B------:R2:W-:Y:S01]  /*7500*/  MUFU.EX2 R177, R170 ;  /* 0x000000aa00b17308 */ /* 0x0005e20000000800 */
[----:B0-----:R-:W-:Y:S01]  /*7510*/  F2FP.F16.F32.PACK_AB R154, R197, R185 ;  /* 0x000000b9c59a723e */ /* 0x001fe200000000ff */
[----:B------:R-:W-:Y:S01]  /*7520*/  FADD.FTZ R185, R185, R2 ;  /* 0x00000002b9b97221 */ /* 0x000fe20000010000 */
[--C-:B------:R-:W-:Y:S01]  /*7530*/  FFMA.FTZ R2, R180, UR5, -R196.reuse ;  /* 0x00000005b4027c23 */ /* 0x100fe200080108c4 */
[--C-:B------:R-:W-:Y:S01]  /*7540*/  FFMA.FTZ R180, R172, UR5, -R196.reuse ;  /* 0x00000005acb47c23 */ /* 0x100fe200080108c4 */
[----:B------:R-:W-:Y:S01]  /*7550*/  FFMA.FTZ R172, R173, UR5, -R196 ;  /* 0x00000005adac7c23 */ /* 0x000fe200080108c4 */
[----:B------:R-:W-:-:S02]  /*7560*/  FADD.FTZ R197, R197, R185 ;  /* 0x000000b9c5c57221 */ /* 0x000fc40000010000 */
[----:B------:R-:W-:Y:S01]  /*7570*/  MUFU.EX2 R161, R161 ;  /* 0x000000a100a17308 */ /* 0x000fe20000000800 */
[----:B------:R-:W-:Y:S01]  /*7580*/  WARPGROUP.ARRIVE ;  /* 0x00000000000079c5 */ /* 0x000fe20000000000 */
[----:B--2---:R-:W-:Y:S01]  /*7590*/  FFMA.FTZ R170, R176, UR5, -R196 ;  /* 0x00000005b0aa7c23 */ /* 0x004fe200080108c4 */
[----:B-1----:R-:W-:-:S04]  /*75a0*/  FADD.FTZ R197, R158, R197 ;  /* 0x000000c59ec57221 */ /* 0x002fc80000010000 */
[----:B------:R-:W-:Y:S01]  /*75b0*/  HGMMA.64x256x16.F32 R24, R152, gdesc[UR8].tnspB, R24, gsb0 ;  /* 0x43e0000898187df0 */ /* 0x000fe20008000818 */
[----:B------:R-:W-:Y:S01]  /*75c0*/  MUFU.EX2 R2, R2 ;  /* 0x0000000200027308 */ /* 0x000fe20000000800 */
[----:B------:R-:W-:Y:S01]  /*75d0*/  UIADD3 UR10, UR6, 0x80, URZ ;  /* 0x00000080060a7890 */ /* 0x000fe2000fffe03f */
[----:B------:R-:W-:-:S06]  /*75e0*/  UMOV UR11, 0x40000040 ;  /* 0x40000040000b7882 */ /* 0x000fcc0000000000 */
        /* <DEDUP_REMOVED lines=18> */
[----:B------:R0:W1:Y:S08]  /*7710*/  MUFU.EX2 R153, R162 ;  /* 0x000000a200997308 */ /* 0x0000700000000800 */
[----:B------:R2:W3:Y:S01]  /*7720*/  MUFU.EX2 R155, R166 ;  /* 0x000000a6009b7308 */ /* 0x0004e20000000800 */
[----:B0-----:R-:W-:-:S07]  /*7730*/  FFMA.FTZ R162, R184, UR5, -R196 ;  /* 0x00000005b8a27c23 */ /* 0x001fce00080108c4 */
[----:B------:R-:W0:Y:S01]  /*7740*/  MUFU.EX2 R162, R162 ;  /* 0x000000a200a27308 */ /* 0x000e220000000800 */
[----:B--2---:R-:W-:Y:S01]  /*7750*/  FFMA.FTZ R166, R181, UR5, -R196 ;  /* 0x00000005b5a67c23 */ /* 0x004fe200080108c4 */
[----:B-1----:R-:W-:Y:S01]  /*7760*/  FADD.FTZ R159, R153, R207 ;  /* 0x000000cf999f7221 */ /* 0x002fe20000010000 */
[----:B------:R-:W-:-:S03]  /*7770*/  F2FP.F16.F32.PACK_AB R153, R163, R153 ;  /* 0x00000099a399723e */ /* 0x000fc600000000ff */
[----:B------:R-:W-:Y:S01]  /*7780*/  FADD.FTZ R159, R163, R159 ;  /* 0x0000009fa39f7221 */ /* 0x000fe20000010000 */
[----:B------:R-:W-:Y:S01]  /*7790*/  FFMA.FTZ R163, R169, UR5, -R196 ;  /* 0x00000005a9a37c23 */ /* 0x000fe200080108c4 */
[----:B------:R-:W1:Y:S02]  /*77a0*/  MUFU.EX2 R166, R166 ;  /* 0x000000a600a67308 */ /* 0x000e640000000800 */
[----:B---3--:R-:W-:Y:S01]  /*77b0*/  FADD.FTZ R159, R155, R159 ;  /* 0x0000009f9b9f7221 */ /* 0x008fe20000010000 */
[----:B------:R-:W-:-:S03]  /*77c0*/  F2FP.F16.F32.PACK_AB R155, R167, R155 ;  /* 0x0000009ba79b723e */ /* 0x000fc600000000ff */
[----:B------:R-:W-:Y:S01]  /*77d0*/  FADD.FTZ R167, R167, R159 ;  /* 0x0000009fa7a77221 */ /* 0x000fe20000010000 */
[--C-:B------:R-:W-:Y:S01]  /*77e0*/  FFMA.FTZ R159, R160, UR5, -R196.reuse ;  /* 0x00000005a09f7c23 */ /* 0x100fe200080108c4 */
[----:B------:R-:W2:Y:S01]  /*77f0*/  MUFU.EX2 R163, R163 ;  /* 0x000000a300a37308 */ /* 0x000ea20000000800 */
[----:B0-----:R-:W-:Y:S01]  /*7800*/  F2FP.F16.F32.PACK_AB R152, R162, R158 ;  /* 0x0000009ea298723e */ /* 0x001fe200000000ff */
[--C-:B------:R-:W-:Y:S01]  /*7810*/  FFMA.FTZ R158, R168, UR5, -R196.reuse ;  /* 0x00000005a89e7c23 */ /* 0x100fe200080108c4 */
[----:B------:R-:W-:Y:S01]  /*7820*/  FFMA.FTZ R160, R165, UR5, -R196 ;  /* 0x00000005a5a07c23 */ /* 0x000fe200080108c4 */
[----:B------:R-:W-:Y:S01]  /*7830*/  FADD.FTZ R197, R162, R197 ;  /* 0x000000c5a2c57221 */ /* 0x000fe20000010000 */
[----:B------:R-:W-:-:S03]  /*7840*/  FADD.FTZ R167, R177, R167 ;  /* 0x000000a7b1a77221 */ /* 0x000fc60000010000 */
[----:B------:R-:W0:Y:S01]  /*7850*/  MUFU.EX2 R158, R158 ;  /* 0x0000009e009e7308 */ /* 0x000e220000000800 */
[----:B-1----:R-:W-:Y:S01]  /*7860*/  F2FP.F16.F32.PACK_AB R154, R2, R166 ;  /* 0x000000a6029a723e */ /* 0x002fe200000000ff */
[----:B------:R-:W-:-:S03]  /*7870*/  FADD.FTZ R166, R166, R197 ;  /* 0x000000c5a6a67221 */ /* 0x000fc60000010000 */
[----:B------:R-:W-:Y:S01]  /*7880*/  WARPGROUP.ARRIVE ;  /* 0x00000000000079c5 */ /* 0x000fe20000000000 */
[----:B------:R-:W-:Y:S01]  /*7890*/  FADD.FTZ R166, R2, R166 ;  /* 0x000000a602a67221 */ /* 0x000fe20000010000 */
[--C-:B------:R-:W-:Y:S01]  /*78a0*/  FFMA.FTZ R2, R157, UR5, -R196.reuse ;  /* 0x000000059d027c23 */ /* 0x100fe200080108c4 */
[----:B------:R-:W-:Y:S01]  /*78b0*/  MUFU.EX2 R159, R159 ;  /* 0x0000009f009f7308 */ /* 0x000fe20000000800 */
[----:B------:R-:W-:Y:S02]  /*78c0*/  FFMA.FTZ R157, R174, UR5, -R196 ;  /* 0x00000005ae9d7c23 */ /* 0x000fe400080108c4 */
[----:B------:R-:W-:Y:S01]  /*78d0*/  HGMMA.64x256x16.F32 R24, R152, gdesc[UR8].tnspB, R24, gsb0 ;  /* 0x43e0000898187df0 */ /* 0x000fe20008000818 */
[----:B------:R-:W-:Y:S01]  /*78e0*/  UIADD3 UR10, UR6, 0x100, URZ ;  /* 0x00000100060a7890 */ /* 0x000fe2000fffe03f */
[----:B------:R-:W-:-:S03]  /*78f0*/  UMOV UR11, 0x40000040 ;  /* 0x40000040000b7882 */ /* 0x000fc60000000000 */
[----:B------:R-:W1:Y:S08]  /*7900*/  MUFU.EX2 R160, R160 ;  /* 0x000000a000a07308 */ /* 0x000e700000000800 */
[----:B------:R-:W3:Y:S08]  /*7910*/  MUFU.EX2 R2, R2 ;  /* 0x0000000200027308 */ /* 0x000ef00000000800 */
[----:B------:R-:W4:Y:S01]  /*7920*/  MUFU.EX2 R157, R157 ;  /* 0x0000009d009d7308 */ /* 0x000f220000000800 */
[----:B------:R-:W-:-:S02]  /*7930*/  WARPGROUP.DEPBAR.LE gsb0, 0x0 ;  /* 0x00008000000079c5 */ /* 0x000fc40000010000 */
[----:B------:R-:W-:Y:S01]  /*7940*/  F2FP.F16.F32.PACK_AB R152, R170, R180 ;  /* 0x000000b4aa98723e */ /* 0x000fe200000000ff */
[----:B------:R-:W-:Y:S01]  /*7950*/  FADD.FTZ R180, R180, R166 ;  /* 0x000000a6b4b47221 */ /* 0x000fe20000010000 */
[C---:B------:R-:W-:Y:S01]  /*7960*/  F2FP.F16.F32.PACK_AB R153, R171.reuse, R177 ;  /* 0x000000b1ab99723e */ /* 0x040fe200000000ff */
[----:B------:R-:W-:Y:S01]  /*7970*/  FADD.FTZ R171, R171, R167 ;  /* 0x000000a7abab7221 */ /* 0x000fe20000010000 */
[----:B--2---:R-:W-:Y:S01]  /*7980*/  F2FP.F16.F32.PACK_AB R154, R163, R172 ;  /* 0x000000aca39a723e */ /* 0x004fe200000000ff */
[----:B------:R-:W-:Y:S01]  /*7990*/  FADD.FTZ R180, R170, R180 ;  /* 0x000000b4aab47221 */ /* 0x000fe20000010000 */
[C---:B------:R-:W-:Y:S01]  /*79a0*/  F2FP.F16.F32.PACK_AB R155, R175.reuse, R210 ;  /* 0x000000d2af9b723e */ /* 0x040fe200000000ff */
[----:B------:R-:W-:Y:S02]  /*79b0*/  FADD.FTZ R171, R210, R171 ;  /* 0x000000abd2ab7221 */ /* 0x000fe40000010000 */
[----:B------:R-:W-:Y:S01]  /*79c0*/  FADD.FTZ R180, R172, R180 ;  /* 0x000000b4acb47221 */ /* 0x000fe20000010000 */
[----:B------:R-:W-:Y:S01]  /*79d0*/  WARPGROUP.ARRIVE ;  /* 0x00000000000079c5 */ /* 0x000fe20000000000 */
[----:B------:R-:W-:-:S02]  /*79e0*/  FADD.FTZ R171, R175, R171 ;  /* 0x000000abafab7221 */ /* 0x000fc40000010000 */
[----:B------:R-:W-:-:S03]  /*79f0*/  FADD.FTZ R180, R163, R180 ;  /* 0x000000b4a3b47221 */ /* 0x000fc60000010000 */
        /* <DEDUP_REMOVED lines=19> */
[----:B---3--:R-:W-:Y:S01]  /*7b30*/  FADD.FTZ R161, R2, R161 ;  /* 0x000000a102a17221 */ /* 0x008fe20000010000 */
[----:B------:R-:W-:Y:S01]  /*7b40*/  UMOV UR11, 0x40000040 ;  /* 0x40000040000b7882 */ /* 0x000fe20000000000 */
[----:B------:R-:W-:Y:S02]  /*7b50*/  FADD.FTZ R178, R186, R178 ;  /* 0x000000b2bab27221 */ /* 0x000fe40000010000 */
[----:B------:R-:W-:Y:S02]  /*7b60*/  FADD.FTZ R161, R156, R161 ;  /* 0x000000a19ca17221 */ /* 0x000fe40000010000 */
[----:B------:R-:W-:Y:S02]  /*7b70*/  FADD.FTZ R178, R187, R178 ;  /* 0x000000b2bbb27221 */ /* 0x000fe40000010000 */
[----:B----4-:R-:W-:-:S02]  /*7b80*/  FADD.FTZ R161, R157, R161 ;  /* 0x000000a19da17221 */ /* 0x010fc40000010000 */
[----:B------:R-:W-:Y:S02]  /*7b90*/  FADD.FTZ R178, R190, R178 ;  /* 0x000000b2beb27221 */ /* 0x000fe40000010000 */
[----:B------:R-:W-:Y:S02]  /*7ba0*/  FADD.FTZ R161, R3, R161 ;  /* 0x000000a103a17221 */ /* 0x000fe40000010000 */
[----:B------:R-:W-:Y:S02]  /*7bb0*/  FADD.FTZ R178, R191, R178 ;  /* 0x000000b2bfb27221 */ /* 0x000fe40000010000 */
[----:B------:R-:W-:Y:S02]  /*7bc0*/  FADD.FTZ R161, R192, R161 ;  /* 0x000000a1c0a17221 */ /* 0x000fe40000010000 */
[----:B------:R-:W-:Y:S02]  /*7bd0*/  FADD.FTZ R178, R194, R178 ;  /* 0x000000b2c2b27221 */ /* 0x000fe40000010000 */
[----:B------:R-:W-:-:S02]  /*7be0*/  FADD.FTZ R161, R189, R161 ;  /* 0x000000a1bda17221 */ /* 0x000fc40000010000 */
[----:B------:R-:W-:-:S04]  /*7bf0*/  FADD.FTZ R178, R195, R178 ;  /* 0x000000b2c3b27221 */ /* 0x000fc80000010000 */
[----:B------:R-:W-:Y:S01]  /*7c00*/  FADD.FTZ R178, R198, R178 ;  /* 0x000000b2c6b27221 */ /* 0x000fe20000010000 */
[----:B------:R-:W-:Y:S02]  /*7c10*/  WARPGROUP.DEPBAR.LE gsb0, 0x0 ;  /* 0x00008000000079c5 */ /* 0x000fe40000010000 */
[----:B------:R-:W-:Y:S01]  /*7c20*/  F2FP.F16.F32.PACK_AB R152, R156, R2 ;  /* 0x000000029c98723e */ /* 0x000fe200000000ff */
[----:B------:R-:W-:Y:S01]  /*7c30*/  FADD.FTZ R2, R188, R161 ;  /* 0x000000a1bc027221 */ /* 0x000fe20000010000 */
[----:B------:R-:W-:Y:S02]  /*7c40*/  F2FP.F16.F32.PACK_AB R153, R187, R186 ;  /* 0x000000babb99723e */ /* 0x000fe400000000ff */
[----:B------:R-:W-:Y:S01]  /*7c50*/  F2FP.F16.F32.PACK_AB R154, R3, R157 ;  /* 0x0000009d039a723e */ /* 0x000fe200000000ff */
[----:B------:R-:W-:Y:S01]  /*7c60*/  FADD.FTZ R3, R199, R178 ;  /* 0x000000b2c7037221 */ /* 0x000fe20000010000 */
[----:B------:R-:W-:Y:S01]  /*7c70*/  F2FP.F16.F32.PACK_AB R155, R191, R190 ;  /* 0x000000bebf9b723e */ /* 0x000fe200000000ff */
[----:B------:R-:W-:-:S03]  /*7c80*/  FADD.FTZ R2, R193, R2 ;  /* 0x00000002c1027221 */ /* 0x000fc60000010000 */
[----:B------:R-:W-:-:S06]  /*7c90*/  WARPGROUP.ARRIVE ;  /* 0x00000000000079c5 */ /* 0x000fcc0000000000 */
[----:B------:R-:W-:Y:S01]  /*7ca0*/  HGMMA.64x256x16.F32 R24, R152, gdesc[UR8].tnspB, R24, gsb0 ;  /* 0x43e0000898187df0 */ /* 0x000fe20008000818 */
[----:B------:R-:W-:Y:S01]  /*7cb0*/  UIADD3 UR10, UR6, 0x280, URZ ;  /* 0x00000280060a7890 */ /* 0x000fe2000fffe03f */
[----:B------:R-:W-:Y:S01]  /*7cc0*/  UMOV UR11, 0x40000040 ;  /* 0x40000040000b7882 */ /* 0x000fe20000000000 */
[----:B------:R-:W-:Y:S02]  /*7cd0*/  WARPGROUP.DEPBAR.LE gsb0, 0x0 ;  /* 0x00008000000079c5 */ /* 0x000fe40000010000 */
[----:B------:R-:W-:Y:S02]  /*7ce0*/  F2FP.F16.F32.PACK_AB R152, R189, R192 ;  /* 0x000000c0bd98723e */ /* 0x000fe400000000ff */
[----:B------:R-:W-:Y:S02]  /*7cf0*/  F2FP.F16.F32.PACK_AB R153, R195, R194 ;  /* 0x000000c2c399723e */ /* 0x000fe400000000ff */
[----:B------:R-:W-:Y:S02]  /*7d00*/  F2FP.F16.F32.PACK_AB R154, R193, R188 ;  /* 0x000000bcc19a723e */ /* 0x000fe400000000ff */
[----:B------:R-:W-:-:S04]  /*7d10*/  F2FP.F16.F32.PACK_AB R155, R199, R198 ;  /* 0x000000c6c79b723e */ /* 0x000fc800000000ff */
[----:B------:R-:W-:-:S13]  /*7d20*/  WARPGROUP.ARRIVE ;  /* 0x00000000000079c5 */ /* 0x000fda0000000000 */
[----:B------:R-:W-:Y:S03]  /*7d30*/  HGMMA.64x256x16.F32 R24, R152, gdesc[UR8].tnspB, R24, gsb0 ;  /* 0x43e0000898187df0 */ /* 0x000fe60008000818 */
[----:B------:R-:W-:Y:S02]  /*7d40*/  WARPGROUP.DEPBAR.LE gsb0, 0x0 ;  /* 0x00008000000079c5 */ /* 0x000fe40000010000 */
[----:B------:R-:W-:Y:S05]  /*7d50*/  @!P0 BRA `(.L_x_5740) ;  /* 0x0000000000048947 */ /* 0x000fea0003800000 */
[----:B------:R-:W-:Y:S01]  /*7d60*/  BPT.TRAP 0x1 ;  /* 0x000000040000795c */ /* 0x000fe20000300000 */
.L_x_5740:
[----:B------:R-:W-:Y:S01]  /*7d70*/  UIADD3 UR4, UR4, 0x32460, URZ ;  /* 0x0003246004047890 */ /* 0x000fe2000fffe03f */
[----:B------:R-:W-:Y:S01]  /*7d80*/  ISETP.LT.AND P1, PT, R20, UR7, PT ;  /* 0x0000000714007c0c */ /* 0x000fe2000bf21270 */
[----:B------:R-:W-:Y:S01]  /*7d90*/  UIADD3 UR7, UR7, -0x1, URZ ;  /* 0xffffffff07077890 */ /* 0x000fe2000fffe03f */
[----:B------:R-:W-:Y:S01]  /*7da0*/  IMAD.MOV.U32 R208, RZ, RZ, R164 ;  /* 0x000000ffffd07224 */ /* 0x000fe200078e00a4 */
[----:B------:R-:W-:Y:S01]  /*7db0*/  UPRMT UR4, UR55, 0x654, UR4 ;  /* 0x0000065437047896 */ /* 0x000fe20008000004 */
[----:B------:R-:W-:-:S08]  /*7dc0*/  IMAD.MOV.U32 R207, RZ, RZ, R21 ;  /* 0x000000ffffcf7224 */ /* 0x000fd000078e0015 */
[----:B------:R-:W-:Y:S01]  /*7dd0*/  SYNCS.ARRIVE.TRANS64.RED.A1T0 RZ, [UR4], RZ ;  /* 0x000000ffffff79a7 */ /* 0x000fe20008100404 */
[----:B------:R-:W-:Y:S05]  /*7de0*/  @P1 BRA `(.L_x_5741) ;  /* 0xffffffcc00c81947 */ /* 0x000fea000383ffff */
.L_x_5730:
[----:B------:R-:W-:-:S13]  /*7df0*/  ISETP.LE.AND P1, PT, R205, UR7, PT ;  /* 0x00000007cd007c0c */ /* 0x000fda000bf23270 */
[----:B------:R-:W-:Y:S05]  /*7e00*/  @!P1 BRA `(.L_x_5742) ;  /* 0x00000028005c9947 */ /* 0x000fea0003800000 */
[----:B------:R-:W-:Y:S02]  /*7e10*/  IMAD.MOV.U32 R20, RZ, RZ, R164 ;  /* 0x000000ffff147224 */ /* 0x000fe400078e00a4 */
[----:B------:R-:W-:-:S07]  /*7e20*/  IMAD.MOV.U32 R202, RZ, RZ, R21 ;  /* 0x000000ffffca7224 */ /* 0x000fce00078e0015 */
.L_x_5753:
[----:B------:R-:W-:-:S04]  /*7e30*/  UIADD3 UR38, UR38, 0x1, URZ ;  /* 0x0000000126267890 */ /* 0x000fc8000fffe03f */
[----:B------:R-:W-:-:S04]  /*7e40*/  UISETP.NE.AND UP0, UPT, UR38, 0x2, UPT ;  /* 0x000000022600788c */ /* 0x000fc8000bf05270 */
[----:B------:R-:W-:Y:S02]  /*7e50*/  USEL UR4, URZ, 0x1, UP0 ;  /* 0x000000013f047887 */ /* 0x000fe40008000000 */
[----:B------:R-:W-:Y:S02]  /*7e60*/  USEL UR38, UR38, URZ, UP0 ;  /* 0x0000003f26267287 */ /* 0x000fe40008000000 */
[----:B------:R-:W-:Y:S01]  /*7e70*/  ULOP3.LUT UR39, UR39, UR4, URZ, 0x3c, !UPT ;  /* 0x0000000427277292 */ /* 0x000fe2000f8e3c3f */
[----:B0-----:R-:W-:Y:S11]  /*7e80*/  @!P0 BRA `(.L_x_5743) ;  /* 0x0000000000048947 */ /* 0x001ff60003800000 */
[----:B------:R-:W-:Y:S01]  /*7e90*/  BPT.TRAP 0x1 ;  /* 0x000000040000795c */ /* 0x000fe20000300000 */
.L_x_5743:
        /* <DEDUP_REMOVED lines=9> */
.L_x_5744:
[----:B-1----:R-:W-:Y:S05]  /*7f30*/  @P1 BRA `(.L_x_5745) ;  /* 0x0000000000081947 */ /* 0x002fea0003800000 */
[----:B------:R-:W1:Y:S02]  /*7f40*/  SYNCS.PHASECHK.TRANS64.TRYWAIT P1, [UR4+0x32430], R0 ;  /* 0x03243000ff0075a7 */ /* 0x000e640008020144 */
[----:B-1----:R-:W-:Y:S05]  /*7f50*/  @!P1 BRA `(.L_x_5746) ;  /* 0x000000ec00089947 */ /* 0x002fea0003800000 */
.L_x_5745:
        /* <DEDUP_REMOVED lines=31> */
.L_x_5747:
[----:B------:R2:W3:Y:S01]  /*8150*/  SYNCS.PHASECHK.TRANS64.TRYWAIT P1, [UR4+0x32450], R0 ;  /* 0x03245000ff0075a7 */ /* 0x0004e20008020144 */
[----:B------:R-:W-:Y:S05]  /*8160*/  @!P0 BRA `(.L_x_5748) ;  /* 0x0000000000048947 */ /* 0x000fea0003800000 */
[----:B------:R-:W-:Y:S01]  /*8170*/  BPT.TRAP 0x1 ;  /* 0x000000040000795c */ /* 0x000fe20000300000 */
.L_x_5748:
[----:B---3--:R-:W-:Y:S05]  /*8180*/  @P1 BRA `(.L_x_5749) ;  /* 0x0000000000081947 */ /* 0x008fea0003800000 */
[----:B------:R-:W3:Y:S02]  /*8190*/  SYNCS.PHASECHK.TRANS64.TRYWAIT P1, [UR4+0x32450], R0 ;  /* 0x03245000ff0075a7 */ /* 0x000ee40008020144 */
[----:B---3--:R-:W-:Y:S05]  /*81a0*/  @!P1 BRA `(.L_x_5750) ;  /* 0x000000e8008c9947 */ /* 0x008fea0003800000 */
.L_x_5749:
[----:B------:R-:W-:Y:S01]  /*81b0*/  R2UR UR48, R12 ;  /* 0x000000000c3072ca */ /* 0x000fe200000e0000 */
[----:B------:R-:W-:Y:S01]  /*81c0*/  UIMAD UR5, UR38, 0xc00, UR60 ;  /* 0x00000c00260578a4 */ /* 0x000fe2000f8e023c */
[----:B------:R-:W-:Y:S01]  /*81d0*/  R2UR UR49, R13 ;  /* 0x000000000d3172ca */ /* 0x000fe200000e0000 */
[----:B------:R-:W-:Y:S01]  /*81e0*/  WARPGROUP.ARRIVE ;  /* 0x00000000000079c5 */ /* 0x000fe20000000000 */
[----:B------:R-:W-:Y:S01]  /*81f0*/  UMOV UR51, 0x40000040 ;  /* 0x4000004000337882 */ /* 0x000fe20000000000 */
[----:B------:R-:W-:-:S04]  /*8200*/  UIADD3 UR10, UR5, 0x304, URZ ;  /* 0x00000304050a7890 */ /* 0x000fc8000fffe03f */
[----:B------:R-:W3:Y:S01]  /*8210*/  S2R R208, SR_TID.X ;  /* 0x0000000000d07919 */ /* 0x000ee20000002100 */
        /* <DEDUP_REMOVED lines=23> */
[----:B---3--:R-:W-:-:S04]  /*8390*/  SHF.R.U32.HI R208, RZ, 0x7, R208 ;  /* 0x00000007ffd07819 */ /* 0x008fc800000116d0 */
[----:B012---:R-:W-:Y:S01]  /*83a0*/  IADD3 R0, -R208, 0xb, RZ ;  /* 0x0000000bd0007810 */ /* 0x007fe20007ffe1ff */
        /* <DEDUP_REMOVED lines=69> */
.L_x_5751:
        /* <DEDUP_REMOVED lines=43> */
[----:B------:R-:W-:-:S05]  /*8ab0*/  UMOV UR15, 0x40000040 ;  /* 0x40000040000f7882 */ /* 0x000fca0000000000 */
        /* <DEDUP_REMOVED lines=41> */
[----:B---3--:R-:W-:-:S05]  /*8d50*/  FMNMX.FTZ R21, R197, R21, !PT ;  /* 0x00000015c5157209 */ /* 0x008fca0007810000 */
        /* <DEDUP_REMOVED lines=11> */
[C---:B------:R-:W-:Y:S01]  /*8e10*/  FADD.FTZ R207, -R21.reuse, R202 ;  /* 0x000000ca15cf7221 */ /* 0x040fe20000010100 */
[----:B------:R-:W-:-:S03]  /*8e20*/  FMUL.FTZ R154, R21, UR5 ;  /* 0x00000005159a7c20 */ /* 0x000fc60008410000 */
[----:B------:R-:W-:Y:S01]  /*8e30*/  FMUL.FTZ R207, R207, UR5 ;  /* 0x00000005cfcf7c20 */ /* 0x000fe20008410000 */
[--C-:B------:R-:W-:Y:S01]  /*8e40*/  FFMA.FTZ R152, R152, UR5, -R154.reuse ;  /* 0x0000000598987c23 */ /* 0x100fe2000801089a */
[--C-:B------:R-:W-:Y:S01]  /*8e50*/  FFMA.FTZ R153, R153, UR5, -R154.reuse ;  /* 0x0000000599997c23 */ /* 0x100fe2000801089a */
[--C-:B------:R-:W-:Y:S01]  /*8e60*/  FFMA.FTZ R202, R157, UR5, -R154.reuse ;  /* 0x000000059dca7c23 */ /* 0x100fe2000801089a */
[--C-:B------:R-:W-:Y:S01]  /*8e70*/  FFMA.FTZ R157, R164, UR5, -R154.reuse ;  /* 0x00000005a49d7c23 */ /* 0x100fe2000801089a */
[----:B-1----:R-:W-:Y:S01]  /*8e80*/  FMNMX.FTZ R164, R193, R20, !PT ;  /* 0x00000014c1a47209 */ /* 0x002fe20007810000 */
        /* <DEDUP_REMOVED lines=22> */
[----:B--2---:R-:W-:Y:S01]  /*8ff0*/  FMNMX.FTZ R164, R155, R164, !PT ;  /* 0x000000a49ba47209 */ /* 0x004fe20007810000 */
[----:B------:R2:W4:Y:S01]  /*9000*/  MUFU.EX2 R154, R153 ;  /* 0x00000099009a7308 */ /* 0x0005220000000800 */
[-C--:B-1----:R-:W-:Y:S01]  /*9010*/  FMUL.FTZ R24, R24, R207.reuse ;  /* 0x000000cf18187220 */ /* 0x082fe20000410000 */
[----:B---3--:R-:W-:Y:S01]  /*9020*/  FFMA.FTZ R2, R207, R2, R152 ;  /* 0x00000002cf027223 */ /* 0x008fe20000010098 */
[----:B------:R-:W-:Y:S01]  /*9030*/  FMNMX.FTZ R164, R158, R164, !PT ;  /* 0x000000a49ea47209 */ /* 0x000fe20007810000 */
[-C--:B------:R-:W-:Y:S01]  /*9040*/  FMUL.FTZ R25, R25, R207.reuse ;  /* 0x000000cf19197220 */ /* 0x080fe20000410000 */
[-C--:B------:R-:W-:Y:S01]  /*9050*/  FMUL.FTZ R28, R28, R207.reuse ;  /* 0x000000cf1c1c7220 */ /* 0x080fe20000410000 */
[-C--:B------:R-:W-:Y:S01]  /*9060*/  FMUL.FTZ R29, R29, R207.reuse ;  /* 0x000000cf1d1d7220 */ /* 0x080fe20000410000 */
[----:B------:R-:W-:Y:S01]  /*9070*/  FMNMX.FTZ R164, R159, R164, !PT ;  /* 0x000000a49fa47209 */ /* 0x000fe20007810000 */
[----:B------:R-:W-:Y:S01]  /*9080*/  MUFU.EX2 R202, R202 ;  /* 0x000000ca00ca7308 */ /* 0x000fe20000000800 */
[----:B--2---:R-:W-:Y:S01]  /*9090*/  FMUL.FTZ R153, R171, UR10 ;  /* 0x0000000aab997c20 */ /* 0x004fe20008410000 */
[----:B------:R-:W-:Y:S01]  /*90a0*/  FMUL.FTZ R171, R174, UR10 ;  /* 0x0000000aaeab7c20 */ /* 0x000fe20008410000 */
[----:B------:R-:W-:Y:S01]  /*90b0*/  FMNMX.FTZ R164, R162, R164, !PT ;  /* 0x000000a4a2a47209 */ /* 0x000fe20007810000 */
[----:B------:R-:W-:Y:S01]  /*90c0*/  FMUL.FTZ R174, R178, UR10 ;  /* 0x0000000ab2ae7c20 */ /* 0x000fe20008410000 */
[----:B------:R-:W-:Y:S01]  /*90d0*/  FMUL.FTZ R178, R182, UR10 ;  /* 0x0000000ab6b27c20 */ /* 0x000fe20008410000 */
[----:B------:R-:W-:Y:S01]  /*90e0*/  FMUL.FTZ R182, R186, UR10 ;  /* 0x0000000abab67c20 */ /* 0x000fe20008410000 */
[----:B------:R-:W-:Y:S01]  /*90f0*/  FMNMX.FTZ R164, R163, R164, !PT ;  /* 0x000000a4a3a47209 */ /* 0x000fe20007810000 */
[----:B------:R-:W1:Y:S01]  /*9100*/  MUFU.TANH R153, R153 ;  /* 0x0000009900997308 */ /* 0x000e620000002400 */
[C---:B----4-:R-:W-:Y:S01]  /*9110*/  FADD.FTZ R2, R154.reuse, R2 ;  /* 0x000000029a027221 */ /* 0x050fe20000010000 */
[----:B------:R-:W-:Y:S01]  /*9120*/  F2FP.F16.F32.PACK_AB R152, R154, R152 ;  /* 0x000000989a98723e */ /* 0x000fe200000000ff */
[----:B------:R-:W-:Y:S01]  /*9130*/  FMUL.FTZ R186, R190, UR10 ;  /* 0x0000000abeba7c20 */ /* 0x000fe20008410000 */
[----:B------:R-:W-:Y:S01]  /*9140*/  FMNMX.FTZ R164, R166, R164, !PT ;  /* 0x000000a4a6a47209 */ /* 0x000fe20007810000 */
[----:B------:R-:W-:Y:S01]  /*9150*/  FMUL.FTZ R190, R194, UR10 ;  /* 0x0000000ac2be7c20 */ /* 0x000fe20008410000 */
[----:B------:R-:W-:Y:S01]  /*9160*/  FMUL.FTZ R194, R198, UR10 ;  /* 0x0000000ac6c27c20 */ /* 0x000fe20008410000 */
[-C--:B------:R-:W-:Y:S01]  /*9170*/  FMUL.FTZ R32, R32, R207.reuse ;  /* 0x000000cf20207220 */ /* 0x080fe20000410000 */
[----:B------:R2:W3:Y:S01]  /*9180*/  MUFU.EX2 R154, R156 ;  /* 0x0000009c009a7308 */ /* 0x0004e20000000800 */
[----:B------:R-:W-:Y:S01]  /*9190*/  FMNMX.FTZ R164, R167, R164, !PT ;  /* 0x000000a4a7a47209 */ /* 0x000fe20007810000 */
[-C--:B------:R-:W-:Y:S01]  /*91a0*/  FMUL.FTZ R33, R33, R207.reuse ;  /* 0x000000cf21217220 */ /* 0x080fe20000410000 */
[-C--:B------:R-:W-:Y:S01]  /*91b0*/  FMUL.FTZ R36, R36, R207.reuse ;  /* 0x000000cf24247220 */ /* 0x080fe20000410000 */
[-C--:B------:R-:W-:Y:S01]  /*91c0*/  FMUL.FTZ R37, R37, R207.reuse ;  /* 0x000000cf25257220 */ /* 0x080fe20000410000 */
[----:B------:R-:W-:Y:S01]  /*91d0*/  FMNMX.FTZ R164, R170, R164, !PT ;  /* 0x000000a4aaa47209 */ /* 0x000fe20007810000 */
[-C--:B------:R-:W-:Y:S01]  /*91e0*/  FMUL.FTZ R40, R40, R207.reuse ;  /* 0x000000cf28287220 */ /* 0x080fe20000410000 */
[-C--:B------:R-:W-:Y:S01]  /*91f0*/  FMUL.FTZ R41, R41, R207.reuse ;  /* 0x000000cf29297220 */ /* 0x080fe20000410000 */
[----:B------:R-:W4:Y:S01]  /*9200*/  MUFU.TANH R171, R171 ;  /* 0x000000ab00ab7308 */ /* 0x000f220000002400 */
[----:B--2---:R-:W-:Y:S01]  /*9210*/  FMUL.FTZ R156, R175, UR10 ;  /* 0x0000000aaf9c7c20 */ /* 0x004fe20008410000 */
[----:B------:R-:W-:Y:S01]  /*9220*/  FMUL.FTZ R175, R179, UR10 ;  /* 0x0000000ab3af7c20 */ /* 0x000fe20008410000 */
[----:B-1----:R-:W-:Y:S01]  /*9230*/  FMNMX.FTZ R164, R153, R164, !PT ;  /* 0x000000a499a47209 */ /* 0x002fe20007810000 */
[----:B------:R-:W-:Y:S01]  /*9240*/  FMUL.FTZ R179, R183, UR10 ;  /* 0x0000000ab7b37c20 */ /* 0x000fe20008410000 */
[----:B------:R-:W-:Y:S01]  /*9250*/  FMUL.FTZ R183, R187, UR10 ;  /* 0x0000000abbb77c20 */ /* 0x000fe20008410000 */
[----:B------:R-:W-:Y:S01]  /*9260*/  FMUL.FTZ R187, R191, UR10 ;  /* 0x0000000abfbb7c20 */ /* 0x000fe20008410000 */
[----:B------:R-:W-:Y:S01]  /*9270*/  FMUL.FTZ R191, R195, UR10 ;  /* 0x0000000ac3bf7c20 */ /* 0x000fe20008410000 */
[----:B------:R-:W1:Y:S01]  /*9280*/  MUFU.TANH R156, R156 ;  /* 0x0000009c009c7308 */ /* 0x000e620000002400 */
[----:B------:R-:W-:Y:S01]  /*9290*/  FMUL.FTZ R195, R199, UR10 ;  /* 0x0000000ac7c37c20 */ /* 0x000fe20008410000 */
[----:B------:R-:W-:Y:S01]  /*92a0*/  UIADD3 UR10, UR4, 0x32440, URZ ;  /* 0x00032440040a7890 */ /* 0x000fe2000fffe03f */
[----:B---3--:R-:W-:Y:S01]  /*92b0*/  FADD.FTZ R2, R154, R2 ;  /* 0x000000029a027221 */ /* 0x008fe20000010000 */
[----:B------:R-:W-:Y:S01]  /*92c0*/  F2FP.F16.F32.PACK_AB R154, R202, R154 ;  /* 0x0000009aca9a723e */ /* 0x000fe200000000ff */
[-C--:B------:R-:W-:Y:S01]  /*92d0*/  FMUL.FTZ R44, R44, R207.reuse ;  /* 0x000000cf2c2c7220 */ /* 0x080fe20000410000 */
[----:B------:R-:W-:Y:S01]  /*92e0*/  UPRMT UR11, UR6, 0x654, UR10 ;  /* 0x00000654060b7896 */ /* 0x000fe2000800000a */
[----:B------:R-:W-:Y:S01]  /*92f0*/  FADD.FTZ R2, R202, R2 ;  /* 0x00000002ca027221 */ /* 0x000fe20000010000 */
[----:B------:R-:W2:Y:S01]  /*9300*/  MUFU.TANH R174, R174 ;  /* 0x000000ae00ae7308 */ /* 0x000ea20000002400 */
[----:B----4-:R-:W-:Y:S01]  /*9310*/  FMNMX.FTZ R164, R171, R164, !PT ;  /* 0x000000a4aba47209 */ /* 0x010fe20007810000 */
[-C--:B------:R-:W-:Y:S01]  /*9320*/  FMUL.FTZ R45, R45, R207.reuse ;  /* 0x000000cf2d2d7220 */ /* 0x080fe20000410000 */
[-C--:B------:R-:W-:Y:S01]  /*9330*/  FMUL.FTZ R48, R48, R207.reuse ;  /* 0x000000cf30307220 */ /* 0x080fe20000410000 */
[-C--:B------:R-:W-:Y:S01]  /*9340*/  FMUL.FTZ R49, R49, R207.reuse ;  /* 0x000000cf31317220 */ /* 0x080fe20000410000 */
[-C--:B------:R-:W-:Y:S01]  /*9350*/  FMUL.FTZ R52, R52, R207.reuse ;  /* 0x000000cf34347220 */ /* 0x080fe20000410000 */
[-C--:B------:R-:W-:Y:S01]  /*9360*/  FMUL.FTZ R53, R53, R207.reuse ;  /* 0x000000cf35357220 */ /* 0x080fe20000410000 */
[----:B------:R-:W-:Y:S01]  /*9370*/  SYNCS.ARRIVE.TRANS64.RED.A1T0 RZ, [UR11], RZ ;  /* 0x000000ffffff79a7 */ /* 0x000fe2000810040b */
[----:B------:R-:W3:Y:S01]  /*9380*/  MUFU.TANH R175, R175 ;  /* 0x000000af00af7308 */ /* 0x000ee20000002400 */
[----:B-1----:R-:W-:Y:S01]  /*9390*/  FMNMX.FTZ R164, R156, R164, !PT ;  /* 0x000000a49ca47209 */ /* 0x002fe20007810000 */
[-C--:B------:R-:W-:Y:S01]  /*93a0*/  FMUL.FTZ R56, R56, R207.reuse ;  /* 0x000000cf38387220 */ /* 0x080fe20000410000 */
[-C--:B------:R-:W-:Y:S01]  /*93b0*/  FMUL.FTZ R57, R57, R207.reuse ;  /* 0x000000cf39397220 */ /* 0x080fe20000410000 */
[-C--:B------:R-:W-:Y:S01]  /*93c0*/  FMUL.FTZ R60, R60, R207.reuse ;  /* 0x000000cf3c3c7220 */ /* 0x080fe20000410000 */
[-C--:B------:R-:W-:Y:S01]  /*93d0*/  FMUL.FTZ R61, R61, R207.reuse ;  /* 0x000000cf3d3d7220 */ /* 0x080fe20000410000 */
[-C--:B------:R-:W-:Y:S01]  /*93e0*/  FMUL.FTZ R64, R64, R207.reuse ;  /* 0x000000cf40407220 */ /* 0x080fe20000410000 */
[-C--:B------:R-:W-:Y:S01]  /*93f0*/  FMUL.FTZ R65, R65, R207.reuse ;  /* 0x000000cf41417220 */ /* 0x080fe20000410000 */
        /* <DEDUP_REMOVED lines=58> */
[----:B------:R-:W-:Y:S01]  /*97a0*/  UIMAD UR10, UR38, 0xc00, UR54 ;  /* 0x00000c00260a78a4 */ /* 0x000fe2000f8e0236 */
[----:B------:R-:W-:-:S03]  /*97b0*/  UMOV UR11, 0x40000040 ;  /* 0x40000040000b7882 */ /* 0x000fc60000000000 */
[----:B------:R-:W-:Y:S02]  /*97c0*/  UIADD3 UR14, UR10, 0x80, URZ ;  /* 0x000000800a0e7890 */ /* 0x000fe4000fffe03f */
[----:B------:R-:W3:Y:S01]  /*97d0*/  MUFU.TANH R194, R194 ;  /* 0x000000c200c27308 */ /* 0x000ee20000002400 */
[----:B-1----:R-:W-:-:S07]  /*97e0*/  FMNMX.FTZ R164, R190, R164, !PT ;  /* 0x000000a4bea47209 */ /* 0x002fce0007810000 */
[----:B------:R-:W1:Y:S01]  /*97f0*/  MUFU.TANH R195, R195 ;  /* 0x000000c300c37308 */ /* 0x000e620000002400 */
[----:B--2---:R-:W-:-:S07]  /*9800*/  FMNMX.FTZ R164, R191, R164, !PT ;  /* 0x000000a4bfa47209 */ /* 0x004fce0007810000 */
[----:B------:R-:W-:Y:S01]  /*9810*/  MUFU.EX2 R161, R161 ;  /* 0x000000a100a17308 */ /* 0x000fe20000000800 */
[----:B---3--:R-:W-:-:S07]  /*9820*/  FMNMX.FTZ R164, R194, R164, !PT ;  /* 0x000000a4c2a47209 */ /* 0x008fce0007810000 */
[----:B------:R-:W-:Y:S01]  /*9830*/  MUFU.EX2 R157, R157 ;  /* 0x0000009d009d7308 */ /* 0x000fe20000000800 */
[----:B-1----:R-:W-:-:S05]  /*9840*/  FMNMX.FTZ R164, R195, R164, !PT ;  /* 0x000000a4c3a47209 */ /* 0x002fca0007810000 */
[----:B------:R-:W1:Y:S02]  /*9850*/  SHFL.BFLY PT, R198, R164, 0x2, 0x1f ;  /* 0x0c401f00a4c67f89 */ /* 0x000e6400000e0000 */
[----:B------:R-:W-:Y:S08]  /*9860*/  MUFU.EX2 R169, R169 ;  /* 0x000000a900a97308 */ /* 0x000ff00000000800 */
[----:B------:R-:W-:Y:S08]  /*9870*/  MUFU.EX2 R173, R173 ;  /* 0x000000ad00ad7308 */ /* 0x000ff00000000800 */
[----:B------:R-:W-:Y:S01]  /*9880*/  MUFU.EX2 R177, R177 ;  /* 0x000000b100b17308 */ /* 0x000fe20000000800 */
[----:B-1----:R-:W-:-:S07]  /*9890*/  FMNMX.FTZ R164, R164, R198, !PT ;  /* 0x000000c6a4a47209 */ /* 0x002fce0007810000 */
[----:B------:R-:W-:Y:S01]  /*98a0*/  MUFU.EX2 R181, R181 ;  /* 0x000000b500b57308 */ /* 0x000fe20000000800 */
[----:B------:R-:W1:Y:S07]  /*98b0*/  SHFL.BFLY PT, R198, R164, 0x1, 0x1f ;  /* 0x0c201f00a4c67f89 */ /* 0x000e6e00000e0000 */
[----:B------:R-:W-:Y:S08]  /*98c0*/  MUFU.EX2 R185, R185 ;  /* 0x000000b900b97308 */ /* 0x000ff00000000800 */
[----:B------:R-:W-:Y:S08]  /*98d0*/  MUFU.EX2 R189, R189 ;  /* 0x000000bd00bd7308 */ /* 0x000ff00000000800 */
[----:B------:R-:W-:Y:S01]  /*98e0*/  MUFU.EX2 R203, R203 ;  /* 0x000000cb00cb7308 */ /* 0x000fe20000000800 */
[----:B-1----:R-:W-:-:S05]  /*98f0*/  FMNMX.FTZ R164, R164, R198, !PT ;  /* 0x000000c6a4a47209 */ /* 0x002fca0007810000 */
[C---:B------:R-:W-:Y:S01]  /*9900*/  FADD.FTZ R198, -R164.reuse, R20 ;  /* 0x00000014a4c67221 */ /* 0x040fe20000010100 */
[----:B------:R-:W-:Y:S01]  /*9910*/  FMUL.FTZ R20, R164, UR5 ;  /* 0x00000005a4147c20 */ /* 0x000fe20008410000 */
[----:B------:R-:W-:Y:S02]  /*9920*/  MUFU.EX2 R197, R197 ;  /* 0x000000c500c57308 */ /* 0x000fe40000000800 */
[----:B------:R-:W-:Y:S01]  /*9930*/  FMUL.FTZ R198, R198, UR5 ;  /* 0x00000005c6c67c20 */ /* 0x000fe20008410000 */
[--C-:B------:R-:W-:Y:S01]  /*9940*/  FFMA.FTZ R193, R193, UR5, -R20.reuse ;  /* 0x00000005c1c17c23 */ /* 0x100fe20008010814 */
[--C-:B------:R-:W-:Y:S01]  /*9950*/  FFMA.FTZ R155, R155, UR5, -R20.reuse ;  /* 0x000000059b9b7c23 */ /* 0x100fe20008010814 */
[--C-:B------:R-:W-:Y:S01]  /*9960*/  FFMA.FTZ R199, R166, UR5, -R20.reuse ;  /* 0x00000005a6c77c23 */ /* 0x100fe20008010814 */
[--C-:B------:R-:W-:Y:S01]  /*9970*/  FFMA.FTZ R166, R153, UR5, -R20.reuse ;  /* 0x0000000599a67c23 */ /* 0x100fe20008010814 */
[----:B------:R-:W-:Y:S01]  /*9980*/  FFMA.FTZ R202, R156, UR5, -R20 ;  /* 0x000000059cca7c23 */ /* 0x000fe20008010814 */
[----:B------:R-:W1:Y:S01]  /*9990*/  MUFU.EX2 R198, R198 ;  /* 0x000000c600c67308 */ /* 0x000e620000000800 */
[----:B------:R-:W-:-:S02]  /*99a0*/  VIADD R156, R208, 0x8 ;  /* 0x00000008d09c7836 */ /* 0x000fc40000000000 */
[--C-:B------:R-:W-:Y:S01]  /*99b0*/  FFMA.FTZ R158, R158, UR5, -R20.reuse ;  /* 0x000000059e9e7c23 */ /* 0x100fe20008010814 */
[--C-:B------:R-:W-:Y:S01]  /*99c0*/  FFMA.FTZ R159, R159, UR5, -R20.reuse ;  /* 0x000000059f9f7c23 */ /* 0x100fe20008010814 */
[--C-:B------:R-:W-:Y:S01]  /*99d0*/  FFMA.FTZ R167, R167, UR5, -R20.reuse ;  /* 0x00000005a7a77c23 */ /* 0x100fe20008010814 */
[--C-:B------:R-:W-:Y:S01]  /*99e0*/  FFMA.FTZ R162, R162, UR5, -R20.reuse ;  /* 0x00000005a2a27c23 */ /* 0x100fe20008010814 */
[----:B------:R2:W-:Y:S01]  /*99f0*/  BAR.SYNC.DEFER_BLOCKING R156, 0x100 ;  /* 0x0004009c0000751d */ /* 0x0005e20000010000 */
        /* <DEDUP_REMOVED lines=10> */
[-C--:B-1----:R-:W-:Y:S01]  /*9aa0*/  FMUL.FTZ R26, R26, R198.reuse ;  /* 0x000000c61a1a7220 */ /* 0x082fe20000410000 */
        /* <DEDUP_REMOVED lines=11> */
[----:B---3--:R-:W-:Y:S01]  /*9b60*/  FFMA.FTZ R193, R198, R3, R153 ;  /* 0x00000003c6c17223 */ /* 0x008fe20000010099 */
[-C--:B------:R-:W-:Y:S01]  /*9b70*/  FMUL.FTZ R47, R47, R198.reuse ;  /* 0x000000c62f2f7220 */ /* 0x080fe20000410000 */
[----:B------:R-:W-:Y:S01]  /*9b80*/  MUFU.EX2 R3, R159 ;  /* 0x0000009f00037308 */ /* 0x000fe20000000800 */
[-C--:B------:R-:W-:Y:S01]  /*9b90*/  FMUL.FTZ R50, R50, R198.reuse ;  /* 0x000000c632327220 */ /* 0x080fe20000410000 */
[-C--:B------:R-:W-:Y:S01]  /*9ba0*/  FMUL.FTZ R51, R51, R198.reuse ;  /* 0x000000c633337220 */ /* 0x080fe20000410000 */
[-C--:B------:R-:W-:Y:S01]  /*9bb0*/  FMUL.FTZ R54, R54, R198.reuse ;  /* 0x000000c636367220 */ /* 0x080fe20000410000 */
[-C--:B------:R-:W-:Y:S01]  /*9bc0*/  FMUL.FTZ R55, R55, R198.reuse ;  /* 0x000000c637377220 */ /* 0x080fe20000410000 */
[-C--:B------:R-:W-:Y:S01]  /*9bd0*/  FMUL.FTZ R58, R58, R198.reuse ;  /* 0x000000c63a3a7220 */ /* 0x080fe20000410000 */
[C---:B-1----:R-:W-:Y:S01]  /*9be0*/  FADD.FTZ R193, R155.reuse, R193 ;  /* 0x000000c19bc17221 */ /* 0x042fe20000010000 */
[----:B------:R-:W-:Y:S01]  /*9bf0*/  F2FP.F16.F32.PACK_AB R153, R155, R153 ;  /* 0x000000999b99723e */ /* 0x000fe200000000ff */
        /* <DEDUP_REMOVED lines=48> */
[----:B-1----:R-:W-:Y:S01]  /*9f00*/  FADD.FTZ R193, R155, R193 ;  /* 0x000000c19bc17221 */ /* 0x002fe20000010000 */
[----:B------:R-:W-:Y:S01]  /*9f10*/  F2FP.F16.F32.PACK_AB R155, R3, R155 ;  /* 0x0000009b039b723e */ /* 0x000fe200000000ff */
[----:B--2---:R-:W1:Y:S01]  /*9f20*/  MUFU.EX2 R156, R160 ;  /* 0x000000a0009c7308 */ /* 0x004e620000000800 */
[--C-:B------:R-:W-:Y:S01]  /*9f30*/  FFMA.FTZ R186, R186, UR5, -R20.reuse ;  /* 0x00000005baba7c23 */ /* 0x100fe20008010814 */
[--C-:B------:R-:W-:Y:S01]  /*9f40*/  FFMA.FTZ R187, R187, UR5, -R20.reuse ;  /* 0x00000005bbbb7c23 */ /* 0x100fe20008010814 */
[----:B------:R-:W-:Y:S01]  /*9f50*/  WARPGROUP.ARRIVE ;  /* 0x00000000000079c5 */ /* 0x000fe20000000000 */
[--C-:B------:R-:W-:Y:S01]  /*9f60*/  FFMA.FTZ R190, R190, UR5, -R20.reuse ;  /* 0x00000005bebe7c23 */ /* 0x100fe20008010814 */
[--C-:B------:R-:W-:Y:S01]  /*9f70*/  FFMA.FTZ R191, R191, UR5, -R20.reuse ;  /* 0x00000005bfbf7c23 */ /* 0x100fe20008010814 */
[--C-:B------:R-:W-:Y:S01]  /*9f80*/  FFMA.FTZ R194, R194, UR5, -R20.reuse ;  /* 0x00000005c2c27c23 */ /* 0x100fe20008010814 */
[----:B------:R-:W-:Y:S01]  /*9f90*/  FFMA.FTZ R20, R195, UR5, -R20 ;  /* 0x00000005c3147c23 */ /* 0x000fe20008010814 */
[----:B------:R-:W2:Y:S01]  /*9fa0*/  MUFU.EX2 R158, R165 ;  /* 0x000000a5009e7308 */ /* 0x000ea20000000800 */
[----:B------:R-:W-:Y:S01]  /*9fb0*/  HGMMA.64x256x16.F32 R24, R152, gdesc[UR8].tnspB, R24, gsb0 ;  /* 0x43e0000898187df0 */ /* 0x000fe20008000818 */
[----:B------:R-:W-:Y:S01]  /*9fc0*/  UMOV UR11, 0x40000040 ;  /* 0x40000040000b7882 */ /* 0x000fe20000000000 */
[----:B------:R-:W-:-:S05]  /*9fd0*/  FADD.FTZ R193, R3, R193 ;  /* 0x000000c103c17221 */ /* 0x000fca0000010000 */
[----:B------:R-:W3:Y:S01]  /*9fe0*/  MUFU.EX2 R165, R162 ;  /* 0x000000a200a57308 */ /* 0x000ee20000000800 */
[----:B-1----:R-:W-:Y:S01]  /*9ff0*/  FADD.FTZ R2, R156, R2 ;  /* 0x000000029c027221 */ /* 0x002fe20000010000 */
[----:B------:R-:W-:-:S03]  /*a000*/  F2FP.F16.F32.PACK_AB R156, R161, R156 ;  /* 0x0000009ca19c723e */ /* 0x000fc600000000ff */
[----:B------:R-:W-:-:S03]  /*a010*/  FADD.FTZ R2, R161, R2 ;  /* 0x00000002a1027221 */ /* 0x000fc60000010000 */
[----:B------:R-:W1:Y:S01]  /*a020*/  MUFU.EX2 R195, R163 ;  /* 0x000000a300c37308 */ /* 0x000e620000000800 */
[----:B------:R-:W-:-:S04]  /*a030*/  FADD.FTZ R2, R157, R2 ;  /* 0x000000029d027221 */ /* 0x000fc80000010000 */
[C---:B--2---:R-:W-:Y:S01]  /*a040*/  FADD.FTZ R2, R158.reuse, R2 ;  /* 0x000000029e027221 */ /* 0x044fe20000010000 */
[----:B------:R-:W-:Y:S02]  /*a050*/  F2FP.F16.F32.PACK_AB R158, R158, R157 ;  /* 0x0000009d9e9e723e */ /* 0x000fe400000000ff */
[----:B------:R-:W2:Y:S01]  /*a060*/  MUFU.EX2 R199, R199 ;  /* 0x000000c700c77308 */ /* 0x000ea20000000800 */
[----:B---3--:R-:W-:-:S07]  /*a070*/  FADD.FTZ R193, R165, R193 ;  /* 0x000000c1a5c17221 */ /* 0x008fce0000010000 */
[----:B------:R-:W3:Y:S01]  /*a080*/  MUFU.EX2 R167, R167 ;  /* 0x000000a700a77308 */ /* 0x000ee20000000800 */
[C---:B-1----:R-:W-:Y:S01]  /*a090*/  F2FP.F16.F32.PACK_AB R157, R195.reuse, R165 ;  /* 0x000000a5c39d723e */ /* 0x042fe200000000ff */
[----:B------:R-:W-:-:S06]  /*a0a0*/  FADD.FTZ R193, R195, R193 ;  /* 0x000000c1c3c17221 */ /* 0x000fcc0000010000 */
[----:B------:R-:W1:Y:S01]  /*a0b0*/  MUFU.EX2 R160, R168 ;  /* 0x000000a800a07308 */ /* 0x000e620000000800 */
[----:B--2---:R-:W-:-:S07]  /*a0c0*/  FADD.FTZ R193, R199, R193 ;  /* 0x000000c1c7c17221 */ /* 0x004fce0000010000 */
[----:B------:R-:W2:Y:S01]  /*a0d0*/  MUFU.EX2 R162, R172 ;  /* 0x000000ac00a27308 */ /* 0x000ea20000000800 */
[C---:B---3--:R-:W-:Y:S01]  /*a0e0*/  F2FP.F16.F32.PACK_AB R159, R167.reuse, R199 ;  /* 0x000000c7a79f723e */ /* 0x048fe200000000ff */
[----:B------:R-:W-:-:S06]  /*a0f0*/  FADD.FTZ R193, R167, R193 ;  /* 0x000000c1a7c17221 */ /* 0x000fcc0000010000 */
[----:B------:R-:W3:Y:S01]  /*a100*/  MUFU.EX2 R170, R170 ;  /* 0x000000aa00aa7308 */ /* 0x000ee20000000800 */
[----:B-1----:R-:W-:Y:S01]  /*a110*/  FADD.FTZ R2, R160, R2 ;  /* 0x00000002a0027221 */ /* 0x002fe20000010000 */
[----:B------:R-:W-:-:S03]  /*a120*/  F2FP.F16.F32.PACK_AB R160, R169, R160 ;  /* 0x000000a0a9a0723e */ /* 0x000fc600000000ff */
[----:B------:R-:W-:-:S03]  /*a130*/  FADD.FTZ R2, R169, R2 ;  /* 0x00000002a9027221 */ /* 0x000fc60000010000 */
[----:B------:R-:W1:Y:S01]  /*a140*/  MUFU.EX2 R166, R166 ;  /* 0x000000a600a67308 */ /* 0x000e620000000800 */
[----:B--2---:R-:W-:Y:S01]  /*a150*/  FADD.FTZ R2, R162, R2 ;  /* 0x00000002a2027221 */ /* 0x004fe20000010000 */
[----:B------:R-:W-:-:S03]  /*a160*/  F2FP.F16.F32.PACK_AB R162, R173, R162 ;  /* 0x000000a2ada2723e */ /* 0x000fc600000000ff */
[----:B------:R-:W-:-:S03]  /*a170*/  FADD.FTZ R2, R173, R2 ;  /* 0x00000002ad027221 */ /* 0x000fc60000010000 */
        /* <DEDUP_REMOVED lines=11> */
[----:B-1----:R-:W-:-:S07]  /*a230*/  FADD.FTZ R193, R174, R193 ;  /* 0x000000c1aec17221 */ /* 0x002fce0000010000 */
[----:B------:R-:W1:Y:S01]  /*a240*/  MUFU.EX2 R179, R179 ;  /* 0x000000b300b37308 */ /* 0x000e620000000800 */
[----:B--2---:R-:W-:-:S07]  /*a250*/  FADD.FTZ R193, R175, R193 ;  /* 0x000000c1afc17221 */ /* 0x004fce0000010000 */
[----:B------:R-:W-:Y:S01]  /*a260*/  MUFU.EX2 R182, R182 ;  /* 0x000000b600b67308 */ /* 0x000fe20000000800 */
[----:B---3--:R-:W-:-:S07]  /*a270*/  FADD.FTZ R193, R178, R193 ;  /* 0x000000c1b2c17221 */ /* 0x008fce0000010000 */
[----:B------:R-:W-:Y:S01]  /*a280*/  MUFU.EX2 R183, R183 ;  /* 0x000000b700b77308 */ /* 0x000fe20000000800 */
[----:B-1----:R-:W-:-:S07]  /*a290*/  FADD.FTZ R193, R179, R193 ;  /* 0x000000c1b3c17221 */ /* 0x002fce0000010000 */
        /* <DEDUP_REMOVED lines=10> */
[----:B------:R-:W-:Y:S01]  /*a340*/  F2FP.F16.F32.PACK_AB R155, R179, R178 ;  /* 0x000000b2b39b723e */ /* 0x000fe200000000ff */
[----:B------:R-:W-:Y:S01]  /*a350*/  HGMMA.64x256x16.F32 R24, R156, gdesc[UR12].tnspB, R24, gsb0 ;  /* 0x43e0000c9c187df0 */ /* 0x000fe20008000818 */
[----:B------:R-:W-:Y:S01]  /*a360*/  UIADD3 UR14, UR10, 0x100, URZ ;  /* 0x000001000a0e7890 */ /* 0x000fe2000fffe03f */
[----:B------:R-:W-:Y:S02]  /*a370*/  UMOV UR15, 0x40000040 ;  /* 0x40000040000f7882 */ /* 0x000fe40000000000 */
[----:B------:R-:W2:Y:S01]  /*a380*/  MUFU.EX2 R154, R180 ;  /* 0x000000b4009a7308 */ /* 0x000ea20000000800 */
[----:B-1----:R-:W-:Y:S01]  /*a390*/  FADD.FTZ R2, R152, R2 ;  /* 0x0000000298027221 */ /* 0x002fe20000010000 */
[----:B------:R-:W-:-:S03]  /*a3a0*/  F2FP.F16.F32.PACK_AB R152, R177, R152 ;  /* 0x00000098b198723e */ /* 0x000fc600000000ff */
[----:B------:R-:W-:-:S04]  /*a3b0*/  FADD.FTZ R2, R177, R2 ;  /* 0x00000002b1027221 */ /* 0x000fc80000010000 */
[----:B--2---:R-:W-:Y:S01]  /*a3c0*/  FADD.FTZ R2, R154, R2 ;  /* 0x000000029a027221 */ /* 0x004fe20000010000 */
[----:B------:R-:W-:-:S03]  /*a3d0*/  F2FP.F16.F32.PACK_AB R154, R181, R154 ;  /* 0x0000009ab59a723e */ /* 0x000fc600000000ff */
[----:B------:R-:W-:Y:S01]  /*a3e0*/  FADD.FTZ R2, R181, R2 ;  /* 0x00000002b5027221 */ /* 0x000fe20000010000 */
[----:B------:R-:W-:Y:S02]  /*a3f0*/  WARPGROUP.DEPBAR.LE gsb0, 0x0 ;  /* 0x00008000000079c5 */ /* 0x000fe40000010000 */
[----:B------:R-:W-:-:S08]  /*a400*/  WARPGROUP.ARRIVE ;  /* 0x00000000000079c5 */ /* 0x000fd00000000000 */
        /* <DEDUP_REMOVED lines=9> */
[----:B------:R-:W-:Y:S01]  /*a4a0*/  UIADD3 UR10, UR10, 0x280, URZ ;  /* 0x000002800a0a7890 */ /* 0x000fe2000fffe03f */
[----:B------:R-:W-:Y:S02]  /*a4b0*/  WARPGROUP.DEPBAR.LE gsb0, 0x0 ;  /* 0x00008000000079c5 */ /* 0x000fe40000010000 */
[----:B------:R-:W1:Y:S01]  /*a4c0*/  MUFU.EX2 R152, R184 ;  /* 0x000000b800987308 */ /* 0x000e620000000800 */
[----:B------:R-:W-:Y:S01]  /*a4d0*/  F2FP.F16.F32.PACK_AB R153, R183, R182 ;  /* 0x000000b6b799723e */ /* 0x000fe200000000ff */
[----:B------:R-:W-:Y:S01]  /*a4e0*/  FADD.FTZ R182, R182, R193 ;  /* 0x000000c1b6b67221 */ /* 0x000fe20000010000 */
[----:B------:R-:W-:-:S03]  /*a4f0*/  F2FP.F16.F32.PACK_AB R155, R187, R186 ;  /* 0x000000babb9b723e */ /* 0x000fc600000000ff */
[----:B------:R-:W-:Y:S02]  /*a500*/  FADD.FTZ R183, R183, R182 ;  /* 0x000000b6b7b77221 */ /* 0x000fe40000010000 */
[----:B------:R-:W2:Y:S02]  /*a510*/  MUFU.EX2 R154, R188 ;  /* 0x000000bc009a7308 */ /* 0x000ea40000000800 */
[----:B------:R-:W-:-:S04]  /*a520*/  FADD.FTZ R186, R186, R183 ;  /* 0x000000b7baba7221 */ /* 0x000fc80000010000 */
[----:B------:R-:W-:Y:S01]  /*a530*/  FADD.FTZ R187, R187, R186 ;  /* 0x000000babbbb7221 */ /* 0x000fe20000010000 */
[----:B-1----:R-:W-:Y:S01]  /*a540*/  FADD.FTZ R2, R152, R2 ;  /* 0x0000000298027221 */ /* 0x002fe20000010000 */
[----:B------:R-:W-:-:S03]  /*a550*/  F2FP.F16.F32.PACK_AB R152, R185, R152 ;  /* 0x00000098b998723e */ /* 0x000fc600000000ff */
[----:B------:R-:W-:-:S04]  /*a560*/  FADD.FTZ R2, R185, R2 ;  /* 0x00000002b9027221 */ /* 0x000fc80000010000 */
[----:B--2---:R-:W-:Y:S01]  /*a570*/  FADD.FTZ R2, R154, R2 ;  /* 0x000000029a027221 */ /* 0x004fe20000010000 */
[----:B------:R-:W-:-:S03]  /*a580*/  F2FP.F16.F32.PACK_AB R154, R189, R154 ;  /* 0x0000009abd9a723e */ /* 0x000fc600000000ff */
[----:B------:R-:W-:Y:S01]  /*a590*/  FADD.FTZ R2, R189, R2 ;  /* 0x00000002bd027221 */ /* 0x000fe20000010000 */
[----:B------:R-:W-:-:S06]  /*a5a0*/  WARPGROUP.ARRIVE ;  /* 0x00000000000079c5 */ /* 0x000fcc0000000000 */
[----:B------:R-:W-:Y:S03]  /*a5b0*/  HGMMA.64x256x16.F32 R24, R152, gdesc[UR12].tnspB, R24, gsb0 ;  /* 0x43e0000c98187df0 */ /* 0x000fe60008000818 */
        /* <DEDUP_REMOVED lines=18> */
[----:B------:R-:W-:Y:S05]  /*a6e0*/  @!P0 BRA `(.L_x_5752) ;  /* 0x0000000000048947 */ /* 0x000fea0003800000 */
[----:B------:R-:W-:Y:S01]  /*a6f0*/  BPT.TRAP 0x1 ;  /* 0x000000040000795c */ /* 0x000fe20000300000 */
.L_x_5752:
        /* <DEDUP_REMOVED lines=8> */
.L_x_5742:
        /* <DEDUP_REMOVED lines=10> */
[----:B------:R-:W-:-:S02]  /*a820*/  IMAD.MOV.U32 R2, RZ, RZ, RZ ;  /* 0x000000ffff027224 */ /* 0x000fc400078e00ff */
[----:B---3--:R-:W-:Y:S02]  /*a830*/  FADD.FTZ R7, R4, R3 ;  /* 0x0000000304077221 */ /* 0x008fe40000010000 */
[----:B------:R-:W1:Y:S04]  /*a840*/  SHFL.BFLY PT, R5, R6, 0x1, 0x1f ;  /* 0x0c201f0006057f89 */ /* 0x000e6800000e0000 */
[----:B------:R-:W3:Y:S01]  /*a850*/  SHFL.BFLY PT, R4, R7, 0x1, 0x1f ;  /* 0x0c201f0007047f89 */ /* 0x000ee200000e0000 */
[----:B-1----:R-:W-:Y:S01]  /*a860*/  FADD.FTZ R8, R6, R5 ;  /* 0x0000000506087221 */ /* 0x002fe20000010000 */
[----:B------:R-:W-:Y:S02]  /*a870*/  IMAD.MOV.U32 R5, RZ, RZ, RZ ;  /* 0x000000ffff057224 */ /* 0x000fe400078e00ff */
[----:B------:R-:W-:-:S02]  /*a880*/  IMAD.U32 R6, RZ, RZ, UR5 ;  /* 0x00000005ff067e24 */ /* 0x000fc4000f8e00ff */
[----:B---3--:R-:W-:Y:S01]  /*a890*/  FADD.FTZ R3, R7, R4 ;  /* 0x0000000407037221 */ /* 0x008fe20000010000 */
[----:B------:R-:W-:-:S04]  /*a8a0*/  FSETP.NE.FTZ.AND P1, PT, R8, RZ, PT ;  /* 0x000000ff0800720b */ /* 0x000fc80003f35000 */
[----:B------:R-:W-:-:S09]  /*a8b0*/  FSETP.NE.FTZ.AND P2, PT, R3, RZ, PT ;  /* 0x000000ff0300720b */ /* 0x000fd20003f55000 */
        /* <DEDUP_REMOVED lines=147> */
.L_x_5716:
        /* <DEDUP_REMOVED lines=10> */
[----:B------:R-:W2:Y:S01]  /*b290*/  LDL R2, [R1+0x34] ;  /* 0x0000340001027983 */ /* 0x000ea20000100800 */
[----:B------:R-:W1:Y:S01]  /*b2a0*/  S2UR UR8, SR_SWINHI ;  /* 0x00000000000879c3 */ /* 0x000e620000002f00 */
[----:B------:R-:W-:Y:S01]  /*b2b0*/  IMAD.MOV.U32 R152, RZ, RZ, 0x2 ;  /* 0x00000002ff987424 */ /* 0x000fe200078e00ff */
[----:B0-----:R-:W-:Y:S01]  /*b2c0*/  F2FP.F16.F32.PACK_AB R10, R29, R28 ;  /* 0x0000001c1d0a723e */ /* 0x001fe200000000ff */
[----:B------:R-:W-:Y:S01]  /*b2d0*/  ULDC.64 UR10, c[0x0][0xd08] ;  /* 0x00034200000a7ab9 */ /* 0x000fe20000000a00 */
[----:B------:R-:W3:Y:S01]  /*b2e0*/  LDL R163, [R1+0x24] ;  /* 0x0000240001a37983 */ /* 0x000ee20000100800 */
[----:B------:R-:W-:Y:S01]  /*b2f0*/  R2UR UR12, R204 ;  /* 0x00000000cc0c72ca */ /* 0x000fe200000e0000 */
[----:B------:R-:W-:Y:S01]  /*b300*/  UMOV UR6, UR9 ;  /* 0x0000000900067c82 */ /* 0x000fe20008000000 */
[----:B-1----:R-:W-:Y:S01]  /*b310*/  UMOV UR7, UR8 ;  /* 0x0000000800077c82 */ /* 0x002fe20008000000 */
[----:B------:R-:W-:Y:S02]  /*b320*/  F2FP.F16.F32.PACK_AB R11, R31, R30 ;  /* 0x0000001e1f0b723e */ /* 0x000fe400000000ff */
[----:B------:R-:W-:-:S02]  /*b330*/  F2FP.F16.F32.PACK_AB R14, R37, R36 ;  /* 0x00000024250e723e */ /* 0x000fc400000000ff */
[----:B------:R-:W-:Y:S01]  /*b340*/  F2FP.F16.F32.PACK_AB R15, R39, R38 ;  /* 0x00000026270f723e */ /* 0x000fe200000000ff */
[----:B------:R-:W-:Y:S01]  /*b350*/  BAR.SYNC.DEFER_BLOCKING 0x1, 0x100 ;  /* 0x0044000000007b1d */ /* 0x000fe20000010000 */
[----:B--2---:R-:W-:-:S03]  /*b360*/  IMAD.WIDE R152, R2, R152, UR6 ;  /* 0x0000000602987e25 */ /* 0x004fc6000f8e0298 */
[C---:B------:R-:W-:Y:S02]  /*b370*/  LOP3.LUT R9, R152.reuse, 0x380, RZ, 0xc0, !PT ;  /* 0x0000038098097812 */ /* 0x040fe400078ec0ff */
[C---:B------:R-:W-:Y:S02]  /*b380*/  IADD3 R5, P0, R152.reuse, 0xc060, RZ ;  /* 0x0000c06098057810 */ /* 0x040fe40007f1e0ff */
[C---:B------:R-:W-:Y:S02]  /*b390*/  IADD3 R13, P4, R152.reuse, 0x20, RZ ;  /* 0x00000020980d7810 */ /* 0x040fe40007f9e0ff */
[----:B------:R-:W-:Y:S02]  /*b3a0*/  SHF.R.U64 R9, R9, 0x3, RZ ;  /* 0x0000000309097819 */ /* 0x000fe400000012ff */
[----:B------:R-:W-:Y:S02]  /*b3b0*/  IADD3 R17, P3, R152, 0x40, RZ ;  /* 0x0000004098117810 */ /* 0x000fe40007f7e0ff */
[----:B------:R-:W-:-:S02]  /*b3c0*/  LOP3.LUT R4, R5, 0x380, RZ, 0xc0, !PT ;  /* 0x0000038005047812 */ /* 0x000fc400078ec0ff */
[----:B------:R-:W-:Y:S02]  /*b3d0*/  LOP3.LUT R12, R13, 0x380, RZ, 0xc0, !PT ;  /* 0x000003800d0c7812 */ /* 0x000fe400078ec0ff */
[----:B------:R-:W-:Y:S01]  /*b3e0*/  LOP3.LUT R8, R9, R152, RZ, 0x3c, !PT ;  /* 0x0000009809087212 */ /* 0x000fe200078e3cff */
[----:B------:R-:W-:Y:S01]  /*b3f0*/  IMAD.MOV.U32 R9, RZ, RZ, R153 ;  /* 0x000000ffff097224 */ /* 0x000fe200078e0099 */
[----:B------:R-:W-:Y:S02]  /*b400*/  LOP3.LUT R16, R17, 0x380, RZ, 0xc0, !PT ;  /* 0x0000038011107812 */ /* 0x000fe400078ec0ff */
[----:B------:R-:W-:Y:S02]  /*b410*/  SHF.R.U64 R4, R4, 0x3, RZ ;  /* 0x0000000304047819 */ /* 0x000fe400000012ff */
[----:B------:R-:W-:Y:S02]  /*b420*/  SHF.R.U64 R12, R12, 0x3, RZ ;  /* 0x000000030c0c7819 */ /* 0x000fe400000012ff */
[----:B------:R-:W-:-:S02]  /*b430*/  IADD3 R157, P5, R152, 0x60, RZ ;  /* 0x00000060989d7810 */ /* 0x000fc40007fbe0ff */
[----:B------:R-:W-:Y:S02]  /*b440*/  SHF.R.U64 R16, R16, 0x3, RZ ;  /* 0x0000000310107819 */ /* 0x000fe400000012ff */
[----:B------:R-:W-:Y:S02]  /*b450*/  LOP3.LUT R4, R4, R5, RZ, 0x3c, !PT ;  /* 0x0000000504047212 */ /* 0x000fe400078e3cff */
[----:B------:R-:W-:Y:S01]  /*b460*/  LOP3.LUT R12, R12, R13, RZ, 0x3c, !PT ;  /* 0x0000000d0c0c7212 */ /* 0x000fe200078e3cff */
[----:B------:R-:W-:Y:S01]  /*b470*/  IMAD.X R13, RZ, RZ, R153, P4 ;  /* 0x000000ffff0d7224 */ /* 0x000fe200020e0699 */
[----:B------:R-:W-:Y:S02]  /*b480*/  LOP3.LUT R156, R157, 0x380, RZ, 0xc0, !PT ;  /* 0x000003809d9c7812 */ /* 0x000fe400078ec0ff */
[----:B------:R-:W-:Y:S02]  /*b490*/  MOV R5, R8 ;  /* 0x0000000800057202 */ /* 0x000fe40000000f00 */
[----:B------:R-:W-:-:S02]  /*b4a0*/  F2FP.F16.F32.PACK_AB R8, R25, R24 ;  /* 0x000000181908723e */ /* 0x000fc400000000ff */
[----:B------:R-:W-:Y:S02]  /*b4b0*/  F2FP.F16.F32.PACK_AB R9, R27, R26 ;  /* 0x0000001a1b09723e */ /* 0x000fe400000000ff */
[----:B------:R-:W-:Y:S02]  /*b4c0*/  LOP3.LUT R16, R16, R17, RZ, 0x3c, !PT ;  /* 0x0000001110107212 */ /* 0x000fe400078e3cff */
[----:B------:R-:W-:Y:S02]  /*b4d0*/  SHF.R.U64 R156, R156, 0x3, RZ ;  /* 0x000000039c9c7819 */ /* 0x000fe400000012ff */
[----:B------:R-:W-:Y:S02]  /*b4e0*/  IADD3.X R17, RZ, R153, RZ, P3, !PT ;  /* 0x00000099ff117210 */ /* 0x000fe40001ffe4ff */
[----:B------:R-:W-:Y:S01]  /*b4f0*/  IADD3 R19, P4, R152, 0x4000, RZ ;  /* 0x0000400098137810 */ /* 0x000fe20007f9e0ff */
[----:B------:R0:W-:Y:S01]  /*b500*/  STSM.16.M88.4 [R5], R8 ;  /* 0x0000000805007844 */ /* 0x0001e20000000200 */
[----:B------:R-:W-:-:S02]  /*b510*/  MOV R2, R12 ;  /* 0x0000000c00027202 */ /* 0x000fc40000000f00 */
[----:B------:R-:W-:Y:S02]  /*b520*/  F2FP.F16.F32.PACK_AB R12, R33, R32 ;  /* 0x00000020210c723e */ /* 0x000fe400000000ff */
[----:B------:R-:W-:Y:S02]  /*b530*/  F2FP.F16.F32.PACK_AB R13, R35, R34 ;  /* 0x00000022230d723e */ /* 0x000fe400000000ff */
[----:B------:R-:W-:Y:S02]  /*b540*/  IADD3 R7, P3, R152, 0x8020, RZ ;  /* 0x0000802098077810 */ /* 0x000fe40007f7e0ff */
[----:B------:R-:W-:Y:S01]  /*b550*/  LOP3.LUT R156, R156, R157, RZ, 0x3c, !PT ;  /* 0x0000009d9c9c7212 */ /* 0x000fe200078e3cff */
[----:B------:R-:W-:Y:S01]  /*b560*/  IMAD.X R157, RZ, RZ, R153, P5 ;  /* 0x000000ffff9d7224 */ /* 0x000fe200028e0699 */
[----:B------:R-:W-:Y:S02]  /*b570*/  MOV R17, R16 ;  /* 0x0000001000117202 */ /* 0x000fe40000000f00 */
[----:B------:R-:W-:-:S02]  /*b580*/  LOP3.LUT R18, R19, 0x380, RZ, 0xc0, !PT ;  /* 0x0000038013127812 */ /* 0x000fc400078ec0ff */
[----:B0-----:R-:W-:Y:S02]  /*b590*/  F2FP.F16.F32.PACK_AB R8, R41, R40 ;  /* 0x000000282908723e */ /* 0x001fe400000000ff */
[----:B------:R-:W-:Y:S02]  /*b5a0*/  F2FP.F16.F32.PACK_AB R9, R43, R42 ;  /* 0x0000002a2b09723e */ /* 0x000fe400000000ff */
[----:B------:R-:W-:Y:S02]  /*b5b0*/  F2FP.F16.F32.PACK_AB R10, R45, R44 ;  /* 0x0000002c2d0a723e */ /* 0x000fe400000000ff */
[----:B------:R-:W-:Y:S02]  /*b5c0*/  F2FP.F16.F32.PACK_AB R11, R47, R46 ;  /* 0x0000002e2f0b723e */ /* 0x000fe400000000ff */
[----:B------:R-:W-:Y:S01]  /*b5d0*/  IADD3 R5, P5, R152, 0x4020, RZ ;  /* 0x0000402098057810 */ /* 0x000fe20007fbe0ff */
[----:B------:R-:W-:Y:S01]  /*b5e0*/  STSM.16.M88.4 [R2], R12 ;  /* 0x0000000c02007844 */ /* 0x000fe20000000200 */
[----:B------:R-:W-:-:S02]  /*b5f0*/  LOP3.LUT R16, R7, 0x380, RZ, 0xc0, !PT ;  /* 0x0000038007107812 */ /* 0x000fc400078ec0ff */
[----:B------:R-:W-:Y:S01]  /*b600*/  SHF.R.U64 R18, R18, 0x3, RZ ;  /* 0x0000000312127819 */ /* 0x000fe200000012ff */
[----:B------:R0:W-:Y:S01]  /*b610*/  STSM.16.M88.4 [R17], R8 ;  /* 0x0000000811007844 */ /* 0x0001e20000000200 */
[----:B------:R-:W-:Y:S02]  /*b620*/  SHF.R.U64 R16, R16, 0x3, RZ ;  /* 0x0000000310107819 */ /* 0x000fe400000012ff */
[----:B------:R-:W-:Y:S01]  /*b630*/  LOP3.LUT R18, R18, R19, RZ, 0x3c, !PT ;  /* 0x0000001312127212 */ /* 0x000fe200078e3cff */
[----:B------:R-:W-:Y:S01]  /*b640*/  IMAD.X R19, RZ, RZ, R153, P4 ;  /* 0x000000ffff137224 */ /* 0x000fe200020e0699 */
[----:B------:R-:W-:Y:S02]  /*b650*/  LOP3.LUT R16, R16, R7, RZ, 0x3c, !PT ;  /* 0x0000000710107212 */ /* 0x000fe400078e3cff */
[----:B------:R-:W-:Y:S02]  /*b660*/  MOV R7, R156 ;  /* 0x0000009c00077202 */ /* 0x000fe40000000f00 */
[----:B------:R-:W-:-:S02]  /*b670*/  IADD3 R157, P6, R152, 0x8000, RZ ;  /* 0x00008000989d7810 */ /* 0x000fc40007fde0ff */
[----:B0-----:R-:W-:Y:S02]  /*b680*/  LOP3.LUT R8, R5, 0x380, RZ, 0xc0, !PT ;  /* 0x0000038005087812 */ /* 0x001fe400078ec0ff */
[----:B------:R-:W-:Y:S02]  /*b690*/  IADD3 R2, P4, R152, 0x4040, RZ ;  /* 0x0000404098027810 */ /* 0x000fe40007f9e0ff */
[----:B------:R-:W-:Y:S02]  /*b6a0*/  SHF.R.U64 R8, R8, 0x3, RZ ;  /* 0x0000000308087819 */ /* 0x000fe400000012ff */
[----:B------:R-:W-:Y:S02]  /*b6b0*/  F2FP.F16.F32.PACK_AB R12, R49, R48 ;  /* 0x00000030310c723e */ /* 0x000fe400000000ff */
[----:B------:R-:W-:Y:S02]  /*b6c0*/  F2FP.F16.F32.PACK_AB R13, R51, R50 ;  /* 0x00000032330d723e */ /* 0x000fe400000000ff */
[----:B------:R-:W-:-:S02]  /*b6d0*/  F2FP.F16.F32.PACK_AB R14, R53, R52 ;  /* 0x00000034350e723e */ /* 0x000fc400000000ff */
[----:B------:R-:W-:Y:S02]  /*b6e0*/  F2FP.F16.F32.PACK_AB R15, R55, R54 ;  /* 0x00000036370f723e */ /* 0x000fe400000000ff */
[----:B------:R-:W-:Y:S02]  /*b6f0*/  LOP3.LUT R160, R8, R5, RZ, 0x3c, !PT ;  /* 0x0000000508a07212 */ /* 0x000fe400078e3cff */
[----:B------:R-:W-:Y:S01]  /*b700*/  LOP3.LUT R5, R2, 0x380, RZ, 0xc0, !PT ;  /* 0x0000038002057812 */ /* 0x000fe200078ec0ff */
[----:B------:R0:W-:Y:S01]  /*b710*/  STSM.16.M88.4 [R7], R12 ;  /* 0x0000000c07007844 */ /* 0x0001e20000000200 */
[----:B------:R-:W-:Y:S01]  /*b720*/  LOP3.LUT R156, R157, 0x380, RZ, 0xc0, !PT ;  /* 0x000003809d9c7812 */ /* 0x000fe200078ec0ff */
[----:B------:R-:W-:Y:S01]  /*b730*/  IMAD.X R161, RZ, RZ, R153, P5 ;  /* 0x000000ffffa17224 */ /* 0x000fe200028e0699 */
[C---:B------:R-:W-:Y:S02]  /*b740*/  IADD3 R155, P1, R152.reuse, 0x8040, RZ ;  /* 0x00008040989b7810 */ /* 0x040fe40007f3e0ff */
[----:B------:R-:W-:-:S02]  /*b750*/  IADD3 R158, P5, R152, 0x4060, RZ ;  /* 0x00004060989e7810 */ /* 0x000fc40007fbe0ff */
[----:B------:R-:W-:Y:S02]  /*b760*/  SHF.R.U64 R156, R156, 0x3, RZ ;  /* 0x000000039c9c7819 */ /* 0x000fe400000012ff */
[----:B------:R-:W-:Y:S01]  /*b770*/  LOP3.LUT R154, R155, 0x380, RZ, 0xc0, !PT ;  /* 0x000003809b9a7812 */ /* 0x000fe200078ec0ff */
[----:B------:R-:W-:Y:S01]  /*b780*/  IMAD.X R17, RZ, RZ, R153, P3 ;  /* 0x000000ffff117224 */ /* 0x000fe200018e0699 */
[----:B------:R-:W-:Y:S02]  /*b790*/  LOP3.LUT R159, R158, 0x380, RZ, 0xc0, !PT ;  /* 0x000003809e9f7812 */ /* 0x000fe400078ec0ff */
[----:B0-----:R-:W-:Y:S02]  /*b7a0*/  MOV R7, R18 ;  /* 0x0000001200077202 */ /* 0x001fe40000000f00 */
[----:B------:R-:W-:Y:S02]  /*b7b0*/  SHF.R.U64 R19, R5, 0x3, RZ ;  /* 0x0000000305137819 */ /* 0x000fe400000012ff */
[----:B------:R-:W-:-:S02]  /*b7c0*/  LOP3.LUT R156, R156, R157, RZ, 0x3c, !PT ;  /* 0x0000009d9c9c7212 */ /* 0x000fc400078e3cff */
[----:B------:R-:W-:Y:S01]  /*b7d0*/  LOP3.LUT R18, R19, R2, RZ, 0x3c, !PT ;  /* 0x0000000213127212 */ /* 0x000fe200078e3cff */
[--C-:B------:R-:W-:Y:S01]  /*b7e0*/  IMAD.X R19, RZ, RZ, R153.reuse, P4 ;  /* 0x000000ffff137224 */ /* 0x100fe200020e0699 */
[----:B------:R-:W-:Y:S01]  /*b7f0*/  F2FP.F16.F32.PACK_AB R8, R57, R56 ;  /* 0x000000383908723e */ /* 0x000fe200000000ff */
[----:B------:R-:W-:Y:S01]  /*b800*/  IMAD.X R157, RZ, RZ, R153, P6 ;  /* 0x000000ffff9d7224 */ /* 0x000fe200030e0699 */
[----:B------:R-:W-:Y:S02]  /*b810*/  F2FP.F16.F32.PACK_AB R9, R59, R58 ;  /* 0x0000003a3b09723e */ /* 0x000fe400000000ff */
[----:B------:R-:W-:Y:S02]  /*b820*/  F2FP.F16.F32.PACK_AB R10, R61, R60 ;  /* 0x0000003c3d0a723e */ /* 0x000fe400000000ff */
[----:B------:R-:W-:Y:S02]  /*b830*/  F2FP.F16.F32.PACK_AB R11, R63, R62 ;  /* 0x0000003e3f0b723e */ /* 0x000fe400000000ff */
[----:B------:R-:W-:-:S02]  /*b840*/  SHF.R.U64 R154, R154, 0x3, RZ ;  /* 0x000000039a9a7819 */ /* 0x000fc400000012ff */
[----:B------:R-:W-:Y:S02]  /*b850*/  MOV R160, R160 ;  /* 0x000000a000a07202 */ /* 0x000fe40000000f00 */
[----:B------:R-:W-:Y:S02]  /*b860*/  F2FP.F16.F32.PACK_AB R12, R65, R64 ;  /* 0x00000040410c723e */ /* 0x000fe400000000ff */
[----:B------:R-:W-:Y:S02]  /*b870*/  F2FP.F16.F32.PACK_AB R13, R67, R66 ;  /* 0x00000042430d723e */ /* 0x000fe400000000ff */
[----:B------:R-:W-:Y:S02]  /*b880*/  F2FP.F16.F32.PACK_AB R14, R69, R68 ;  /* 0x00000044450e723e */ /* 0x000fe400000000ff */
[----:B------:R-:W-:Y:S02]  /*b890*/  F2FP.F16.F32.PACK_AB R15, R71, R70 ;  /* 0x00000046470f723e */ /* 0x000fe400000000ff */
[----:B------:R-:W-:Y:S01]  /*b8a0*/  SHF.R.U64 R159, R159, 0x3, RZ ;  /* 0x000000039f9f7819 */ /* 0x000fe200000012ff */
[----:B------:R-:W-:Y:S01]  /*b8b0*/  STSM.16.M88.4 [R7], R8 ;  /* 0x0000000807007844 */ /* 0x000fe20000000200 */
[----:B------:R-:W-:-:S02]  /*b8c0*/  MOV R2, R16 ;  /* 0x0000001000027202 */ /* 0x000fc40000000f00 */
[----:B------:R-:W-:Y:S01]  /*b8d0*/  MOV R5, R18 ;  /* 0x0000001200057202 */ /* 0x000fe20000000f00 */
[----:B------:R0:W-:Y:S01]  /*b8e0*/  STSM.16.M88.4 [R160], R12 ;  /* 0x0000000ca0007844 */ /* 0x0001e20000000200 */
[----:B------:R-:W-:Y:S01]  /*b8f0*/  LOP3.LUT R154, R154, R155, RZ, 0x3c, !PT ;  /* 0x0000009b9a9a7212 */ /* 0x000fe200078e3cff */
[----:B------:R-:W-:Y:S01]  /*b900*/  IMAD.X R155, RZ, RZ, R153, P1 ;  /* 0x000000ffff9b7224 */ /* 0x000fe200008e0699 */
[----:B------:R-:W-:Y:S02]  /*b910*/  F2FP.F16.F32.PACK_AB R16, R73, R72 ;  /* 0x000000484910723e */ /* 0x000fe400000000ff */
[----:B------:R-:W-:Y:S02]  /*b920*/  F2FP.F16.F32.PACK_AB R17, R75, R74 ;  /* 0x0000004a4b11723e */ /* 0x000fe400000000ff */
[----:B------:R-:W-:Y:S02]  /*b930*/  F2FP.F16.F32.PACK_AB R18, R77, R76 ;  /* 0x0000004c4d12723e */ /* 0x000fe400000000ff */
[----:B------:R-:W-:-:S02]  /*b940*/  F2FP.F16.F32.PACK_AB R19, R79, R78 ;  /* 0x0000004e4f13723e */ /* 0x000fc400000000ff */
[----:B------:R-:W-:Y:S01]  /*b950*/  LOP3.LUT R158, R159, R158, RZ, 0x3c, !PT ;  /* 0x0000009e9f9e7212 */ /* 0x000fe200078e3cff */
[----:B------:R-:W-:Y:S01]  /*b960*/  IMAD.X R159, RZ, RZ, R153, P5 ;  /* 0x000000ffff9f7224 */ /* 0x000fe200028e0699 */
[----:B------:R-:W-:Y:S02]  /*b970*/  MOV R156, R156 ;  /* 0x0000009c009c7202 */ /* 0x000fe40000000f00 */
[C---:B------:R-:W-:Y:S02]  /*b980*/  IADD3 R162, P3, R152.reuse, 0xc020, RZ ;  /* 0x0000c02098a27810 */ /* 0x040fe40007f7e0ff */
[C---:B------:R-:W-:Y:S02]  /*b990*/  IADD3 R21, P2, R152.reuse, 0xc040, RZ ;  /* 0x0000c04098157810 */ /* 0x040fe40007f5e0ff */
[C---:B0-----:R-:W-:Y:S02]  /*b9a0*/  IADD3 R160, P4, R152.reuse, 0x8060, RZ ;  /* 0x0000806098a07810 */ /* 0x041fe40007f9e0ff */
[----:B------:R-:W-:Y:S01]  /*b9b0*/  IADD3 R157, P1, R152, 0xc000, RZ ;  /* 0x0000c000989d7810 */ /* 0x000fe20007f3e0ff */
[----:B------:R0:W-:Y:S01]  /*b9c0*/  STSM.16.M88.4 [R5], R16 ;  /* 0x0000001005007844 */ /* 0x0001e20000000200 */
[----:B------:R-:W-:-:S02]  /*b9d0*/  LOP3.LUT R7, R162, 0x380, RZ, 0xc0, !PT ;  /* 0x00000380a2077812 */ /* 0x000fc400078ec0ff */
[----:B------:R-:W-:Y:S02]  /*b9e0*/  LOP3.LUT R20, R21, 0x380, RZ, 0xc0, !PT ;  /* 0x0000038015147812 */ /* 0x000fe400078ec0ff */
[----:B------:R-:W-:Y:S02]  /*b9f0*/  LOP3.LUT R152, R157, 0x380, RZ, 0xc0, !PT ;  /* 0x000003809d987812 */ /* 0x000fe400078ec0ff */
[----:B------:R-:W-:Y:S02]  /*ba00*/  MOV R158, R158 ;  /* 0x0000009e009e7202 */ /* 0x000fe40000000f00 */
[----:B------:R-:W-:Y:S02]  /*ba10*/  F2FP.F16.F32.PACK_AB R8, R81, R80 ;  /* 0x000000505108723e */ /* 0x000fe400000000ff */
[----:B------:R-:W-:Y:S02]  /*ba20*/  F2FP.F16.F32.PACK_AB R9, R83, R82 ;  /* 0x000000525309723e */ /* 0x000fe400000000ff */
[----:B------:R-:W-:-:S02]  /*ba30*/  F2FP.F16.F32.PACK_AB R10, R85, R84 ;  /* 0x00000054550a723e */ /* 0x000fc400000000ff */
[----:B------:R-:W-:Y:S02]  /*ba40*/  F2FP.F16.F32.PACK_AB R11, R87, R86 ;  /* 0x00000056570b723e */ /* 0x000fe400000000ff */
[----:B0-----:R-:W-:Y:S02]  /*ba50*/  LOP3.LUT R5, R160, 0x380, RZ, 0xc0, !PT ;  /* 0x00000380a0057812 */ /* 0x001fe400078ec0ff */
[----:B------:R-:W-:Y:S02]  /*ba60*/  SHF.R.U64 R7, R7, 0x3, RZ ;  /* 0x0000000307077819 */ /* 0x000fe400000012ff */
[----:B------:R-:W-:Y:S02]  /*ba70*/  SHF.R.U64 R20, R20, 0x3, RZ ;  /* 0x0000000314147819 */ /* 0x000fe400000012ff */
[----:B------:R-:W-:Y:S02]  /*ba80*/  SHF.R.U64 R5, R5, 0x3, RZ ;  /* 0x0000000305057819 */ /* 0x000fe400000012ff */
[----:B------:R-:W-:Y:S01]  /*ba90*/  SHF.R.U64 R152, R152, 0x3, RZ ;  /* 0x0000000398987819 */ /* 0x000fe200000012ff */
[----:B------:R0:W-:Y:S01]  /*baa0*/  STSM.16.M88.4 [R158], R8 ;  /* 0x000000089e007844 */ /* 0x0001e20000000200 */
[----:B------:R-:W-:-:S02]  /*bab0*/  F2FP.F16.F32.PACK_AB R12, R89, R88 ;  /* 0x00000058590c723e */ /* 0x000fc400000000ff */
[----:B------:R-:W-:Y:S02]  /*bac0*/  F2FP.F16.F32.PACK_AB R13, R91, R90 ;  /* 0x0000005a5b0d723e */ /* 0x000fe400000000ff */
[----:B------:R-:W-:Y:S02]  /*bad0*/  F2FP.F16.F32.PACK_AB R14, R93, R92 ;  /* 0x0000005c5d0e723e */ /* 0x000fe400000000ff */
[----:B------:R-:W-:Y:S02]  /*bae0*/  F2FP.F16.F32.PACK_AB R15, R95, R94 ;  /* 0x0000005e5f0f723e */ /* 0x000fe400000000ff */
[----:B------:R-:W-:Y:S01]  /*baf0*/  LOP3.LUT R20, R20, R21, RZ, 0x3c, !PT ;  /* 0x0000001514147212 */ /* 0x000fe200078e3cff */
[----:B------:R-:W-:Y:S01]  /*bb00*/  IMAD.X R21, RZ, RZ, R153, P2 ;  /* 0x000000ffff157224 */ /* 0x000fe200010e0699 */
[----:B------:R-:W-:Y:S02]  /*bb10*/  F2FP.F16.F32.PACK_AB R16, R97, R96 ;  /* 0x000000606110723e */ /* 0x000fe400000000ff */
[----:B------:R-:W-:-:S02]  /*bb20*/  F2FP.F16.F32.PACK_AB R17, R99, R98 ;  /* 0x000000626311723e */ /* 0x000fc400000000ff */
[----:B------:R-:W-:Y:S02]  /*bb30*/  F2FP.F16.F32.PACK_AB R18, R101, R100 ;  /* 0x000000646512723e */ /* 0x000fe400000000ff */
[----:B0-----:R-:W-:Y:S01]  /*bb40*/  LOP3.LUT R8, R7, R162, RZ, 0x3c, !PT ;  /* 0x000000a207087212 */ /* 0x001fe200078e3cff */
[--C-:B------:R-:W-:Y:S01]  /*bb50*/  IMAD.X R11, RZ, RZ, R153.reuse, P4 ;  /* 0x000000ffff0b7224 */ /* 0x100fe200020e0699 */
[----:B------:R-:W-:Y:S01]  /*bb60*/  F2FP.F16.F32.PACK_AB R19, R103, R102 ;  /* 0x000000666713723e */ /* 0x000fe200000000ff */
[--C-:B------:R-:W-:Y:S01]  /*bb70*/  IMAD.X R9, RZ, RZ, R153.reuse, P3 ;  /* 0x000000ffff097224 */ /* 0x100fe200018e0699 */
[----:B------:R-:W-:Y:S01]  /*bb80*/  LOP3.LUT R10, R5, R160, RZ, 0x3c, !PT ;  /* 0x000000a0050a7212 */ /* 0x000fe200078e3cff */
[--C-:B------:R-:W-:Y:S01]  /*bb90*/  IMAD.X R5, RZ, RZ, R153.reuse, P0 ;  /* 0x000000ffff057224 */ /* 0x100fe200000e0699 */
[----:B------:R-:W-:Y:S01]  /*bba0*/  MOV R7, R154 ;  /* 0x0000009a00077202 */ /* 0x000fe20000000f00 */
[----:B------:R-:W-:Y:S01]  /*bbb0*/  IMAD.X R155, RZ, RZ, R153, P1 ;  /* 0x000000ffff9b7224 */ /* 0x000fe200008e0699 */
[----:B------:R-:W-:-:S02]  /*bbc0*/  LOP3.LUT R154, R152, R157, RZ, 0x3c, !PT ;  /* 0x0000009d989a7212 */ /* 0x000fc400078e3cff */
[----:B------:R-:W0:Y:S01]  /*bbd0*/  LDC.64 R152, c[0x0][0xd00] ;  /* 0x00034000ff987b82 */ /* 0x000e220000000a00 */
[----:B------:R1:W-:Y:S01]  /*bbe0*/  STSM.16.M88.4 [R156], R12 ;  /* 0x0000000c9c007844 */ /* 0x0003e20000000200 */
[----:B------:R-:W-:-:S03]  /*bbf0*/  MOV R154, R154 ;  /* 0x0000009a009a7202 */ /* 0x000fc60000000f00 */
[----:B------:R2:W-:Y:S01]  /*bc00*/  STSM.16.M88.4 [R2], R16 ;  /* 0x0000001002007844 */ /* 0x0005e20000000200 */
[----:B------:R-:W-:Y:S02]  /*bc10*/  MOV R21, R20 ;  /* 0x0000001400157202 */ /* 0x000fe40000000f00 */
[----:B-1----:R-:W-:Y:S02]  /*bc20*/  F2FP.F16.F32.PACK_AB R12, R105, R104 ;  /* 0x00000068690c723e */ /* 0x002fe400000000ff */
[----:B------:R-:W-:Y:S02]  /*bc30*/  F2FP.F16.F32.PACK_AB R13, R107, R106 ;  /* 0x0000006a6b0d723e */ /* 0x000fe400000000ff */
[----:B------:R-:W-:Y:S02]  /*bc40*/  F2FP.F16.F32.PACK_AB R14, R109, R108 ;  /* 0x0000006c6d0e723e */ /* 0x000fe400000000ff */
[----:B------:R-:W-:Y:S02]  /*bc50*/  F2FP.F16.F32.PACK_AB R15, R111, R110 ;  /* 0x0000006e6f0f723e */ /* 0x000fe400000000ff */
[----:B------:R-:W-:-:S02]  /*bc60*/  MOV R156, R10 ;  /* 0x0000000a009c7202 */ /* 0x000fc40000000f00 */
[----:B--2---:R-:W-:Y:S02]  /*bc70*/  F2FP.F16.F32.PACK_AB R16, R113, R112 ;  /* 0x000000707110723e */ /* 0x004fe400000000ff */
[----:B------:R-:W-:Y:S02]  /*bc80*/  F2FP.F16.F32.PACK_AB R17, R115, R114 ;  /* 0x000000727311723e */ /* 0x000fe400000000ff */
[----:B------:R-:W-:Y:S02]  /*bc90*/  F2FP.F16.F32.PACK_AB R18, R117, R116 ;  /* 0x000000747512723e */ /* 0x000fe400000000ff */
[----:B------:R-:W-:Y:S02]  /*bca0*/  F2FP.F16.F32.PACK_AB R19, R119, R118 ;  /* 0x000000767713723e */ /* 0x000fe400000000ff */
[----:B------:R-:W-:Y:S02]  /*bcb0*/  MOV R2, R8 ;  /* 0x0000000800027202 */ /* 0x000fe40000000f00 */
[----:B------:R-:W-:-:S02]  /*bcc0*/  F2FP.F16.F32.PACK_AB R8, R121, R120 ;  /* 0x000000787908723e */ /* 0x000fc400000000ff */
[----:B------:R-:W-:Y:S02]  /*bcd0*/  F2FP.F16.F32.PACK_AB R9, R123, R122 ;  /* 0x0000007a7b09723e */ /* 0x000fe400000000ff */
[----:B------:R-:W-:Y:S02]  /*bce0*/  F2FP.F16.F32.PACK_AB R10, R125, R124 ;  /* 0x0000007c7d0a723e */ /* 0x000fe400000000ff */
[----:B------:R-:W-:Y:S01]  /*bcf0*/  F2FP.F16.F32.PACK_AB R11, R127, R126 ;  /* 0x0000007e7f0b723e */ /* 0x000fe200000000ff */
[----:B------:R1:W-:Y:S04]  /*bd00*/  STSM.16.M88.4 [R7], R12 ;  /* 0x0000000c07007844 */ /* 0x0003e80000000200 */
[----:B------:R2:W-:Y:S04]  /*bd10*/  STSM.16.M88.4 [R156], R16 ;  /* 0x000000109c007844 */ /* 0x0005e80000000200 */
[----:B------:R4:W-:Y:S01]  /*bd20*/  STSM.16.M88.4 [R154], R8 ;  /* 0x000000089a007844 */ /* 0x0009e20000000200 */
[----:B-1----:R-:W-:-:S02]  /*bd30*/  F2FP.F16.F32.PACK_AB R12, R129, R128 ;  /* 0x00000080810c723e */ /* 0x002fc400000000ff */
[----:B------:R-:W-:Y:S02]  /*bd40*/  F2FP.F16.F32.PACK_AB R13, R131, R130 ;  /* 0x00000082830d723e */ /* 0x000fe400000000ff */
[----:B------:R-:W-:Y:S02]  /*bd50*/  F2FP.F16.F32.PACK_AB R14, R133, R132 ;  /* 0x00000084850e723e */ /* 0x000fe400000000ff */
[----:B------:R-:W-:Y:S02]  /*bd60*/  F2FP.F16.F32.PACK_AB R15, R135, R134 ;  /* 0x00000086870f723e */ /* 0x000fe400000000ff */
[----:B--2---:R-:W-:Y:S02]  /*bd70*/  F2FP.F16.F32.PACK_AB R16, R137, R136 ;  /* 0x000000888910723e */ /* 0x004fe400000000ff */
[----:B------:R-:W-:Y:S02]  /*bd80*/  F2FP.F16.F32.PACK_AB R17, R139, R138 ;  /* 0x0000008a8b11723e */ /* 0x000fe400000000ff */
[----:B------:R-:W-:-:S02]  /*bd90*/  F2FP.F16.F32.PACK_AB R18, R141, R140 ;  /* 0x0000008c8d12723e */ /* 0x000fc400000000ff */
[----:B------:R-:W-:Y:S02]  /*bda0*/  F2FP.F16.F32.PACK_AB R19, R143, R142 ;  /* 0x0000008e8f13723e */ /* 0x000fe400000000ff */
[----:B------:R-:W-:Y:S02]  /*bdb0*/  MOV R7, R4 ;  /* 0x0000000400077202 */ /* 0x000fe40000000f00 */
[----:B----4-:R-:W-:Y:S02]  /*bdc0*/  F2FP.F16.F32.PACK_AB R8, R145, R144 ;  /* 0x000000909108723e */ /* 0x010fe400000000ff */
        /* <DEDUP_REMOVED lines=9> */
[----:B------:R-:W-:Y:S01]  /*be60*/  SHF.L.U64.HI R20, R212, 0x2, R222 ;  /* 0x00000002d4147819 */ /* 0x000fe200000102de */
        /* <DEDUP_REMOVED lines=8> */
[----:B------:R-:W4:-:S12]  /*bef0*/  @P0 LDG.E R2, desc[UR36][R4.64] ;  /* 0x0000002404020981 */ /* 0x000f18000c1e1900 */
[----:B--2---:R-:W-:-:S04]  /*bf00*/  @P1 IADD3 R8, P2, R155, UR10, RZ ;  /* 0x0000000a9b081c10 */ /* 0x004fc8000ff5e0ff */
[----:B------:R-:W-:Y:S01]  /*bf10*/  @P1 IADD3.X R9, R20, UR11, RZ, P2, !PT ;  /* 0x0000000b14091c10 */ /* 0x000fe200097fe4ff */
[----:B------:R-:W-:Y:S01]  /*bf20*/  IMAD.MOV.U32 R21, RZ, RZ, 0xab8 ;  /* 0x00000ab8ff157424 */ /* 0x000fe200078e00ff */
[----:B------:R-:W-:-:S03]  /*bf30*/  ULDC UR11, c[0x0][0xce8] ;  /* 0x00033a00000b7ab9 */ /* 0x000fc60000000800 */
[----:B------:R2:W5:Y:S01]  /*bf40*/  @P1 LDG.E R20, desc[UR36][R8.64] ;  /* 0x0000002408141981 */ /* 0x000562000c1e1900 */
        /* <DEDUP_REMOVED lines=10> */
[----:B------:R-:W4:Y:S01]  /*bff0*/  LDC.64 R12, c[0x0][R21+0x228] ;  /* 0x00008a00150c7b82 */ /* 0x000f220000000a00 */
[----:B------:R-:W-:Y:S02]  /*c000*/  PLOP3.LUT P4, PT, PT, PT, UP0, 0x80, 0x0 ;  /* 0x000000000000781c */ /* 0x000fe40003f8f008 */
[----:B------:R-:W-:Y:S01]  /*c010*/  SEL R7, R222, RZ, !P2 ;  /* 0x000000ffde077207 */ /* 0x000fe20005000000 */
[----:B------:R-:W-:Y:S01]  /*c020*/  VIADD R18, R206, UR12 ;  /* 0x0000000cce127c36 */ /* 0x000fe20008000000 */
[----:B------:R-:W-:Y:S01]  /*c030*/  @UP0 ULDC UR8, c[0x0][0xcec] ;  /* 0x00033b0000080ab9 */ /* 0x000fe20000000800 */
[-C--:B0-----:R-:W-:Y:S02]  /*c040*/  IMAD R11, R11, R212.reuse, RZ ;  /* 0x000000d40b0b7224 */ /* 0x081fe400078e02ff */
[----:B-1----:R-:W0:Y:S01]  /*c050*/  @!P3 LDC R14, c[0x0][0xc50] ;  /* 0x00031400ff0ebb82 */ /* 0x002e220000000800 */
[----:B------:R-:W-:-:S04]  /*c060*/  IMAD.WIDE.U32 R16, R10, R212, RZ ;  /* 0x000000d40a107225 */ /* 0x000fc800078e00ff */
[----:B------:R-:W-:Y:S02]  /*c070*/  IMAD R19, R10, R7, R11 ;  /* 0x000000070a137224 */ /* 0x000fe400078e020b */
[-C--:B--2---:R-:W-:Y:S01]  /*c080*/  IMAD.WIDE.U32 R10, R8, R213.reuse, RZ ;  /* 0x000000d5080a7225 */ /* 0x084fe200078e00ff */
[----:B------:R-:W1:Y:S03]  /*c090*/  @!P3 LDC R15, c[0x0][0xc54] ;  /* 0x00031500ff0fbb82 */ /* 0x000e660000000800 */
[----:B------:R-:W-:-:S05]  /*c0a0*/  IMAD R7, R9, R213, RZ ;  /* 0x000000d509077224 */ /* 0x000fca00078e02ff */
[----:B------:R2:W0:Y:S01]  /*c0b0*/  LDC.64 R8, c[0x0][R21+0x210] ;  /* 0x0000840015087b82 */ /* 0x0004220000000a00 */
[----:B------:R-:W-:Y:S01]  /*c0c0*/  IADD3 R152, R17, R19, RZ ;  /* 0x0000001311987210 */ /* 0x000fe20007ffe0ff */
[----:B------:R-:W-:Y:S01]  /*c0d0*/  IMAD.MOV.U32 R19, RZ, RZ, R18 ;  /* 0x000000ffff137224 */ /* 0x000fe200078e0012 */
[----:B---3--:R-:W-:Y:S02]  /*c0e0*/  SEL R17, R163, RZ, P3 ;  /* 0x000000ffa3117207 */ /* 0x008fe40001800000 */
[----:B----4-:R-:W-:Y:S01]  /*c0f0*/  IADD3 R16, P2, P5, R16, R10, R2 ;  /* 0x0000000a10107210 */ /* 0x010fe20007d5e002 */
        /* <DEDUP_REMOVED lines=14> */
[-C--:B0-----:R-:W-:Y:S01]  /*c1e0*/  IMAD R9, R9, R11.reuse, RZ ;  /* 0x0000000b09097224 */ /* 0x081fe200078e02ff */
[----:B------:R-:W-:Y:S01]  /*c1f0*/  SHF.R.S32.HI R17, RZ, 0x1f, R11 ;  /* 0x0000001fff117819 */ /* 0x000fe2000001140b */
[----:B------:R-:W-:-:S04]  /*c200*/  IMAD.WIDE.U32 R12, R8, R11, R12 ;  /* 0x0000000b080c7225 */ /* 0x000fc800078e000c */
[----:B------:R-:W-:Y:S01]  /*c210*/  IMAD R9, R8, R17, R9 ;  /* 0x0000001108097224 */ /* 0x000fe200078e0209 */
[----:B------:R-:W-:Y:S01]  /*c220*/  LEA R14, P2, R12, R14, 0x2 ;  /* 0x0000000e0c0e7211 */ /* 0x000fe200078410ff */
[----:B------:R-:W-:Y:S02]  /*c230*/  ULDC UR8, c[0x0][0xb88] ;  /* 0x0002e20000087ab9 */ /* 0x000fe40000000800 */
[----:B------:R-:W-:Y:S01]  /*c240*/  IMAD.IADD R8, R13, 0x1, R9 ;  /* 0x000000010d087824 */ /* 0x000fe200078e0209 */
[----:B-----5:R-:W-:-:S04]  /*c250*/  @P1 R2UR UR8, R20 ;  /* 0x00000000140812ca */ /* 0x020fc800000e0000 */
        /* <DEDUP_REMOVED lines=8> */
.L_x_5756:
[----:B------:R-:W2:Y:S04]  /*c2e0*/  LDL R11, [R1+0x30] ;  /* 0x00003000010b7983 */ /* 0x000ea80000100800 */
[----:B------:R-:W3:Y:S01]  /*c2f0*/  LDL R10, [R1+0x2c] ;  /* 0x00002c00010a7983 */ /* 0x000ee20000100800 */
[----:B------:R-:W-:Y:S01]  /*c300*/  R2UR UR10, R204 ;  /* 0x00000000cc0a72ca */ /* 0x000fe200000e0000 */
[----:B------:R-:W-:Y:S02]  /*c310*/  UIMAD UR8, UR8, UR11, URZ ;  /* 0x0000000b080872a4 */ /* 0x000fe4000f8e023f */
[----:B------:R-:W-:Y:S04]  /*c320*/  SHFL.IDX PT, R4, R14, RZ, 0x1c1f ;  /* 0x001c1fff0e047589 */ /* 0x000fe800000e0000 */
[----:B------:R-:W0:Y:S04]  /*c330*/  SHFL.IDX PT, R5, R15, RZ, 0x1c1f ;  /* 0x001c1fff0f057589 */ /* 0x000e2800000e0000 */
[----:B------:R-:W-:Y:S04]  /*c340*/  SHFL.IDX PT, R8, R14, 0x1, 0x1c1f ;  /* 0x003c1f000e087f89 */ /* 0x000fe800000e0000 */
[----:B------:R-:W1:Y:S01]  /*c350*/  SHFL.IDX PT, R9, R15, 0x1, 0x1c1f ;  /* 0x003c1f000f097f89 */ /* 0x000e6200000e0000 */
[----:B--2---:R-:W-:Y:S01]  /*c360*/  VIADD R11, R11, UR10 ;  /* 0x0000000a0b0b7c36 */ /* 0x004fe20008000000 */
        /* <DEDUP_REMOVED lines=53> */
[----:B------:R-:W-:Y:S02]  /*c6c0*/  LOP3.LUT R40, R41, 0x380, RZ, 0xc0, !PT ;  /* 0x0000038029287812 */ /* 0x000fe400078ec0ff */
        /* <DEDUP_REMOVED lines=15> */
[----:B------:R-:W-:Y:S02]  /*c7c0*/  LOP3.LUT R40, R40, R41, RZ, 0x3c, !PT ;  /* 0x0000002928287212 */ /* 0x000fe400078e3cff */
[----:B------:R-:W-:Y:S01]  /*c7d0*/  SHF.R.U64 R11, R11, 0x3, RZ ;  /* 0x000000030b0b7819 */ /* 0x000fe200000012ff */
[----:B------:R-:W-:Y:S01]  /*c7e0*/  IMAD R7, R2, UR7, R7 ;  /* 0x0000000702077c24 */ /* 0x000fe2000f8e0207 */
[----:B------:R-:W-:Y:S01]  /*c7f0*/  LOP3.LUT R44, R44, R45, RZ, 0x3c, !PT ;  /* 0x0000002d2c2c7212 */ /* 0x000fe200078e3cff */
[----:B------:R-:W-:Y:S01]  /*c800*/  IMAD.X R45, RZ, RZ, R5, P2 ;  /* 0x000000ffff2d7224 */ /* 0x000fe200010e0605 */
[----:B------:R-:W-:Y:S01]  /*c810*/  IADD3.X R41, RZ, R5, RZ, P3, !PT ;  /* 0x00000005ff297210 */ /* 0x000fe20001ffe4ff */
[----:B------:R-:W5:Y:S01]  /*c820*/  LD.E.128 R28, desc[UR36][R28.64] ;  /* 0x000000241c1c7980 */ /* 0x000f62000c101d00 */
[----:B------:R-:W-:-:S02]  /*c830*/  IADD3 R9, P1, R4, 0xf000, RZ ;  /* 0x0000f00004097810 */ /* 0x000fc40007f3e0ff */
[C---:B------:R-:W-:Y:S01]  /*c840*/  IADD3 R53, P0, R4.reuse, 0xa000, RZ ;  /* 0x0000a00004357810 */ /* 0x040fe20007f1e0ff */
[----:B------:R-:W5:Y:S01]  /*c850*/  LD.E.128 R32, desc[UR36][R32.64] ;  /* 0x0000002420207980 */ /* 0x000f62000c101d00 */
[C---:B------:R-:W-:Y:S01]  /*c860*/  IADD3 R57, P6, R4.reuse, 0xb000, RZ ;  /* 0x0000b00004397810 */ /* 0x040fe20007fde0ff */
[----:B------:R-:W-:Y:S01]  /*c870*/  IMAD.X R73, RZ, RZ, R5, P1 ;  /* 0x000000ffff497224 */ /* 0x000fe200008e0605 */
[C---:B------:R-:W-:Y:S01]  /*c880*/  IADD3 R61, P5, R4.reuse, 0xc000, RZ ;  /* 0x0000c000043d7810 */ /* 0x040fe20007fbe0ff */
[----:B------:R-:W5:Y:S01]  /*c890*/  LD.E.128 R36, desc[UR36][R36.64] ;  /* 0x0000002424247980 */ /* 0x000f62000c101d00 */
[C---:B------:R-:W-:Y:S02]  /*c8a0*/  IADD3 R65, P3, R4.reuse, 0xd000, RZ ;  /* 0x0000d00004417810 */ /* 0x040fe40007f7e0ff */
[----:B------:R-:W-:Y:S01]  /*c8b0*/  IADD3 R69, P2, R4, 0xe000, RZ ;  /* 0x0000e00004457810 */ /* 0x000fe20007f5e0ff */
[----:B------:R-:W5:Y:S01]  /*c8c0*/  LD.E.128 R40, desc[UR36][R40.64] ;  /* 0x0000002428287980 */ /* 0x000f62000c101d00 */
[----:B------:R-:W-:-:S02]  /*c8d0*/  LOP3.LUT R8, R9, 0x380, RZ, 0xc0, !PT ;  /* 0x0000038009087812 */ /* 0x000fc400078ec0ff */
[----:B------:R-:W-:Y:S01]  /*c8e0*/  LOP3.LUT R52, R53, 0x380, RZ, 0xc0, !PT ;  /* 0x0000038035347812 */ /* 0x000fe200078ec0ff */
[----:B------:R-:W5:Y:S01]  /*c8f0*/  LD.E.128 R44, desc[UR36][R44.64] ;  /* 0x000000242c2c7980 */ /* 0x000f62000c101d00 */
[----:B------:R-:W-:Y:S02]  /*c900*/  LOP3.LUT R56, R57, 0x380, RZ, 0xc0, !PT ;  /* 0x0000038039387812 */ /* 0x000fe400078ec0ff */
[----:B------:R-:W-:Y:S01]  /*c910*/  LOP3.LUT R60, R61, 0x380, RZ, 0xc0, !PT ;  /* 0x000003803d3c7812 */ /* 0x000fe200078ec0ff */
[----:B------:R-:W5:Y:S01]  /*c920*/  LD.E.128 R48, desc[UR36][R48.64] ;  /* 0x0000002430307980 */ /* 0x000f62000c101d00 */
[----:B------:R-:W-:Y:S02]  /*c930*/  LOP3.LUT R64, R65, 0x380, RZ, 0xc0, !PT ;  /* 0x0000038041407812 */ /* 0x000fe400078ec0ff */
[----:B------:R-:W-:Y:S02]  /*c940*/  LOP3.LUT R68, R69, 0x380, RZ, 0xc0, !PT ;  /* 0x0000038045447812 */ /* 0x000fe400078ec0ff */
[----:B------:R-:W-:-:S02]  /*c950*/  SHF.R.U64 R8, R8, 0x3, RZ ;  /* 0x0000000308087819 */ /* 0x000fc400000012ff */
[----:B------:R-:W-:Y:S02]  /*c960*/  SHF.R.U64 R52, R52, 0x3, RZ ;  /* 0x0000000334347819 */ /* 0x000fe400000012ff */
[----:B------:R-:W-:Y:S02]  /*c970*/  SHF.R.U64 R56, R56, 0x3, RZ ;  /* 0x0000000338387819 */ /* 0x000fe400000012ff */
[----:B------:R-:W-:Y:S02]  /*c980*/  SHF.R.U64 R60, R60, 0x3, RZ ;  /* 0x000000033c3c7819 */ /* 0x000fe400000012ff */
[----:B------:R-:W-:Y:S02]  /*c990*/  SHF.R.U64 R64, R64, 0x3, RZ ;  /* 0x0000000340407819 */ /* 0x000fe400000012ff */
        /* <DEDUP_REMOVED lines=15> */
[----:B------:R-:W-:Y:S01]  /*ca90*/  SHF.R.S32.HI R21, RZ, 0x1f, R212 ;  /* 0x0000001fff157819 */ /* 0x000fe200000114d4 */
[----:B------:R-:W-:-:S02]  /*caa0*/  VIADD R80, R3, UR12 ;  /* 0x0000000c03507c36 */ /* 0x000fc40008000000 */
[----:B------:R-:W5:Y:S04]  /*cab0*/  LD.E.128 R56, desc[UR36][R56.64] ;  /* 0x0000002438387980 */ /* 0x000f68000c101d00 */
[----:B------:R-:W5:Y:S01]  /*cac0*/  LD.E.128 R60, desc[UR36][R60.64] ;  /* 0x000000243c3c7980 */ /* 0x000f62000c101d00 */
[----:B0-----:R-:W-:Y:S01]  /*cad0*/  IMAD.WIDE.U32 R4, R2, UR6, RZ ;  /* 0x0000000602047c25 */ /* 0x001fe2000f8e00ff */
[----:B------:R-:W-:Y:S02]  /*cae0*/  ULDC.64 UR6, c[0x0][0xbe8] ;  /* 0x0002fa0000067ab9 */ /* 0x000fe40000000a00 */
[----:B------:R-:W5:Y:S01]  /*caf0*/  LD.E.128 R64, desc[UR36][R64.64] ;  /* 0x0000002440407980 */ /* 0x000f62000c101d00 */
[----:B------:R-:W-:Y:S02]  /*cb00*/  IMAD.IADD R5, R5, 0x1, R7 ;  /* 0x0000000105057824 */ /* 0x000fe400078e0207 */
[----:B------:R-:W-:Y:S01]  /*cb10*/  IMAD R2, R20, 0x20, R3 ;  /* 0x0000002014027824 */ /* 0x000fe200078e0203 */
[----:B------:R-:W5:Y:S01]  /*cb20*/  LD.E.128 R68, desc[UR36][R68.64] ;  /* 0x0000002444447980 */ /* 0x000f62000c101d00 */
[----:B------:R-:W-:-:S03]  /*cb30*/  IMAD.WIDE.U32 R4, R213, UR6, R4 ;  /* 0x00000006d5047c25 */ /* 0x000fc6000f8e0004 */
[----:B------:R-:W5:Y:S01]  /*cb40*/  LD.E.128 R72, desc[UR36][R72.64] ;  /* 0x0000002448487980 */ /* 0x000f62000c101d00 */
[----:B------:R-:W-:Y:S02]  /*cb50*/  VIADD R20, R2, UR12 ;  /* 0x0000000c02147c36 */ /* 0x000fe40008000000 */
[----:B------:R-:W-:Y:S01]  /*cb60*/  IMAD R5, R213, UR7, R5 ;  /* 0x00000007d5057c24 */ /* 0x000fe2000f8e0205 */
[----:B------:R-:W-:Y:S01]  /*cb70*/  ULDC.64 UR6, c[0x0][0xbf0] ;  /* 0x0002fc0000067ab9 */ /* 0x000fe20000000a00 */
        /* <DEDUP_REMOVED lines=8> */
[----:B------:R-:W-:-:S02]  /*cc00*/  IMAD R21, R21, UR6, RZ ;  /* 0x0000000615157c24 */ /* 0x000fc4000f8e02ff */
[----:B------:R-:W-:Y:S01]  /*cc10*/  IMAD.MOV.U32 R7, RZ, RZ, R20 ;  /* 0x000000ffff077224 */ /* 0x000fe200078e0014 */
[----:B------:R-:W-:Y:S01]  /*cc20*/  @P4 SHF.R.U32.HI R7, RZ, UR10, R2 ;  /* 0x0000000aff074c19 */ /* 0x000fe20008011602 */
[C---:B------:R-:W-:Y:S02]  /*cc30*/  IMAD R21, R212.reuse, UR7, R21 ;  /* 0x00000007d4157c24 */ /* 0x040fe4000f8e0215 */
[----:B------:R-:W-:Y:S01]  /*cc40*/  IMAD.WIDE.U32 R212, R212, UR6, R4 ;  /* 0x00000006d4d47c25 */ /* 0x000fe2000f8e0004 */
[----:B------:R-:W-:Y:S01]  /*cc50*/  SHF.R.S32.HI R2, RZ, 0x1f, R7 ;  /* 0x0000001fff027819 */ /* 0x000fe20000011407 */
[----:B------:R-:W-:Y:S02]  /*cc60*/  ULDC.64 UR6, c[0x0][0xbe0] ;  /* 0x0002f80000067ab9 */ /* 0x000fe40000000a00 */
[----:B------:R-:W-:Y:S02]  /*cc70*/  IMAD.IADD R213, R213, 0x1, R21 ;  /* 0x00000001d5d57824 */ /* 0x000fe400078e0215 */
[----:B------:R-:W-:-:S02]  /*cc80*/  IMAD.MOV R21, RZ, RZ, -R7 ;  /* 0x000000ffff157224 */ /* 0x000fc400078e0a07 */
        /* <DEDUP_REMOVED lines=10> */
[----:B------:R-:W-:-:S04]  /*cd30*/  ULDC.64 UR6, c[0x0][0xb80] ;  /* 0x0002e00000067ab9 */ /* 0x000fc80000000a00 */
[----:B------:R-:W-:Y:S02]  /*cd40*/  IADD3 R3, R3, R7, RZ ;  /* 0x0000000703037210 */ /* 0x000fe40007ffe0ff */
[----:B------:R-:W-:Y:S01]  /*cd50*/  LEA R7, P2, R2, UR6, 0x1 ;  /* 0x0000000602077c11 */ /* 0x000fe2000f8408ff */
[----:B------:R-:W-:-:S03]  /*cd60*/  UIADD3 UR6, UR9, 0x32420, URZ ;  /* 0x0003242009067890 */ /* 0x000fc6000fffe03f */
        /* <DEDUP_REMOVED lines=36> */
.L_x_5759:
[----:B------:R-:W-:Y:S05]  /*cfb0*/  BSYNC B1 ;  /* 0x0000000000017941 */ /* 0x000fea0003800000 */
.L_x_5758:
        /* <DEDUP_REMOVED lines=21> */
.L_x_5761:
[----:B------:R-:W-:Y:S05]  /*d110*/  BSYNC B1 ;  /* 0x0000000000017941 */ /* 0x000fea0003800000 */
.L_x_5760:
        /* <DEDUP_REMOVED lines=21> */
.L_x_5763:
[----:B------:R-:W-:Y:S05]  /*d270*/  BSYNC B1 ;  /* 0x0000000000017941 */ /* 0x000fea0003800000 */
.L_x_5762:
        /* <DEDUP_REMOVED lines=24> */
.L_x_5757:
[----:B------:R-:W-:Y:S01]  /*d400*/  ULDC.64 UR6, c[0x0][0xc08] ;  /* 0x0003020000067ab9 */ /* 0x000fe20000000a00 */
[----:B0-----:R-:W-:Y:S01]  /*d410*/  SHF.R.S32.HI R3, RZ, 0x1f, R212 ;  /* 0x0000001fff037819 */ /* 0x001fe200000114d4 */
[----:B------:R-:W-:Y:S01]  /*d420*/  IMAD R7, R7, UR6, RZ ;  /* 0x0000000607077c24 */ /* 0x000fe2000f8e02ff */
[----:B------:R-:W-:Y:S01]  /*d430*/  ULDC.64 UR12, c[0x0][0xc40] ;  /* 0x00031000000c7ab9 */ /* 0x000fe20000000a00 */
[----:B------:R-:W-:Y:S01]  /*d440*/  IMAD.WIDE.U32 R4, R2, UR6, RZ ;  /* 0x0000000602047c25 */ /* 0x000fe2000f8e00ff */
[----:B------:R-:W-:Y:S01]  /*d450*/  UIADD3 UR9, UR9, 0x32420, URZ ;  /* 0x0003242009097890 */ /* 0x000fe2000fffe03f */
[----:B------:R-:W-:Y:S01]  /*d460*/  IADD3 R184, R22, 0x30, RZ ;  /* 0x0000003016b87810 */ /* 0x000fe20007ffe0ff */
[----:B------:R-:W-:Y:S01]  /*d470*/  BSSY B1, `(.L_x_5765) ;  /* 0x00000f0000017945 */ /* 0x000fe20003800000 */
        /* <DEDUP_REMOVED lines=29> */
[----:B------:R-:W-:Y:S01]  /*d650*/  IADD3 R165, R22, 0x78, RZ ;  /* 0x0000007816a57810 */ /* 0x000fe20007ffe0ff */
        /* <DEDUP_REMOVED lines=14> */
[----:B------:R-:W-:Y:S01]  /*d740*/  IMAD.IADD R7, R5, 0x1, R3 ;  /* 0x0000000105077824 */ /* 0x000fe200078e0203 */
[----:B------:R-:W-:Y:S01]  /*d750*/  LEA R0, P1, R4, UR6, 0x2 ;  /* 0x0000000604007c11 */ /* 0x000fe2000f8210ff */
[C---:B------:R-:W-:Y:S02]  /*d760*/  VIADD R160, R22.reuse, 0x90 ;  /* 0x0000009016a07836 */ /* 0x040fe40000000000 */
[----:B------:R-:W-:Y:S01]  /*d770*/  VIADD R162, R22, 0x88 ;  /* 0x0000008816a27836 */ /* 0x000fe20000000000 */
[----:B------:R-:W-:Y:S01]  /*d780*/  LEA.HI.X R7, R4, UR7, R7, 0x2, P1 ;  /* 0x0000000704077c11 */ /* 0x000fe200088f1407 */
[C---:B------:R-:W-:Y:S01]  /*d790*/  VIADD R164, R22.reuse, 0x80 ;  /* 0x0000008016a47836 */ /* 0x040fe20000000000 */
[----:B------:R0:W1:Y:S01]  /*d7a0*/  SHFL.IDX PT, R2, R0, RZ, 0x1c1f ;  /* 0x001c1fff00027589 */ /* 0x00006200000e0000 */
[C---:B------:R-:W-:Y:S01]  /*d7b0*/  VIADD R166, R22.reuse, 0x78 ;  /* 0x0000007816a67836 */ /* 0x040fe20000000000 */
[----:B------:R-:W-:Y:S01]  /*d7c0*/  SHF.R.S32.HI R160, RZ, 0x1f, R160 ;  /* 0x0000001fffa07819 */ /* 0x000fe200000114a0 */
[C---:B------:R-:W-:Y:S01]  /*d7d0*/  VIADD R168, R22.reuse, 0x70 ;  /* 0x0000007016a87836 */ /* 0x040fe20000000000 */
[----:B------:R0:W2:Y:S01]  /*d7e0*/  SHFL.IDX PT, R3, R7, RZ, 0x1c1f ;  /* 0x001c1fff07037589 */ /* 0x0000a200000e0000 */
        /* <DEDUP_REMOVED lines=32> */
[----:B------:R-:W-:-:S02]  /*d9f0*/  VIADD R167, R22, 0x70 ;  /* 0x0000007016a77836 */ /* 0x000fc40000000000 */
[C---:B------:R-:W-:Y:S02]  /*da00*/  VIADD R169, R22.reuse, 0x68 ;  /* 0x0000006816a97836 */ /* 0x040fe40000000000 */
[C---:B------:R-:W-:Y:S02]  /*da10*/  VIADD R171, R22.reuse, 0x60 ;  /* 0x0000006016ab7836 */ /* 0x040fe40000000000 */
[C---:B------:R-:W-:Y:S02]  /*da20*/  VIADD R173, R22.reuse, 0x58 ;  /* 0x0000005816ad7836 */ /* 0x040fe40000000000 */
[C---:B------:R-:W-:Y:S02]  /*da30*/  VIADD R175, R22.reuse, 0x50 ;  /* 0x0000005016af7836 */ /* 0x040fe40000000000 */
[C---:B------:R-:W-:Y:S02]  /*da40*/  VIADD R177, R22.reuse, 0x48 ;  /* 0x0000004816b17836 */ /* 0x040fe40000000000 */
[----:B------:R-:W-:-:S02]  /*da50*/  VIADD R179, R22, 0x40 ;  /* 0x0000004016b37836 */ /* 0x000fc40000000000 */
[C---:B------:R-:W-:Y:S02]  /*da60*/  VIADD R181, R22.reuse, 0x38 ;  /* 0x0000003816b57836 */ /* 0x040fe40000000000 */
[C---:B------:R-:W-:Y:S02]  /*da70*/  VIADD R183, R22.reuse, 0x30 ;  /* 0x0000003016b77836 */ /* 0x040fe40000000000 */
[C---:B------:R-:W-:Y:S02]  /*da80*/  VIADD R16, R22.reuse, 0x28 ;  /* 0x0000002816107836 */ /* 0x040fe40000000000 */
[C---:B------:R-:W-:Y:S02]  /*da90*/  VIADD R186, R22.reuse, 0x20 ;  /* 0x0000002016ba7836 */ /* 0x040fe40000000000 */
[C---:B------:R-:W-:Y:S02]  /*daa0*/  VIADD R188, R22.reuse, 0x18 ;  /* 0x0000001816bc7836 */ /* 0x040fe40000000000 */
[----:B------:R-:W-:-:S02]  /*dab0*/  VIADD R190, R22, 0x10 ;  /* 0x0000001016be7836 */ /* 0x000fc40000000000 */
[----:B------:R-:W-:Y:S01]  /*dac0*/  VIADD R192, R22, 0x8 ;  /* 0x0000000816c07836 */ /* 0x000fe20000000000 */
[----:B012---:R-:W-:Y:S06]  /*dad0*/  @P2 BRA `(.L_x_5766) ;  /* 0x0000000800242947 */ /* 0x007fec0003800000 */
        /* <DEDUP_REMOVED lines=8> */
[----:B------:R-:W-:Y:S02]  /*db60*/  @!P2 LEA R8, P5, R192, R2, 0x2 ;  /* 0x00000002c008a211 */ /* 0x000fe400078a10ff */
[----:B------:R-:W-:Y:S02]  /*db70*/  @!P3 IMAD.WIDE R4, R22, 0x4, R2 ;  /* 0x000000041604b825 */ /* 0x000fe400078e0202 */
[----:B------:R-:W-:-:S03]  /*db80*/  @!P2 LEA.HI.X R9, R192, R3, R193, 0x2, P5 ;  /* 0x00000003c009a211 */ /* 0x000fc600028f14c1 */
        /* <DEDUP_REMOVED lines=69> */
[-C--:B------:R-:W-:Y:S02]  /*dfe0*/  @!P1 LEA.HI.X R5, R159, R3.reuse, R160, 0x2, P6 ;  /* 0x000000039f059211 */ /* 0x080fe400030f14a0 */
[-C--:B-1----:R-:W-:Y:S02]  /*dff0*/  @!P4 LEA R8, P5, R157, R2.reuse, 0x2 ;  /* 0x000000029d08c211 */ /* 0x082fe400078a10ff */
[-C--:B------:R-:W-:Y:S01]  /*e000*/  @!P3 LEA R10, P6, R229, R2.reuse, 0x2 ;  /* 0x00000002e50ab211 */ /* 0x080fe200078c10ff */
[----:B------:R0:W-:Y:S01]  /*e010*/  @!P1 ST.E.64 desc[UR36][R4.64], R96 ;  /* 0x0000006004009985 */ /* 0x0001e2000c101b24 */
[----:B------:R-:W-:Y:S02]  /*e020*/  @!P4 LEA.HI.X R9, R157, R3, R158, 0x2, P5 ;  /* 0x000000039d09c211 */ /* 0x000fe400028f149e */
[----:B------:R-:W-:Y:S02]  /*e030*/  ISETP.GE.AND P1, PT, R227, UR6, PT ;  /* 0x00000006e3007c0c */ /* 0x000fe4000bf26270 */
[----:B------:R-:W-:Y:S01]  /*e040*/  @!P2 LEA R12, P5, R228, R2, 0x2 ;  /* 0x00000002e40ca211 */ /* 0x000fe200078a10ff */
[----:B------:R1:W-:Y:S01]  /*e050*/  @!P4 ST.E.64 desc[UR36][R8.64], R100 ;  /* 0x000000640800c985 */ /* 0x0003e2000c101b24 */
[----:B------:R-:W-:-:S02]  /*e060*/  ISETP.GE.AND P4, PT, R226, UR6, PT ;  /* 0x00000006e2007c0c */ /* 0x000fc4000bf86270 */
[-C--:B------:R-:W-:Y:S02]  /*e070*/  @!P3 LEA.HI.X R11, R229, R3.reuse, R156, 0x2, P6 ;  /* 0x00000003e50bb211 */ /* 0x080fe400030f149c */
[----:B------:R-:W-:-:S03]  /*e080*/  @!P2 LEA.HI.X R13, R228, R3, R155, 0x2, P5 ;  /* 0x00000003e40da211 */ /* 0x000fc600028f149b */
[----:B------:R2:W-:Y:S01]  /*e090*/  @!P3 ST.E.64 desc[UR36][R10.64], R104 ;  /* 0x000000680a00b985 */ /* 0x0005e2000c101b24 */
[----:B------:R-:W-:Y:S02]  /*e0a0*/  ISETP.GE.AND P3, PT, R225, UR6, PT ;  /* 0x00000006e1007c0c */ /* 0x000fe4000bf66270 */
[CC--:B------:R-:W-:Y:S01]  /*e0b0*/  @!P1 LEA R14, P6, R227.reuse, R2.reuse, 0x2 ;  /* 0x00000002e30e9211 */ /* 0x0c0fe200078c10ff */
[----:B------:R-:W-:Y:S01]  /*e0c0*/  @!P2 ST.E.64 desc[UR36][R12.64], R108 ;  /* 0x0000006c0c00a985 */ /* 0x000fe2000c101b24 */
[----:B------:R-:W-:Y:S02]  /*e0d0*/  ISETP.GE.AND P2, PT, R224, UR6, PT ;  /* 0x00000006e0007c0c */ /* 0x000fe4000bf46270 */
[----:B------:R-:W-:Y:S02]  /*e0e0*/  @!P1 LEA.HI.X R15, R227, R3, R154, 0x2, P6 ;  /* 0x00000003e30f9211 */ /* 0x000fe400030f149a */
[----:B0-----:R-:W-:-:S03]  /*e0f0*/  @!P4 LEA R4, P5, R226, R2, 0x2 ;  /* 0x00000002e204c211 */ /* 0x001fc600078a10ff */
[----:B------:R0:W-:Y:S01]  /*e100*/  @!P1 ST.E.64 desc[UR36][R14.64], R112 ;  /* 0x000000700e009985 */ /* 0x0001e2000c101b24 */
[-C--:B------:R-:W-:Y:S02]  /*e110*/  @!P4 LEA.HI.X R5, R226, R3.reuse, R153, 0x2, P5 ;  /* 0x00000003e205c211 */ /* 0x080fe400028f1499 */
[----:B------:R-:W-:Y:S02]  /*e120*/  ISETP.GE.AND P1, PT, R223, UR6, PT ;  /* 0x00000006df007c0c */ /* 0x000fe4000bf26270 */
[CC--:B-1----:R-:W-:Y:S01]  /*e130*/  @!P3 LEA R8, P6, R225.reuse, R2.reuse, 0x2 ;  /* 0x00000002e108b211 */ /* 0x0c2fe200078c10ff */
[----:B------:R1:W-:Y:S01]  /*e140*/  @!P4 ST.E.64 desc[UR36][R4.64], R116 ;  /* 0x000000740400c985 */ /* 0x0003e2000c101b24 */
[C---:B--2---:R-:W-:Y:S02]  /*e150*/  @!P2 LEA R10, P4, R224.reuse, R2, 0x2 ;  /* 0x00000002e00aa211 */ /* 0x044fe400078810ff */
[-C--:B------:R-:W-:Y:S02]  /*e160*/  @!P3 LEA.HI.X R9, R225, R3.reuse, R152, 0x2, P6 ;  /* 0x00000003e109b211 */ /* 0x080fe400030f1498 */
[----:B------:R-:W-:-:S02]  /*e170*/  @!P2 LEA.HI.X R11, R224, R3, R20, 0x2, P4 ;  /* 0x00000003e00ba211 */ /* 0x000fc400020f1414 */
[----:B------:R-:W-:Y:S01]  /*e180*/  ISETP.GE.AND P4, PT, R221, UR6, PT ;  /* 0x00000006dd007c0c */ /* 0x000fe2000bf86270 */
[----:B------:R2:W-:Y:S01]  /*e190*/  @!P3 ST.E.64 desc[UR36][R8.64], R120 ;  /* 0x000000780800b985 */ /* 0x0005e2000c101b24 */
[----:B------:R-:W-:Y:S01]  /*e1a0*/  ISETP.GE.AND P3, PT, R17, UR6, PT ;  /* 0x0000000611007c0c */ /* 0x000fe2000bf66270 */
[----:B0-----:R-:W-:Y:S01]  /*e1b0*/  VIADD R15, R22, 0xe8 ;  /* 0x000000e8160f7836 */ /* 0x001fe20000000000 */
[C---:B------:R-:W-:Y:S01]  /*e1c0*/  @!P1 LEA R12, P5, R223.reuse, R2, 0x2 ;  /* 0x00000002df0c9211 */ /* 0x040fe200078a10ff */
[----:B------:R0:W-:Y:S01]  /*e1d0*/  @!P2 ST.E.64 desc[UR36][R10.64], R124 ;  /* 0x0000007c0a00a985 */ /* 0x0001e2000c101b24 */
[----:B------:R-:W-:Y:S02]  /*e1e0*/  SHF.R.S32.HI R14, RZ, 0x1f, R21 ;  /* 0x0000001fff0e7819 */ /* 0x000fe40000011415 */
[----:B------:R-:W-:Y:S02]  /*e1f0*/  @!P1 LEA.HI.X R13, R223, R3, R18, 0x2, P5 ;  /* 0x00000003df0d9211 */ /* 0x000fe400028f1412 */
[----:B------:R-:W-:-:S02]  /*e200*/  ISETP.GE.AND P2, PT, R15, UR6, PT ;  /* 0x000000060f007c0c */ /* 0x000fc4000bf46270 */
[----:B-1----:R-:W-:Y:S01]  /*e210*/  SHF.R.S32.HI R5, RZ, 0x1f, R17 ;  /* 0x0000001fff057819 */ /* 0x002fe20000011411 */
[----:B------:R1:W-:Y:S01]  /*e220*/  @!P1 ST.E.64 desc[UR36][R12.64], R128 ;  /* 0x000000800c009985 */ /* 0x0003e2000c101b24 */
[----:B------:R-:W-:Y:S02]  /*e230*/  ISETP.GE.AND P1, PT, R19, UR6, PT ;  /* 0x0000000613007c0c */ /* 0x000fe4000bf26270 */
[----:B--2---:R-:W-:Y:S02]  /*e240*/  SHF.R.S32.HI R9, RZ, 0x1f, R221 ;  /* 0x0000001fff097819 */ /* 0x004fe400000114dd */
[-C--:B------:R-:W-:Y:S02]  /*e250*/  @!P4 LEA R8, P5, R221, R2.reuse, 0x2 ;  /* 0x00000002dd08c211 */ /* 0x080fe400078a10ff */
[----:B------:R-:W-:Y:S02]  /*e260*/  @!P3 LEA R4, P6, R17, R2, 0x2 ;  /* 0x000000021104b211 */ /* 0x000fe400078c10ff */
[----:B------:R-:W-:-:S02]  /*e270*/  @!P4 LEA.HI.X R9, R221, R3, R9, 0x2, P5 ;  /* 0x00000003dd09c211 */ /* 0x000fc400028f1409 */
[----:B------:R-:W-:Y:S02]  /*e280*/  ISETP.GE.AND P5, PT, R21, UR6, PT ;  /* 0x0000000615007c0c */ /* 0x000fe4000bfa6270 */
[-C--:B------:R-:W-:Y:S01]  /*e290*/  @!P3 LEA.HI.X R5, R17, R3.reuse, R5, 0x2, P6 ;  /* 0x000000031105b211 */ /* 0x080fe200030f1405 */
[----:B------:R2:W-:Y:S01]  /*e2a0*/  @!P4 ST.E.64 desc[UR36][R8.64], R132 ;  /* 0x000000840800c985 */ /* 0x0005e2000c101b24 */
[----:B0-----:R-:W-:Y:S02]  /*e2b0*/  SHF.R.S32.HI R11, RZ, 0x1f, R15 ;  /* 0x0000001fff0b7819 */ /* 0x001fe4000001140f */
[C---:B------:R-:W-:Y:S01]  /*e2c0*/  @!P2 LEA R10, P6, R15.reuse, R2, 0x2 ;  /* 0x000000020f0aa211 */ /* 0x040fe200078c10ff */
[----:B------:R2:W-:Y:S01]  /*e2d0*/  @!P3 ST.E.64 desc[UR36][R4.64], R136 ;  /* 0x000000880400b985 */ /* 0x0005e2000c101b24 */
[----:B-1----:R-:W-:Y:S02]  /*e2e0*/  SHF.R.S32.HI R13, RZ, 0x1f, R19 ;  /* 0x0000001fff0d7819 */ /* 0x002fe40000011413 */
[----:B------:R-:W-:-:S02]  /*e2f0*/  @!P2 LEA.HI.X R11, R15, R3, R11, 0x2, P6 ;  /* 0x000000030f0ba211 */ /* 0x000fc400030f140b */
[----:B------:R-:W-:-:S03]  /*e300*/  @!P1 LEA R12, P6, R19, R2, 0x2 ;  /* 0x00000002130c9211 */ /* 0x000fc600078c10ff */
[----:B------:R2:W-:Y:S01]  /*e310*/  @!P2 ST.E.64 desc[UR36][R10.64], R140 ;  /* 0x0000008c0a00a985 */ /* 0x0005e2000c101b24 */
[----:B------:R-:W-:Y:S02]  /*e320*/  @!P1 LEA.HI.X R13, R19, R3, R13, 0x2, P6 ;  /* 0x00000003130d9211 */ /* 0x000fe400030f140d */
[----:B------:R-:W-:-:S03]  /*e330*/  @!P5 LEA R2, P6, R21, R2, 0x2 ;  /* 0x000000021502d211 */ /* 0x000fc600078c10ff */
[----:B------:R2:W-:Y:S01]  /*e340*/  @!P1 ST.E.64 desc[UR36][R12.64], R144 ;  /* 0x000000900c009985 */ /* 0x0005e2000c101b24 */
[----:B------:R-:W-:-:S05]  /*e350*/  @!P5 LEA.HI.X R3, R21, R3, R14, 0x2, P6 ;  /* 0x000000031503d211 */ /* 0x000fca00030f140e */
[----:B------:R2:W-:Y:S04]  /*e360*/  @!P5 ST.E.64 desc[UR36][R2.64], R148 ;  /* 0x000000940200d985 */ /* 0x0005e8000c101b24 */
.L_x_5766:
[----:B------:R-:W-:Y:S05]  /*e370*/  BSYNC B1 ;  /* 0x0000000000017941 */ /* 0x000fea0003800000 */
.L_x_5765:
[----:B--2---:R0:W1:Y:S04]  /*e380*/  SHFL.IDX PT, R3, R7, 0x1, 0x1c1f ;  /* 0x003c1f0007037f89 */ /* 0x00406800000e0000 */
[----:B------:R0:W2:Y:S01]  /*e390*/  SHFL.IDX PT, R2, R0, 0x1, 0x1c1f ;  /* 0x003c1f0000027f89 */ /* 0x0000a200000e0000 */
[----:B------:R-:W-:Y:S05]  /*e3a0*/  @P0 BRA `(.L_x_5764) ;  /* 0x0000001400d00947 */ /* 0x000fea0003800000 */
[----:B------:R-:W-:Y:S01]  /*e3b0*/  ULDC UR6, c[0x0][0xbc8] ;  /* 0x0002f20000067ab9 */ /* 0x000fe20000000800 */
[----:B------:R-:W-:Y:S01]  /*e3c0*/  VIADD R19, R22, 0xe0 ;  /* 0x000000e016137836 */ /* 0x000fe20000000000 */
[----:B------:R-:W-:Y:S01]  /*e3d0*/  ISETP.GE.AND P5, PT, R192, UR6, PT ;  /* 0x00000006c0007c0c */ /* 0x000fe2000bfa6270 */
[C---:B0-----:R-:W-:Y:S01]  /*e3e0*/  VIADD R7, R22.reuse, 0xf0 ;  /* 0x000000f016077836 */ /* 0x041fe20000000000 */
[----:B------:R-:W-:Y:S02]  /*e3f0*/  ISETP.GE.AND P4, PT, R22, UR6, PT ;  /* 0x0000000616007c0c */ /* 0x000fe4000bf86270 */
[----:B------:R-:W-:Y:S02]  /*e400*/  ISETP.GE.AND P2, PT, R190, UR6, PT ;  /* 0x00000006be007c0c */ /* 0x000fe4000bf46270 */
[----:B------:R-:W-:Y:S02]  /*e410*/  ISETP.GE.AND P1, PT, R188, UR6, PT ;  /* 0x00000006bc007c0c */ /* 0x000fe4000bf26270 */
[----:B------:R-:W-:-:S02]  /*e420*/  ISETP.GE.AND P0, PT, R186, UR6, PT ;  /* 0x00000006ba007c0c */ /* 0x000fc4000bf06270 */
[----:B------:R-:W-:-:S03]  /*e430*/  SHF.R.S32.HI R0, RZ, 0x1f, R19 ;  /* 0x0000001fff007819 */ /* 0x000fc60000011413 */
[-C--:B--2---:R-:W-:Y:S02]  /*e440*/  @!P5 LEA R8, P3, R192, R2.reuse, 0x2 ;  /* 0x00000002c008d211 */ /* 0x084fe400078610ff */
[----:B-1----:R-:W-:Y:S02]  /*e450*/  @!P4 IMAD.WIDE R4, R22, 0x4, R2 ;  /* 0x000000041604c825 */ /* 0x002fe400078e0202 */
        /* <DEDUP_REMOVED lines=26> */
[-C--:B--2---:R-:W-:Y:S02]  /*e600*/  @!P0 LEA R10, P4, R179, R2.reuse, 0x2 ;  /* 0x00000002b30a8211 */ /* 0x084fe400078810ff */
        /* <DEDUP_REMOVED lines=8> */
[-C--:B0-----:R-:W-:Y:S01]  /*e690*/  @!P2 LEA R14, P6, R175, R2.reuse, 0x2 ;  /* 0x00000002af0ea211 */ /* 0x081fe200078c10ff */
[----:B------:R0:W-:Y:S01]  /*e6a0*/  @!P1 ST.E.64 desc[UR36][R12.64], R62 ;  /* 0x0000003e0c009985 */ /* 0x0001e2000c101b24 */
[----:B------:R-:W-:Y:S02]  /*e6b0*/  ISETP.GE.AND P1, PT, R165, UR6, PT ;  /* 0x00000006a5007c0c */ /* 0x000fe4000bf26270 */
[----:B------:R-:W-:Y:S02]  /*e6c0*/  @!P2 LEA.HI.X R15, R175, R3, R176, 0x2, P6 ;  /* 0x00000003af0fa211 */ /* 0x000fe400030f14b0 */
[----:B-1----:R-:W-:-:S02]  /*e6d0*/  @!P3 LEA R4, P6, R173, R2, 0x2 ;  /* 0x00000002ad04b211 */ /* 0x002fc400078c10ff */
[----:B------:R-:W-:Y:S01]  /*e6e0*/  ISETP.GE.AND P0, PT, R167, UR6, PT ;  /* 0x00000006a7007c0c */ /* 0x000fe2000bf06270 */
[----:B------:R1:W-:Y:S01]  /*e6f0*/  @!P2 ST.E.64 desc[UR36][R14.64], R66 ;  /* 0x000000420e00a985 */ /* 0x0003e2000c101b24 */
[-C--:B----4-:R-:W-:Y:S02]  /*e700*/  @!P4 LEA R8, P2, R171, R2.reuse, 0x2 ;  /* 0x00000002ab08c211 */ /* 0x090fe400078410ff */
        /* <DEDUP_REMOVED lines=55> */
[----:B0-----:R-:W-:-:S02]  /*ea80*/  @!P2 LEA R10, P5, R224, R2, 0x2 ;  /* 0x00000002e00aa211 */ /* 0x001fc400078a10ff */
[----:B------:R-:W-:Y:S02]  /*ea90*/  SHF.R.S32.HI R16, RZ, 0x1f, R221 ;  /* 0x0000001fff107819 */ /* 0x000fe400000114dd */
[-C--:B--2---:R-:W-:Y:S02]  /*eaa0*/  @!P1 LEA R12, P6, R223, R2.reuse, 0x2 ;  /* 0x00000002df0c9211 */ /* 0x084fe400078c10ff */
[-C--:B------:R-:W-:Y:S02]  /*eab0*/  @!P2 LEA.HI.X R11, R224, R3.reuse, R20, 0x2, P5 ;  /* 0x00000003e00ba211 */ /* 0x080fe400028f1414 */
[----:B-1----:R-:W-:Y:S02]  /*eac0*/  @!P0 LEA R14, P5, R221, R2, 0x2 ;  /* 0x00000002dd0e8211 */ /* 0x002fe400078a10ff */
[----:B------:R-:W-:Y:S01]  /*ead0*/  @!P1 LEA.HI.X R13, R223, R3, R18, 0x2, P6 ;  /* 0x00000003df0d9211 */ /* 0x000fe200030f1412 */
[----:B------:R0:W-:Y:S01]  /*eae0*/  @!P2 ST.E.64 desc[UR36][R10.64], R126 ;  /* 0x0000007e0a00a985 */ /* 0x0001e2000c101b24 */
[----:B------:R-:W-:-:S02]  /*eaf0*/  ISETP.GE.AND P6, PT, R7, UR6, PT ;  /* 0x0000000607007c0c */ /* 0x000fc4000bfc6270 */
        /* <DEDUP_REMOVED lines=22> */
.L_x_5755:
[----:B------:R-:W1:Y:S01]  /*ec60*/  LDC.64 R4, c[0x0][0xd00] ;  /* 0x00034000ff047b82 */ /* 0x000e620000000a00 */
[----:B------:R-:W-:Y:S01]  /*ec70*/  ULDC.64 UR6, c[0x0][0xd08] ;  /* 0x0003420000067ab9 */ /* 0x000fe20000000a00 */
[----:B------:R-:W-:Y:S02]  /*ec80*/  MOV R7, RZ ;  /* 0x000000ff00077202 */ /* 0x000fe40000000f00 */
        /* <DEDUP_REMOVED lines=23> */
.L_x_5767:
[----:B------:R-:W-:Y:S01]  /*ee00*/  BSSY B1, `(.L_x_5768) ;  /* 0x0000039000017945 */ /* 0x000fe20003800000 */
[----:B------:R-:W-:Y:S02]  /*ee10*/  SEL R21, R212, RZ, !P0 ;  /* 0x000000ffd4157207 */ /* 0x000fe40004000000 */
[----:B------:R-:W-:Y:S02]  /*ee20*/  SEL R222, R222, RZ, !P0 ;  /* 0x000000ffdede7207 */ /* 0x000fe40004000000 */
[----:B-----5:R-:W-:Y:S01]  /*ee30*/  SHF.R.S32.HI R18, RZ, 0x1f, R7 ;  /* 0x0000001fff127819 */ /* 0x020fe20000011407 */
[----:B------:R-:W-:Y:S06]  /*ee40*/  @P3 BRA `(.L_x_5769) ;  /* 0x0000000000d03947 */ /* 0x000fec0003800000 */
[----:B------:R-:W1:Y:S01]  /*ee50*/  S2R R25, SR_TID.X ;  /* 0x0000000000197919 */ /* 0x000e620000002100 */
[----:B------:R-:W2:Y:S01]  /*ee60*/  LDC R29, c[0x0][0xce8] ;  /* 0x00033a00ff1d7b82 */ /* 0x000ea20000000800 */
[----:B------:R-:W-:-:S13]  /*ee70*/  R2UR UR6, R204 ;  /* 0x00000000cc0672ca */ /* 0x000fda00000e0000 */
[----:B------:R-:W-:Y:S02]  /*ee80*/  IMAD.U32 R4, RZ, RZ, UR6 ;  /* 0x00000006ff047e24 */ /* 0x000fe4000f8e00ff */
[----:B--2---:R-:W-:-:S03]  /*ee90*/  IMAD R2, R0, R29, RZ ;  /* 0x0000001d00027224 */ /* 0x004fc600078e02ff */
[----:B-1----:R-:W-:-:S04]  /*eea0*/  IADD3 R25, R4, -0x80, R25 ;  /* 0xffffff8004197810 */ /* 0x002fc80007ffe019 */
        /* <DEDUP_REMOVED lines=13> */
[----:B---3--:R-:W-:-:S02]  /*ef80*/  IMAD R5, R5, R21, RZ ;  /* 0x0000001505057224 */ /* 0x008fc400078e02ff */
[----:B------:R-:W-:-:S05]  /*ef90*/  IMAD.WIDE.U32 R12, R4, R21, RZ ;  /* 0x00000015040c7225 */ /* 0x000fca00078e00ff */
[----:B------:R-:W3:Y:S01]  /*efa0*/  LDC.64 R8, c[0x0][R16+0x228] ;  /* 0x00008a0010087b82 */ /* 0x000ee20000000a00 */
[----:B----4-:R-:W-:-:S07]  /*efb0*/  @P1 IMAD.HI.U32 R14, R25, R14, RZ ;  /* 0x0000000e190e1227 */ /* 0x010fce00078e00ff */
        /* <DEDUP_REMOVED lines=29> */
.L_x_5769:
[----:B------:R-:W-:Y:S05]  /*f190*/  BSYNC B1 ;  /* 0x0000000000017941 */ /* 0x000fea0003800000 */
.L_x_5768:
[----:B------:R-:W-:Y:S05]  /*f1a0*/  @P2 BRA `(.L_x_5764) ;  /* 0x0000000800502947 */ /* 0x000fea0003800000 */
[----:B------:R-:W2:Y:S01]  /*f1b0*/  LDC R11, c[0x0][0xce8] ;  /* 0x00033a00ff0b7b82 */ /* 0x000ea20000000800 */
[----:B-1----:R-:W-:Y:S01]  /*f1c0*/  SHF.R.S32.HI R3, RZ, 0x1f, R20 ;  /* 0x0000001fff037819 */ /* 0x002fe20000011414 */
[----:B------:R-:W-:Y:S01]  /*f1d0*/  ULDC.64 UR6, c[0x0][0xba0] ;  /* 0x0002e80000067ab9 */ /* 0x000fe20000000a00 */
[----:B------:R-:W-:Y:S01]  /*f1e0*/  R2UR UR8, R204 ;  /* 0x00000000cc0872ca */ /* 0x000fe200000e0000 */
[----:B------:R-:W-:Y:S01]  /*f1f0*/  IMAD R2, R18, UR6, RZ ;  /* 0x0000000612027c24 */ /* 0x000fe2000f8e02ff */
[----:B------:R-:W-:Y:S01]  /*f200*/  LEA.HI R4, R3, R20, RZ, 0x3 ;  /* 0x0000001403047211 */ /* 0x000fe200078f18ff */
[----:B------:R-:W-:Y:S02]  /*f210*/  BSSY B1, `(.L_x_5770) ;  /* 0x000004b000017945 */ /* 0x000fe40003800000 */
[C---:B------:R-:W-:Y:S01]  /*f220*/  IMAD R5, R7.reuse, UR7, R2 ;  /* 0x0000000707057c24 */ /* 0x040fe2000f8e0202 */
[----:B------:R-:W-:Y:S01]  /*f230*/  LOP3.LUT R9, R4, 0xfffffff8, RZ, 0xc0, !PT ;  /* 0xfffffff804097812 */ /* 0x000fe200078ec0ff */
[----:B------:R-:W-:Y:S01]  /*f240*/  IMAD.WIDE.U32 R2, R7, UR6, RZ ;  /* 0x0000000607027c25 */ /* 0x000fe2000f8e00ff */
[----:B------:R-:W-:Y:S01]  /*f250*/  SHF.R.S32.HI R15, RZ, 0x3, R4 ;  /* 0x00000003ff0f7819 */ /* 0x000fe20000011404 */
[----:B------:R-:W-:-:S02]  /*f260*/  ULDC.64 UR6, c[0x0][0xbe8] ;  /* 0x0002fa0000067ab9 */ /* 0x000fc40000000a00 */
[----:B------:R-:W-:Y:S02]  /*f270*/  IMAD.IADD R20, R20, 0x1, -R9 ;  /* 0x0000000114147824 */ /* 0x000fe400078e0a09 */
[----:B------:R-:W-:Y:S02]  /*f280*/  IMAD.IADD R3, R3, 0x1, R5 ;  /* 0x0000000103037824 */ /* 0x000fe400078e0205 */
[----:B------:R-:W-:Y:S02]  /*f290*/  IMAD R4, R20, 0x20, R15 ;  /* 0x0000002014047824 */ /* 0x000fe400078e020f */
[----:B------:R-:W-:Y:S01]  /*f2a0*/  IMAD.WIDE.U32 R2, R213, UR6, R2 ;  /* 0x00000006d5027c25 */ /* 0x000fe2000f8e0002 */
[----:B--2---:R-:W-:-:S03]  /*f2b0*/  ISETP.NE.AND P0, PT, R11, 0x1, PT ;  /* 0x000000010b00780c */ /* 0x004fc60003f05270 */
[----:B------:R-:W-:Y:S02]  /*f2c0*/  VIADD R9, R4, UR8 ;  /* 0x0000000804097c36 */ /* 0x000fe40008000000 */
[----:B------:R-:W-:Y:S01]  /*f2d0*/  IMAD R3, R213, UR7, R3 ;  /* 0x00000007d5037c24 */ /* 0x000fe2000f8e0203 */
[----:B------:R-:W-:Y:S01]  /*f2e0*/  ULDC.64 UR6, c[0x0][0xbf0] ;  /* 0x0002fc0000067ab9 */ /* 0x000fe20000000a00 */
[----:B------:R-:W-:Y:S02]  /*f2f0*/  IMAD.MOV.U32 R5, RZ, RZ, R9 ;  /* 0x000000ffff057224 */ /* 0x000fe400078e0009 */
[----:B------:R-:W-:Y:S02]  /*f300*/  IMAD R7, R222, UR6, RZ ;  /* 0x00000006de077c24 */ /* 0x000fe4000f8e02ff */
[C---:B------:R-:W-:Y:S02]  /*f310*/  IMAD.WIDE.U32 R2, R21.reuse, UR6, R2 ;  /* 0x0000000615027c25 */ /* 0x040fe4000f8e0002 */
[----:B------:R-:W1:Y:S02]  /*f320*/  @P0 LDC R8, c[0x0][0xcec] ;  /* 0x00033b00ff080b82 */ /* 0x000e640000000800 */
[----:B------:R-:W-:Y:S01]  /*f330*/  IMAD R7, R21, UR7, R7 ;  /* 0x0000000715077c24 */ /* 0x000fe2000f8e0207 */
[----:B------:R-:W-:-:S04]  /*f340*/  ULDC.64 UR6, c[0x0][0xbe0] ;  /* 0x0002f80000067ab9 */ /* 0x000fc80000000a00 */
[----:B------:R-:W-:Y:S01]  /*f350*/  IADD3 R3, R3, R7, RZ ;  /* 0x0000000703037210 */ /* 0x000fe20007ffe0ff */
[----:B------:R-:W2:Y:S01]  /*f360*/  @P0 LDC R13, c[0x0][0xcf0] ;  /* 0x00033c00ff0d0b82 */ /* 0x000ea20000000800 */
[----:B-1----:R-:W-:-:S05]  /*f370*/  @P0 IMAD.HI.U32 R4, R9, R8, RZ ;  /* 0x0000000809040227 */ /* 0x002fca00078e00ff */
[----:B--2---:R-:W-:-:S04]  /*f380*/  @P0 SHF.R.U32.HI R5, RZ, R13, R4 ;  /* 0x0000000dff050219 */ /* 0x004fc80000011604 */
        /* <DEDUP_REMOVED lines=8> */
[----:B------:R-:W-:Y:S01]  /*f410*/  ULDC.64 UR6, c[0x0][0xbd8] ;  /* 0x0002f60000067ab9 */ /* 0x000fe20000000a00 */
        /* <DEDUP_REMOVED lines=17> */
[----:B------:R1:W2:Y:S01]  /*f530*/  SHFL.IDX PT, R2, R5, RZ, 0x181f ;  /* 0x00181fff05027589 */ /* 0x0002a200000e0000 */
[----:B------:R-:W-:Y:S01]  /*f540*/  VIADD R15, R7, 0x40 ;  /* 0x00000040070f7836 */ /* 0x000fe20000000000 */
[----:B------:R-:W-:-:S02]  /*f550*/  SHF.R.S32.HI R12, RZ, 0x1f, R7 ;  /* 0x0000001fff0c7819 */ /* 0x000fc40000011407 */
[----:B------:R1:W3:Y:S01]  /*f560*/  SHFL.IDX PT, R0, R4, RZ, 0x181f ;  /* 0x00181fff04007589 */ /* 0x0002e200000e0000 */
[----:B0-----:R-:W-:Y:S02]  /*f570*/  SHF.R.S32.HI R10, RZ, 0x1f, R9 ;  /* 0x0000001fff0a7819 */ /* 0x001fe40000011409 */
        /* <DEDUP_REMOVED lines=8> */
[----:B--2---:R-:W-:-:S04]  /*f600*/  @!P5 LEA R18, P6, R7, R2, 0x1 ;  /* 0x000000020712d211 */ /* 0x004fc800078c08ff */
[----:B---3--:R-:W-:Y:S02]  /*f610*/  @!P5 LEA.HI.X R19, R7, R0, R12, 0x1, P6 ;  /* 0x000000000713d211 */ /* 0x008fe400030f0c0c */
        /* <DEDUP_REMOVED lines=10> */
.L_x_5771:
[----:B------:R-:W-:Y:S05]  /*f6c0*/  BSYNC B1 ;  /* 0x0000000000017941 */ /* 0x000fea0003800000 */
.L_x_5770:
[----:B---3--:R3:W4:Y:S01]  /*f6d0*/  SHFL.IDX PT, R0, R4, 0x1, 0x181f ;  /* 0x00381f0004007f89 */ /* 0x00872200000e0000 */
[----:B------:R-:W-:Y:S03]  /*f6e0*/  BSSY B1, `(.L_x_5772) ;  /* 0x0000014000017945 */ /* 0x000fe60003800000 */
[----:B0-2---:R3:W0:Y:S01]  /*f6f0*/  SHFL.IDX PT, R2, R5, 0x1, 0x181f ;  /* 0x00381f0005027f89 */ /* 0x00562200000e0000 */
        /* <DEDUP_REMOVED lines=18> */
.L_x_5773:
[----:B------:R-:W-:Y:S05]  /*f820*/  BSYNC B1 ;  /* 0x0000000000017941 */ /* 0x000fea0003800000 */
.L_x_5772:
[----:B----4-:R4:W1:Y:S01]  /*f830*/  SHFL.IDX PT, R0, R4, 0x2, 0x181f ;  /* 0x00581f0004007f89 */ /* 0x01086200000e0000 */
        /* <DEDUP_REMOVED lines=11> */
[----:B-1----:R-:W-:Y:S02]  /*f8f0*/  @!P3 LEA.HI.X R19, R7, R0, R12, 0x1, P6 ;  /* 0x000000000713b211 */ /* 0x002fe400030f0c0c */
        /* <DEDUP_REMOVED lines=8> */
.L_x_5775:
[----:B------:R-:W-:Y:S05]  /*f980*/  BSYNC B1 ;  /* 0x0000000000017941 */ /* 0x000fea0003800000 */
.L_x_5774:
[----:B-1----:R-:W-:Y:S01]  /*f990*/  VIADD R0, R8, 0x60 ;  /* 0x0000006008007836 */ /* 0x002fe20000000000 */
[----:B---34-:R-:W1:Y:S04]  /*f9a0*/  SHFL.IDX PT, R4, R4, 0x3, 0x181f ;  /* 0x00781f0004047f89 */ /* 0x018e6800000e0000 */
[----:B------:R-:W-:Y:S01]  /*f9b0*/  ISETP.GE.AND P0, PT, R0, R11, PT ;  /* 0x0000000b0000720c */ /* 0x000fe20003f06270 */
[----:B0-2---:R0:W2:-:S12]  /*f9c0*/  SHFL.IDX PT, R2, R5, 0x3, 0x181f ;  /* 0x00781f0005027f89 */ /* 0x00509800000e0000 */
[----:B0-----:R-:W-:Y:S05]  /*f9d0*/  @P0 BRA `(.L_x_5764) ;  /* 0x0000000000440947 */ /* 0x001fea0003800000 */
[----:B------:R-:W-:Y:S02]  /*f9e0*/  ULDC UR6, c[0x0][0xbc8] ;  /* 0x0002f20000067ab9 */ /* 0x000fe40000000800 */
[----:B------:R-:W-:Y:S02]  /*f9f0*/  ISETP.GE.AND P3, PT, R7, UR6, PT ;  /* 0x0000000607007c0c */ /* 0x000fe4000bf66270 */
[----:B------:R-:W-:Y:S02]  /*fa00*/  ISETP.GE.AND P2, PT, R15, UR6, PT ;  /* 0x000000060f007c0c */ /* 0x000fe4000bf46270 */
[----:B------:R-:W-:Y:S02]  /*fa10*/  ISETP.GE.AND P1, PT, R9, UR6, PT ;  /* 0x0000000609007c0c */ /* 0x000fe4000bf26270 */
[----:B------:R-:W-:-:S07]  /*fa20*/  ISETP.GE.AND P0, PT, R13, UR6, PT ;  /* 0x000000060d007c0c */ /* 0x000fce000bf06270 */
[----:B--2---:R-:W-:-:S04]  /*fa30*/  @!P3 LEA R18, P4, R7, R2, 0x1 ;  /* 0x000000020712b211 */ /* 0x004fc800078808ff */
[----:B-1----:R-:W-:Y:S02]  /*fa40*/  @!P3 LEA.HI.X R19, R7, R4, R12, 0x1, P4 ;  /* 0x000000040713b211 */ /* 0x002fe400020f0c0c */
        /* <DEDUP_REMOVED lines=10> */
.L_x_5764:
[----:B------:R-:W-:Y:S05]  /*faf0*/  BSYNC B0 ;  /* 0x0000000000007941 */ /* 0x000fea0003800000 */
.L_x_5754:
[----:B------:R-:W-:Y:S02]  /*fb00*/  ULDC UR6, c[0x0][0xd3c] ;  /* 0x00034f0000067ab9 */ /* 0x000fe40000000800 */
[----:B------:R-:W-:-:S06]  /*fb10*/  UISETP.GE.AND UP0, UPT, UR5, UR6, UPT ;  /* 0x000000060500728c */ /* 0x000fcc000bf06270 */
[----:B------:R-:W-:-:S13]  /*fb20*/  PLOP3.LUT P0, PT, PT, PT, UP0, 0x80, 0x0 ;  /* 0x000000000000781c */ /* 0x000fda0003f0f008 */
[----:B------:R-:W-:Y:S05]  /*fb30*/  @!P0 BRA `(.L_x_5776) ;  /* 0xffffff1400688947 */ /* 0x000fea000383ffff */
[----:B------:R-:W-:Y:S05]  /*fb40*/  EXIT ;  /* 0x000000000000794d */ /* 0x000fea0003800000 */
.L_x_5710:
        /* <DEDUP_REMOVED lines=16> */
.L_x_5777:
        /* <DEDUP_REMOVED lines=40> */
[----:B------:R-:W-:Y:S01]  /*fed0*/  MOV R8, R3 ;  /* 0x0000000300087202 */ /* 0x000fe20000000f00 */
[----:B------:R-:W-:Y:S01]  /*fee0*/  UMOV UR4, URZ ;  /* 0x0000003f00047c82 */ /* 0x000fe20008000000 */
[----:B------:R-:W-:-:S05]  /*fef0*/  ULDC UR5, c[0x0][0xd38] ;  /* 0x00034e0000057ab9 */ /* 0x000fca0000000800 */
.L_x_5781:
        /* <DEDUP_REMOVED lines=35> */
.L_x_5779:
        /* <DEDUP_REMOVED lines=13> */
.L_x_5782:
        /* <DEDUP_REMOVED lines=21> */
[----:B------:R-:W-:Y:S02]  /*10350*/  IADD3 R11, R10, 0xffffffe, RZ ;  /* 0x0ffffffe0a0b7810 */ /* 0x000fe40007ffe0ff */
[----:B------:R-:W-:Y:S02]  /*10360*/  LOP3.LUT R8, R5, R6, RZ, 0x3c, !PT ;  /* 0x0000000605087212 */ /* 0x000fe400078e3cff */
        /* <DEDUP_REMOVED lines=39> */
.L_x_5783:
        /* <DEDUP_REMOVED lines=61> */
.L_x_5784:
[----:B------:R-:W-:-:S04]  /*109b0*/  LOP3.LUT R17, RZ, R2, RZ, 0x33, !PT ;  /* 0x00000002ff117212 */ /* 0x000fc800078e33ff */
[----:B------:R-:W-:Y:S01]  /*109c0*/  IADD3 R17, R6, R17, RZ ;  /* 0x0000001106117210 */ /* 0x000fe20007ffe0ff */
[----:B------:R-:W-:Y:S06]  /*109d0*/  BRA `(.L_x_5785) ;  /* 0x0000000000147947 */ /* 0x000fec0003800000 */
.L_x_5780:
[----:B------:R-:W-:Y:S01]  /*109e0*/  ULDC UR4, c[0x0][0xd3c] ;  /* 0x00034f0000047ab9 */ /* 0x000fe20000000800 */
[----:B------:R-:W-:Y:S02]  /*109f0*/  IMAD.MOV.U32 R17, RZ, RZ, RZ ;  /* 0x000000ffff117224 */ /* 0x000fe400078e00ff */
[----:B------:R-:W-:Y:S02]  /*10a00*/  IMAD.U32 R16, RZ, RZ, UR6 ;  /* 0x00000006ff107e24 */ /* 0x000fe4000f8e00ff */
[----:B------:R-:W-:Y:S02]  /*10a10*/  IMAD.MOV.U32 R18, RZ, RZ, RZ ;  /* 0x000000ffff127224 */ /* 0x000fe400078e00ff */
[----:B------:R-:W-:-:S07]  /*10a20*/  IMAD.U32 R19, RZ, RZ, UR4 ;  /* 0x00000004ff137e24 */ /* 0x000fce000f8e00ff */
.L_x_5785:
[----:B------:R-:W-:-:S13]  /*10a30*/  ISETP.NE.AND P0, PT, R7, RZ, PT ;  /* 0x000000ff0700720c */ /* 0x000fda0003f05270 */
[----:B------:R-:W0:Y:S01]  /*10a40*/  @!P0 S2R R3, SR_CgaCtaId ;  /* 0x0000000000038919 */ /* 0x000e220000008800 */
[----:B------:R-:W-:-:S04]  /*10a50*/  @!P0 MOV R2, 0x400 ;  /* 0x0000040000028802 */ /* 0x000fc80000000f00 */
[----:B0-----:R-:W-:-:S05]  /*10a60*/  @!P0 LEA R2, R3, R2, 0x18 ;  /* 0x0000000203028211 */ /* 0x001fca00078ec0ff */
[----:B------:R1:W-:Y:S01]  /*10a70*/  @!P0 STS.128 [R2+0x324d0], R16 ;  /* 0x0324d01002008388 */ /* 0x0003e20000000c00 */
[----:B------:R-:W-:Y:S06]  /*10a80*/  BAR.ARV 0x5, 0x180 ;  /* 0x0146000000007b1d */ /* 0x000fec0000002000 */
.L_x_5778:
        /* <DEDUP_REMOVED lines=31> */
.L_x_5855:
        /* <DEDUP_REMOVED lines=39> */
[----:B---3--:R-:W-:Y:S05]  /*10ef0*/  @P0 BRA `(.L_x_5787) ;  /* 0x0000000000200947 */ /* 0x008fea0003800000 */
        /* <DEDUP_REMOVED lines=8> */
.L_x_5787:
[----:B------:R-:W-:Y:S01]  /*10f80*/  ULDC.64 UR4, c[0x0][0xb18] ;  /* 0x0002c60000047ab9 */ /* 0x000fe20000000a00 */
[----:B------:R-:W-:Y:S02]  /*10f90*/  MOV R28, R34 ;  /* 0x00000022001c7202 */ /* 0x000fe40000000f00 */
[----:B------:R-:W-:-:S04]  /*10fa0*/  ISETP.NE.U32.AND P0, PT, RZ, UR4, PT ;  /* 0x00000004ff007c0c */ /* 0x000fc8000bf05070 */
[----:B------:R-:W-:-:S13]  /*10fb0*/  ISETP.NE.AND.EX P0, PT, RZ, UR5, PT, P0 ;  /* 0x00000005ff007c0c */ /* 0x000fda000bf05300 */
[----:B------:R-:W-:Y:S05]  /*10fc0*/  @!P0 BRA `(.L_x_5788) ;  /* 0x0000000000108947 */ /* 0x000fea0003800000 */
[----:B-1----:R-:W-:-:S04]  /*10fd0*/  IADD3 R2, P0, R31, UR4, RZ ;  /* 0x000000041f027c10 */ /* 0x002fc8000ff1e0ff */
[----:B------:R-:W-:-:S05]  /*10fe0*/  IADD3.X R3, R33, UR5, RZ, P0, !PT ;  /* 0x0000000521037c10 */ /* 0x000fca00087fe4ff */
[----:B------:R1:W5:Y:S01]  /*10ff0*/  LDG.E R25, desc[UR36][R2.64] ;  /* 0x0000002402197981 */ /* 0x000362000c1e1900 */
[----:B------:R-:W-:Y:S05]  /*11000*/  BRA `(.L_x_5789) ;  /* 0x0000000000247947 */ /* 0x000fea0003800000 */
.L_x_5788:
        /* <DEDUP_REMOVED lines=9> */
.L_x_5789:
[----:B------:R-:W3:Y:S01]  /*110a0*/  LDL R4, [R1+0x4] ;  /* 0x0000040001047983 */ /* 0x000ee20000100800 */
[----:B012---:R-:W0:Y:S01]  /*110b0*/  LDC R0, c[0x0][0x448] ;  /* 0x00011200ff007b82 */ /* 0x007e220000000800 */
[----:B-----5:R-:W-:Y:S01]  /*110c0*/  IMAD.IADD R25, R25, 0x1, -R32 ;  /* 0x0000000119197824 */ /* 0x020fe200078e0a20 */
[----:B------:R-:W-:Y:S01]  /*110d0*/  LOP3.LUT R23, R23, 0xfffeffff, RZ, 0xc0, !PT ;  /* 0xfffeffff17177812 */ /* 0x000fe200078ec0ff */
[----:B------:R-:W-:Y:S01]  /*110e0*/  BSSY B0, `(.L_x_5790) ;  /* 0x0000038000007945 */ /* 0x000fe20003800000 */
[----:B0-----:R-:W-:Y:S01]  /*110f0*/  ISETP.NE.AND P0, PT, R0, 0x1, PT ;  /* 0x000000010000780c */ /* 0x001fe20003f05270 */
[----:B------:R-:W-:-:S04]  /*11100*/  IMAD.SHL.U32 R0, R17, 0x80, RZ ;  /* 0x0000008011007824 */ /* 0x000fc800078e00ff */
[----:B------:R-:W-:-:S08]  /*11110*/  VIADD R0, R0, 0x7f ;  /* 0x0000007f00007836 */ /* 0x000fd00000000000 */
[----:B------:R-:W0:Y:S01]  /*11120*/  @P0 LDC R3, c[0x0][0x44c] ;  /* 0x00011300ff030b82 */ /* 0x000e220000000800 */
[----:B------:R-:W-:-:S07]  /*11130*/  @P0 LOP3.LUT R23, R23, 0x10000, RZ, 0xfc, !PT ;  /* 0x0001000017170812 */ /* 0x000fce00078efcff */
[----:B------:R-:W1:Y:S01]  /*11140*/  @P0 LDC R5, c[0x0][0x450] ;  /* 0x00011400ff050b82 */ /* 0x000e620000000800 */
[----:B0-----:R-:W-:-:S05]  /*11150*/  @P0 IMAD.HI.U32 R2, R0, R3, RZ ;  /* 0x0000000300020227 */ /* 0x001fca00078e00ff */
[----:B-1----:R-:W-:Y:S01]  /*11160*/  @P0 SHF.R.U32.HI R0, RZ, R5, R2 ;  /* 0x00000005ff000219 */ /* 0x002fe20000011602 */
[----:B------:R-:W-:-:S04]  /*11170*/  VIADD R2, R25, 0x5f ;  /* 0x0000005f19027836 */ /* 0x000fc80000000000 */
[----:B------:R-:W-:Y:S01]  /*11180*/  IMAD.HI R2, R2, 0x2aaaaaab, RZ ;  /* 0x2aaaaaab02027827 */ /* 0x000fe200078e02ff */
[----:B---3--:R-:W-:-:S05]  /*11190*/  IADD3 R3, R25, 0x60, -R4 ;  /* 0x0000006019037810 */ /* 0x008fca0007ffe804 */
        /* <DEDUP_REMOVED lines=44> */
.L_x_5791:
[----:B------:R-:W-:Y:S05]  /*11460*/  BSYNC B0 ;  /* 0x0000000000007941 */ /* 0x000fea0003800000 */
.L_x_5790:
        /* <DEDUP_REMOVED lines=23> */
.L_x_5793:
        /* <DEDUP_REMOVED lines=20> */
.L_x_5796:
[----:B------:R-:W-:Y:S05]  /*11720*/  BSYNC B6 ;  /* 0x0000000000067941 */ /* 0x000fea0003800000 */
.L_x_5795:
        /* <DEDUP_REMOVED lines=20> */
.L_x_5799:
        /* <DEDUP_REMOVED lines=15> */
.L_x_5798:
[----:B------:R-:W-:Y:S05]  /*11960*/  BSYNC B6 ;  /* 0x0000000000067941 */ /* 0x000fea0003800000 */
.L_x_5797:
        /* <DEDUP_REMOVED lines=9> */
[----:B------:R3:W5:Y:S01]  /*11a00*/  @P0 LDG.E R28, desc[UR36][R2.64] ;  /* 0x00000024021c0981 */ /* 0x000762000c1e1900 */
[----:B------:R-:W-:Y:S01]  /*11a10*/  LOP3.LUT R23, R23, 0xfffffffe, RZ, 0xc0, !PT ;  /* 0xfffffffe17177812 */ /* 0x000fe200078ec0ff */
[----:B------:R-:W-:Y:S01]  /*11a20*/  UMOV UR5, 0xffffffff ;  /* 0xffffffff00057882 */ /* 0x000fe20000000000 */
[----:B------:R-:W4:Y:S02]  /*11a30*/  S2R R21, SR_TID.X ;  /* 0x0000000000157919 */ /* 0x000f240000002100 */
[----:B------:R-:W-:Y:S01]  /*11a40*/  LOP3.LUT R23, R23, 0xffffffef, RZ, 0xc0, !PT ;  /* 0xffffffef17177812 */ /* 0x000fe200078ec0ff */
[----:B-1----:R-:W-:-:S05]  /*11a50*/  IMAD.SHL.U32 R20, R20, 0x8, RZ ;  /* 0x0000000814147824 */ /* 0x002fca00078e00ff */
[----:B------:R-:W-:-:S04]  /*11a60*/  LOP3.LUT R20, R20, 0x38, RZ, 0xc0, !PT ;  /* 0x0000003814147812 */ /* 0x000fc800078ec0ff */
[C---:B------:R-:W-:Y:S02]  /*11a70*/  LOP3.LUT R4, R20.reuse, 0x40, RZ, 0xfc, !PT ;  /* 0x0000004014047812 */ /* 0x040fe400078efcff */
[----:B------:R-:W-:Y:S02]  /*11a80*/  LOP3.LUT R20, R20, 0x80, RZ, 0xfc, !PT ;  /* 0x0000008014147812 */ /* 0x000fe400078efcff */
[----:B------:R-:W-:Y:S02]  /*11a90*/  ISETP.GE.AND P1, PT, R4, UR4, PT ;  /* 0x0000000404007c0c */ /* 0x000fe4000bf26270 */
[----:B------:R-:W-:Y:S02]  /*11aa0*/  ISETP.GE.AND P0, PT, R20, UR4, PT ;  /* 0x0000000414007c0c */ /* 0x000fe4000bf06270 */
[----:B------:R-:W1:Y:S09]  /*11ab0*/  S2R R20, SR_TID.X ;  /* 0x0000000000147919 */ /* 0x000e720000002100 */
[----:B------:R-:W-:Y:S01]  /*11ac0*/  @P1 LOP3.LUT R23, R23, 0x10, RZ, 0xfc, !PT ;  /* 0x0000001017171812 */ /* 0x000fe200078efcff */
[----:B----4-:R-:W-:-:S05]  /*11ad0*/  IMAD.SHL.U32 R21, R21, 0x8, RZ ;  /* 0x0000000815157824 */ /* 0x010fca00078e00ff */
[----:B------:R-:W-:-:S04]  /*11ae0*/  LOP3.LUT R21, R21, 0x38, RZ, 0xc0, !PT ;  /* 0x0000003815157812 */ /* 0x000fc800078ec0ff */
[C---:B------:R-:W-:Y:S02]  /*11af0*/  ISETP.GE.AND P2, PT, R21.reuse, UR4, PT ;  /* 0x0000000415007c0c */ /* 0x040fe4000bf46270 */
[----:B------:R-:W-:Y:S02]  /*11b00*/  LOP3.LUT R21, R21, 0xc0, RZ, 0xfc, !PT ;  /* 0x000000c015157812 */ /* 0x000fe400078efcff */
[----:B-1----:R-:W-:-:S09]  /*11b10*/  LOP3.LUT R20, R20, 0x7f, RZ, 0xc0, !PT ;  /* 0x0000007f14147812 */ /* 0x002fd200078ec0ff */
[----:B------:R-:W-:Y:S02]  /*11b20*/  @P2 LOP3.LUT R23, R23, 0x1, RZ, 0xfc, !PT ;  /* 0x0000000117172812 */ /* 0x000fe400078efcff */
[----:B------:R-:W-:Y:S02]  /*11b30*/  SHF.R.U32.HI R4, RZ, 0x3, R20 ;  /* 0x00000003ff047819 */ /* 0x000fe40000011614 */
[----:B------:R-:W1:Y:S01]  /*11b40*/  S2R R20, SR_TID.X ;  /* 0x0000000000147919 */ /* 0x000e620000002100 */
[----:B------:R-:W-:-:S04]  /*11b50*/  LOP3.LUT R23, R23, 0xfffffff7, RZ, 0xc0, !PT ;  /* 0xfffffff717177812 */ /* 0x000fc800078ec0ff */
[----:B------:R-:W-:Y:S02]  /*11b60*/  @P0 LOP3.LUT R23, R23, 0x8, RZ, 0xfc, !PT ;  /* 0x0000000817170812 */ /* 0x000fe400078efcff */
[----:B------:R-:W-:Y:S02]  /*11b70*/  ISETP.GE.AND P0, PT, R21, UR4, PT ;  /* 0x0000000415007c0c */ /* 0x000fe4000bf06270 */
[----:B------:R-:W-:-:S11]  /*11b80*/  LOP3.LUT R23, R23, 0xfffffffb, RZ, 0xc0, !PT ;  /* 0xfffffffb17177812 */ /* 0x000fd600078ec0ff */
[----:B------:R-:W-:Y:S01]  /*11b90*/  @P0 LOP3.LUT R23, R23, 0x4, RZ, 0xfc, !PT ;  /* 0x0000000417170812 */ /* 0x000fe200078efcff */
[----:B-1----:R-:W-:-:S05]  /*11ba0*/  IMAD.SHL.U32 R20, R20, 0x10, RZ ;  /* 0x0000001014147824 */ /* 0x002fca00078e00ff */
[----:B------:R-:W-:Y:S01]  /*11bb0*/  LOP3.LUT R20, R4, 0x70, R20, 0xf8, !PT ;  /* 0x0000007004147812 */ /* 0x000fe200078ef814 */
[----:B--2---:R-:W-:-:S04]  /*11bc0*/  VIADD R0, R0, 0xffffffff ;  /* 0xffffffff00007836 */ /* 0x004fc80000000000 */
[----:B------:R-:W-:Y:S01]  /*11bd0*/  IMAD R37, R0, 0x60, R20 ;  /* 0x0000006000257824 */ /* 0x000fe200078e0214 */
[----:B0--3--:R-:W-:Y:S06]  /*11be0*/  BRA.DIV UR5, `(.L_x_5800) ;  /* 0x0000005205147947 */ /* 0x009fec000b800000 */
.L_x_5873:
        /* <DEDUP_REMOVED lines=20> */
[----:B------:R-:W-:Y:S01]  /*11d30*/  @!P0 IMAD.IADD R7, R3, 0x1, R7 ;  /* 0x0000000103078824 */ /* 0x000fe200078e0207 */
[----:B------:R-:W-:-:S05]  /*11d40*/  SEL R3, RZ, 0x1, P2 ;  /* 0x00000001ff037807 */ /* 0x000fca0001000000 */
[----:B------:R1:W-:Y:S01]  /*11d50*/  STL [R1+0x20], R3 ;  /* 0x0000200301007387 */ /* 0x0003e20000100800 */
[----:B0-----:R-:W-:-:S04]  /*11d60*/  @!P0 LEA R4, P1, R2, R4, 0x2 ;  /* 0x0000000402048211 */ /* 0x001fc800078210ff */
[----:B------:R-:W-:Y:S01]  /*11d70*/  @!P0 LEA.HI.X R5, R2, R5, R7, 0x2, P1 ;  /* 0x0000000502058211 */ /* 0x000fe200008f1407 */
[----:B------:R-:W-:-:S04]  /*11d80*/  IMAD.MOV R2, RZ, RZ, -R6 ;  /* 0x000000ffff027224 */ /* 0x000fc800078e0a06 */
[----:B------:R-:W-:Y:S01]  /*11d90*/  IMAD R37, R8, R2, R37 ;  /* 0x0000000208257224 */ /* 0x000fe200078e0225 */
[----:B------:R1:W5:Y:S01]  /*11da0*/  @!P0 LDG.E R36, desc[UR36][R4.64] ;  /* 0x0000002404248981 */ /* 0x000362000c1e1900 */
[----:B------:R-:W-:Y:S01]  /*11db0*/  IMAD.U32 R2, RZ, RZ, UR38 ;  /* 0x00000026ff027e24 */ /* 0x000fe2000f8e00ff */
[----:B------:R-:W-:Y:S02]  /*11dc0*/  ISETP.GT.U32.AND P1, PT, R20, 0x5f, PT ;  /* 0x0000005f1400780c */ /* 0x000fe40003f24070 */
[----:B------:R-:W-:Y:S02]  /*11dd0*/  LOP3.LUT R23, R23, 0xfffffbff, RZ, 0xc0, !PT ;  /* 0xfffffbff17177812 */ /* 0x000fe400078ec0ff */
[----:B------:R-:W-:Y:S02]  /*11de0*/  ISETP.NE.AND P0, PT, R2, 0x3, PT ;  /* 0x000000030200780c */ /* 0x000fe40003f05270 */
[----:B------:R-:W-:-:S11]  /*11df0*/  LOP3.LUT R18, R18, 0xffff, RZ, 0xc0, !PT ;  /* 0x0000ffff12127812 */ /* 0x000fd600078ec0ff */
[----:B------:R-:W-:-:S04]  /*11e00*/  @P0 LOP3.LUT R23, R23, 0x400, RZ, 0xfc, !PT ;  /* 0x0000040017170812 */ /* 0x000fc800078efcff */
[----:B------:R-:W-:-:S04]  /*11e10*/  LOP3.LUT R23, R23, 0xffffffdf, RZ, 0xc0, !PT ;  /* 0xffffffdf17177812 */ /* 0x000fc800078ec0ff */
[----:B------:R-:W-:Y:S01]  /*11e20*/  @P1 LOP3.LUT R23, R23, 0x20, RZ, 0xfc, !PT ;  /* 0x0000002017171812 */ /* 0x000fe200078efcff */
[----:B-1----:R-:W-:Y:S06]  /*11e30*/  @!P0 BRA `(.L_x_5801) ;  /* 0x0000000000048947 */ /* 0x002fec0003800000 */
[----:B------:R-:W-:Y:S01]  /*11e40*/  BPT.TRAP 0x1 ;  /* 0x000000040000795c */ /* 0x000fe20000300000 */
.L_x_5801:
[----:B------:R-:W-:Y:S01]  /*11e50*/  IMAD R31, R0, -0x60, R25 ;  /* 0xffffffa0001f7824 */ /* 0x000fe200078e0219 */
[----:B------:R-:W-:Y:S01]  /*11e60*/  LEA R25, R24, R22, 0x3 ;  /* 0x0000001618197211 */ /* 0x000fe200078e18ff */
[----:B------:R-:W-:Y:S01]  /*11e70*/  BSSY B0, `(.L_x_5802) ;  /* 0x0000004000007945 */ /* 0x000fe20003800000 */
[----:B------:R-:W-:-:S04]  /*11e80*/  SHF.L.U32 R0, R27, 0x1f, RZ ;  /* 0x0000001f1b007819 */ /* 0x000fc800000006ff */
[----:B------:R-:W0:Y:S02]  /*11e90*/  SYNCS.PHASECHK.TRANS64.TRYWAIT P0, [R25+URZ+0x32440], R0 ;  /* 0x03244000190075a7 */ /* 0x000e24000800017f */
[----:B0-----:R-:W-:Y:S05]  /*11ea0*/  @!P0 BRA `(.L_x_5803) ;  /* 0x0000004c00988947 */ /* 0x001fea0003800000 */
.L_x_5874:
[----:B------:R-:W-:Y:S05]  /*11eb0*/  BSYNC B0 ;  /* 0x0000000000007941 */ /* 0x000fea0003800000 */
.L_x_5802:
        /* <DEDUP_REMOVED lines=87> */
.L_x_5888:
        /* <DEDUP_REMOVED lines=10> */
.L_x_5805:
        /* <DEDUP_REMOVED lines=10> */
.L_x_5806:
[----:B------:R1:W5:Y:S01]  /*12570*/  LDL.LU R0, [R1+0x8] ;  /* 0x0000080001007983 */ /* 0x0003620000300800 */
[----:B------:R-:W-:Y:S01]  /*12580*/  LOP3.LUT P0, RZ, R23, 0x40, RZ, 0xc0, !PT ;  /* 0x0000004017ff7812 */ /* 0x000fe2000780c0ff */
[----:B------:R1:W-:-:S12]  /*12590*/  SYNCS.ARRIVE.TRANS64.A1T0 RZ, [R25+URZ+0x32430], RZ ;  /* 0x032430ff19ff79a7 */ /* 0x0003d8000810003f */
[----:B------:R-:W-:Y:S05]  /*125a0*/  WARPSYNC.ALL ;  /* 0x0000000000007948 */ /* 0x000fea0003800000 */
[----:B0-----:R-:W-:Y:S01]  /*125b0*/  SEL R2, R34, RZ, !P0 ;  /* 0x000000ff22027207 */ /* 0x001fe20004000000 */
[----:B------:R-:W-:Y:S04]  /*125c0*/  BSSY B6, `(.L_x_5807) ;  /* 0x000001a000067945 */ /* 0x000fe80003800000 */
[----:B------:R0:W-:Y:S01]  /*125d0*/  STL [R1], R2 ;  /* 0x0000000201007387 */ /* 0x0001e20000100800 */
[----:B------:R-:W-:Y:S01]  /*125e0*/  BAR.SYNC.DEFER_BLOCKING 0x8, 0x180 ;  /* 0x0206000000007b1d */ /* 0x000fe20000010000 */
[----:B-----5:R-:W-:Y:S01]  /*125f0*/  SEL R34, R0, RZ, !P0 ;  /* 0x000000ff00227207 */ /* 0x020fe20004000000 */
[----:B------:R-:W-:-:S04]  /*12600*/  VIADD R0, R22, 0x18400 ;  /* 0x0001840016007836 */ /* 0x000fc80000000000 */
[----:B------:R0:W-:Y:S01]  /*12610*/  STL [R1+0xc], R34 ;  /* 0x00000c2201007387 */ /* 0x0001e20000100800 */
[----:B------:R-:W-:Y:S02]  /*12620*/  LOP3.LUT P0, RZ, R0, 0x3ff, RZ, 0xc0, !PT ;  /* 0x000003ff00ff7812 */ /* 0x000fe4000780c0ff */
[----:B------:R-:W-:-:S05]  /*12630*/  SHF.R.S32.HI R0, RZ, 0x1f, R35 ;  /* 0x0000001fff007819 */ /* 0x000fca0000011423 */
        /* <DEDUP_REMOVED lines=18> */
.L_x_5808:
[----:B------:R-:W-:Y:S05]  /*12760*/  BSYNC B6 ;  /* 0x0000000000067941 */ /* 0x000fea0003800000 */
.L_x_5807:
[----:B------:R-:W2:Y:S01]  /*12770*/  LDL R4, [R1+0x8] ;  /* 0x0000080001047983 */ /* 0x000ea20000100800 */
[----:B0-----:R-:W0:Y:S01]  /*12780*/  S2R R2, SR_TID.X ;  /* 0x0000000000027919 */ /* 0x001e220000002100 */
[----:B------:R-:W-:Y:S01]  /*12790*/  IMAD.MOV.U32 R21, RZ, RZ, R34 ;  /* 0x000000ffff157224 */ /* 0x000fe200078e0022 */
[----:B------:R-:W-:Y:S01]  /*127a0*/  ULDC.64 UR4, c[0x0][0x298] ;  /* 0x0000a60000047ab9 */ /* 0x000fe20000000a00 */
[----:B------:R-:W3:Y:S01]  /*127b0*/  LDC R5, c[0x0][0x448] ;  /* 0x00011200ff057b82 */ /* 0x000ee20000000800 */
[----:B------:R-:W4:Y:S01]  /*127c0*/  LDL R20, [R1] ;  /* 0x0000000001147983 */ /* 0x000f220000100800 */
[----:B------:R-:W5:Y:S01]  /*127d0*/  S2R R34, SR_TID.X ;  /* 0x0000000000227919 */ /* 0x000f620000002100 */
[----:B0-----:R-:W-:-:S04]  /*127e0*/  LOP3.LUT R2, R2, 0x7f, RZ, 0xc0, !PT ;  /* 0x0000007f02027812 */ /* 0x001fc800078ec0ff */
[----:B------:R-:W-:Y:S02]  /*127f0*/  SHF.R.U32.HI R0, RZ, 0x3, R2 ;  /* 0x00000003ff007819 */ /* 0x000fe40000011602 */
[----:B------:R-:W0:Y:S02]  /*12800*/  LDC R2, c[0x0][0x448] ;  /* 0x00011200ff027b82 */ /* 0x000e240000000800 */
[----:B0-----:R-:W-:Y:S01]  /*12810*/  ISETP.NE.AND P6, PT, R2, 0x1, PT ;  /* 0x000000010200780c */ /* 0x001fe20003fc5270 */
[----:B-----5:R-:W-:-:S12]  /*12820*/  IMAD.SHL.U32 R34, R34, 0x10, RZ ;  /* 0x0000001022227824 */ /* 0x020fd800078e00ff */
[----:B------:R-:W0:Y:S08]  /*12830*/  @P6 LDC R3, c[0x0][0x44c] ;  /* 0x00011300ff036b82 */ /* 0x000e300000000800 */
[----:B------:R-:W5:Y:S01]  /*12840*/  @P6 LDC R2, c[0x0][0x450] ;  /* 0x00011400ff026b82 */ /* 0x000f620000000800 */
[----:B------:R-:W-:-:S05]  /*12850*/  LOP3.LUT R34, R0, 0x70, R34, 0xf8, !PT ;  /* 0x0000007000227812 */ /* 0x000fca00078ef822 */
[----:B------:R-:W-:-:S04]  /*12860*/  IMAD R34, R17, 0x80, R34 ;  /* 0x0000008011227824 */ /* 0x000fc800078e0222 */
[----:B------:R-:W-:Y:S02]  /*12870*/  IMAD.MOV.U32 R0, RZ, RZ, R34 ;  /* 0x000000ffff007224 */ /* 0x000fe400078e0022 */
[----:B0-----:R-:W-:-:S05]  /*12880*/  @P6 IMAD.HI.U32 R3, R34, R3, RZ ;  /* 0x0000000322036227 */ /* 0x001fca00078e00ff */
[----:B-----5:R-:W-:Y:S01]  /*12890*/  @P6 SHF.R.U32.HI R0, RZ, R2, R3 ;  /* 0x00000002ff006219 */ /* 0x020fe20000011603 */
[----:B------:R-:W-:-:S04]  /*128a0*/  IMAD.WIDE.U32 R2, R35, UR4, RZ ;  /* 0x0000000423027c25 */ /* 0x000fc8000f8e00ff */
[----:B--2---:R-:W-:-:S04]  /*128b0*/  IMAD R4, R4, UR4, RZ ;  /* 0x0000000404047c24 */ /* 0x004fc8000f8e02ff */
[----:B------:R-:W-:Y:S01]  /*128c0*/  IMAD R4, R35, UR5, R4 ;  /* 0x0000000523047c24 */ /* 0x000fe2000f8e0204 */
[----:B------:R-:W-:-:S03]  /*128d0*/  ULDC.64 UR4, c[0x0][0x2d8] ;  /* 0x0000b60000047ab9 */ /* 0x000fc60000000a00 */
[----:B------:R-:W-:Y:S02]  /*128e0*/  IMAD.IADD R3, R3, 0x1, R4 ;  /* 0x0000000103037824 */ /* 0x000fe400078e0204 */
[----:B------:R-:W-:-:S04]  /*128f0*/  IMAD.WIDE.U32 R2, R18, UR4, R2 ;  /* 0x0000000412027c25 */ /* 0x000fc8000f8e0002 */
[----:B------:R-:W-:Y:S01]  /*12900*/  IMAD R3, R18, UR5, R3 ;  /* 0x0000000512037c24 */ /* 0x000fe2000f8e0203 */
[----:B------:R-:W-:Y:S02]  /*12910*/  ULDC.64 UR4, c[0x0][0x2e0] ;  /* 0x0000b80000047ab9 */ /* 0x000fe40000000a00 */
[----:B------:R-:W-:Y:S02]  /*12920*/  IMAD R4, R21, UR4, RZ ;  /* 0x0000000415047c24 */ /* 0x000fe4000f8e02ff */
[----:B----4-:R-:W-:-:S04]  /*12930*/  IMAD.WIDE.U32 R2, R20, UR4, R2 ;  /* 0x0000000414027c25 */ /* 0x010fc8000f8e0002 */
[----:B------:R-:W-:Y:S01]  /*12940*/  IMAD R4, R20, UR5, R4 ;  /* 0x0000000514047c24 */ /* 0x000fe2000f8e0204 */
[----:B------:R-:W-:Y:S01]  /*12950*/  ULDC.64 UR4, c[0x0][0x2d0] ;  /* 0x0000b40000047ab9 */ /* 0x000fe20000000a00 */
[----:B------:R-:W0:Y:S02]  /*12960*/  S2R R20, SR_TID.X ;  /* 0x0000000000147919 */ /* 0x000e240000002100 */
[----:B------:R-:W-:Y:S01]  /*12970*/  IMAD.IADD R3, R3, 0x1, R4 ;  /* 0x0000000103037824 */ /* 0x000fe200078e0204 */
[----:B------:R-:W-:Y:S01]  /*12980*/  SHF.R.S32.HI R4, RZ, 0x1f, R0 ;  /* 0x0000001fff047819 */ /* 0x000fe20000011400 */
[----:B------:R-:W2:Y:S04]  /*12990*/  S2R R21, SR_TID.X ;  /* 0x0000000000157919 */ /* 0x000ea80000002100 */
[----:B------:R-:W-:-:S02]  /*129a0*/  IMAD R4, R4, UR4, RZ ;  /* 0x0000000404047c24 */ /* 0x000fc4000f8e02ff */
[----:B------:R-:W-:-:S04]  /*129b0*/  IMAD.WIDE.U32 R2, R0, UR4, R2 ;  /* 0x0000000400027c25 */ /* 0x000fc8000f8e0002 */
[----:B------:R-:W-:Y:S01]  /*129c0*/  IMAD R4, R0, UR5, R4 ;  /* 0x0000000500047c24 */ /* 0x000fe2000f8e0204 */
[----:B------:R-:W-:Y:S01]  /*129d0*/  ULDC.64 UR4, c[0x0][0x2c8] ;  /* 0x0000b20000047ab9 */ /* 0x000fe20000000a00 */
[----:B------:R-:W-:-:S04]  /*129e0*/  IMAD.MOV R0, RZ, RZ, -R0 ;  /* 0x000000ffff007224 */ /* 0x000fc800078e0a00 */
[----:B---3--:R-:W-:Y:S02]  /*129f0*/  IMAD R0, R5, R0, R34 ;  /* 0x0000000005007224 */ /* 0x008fe400078e0222 */
[----:B------:R-:W-:-:S03]  /*12a00*/  IMAD.IADD R3, R3, 0x1, R4 ;  /* 0x0000000103037824 */ /* 0x000fc600078e0204 */
[----:B------:R-:W-:Y:S01]  /*12a10*/  SHF.R.S32.HI R4, RZ, 0x1f, R0 ;  /* 0x0000001fff047819 */ /* 0x000fe20000011400 */
[----:B------:R-:W-:-:S04]  /*12a20*/  IMAD.WIDE.U32 R2, R0, UR4, R2 ;  /* 0x0000000400027c25 */ /* 0x000fc8000f8e0002 */
[----:B------:R-:W-:-:S04]  /*12a30*/  IMAD R4, R4, UR4, RZ ;  /* 0x0000000404047c24 */ /* 0x000fc8000f8e02ff */
[----:B------:R-:W-:Y:S01]  /*12a40*/  IMAD R4, R0, UR5, R4 ;  /* 0x0000000500047c24 */ /* 0x000fe2000f8e0204 */
[----:B------:R-:W-:Y:S01]  /*12a50*/  ULDC.64 UR4, c[0x0][0x280] ;  /* 0x0000a00000047ab9 */ /* 0x000fe20000000a00 */
[----:B0-----:R-:W-:Y:S01]  /*12a60*/  IMAD.SHL.U32 R20, R20, 0x8, RZ ;  /* 0x0000000814147824 */ /* 0x001fe200078e00ff */
[----:B------:R-:W-:Y:S01]  /*12a70*/  LEA R0, P0, R2, UR4, 0x1 ;  /* 0x0000000402007c11 */ /* 0x000fe2000f8008ff */
[----:B------:R-:W-:Y:S01]  /*12a80*/  IMAD.IADD R4, R3, 0x1, R4 ;  /* 0x0000000103047824 */ /* 0x000fe200078e0204 */
[----:B------:R-:W-:Y:S02]  /*12a90*/  ULDC UR4, c[0x0][0x2b8] ;  /* 0x0000ae0000047ab9 */ /* 0x000fe40000000800 */
[----:B------:R-:W-:Y:S02]  /*12aa0*/  LOP3.LUT R20, R20, 0x38, RZ, 0xc0, !PT ;  /* 0x0000003814147812 */ /* 0x000fe400078ec0ff */
[----:B------:R-:W-:Y:S01]  /*12ab0*/  LEA.HI.X R4, R2, UR5, R4, 0x1, P0 ;  /* 0x0000000502047c11 */ /* 0x000fe200080f0c04 */
[----:B------:R-:W-:Y:S01]  /*12ac0*/  UMOV UR5, 0xffffffff ;  /* 0xffffffff00057882 */ /* 0x000fe20000000000 */
[----:B--2---:R-:W-:-:S02]  /*12ad0*/  LOP3.LUT R21, R21, 0x7f, RZ, 0xc0, !PT ;  /* 0x0000007f15157812 */ /* 0x004fc400078ec0ff */
[----:B------:R-:W-:Y:S02]  /*12ae0*/  ISETP.GE.AND P0, PT, R20, UR4, PT ;  /* 0x0000000414007c0c */ /* 0x000fe4000bf06270 */
[----:B------:R-:W-:Y:S01]  /*12af0*/  SHF.R.U32.HI R21, RZ, 0x3, R21 ;  /* 0x00000003ff157819 */ /* 0x000fe20000011615 */
[----:B------:R-:W-:Y:S10]  /*12b00*/  BRA.DIV UR5, `(.L_x_5809) ;  /* 0x0000004a05947947 */ /* 0x000ff4000b800000 */
[----:B------:R-:W2:Y:S01]  /*12b10*/  LDL.LU R2, [R1+0x4] ;  /* 0x0000040001027983 */ /* 0x000ea20000300800 */
[----:B------:R-:W-:Y:S01]  /*12b20*/  IMAD R17, R17, 0x80, R21 ;  /* 0x0000008011117824 */ /* 0x000fe200078e0215 */
[----:B------:R-:W-:Y:S02]  /*12b30*/  LOP3.LUT R23, R23, 0xffffdfff, RZ, 0xc0, !PT ;  /* 0xffffdfff17177812 */ /* 0x000fe400078ec0ff */
[----:B------:R-:W0:Y:S01]  /*12b40*/  SHFL.IDX PT, R9, R0, RZ, 0x181f ;  /* 0x00181fff00097589 */ /* 0x000e2200000e0000 */
[----:B------:R-:W-:-:S03]  /*12b50*/  VIADD R7, R17, 0x10 ;  /* 0x0000001011077836 */ /* 0x000fc60000000000 */
[----:B------:R-:W3:Y:S04]  /*12b60*/  SHFL.IDX PT, R3, R4, RZ, 0x181f ;  /* 0x00181fff04037589 */ /* 0x000ee800000e0000 */
[----:B------:R-:W4:Y:S04]  /*12b70*/  SHFL.IDX PT, R6, R0, 0x1, 0x181f ;  /* 0x00381f0000067f89 */ /* 0x000f2800000e0000 */
[----:B------:R-:W-:Y:S04]  /*12b80*/  SHFL.IDX PT, R10, R0, 0x2, 0x181f ;  /* 0x00581f00000a7f89 */ /* 0x000fe800000e0000 */
[----:B------:R-:W-:Y:S01]  /*12b90*/  SHFL.IDX PT, R11, R0, 0x3, 0x181f ;  /* 0x00781f00000b7f89 */ /* 0x000fe200000e0000 */
[----:B--2---:R-:W-:-:S03]  /*12ba0*/  IMAD R5, R2, R5, RZ ;  /* 0x0000000502057224 */ /* 0x004fc600078e02ff */
[----:B------:R-:W2:Y:S02]  /*12bb0*/  SHFL.IDX PT, R2, R4, 0x1, 0x181f ;  /* 0x00381f0004027f89 */ /* 0x000ea400000e0000 */
[-C--:B------:R-:W-:Y:S02]  /*12bc0*/  ISETP.GE.AND P6, PT, R17, R5.reuse, PT ;  /* 0x000000051100720c */ /* 0x080fe40003fc6270 */
[----:B------:R-:W-:Y:S01]  /*12bd0*/  ISETP.GE.AND P5, PT, R7, R5, PT ;  /* 0x000000050700720c */ /* 0x000fe20003fa6270 */
[----:B------:R-:W-:-:S05]  /*12be0*/  VIADD R7, R17, 0x20 ;  /* 0x0000002011077836 */ /* 0x000fca0000000000 */
[----:B------:R-:W-:-:S05]  /*12bf0*/  ISETP.GE.AND P3, PT, R7, R5, PT ;  /* 0x000000050700720c */ /* 0x000fca0003f66270 */
[C---:B0-----:R-:W-:Y:S02]  /*12c00*/  @!P6 LEA R9, P1, R20.reuse, R9, 0x1 ;  /* 0x000000091409e211 */ /* 0x041fe400078208ff */
[----:B------:R-:W-:Y:S02]  /*12c10*/  @P6 LOP3.LUT R23, R23, 0x2000, RZ, 0xfc, !PT ;  /* 0x0000200017176812 */ /* 0x000fe400078efcff */
[----:B---3--:R-:W-:Y:S02]  /*12c20*/  @!P6 IADD3.X R3, RZ, R3, RZ, P1, !PT ;  /* 0x00000003ff03e210 */ /* 0x008fe40000ffe4ff */
[----:B----4-:R-:W-:Y:S02]  /*12c30*/  @!P5 LEA R6, P1, R20, R6, 0x1 ;  /* 0x000000061406d211 */ /* 0x010fe400078208ff */
[----:B------:R-:W-:-:S03]  /*12c40*/  LOP3.LUT R23, R23, 0xffffefff, RZ, 0xc0, !PT ;  /* 0xffffefff17177812 */ /* 0x000fc600078ec0ff */
[----:B--2---:R-:W-:Y:S01]  /*12c50*/  @!P5 IMAD.X R8, RZ, RZ, R2, P1 ;  /* 0x000000ffff08d224 */ /* 0x004fe200008e0602 */
[----:B------:R-:W-:Y:S01]  /*12c60*/  @!P3 LEA R10, P1, R20, R10, 0x1 ;  /* 0x0000000a140ab211 */ /* 0x000fe200078208ff */
[----:B------:R-:W0:Y:S01]  /*12c70*/  SHFL.IDX PT, R2, R4, 0x2, 0x181f ;  /* 0x00581f0004027f89 */ /* 0x000e2200000e0000 */
[----:B------:R-:W-:-:S04]  /*12c80*/  @P5 LOP3.LUT R23, R23, 0x1000, RZ, 0xfc, !PT ;  /* 0x0000100017175812 */ /* 0x000fc800078efcff */
[----:B------:R-:W-:-:S04]  /*12c90*/  LOP3.LUT R23, R23, 0xfffff7ff, RZ, 0xc0, !PT ;  /* 0xfffff7ff17177812 */ /* 0x000fc800078ec0ff */
[----:B------:R-:W-:-:S04]  /*12ca0*/  @P3 LOP3.LUT R23, R23, 0x800, RZ, 0xfc, !PT ;  /* 0x0000080017173812 */ /* 0x000fc800078efcff */
[----:B------:R-:W-:Y:S01]  /*12cb0*/  LOP3.LUT R23, R23, 0xfffffdff, RZ, 0xc0, !PT ;  /* 0xfffffdff17177812 */ /* 0x000fe200078ec0ff */
[----:B0-----:R-:W-:Y:S02]  /*12cc0*/  @!P3 IMAD.X R7, RZ, RZ, R2, P1 ;  /* 0x000000ffff07b224 */ /* 0x001fe400008e0602 */
[----:B------:R-:W-:-:S05]  /*12cd0*/  VIADD R2, R17, 0x30 ;  /* 0x0000003011027836 */ /* 0x000fca0000000000 */
[----:B------:R-:W-:Y:S01]  /*12ce0*/  ISETP.GE.AND P2, PT, R2, R5, PT ;  /* 0x000000050200720c */ /* 0x000fe20003f46270 */
[----:B------:R-:W-:-:S05]  /*12cf0*/  VIADD R2, R17, 0x40 ;  /* 0x0000004011027836 */ /* 0x000fca0000000000 */
[----:B------:R-:W-:Y:S02]  /*12d00*/  ISETP.GE.AND P4, PT, R2, R5, PT ;  /* 0x000000050200720c */ /* 0x000fe40003f86270 */
[----:B------:R-:W0:Y:S05]  /*12d10*/  SHFL.IDX PT, R2, R4, 0x3, 0x181f ;  /* 0x00781f0004027f89 */ /* 0x000e2a00000e0000 */
[----:B------:R-:W-:Y:S02]  /*12d20*/  @!P2 LEA R13, P1, R20, R11, 0x1 ;  /* 0x0000000b140da211 */ /* 0x000fe400078208ff */
[----:B------:R-:W2:Y:S01]  /*12d30*/  SHFL.IDX PT, R11, R0, 0x4, 0x181f ;  /* 0x00981f00000b7f89 */ /* 0x000ea200000e0000 */
[----:B------:R-:W-:-:S04]  /*12d40*/  @P2 LOP3.LUT R23, R23, 0x200, RZ, 0xfc, !PT ;  /* 0x0000020017172812 */ /* 0x000fc800078efcff */
[----:B------:R-:W-:-:S04]  /*12d50*/  LOP3.LUT R23, R23, 0xfffffeff, RZ, 0xc0, !PT ;  /* 0xfffffeff17177812 */ /* 0x000fc800078ec0ff */
[----:B------:R-:W-:-:S04]  /*12d60*/  @P4 LOP3.LUT R23, R23, 0x100, RZ, 0xfc, !PT ;  /* 0x0000010017174812 */ /* 0x000fc800078efcff */
[----:B------:R-:W-:Y:S01]  /*12d70*/  LOP3.LUT R23, R23, 0xffffff7f, RZ, 0xc0, !PT ;  /* 0xffffff7f17177812 */ /* 0x000fe200078ec0ff */
[----:B0-----:R-:W-:Y:S02]  /*12d80*/  @!P2 IMAD.X R12, RZ, RZ, R2, P1 ;  /* 0x000000ffff0ca224 */ /* 0x001fe400008e0602 */
[----:B------:R-:W0:Y:S01]  /*12d90*/  SHFL.IDX PT, R2, R4, 0x4, 0x181f ;  /* 0x00981f0004027f89 */ /* 0x000e2200000e0000 */
[----:B--2---:R-:W-:-:S05]  /*12da0*/  @!P4 LEA R14, P1, R20, R11, 0x1 ;  /* 0x0000000b140ec211 */ /* 0x004fca00078208ff */
[----:B0-----:R-:W-:Y:S02]  /*12db0*/  @!P4 IMAD.X R11, RZ, RZ, R2, P1 ;  /* 0x000000ffff0bc224 */ /* 0x001fe400008e0602 */
[----:B------:R-:W-:-:S05]  /*12dc0*/  @!P6 IMAD.MOV.U32 R2, RZ, RZ, R9 ;  /* 0x000000ffff02e224 */ /* 0x000fca00078e0009 */
[----:B------:R0:W-:Y:S02]  /*12dd0*/  @!P6 LDGSTS.E.BYPASS.LTC128B.128 [R26+0x18400], desc[UR36][R2.64], !P0 ;  /* 0x18400000021aefae */ /* 0x0001e4000c101d64 */
[----:B0-----:R-:W-:Y:S02]  /*12de0*/  @!P5 IMAD.MOV.U32 R2, RZ, RZ, R6 ;  /* 0x000000ffff02d224 */ /* 0x001fe400078e0006 */
[----:B------:R-:W-:Y:S01]  /*12df0*/  @!P5 IMAD.MOV.U32 R3, RZ, RZ, R8 ;  /* 0x000000ffff03d224 */ /* 0x000fe200078e0008 */
[----:B------:R-:W-:Y:S04]  /*12e00*/  SHFL.IDX PT, R6, R0, 0x6, 0x181f ;  /* 0x00d81f0000067f89 */ /* 0x000fe800000e0000 */
[----:B------:R0:W-:Y:S04]  /*12e10*/  @!P5 LDGSTS.E.BYPASS.LTC128B.128 [R26+0x18c00], desc[UR36][R2.64], !P0 ;  /* 0x18c00000021adfae */ /* 0x0001e8000c101d64 */
[----:B------:R-:W2:Y:S04]  /*12e20*/  SHFL.IDX PT, R8, R0, 0x5, 0x181f ;  /* 0x00b81f0000087f89 */ /* 0x000ea800000e0000 */
[----:B------:R-:W-:Y:S01]  /*12e30*/  SHFL.IDX PT, R0, R0, 0x7, 0x181f ;  /* 0x00f81f0000007f89 */ /* 0x000fe200000e0000 */
[----:B0-----:R-:W-:-:S02]  /*12e40*/  @!P3 IMAD.MOV.U32 R2, RZ, RZ, R10 ;  /* 0x000000ffff02b224 */ /* 0x001fc400078e000a */
[----:B------:R-:W-:Y:S02]  /*12e50*/  @!P3 IMAD.MOV.U32 R3, RZ, RZ, R7 ;  /* 0x000000ffff03b224 */ /* 0x000fe400078e0007 */
[----:B------:R-:W0:Y:S04]  /*12e60*/  SHFL.IDX PT, R7, R4, 0x5, 0x181f ;  /* 0x00b81f0004077f89 */ /* 0x000e2800000e0000 */
[----:B------:R3:W-:Y:S02]  /*12e70*/  @!P3 LDGSTS.E.BYPASS.LTC128B.128 [R26+0x19400], desc[UR36][R2.64], !P0 ;  /* 0x19400000021abfae */ /* 0x0007e4000c101d64 */
[----:B---3--:R-:W-:Y:S02]  /*12e80*/  VIADD R2, R17, 0x50 ;  /* 0x0000005011027836 */ /* 0x008fe40000000000 */
[----:B------:R-:W-:-:S03]  /*12e90*/  @!P2 IMAD.MOV.U32 R3, RZ, RZ, R12 ;  /* 0x000000ffff03a224 */ /* 0x000fc600078e000c */
[----:B------:R-:W-:Y:S01]  /*12ea0*/  ISETP.GE.AND P3, PT, R2, R5, PT ;  /* 0x000000050200720c */ /* 0x000fe20003f66270 */
[----:B------:R-:W-:-:S05]  /*12eb0*/  @!P2 IMAD.MOV.U32 R2, RZ, RZ, R13 ;  /* 0x000000ffff02a224 */ /* 0x000fca00078e000d */
[----:B------:R3:W-:Y:S07]  /*12ec0*/  @!P2 LDGSTS.E.BYPASS.LTC128B.128 [R26+0x19c00], desc[UR36][R2.64], !P0 ;  /* 0x19c00000021aafae */ /* 0x0007ee000c101d64 */
[----:B--2---:R-:W-:Y:S02]  /*12ed0*/  @!P3 LEA R8, P1, R20, R8, 0x1 ;  /* 0x000000081408b211 */ /* 0x004fe400078208ff */
[----:B------:R-:W-:Y:S01]  /*12ee0*/  @P3 LOP3.LUT R23, R23, 0x80, RZ, 0xfc, !PT ;  /* 0x0000008017173812 */ /* 0x000fe200078efcff */
[----:B---3--:R-:W2:Y:S01]  /*12ef0*/  SHFL.IDX PT, R2, R4, 0x6, 0x181f ;  /* 0x00d81f0004027f89 */ /* 0x008ea200000e0000 */
[----:B------:R-:W-:-:S02]  /*12f00*/  VIADD R3, R17, 0x60 ;  /* 0x0000006011037836 */ /* 0x000fc40000000000 */
[----:B------:R-:W-:Y:S01]  /*12f10*/  LOP3.LUT R23, R23, 0xffffffbf, RZ, 0xc0, !PT ;  /* 0xffffffbf17177812 */ /* 0x000fe200078ec0ff */
[----:B0-----:R-:W-:Y:S01]  /*12f20*/  @!P3 IMAD.X R7, RZ, RZ, R7, P1 ;  /* 0x000000ffff07b224 */ /* 0x001fe200008e0607 */
[----:B------:R-:W0:Y:S01]  /*12f30*/  SHFL.IDX PT, R4, R4, 0x7, 0x181f ;  /* 0x00f81f0004047f89 */ /* 0x000e2200000e0000 */
[----:B------:R-:W-:Y:S01]  /*12f40*/  ISETP.GE.AND P2, PT, R3, R5, PT ;  /* 0x000000050300720c */ /* 0x000fe20003f46270 */
[----:B------:R-:W-:-:S12]  /*12f50*/  @!P4 IMAD.MOV.U32 R3, RZ, RZ, R11 ;  /* 0x000000ffff03c224 */ /* 0x000fd800078e000b */
[----:B------:R-:W-:Y:S02]  /*12f60*/  @!P2 LEA R6, P1, R20, R6, 0x1 ;  /* 0x000000061406a211 */ /* 0x000fe400078208ff */
[----:B------:R-:W-:Y:S02]  /*12f70*/  @P2 LOP3.LUT R23, R23, 0x40, RZ, 0xfc, !PT ;  /* 0x0000004017172812 */ /* 0x000fe400078efcff */
[----:B--2---:R-:W-:Y:S01]  /*12f80*/  @!P2 IADD3.X R9, RZ, R2, RZ, P1, !PT ;  /* 0x00000002ff09a210 */ /* 0x004fe20000ffe4ff */
[----:B------:R-:W-:-:S05]  /*12f90*/  @!P4 IMAD.MOV.U32 R2, RZ, RZ, R14 ;  /* 0x000000ffff02c224 */ /* 0x000fca00078e000e */
[----:B------:R2:W-:Y:S02]  /*12fa0*/  @!P4 LDGSTS.E.BYPASS.LTC128B.128 [R26+0x1a400], desc[UR36][R2.64], !P0 ;  /* 0x1a400000021acfae */ /* 0x0005e4000c101d64 */
[----:B--2---:R-:W-:Y:S02]  /*12fb0*/  @!P3 IMAD.MOV.U32 R2, RZ, RZ, R8 ;  /* 0x000000ffff02b224 */ /* 0x004fe400078e0008 */
[----:B------:R-:W-:-:S05]  /*12fc0*/  @!P3 IMAD.MOV.U32 R3, RZ, RZ, R7 ;  /* 0x000000ffff03b224 */ /* 0x000fca00078e0007 */
[----:B------:R2:W-:Y:S02]  /*12fd0*/  @!P3 LDGSTS.E.BYPASS.LTC128B.128 [R26+0x1ac00], desc[UR36][R2.64], !P0 ;  /* 0x1ac00000021abfae */ /* 0x0005e4000c101d64 */
[----:B--2---:R-:W-:Y:S02]  /*12fe0*/  @!P2 IMAD.MOV.U32 R2, RZ, RZ, R6 ;  /* 0x000000ffff02a224 */ /* 0x004fe400078e0006 */
[----:B------:R-:W-:-:S05]  /*12ff0*/  @!P2 IMAD.MOV.U32 R3, RZ, RZ, R9 ;  /* 0x000000ffff03a224 */ /* 0x000fca00078e0009 */
[----:B0-----:R2:W-:Y:S02]  /*13000*/  @!P2 LDGSTS.E.BYPASS.LTC128B.128 [R26+0x1b400], desc[UR36][R2.64], !P0 ;  /* 0x1b400000021aafae */ /* 0x0015e4000c101d64 */
.L_x_5905:
[----:B------:R-:W-:Y:S01]  /*13010*/  VIADD R17, R17, 0x70 ;  /* 0x0000007011117836 */ /* 0x000fe20000000000 */
[----:B------:R-:W-:-:S04]  /*13020*/  LOP3.LUT R23, R23, 0xffffbfff, RZ, 0xc0, !PT ;  /* 0xffffbfff17177812 */ /* 0x000fc800078ec0ff */
[----:B------:R-:W-:-:S13]  /*13030*/  ISETP.GE.AND P2, PT, R17, R5, PT ;  /* 0x000000051100720c */ /* 0x000fda0003f46270 */
[----:B--2---:R-:W-:Y:S02]  /*13040*/  @!P2 LEA R2, P1, R20, R0, 0x1 ;  /* 0x000000001402a211 */ /* 0x004fe400078208ff */
        /* <DEDUP_REMOVED lines=8> */
.L_x_5810:
        /* <DEDUP_REMOVED lines=11> */
[----:B--2---:R-:W-:Y:S05]  /*13180*/  @!P0 BRA `(.L_x_5812) ;  /* 0x0000000000408947 */ /* 0x004fea0003800000 */
        /* <DEDUP_REMOVED lines=16> */
.L_x_5812:
[----:B------:R-:W-:Y:S05]  /*13290*/  BSYNC B6 ;  /* 0x0000000000067941 */ /* 0x000fea0003800000 */
.L_x_5811:
[----:B------:R-:W2:Y:S01]  /*132a0*/  LDL.LU R21, [R1+0x8] ;  /* 0x0000080001157983 */ /* 0x000ea20000300800 */
[----:B0-----:R-:W0:Y:S01]  /*132b0*/  LDC R2, c[0x0][0x448] ;  /* 0x00011200ff027b82 */ /* 0x001e220000000800 */
[----:B------:R-:W-:Y:S02]  /*132c0*/  ULDC.64 UR4, c[0x0][0x398] ;  /* 0x0000e60000047ab9 */ /* 0x000fe40000000a00 */
[----:B------:R-:W3:Y:S04]  /*132d0*/  LDL.LU R20, [R1+0xc] ;  /* 0x00000c0001147983 */ /* 0x000ee80000300800 */
[----:B------:R-:W4:Y:S01]  /*132e0*/  LDL.LU R17, [R1] ;  /* 0x0000000001117983 */ /* 0x000f220000300800 */
[----:B0-----:R-:W-:-:S13]  /*132f0*/  ISETP.NE.AND P6, PT, R2, 0x1, PT ;  /* 0x000000010200780c */ /* 0x001fda0003fc5270 */
[----:B------:R-:W0:Y:S08]  /*13300*/  @P6 LDC R3, c[0x0][0x44c] ;  /* 0x00011300ff036b82 */ /* 0x000e300000000800 */
[----:B------:R-:W5:Y:S01]  /*13310*/  @P6 LDC R2, c[0x0][0x450] ;  /* 0x00011400ff026b82 */ /* 0x000f620000000800 */
[----:B------:R-:W-:Y:S01]  /*13320*/  MOV R0, R34 ;  /* 0x0000002200007202 */ /* 0x000fe20000000f00 */
[----:B0-----:R-:W-:-:S05]  /*13330*/  @P6 IMAD.HI.U32 R3, R34, R3, RZ ;  /* 0x0000000322036227 */ /* 0x001fca00078e00ff */
[----:B-----5:R-:W-:Y:S01]  /*13340*/  @P6 SHF.R.U32.HI R0, RZ, R2, R3 ;  /* 0x00000002ff006219 */ /* 0x020fe20000011603 */
        /* <DEDUP_REMOVED lines=15> */
[----:B------:R-:W-:Y:S02]  /*13440*/  IMAD R4, R17, UR5, R4 ;  /* 0x0000000511047c24 */ /* 0x000fe4000f8e0204 */
[----:B------:R-:W0:Y:S02]  /*13450*/  S2R R17, SR_TID.X ;  /* 0x0000000000117919 */ /* 0x000e240000002100 */
        /* <DEDUP_REMOVED lines=14> */
[----:B0-----:R-:W-:Y:S02]  /*13540*/  IMAD.SHL.U32 R17, R17, 0x8, RZ ;  /* 0x0000000811117824 */ /* 0x001fe400078e00ff */
[----:B------:R-:W-:Y:S01]  /*13550*/  IMAD.IADD R3, R3, 0x1, R0 ;  /* 0x0000000103037824 */ /* 0x000fe200078e0200 */
[C---:B------:R-:W-:Y:S01]  /*13560*/  LEA R0, P0, R2.reuse, UR4, 0x1 ;  /* 0x0000000402007c11 */ /* 0x040fe2000f8008ff */
[----:B------:R-:W-:Y:S01]  /*13570*/  ULDC UR4, c[0x0][0x3b8] ;  /* 0x0000ee0000047ab9 */ /* 0x000fe20000000800 */
[----:B------:R-:W-:Y:S02]  /*13580*/  LOP3.LUT R17, R17, 0x38, RZ, 0xc0, !PT ;  /* 0x0000003811117812 */ /* 0x000fe400078ec0ff */
[----:B------:R-:W-:Y:S02]  /*13590*/  LEA.HI.X R4, R2, UR5, R3, 0x1, P0 ;  /* 0x0000000502047c11 */ /* 0x000fe400080f0c03 */
[----:B------:R-:W-:-:S02]  /*135a0*/  LOP3.LUT R9, R17, 0x40, RZ, 0xfc, !PT ;  /* 0x0000004011097812 */ /* 0x000fc400078efcff */
[C---:B------:R-:W-:Y:S02]  /*135b0*/  LOP3.LUT R7, R17.reuse, 0x80, RZ, 0xfc, !PT ;  /* 0x0000008011077812 */ /* 0x040fe400078efcff */
[----:B------:R-:W-:Y:S01]  /*135c0*/  LOP3.LUT R6, R17, 0xc0, RZ, 0xfc, !PT ;  /* 0x000000c011067812 */ /* 0x000fe200078efcff */
        /* <DEDUP_REMOVED lines=9> */
[----:B------:R-:W2:Y:S10]  /*13660*/  SHFL.IDX PT, R2, R4, RZ, 0x181f ;  /* 0x00181fff04027589 */ /* 0x000eb400000e0000 */
[----:B0-----:R-:W-:-:S02]  /*13670*/  @!P6 LEA R5, P0, R8, R14, 0x1 ;  /* 0x0000000e0805e211 */ /* 0x001fc400078008ff */
[----:B------:R-:W0:Y:S03]  /*13680*/  SHFL.IDX PT, R14, R0, 0x1, 0x181f ;  /* 0x00381f00000e7f89 */ /* 0x000e2600000e0000 */
[----:B--2---:R-:W-:Y:S02]  /*13690*/  @!P6 IMAD.X R3, RZ, RZ, R2, P0 ;  /* 0x000000ffff03e224 */ /* 0x004fe400000e0602 */
[----:B------:R-:W-:Y:S02]  /*136a0*/  @!P6 IMAD.MOV.U32 R2, RZ, RZ, R5 ;  /* 0x000000ffff02e224 */ /* 0x000fe400078e0005 */
[----:B------:R-:W2:Y:S04]  /*136b0*/  SHFL.IDX PT, R5, R4, 0x1, 0x181f ;  /* 0x00381f0004057f89 */ /* 0x000ea800000e0000 */
        /* <DEDUP_REMOVED lines=8> */
[----:B--2---:R-:W-:Y:S02]  /*13740*/  @!P5 IMAD.X R7, RZ, RZ, R5, P0 ;  /* 0x000000ffff07d224 */ /* 0x004fe400000e0605 */
[----:B------:R-:W2:Y:S01]  /*13750*/  SHFL.IDX PT, R5, R4, 0x2, 0x181f ;  /* 0x00581f0004057f89 */ /* 0x000ea200000e0000 */
[----:B---3--:R-:W-:Y:S02]  /*13760*/  @!P5 IMAD.MOV.U32 R2, RZ, RZ, R6 ;  /* 0x000000ffff02d224 */ /* 0x008fe400078e0006 */
        /* <DEDUP_REMOVED lines=16> */
[----:B--2---:R-:W-:Y:S02]  /*13870*/  @!P5 IMAD.X R7, RZ, RZ, R5, P0 ;  /* 0x000000ffff07d224 */ /* 0x004fe400000e0605 */
[----:B------:R-:W2:Y:S01]  /*13880*/  SHFL.IDX PT, R5, R4, 0x3, 0x181f ;  /* 0x00781f0004057f89 */ /* 0x000ea200000e0000 */
[----:B---3--:R-:W-:Y:S02]  /*13890*/  @!P5 IMAD.MOV.U32 R2, RZ, RZ, R6 ;  /* 0x000000ffff02d224 */ /* 0x008fe400078e0006 */
[----:B------:R-:W-:-:S05]  /*138a0*/  @!P5 IMAD.MOV.U32 R3, RZ, RZ, R7 ;  /* 0x000000ffff03d224 */ /* 0x000fca00078e0007 */
[----:B------:R-:W-:Y:S04]  /*138b0*/  @!P5 LDGSTS.E.BYPASS.LTC128B.128 [R26+0x23400], desc[UR36][R2.64], !P4 ;  /* 0x23400000021adfae */ /* 0x000fe8000e101d64 */
[----:B------:R-:W-:Y:S04]  /*138c0*/  @!P5 LDGSTS.E.BYPASS.LTC128B.128 [R26+0x27400], desc[UR36][R2.64+0x80], !P3 ;  /* 0x27400080021adfae */ /* 0x000fe8000d901d64 */
[----:B------:R-:W-:Y:S01]  /*138d0*/  @!P5 LDGSTS.E.BYPASS.LTC128B.128 [R26+0x2b400], desc[UR36][R2.64+0x100], !P2 ;  /* 0x2b400100021adfae */ /* 0x000fe2000d101d64 */
[----:B0-----:R-:W-:-:S03]  /*138e0*/  @!P6 LEA R6, P0, R8, R14, 0x1 ;  /* 0x0000000e0806e211 */ /* 0x001fc600078008ff */
[----:B------:R0:W-:Y:S01]  /*138f0*/  @!P5 LDGSTS.E.BYPASS.LTC128B.128 [R26+0x2f400], desc[UR36][R2.64+0x180], !P1 ;  /* 0x2f400180021adfae */ /* 0x0001e2000c901d64 */
[----:B------:R-:W-:-:S03]  /*13900*/  LOP3.LUT P5, RZ, R23, 0x100000, RZ, 0xc0, !PT ;  /* 0x0010000017ff7812 */ /* 0x000fc600078ac0ff */
[----:B------:R-:W3:Y:S01]  /*13910*/  SHFL.IDX PT, R14, R0, 0x4, 0x181f ;  /* 0x00981f00000e7f89 */ /* 0x000ee200000e0000 */
[----:B--2---:R-:W-:-:S03]  /*13920*/  @!P6 IMAD.X R7, RZ, RZ, R5, P0 ;  /* 0x000000ffff07e224 */ /* 0x004fc600000e0605 */
[----:B------:R-:W2:Y:S01]  /*13930*/  SHFL.IDX PT, R5, R4, 0x4, 0x181f ;  /* 0x00981f0004057f89 */ /* 0x000ea200000e0000 */
[----:B0-----:R-:W-:Y:S02]  /*13940*/  @!P6 IMAD.MOV.U32 R2, RZ, RZ, R6 ;  /* 0x000000ffff02e224 */ /* 0x001fe400078e0006 */
[----:B------:R-:W-:-:S05]  /*13950*/  @!P6 IMAD.MOV.U32 R3, RZ, RZ, R7 ;  /* 0x000000ffff03e224 */ /* 0x000fca00078e0007 */
[----:B------:R-:W-:Y:S04]  /*13960*/  @!P6 LDGSTS.E.BYPASS.LTC128B.128 [R26+0x23c00], desc[UR36][R2.64], !P4 ;  /* 0x23c00000021aefae */ /* 0x000fe8000e101d64 */
[----:B------:R-:W-:Y:S04]  /*13970*/  @!P6 LDGSTS.E.BYPASS.LTC128B.128 [R26+0x27c00], desc[UR36][R2.64+0x80], !P3 ;  /* 0x27c00080021aefae */ /* 0x000fe8000d901d64 */
[----:B------:R-:W-:Y:S01]  /*13980*/  @!P6 LDGSTS.E.BYPASS.LTC128B.128 [R26+0x2bc00], desc[UR36][R2.64+0x100], !P2 ;  /* 0x2bc00100021aefae */ /* 0x000fe2000d101d64 */
[----:B---3--:R-:W-:-:S03]  /*13990*/  @!P5 LEA R6, P0, R8, R14, 0x1 ;  /* 0x0000000e0806d211 */ /* 0x008fc600078008ff */
[----:B------:R-:W0:Y:S01]  /*139a0*/  SHFL.IDX PT, R14, R0, 0x5, 0x181f ;  /* 0x00b81f00000e7f89 */ /* 0x000e2200000e0000 */
[----:B--2---:R-:W-:-:S03]  /*139b0*/  @!P5 IADD3.X R7, RZ, R5, RZ, P0, !PT ;  /* 0x00000005ff07d210 */ /* 0x004fc600007fe4ff */
[----:B------:R-:W2:Y:S04]  /*139c0*/  SHFL.IDX PT, R5, R4, 0x5, 0x181f ;  /* 0x00b81f0004057f89 */ /* 0x000ea800000e0000 */
[----:B------:R3:W-:Y:S01]  /*139d0*/  @!P6 LDGSTS.E.BYPASS.LTC128B.128 [R26+0x2fc00], desc[UR36][R2.64+0x180], !P1 ;  /* 0x2fc00180021aefae */ /* 0x0007e2000c901d64 */
[----:B------:R-:W-:Y:S01]  /*139e0*/  LOP3.LUT P6, RZ, R23, 0x80000, RZ, 0xc0, !PT ;  /* 0x0008000017ff7812 */ /* 0x000fe200078cc0ff */
[----:B---3--:R-:W-:Y:S02]  /*139f0*/  @!P5 IMAD.MOV.U32 R2, RZ, RZ, R6 ;  /* 0x000000ffff02d224 */ /* 0x008fe400078e0006 */
[----:B------:R-:W-:-:S10]  /*13a00*/  @!P5 IMAD.MOV.U32 R3, RZ, RZ, R7 ;  /* 0x000000ffff03d224 */ /* 0x000fd400078e0007 */
[----:B0-----:R-:W-:Y:S02]  /*13a10*/  @!P6 LEA R6, P0, R8, R14, 0x1 ;  /* 0x0000000e0806e211 */ /* 0x001fe400078008ff */
[----:B------:R-:W0:Y:S03]  /*13a20*/  SHFL.IDX PT, R14, R0, 0x6, 0x181f ;  /* 0x00d81f00000e7f89 */ /* 0x000e2600000e0000 */
[----:B--2---:R-:W-:Y:S01]  /*13a30*/  @!P6 IMAD.X R7, RZ, RZ, R5, P0 ;  /* 0x000000ffff07e224 */ /* 0x004fe200000e0605 */
[----:B------:R-:W-:Y:S04]  /*13a40*/  @!P5 LDGSTS.E.BYPASS.LTC128B.128 [R26+0x24400], desc[UR36][R2.64], !P4 ;  /* 0x24400000021adfae */ /* 0x000fe8000e101d64 */
[----:B------:R-:W2:Y:S04]  /*13a50*/  SHFL.IDX PT, R5, R4, 0x6, 0x181f ;  /* 0x00d81f0004057f89 */ /* 0x000ea800000e0000 */
[----:B------:R-:W-:Y:S04]  /*13a60*/  @!P5 LDGSTS.E.BYPASS.LTC128B.128 [R26+0x28400], desc[UR36][R2.64+0x80], !P3 ;  /* 0x28400080021adfae */ /* 0x000fe8000d901d64 */
[----:B------:R-:W-:Y:S04]  /*13a70*/  @!P5 LDGSTS.E.BYPASS.LTC128B.128 [R26+0x2c400], desc[UR36][R2.64+0x100], !P2 ;  /* 0x2c400100021adfae */ /* 0x000fe8000d101d64 */
[----:B------:R3:W-:Y:S01]  /*13a80*/  @!P5 LDGSTS.E.BYPASS.LTC128B.128 [R26+0x30400], desc[UR36][R2.64+0x180], !P1 ;  /* 0x30400180021adfae */ /* 0x0007e2000c901d64 */
[----:B------:R-:W-:Y:S01]  /*13a90*/  LOP3.LUT P5, RZ, R23, 0x40000, RZ, 0xc0, !PT ;  /* 0x0004000017ff7812 */ /* 0x000fe200078ac0ff */
[----:B---3--:R-:W-:-:S02]  /*13aa0*/  @!P6 IMAD.MOV.U32 R2, RZ, RZ, R6 ;  /* 0x000000ffff02e224 */ /* 0x008fc400078e0006 */
[----:B------:R-:W-:-:S10]  /*13ab0*/  @!P6 IMAD.MOV.U32 R3, RZ, RZ, R7 ;  /* 0x000000ffff03e224 */ /* 0x000fd400078e0007 */
[----:B0-----:R-:W-:Y:S02]  /*13ac0*/  @!P5 LEA R6, P0, R8, R14, 0x1 ;  /* 0x0000000e0806d211 */ /* 0x001fe400078008ff */
[----:B------:R0:W3:Y:S03]  /*13ad0*/  SHFL.IDX PT, R14, R0, 0x7, 0x181f ;  /* 0x00f81f00000e7f89 */ /* 0x0000e600000e0000 */
[----:B--2---:R-:W-:Y:S01]  /*13ae0*/  @!P5 IMAD.X R7, RZ, RZ, R5, P0 ;  /* 0x000000ffff07d224 */ /* 0x004fe200000e0605 */
[----:B------:R-:W-:Y:S04]  /*13af0*/  @!P6 LDGSTS.E.BYPASS.LTC128B.128 [R26+0x24c00], desc[UR36][R2.64], !P4 ;  /* 0x24c00000021aefae */ /* 0x000fe8000e101d64 */
[----:B------:R-:W-:Y:S04]  /*13b00*/  @!P6 LDGSTS.E.BYPASS.LTC128B.128 [R26+0x28c00], desc[UR36][R2.64+0x80], !P3 ;  /* 0x28c00080021aefae */ /* 0x000fe8000d901d64 */
[----:B------:R-:W-:Y:S04]  /*13b10*/  @!P6 LDGSTS.E.BYPASS.LTC128B.128 [R26+0x2cc00], desc[UR36][R2.64+0x100], !P2 ;  /* 0x2cc00100021aefae */ /* 0x000fe8000d101d64 */
[----:B------:R2:W-:Y:S04]  /*13b20*/  @!P6 LDGSTS.E.BYPASS.LTC128B.128 [R26+0x30c00], desc[UR36][R2.64+0x180], !P1 ;  /* 0x30c00180021aefae */ /* 0x0005e8000c901d64 */
[----:B------:R0:W4:Y:S01]  /*13b30*/  SHFL.IDX PT, R5, R4, 0x7, 0x181f ;  /* 0x00f81f0004057f89 */ /* 0x00012200000e0000 */
[----:B--2---:R-:W-:-:S02]  /*13b40*/  @!P5 IMAD.MOV.U32 R2, RZ, RZ, R6 ;  /* 0x000000ffff02d224 */ /* 0x004fc400078e0006 */
[----:B------:R-:W-:-:S05]  /*13b50*/  @!P5 IMAD.MOV.U32 R3, RZ, RZ, R7 ;  /* 0x000000ffff03d224 */ /* 0x000fca00078e0007 */
[----:B------:R0:W-:Y:S04]  /*13b60*/  @!P5 LDGSTS.E.BYPASS.LTC128B.128 [R26+0x25400], desc[UR36][R2.64], !P4 ;  /* 0x25400000021adfae */ /* 0x0001e8000e101d64 */
[----:B------:R0:W-:Y:S04]  /*13b70*/  @!P5 LDGSTS.E.BYPASS.LTC128B.128 [R26+0x29400], desc[UR36][R2.64+0x80], !P3 ;  /* 0x29400080021adfae */ /* 0x0001e8000d901d64 */
[----:B------:R0:W-:Y:S04]  /*13b80*/  @!P5 LDGSTS.E.BYPASS.LTC128B.128 [R26+0x2d400], desc[UR36][R2.64+0x100], !P2 ;  /* 0x2d400100021adfae */ /* 0x0001e8000d101d64 */
[----:B---34-:R0:W-:Y:S02]  /*13b90*/  @!P5 LDGSTS.E.BYPASS.LTC128B.128 [R26+0x31400], desc[UR36][R2.64+0x180], !P1 ;  /* 0x31400180021adfae */ /* 0x0181e4000c901d64 */
.L_x_5923:
        /* <DEDUP_REMOVED lines=12> */
.L_x_5815:
[----:B------:R-:W-:Y:S05]  /*13c60*/  BSYNC B0 ;  /* 0x0000000000007941 */ /* 0x000fea0003800000 */
.L_x_5814:
[----:B------:R-:W-:Y:S01]  /*13c70*/  NOP ;  /* 0x0000000000007918 */ /* 0x000fe20000000000 */
[----:B------:R-:W-:-:S13]  /*13c80*/  PLOP3.LUT P0, PT, PT, PT, PT, 0x80, 0x0 ;  /* 0x000000000000781c */ /* 0x000fda0003f0f070 */
.L_x_5816:
[----:B------:R-:W-:Y:S02]  /*13c90*/  PLOP3.LUT P1, PT, P1, P0, PT, 0xa2, 0x0 ;  /* 0x000000000000781c */ /* 0x000fe40000f21472 */
[----:B------:R-:W-:-:S08]  /*13ca0*/  @P0 R2UR P1, UR4, R22 ;  /* 0x00000000160402ca */ /* 0x000fd00000020000 */
[----:B------:R-:W-:-:S05]  /*13cb0*/  @P0 PLOP3.LUT P0, PT, P1, PT, PT, 0x80, 0x0 ;  /* 0x000000000000081c */ /* 0x000fca0000f0f070 */
[----:B------:R-:W-:Y:S01]  /*13cc0*/  @!P1 SYNCS.ARRIVE.TRANS64.RED.A0T1 RZ, [UR4+0x32410], RZ ;  /* 0x032410ffffff99a7 */ /* 0x000fe20008200404 */
[----:B------:R-:W-:Y:S07]  /*13cd0*/  @!P1 ARRIVES.LDGSTSBAR.64.TRANSCNT [UR4+0x32410] ;  /* 0x03241000ff0099b0 */ /* 0x000fee0008000a84 */
[----:B------:R-:W-:Y:S05]  /*13ce0*/  @P0 BRA.U.ANY `(.L_x_5816) ;  /* 0xfffffffd00e80947 */ /* 0x000fea000393ffff */
[----:B0-2---:R-:W2:Y:S02]  /*13cf0*/  LDL.LU R2, [R1+0x1c] ;  /* 0x00001c0001027983 */ /* 0x005ea40000300800 */
        /* <DEDUP_REMOVED lines=11> */
.L_x_5924:
[----:B------:R-:W-:Y:S05]  /*13db0*/  BSYNC B0 ;  /* 0x0000000000007941 */ /* 0x000fea0003800000 */
.L_x_5817:
[----:B------:R-:W-:-:S13]  /*13dc0*/  LOP3.LUT P0, RZ, R23, 0x400, RZ, 0xc0, !PT ;  /* 0x0000040017ff7812 */ /* 0x000fda000780c0ff */
[----:B------:R-:W-:Y:S05]  /*13dd0*/  @!P0 BRA `(.L_x_5819) ;  /* 0x0000000000048947 */ /* 0x000fea0003800000 */
[----:B------:R-:W-:Y:S01]  /*13de0*/  BPT.TRAP 0x1 ;  /* 0x000000040000795c */ /* 0x000fe20000300000 */
.L_x_5819:
[----:B------:R-:W-:Y:S01]  /*13df0*/  SHF.L.U32 R0, R27, 0x1f, RZ ;  /* 0x0000001f1b007819 */ /* 0x000fe200000006ff */
[----:B------:R-:W-:Y:S03]  /*13e00*/  BSSY B0, `(.L_x_5820) ;  /* 0x0000003000007945 */ /* 0x000fe60003800000 */
[----:B------:R-:W2:Y:S02]  /*13e10*/  SYNCS.PHASECHK.TRANS64.TRYWAIT P0, [R25+URZ+0x32460], R0 ;  /* 0x03246000190075a7 */ /* 0x000ea4000800017f */
[----:B--2---:R-:W-:Y:S05]  /*13e20*/  @!P0 BRA `(.L_x_5821) ;  /* 0x0000004c00548947 */ /* 0x004fea0003800000 */
.L_x_5925:
[----:B------:R-:W-:Y:S05]  /*13e30*/  BSYNC B0 ;  /* 0x0000000000007941 */ /* 0x000fea0003800000 */
.L_x_5820:
        /* <DEDUP_REMOVED lines=8> */
[----:B------:R-:W-:Y:S02]  /*13ec0*/  LOP3.LUT P4, RZ, R23, 0x1, RZ, 0xc0, !PT ;  /* 0x0000000117ff7812 */ /* 0x000fe4000788c0ff */
[----:B------:R-:W-:Y:S01]  /*13ed0*/  SEL R7, RZ, 0x8, P1 ;  /* 0x00000008ff077807 */ /* 0x000fe20000800000 */
[----:B--2---:R-:W-:Y:S02]  /*13ee0*/  IMAD R0, R2, UR4, RZ ;  /* 0x0000000402007c24 */ /* 0x004fe4000f8e02ff */
[----:B0-----:R-:W-:-:S04]  /*13ef0*/  IMAD.WIDE.U32 R2, R37, UR4, RZ ;  /* 0x0000000425027c25 */ /* 0x001fc8000f8e00ff */
[----:B------:R-:W-:Y:S01]  /*13f00*/  IMAD R5, R37, UR5, R0 ;  /* 0x0000000525057c24 */ /* 0x000fe2000f8e0200 */
[----:B------:R-:W-:Y:S01]  /*13f10*/  ULDC.64 UR4, c[0x0][0x338] ;  /* 0x0000ce0000047ab9 */ /* 0x000fe20000000a00 */
[----:B------:R-:W-:Y:S02]  /*13f20*/  SEL R0, RZ, 0x2, P3 ;  /* 0x00000002ff007807 */ /* 0x000fe40001800000 */
        /* <DEDUP_REMOVED lines=64> */
[----:B0-----:R-:W-:Y:S01]  /*14330*/  IMAD.X R9, RZ, RZ, R3, P3 ;  /* 0x000000ffff097224 */ /* 0x001fe200018e0603 */
        /* <DEDUP_REMOVED lines=21> */
.L_x_5939:
        /* <DEDUP_REMOVED lines=15> */
.L_x_5823:
        /* <DEDUP_REMOVED lines=10> */
.L_x_5824:
[----:B0-----:R-:W2:Y:S01]  /*14620*/  LDL.LU R2, [R1+0x10] ;  /* 0x0000100001027983 */ /* 0x001ea20000300800 */
[----:B------:R0:W-:Y:S01]  /*14630*/  SYNCS.ARRIVE.TRANS64.A1T0 RZ, [R25+URZ+0x32450], RZ ;  /* 0x032450ff19ff79a7 */ /* 0x0001e2000810003f */
[----:B------:R-:W-:Y:S01]  /*14640*/  BSSY B0, `(.L_x_5825) ;  /* 0x00000d9000007945 */ /* 0x000fe20003800000 */
[----:B--2---:R-:W-:-:S05]  /*14650*/  VIADD R21, R2, 0xfffffffe ;  /* 0xfffffffe02157836 */ /* 0x004fca0000000000 */
[----:B------:R-:W-:-:S13]  /*14660*/  ISETP.GE.AND P0, PT, R21, R30, PT ;  /* 0x0000001e1500720c */ /* 0x000fda0003f06270 */
[----:B0-----:R-:W-:Y:S05]  /*14670*/  @!P0 BRA `(.L_x_5826) ;  /* 0x0000000c00548947 */ /* 0x001fea0003800000 */
.L_x_5839:
[----:B0-----:R-:W0:Y:S01]  /*14680*/  S2R R2, SR_TID.X ;  /* 0x0000000000027919 */ /* 0x001e220000002100 */
[----:B--2---:R-:W2:Y:S01]  /*14690*/  LDC R3, c[0x0][0x430] ;  /* 0x00010c00ff037b82 */ /* 0x004ea20000000800 */
[----:B------:R-:W-:Y:S01]  /*146a0*/  IMAD R8, R21, 0x60, R32 ;  /* 0x0000006015087824 */ /* 0x000fe200078e0220 */
[----:B------:R-:W-:Y:S01]  /*146b0*/  LOP3.LUT P1, RZ, R23, 0x400, RZ, 0xc0, !PT ;  /* 0x0000040017ff7812 */ /* 0x000fe2000782c0ff */
[----:B------:R-:W-:Y:S01]  /*146c0*/  VIADD R24, R24, 0x1 ;  /* 0x0000000118187836 */ /* 0x000fe20000000000 */
[----:B--2---:R-:W-:Y:S02]  /*146d0*/  ISETP.NE.AND P0, PT, R3, 0x1, PT ;  /* 0x000000010300780c */ /* 0x004fe40003f05270 */
[----:B0-----:R-:W-:-:S04]  /*146e0*/  LOP3.LUT R2, R2, 0x7f, RZ, 0xc0, !PT ;  /* 0x0000007f02027812 */ /* 0x001fc800078ec0ff */
[----:B------:R-:W-:Y:S02]  /*146f0*/  SHF.R.U32.HI R4, RZ, 0x3, R2 ;  /* 0x00000003ff047819 */ /* 0x000fe40000011602 */
[----:B------:R-:W0:Y:S05]  /*14700*/  S2R R2, SR_TID.X ;  /* 0x0000000000027919 */ /* 0x000e2a0000002100 */
[----:B------:R-:W2:Y:S08]  /*14710*/  @P0 LDC R3, c[0x0][0x434] ;  /* 0x00010d00ff030b82 */ /* 0x000eb00000000800 */
[----:B---3--:R-:W3:Y:S01]  /*14720*/  @P0 LDC R7, c[0x0][0x438] ;  /* 0x00010e00ff070b82 */ /* 0x008ee20000000800 */
        /* <DEDUP_REMOVED lines=15> */
[----:B--2---:R-:W-:Y:S01]  /*14820*/  @!P2 LEA R6, P0, R2, R6, 0x2 ;  /* 0x000000060206a211 */ /* 0x004fe200078010ff */
        /* <DEDUP_REMOVED lines=16> */
.L_x_5827:
[----:B------:R-:W-:Y:S01]  /*14930*/  IMAD R10, R24, 0x8, R22 ;  /* 0x00000008180a7824 */ /* 0x000fe200078e0216 */
[----:B------:R-:W-:Y:S01]  /*14940*/  SHF.L.U32 R20, R27, 0x1f, RZ ;  /* 0x0000001f1b147819 */ /* 0x000fe200000006ff */
[----:B------:R-:W-:Y:S01]  /*14950*/  BSSY B1, `(.L_x_5828) ;  /* 0x0000004000017945 */ /* 0x000fe20003800000 */
[----:B------:R-:W-:Y:S02]  /*14960*/  SHF.R.S32.HI R9, RZ, 0x1f, R5 ;  /* 0x0000001fff097819 */ /* 0x000fe40000011405 */
[----:B------:R-:W2:Y:S02]  /*14970*/  SYNCS.PHASECHK.TRANS64.TRYWAIT P0, [R10+URZ+0x32440], R20 ;  /* 0x032440140a0075a7 */ /* 0x000ea4000800017f */
[----:B--2---:R-:W-:Y:S05]  /*14980*/  @!P0 BRA `(.L_x_5829) ;  /* 0x0000004800d08947 */ /* 0x004fea0003800000 */
.L_x_5940:
[----:B------:R-:W-:Y:S05]  /*14990*/  BSYNC B1 ;  /* 0x0000000000017941 */ /* 0x000fea0003800000 */
.L_x_5828:
        /* <DEDUP_REMOVED lines=23> */
[----:B------:R-:W3:Y:S04]  /*14b10*/  SHFL.IDX PT, R3, R8, RZ, 0x181f ;  /* 0x00181fff08037589 */ /* 0x000ee800000e0000 */
[----:B------:R-:W-:Y:S01]  /*14b20*/  SHFL.IDX PT, R14, R6, 0x5, 0x181f ;  /* 0x00b81f00060e7f89 */ /* 0x000fe200000e0000 */
[----:B0-----:R-:W-:-:S04]  /*14b30*/  IADD3 R2, P0, R2, R0, RZ ;  /* 0x0000000002027210 */ /* 0x001fc80007f1e0ff */
[----:B---3--:R-:W-:-:S05]  /*14b40*/  IADD3.X R3, RZ, R3, RZ, P0, !PT ;  /* 0x00000003ff037210 */ /* 0x008fca00007fe4ff */
[----:B------:R0:W-:Y:S04]  /*14b50*/  LDGSTS.E.BYPASS.LTC128B.128 [R7+0x1c400], desc[UR36][R2.64], !P1 ;  /* 0x1c40000002077fae */ /* 0x0001e8000c901d64 */
[----:B0-----:R-:W0:Y:S04]  /*14b60*/  SHFL.IDX PT, R2, R6, 0x1, 0x181f ;  /* 0x00381f0006027f89 */ /* 0x001e2800000e0000 */
[----:B------:R-:W3:Y:S01]  /*14b70*/  SHFL.IDX PT, R3, R8, 0x1, 0x181f ;  /* 0x00381f0008037f89 */ /* 0x000ee200000e0000 */
[----:B0-----:R-:W-:-:S05]  /*14b80*/  IADD3 R2, P0, R2, R0, RZ ;  /* 0x0000000002027210 */ /* 0x001fca0007f1e0ff */
[----:B---3--:R-:W-:-:S05]  /*14b90*/  IMAD.X R3, RZ, RZ, R3, P0 ;  /* 0x000000ffff037224 */ /* 0x008fca00000e0603 */
        /* <DEDUP_REMOVED lines=12> */
[----:B------:R-:W3:Y:S04]  /*14c60*/  SHFL.IDX PT, R3, R8, 0x4, 0x181f ;  /* 0x00981f0008037f89 */ /* 0x000ee800000e0000 */
[----:B------:R-:W4:Y:S01]  /*14c70*/  SHFL.IDX PT, R8, R8, 0x5, 0x181f ;  /* 0x00b81f0008087f89 */ /* 0x000f2200000e0000 */
[----:B0-----:R-:W-:-:S05]  /*14c80*/  IADD3 R2, P0, R2, R0, RZ ;  /* 0x0000000002027210 */ /* 0x001fca0007f1e0ff */
[----:B---3--:R-:W-:-:S05]  /*14c90*/  IMAD.X R3, RZ, RZ, R3, P0 ;  /* 0x000000ffff037224 */ /* 0x008fca00000e0603 */
[----:B----4-:R0:W-:Y:S03]  /*14ca0*/  LDGSTS.E.BYPASS.LTC128B.128 [R7+0x1e400], desc[UR36][R2.64], !P1 ;  /* 0x1e40000002077fae */ /* 0x0101e6000c901d64 */
.L_x_5954:
        /* <DEDUP_REMOVED lines=8> */
.L_x_5831:
        /* <DEDUP_REMOVED lines=10> */
.L_x_5832:
[----:B------:R3:W-:Y:S01]  /*14dd0*/  SYNCS.ARRIVE.TRANS64.A1T0 RZ, [R10+URZ+0x32430], RZ ;  /* 0x032430ff0aff79a7 */ /* 0x0007e2000810003f */
[----:B------:R-:W-:Y:S05]  /*14de0*/  @!P3 BRA `(.L_x_5833) ;  /* 0x000000000004b947 */ /* 0x000fea0003800000 */
[----:B------:R-:W-:Y:S01]  /*14df0*/  BPT.TRAP 0x1 ;  /* 0x000000040000795c */ /* 0x000fe20000300000 */
.L_x_5833:
[----:B------:R-:W4:Y:S01]  /*14e00*/  SYNCS.PHASECHK.TRANS64.TRYWAIT P0, [R10+URZ+0x32460], R20 ;  /* 0x032460140a0075a7 */ /* 0x000f22000800017f */
[----:B------:R-:W-:Y:S04]  /*14e10*/  BSSY B1, `(.L_x_5834) ;  /* 0x0000002000017945 */ /* 0x000fe80003800000 */
[----:B----4-:R-:W-:Y:S05]  /*14e20*/  @!P0 BRA `(.L_x_5835) ;  /* 0x0000004c005c8947 */ /* 0x010fea0003800000 */
.L_x_5955:
[----:B------:R-:W-:Y:S05]  /*14e30*/  BSYNC B1 ;  /* 0x0000000000017941 */ /* 0x000fea0003800000 */
.L_x_5834:
[----:B------:R-:W-:Y:S01]  /*14e40*/  ULDC.64 UR4, c[0x0][0x328] ;  /* 0x0000ca0000047ab9 */ /* 0x000fe20000000a00 */
[----:B------:R-:W-:Y:S01]  /*14e50*/  ULDC.64 UR6, c[0x0][0x318] ;  /* 0x0000c60000067ab9 */ /* 0x000fe20000000a00 */
[----:B0-----:R-:W-:Y:S01]  /*14e60*/  IMAD R2, R9, UR4, RZ ;  /* 0x0000000409027c24 */ /* 0x001fe2000f8e02ff */
[C---:B------:R-:W-:Y:S01]  /*14e70*/  LOP3.LUT P5, RZ, R23.reuse, 0x1, RZ, 0xc0, !PT ;  /* 0x0000000117ff7812 */ /* 0x040fe200078ac0ff */
[----:B--2-4-:R-:W-:Y:S01]  /*14e80*/  IMAD R20, R24, 0x6000, R29 ;  /* 0x0000600018147824 */ /* 0x014fe200078e021d */
        /* <DEDUP_REMOVED lines=14> */
[----:B-1----:R-:W-:Y:S01]  /*14f70*/  IMAD R25, R18, UR5, R3 ;  /* 0x0000000512197c24 */ /* 0x002fe2000f8e0203 */
        /* <DEDUP_REMOVED lines=46> */
.L_x_5969:
        /* <DEDUP_REMOVED lines=11> */
.L_x_5837:
        /* <DEDUP_REMOVED lines=10> */
.L_x_5838:
[----:B------:R2:W-:Y:S01]  /*153b0*/  SYNCS.ARRIVE.TRANS64.A1T0 RZ, [R10+URZ+0x32450], RZ ;  /* 0x032450ff0aff79a7 */ /* 0x0005e2000810003f */
[----:B------:R-:W-:Y:S05]  /*153c0*/  @P2 BRA `(.L_x_5839) ;  /* 0xfffffff000ac2947 */ /* 0x000fea000383ffff */
.L_x_5826:
[----:B------:R-:W-:Y:S05]  /*153d0*/  BSYNC B0 ;  /* 0x0000000000007941 */ /* 0x000fea0003800000 */
.L_x_5825:
        /* <DEDUP_REMOVED lines=10> */
[----:B------:R-:W4:Y:S01]  /*15480*/  LDC.64 R2, c[0x0][0xd60] ;  /* 0x00035800ff027b82 */ /* 0x000f220000000a00 */
[----:B------:R-:W0:Y:S02]  /*15490*/  FLO.U32 R4, UR4 ;  /* 0x0000000400047d00 */ /* 0x000e2400080e0000 */
[----:B0-----:R-:W-:-:S06]  /*154a0*/  ISETP.EQ.U32.AND P1, PT, R4, R5, PT ;  /* 0x000000050400720c */ /* 0x001fcc0003f22070 */
[----:B------:R-:W4:Y:S07]  /*154b0*/  POPC R5, UR4 ;  /* 0x0000000400057d09 */ /* 0x000f2e0008000000 */
[----:B----4-:R-:W4:Y:S01]  /*154c0*/  @P1 ATOMG.E.ADD.STRONG.GPU PT, R3, desc[UR36][R2.64], R5 ;  /* 0x00000005020319a8 */ /* 0x010f2200081ee1e4 */
[----:B------:R-:W0:Y:S02]  /*154d0*/  S2R R6, SR_LTMASK ;  /* 0x0000000000067919 */ /* 0x000e240000003900 */
[----:B0-----:R-:W-:-:S04]  /*154e0*/  LOP3.LUT R6, R6, UR4, RZ, 0xc0, !PT ;  /* 0x0000000406067c12 */ /* 0x001fc8000f8ec0ff */
[----:B------:R-:W0:Y:S01]  /*154f0*/  POPC R7, R6 ;  /* 0x0000000600077309 */ /* 0x000e220000000000 */
[----:B----4-:R-:W0:Y:S02]  /*15500*/  SHFL.IDX PT, R4, R3, R4, 0x1f ;  /* 0x00001f0403047589 */ /* 0x010e2400000e0000 */
[----:B0-----:R-:W-:-:S07]  /*15510*/  IADD3 R16, R4, UR39, R7 ;  /* 0x0000002704107c10 */ /* 0x001fce000fffe007 */
.L_x_5841:
[----:B------:R-:W-:Y:S05]  /*15520*/  BSYNC B0 ;  /* 0x0000000000007941 */ /* 0x000fea0003800000 */
.L_x_5840:
[----:B------:R-:W-:Y:S02]  /*15530*/  SEL R24, R24, RZ, P0 ;  /* 0x000000ff18187207 */ /* 0x000fe40000000000 */
[----:B------:R-:W-:-:S07]  /*15540*/  LOP3.LUT R27, R27, R0, RZ, 0x3c, !PT ;  /* 0x000000001b1b7212 */ /* 0x000fce00078e3cff */
.L_x_5794:
[----:B------:R-:W-:Y:S05]  /*15550*/  BSYNC B7 ;  /* 0x0000000000077941 */ /* 0x000fea0003800000 */
.L_x_5792:
        /* <DEDUP_REMOVED lines=11> */
.L_x_5842:
        /* <DEDUP_REMOVED lines=9> */
[----:B------:R-:W4:Y:S01]  /*156a0*/  @!P1 LDC.64 R4, c[0x0][0xd78] ;  /* 0x00035e00ff049b82 */ /* 0x000f220000000a00 */
[----:B0-----:R-:W-:-:S05]  /*156b0*/  @!P1 IMAD.WIDE R2, R7, 0x4, R2 ;  /* 0x0000000407029825 */ /* 0x001fca00078e0202 */
[----:B------:R4:W5:Y:S02]  /*156c0*/  @!P1 LDG.E R6, desc[UR36][R2.64] ;  /* 0x0000002402069981 */ /* 0x000964000c1e1900 */
[----:B----4-:R-:W-:-:S05]  /*156d0*/  @!P1 IMAD.WIDE R2, R7, 0x4, R4 ;  /* 0x0000000407029825 */ /* 0x010fca00078e0204 */
[----:B------:R-:W4:Y:S01]  /*156e0*/  @!P1 LDG.E R5, desc[UR36][R2.64] ;  /* 0x0000002402059981 */ /* 0x000f22000c1e1900 */
[----:B------:R-:W-:Y:S01]  /*156f0*/  MOV R17, RZ ;  /* 0x000000ff00117202 */ /* 0x000fe20000000f00 */
[----:B------:R-:W-:Y:S01]  /*15700*/  IMAD.MOV.U32 R4, RZ, RZ, RZ ;  /* 0x000000ffff047224 */ /* 0x000fe200078e00ff */
[C---:B------:R-:W-:Y:S01]  /*15710*/  ISETP.GE.U32.AND P2, PT, R8.reuse, 0x2, PT ;  /* 0x000000020800780c */ /* 0x040fe20003f46070 */
[----:B------:R-:W-:Y:S01]  /*15720*/  SHFL.IDX PT, R0, R16, RZ, 0x1f ;  /* 0x00001fff10007589 */ /* 0x000fe200000e0000 */
[C---:B------:R-:W-:Y:S02]  /*15730*/  ISETP.GE.U32.AND P3, PT, R8.reuse, 0x4, PT ;  /* 0x000000040800780c */ /* 0x040fe40003f66070 */
[C---:B------:R-:W-:Y:S01]  /*15740*/  ISETP.GE.U32.AND P4, PT, R8.reuse, 0x8, PT ;  /* 0x000000080800780c */ /* 0x040fe20003f86070 */
[----:B------:R-:W-:Y:S01]  /*15750*/  SHFL.IDX PT, R7, R16, 0x1, 0x1f ;  /* 0x00201f0010077f89 */ /* 0x000fe200000e0000 */
[----:B------:R-:W-:Y:S01]  /*15760*/  ISETP.GE.U32.AND P5, PT, R8, 0x10, PT ;  /* 0x000000100800780c */ /* 0x000fe20003fa6070 */
[----:B-----5:R-:W-:-:S02]  /*15770*/  @!P1 IMAD.MOV.U32 R17, RZ, RZ, R6 ;  /* 0x000000ffff119224 */ /* 0x020fc400078e0006 */
[----:B------:R-:W-:Y:S02]  /*15780*/  IMAD.MOV.U32 R6, RZ, RZ, RZ ;  /* 0x000000ffff067224 */ /* 0x000fe400078e00ff */
[----:B----4-:R-:W-:Y:S01]  /*15790*/  @!P1 IMAD.MOV.U32 R4, RZ, RZ, R5 ;  /* 0x000000ffff049224 */ /* 0x010fe200078e0005 */
        /* <DEDUP_REMOVED lines=17> */
[----:B------:R0:W4:Y:S02]  /*158b0*/  SHFL.IDX PT, R14, R2, 0x1f, 0x1f ;  /* 0x03e01f00020e7f89 */ /* 0x00012400000e0000 */
.L_x_5979:
[----:B------:R-:W-:Y:S02]  /*158c0*/  ULDC UR4, c[0x0][0xd38] ;  /* 0x00034e0000047ab9 */ /* 0x000fe40000000800 */
[----:B------:R-:W-:-:S04]  /*158d0*/  IMAD.U32 R5, RZ, RZ, UR4 ;  /* 0x00000004ff057e24 */ /* 0x000fc8000f8e00ff */
[----:B----4-:R-:W-:-:S04]  /*158e0*/  IMAD R14, R14, R5, RZ ;  /* 0x000000050e0e7224 */ /* 0x010fc800078e02ff */
[----:B------:R-:W-:-:S05]  /*158f0*/  IMAD.IADD R7, R7, 0x1, R14 ;  /* 0x0000000107077824 */ /* 0x000fca00078e020e */
[----:B------:R-:W-:-:S13]  /*15900*/  ISETP.GT.AND P6, PT, R7, R0, PT ;  /* 0x000000000700720c */ /* 0x000fda0003fc4270 */
[----:B------:R-:W-:Y:S05]  /*15910*/  @P6 BRA `(.L_x_5845) ;  /* 0x0000000000a46947 */ /* 0x000fea0003800000 */
.L_x_5848:
        /* <DEDUP_REMOVED lines=10> */
[----:B------:R-:W4:Y:S01]  /*159c0*/  @!P6 LDC.64 R4, c[0x0][0xd78] ;  /* 0x00035e00ff04eb82 */ /* 0x000f220000000a00 */
[----:B0-----:R-:W-:-:S05]  /*159d0*/  @!P6 IMAD.WIDE R2, R9, 0x4, R2 ;  /* 0x000000040902e825 */ /* 0x001fca00078e0202 */
[----:B------:R4:W5:Y:S02]  /*159e0*/  @!P6 LDG.E R17, desc[UR36][R2.64] ;  /* 0x000000240211e981 */ /* 0x000964000c1e1900 */
[----:B----4-:R-:W-:-:S04]  /*159f0*/  @!P6 IMAD.WIDE R2, R9, 0x4, R4 ;  /* 0x000000040902e825 */ /* 0x010fc800078e0204 */
[----:B------:R-:W-:-:S06]  /*15a00*/  IMAD.MOV.U32 R4, RZ, RZ, RZ ;  /* 0x000000ffff047224 */ /* 0x000fcc00078e00ff */
[----:B------:R-:W5:Y:S01]  /*15a10*/  @!P6 LDG.E R4, desc[UR36][R2.64] ;  /* 0x000000240204e981 */ /* 0x000f62000c1e1900 */
[----:B------:R-:W-:Y:S01]  /*15a20*/  UMOV UR4, 0xffffffff ;  /* 0xffffffff00047882 */ /* 0x000fe20000000000 */
[----:B-----5:R-:W-:Y:S02]  /*15a30*/  IMAD R13, R4, R17, RZ ;  /* 0x00000011040d7224 */ /* 0x020fe400078e02ff */
        /* <DEDUP_REMOVED lines=16> */
[----:B------:R0:W4:Y:S02]  /*15b40*/  SHFL.IDX PT, R14, R2, 0x1f, 0x1f ;  /* 0x03e01f00020e7f89 */ /* 0x00012400000e0000 */
.L_x_5987:
[----:B------:R-:W-:Y:S02]  /*15b50*/  ULDC UR4, c[0x0][0xd38] ;  /* 0x00034e0000047ab9 */ /* 0x000fe40000000800 */
[----:B------:R-:W-:-:S04]  /*15b60*/  IMAD.U32 R5, RZ, RZ, UR4 ;  /* 0x00000004ff057e24 */ /* 0x000fc8000f8e00ff */
[----:B----4-:R-:W-:-:S04]  /*15b70*/  IMAD R14, R14, R5, RZ ;  /* 0x000000050e0e7224 */ /* 0x010fc800078e02ff */
[----:B------:R-:W-:-:S05]  /*15b80*/  IMAD.IADD R7, R14, 0x1, R7 ;  /* 0x000000010e077824 */ /* 0x000fca00078e0207 */
[----:B------:R-:W-:-:S13]  /*15b90*/  ISETP.GT.AND P6, PT, R7, R0, PT ;  /* 0x000000000700720c */ /* 0x000fda0003fc4270 */
[----:B------:R-:W-:Y:S05]  /*15ba0*/  @!P6 BRA `(.L_x_5848) ;  /* 0xfffffffc005ce947 */ /* 0x000fea000383ffff */
.L_x_5845:
[----:B------:R-:W-:Y:S01]  /*15bb0*/  IMAD.IADD R7, R7, 0x1, -R14 ;  /* 0x0000000107077824 */ /* 0x000fe200078e0a0e */
[----:B------:R-:W-:-:S03]  /*15bc0*/  UMOV UR4, 0xffffffff ;  /* 0xffffffff00047882 */ /* 0x000fc60000000000 */
[----:B------:R-:W-:-:S05]  /*15bd0*/  IMAD R3, R2, R5, R7 ;  /* 0x0000000502037224 */ /* 0x000fca00078e0207 */
[----:B------:R-:W-:Y:S01]  /*15be0*/  ISETP.GT.AND P6, PT, R3, R0, PT ;  /* 0x000000000300720c */ /* 0x000fe20003fc4270 */
[----:B------:R-:W-:-:S12]  /*15bf0*/  BRA.DIV UR4, `(.L_x_5849) ;  /* 0x0000004e04bc7947 */ /* 0x000fd8000b800000 */
[----:B------:R-:W-:-:S04]  /*15c00*/  VOTE.ANY R3, PT, !P6 ;  /* 0x0000000000037806 */ /* 0x000fc800070e0100 */
[----:B------:R-:W4:Y:S02]  /*15c10*/  POPC R12, R3 ;  /* 0x00000003000c7309 */ /* 0x000f240000000000 */
[----:B----4-:R4:W0:Y:S01]  /*15c20*/  SHFL.IDX PT, R17, R17, R12, 0x1f ;  /* 0x00001f0c11117589 */ /* 0x01082200000e0000 */
[----:B------:R-:W-:-:S03]  /*15c30*/  IMAD.IADD R19, R12, 0x1, R19 ;  /* 0x000000010c137824 */ /* 0x000fc600078e0213 */
[----:B------:R4:W0:Y:S04]  /*15c40*/  SHFL.IDX PT, R4, R4, R12, 0x1f ;  /* 0x00001f0c04047589 */ /* 0x00082800000e0000 */
.L_x_5992:
[----:B------:R-:W-:-:S13]  /*15c50*/  ISETP.NE.AND P0, PT, R3, RZ, PT ;  /* 0x000000ff0300720c */ /* 0x000fda0003f05270 */
[----:B------:R-:W-:Y:S05]  /*15c60*/  @!P0 BRA `(.L_x_5850) ;  /* 0x0000000000108947 */ /* 0x000fea0003800000 */
[----:B------:R-:W-:Y:S01]  /*15c70*/  UMOV UR4, 0xffffffff ;  /* 0xffffffff00047882 */ /* 0x000fe20000000000 */
[----:B----4-:R-:W-:Y:S02]  /*15c80*/  VIADD R12, R12, 0xffffffff ;  /* 0xffffffff0c0c7836 */ /* 0x010fe40000000000 */
[----:B------:R-:W-:Y:S05]  /*15c90*/  BRA.DIV UR4, `(.L_x_5851) ;  /* 0x0000004e04f07947 */ /* 0x000fea000b800000 */
[----:B------:R4:W0:Y:S02]  /*15ca0*/  SHFL.IDX PT, R6, R2, R12, 0x1f ;  /* 0x00001f0c02067589 */ /* 0x00082400000e0000 */
.L_x_5850:
[----:B0-----:R-:W-:Y:S01]  /*15cb0*/  ISETP.NE.AND P0, PT, R4, 0x1, PT ;  /* 0x000000010400780c */ /* 0x001fe20003f05270 */
[----:B------:R-:W-:-:S04]  /*15cc0*/  IMAD R16, R6, R5, R7 ;  /* 0x0000000506107224 */ /* 0x000fc800078e0207 */
[----:B------:R-:W-:-:S08]  /*15cd0*/  IMAD.IADD R0, R0, 0x1, -R16 ;  /* 0x0000000100007824 */ /* 0x000fd000078e0a10 */
[----:B------:R-:W-:Y:S05]  /*15ce0*/  @!P0 BRA `(.L_x_5852) ;  /* 0x0000000000dc8947 */ /* 0x000fea0003800000 */
[-C--:B------:R-:W-:Y:S02]  /*15cf0*/  IABS R6, R17.reuse ;  /* 0x0000001100067213 */ /* 0x080fe40000000000 */
[----:B------:R-:W-:Y:S02]  /*15d00*/  IABS R5, R4 ;  /* 0x0000000400057213 */ /* 0x000fe40000000000 */
[----:B------:R-:W0:Y:S08]  /*15d10*/  I2F.RP R7, R6 ;  /* 0x0000000600077306 */ /* 0x000e300000209400 */
[----:B------:R-:W5:Y:S08]  /*15d20*/  I2F.RP R8, R5 ;  /* 0x0000000500087306 */ /* 0x000f700000209400 */
[----:B0-----:R-:W4:Y:S08]  /*15d30*/  MUFU.RCP R7, R7 ;  /* 0x0000000700077308 */ /* 0x001f300000001000 */
[----:B-----5:R-:W-:Y:S01]  /*15d40*/  MUFU.RCP R8, R8 ;  /* 0x0000000800087308 */ /* 0x020fe20000001000 */
[----:B----4-:R-:W-:Y:S01]  /*15d50*/  VIADD R2, R7, 0xffffffe ;  /* 0x0ffffffe07027836 */ /* 0x010fe20000000000 */
[----:B------:R-:W-:-:S06]  /*15d60*/  IABS R7, R17 ;  /* 0x0000001100077213 */ /* 0x000fcc0000000000 */
[----:B------:R0:W4:Y:S02]  /*15d70*/  F2I.FTZ.U32.TRUNC.NTZ R3, R2 ;  /* 0x0000000200037305 */ /* 0x000124000021f000 */
[----:B0-----:R-:W-:Y:S02]  /*15d80*/  IMAD.MOV.U32 R2, RZ, RZ, RZ ;  /* 0x000000ffff027224 */ /* 0x001fe400078e00ff */
[----:B----4-:R-:W-:-:S04]  /*15d90*/  IMAD.MOV R9, RZ, RZ, -R3 ;  /* 0x000000ffff097224 */ /* 0x010fc800078e0a03 */
        /* <DEDUP_REMOVED lines=20> */
[----:B------:R-:W-:-:S04]  /*15ee0*/  IABS R2, R4 ;  /* 0x0000000400027213 */ /* 0x000fc80000000000 */
[----:B------:R-:W-:-:S07]  /*15ef0*/  IADD3 R2, RZ, -R2, RZ ;  /* 0x80000002ff027210 */ /* 0x000fce0007ffe0ff */
        /* <DEDUP_REMOVED lines=22> */
.L_x_5852:
[----:B----4-:R-:W0:Y:S02]  /*16060*/  LDC.64 R2, c[0x0][0xd90] ;  /* 0x00036400ff027b82 */ /* 0x010e240000000a00 */
        /* <DEDUP_REMOVED lines=59> */
.L_x_5853:
[----:B------:R-:W-:-:S05]  /*16420*/  LOP3.LUT R2, RZ, R2, RZ, 0x33, !PT ;  /* 0x00000002ff027212 */ /* 0x000fca00078e33ff */
[----:B------:R-:W-:Y:S01]  /*16430*/  IMAD.IADD R17, R17, 0x1, R2 ;  /* 0x0000000111117824 */ /* 0x000fe200078e0202 */
[----:B------:R-:W-:Y:S06]  /*16440*/  BRA `(.L_x_5854) ;  /* 0x00000000001c7947 */ /* 0x000fec0003800000 */
.L_x_5846:
[----:B------:R-:W-:Y:S01]  /*16450*/  UMOV UR4, URZ ;  /* 0x0000003f00047c82 */ /* 0x000fe20008000000 */
[----:B------:R-:W-:Y:S01]  /*16460*/  UMOV UR5, URZ ;  /* 0x0000003f00057c82 */ /* 0x000fe20008000000 */
[----:B------:R-:W-:Y:S01]  /*16470*/  ULDC UR6, c[0x0][0xd3c] ;  /* 0x00034f0000067ab9 */ /* 0x000fe20000000800 */
[----:B------:R-:W-:Y:S02]  /*16480*/  IMAD.MOV.U32 R16, RZ, RZ, R0 ;  /* 0x000000ffff107224 */ /* 0x000fe400078e0000 */
[----:B------:R-:W-:Y:S02]  /*16490*/  IMAD.U32 R17, RZ, RZ, UR4 ;  /* 0x00000004ff117e24 */ /* 0x000fe4000f8e00ff */
[----:B------:R-:W-:Y:S02]  /*164a0*/  IMAD.U32 R18, RZ, RZ, UR5 ;  /* 0x00000005ff127e24 */ /* 0x000fe4000f8e00ff */
[----:B------:R-:W-:-:S07]  /*164b0*/  IMAD.U32 R19, RZ, RZ, UR6 ;  /* 0x00000006ff137e24 */ /* 0x000fce000f8e00ff */
.L_x_5854:
        /* <DEDUP_REMOVED lines=10> */
.L_x_5843:
[----:B------:R-:W-:Y:S02]  /*16560*/  ULDC UR4, c[0x0][0xd3c] ;  /* 0x00034f0000047ab9 */ /* 0x000fe40000000800 */
[----:B----4-:R-:W-:-:S13]  /*16570*/  ISETP.GE.AND P0, PT, R19, UR4, PT ;  /* 0x0000000413007c0c */ /* 0x010fda000bf06270 */
[----:B------:R-:W-:Y:S05]  /*16580*/  @!P0 BRA `(.L_x_5855) ;  /* 0xffffffa400bc8947 */ /* 0x000fea000383ffff */
[----:B------:R-:W-:Y:S05]  /*16590*/  BSYNC B8 ;  /* 0x0000000000087941 */ /* 0x000fea0003800000 */
.L_x_5786:
        /* <DEDUP_REMOVED lines=12> */
.L_x_5995:
[----:B------:R-:W-:Y:S05]  /*16660*/  BSYNC B0 ;  /* 0x0000000000007941 */ /* 0x000fea0003800000 */
.L_x_5856:
[----:B------:R-:W-:-:S03]  /*16670*/  UMOV UR4, 0xffffffff ;  /* 0xffffffff00047882 */ /* 0x000fc60000000000 */
[----:B------:R-:W-:Y:S05]  /*16680*/  BRA.DIV UR4, `(.L_x_5858) ;  /* 0x0000004604b07947 */ /* 0x000fea000b800000 */
[----:B-1----:R-:W1:Y:S02]  /*16690*/  S2R R0, SR_TID.X ;  /* 0x0000000000007919 */ /* 0x002e640000002100 */
[----:B-1----:R-:W-:-:S04]  /*166a0*/  SHF.R.U32.HI R0, RZ, 0x5, R0 ;  /* 0x00000005ff007819 */ /* 0x002fc80000011600 */
[----:B------:R-:W-:-:S05]  /*166b0*/  LOP3.LUT R0, R0, 0x3, RZ, 0xc0, !PT ;  /* 0x0000000300007812 */ /* 0x000fca00078ec0ff */
[----:B------:R1:W4:Y:S02]  /*166c0*/  SHFL.IDX PT, R14, R0, RZ, 0x1f ;  /* 0x00001fff000e7589 */ /* 0x00032400000e0000 */
.L_x_5998:
[----:B----4-:R-:W-:Y:S01]  /*166d0*/  ISETP.NE.AND P0, PT, R14, RZ, PT ;  /* 0x000000ff0e00720c */ /* 0x010fe20003f05270 */
[----:B------:R-:W-:-:S12]  /*166e0*/  BSSY B0, `(.L_x_5859) ;  /* 0x0000026000007945 */ /* 0x000fd80003800000 */
[----:B------:R-:W-:Y:S05]  /*166f0*/  @P0 BRA `(.L_x_5860) ;  /* 0x0000000000900947 */ /* 0x000fea0003800000 */
[----:B------:R-:W-:-:S03]  /*16700*/  UMOV UR4, 0xffffffff ;  /* 0xffffffff00047882 */ /* 0x000fc60000000000 */
[----:B------:R-:W-:Y:S05]  /*16710*/  BRA.DIV UR4, `(.L_x_5861) ;  /* 0x0000004604c07947 */ /* 0x000fea000b800000 */
[----:B------:R-:W-:-:S13]  /*16720*/  ELECT P6, URZ, PT ;  /* 0x00000000003f782f */ /* 0x000fda00038c0000 */
.L_x_6001:
[----:B------:R-:W-:Y:S05]  /*16730*/  @!P6 BRA `(.L_x_5860) ;  /* 0x000000000080e947 */ /* 0x000fea0003800000 */
[----:B-1----:R-:W4:Y:S02]  /*16740*/  LDL R0, [R1+0x3c] ;  /* 0x00003c0001007983 */ /* 0x002f240000100800 */
[----:B----4-:R-:W-:-:S13]  /*16750*/  R2UR UR4, R0 ;  /* 0x00000000000472ca */ /* 0x010fda00000e0000 */
[----:B------:R-:W-:-:S06]  /*16760*/  ULOP3.LUT UR4, UR4, 0x2, URZ, 0xfc, !UPT ;  /* 0x0000000204047892 */ /* 0x000fcc000f8efc3f */
[----:B------:R-:W-:-:S05]  /*16770*/  IMAD.U32 R0, RZ, RZ, UR4 ;  /* 0x00000004ff007e24 */ /* 0x000fca000f8e00ff */
[----:B------:R-:W-:-:S13]  /*16780*/  ISETP.NE.AND P0, PT, R0, 0x3, PT ;  /* 0x000000030000780c */ /* 0x000fda0003f05270 */
[----:B------:R-:W-:Y:S05]  /*16790*/  @!P0 BRA `(.L_x_5862) ;  /* 0x0000000000048947 */ /* 0x000fea0003800000 */
[----:B------:R-:W-:Y:S01]  /*167a0*/  BPT.TRAP 0x1 ;  /* 0x000000040000795c */ /* 0x000fe20000300000 */
.L_x_5862:
[C---:B------:R-:W-:Y:S01]  /*167b0*/  IMAD R3, R24.reuse, 0x8, R5 ;  /* 0x0000000818037824 */ /* 0x040fe200078e0205 */
[----:B------:R-:W-:Y:S01]  /*167c0*/  SHF.L.U32 R2, R27, 0x1f, RZ ;  /* 0x0000001f1b027819 */ /* 0x000fe200000006ff */
[----:B------:R-:W-:-:S03]  /*167d0*/  VIADD R24, R24, 0x1 ;  /* 0x0000000118187836 */ /* 0x000fc60000000000 */
[----:B------:R-:W1:Y:S02]  /*167e0*/  SYNCS.PHASECHK.TRANS64.TRYWAIT P1, [R3+URZ+0x32440], R2 ;  /* 0x03244002030075a7 */ /* 0x000e64000802017f */
[----:B------:R-:W-:-:S04]  /*167f0*/  ISETP.NE.AND P2, PT, R24, 0x2, PT ;  /* 0x000000021800780c */ /* 0x000fc80003f45270 */
[----:B------:R-:W-:Y:S01]  /*16800*/  SEL R0, RZ, 0x1, P2 ;  /* 0x00000001ff007807 */ /* 0x000fe20001000000 */
[----:B-1----:R-:W-:Y:S08]  /*16810*/  @!P1 BRA `(.L_x_5863) ;  /* 0x0000004400a09947 */ /* 0x002ff00003800000 */
.L_x_6002:
[----:B------:R-:W-:Y:S02]  /*16820*/  SEL R24, R24, RZ, P2 ;  /* 0x000000ff18187207 */ /* 0x000fe40001000000 */
[----:B------:R-:W-:Y:S01]  /*16830*/  LOP3.LUT R0, R27, R0, RZ, 0x3c, !PT ;  /* 0x000000001b007212 */ /* 0x000fe200078e3cff */
[----:B------:R-:W-:Y:S06]  /*16840*/  @!P0 BRA `(.L_x_5864) ;  /* 0x0000000000048947 */ /* 0x000fec0003800000 */
[----:B------:R-:W-:Y:S01]  /*16850*/  BPT.TRAP 0x1 ;  /* 0x000000040000795c */ /* 0x000fe20000300000 */
.L_x_5864:
[----:B------:R-:W-:Y:S02]  /*16860*/  LEA R5, R24, R5, 0x3 ;  /* 0x0000000518057211 */ /* 0x000fe400078e18ff */
[----:B------:R-:W-:-:S04]  /*16870*/  SHF.L.U32 R0, R0, 0x1f, RZ ;  /* 0x0000001f00007819 */ /* 0x000fc800000006ff */
[----:B------:R-:W4:Y:S02]  /*16880*/  SYNCS.PHASECHK.TRANS64.TRYWAIT P1, [R5+URZ+0x32440], R0 ;  /* 0x03244000050075a7 */ /* 0x000f24000802017f */
[----:B----4-:R-:W-:Y:S05]  /*16890*/  @!P1 BRA `(.L_x_5865) ;  /* 0x0000004400949947 */ /* 0x010fea0003800000 */
.L_x_6003:
[----:B------:R-:W-:Y:S05]  /*168a0*/  @!P0 BRA `(.L_x_5866) ;  /* 0x0000000000048947 */ /* 0x000fea0003800000 */
[----:B------:R-:W-:Y:S01]  /*168b0*/  BPT.TRAP 0x1 ;  /* 0x000000040000795c */ /* 0x000fe20000300000 */
.L_x_5866:
[----:B------:R-:W5:Y:S02]  /*168c0*/  SYNCS.PHASECHK.TRANS64.TRYWAIT P1, [R3+URZ+0x32460], R2 ;  /* 0x03246002030075a7 */ /* 0x000f64000802017f */
[----:B-----5:R-:W-:Y:S05]  /*168d0*/  @!P1 BRA `(.L_x_5867) ;  /* 0x0000004400989947 */ /* 0x020fea0003800000 */
.L_x_6004:
[----:B------:R-:W-:Y:S05]  /*168e0*/  @!P0 BRA `(.L_x_5868) ;  /* 0x0000000000048947 */ /* 0x000fea0003800000 */
[----:B------:R-:W-:Y:S01]  /*168f0*/  BPT.TRAP 0x1 ;  /* 0x000000040000795c */ /* 0x000fe20000300000 */
.L_x_5868:
[----:B------:R0:W0:Y:S02]  /*16900*/  SYNCS.PHASECHK.TRANS64.TRYWAIT P0, [R5+URZ+0x32460], R0 ;  /* 0x03246000050075a7 */ /* 0x000024000800017f */
[----:B0-----:R-:W-:Y:S05]  /*16910*/  @!P0 NANOSLEEP.SYNCS 0x989680 ;  /* 0x009896800000895d */ /* 0x001fea0003900000 */
[----:B------:R-:W0:Y:S02]  /*16920*/  @!P0 SYNCS.PHASECHK.TRANS64 P0, [R5+URZ+0x32460], R0 ;  /* 0x03246000050085a7 */ /* 0x000e24000800007f */
[----:B0-----:R-:W-:Y:S05]  /*16930*/  @!P0 BRA `(.L_x_5868) ;  /* 0xfffffffc00f08947 */ /* 0x001fea000383ffff */
.L_x_5860:
[----:B------:R-:W-:Y:S05]  /*16940*/  BSYNC B0 ;  /* 0x0000000000007941 */ /* 0x000fea0003800000 */
.L_x_5859:
[----:B------:R-:W-:Y:S05]  /*16950*/  EXIT ;  /* 0x000000000000794d */ /* 0x000fea0003800000 */
.L_x_5718:
[----:B-1----:R1:W2:Y:S02]  /*16960*/  SYNCS.PHASECHK.TRANS64.TRYWAIT P0, [R5+URZ+0x32400], R0 ;  /* 0x03240000050075a7 */ /* 0x0022a4000800017f */
[----:B--2---:R-:W-:Y:S05]  /*16970*/  @!P0 NANOSLEEP.SYNCS 0x989680 ;  /* 0x009896800000895d */ /* 0x004fea0003900000 */
[----:B------:R-:W2:Y:S02]  /*16980*/  @!P0 SYNCS.PHASECHK.TRANS64 P0, [R5+URZ+0x32400], R0 ;  /* 0x03240000050085a7 */ /* 0x000ea4000800007f */
[----:B--2---:R-:W-:Y:S05]  /*16990*/  @!P0 BRA `(.L_x_5718) ;  /* 0xfffffffc00f08947 */ /* 0x004fea000383ffff */
[----:B------:R-:W-:Y:S05]  /*169a0*/  BRA `(.L_x_5869) ;  /* 0xfffffeb400ac7947 */ /* 0x000fea000383ffff */
.L_x_5722:
[----:B---3--:R-:W-:-:S04]  /*169b0*/  IMAD.U32 R4, RZ, RZ, UR6 ;  /* 0x00000006ff047e24 */ /* 0x008fc8000f8e00ff */
[----:B------:R3:W4:Y:S03]  /*169c0*/  SYNCS.PHASECHK.TRANS64.TRYWAIT P1, [R4+URZ+0x32430], R3 ;  /* 0x03243003040075a7 */ /* 0x000726000802017f */
[----:B----4-:R-:W-:Y:S05]  /*169d0*/  @!P1 NANOSLEEP.SYNCS 0x989680 ;  /* 0x009896800000995d */ /* 0x010fea0003900000 */
[----:B------:R-:W4:Y:S02]  /*169e0*/  @!P1 SYNCS.PHASECHK.TRANS64 P1, [R4+URZ+0x32430], R3 ;  /* 0x03243003040095a7 */ /* 0x000f24000802007f */
[----:B----4-:R-:W-:Y:S05]  /*169f0*/  @!P1 BRA `(.L_x_5722) ;  /* 0xfffffffc00ec9947 */ /* 0x010fea000383ffff */
[----:B------:R-:W-:Y:S05]  /*16a00*/  BRA `(.L_x_5721) ;  /* 0xfffffeb400dc7947 */ /* 0x000fea000383ffff */
.L_x_5723:
[----:B----4-:R4:W0:Y:S02]  /*16a10*/  SYNCS.PHASECHK.TRANS64.TRYWAIT P1, [R5+URZ+0x32410], R0 ;  /* 0x03241000050075a7 */ /* 0x010824000802017f */
[----:B0-----:R-:W-:Y:S05]  /*16a20*/  @!P1 NANOSLEEP.SYNCS 0x989680 ;  /* 0x009896800000995d */ /* 0x001fea0003900000 */
[----:B------:R-:W0:Y:S02]  /*16a30*/  @!P1 SYNCS.PHASECHK.TRANS64 P1, [R5+URZ+0x32410], R0 ;  /* 0x03241000050095a7 */ /* 0x000e24000802007f */
[----:B0-----:R-:W-:Y:S05]  /*16a40*/  @!P1 BRA `(.L_x_5723) ;  /* 0xfffffffc00f09947 */ /* 0x001fea000383ffff */
[----:B------:R-:W-:Y:S05]  /*16a50*/  BRA `(.L_x_5870) ;  /* 0xfffffeb800887947 */ /* 0x000fea000383ffff */
.L_x_5727:
[----:B01--4-:R-:W-:-:S04]  /*16a60*/  IMAD.U32 R0, RZ, RZ, UR6 ;  /* 0x00000006ff007e24 */ /* 0x013fc8000f8e00ff */
[----:B------:R0:W1:Y:S03]  /*16a70*/  SYNCS.PHASECHK.TRANS64.TRYWAIT P1, [R0+URZ+0x32450], R3 ;  /* 0x03245003000075a7 */ /* 0x000066000802017f */
[----:B-1----:R-:W-:Y:S05]  /*16a80*/  @!P1 NANOSLEEP.SYNCS 0x989680 ;  /* 0x009896800000995d */ /* 0x002fea0003900000 */
[----:B------:R-:W1:Y:S02]  /*16a90*/  @!P1 SYNCS.PHASECHK.TRANS64 P1, [R0+URZ+0x32450], R3 ;  /* 0x03245003000095a7 */ /* 0x000e64000802007f */
[----:B-1----:R-:W-:Y:S05]  /*16aa0*/  @!P1 BRA `(.L_x_5727) ;  /* 0xfffffffc00ec9947 */ /* 0x002fea000383ffff */
[----:B------:R-:W-:Y:S05]  /*16ab0*/  BRA `(.L_x_5726) ;  /* 0xfffffeb800907947 */ /* 0x000fea000383ffff */
.L_x_5734:
[----:B-1----:R-:W-:-:S04]  /*16ac0*/  IMAD.U32 R21, RZ, RZ, UR4 ;  /* 0x00000004ff157e24 */ /* 0x002fc8000f8e00ff */
[----:B------:R1:W2:Y:S03]  /*16ad0*/  SYNCS.PHASECHK.TRANS64.TRYWAIT P1, [R21+URZ+0x32430], R0 ;  /* 0x03243000150075a7 */ /* 0x0002a6000802017f */
[----:B--2---:R-:W-:Y:S05]  /*16ae0*/  @!P1 NANOSLEEP.SYNCS 0x989680 ;  /* 0x009896800000995d */ /* 0x004fea0003900000 */
[----:B------:R-:W2:Y:S02]  /*16af0*/  @!P1 SYNCS.PHASECHK.TRANS64 P1, [R21+URZ+0x32430], R0 ;  /* 0x03243000150095a7 */ /* 0x000ea4000802007f */
[----:B--2---:R-:W-:Y:S05]  /*16b00*/  @!P1 BRA `(.L_x_5734) ;  /* 0xfffffffc00ec9947 */ /* 0x004fea000383ffff */
[----:B------:R-:W-:Y:S05]  /*16b10*/  BRA `(.L_x_5733) ;  /* 0xfffffee000cc7947 */ /* 0x000fea000383ffff */
.L_x_5738:
[----:B-1----:R-:W-:-:S04]  /*16b20*/  IMAD.U32 R21, RZ, RZ, UR4 ;  /* 0x00000004ff157e24 */ /* 0x002fc8000f8e00ff */
[----:B------:R1:W3:Y:S03]  /*16b30*/  SYNCS.PHASECHK.TRANS64.TRYWAIT P1, [R21+URZ+0x32450], R0 ;  /* 0x03245000150075a7 */ /* 0x0002e6000802017f */
[----:B---3--:R-:W-:Y:S05]  /*16b40*/  @!P1 NANOSLEEP.SYNCS 0x989680 ;  /* 0x009896800000995d */ /* 0x008fea0003900000 */
[----:B------:R-:W3:Y:S02]  /*16b50*/  @!P1 SYNCS.PHASECHK.TRANS64 P1, [R21+URZ+0x32450], R0 ;  /* 0x03245000150095a7 */ /* 0x000ee4000802007f */
[----:B---3--:R-:W-:Y:S05]  /*16b60*/  @!P1 BRA `(.L_x_5738) ;  /* 0xfffffffc00ec9947 */ /* 0x008fea000383ffff */
[----:B------:R-:W-:Y:S05]  /*16b70*/  BRA `(.L_x_5737) ;  /* 0xfffffee400487947 */ /* 0x000fea000383ffff */
.L_x_5746:
[----:B-1----:R-:W-:-:S04]  /*16b80*/  IMAD.U32 R21, RZ, RZ, UR4 ;  /* 0x00000004ff157e24 */ /* 0x002fc8000f8e00ff */
[----:B------:R1:W2:Y:S03]  /*16b90*/  SYNCS.PHASECHK.TRANS64.TRYWAIT P1, [R21+URZ+0x32430], R0 ;  /* 0x03243000150075a7 */ /* 0x0002a6000802017f */
[----:B--2---:R-:W-:Y:S05]  /*16ba0*/  @!P1 NANOSLEEP.SYNCS 0x989680 ;  /* 0x009896800000995d */ /* 0x004fea0003900000 */
[----:B------:R-:W2:Y:S02]  /*16bb0*/  @!P1 SYNCS.PHASECHK.TRANS64 P1, [R21+URZ+0x32430], R0 ;  /* 0x03243000150095a7 */ /* 0x000ea4000802007f */
[----:B--2---:R-:W-:Y:S05]  /*16bc0*/  @!P1 BRA `(.L_x_5746) ;  /* 0xfffffffc00ec9947 */ /* 0x004fea000383ffff */
[----:B------:R-:W-:Y:S05]  /*16bd0*/  BRA `(.L_x_5745) ;  /* 0xffffff1000e07947 */ /* 0x000fea000383ffff */
.L_x_5750:
[----:B-1----:R-:W-:-:S04]  /*16be0*/  IMAD.U32 R21, RZ, RZ, UR4 ;  /* 0x00000004ff157e24 */ /* 0x002fc8000f8e00ff */
[----:B------:R1:W3:Y:S03]  /*16bf0*/  SYNCS.PHASECHK.TRANS64.TRYWAIT P1, [R21+URZ+0x32450], R0 ;  /* 0x03245000150075a7 */ /* 0x0002e6000802017f */
[----:B---3--:R-:W-:Y:S05]  /*16c00*/  @!P1 NANOSLEEP.SYNCS 0x989680 ;  /* 0x009896800000995d */ /* 0x008fea0003900000 */
[----:B------:R-:W3:Y:S02]  /*16c10*/  @!P1 SYNCS.PHASECHK.TRANS64 P1, [R21+URZ+0x32450], R0 ;  /* 0x03245000150095a7 */ /* 0x000ee4000802007f */
[----:B---3--:R-:W-:Y:S05]  /*16c20*/  @!P1 BRA `(.L_x_5750) ;  /* 0xfffffffc00ec9947 */ /* 0x008fea000383ffff */
[----:B------:R-:W-:Y:S05]  /*16c30*/  BRA `(.L_x_5749) ;  /* 0xffffff14005c7947 */ /* 0x000fea000383ffff */
.L_x_5800:
        /* <DEDUP_REMOVED lines=11> */
.L_x_5872:
[----:B------:R-:W-:Y:S05]  /*16cf0*/  BSYNC B0 ;  /* 0x0000000000007941 */ /* 0x000fea0003800000 */
.L_x_5871:
[----:B------:R-:W-:Y:S05]  /*16d00*/  BRA `(.L_x_5873) ;  /* 0xffffffac00b87947 */ /* 0x000fea000383ffff */
.L_x_5803:
[----:B0-----:R0:W1:Y:S02]  /*16d10*/  SYNCS.PHASECHK.TRANS64.TRYWAIT P0, [R25+URZ+0x32440], R0 ;  /* 0x03244000190075a7 */ /* 0x001064000800017f */
[----:B-1----:R-:W-:Y:S05]  /*16d20*/  @!P0 NANOSLEEP.SYNCS 0x989680 ;  /* 0x009896800000895d */ /* 0x002fea0003900000 */
[----:B------:R-:W1:Y:S02]  /*16d30*/  @!P0 SYNCS.PHASECHK.TRANS64 P0, [R25+URZ+0x32440], R0 ;  /* 0x03244000190085a7 */ /* 0x000e64000800007f */
[----:B-1----:R-:W-:Y:S05]  /*16d40*/  @!P0 BRA `(.L_x_5803) ;  /* 0xfffffffc00f08947 */ /* 0x002fea000383ffff */
[----:B------:R-:W-:Y:S05]  /*16d50*/  BRA `(.L_x_5874) ;  /* 0xffffffb000547947 */ /* 0x000fea000383ffff */
.L_x_5804:
        /* <DEDUP_REMOVED lines=8> */
.L_x_5876:
[----:B------:R-:W-:Y:S05]  /*16de0*/  BSYNC B0 ;  /* 0x0000000000007941 */ /* 0x000fea0003800000 */
.L_x_5875:
[----:B------:R-:W-:Y:S01]  /*16df0*/  IMAD.MOV.U32 R13, RZ, RZ, R0 ;  /* 0x000000ffff0d7224 */ /* 0x000fe200078e0000 */
[----:B------:R-:W-:Y:S01]  /*16e00*/  MOV R15, 0xffffffff ;  /* 0xffffffff000f7802 */ /* 0x000fe20000000f00 */
[----:B------:R-:W-:Y:S02]  /*16e10*/  IMAD.MOV.U32 R12, RZ, RZ, RZ ;  /* 0x000000ffff0c7224 */ /* 0x000fe400078e00ff */
[----:B------:R-:W-:Y:S02]  /*16e20*/  IMAD.MOV.U32 R11, RZ, RZ, 0x181f ;  /* 0x0000181fff0b7424 */ /* 0x000fe400078e00ff */
[----:B------:R-:W-:Y:S02]  /*16e30*/  IMAD.MOV.U32 R2, RZ, RZ, R14 ;  /* 0x000000ffff027224 */ /* 0x000fe400078e000e */
[----:B------:R-:W-:-:S07]  /*16e40*/  @P0 IMAD R6, R5, 0x2, R22 ;  /* 0x0000000205060824 */ /* 0x000fce00078e0216 */
[----:B------:R-:W-:Y:S05]  /*16e50*/  WARPSYNC.COLLECTIVE R15, `(.L_x_5877) ;  /* 0x000000000f087348 */ /* 0x000fea0003c00000 */
[----:B------:R0:W1:Y:S02]  /*16e60*/  SHFL.IDX P6, R14, R13, R12, R11 ;  /* 0x0000000c0d0e7389 */ /* 0x00006400000c000b */
[----:B01----:R-:W-:Y:S01]  /*16e70*/  ENDCOLLECTIVE ;  /* 0x000000000000791b */ /* 0x003fe20003800000 */
.L_x_5877:
[----:B------:R-:W-:Y:S02]  /*16e80*/  IMAD.MOV.U32 R13, RZ, RZ, R4 ;  /* 0x000000ffff0d7224 */ /* 0x000fe400078e0004 */
[----:B------:R-:W-:Y:S02]  /*16e90*/  IMAD.MOV.U32 R12, RZ, RZ, 0x1 ;  /* 0x00000001ff0c7424 */ /* 0x000fe400078e00ff */
[----:B------:R-:W-:-:S07]  /*16ea0*/  IMAD.MOV.U32 R3, RZ, RZ, R14 ;  /* 0x000000ffff037224 */ /* 0x000fce00078e000e */
[----:B------:R-:W-:Y:S05]  /*16eb0*/  WARPSYNC.COLLECTIVE R15, `(.L_x_5878) ;  /* 0x000000000f087348 */ /* 0x000fea0003c00000 */
[----:B------:R0:W1:Y:S02]  /*16ec0*/  SHFL.IDX P6, R14, R13, R12, R11 ;  /* 0x0000000c0d0e7389 */ /* 0x00006400000c000b */
[----:B01----:R-:W-:Y:S01]  /*16ed0*/  ENDCOLLECTIVE ;  /* 0x000000000000791b */ /* 0x003fe20003800000 */
.L_x_5878:
        /* <DEDUP_REMOVED lines=15> */
.L_x_5879:
[----:B------:R-:W-:Y:S02]  /*16fd0*/  @P0 IMAD R6, R5, 0x2, R22 ;  /* 0x0000000205060824 */ /* 0x000fe400078e0216 */
[----:B------:R-:W-:Y:S02]  /*16fe0*/  IMAD.MOV.U32 R13, RZ, RZ, R4 ;  /* 0x000000ffff0d7224 */ /* 0x000fe400078e0004 */
[----:B------:R-:W-:Y:S02]  /*16ff0*/  IMAD.MOV.U32 R12, RZ, RZ, 0x2 ;  /* 0x00000002ff0c7424 */ /* 0x000fe400078e00ff */
[----:B------:R-:W-:-:S07]  /*17000*/  IMAD.MOV.U32 R3, RZ, RZ, R14 ;  /* 0x000000ffff037224 */ /* 0x000fce00078e000e */
[----:B------:R-:W-:Y:S05]  /*17010*/  WARPSYNC.COLLECTIVE R15, `(.L_x_5880) ;  /* 0x000000000f087348 */ /* 0x000fea0003c00000 */
[----:B------:R0:W1:Y:S02]  /*17020*/  SHFL.IDX P6, R14, R13, R12, R11 ;  /* 0x0000000c0d0e7389 */ /* 0x00006400000c000b */
[----:B01----:R-:W-:Y:S01]  /*17030*/  ENDCOLLECTIVE ;  /* 0x000000000000791b */ /* 0x003fe20003800000 */
.L_x_5880:
        /* <DEDUP_REMOVED lines=15> */
.L_x_5881:
[----:B------:R-:W-:Y:S02]  /*17130*/  @P0 IMAD R6, R5, 0x2, R22 ;  /* 0x0000000205060824 */ /* 0x000fe400078e0216 */
[----:B------:R-:W-:Y:S01]  /*17140*/  IMAD.MOV.U32 R13, RZ, RZ, R4 ;  /* 0x000000ffff0d7224 */ /* 0x000fe200078e0004 */
[----:B------:R-:W-:Y:S01]  /*17150*/  MOV R12, 0x3 ;  /* 0x00000003000c7802 */ /* 0x000fe20000000f00 */
[----:B------:R-:W-:-:S07]  /*17160*/  IMAD.MOV.U32 R3, RZ, RZ, R14 ;  /* 0x000000ffff037224 */ /* 0x000fce00078e000e */
[----:B------:R-:W-:Y:S05]  /*17170*/  WARPSYNC.COLLECTIVE R15, `(.L_x_5882) ;  /* 0x000000000f087348 */ /* 0x000fea0003c00000 */
[----:B------:R0:W1:Y:S02]  /*17180*/  SHFL.IDX P6, R14, R13, R12, R11 ;  /* 0x0000000c0d0e7389 */ /* 0x00006400000c000b */
[----:B01----:R-:W-:Y:S01]  /*17190*/  ENDCOLLECTIVE ;  /* 0x000000000000791b */ /* 0x003fe20003800000 */
.L_x_5882:
        /* <DEDUP_REMOVED lines=15> */
.L_x_5883:
[----:B------:R-:W-:Y:S02]  /*17290*/  @P0 IMAD R6, R5, 0x2, R22 ;  /* 0x0000000205060824 */ /* 0x000fe400078e0216 */
[----:B------:R-:W-:Y:S02]  /*172a0*/  IMAD.MOV.U32 R13, RZ, RZ, R4 ;  /* 0x000000ffff0d7224 */ /* 0x000fe400078e0004 */
[----:B------:R-:W-:Y:S02]  /*172b0*/  IMAD.MOV.U32 R12, RZ, RZ, 0x4 ;  /* 0x00000004ff0c7424 */ /* 0x000fe400078e00ff */
[----:B------:R-:W-:-:S07]  /*172c0*/  IMAD.MOV.U32 R3, RZ, RZ, R14 ;  /* 0x000000ffff037224 */ /* 0x000fce00078e000e */
[----:B------:R-:W-:Y:S05]  /*172d0*/  WARPSYNC.COLLECTIVE R15, `(.L_x_5884) ;  /* 0x000000000f087348 */ /* 0x000fea0003c00000 */
[----:B------:R0:W1:Y:S02]  /*172e0*/  SHFL.IDX P6, R14, R13, R12, R11 ;  /* 0x0000000c0d0e7389 */ /* 0x00006400000c000b */
[----:B01----:R-:W-:Y:S01]  /*172f0*/  ENDCOLLECTIVE ;  /* 0x000000000000791b */ /* 0x003fe20003800000 */
.L_x_5884:
        /* <DEDUP_REMOVED lines=15> */
.L_x_5885:
[----:B------:R-:W-:Y:S02]  /*173f0*/  @P0 IMAD R6, R5, 0x2, R22 ;  /* 0x0000000205060824 */ /* 0x000fe400078e0216 */
[----:B------:R-:W-:Y:S02]  /*17400*/  IMAD.MOV.U32 R13, RZ, RZ, R4 ;  /* 0x000000ffff0d7224 */ /* 0x000fe400078e0004 */
[----:B------:R-:W-:Y:S02]  /*17410*/  IMAD.MOV.U32 R12, RZ, RZ, 0x5 ;  /* 0x00000005ff0c7424 */ /* 0x000fe400078e00ff */
[----:B------:R-:W-:-:S07]  /*17420*/  IMAD.MOV.U32 R3, RZ, RZ, R14 ;  /* 0x000000ffff037224 */ /* 0x000fce00078e000e */
[----:B------:R-:W-:Y:S05]  /*17430*/  WARPSYNC.COLLECTIVE R15, `(.L_x_5886) ;  /* 0x000000000f087348 */ /* 0x000fea0003c00000 */
[----:B------:R0:W1:Y:S02]  /*17440*/  SHFL.IDX P6, R14, R13, R12, R11 ;  /* 0x0000000c0d0e7389 */ /* 0x00006400000c000b */
[----:B01----:R-:W-:Y:S01]  /*17450*/  ENDCOLLECTIVE ;  /* 0x000000000000791b */ /* 0x003fe20003800000 */
.L_x_5886:
        /* <DEDUP_REMOVED lines=10> */
.L_x_5887:
[----:B------:R-:W-:Y:S01]  /*17500*/  @!PT LDS RZ, [RZ] ;  /* 0x00000000fffff984 */ /* 0x000fe20000000800 */
[----:B------:R-:W-:Y:S01]  /*17510*/  @!PT LDS RZ, [RZ] ;  /* 0x00000000fffff984 */ /* 0x000fe20000000800 */
[----:B------:R-:W-:Y:S01]  /*17520*/  @!PT LDS RZ, [RZ] ;  /* 0x00000000fffff984 */ /* 0x000fe20000000800 */
[----:B------:R0:W-:Y:S01]  /*17530*/  @P0 LDGSTS.E.BYPASS.LTC128B.128 [R6+0x1e400], desc[UR36][R2.64], !P2 ;  /* 0x1e40000002060fae */ /* 0x0001e2000d101d64 */
[----:B------:R-:W-:Y:S01]  /*17540*/  IMAD.MOV.U32 R0, RZ, RZ, R14 ;  /* 0x000000ffff007224 */ /* 0x000fe200078e000e */
[----:B------:R-:W-:Y:S06]  /*17550*/  BRA `(.L_x_5888) ;  /* 0xffffffac00b47947 */ /* 0x000fec000383ffff */
.L_x_5809:
[----:B------:R0:W5:Y:S01]  /*17560*/  LDL.LU R6, [R1+0x4] ;  /* 0x0000040001067983 */ /* 0x0001620000300800 */
[----:B------:R-:W-:Y:S01]  /*17570*/  IMAD.MOV.U32 R13, RZ, RZ, R4 ;  /* 0x000000ffff0d7224 */ /* 0x000fe200078e0004 */
[----:B------:R-:W-:Y:S01]  /*17580*/  MOV R12, RZ ;  /* 0x000000ff000c7202 */ /* 0x000fe20000000f00 */
[----:B------:R-:W-:Y:S01]  /*17590*/  IMAD.MOV.U32 R11, RZ, RZ, 0x181f ;  /* 0x0000181fff0b7424 */ /* 0x000fe200078e00ff */
[----:B------:R-:W-:Y:S01]  /*175a0*/  LOP3.LUT R23, R23, 0xffffdfff, RZ, 0xc0, !PT ;  /* 0xffffdfff17177812 */ /* 0x000fe200078ec0ff */
[----:B------:R-:W-:Y:S02]  /*175b0*/  IMAD.MOV.U32 R15, RZ, RZ, -0x1 ;  /* 0xffffffffff0f7424 */ /* 0x000fe400078e00ff */
[----:B------:R-:W-:-:S07]  /*175c0*/  IMAD R17, R17, 0x80, R21 ;  /* 0x0000008011117824 */ /* 0x000fce00078e0215 */
[----:B01---5:R-:W-:Y:S05]  /*175d0*/  WARPSYNC.COLLECTIVE R15, `(.L_x_5889) ;  /* 0x000000000f087348 */ /* 0x023fea0003c00000 */
[----:B------:R2:W3:Y:S02]  /*175e0*/  SHFL.IDX P6, R14, R13, R12, R11 ;  /* 0x0000000c0d0e7389 */ /* 0x0004e400000c000b */
[----:B0123-5:R-:W-:Y:S01]  /*175f0*/  ENDCOLLECTIVE ;  /* 0x000000000000791b */ /* 0x02ffe20003800000 */
.L_x_5889:
[----:B------:R-:W-:Y:S02]  /*17600*/  IMAD.MOV.U32 R13, RZ, RZ, R0 ;  /* 0x000000ffff0d7224 */ /* 0x000fe400078e0000 */
[----:B------:R-:W-:-:S07]  /*17610*/  IMAD.MOV.U32 R3, RZ, RZ, R14 ;  /* 0x000000ffff037224 */ /* 0x000fce00078e000e */
[----:B------:R-:W-:Y:S05]  /*17620*/  WARPSYNC.COLLECTIVE R15, `(.L_x_5890) ;  /* 0x000000000f087348 */ /* 0x000fea0003c00000 */
[----:B------:R0:W1:Y:S02]  /*17630*/  SHFL.IDX P6, R14, R13, R12, R11 ;  /* 0x0000000c0d0e7389 */ /* 0x00006400000c000b */
[----:B01----:R-:W-:Y:S01]  /*17640*/  ENDCOLLECTIVE ;  /* 0x000000000000791b */ /* 0x003fe20003800000 */
.L_x_5890:
[----:B------:R-:W-:Y:S02]  /*17650*/  IMAD.MOV.U32 R13, RZ, RZ, R4 ;  /* 0x000000ffff0d7224 */ /* 0x000fe400078e0004 */
[----:B------:R-:W-:Y:S02]  /*17660*/  IMAD.MOV.U32 R12, RZ, RZ, 0x1 ;  /* 0x00000001ff0c7424 */ /* 0x000fe400078e00ff */
[----:B------:R-:W-:-:S07]  /*17670*/  IMAD.MOV.U32 R9, RZ, RZ, R14 ;  /* 0x000000ffff097224 */ /* 0x000fce00078e000e */
[----:B------:R-:W-:Y:S05]  /*17680*/  WARPSYNC.COLLECTIVE R15, `(.L_x_5891) ;  /* 0x000000000f087348 */ /* 0x000fea0003c00000 */
[----:B------:R0:W1:Y:S02]  /*17690*/  SHFL.IDX P6, R14, R13, R12, R11 ;  /* 0x0000000c0d0e7389 */ /* 0x00006400000c000b */
[----:B01----:R-:W-:Y:S01]  /*176a0*/  ENDCOLLECTIVE ;  /* 0x000000000000791b */ /* 0x003fe20003800000 */
.L_x_5891:
        /* <DEDUP_REMOVED lines=18> */
.L_x_5892:
[----:B------:R-:W-:Y:S02]  /*177d0*/  @P2 LOP3.LUT R23, R23, 0x1000, RZ, 0xfc, !PT ;  /* 0x0000100017172812 */ /* 0x000fe400078efcff */
[----:B------:R-:W-:Y:S01]  /*177e0*/  MOV R13, R4 ;  /* 0x00000004000d7202 */ /* 0x000fe20000000f00 */
[----:B------:R-:W-:Y:S01]  /*177f0*/  IMAD.MOV.U32 R12, RZ, RZ, 0x2 ;  /* 0x00000002ff0c7424 */ /* 0x000fe200078e00ff */
[----:B------:R-:W-:Y:S01]  /*17800*/  LOP3.LUT R23, R23, 0xfffff7ff, RZ, 0xc0, !PT ;  /* 0xfffff7ff17177812 */ /* 0x000fe200078ec0ff */
[----:B------:R-:W-:-:S07]  /*17810*/  IMAD.MOV.U32 R6, RZ, RZ, R14 ;  /* 0x000000ffff067224 */ /* 0x000fce00078e000e */
[----:B------:R-:W-:Y:S05]  /*17820*/  WARPSYNC.COLLECTIVE R15, `(.L_x_5893) ;  /* 0x000000000f087348 */ /* 0x000fea0003c00000 */
[----:B------:R0:W1:Y:S02]  /*17830*/  SHFL.IDX P6, R14, R13, R12, R11 ;  /* 0x0000000c0d0e7389 */ /* 0x00006400000c000b */
[----:B01----:R-:W-:Y:S01]  /*17840*/  ENDCOLLECTIVE ;  /* 0x000000000000791b */ /* 0x003fe20003800000 */
.L_x_5893:
        /* <DEDUP_REMOVED lines=15> */
.L_x_5894:
        /* <DEDUP_REMOVED lines=8> */
.L_x_5895:
        /* <DEDUP_REMOVED lines=15> */
.L_x_5896:
[----:B------:R-:W-:-:S04]  /*17ab0*/  @P2 LOP3.LUT R23, R23, 0x200, RZ, 0xfc, !PT ;  /* 0x0000020017172812 */ /* 0x000fc800078efcff */
[----:B------:R-:W-:Y:S01]  /*17ac0*/  LOP3.LUT R23, R23, 0xfffffeff, RZ, 0xc0, !PT ;  /* 0xfffffeff17177812 */ /* 0x000fe200078ec0ff */
[----:B------:R-:W-:-:S05]  /*17ad0*/  IMAD.MOV.U32 R11, RZ, RZ, R14 ;  /* 0x000000ffff0b7224 */ /* 0x000fca00078e000e */
[----:B------:R-:W-:Y:S01]  /*17ae0*/  @!P2 LEA R13, P1, R20, R11, 0x1 ;  /* 0x0000000b140da211 */ /* 0x000fe200078208ff */
[----:B------:R-:W-:-:S04]  /*17af0*/  IMAD.MOV.U32 R11, RZ, RZ, 0x181f ;  /* 0x0000181fff0b7424 */ /* 0x000fc800078e00ff */
[----:B------:R-:W-:Y:S02]  /*17b00*/  @!P2 IMAD.X R12, RZ, RZ, R2, P1 ;  /* 0x000000ffff0ca224 */ /* 0x000fe400008e0602 */
[----:B------:R-:W-:Y:S02]  /*17b10*/  @!P2 IMAD.MOV.U32 R2, RZ, RZ, R13 ;  /* 0x000000ffff02a224 */ /* 0x000fe400078e000d */
[----:B------:R-:W-:Y:S01]  /*17b20*/  @!P2 IMAD.MOV.U32 R3, RZ, RZ, R12 ;  /* 0x000000ffff03a224 */ /* 0x000fe200078e000c */
[----:B------:R-:W-:Y:S01]  /*17b30*/  MOV R12, 0x4 ;  /* 0x00000004000c7802 */ /* 0x000fe20000000f00 */
        /* <DEDUP_REMOVED lines=8> */
.L_x_5897:
[----:B------:R-:W-:-:S05]  /*17bc0*/  VIADD R2, R17, 0x40 ;  /* 0x0000004011027836 */ /* 0x000fca0000000000 */
[----:B------:R-:W-:Y:S01]  /*17bd0*/  ISETP.GE.AND P2, PT, R2, R5, PT ;  /* 0x000000050200720c */ /* 0x000fe20003f46270 */
[----:B------:R-:W-:Y:S02]  /*17be0*/  IMAD.MOV.U32 R13, RZ, RZ, R0 ;  /* 0x000000ffff0d7224 */ /* 0x000fe400078e0000 */
[----:B------:R-:W-:-:S10]  /*17bf0*/  IMAD.MOV.U32 R2, RZ, RZ, R14 ;  /* 0x000000ffff027224 */ /* 0x000fd400078e000e */
[----:B------:R-:W-:Y:S05]  /*17c00*/  WARPSYNC.COLLECTIVE R15, `(.L_x_5898) ;  /* 0x000000000f087348 */ /* 0x000fea0003c00000 */
[----:B------:R0:W1:Y:S02]  /*17c10*/  SHFL.IDX P6, R14, R13, R12, R11 ;  /* 0x0000000c0d0e7389 */ /* 0x00006400000c000b */
[----:B01----:R-:W-:Y:S01]  /*17c20*/  ENDCOLLECTIVE ;  /* 0x000000000000791b */ /* 0x003fe20003800000 */
.L_x_5898:
[----:B------:R-:W-:-:S04]  /*17c30*/  @P2 LOP3.LUT R23, R23, 0x100, RZ, 0xfc, !PT ;  /* 0x0000010017172812 */ /* 0x000fc800078efcff */
[----:B------:R-:W-:Y:S01]  /*17c40*/  LOP3.LUT R23, R23, 0xffffff7f, RZ, 0xc0, !PT ;  /* 0xffffff7f17177812 */ /* 0x000fe200078ec0ff */
[----:B------:R-:W-:Y:S02]  /*17c50*/  IMAD.MOV.U32 R13, RZ, RZ, R4 ;  /* 0x000000ffff0d7224 */ /* 0x000fe400078e0004 */
[----:B------:R-:W-:Y:S02]  /*17c60*/  IMAD.MOV.U32 R12, RZ, RZ, 0x5 ;  /* 0x00000005ff0c7424 */ /* 0x000fe400078e00ff */
[----:B------:R-:W-:-:S05]  /*17c70*/  IMAD.MOV.U32 R11, RZ, RZ, R14 ;  /* 0x000000ffff0b7224 */ /* 0x000fca00078e000e */
        /* <DEDUP_REMOVED lines=8> */
[----:B------:R0:W-:Y:S04]  /*17d00*/  @!P2 LDGSTS.E.BYPASS.LTC128B.128 [R26+0x1a400], desc[UR36][R2.64], !P0 ;  /* 0x1a400000021aafae */ /* 0x0001e8000c101d64 */
[----:B0-----:R-:W-:Y:S05]  /*17d10*/  WARPSYNC.COLLECTIVE R15, `(.L_x_5899) ;  /* 0x000000000f087348 */ /* 0x001fea0003c00000 */
[----:B------:R1:W2:Y:S02]  /*17d20*/  SHFL.IDX P6, R14, R13, R12, R11 ;  /* 0x0000000c0d0e7389 */ /* 0x0002a400000c000b */
[----:B012---:R-:W-:Y:S01]  /*17d30*/  ENDCOLLECTIVE ;  /* 0x000000000000791b */ /* 0x007fe20003800000 */
.L_x_5899:
[----:B------:R-:W-:-:S05]  /*17d40*/  VIADD R2, R17, 0x50 ;  /* 0x0000005011027836 */ /* 0x000fca0000000000 */
[----:B------:R-:W-:Y:S01]  /*17d50*/  ISETP.GE.AND P2, PT, R2, R5, PT ;  /* 0x000000050200720c */ /* 0x000fe20003f46270 */
[----:B------:R-:W-:Y:S02]  /*17d60*/  IMAD.MOV.U32 R13, RZ, RZ, R0 ;  /* 0x000000ffff0d7224 */ /* 0x000fe400078e0000 */
[----:B------:R-:W-:-:S10]  /*17d70*/  IMAD.MOV.U32 R7, RZ, RZ, R14 ;  /* 0x000000ffff077224 */ /* 0x000fd400078e000e */
[----:B------:R-:W-:Y:S05]  /*17d80*/  WARPSYNC.COLLECTIVE R15, `(.L_x_5900) ;  /* 0x000000000f087348 */ /* 0x000fea0003c00000 */
[----:B------:R0:W1:Y:S02]  /*17d90*/  SHFL.IDX P6, R14, R13, R12, R11 ;  /* 0x0000000c0d0e7389 */ /* 0x00006400000c000b */
[----:B01----:R-:W-:Y:S01]  /*17da0*/  ENDCOLLECTIVE ;  /* 0x000000000000791b */ /* 0x003fe20003800000 */
.L_x_5900:
[----:B------:R-:W-:-:S04]  /*17db0*/  @P2 LOP3.LUT R23, R23, 0x80, RZ, 0xfc, !PT ;  /* 0x0000008017172812 */ /* 0x000fc800078efcff */
[----:B------:R-:W-:Y:S01]  /*17dc0*/  LOP3.LUT R23, R23, 0xffffffbf, RZ, 0xc0, !PT ;  /* 0xffffffbf17177812 */ /* 0x000fe200078ec0ff */
[----:B------:R-:W-:Y:S01]  /*17dd0*/  IMAD.MOV.U32 R13, RZ, RZ, R4 ;  /* 0x000000ffff0d7224 */ /* 0x000fe200078e0004 */
[----:B------:R-:W-:Y:S01]  /*17de0*/  MOV R12, 0x6 ;  /* 0x00000006000c7802 */ /* 0x000fe20000000f00 */
[----:B------:R-:W-:-:S07]  /*17df0*/  IMAD.MOV.U32 R8, RZ, RZ, R14 ;  /* 0x000000ffff087224 */ /* 0x000fce00078e000e */
[----:B------:R-:W-:Y:S05]  /*17e00*/  WARPSYNC.COLLECTIVE R15, `(.L_x_5901) ;  /* 0x000000000f087348 */ /* 0x000fea0003c00000 */
[----:B------:R0:W1:Y:S02]  /*17e10*/  SHFL.IDX P6, R14, R13, R12, R11 ;  /* 0x0000000c0d0e7389 */ /* 0x00006400000c000b */
[----:B01----:R-:W-:Y:S01]  /*17e20*/  ENDCOLLECTIVE ;  /* 0x000000000000791b */ /* 0x003fe20003800000 */
.L_x_5901:
        /* <DEDUP_REMOVED lines=15> */
.L_x_5902:
[----:B------:R-:W-:Y:S01]  /*17f20*/  @P2 LOP3.LUT R23, R23, 0x40, RZ, 0xfc, !PT ;  /* 0x0000004017172812 */ /* 0x000fe200078efcff */
[----:B------:R-:W-:Y:S02]  /*17f30*/  IMAD.MOV.U32 R13, RZ, RZ, R4 ;  /* 0x000000ffff0d7224 */ /* 0x000fe400078e0004 */
[----:B------:R-:W-:Y:S02]  /*17f40*/  IMAD.MOV.U32 R12, RZ, RZ, 0x7 ;  /* 0x00000007ff0c7424 */ /* 0x000fe400078e00ff */
[----:B------:R-:W-:-:S07]  /*17f50*/  IMAD.MOV.U32 R6, RZ, RZ, R14 ;  /* 0x000000ffff067224 */ /* 0x000fce00078e000e */
[----:B------:R-:W-:Y:S05]  /*17f60*/  WARPSYNC.COLLECTIVE R15, `(.L_x_5903) ;  /* 0x000000000f087348 */ /* 0x000fea0003c00000 */
[----:B------:R0:W1:Y:S02]  /*17f70*/  SHFL.IDX P6, R14, R13, R12, R11 ;  /* 0x0000000c0d0e7389 */ /* 0x00006400000c000b */
[----:B01----:R-:W-:Y:S01]  /*17f80*/  ENDCOLLECTIVE ;  /* 0x000000000000791b */ /* 0x003fe20003800000 */
.L_x_5903:
        /* <DEDUP_REMOVED lines=13> */
.L_x_5904:
[----:B------:R-:W-:Y:S01]  /*18060*/  IMAD.MOV.U32 R0, RZ, RZ, R14 ;  /* 0x000000ffff007224 */ /* 0x000fe200078e000e */
[----:B------:R-:W-:Y:S06]  /*18070*/  BRA `(.L_x_5905) ;  /* 0xffffffac00e47947 */ /* 0x000fec000383ffff */
.L_x_5813:
        /* <DEDUP_REMOVED lines=8> */
.L_x_5907:
[----:B------:R-:W-:Y:S05]  /*18100*/  BSYNC B0 ;  /* 0x0000000000007941 */ /* 0x000fea0003800000 */
.L_x_5906:
[----:B------:R-:W-:Y:S01]  /*18110*/  IMAD.MOV.U32 R13, RZ, RZ, R0 ;  /* 0x000000ffff0d7224 */ /* 0x000fe200078e0000 */
[----:B------:R-:W-:Y:S01]  /*18120*/  MOV R12, RZ ;  /* 0x000000ff000c7202 */ /* 0x000fe20000000f00 */
[----:B------:R-:W-:Y:S01]  /*18130*/  IMAD.MOV.U32 R11, RZ, RZ, 0x181f ;  /* 0x0000181fff0b7424 */ /* 0x000fe200078e00ff */
[----:B------:R-:W-:Y:S01]  /*18140*/  LOP3.LUT P5, RZ, R23, 0x2000, RZ, 0xc0, !PT ;  /* 0x0000200017ff7812 */ /* 0x000fe200078ac0ff */
[----:B------:R-:W-:Y:S02]  /*18150*/  IMAD.MOV.U32 R15, RZ, RZ, -0x1 ;  /* 0xffffffffff0f7424 */ /* 0x000fe400078e00ff */
[----:B------:R-:W-:-:S10]  /*18160*/  IMAD.MOV.U32 R2, RZ, RZ, R14 ;  /* 0x000000ffff027224 */ /* 0x000fd400078e000e */
[----:B------:R-:W-:Y:S05]  /*18170*/  WARPSYNC.COLLECTIVE R15, `(.L_x_5908) ;  /* 0x000000000f087348 */ /* 0x000fea0003c00000 */
[----:B------:R0:W1:Y:S02]  /*18180*/  SHFL.IDX P6, R14, R13, R12, R11 ;  /* 0x0000000c0d0e7389 */ /* 0x00006400000c000b */
[----:B01----:R-:W-:Y:S01]  /*18190*/  ENDCOLLECTIVE ;  /* 0x000000000000791b */ /* 0x003fe20003800000 */
.L_x_5908:
[----:B------:R-:W-:Y:S02]  /*181a0*/  IMAD.MOV.U32 R13, RZ, RZ, R4 ;  /* 0x000000ffff0d7224 */ /* 0x000fe400078e0004 */
[----:B------:R-:W-:Y:S01]  /*181b0*/  IMAD.MOV.U32 R12, RZ, RZ, 0x1 ;  /* 0x00000001ff0c7424 */ /* 0x000fe200078e00ff */
[----:B------:R-:W-:-:S13]  /*181c0*/  @!P5 LEA R5, P0, R8, R14, 0x1 ;  /* 0x0000000e0805d211 */ /* 0x000fda00078008ff */
[----:B------:R-:W-:Y:S05]  /*181d0*/  WARPSYNC.COLLECTIVE R15, `(.L_x_5909) ;  /* 0x000000000f087348 */ /* 0x000fea0003c00000 */
[----:B------:R0:W1:Y:S02]  /*181e0*/  SHFL.IDX P6, R14, R13, R12, R11 ;  /* 0x0000000c0d0e7389 */ /* 0x00006400000c000b */
[----:B01----:R-:W-:Y:S01]  /*181f0*/  ENDCOLLECTIVE ;  /* 0x000000000000791b */ /* 0x003fe20003800000 */
.L_x_5909:
        /* <DEDUP_REMOVED lines=15> */
.L_x_5910:
        /* <DEDUP_REMOVED lines=17> */
.L_x_5911:
[----:B------:R-:W-:Y:S02]  /*18400*/  IMAD.MOV.U32 R13, RZ, RZ, R0 ;  /* 0x000000ffff0d7224 */ /* 0x000fe400078e0000 */
[----:B------:R-:W-:-:S07]  /*18410*/  IMAD.MOV.U32 R5, RZ, RZ, R14 ;  /* 0x000000ffff057224 */ /* 0x000fce00078e000e */
[----:B------:R-:W-:Y:S05]  /*18420*/  WARPSYNC.COLLECTIVE R15, `(.L_x_5912) ;  /* 0x000000000f087348 */ /* 0x000fea0003c00000 */
[----:B------:R0:W1:Y:S02]  /*18430*/  SHFL.IDX P6, R14, R13, R12, R11 ;  /* 0x0000000c0d0e7389 */ /* 0x00006400000c000b */
[----:B01----:R-:W-:Y:S01]  /*18440*/  ENDCOLLECTIVE ;  /* 0x000000000000791b */ /* 0x003fe20003800000 */
.L_x_5912:
[----:B------:R-:W-:Y:S01]  /*18450*/  MOV R13, R4 ;  /* 0x00000004000d7202 */ /* 0x000fe20000000f00 */
[----:B------:R-:W-:Y:S01]  /*18460*/  IMAD.MOV.U32 R12, RZ, RZ, 0x3 ;  /* 0x00000003ff0c7424 */ /* 0x000fe200078e00ff */
[----:B------:R-:W-:-:S13]  /*18470*/  @!P5 LEA R6, P0, R8, R14, 0x1 ;  /* 0x0000000e0806d211 */ /* 0x000fda00078008ff */
[----:B------:R-:W-:Y:S05]  /*18480*/  WARPSYNC.COLLECTIVE R15, `(.L_x_5913) ;  /* 0x000000000f087348 */ /* 0x000fea0003c00000 */
[----:B------:R0:W1:Y:S02]  /*18490*/  SHFL.IDX P6, R14, R13, R12, R11 ;  /* 0x0000000c0d0e7389 */ /* 0x00006400000c000b */
[----:B01----:R-:W-:Y:S01]  /*184a0*/  ENDCOLLECTIVE ;  /* 0x000000000000791b */ /* 0x003fe20003800000 */
.L_x_5913:
        /* <DEDUP_REMOVED lines=16> */
.L_x_5914:
        /* <DEDUP_REMOVED lines=17> */
.L_x_5915:
[----:B------:R-:W-:Y:S02]  /*186c0*/  IMAD.MOV.U32 R13, RZ, RZ, R0 ;  /* 0x000000ffff0d7224 */ /* 0x000fe400078e0000 */
[----:B------:R-:W-:-:S07]  /*186d0*/  IMAD.MOV.U32 R5, RZ, RZ, R14 ;  /* 0x000000ffff057224 */ /* 0x000fce00078e000e */
[----:B------:R-:W-:Y:S05]  /*186e0*/  WARPSYNC.COLLECTIVE R15, `(.L_x_5916) ;  /* 0x000000000f087348 */ /* 0x000fea0003c00000 */
[----:B------:R0:W1:Y:S02]  /*186f0*/  SHFL.IDX P6, R14, R13, R12, R11 ;  /* 0x0000000c0d0e7389 */ /* 0x00006400000c000b */
[----:B01----:R-:W-:Y:S01]  /*18700*/  ENDCOLLECTIVE ;  /* 0x000000000000791b */ /* 0x003fe20003800000 */
.L_x_5916:
[----:B------:R-:W-:Y:S02]  /*18710*/  IMAD.MOV.U32 R13, RZ, RZ, R4 ;  /* 0x000000ffff0d7224 */ /* 0x000fe400078e0004 */
[----:B------:R-:W-:Y:S01]  /*18720*/  IMAD.MOV.U32 R12, RZ, RZ, 0x5 ;  /* 0x00000005ff0c7424 */ /* 0x000fe200078e00ff */
[----:B------:R-:W-:-:S13]  /*18730*/  @!P5 LEA R6, P0, R8, R14, 0x1 ;  /* 0x0000000e0806d211 */ /* 0x000fda00078008ff */
[----:B------:R-:W-:Y:S05]  /*18740*/  WARPSYNC.COLLECTIVE R15, `(.L_x_5917) ;  /* 0x000000000f087348 */ /* 0x000fea0003c00000 */
[----:B------:R0:W1:Y:S02]  /*18750*/  SHFL.IDX P6, R14, R13, R12, R11 ;  /* 0x0000000c0d0e7389 */ /* 0x00006400000c000b */
[----:B01----:R-:W-:Y:S01]  /*18760*/  ENDCOLLECTIVE ;  /* 0x000000000000791b */ /* 0x003fe20003800000 */
.L_x_5917:
        /* <DEDUP_REMOVED lines=16> */
.L_x_5918:
[----:B------:R-:W-:Y:S02]  /*18870*/  IMAD.MOV.U32 R13, RZ, RZ, R4 ;  /* 0x000000ffff0d7224 */ /* 0x000fe400078e0004 */
[----:B------:R-:W-:Y:S01]  /*18880*/  IMAD.MOV.U32 R12, RZ, RZ, 0x6 ;  /* 0x00000006ff0c7424 */ /* 0x000fe200078e00ff */
[----:B------:R-:W-:-:S13]  /*18890*/  LOP3.LUT P6, RZ, R23, 0x80, RZ, 0xc0, !PT ;  /* 0x0000008017ff7812 */ /* 0x000fda00078cc0ff */
[----:B------:R-:W-:-:S04]  /*188a0*/  @!P6 LEA R6, P0, R8, R14, 0x1 ;  /* 0x0000000e0806e211 */ /* 0x000fc800078008ff */
[----:B------:R-:W-:Y:S01]  /*188b0*/  @!P6 MOV R2, R6 ;  /* 0x000000060002e202 */ /* 0x000fe20000000f00 */
[----:B------:R-:W-:-:S04]  /*188c0*/  @!P6 IMAD.X R7, RZ, RZ, R5, P0 ;  /* 0x000000ffff07e224 */ /* 0x000fc800000e0605 */
        /* <DEDUP_REMOVED lines=11> */
.L_x_5919:
[----:B------:R-:W-:Y:S02]  /*18980*/  IMAD.MOV.U32 R13, RZ, RZ, R0 ;  /* 0x000000ffff0d7224 */ /* 0x000fe400078e0000 */
[----:B------:R-:W-:-:S07]  /*18990*/  IMAD.MOV.U32 R5, RZ, RZ, R14 ;  /* 0x000000ffff057224 */ /* 0x000fce00078e000e */
[----:B------:R-:W-:Y:S05]  /*189a0*/  WARPSYNC.COLLECTIVE R15, `(.L_x_5920) ;  /* 0x000000000f087348 */ /* 0x000fea0003c00000 */
[----:B------:R0:W1:Y:S02]  /*189b0*/  SHFL.IDX P6, R14, R13, R12, R11 ;  /* 0x0000000c0d0e7389 */ /* 0x00006400000c000b */
[----:B01----:R-:W-:Y:S01]  /*189c0*/  ENDCOLLECTIVE ;  /* 0x000000000000791b */ /* 0x003fe20003800000 */
.L_x_5920:
[----:B------:R-:W-:Y:S02]  /*189d0*/  IMAD.MOV.U32 R13, RZ, RZ, R4 ;  /* 0x000000ffff0d7224 */ /* 0x000fe400078e0004 */
[----:B------:R-:W-:Y:S01]  /*189e0*/  IMAD.MOV.U32 R12, RZ, RZ, 0x7 ;  /* 0x00000007ff0c7424 */ /* 0x000fe200078e00ff */
[----:B------:R-:W-:-:S13]  /*189f0*/  @!P5 LEA R6, P0, R8, R14, 0x1 ;  /* 0x0000000e0806d211 */ /* 0x000fda00078008ff */
[----:B------:R-:W-:Y:S05]  /*18a00*/  WARPSYNC.COLLECTIVE R15, `(.L_x_5921) ;  /* 0x000000000f087348 */ /* 0x000fea0003c00000 */
[----:B------:R0:W1:Y:S02]  /*18a10*/  SHFL.IDX P6, R14, R13, R12, R11 ;  /* 0x0000000c0d0e7389 */ /* 0x00006400000c000b */
[----:B01----:R-:W-:Y:S01]  /*18a20*/  ENDCOLLECTIVE ;  /* 0x000000000000791b */ /* 0x003fe20003800000 */
.L_x_5921:
        /* <DEDUP_REMOVED lines=15> */
.L_x_5922:
[----:B------:R-:W-:Y:S05]  /*18b20*/  BRA `(.L_x_5923) ;  /* 0xffffffb0001c7947 */ /* 0x000fea000383ffff */
.L_x_5818:
[----:B0-----:R0:W2:Y:S02]  /*18b30*/  SYNCS.PHASECHK.TRANS64.TRYWAIT P0, [R22+URZ+0x32420], R3 ;  /* 0x03242003160075a7 */ /* 0x0010a4000800017f */
[----:B--2---:R-:W-:Y:S05]  /*18b40*/  @!P0 NANOSLEEP.SYNCS 0x989680 ;  /* 0x009896800000895d */ /* 0x004fea0003900000 */
[----:B------:R-:W2:Y:S02]  /*18b50*/  @!P0 SYNCS.PHASECHK.TRANS64 P0, [R22+URZ+0x32420], R3 ;  /* 0x03242003160085a7 */ /* 0x000ea4000800007f */
[----:B--2---:R-:W-:Y:S05]  /*18b60*/  @!P0 BRA `(.L_x_5818) ;  /* 0xfffffffc00f08947 */ /* 0x004fea000383ffff */
[----:B------:R-:W-:Y:S05]  /*18b70*/  BRA `(.L_x_5924) ;  /* 0xffffffb0008c7947 */ /* 0x000fea000383ffff */
.L_x_5821:
[----:B--2---:R2:W3:Y:S02]  /*18b80*/  SYNCS.PHASECHK.TRANS64.TRYWAIT P0, [R25+URZ+0x32460], R0 ;  /* 0x03246000190075a7 */ /* 0x0044e4000800017f */
[----:B---3--:R-:W-:Y:S05]  /*18b90*/  @!P0 NANOSLEEP.SYNCS 0x989680 ;  /* 0x009896800000895d */ /* 0x008fea0003900000 */
[----:B------:R-:W3:Y:S02]  /*18ba0*/  @!P0 SYNCS.PHASECHK.TRANS64 P0, [R25+URZ+0x32460], R0 ;  /* 0x03246000190085a7 */ /* 0x000ee4000800007f */
[----:B---3--:R-:W-:Y:S05]  /*18bb0*/  @!P0 BRA `(.L_x_5821) ;  /* 0xfffffffc00f08947 */ /* 0x008fea000383ffff */
[----:B------:R-:W-:Y:S05]  /*18bc0*/  BRA `(.L_x_5925) ;  /* 0xffffffb000987947 */ /* 0x000fea000383ffff */
.L_x_5822:
        /* <DEDUP_REMOVED lines=8> */
.L_x_5927:
[----:B------:R-:W-:Y:S05]  /*18c50*/  BSYNC B0 ;  /* 0x0000000000007941 */ /* 0x000fea0003800000 */
.L_x_5926:
        /* <DEDUP_REMOVED lines=13> */
.L_x_5928:
        /* <DEDUP_REMOVED lines=9> */
.L_x_5929:
        /* <DEDUP_REMOVED lines=17> */
.L_x_5930:
[----:B------:R-:W-:Y:S02]  /*18ed0*/  IMAD.MOV.U32 R13, RZ, RZ, R6 ;  /* 0x000000ffff0d7224 */ /* 0x000fe400078e0006 */
[----:B------:R-:W-:Y:S01]  /*18ee0*/  IMAD.MOV.U32 R12, RZ, RZ, 0x2 ;  /* 0x00000002ff0c7424 */ /* 0x000fe200078e00ff */
[----:B------:R-:W-:-:S13]  /*18ef0*/  IADD3 R2, P3, R14, R0, RZ ;  /* 0x000000000e027210 */ /* 0x000fda0007f7e0ff */
[----:B------:R-:W-:Y:S05]  /*18f00*/  WARPSYNC.COLLECTIVE R15, `(.L_x_5931) ;  /* 0x000000000f087348 */ /* 0x000fea0003c00000 */
[----:B------:R0:W1:Y:S02]  /*18f10*/  SHFL.IDX P6, R14, R13, R12, R11 ;  /* 0x0000000c0d0e7389 */ /* 0x00006400000c000b */
[----:B01----:R-:W-:Y:S01]  /*18f20*/  ENDCOLLECTIVE ;  /* 0x000000000000791b */ /* 0x003fe20003800000 */
.L_x_5931:
        /* <DEDUP_REMOVED lines=17> */
.L_x_5932:
[----:B------:R-:W-:Y:S01]  /*19040*/  MOV R13, R6 ;  /* 0x00000006000d7202 */ /* 0x000fe20000000f00 */
[----:B------:R-:W-:Y:S01]  /*19050*/  IMAD.MOV.U32 R12, RZ, RZ, 0x3 ;  /* 0x00000003ff0c7424 */ /* 0x000fe200078e00ff */
[----:B------:R-:W-:-:S13]  /*19060*/  IADD3 R2, P3, R14, R0, RZ ;  /* 0x000000000e027210 */ /* 0x000fda0007f7e0ff */
[----:B------:R-:W-:Y:S05]  /*19070*/  WARPSYNC.COLLECTIVE R15, `(.L_x_5933) ;  /* 0x000000000f087348 */ /* 0x000fea0003c00000 */
[----:B------:R0:W1:Y:S02]  /*19080*/  SHFL.IDX P6, R14, R13, R12, R11 ;  /* 0x0000000c0d0e7389 */ /* 0x00006400000c000b */
[----:B01----:R-:W-:Y:S01]  /*19090*/  ENDCOLLECTIVE ;  /* 0x000000000000791b */ /* 0x003fe20003800000 */
.L_x_5933:
        /* <DEDUP_REMOVED lines=17> */
.L_x_5934:
[----:B------:R-:W-:Y:S02]  /*191b0*/  IMAD.MOV.U32 R13, RZ, RZ, R6 ;  /* 0x000000ffff0d7224 */ /* 0x000fe400078e0006 */
[----:B------:R-:W-:Y:S01]  /*191c0*/  IMAD.MOV.U32 R12, RZ, RZ, 0x4 ;  /* 0x00000004ff0c7424 */ /* 0x000fe200078e00ff */
[----:B------:R-:W-:-:S13]  /*191d0*/  IADD3 R2, P3, R14, R0, RZ ;  /* 0x000000000e027210 */ /* 0x000fda0007f7e0ff */
[----:B------:R-:W-:Y:S05]  /*191e0*/  WARPSYNC.COLLECTIVE R15, `(.L_x_5935) ;  /* 0x000000000f087348 */ /* 0x000fea0003c00000 */
[----:B------:R0:W1:Y:S02]  /*191f0*/  SHFL.IDX P6, R14, R13, R12, R11 ;  /* 0x0000000c0d0e7389 */ /* 0x00006400000c000b */
[----:B01----:R-:W-:Y:S01]  /*19200*/  ENDCOLLECTIVE ;  /* 0x000000000000791b */ /* 0x003fe20003800000 */
.L_x_5935:
        /* <DEDUP_REMOVED lines=17> */
.L_x_5936:
[----:B------:R-:W-:Y:S02]  /*19320*/  IMAD.MOV.U32 R13, RZ, RZ, R6 ;  /* 0x000000ffff0d7224 */ /* 0x000fe400078e0006 */
[----:B------:R-:W-:Y:S01]  /*19330*/  IMAD.MOV.U32 R12, RZ, RZ, 0x5 ;  /* 0x00000005ff0c7424 */ /* 0x000fe200078e00ff */
[----:B------:R-:W-:-:S13]  /*19340*/  IADD3 R2, P3, R14, R0, RZ ;  /* 0x000000000e027210 */ /* 0x000fda0007f7e0ff */
[----:B------:R-:W-:Y:S05]  /*19350*/  WARPSYNC.COLLECTIVE R15, `(.L_x_5937) ;  /* 0x000000000f087348 */ /* 0x000fea0003c00000 */
[----:B------:R0:W1:Y:S02]  /*19360*/  SHFL.IDX P6, R14, R13, R12, R11 ;  /* 0x0000000c0d0e7389 */ /* 0x00006400000c000b */
[----:B01----:R-:W-:Y:S01]  /*19370*/  ENDCOLLECTIVE ;  /* 0x000000000000791b */ /* 0x003fe20003800000 */
.L_x_5937:
        /* <DEDUP_REMOVED lines=12> */
.L_x_5938:
        /* <DEDUP_REMOVED lines=9> */
.L_x_5829:
[----:B--2---:R2:W3:Y:S02]  /*194d0*/  SYNCS.PHASECHK.TRANS64.TRYWAIT P0, [R10+URZ+0x32440], R20 ;  /* 0x032440140a0075a7 */ /* 0x0044e4000800017f */
[----:B---3--:R-:W-:Y:S05]  /*194e0*/  @!P0 NANOSLEEP.SYNCS 0x989680 ;  /* 0x009896800000895d */ /* 0x008fea0003900000 */
[----:B------:R-:W3:Y:S02]  /*194f0*/  @!P0 SYNCS.PHASECHK.TRANS64 P0, [R10+URZ+0x32440], R20 ;  /* 0x032440140a0085a7 */ /* 0x000ee4000800007f */
[----:B---3--:R-:W-:Y:S05]  /*19500*/  @!P0 BRA `(.L_x_5829) ;  /* 0xfffffffc00f08947 */ /* 0x008fea000383ffff */
[----:B------:R-:W-:Y:S05]  /*19510*/  BRA `(.L_x_5940) ;  /* 0xffffffb4001c7947 */ /* 0x000fea000383ffff */
.L_x_5830:
        /* <DEDUP_REMOVED lines=8> */
.L_x_5942:
[----:B------:R-:W-:Y:S05]  /*195a0*/  BSYNC B1 ;  /* 0x0000000000017941 */ /* 0x000fea0003800000 */
.L_x_5941:
        /* <DEDUP_REMOVED lines=9> */
.L_x_5943:
[----:B------:R-:W-:Y:S02]  /*19640*/  IMAD.MOV.U32 R13, RZ, RZ, R8 ;  /* 0x000000ffff0d7224 */ /* 0x000fe400078e0008 */
[----:B------:R-:W-:Y:S02]  /*19650*/  IMAD.MOV.U32 R12, RZ, RZ, 0x1 ;  /* 0x00000001ff0c7424 */ /* 0x000fe400078e00ff */
[----:B------:R-:W-:-:S07]  /*19660*/  IMAD.MOV.U32 R2, RZ, RZ, R14 ;  /* 0x000000ffff027224 */ /* 0x000fce00078e000e */
[----:B------:R-:W-:Y:S05]  /*19670*/  WARPSYNC.COLLECTIVE R15, `(.L_x_5944) ;  /* 0x000000000f087348 */ /* 0x000fea0003c00000 */
[----:B------:R0:W1:Y:S02]  /*19680*/  SHFL.IDX P6, R14, R13, R12, R11 ;  /* 0x0000000c0d0e7389 */ /* 0x00006400000c000b */
[----:B01----:R-:W-:Y:S01]  /*19690*/  ENDCOLLECTIVE ;  /* 0x000000000000791b */ /* 0x003fe20003800000 */
.L_x_5944:
        /* <DEDUP_REMOVED lines=11> */
.L_x_5945:
[----:B------:R-:W-:Y:S02]  /*19750*/  IMAD.MOV.U32 R13, RZ, RZ, R8 ;  /* 0x000000ffff0d7224 */ /* 0x000fe400078e0008 */
[----:B------:R-:W-:Y:S02]  /*19760*/  IMAD.MOV.U32 R12, RZ, RZ, 0x2 ;  /* 0x00000002ff0c7424 */ /* 0x000fe400078e00ff */
[----:B------:R-:W-:-:S07]  /*19770*/  IMAD.MOV.U32 R2, RZ, RZ, R14 ;  /* 0x000000ffff027224 */ /* 0x000fce00078e000e */
[----:B------:R-:W-:Y:S05]  /*19780*/  WARPSYNC.COLLECTIVE R15, `(.L_x_5946) ;  /* 0x000000000f087348 */ /* 0x000fea0003c00000 */
[----:B------:R0:W1:Y:S02]  /*19790*/  SHFL.IDX P6, R14, R13, R12, R11 ;  /* 0x0000000c0d0e7389 */ /* 0x00006400000c000b */
[----:B01----:R-:W-:Y:S01]  /*197a0*/  ENDCOLLECTIVE ;  /* 0x000000000000791b */ /* 0x003fe20003800000 */
.L_x_5946:
        /* <DEDUP_REMOVED lines=11> */
.L_x_5947:
[----:B------:R-:W-:Y:S02]  /*19860*/  IMAD.MOV.U32 R13, RZ, RZ, R8 ;  /* 0x000000ffff0d7224 */ /* 0x000fe400078e0008 */
[----:B------:R-:W-:Y:S01]  /*19870*/  IMAD.MOV.U32 R12, RZ, RZ, 0x3 ;  /* 0x00000003ff0c7424 */ /* 0x000fe200078e00ff */
[----:B------:R-:W-:-:S07]  /*19880*/  MOV R2, R14 ;  /* 0x0000000e00027202 */ /* 0x000fce0000000f00 */
[----:B------:R-:W-:Y:S05]  /*19890*/  WARPSYNC.COLLECTIVE R15, `(.L_x_5948) ;  /* 0x000000000f087348 */ /* 0x000fea0003c00000 */
[----:B------:R0:W1:Y:S02]  /*198a0*/  SHFL.IDX P6, R14, R13, R12, R11 ;  /* 0x0000000c0d0e7389 */ /* 0x00006400000c000b */
[----:B01----:R-:W-:Y:S01]  /*198b0*/  ENDCOLLECTIVE ;  /* 0x000000000000791b */ /* 0x003fe20003800000 */
.L_x_5948:
        /* <DEDUP_REMOVED lines=11> */
.L_x_5949:
[----:B------:R-:W-:Y:S02]  /*19970*/  IMAD.MOV.U32 R13, RZ, RZ, R8 ;  /* 0x000000ffff0d7224 */ /* 0x000fe400078e0008 */
[----:B------:R-:W-:Y:S02]  /*19980*/  IMAD.MOV.U32 R12, RZ, RZ, 0x4 ;  /* 0x00000004ff0c7424 */ /* 0x000fe400078e00ff */
[----:B------:R-:W-:-:S07]  /*19990*/  IMAD.MOV.U32 R2, RZ, RZ, R14 ;  /* 0x000000ffff027224 */ /* 0x000fce00078e000e */
[----:B------:R-:W-:Y:S05]  /*199a0*/  WARPSYNC.COLLECTIVE R15, `(.L_x_5950) ;  /* 0x000000000f087348 */ /* 0x000fea0003c00000 */
[----:B------:R0:W1:Y:S02]  /*199b0*/  SHFL.IDX P6, R14, R13, R12, R11 ;  /* 0x0000000c0d0e7389 */ /* 0x00006400000c000b */
[----:B01----:R-:W-:Y:S01]  /*199c0*/  ENDCOLLECTIVE ;  /* 0x000000000000791b */ /* 0x003fe20003800000 */
.L_x_5950:
        /* <DEDUP_REMOVED lines=11> */
.L_x_5951:
[----:B------:R-:W-:Y:S02]  /*19a80*/  IMAD.MOV.U32 R13, RZ, RZ, R8 ;  /* 0x000000ffff0d7224 */ /* 0x000fe400078e0008 */
[----:B------:R-:W-:Y:S02]  /*19a90*/  IMAD.MOV.U32 R12, RZ, RZ, 0x5 ;  /* 0x00000005ff0c7424 */ /* 0x000fe400078e00ff */
[----:B------:R-:W-:-:S07]  /*19aa0*/  IMAD.MOV.U32 R2, RZ, RZ, R14 ;  /* 0x000000ffff027224 */ /* 0x000fce00078e000e */
[----:B------:R-:W-:Y:S05]  /*19ab0*/  WARPSYNC.COLLECTIVE R15, `(.L_x_5952) ;  /* 0x000000000f087348 */ /* 0x000fea0003c00000 */
[----:B------:R0:W1:Y:S02]  /*19ac0*/  SHFL.IDX P6, R14, R13, R12, R11 ;  /* 0x0000000c0d0e7389 */ /* 0x00006400000c000b */
[----:B01----:R-:W-:Y:S01]  /*19ad0*/  ENDCOLLECTIVE ;  /* 0x000000000000791b */ /* 0x003fe20003800000 */
.L_x_5952:
        /* <DEDUP_REMOVED lines=11> */
.L_x_5953:
[----:B------:R-:W-:Y:S05]  /*19b90*/  BRA `(.L_x_5954) ;  /* 0xffffffb000447947 */ /* 0x000fea000383ffff */
.L_x_5835:
[----:B----4-:R4:W0:Y:S02]  /*19ba0*/  SYNCS.PHASECHK.TRANS64.TRYWAIT P0, [R10+URZ+0x32460], R20 ;  /* 0x032460140a0075a7 */ /* 0x010824000800017f */
[----:B0-----:R-:W-:Y:S05]  /*19bb0*/  @!P0 NANOSLEEP.SYNCS 0x989680 ;  /* 0x009896800000895d */ /* 0x001fea0003900000 */
[----:B------:R-:W0:Y:S02]  /*19bc0*/  @!P0 SYNCS.PHASECHK.TRANS64 P0, [R10+URZ+0x32460], R20 ;  /* 0x032460140a0085a7 */ /* 0x000e24000800007f */
[----:B0-----:R-:W-:Y:S05]  /*19bd0*/  @!P0 BRA `(.L_x_5835) ;  /* 0xfffffffc00f08947 */ /* 0x001fea000383ffff */
[----:B------:R-:W-:Y:S05]  /*19be0*/  BRA `(.L_x_5955) ;  /* 0xffffffb000907947 */ /* 0x000fea000383ffff */
.L_x_5836:
[----:B------:R-:W-:Y:S01]  /*19bf0*/  BSSY B1, `(.L_x_5956) ;  /* 0x0000008000017945 */ /* 0x000fe20003800000 */
[----:B------:R-:W-:Y:S01]  /*19c00*/  MOV R13, R25 ;  /* 0x00000019000d7202 */ /* 0x000fe20000000f00 */
[----:B------:R-:W-:Y:S02]  /*19c10*/  IMAD.MOV.U32 R12, RZ, RZ, RZ ;  /* 0x000000ffff0c7224 */ /* 0x000fe400078e00ff */
[----:B------:R-:W-:Y:S02]  /*19c20*/  IMAD.MOV.U32 R11, RZ, RZ, 0x181f ;  /* 0x0000181fff0b7424 */ /* 0x000fe400078e00ff */
[----:B------:R-:W-:-:S07]  /*19c30*/  IMAD.MOV.U32 R15, RZ, RZ, -0x1 ;  /* 0xffffffffff0f7424 */ /* 0x000fce00078e00ff */
[----:B---3--:R-:W-:Y:S05]  /*19c40*/  WARPSYNC.COLLECTIVE R15, `(.L_x_5957) ;  /* 0x000000000f087348 */ /* 0x008fea0003c00000 */
[----:B------:R0:W1:Y:S02]  /*19c50*/  SHFL.IDX P6, R14, R13, R12, R11 ;  /* 0x0000000c0d0e7389 */ /* 0x00006400000c000b */
[----:B01-3--:R-:W-:Y:S01]  /*19c60*/  ENDCOLLECTIVE ;  /* 0x000000000000791b */ /* 0x00bfe20003800000 */
.L_x_5957:
[----:B------:R-:W-:Y:S05]  /*19c70*/  BSYNC B1 ;  /* 0x0000000000017941 */ /* 0x000fea0003800000 */
.L_x_5956:
        /* <DEDUP_REMOVED lines=9> */
.L_x_5958:
[----:B------:R-:W-:Y:S02]  /*19d10*/  IMAD.MOV.U32 R13, RZ, RZ, R25 ;  /* 0x000000ffff0d7224 */ /* 0x000fe400078e0019 */
[----:B------:R-:W-:Y:S01]  /*19d20*/  IMAD.MOV.U32 R12, RZ, RZ, 0x1 ;  /* 0x00000001ff0c7424 */ /* 0x000fe200078e00ff */
[----:B------:R-:W-:-:S13]  /*19d30*/  IADD3 R2, P0, R14, R0, RZ ;  /* 0x000000000e027210 */ /* 0x000fda0007f1e0ff */
[----:B------:R-:W-:Y:S05]  /*19d40*/  WARPSYNC.COLLECTIVE R15, `(.L_x_5959) ;  /* 0x000000000f087348 */ /* 0x000fea0003c00000 */
[----:B------:R0:W1:Y:S02]  /*19d50*/  SHFL.IDX P6, R14, R13, R12, R11 ;  /* 0x0000000c0d0e7389 */ /* 0x00006400000c000b */
[----:B01----:R-:W-:Y:S01]  /*19d60*/  ENDCOLLECTIVE ;  /* 0x000000000000791b */ /* 0x003fe20003800000 */
.L_x_5959:
        /* <DEDUP_REMOVED lines=13> */
.L_x_5960:
[----:B------:R-:W-:Y:S02]  /*19e40*/  IMAD.MOV.U32 R13, RZ, RZ, R25 ;  /* 0x000000ffff0d7224 */ /* 0x000fe400078e0019 */
[----:B------:R-:W-:Y:S01]  /*19e50*/  IMAD.MOV.U32 R12, RZ, RZ, 0x2 ;  /* 0x00000002ff0c7424 */ /* 0x000fe200078e00ff */
[----:B------:R-:W-:-:S13]  /*19e60*/  IADD3 R2, P0, R14, R0, RZ ;  /* 0x000000000e027210 */ /* 0x000fda0007f1e0ff */
[----:B------:R-:W-:Y:S05]  /*19e70*/  WARPSYNC.COLLECTIVE R15, `(.L_x_5961) ;  /* 0x000000000f087348 */ /* 0x000fea0003c00000 */
[----:B------:R0:W1:Y:S02]  /*19e80*/  SHFL.IDX P6, R14, R13, R12, R11 ;  /* 0x0000000c0d0e7389 */ /* 0x00006400000c000b */
[----:B01----:R-:W-:Y:S01]  /*19e90*/  ENDCOLLECTIVE ;  /* 0x000000000000791b */ /* 0x003fe20003800000 */
.L_x_5961:
        /* <DEDUP_REMOVED lines=13> */
.L_x_5962:
[----:B------:R-:W-:Y:S02]  /*19f70*/  IMAD.MOV.U32 R13, RZ, RZ, R25 ;  /* 0x000000ffff0d7224 */ /* 0x000fe400078e0019 */
[----:B------:R-:W-:Y:S02]  /*19f80*/  IMAD.MOV.U32 R12, RZ, RZ, 0x3 ;  /* 0x00000003ff0c7424 */ /* 0x000fe400078e00ff */
[----:B------:R-:W-:-:S07]  /*19f90*/  IMAD.MOV.U32 R8, RZ, RZ, R14 ;  /* 0x000000ffff087224 */ /* 0x000fce00078e000e */
[----:B------:R-:W-:Y:S05]  /*19fa0*/  WARPSYNC.COLLECTIVE R15, `(.L_x_5963) ;  /* 0x000000000f087348 */ /* 0x000fea0003c00000 */
[----:B------:R0:W1:Y:S02]  /*19fb0*/  SHFL.IDX P6, R14, R13, R12, R11 ;  /* 0x0000000c0d0e7389 */ /* 0x00006400000c000b */
[----:B01----:R-:W-:Y:S01]  /*19fc0*/  ENDCOLLECTIVE ;  /* 0x000000000000791b */ /* 0x003fe20003800000 */
.L_x_5963:
        /* <DEDUP_REMOVED lines=14> */
.L_x_5964:
[----:B------:R-:W-:Y:S02]  /*1a0b0*/  IMAD.MOV.U32 R13, RZ, RZ, R25 ;  /* 0x000000ffff0d7224 */ /* 0x000fe400078e0019 */
[----:B------:R-:W-:Y:S01]  /*1a0c0*/  IMAD.MOV.U32 R12, RZ, RZ, 0x4 ;  /* 0x00000004ff0c7424 */ /* 0x000fe200078e00ff */
[----:B------:R-:W-:-:S13]  /*1a0d0*/  IADD3 R2, P0, R14, R0, RZ ;  /* 0x000000000e027210 */ /* 0x000fda0007f1e0ff */
[----:B------:R-:W-:Y:S05]  /*1a0e0*/  WARPSYNC.COLLECTIVE R15, `(.L_x_5965) ;  /* 0x000000000f087348 */ /* 0x000fea0003c00000 */
[----:B------:R0:W1:Y:S02]  /*1a0f0*/  SHFL.IDX P6, R14, R13, R12, R11 ;  /* 0x0000000c0d0e7389 */ /* 0x00006400000c000b */
[----:B01----:R-:W-:Y:S01]  /*1a100*/  ENDCOLLECTIVE ;  /* 0x000000000000791b */ /* 0x003fe20003800000 */
.L_x_5965:
        /* <DEDUP_REMOVED lines=13> */
.L_x_5966:
[----:B------:R-:W-:Y:S02]  /*1a1e0*/  IMAD.MOV.U32 R13, RZ, RZ, R25 ;  /* 0x000000ffff0d7224 */ /* 0x000fe400078e0019 */
[----:B------:R-:W-:Y:S01]  /*1a1f0*/  IMAD.MOV.U32 R12, RZ, RZ, 0x5 ;  /* 0x00000005ff0c7424 */ /* 0x000fe200078e00ff */
[----:B------:R-:W-:-:S13]  /*1a200*/  IADD3 R2, P0, R14, R0, RZ ;  /* 0x000000000e027210 */ /* 0x000fda0007f1e0ff */
[----:B------:R-:W-:Y:S05]  /*1a210*/  WARPSYNC.COLLECTIVE R15, `(.L_x_5967) ;  /* 0x000000000f087348 */ /* 0x000fea0003c00000 */
[----:B------:R0:W1:Y:S02]  /*1a220*/  SHFL.IDX P6, R14, R13, R12, R11 ;  /* 0x0000000c0d0e7389 */ /* 0x00006400000c000b */
[----:B01----:R-:W-:Y:S01]  /*1a230*/  ENDCOLLECTIVE ;  /* 0x000000000000791b */ /* 0x003fe20003800000 */
.L_x_5967:
        /* <DEDUP_REMOVED lines=13> */
.L_x_5968:
[----:B------:R-:W-:Y:S05]  /*1a310*/  BRA `(.L_x_5969) ;  /* 0xffffffac00d07947 */ /* 0x000fea000383ffff */
.L_x_5844:
[----:B------:R-:W-:Y:S01]  /*1a320*/  BSSY B0, `(.L_x_5970) ;  /* 0x0000008000007945 */ /* 0x000fe20003800000 */
[----:B------:R-:W-:Y:S01]  /*1a330*/  MOV R13, R16 ;  /* 0x00000010000d7202 */ /* 0x000fe20000000f00 */
[----:B------:R-:W-:Y:S02]  /*1a340*/  IMAD.MOV.U32 R12, RZ, RZ, RZ ;  /* 0x000000ffff0c7224 */ /* 0x000fe400078e00ff */
[----:B------:R-:W-:Y:S02]  /*1a350*/  IMAD.MOV.U32 R11, RZ, RZ, 0x1f ;  /* 0x0000001fff0b7424 */ /* 0x000fe400078e00ff */
[----:B------:R-:W-:-:S07]  /*1a360*/  IMAD.MOV.U32 R15, RZ, RZ, -0x1 ;  /* 0xffffffffff0f7424 */ /* 0x000fce00078e00ff */
[----:B-123--:R-:W-:Y:S05]  /*1a370*/  WARPSYNC.COLLECTIVE R15, `(.L_x_5971) ;  /* 0x000000000f087348 */ /* 0x00efea0003c00000 */
[----:B------:R0:W4:Y:S02]  /*1a380*/  SHFL.IDX P6, R14, R13, R12, R11 ;  /* 0x0000000c0d0e7389 */ /* 0x00012400000c000b */
[----:B01234-:R-:W-:Y:S01]  /*1a390*/  ENDCOLLECTIVE ;  /* 0x000000000000791b */ /* 0x01ffe20003800000 */
.L_x_5971:
[----:B------:R-:W-:Y:S05]  /*1a3a0*/  BSYNC B0 ;  /* 0x0000000000007941 */ /* 0x000fea0003800000 */
.L_x_5970:
        /* <DEDUP_REMOVED lines=9> */
.L_x_5972:
        /* <DEDUP_REMOVED lines=24> */
.L_x_5973:
[----:B------:R-:W-:Y:S02]  /*1a5c0*/  MOV R12, 0x2 ;  /* 0x00000002000c7802 */ /* 0x000fe40000000f00 */
[----:B------:R-:W-:-:S05]  /*1a5d0*/  SEL R14, R14, RZ, P1 ;  /* 0x000000ff0e0e7207 */ /* 0x000fca0000800000 */
[----:B------:R-:W-:-:S04]  /*1a5e0*/  IMAD.IADD R5, R13, 0x1, R14 ;  /* 0x000000010d057824 */ /* 0x000fc800078e020e */
[----:B------:R-:W-:-:S07]  /*1a5f0*/  IMAD.MOV.U32 R13, RZ, RZ, R5 ;  /* 0x000000ffff0d7224 */ /* 0x000fce00078e0005 */
[----:B------:R-:W-:Y:S05]  /*1a600*/  WARPSYNC.COLLECTIVE R15, `(.L_x_5974) ;  /* 0x000000000f087348 */ /* 0x000fea0003c00000 */
[----:B------:R0:W1:Y:S02]  /*1a610*/  SHFL.UP P6, R14, R13, R12, R11 ;  /* 0x0400000c0d0e7389 */ /* 0x00006400000c000b */
[----:B01----:R-:W-:Y:S01]  /*1a620*/  ENDCOLLECTIVE ;  /* 0x000000000000791b */ /* 0x003fe20003800000 */
.L_x_5974:
[----:B------:R-:W-:Y:S01]  /*1a630*/  IMAD.MOV.U32 R12, RZ, RZ, 0x4 ;  /* 0x00000004ff0c7424 */ /* 0x000fe200078e00ff */
[----:B------:R-:W-:-:S05]  /*1a640*/  SEL R2, R14, RZ, P2 ;  /* 0x000000ff0e027207 */ /* 0x000fca0001000000 */
[----:B------:R-:W-:-:S04]  /*1a650*/  IMAD.IADD R2, R5, 0x1, R2 ;  /* 0x0000000105027824 */ /* 0x000fc800078e0202 */
[----:B------:R-:W-:-:S07]  /*1a660*/  IMAD.MOV.U32 R13, RZ, RZ, R2 ;  /* 0x000000ffff0d7224 */ /* 0x000fce00078e0002 */
[----:B------:R-:W-:Y:S05]  /*1a670*/  WARPSYNC.COLLECTIVE R15, `(.L_x_5975) ;  /* 0x000000000f087348 */ /* 0x000fea0003c00000 */
[----:B------:R0:W1:Y:S02]  /*1a680*/  SHFL.UP P6, R14, R13, R12, R11 ;  /* 0x0400000c0d0e7389 */ /* 0x00006400000c000b */
[----:B01----:R-:W-:Y:S01]  /*1a690*/  ENDCOLLECTIVE ;  /* 0x000000000000791b */ /* 0x003fe20003800000 */
.L_x_5975:
[----:B------:R-:W-:Y:S01]  /*1a6a0*/  IMAD.MOV.U32 R12, RZ, RZ, 0x8 ;  /* 0x00000008ff0c7424 */ /* 0x000fe200078e00ff */
[----:B------:R-:W-:-:S05]  /*1a6b0*/  SEL R3, R14, RZ, P3 ;  /* 0x000000ff0e037207 */ /* 0x000fca0001800000 */
[----:B------:R-:W-:-:S04]  /*1a6c0*/  IMAD.IADD R3, R2, 0x1, R3 ;  /* 0x0000000102037824 */ /* 0x000fc800078e0203 */
[----:B------:R-:W-:-:S07]  /*1a6d0*/  IMAD.MOV.U32 R13, RZ, RZ, R3 ;  /* 0x000000ffff0d7224 */ /* 0x000fce00078e0003 */
[----:B------:R-:W-:Y:S05]  /*1a6e0*/  WARPSYNC.COLLECTIVE R15, `(.L_x_5976) ;  /* 0x000000000f087348 */ /* 0x000fea0003c00000 */
[----:B------:R0:W1:Y:S02]  /*1a6f0*/  SHFL.UP P6, R14, R13, R12, R11 ;  /* 0x0400000c0d0e7389 */ /* 0x00006400000c000b */
[----:B01----:R-:W-:Y:S01]  /*1a700*/  ENDCOLLECTIVE ;  /* 0x000000000000791b */ /* 0x003fe20003800000 */
.L_x_5976:
[----:B------:R-:W-:Y:S01]  /*1a710*/  IMAD.MOV.U32 R12, RZ, RZ, 0x10 ;  /* 0x00000010ff0c7424 */ /* 0x000fe200078e00ff */
[----:B------:R-:W-:-:S05]  /*1a720*/  SEL R14, R14, RZ, P4 ;  /* 0x000000ff0e0e7207 */ /* 0x000fca0002000000 */
[----:B------:R-:W-:-:S04]  /*1a730*/  IMAD.IADD R5, R3, 0x1, R14 ;  /* 0x0000000103057824 */ /* 0x000fc800078e020e */
[----:B------:R-:W-:-:S07]  /*1a740*/  IMAD.MOV.U32 R13, RZ, RZ, R5 ;  /* 0x000000ffff0d7224 */ /* 0x000fce00078e0005 */
[----:B------:R-:W-:Y:S05]  /*1a750*/  WARPSYNC.COLLECTIVE R15, `(.L_x_5977) ;  /* 0x000000000f087348 */ /* 0x000fea0003c00000 */
[----:B------:R0:W1:Y:S02]  /*1a760*/  SHFL.UP P6, R14, R13, R12, R11 ;  /* 0x0400000c0d0e7389 */ /* 0x00006400000c000b */
[----:B01----:R-:W-:Y:S01]  /*1a770*/  ENDCOLLECTIVE ;  /* 0x000000000000791b */ /* 0x003fe20003800000 */
.L_x_5977:
        /* <DEDUP_REMOVED lines=8> */
.L_x_5978:
[----:B------:R-:W-:Y:S05]  /*1a800*/  BRA `(.L_x_5979) ;  /* 0xffffffb0002c7947 */ /* 0x000fea000383ffff */
.L_x_5847:
[----:B------:R-:W-:Y:S01]  /*1a810*/  BSSY B0, `(.L_x_5980) ;  /* 0x0000007000007945 */ /* 0x000fe20003800000 */
[----:B------:R-:W-:Y:S02]  /*1a820*/  IMAD.MOV.U32 R12, RZ, RZ, 0x1 ;  /* 0x00000001ff0c7424 */ /* 0x000fe400078e00ff */
[----:B------:R-:W-:Y:S02]  /*1a830*/  IMAD.MOV.U32 R11, RZ, RZ, RZ ;  /* 0x000000ffff0b7224 */ /* 0x000fe400078e00ff */
[----:B------:R-:W-:-:S07]  /*1a840*/  IMAD.MOV.U32 R15, RZ, RZ, -0x1 ;  /* 0xffffffffff0f7424 */ /* 0x000fce00078e00ff */
[----:B-123--:R-:W-:Y:S05]  /*1a850*/  WARPSYNC.COLLECTIVE R15, `(.L_x_5981) ;  /* 0x000000000f087348 */ /* 0x00efea0003c00000 */
[----:B------:R0:W4:Y:S02]  /*1a860*/  SHFL.UP P6, R14, R13, R12, R11 ;  /* 0x0400000c0d0e7389 */ /* 0x00012400000c000b */
[----:B01234-:R-:W-:Y:S01]  /*1a870*/  ENDCOLLECTIVE ;  /* 0x000000000000791b */ /* 0x01ffe20003800000 */
.L_x_5981:
[----:B------:R-:W-:Y:S05]  /*1a880*/  BSYNC B0 ;  /* 0x0000000000007941 */ /* 0x000fea0003800000 */
.L_x_5980:
        /* <DEDUP_REMOVED lines=8> */
.L_x_5982:
[----:B------:R-:W-:Y:S01]  /*1a910*/  IMAD.MOV.U32 R12, RZ, RZ, 0x4 ;  /* 0x00000004ff0c7424 */ /* 0x000fe200078e00ff */
[----:B------:R-:W-:-:S05]  /*1a920*/  SEL R2, R14, RZ, P2 ;  /* 0x000000ff0e027207 */ /* 0x000fca0001000000 */
[----:B------:R-:W-:-:S04]  /*1a930*/  IMAD.IADD R2, R13, 0x1, R2 ;  /* 0x000000010d027824 */ /* 0x000fc800078e0202 */
[----:B------:R-:W-:-:S07]  /*1a940*/  IMAD.MOV.U32 R13, RZ, RZ, R2 ;  /* 0x000000ffff0d7224 */ /* 0x000fce00078e0002 */
[----:B------:R-:W-:Y:S05]  /*1a950*/  WARPSYNC.COLLECTIVE R15, `(.L_x_5983) ;  /* 0x000000000f087348 */ /* 0x000fea0003c00000 */
[----:B------:R0:W1:Y:S02]  /*1a960*/  SHFL.UP P6, R14, R13, R12, R11 ;  /* 0x0400000c0d0e7389 */ /* 0x00006400000c000b */
[----:B01----:R-:W-:Y:S01]  /*1a970*/  ENDCOLLECTIVE ;  /* 0x000000000000791b */ /* 0x003fe20003800000 */
.L_x_5983:
[----:B------:R-:W-:Y:S01]  /*1a980*/  IMAD.MOV.U32 R12, RZ, RZ, 0x8 ;  /* 0x00000008ff0c7424 */ /* 0x000fe200078e00ff */
[----:B------:R-:W-:-:S05]  /*1a990*/  SEL R3, R14, RZ, P3 ;  /* 0x000000ff0e037207 */ /* 0x000fca0001800000 */
[----:B------:R-:W-:-:S04]  /*1a9a0*/  IMAD.IADD R3, R2, 0x1, R3 ;  /* 0x0000000102037824 */ /* 0x000fc800078e0203 */
[----:B------:R-:W-:-:S07]  /*1a9b0*/  IMAD.MOV.U32 R13, RZ, RZ, R3 ;  /* 0x000000ffff0d7224 */ /* 0x000fce00078e0003 */
[----:B------:R-:W-:Y:S05]  /*1a9c0*/  WARPSYNC.COLLECTIVE R15, `(.L_x_5984) ;  /* 0x000000000f087348 */ /* 0x000fea0003c00000 */
[----:B------:R0:W1:Y:S02]  /*1a9d0*/  SHFL.UP P6, R14, R13, R12, R11 ;  /* 0x0400000c0d0e7389 */ /* 0x00006400000c000b */
[----:B01----:R-:W-:Y:S01]  /*1a9e0*/  ENDCOLLECTIVE ;  /* 0x000000000000791b */ /* 0x003fe20003800000 */
.L_x_5984:
[----:B------:R-:W-:Y:S01]  /*1a9f0*/  IMAD.MOV.U32 R12, RZ, RZ, 0x10 ;  /* 0x00000010ff0c7424 */ /* 0x000fe200078e00ff */
[----:B------:R-:W-:-:S05]  /*1aa00*/  SEL R14, R14, RZ, P4 ;  /* 0x000000ff0e0e7207 */ /* 0x000fca0002000000 */
[----:B------:R-:W-:-:S04]  /*1aa10*/  IMAD.IADD R5, R3, 0x1, R14 ;  /* 0x0000000103057824 */ /* 0x000fc800078e020e */
[----:B------:R-:W-:-:S07]  /*1aa20*/  IMAD.MOV.U32 R13, RZ, RZ, R5 ;  /* 0x000000ffff0d7224 */ /* 0x000fce00078e0005 */
[----:B------:R-:W-:Y:S05]  /*1aa30*/  WARPSYNC.COLLECTIVE R15, `(.L_x_5985) ;  /* 0x000000000f087348 */ /* 0x000fea0003c00000 */
[----:B------:R0:W1:Y:S02]  /*1aa40*/  SHFL.UP P6, R14, R13, R12, R11 ;  /* 0x0400000c0d0e7389 */ /* 0x00006400000c000b */
[----:B01----:R-:W-:Y:S01]  /*1aa50*/  ENDCOLLECTIVE ;  /* 0x000000000000791b */ /* 0x003fe20003800000 */
.L_x_5985:
        /* <DEDUP_REMOVED lines=8> */
.L_x_5986:
[----:B------:R-:W-:Y:S05]  /*1aae0*/  BRA `(.L_x_5987) ;  /* 0xffffffb000187947 */ /* 0x000fea000383ffff */
.L_x_5849:
[----:B------:R-:W-:Y:S01]  /*1aaf0*/  BSSY B0, `(.L_x_5988) ;  /* 0x0000006000007945 */ /* 0x000fe20003800000 */
[----:B------:R-:W-:Y:S01]  /*1ab00*/  PLOP3.LUT P6, PT, P6, PT, PT, 0x8, 0x0 ;  /* 0x000000000000781c */ /* 0x000fe200037ce170 */
[----:B------:R-:W-:-:S12]  /*1ab10*/  IMAD.MOV.U32 R15, RZ, RZ, -0x1 ;  /* 0xffffffffff0f7424 */ /* 0x000fd800078e00ff */
[----:B0123--:R-:W-:Y:S05]  /*1ab20*/  WARPSYNC.COLLECTIVE R15, `(.L_x_5989) ;  /* 0x000000000f087348 */ /* 0x00ffea0003c00000 */
[----:B------:R-:W-:Y:S01]  /*1ab30*/  VOTE.ANY R14, PT, P6 ;  /* 0x00000000000e7806 */ /* 0x000fe200030e0100 */
[----:B0123--:R-:W-:Y:S06]  /*1ab40*/  ENDCOLLECTIVE ;  /* 0x000000000000791b */ /* 0x00ffec0003800000 */
.L_x_5989:
[----:B------:R-:W-:Y:S05]  /*1ab50*/  BSYNC B0 ;  /* 0x0000000000007941 */ /* 0x000fea0003800000 */
.L_x_5988:
        /* <DEDUP_REMOVED lines=8> */
.L_x_5990:
[----:B------:R-:W-:Y:S02]  /*1abe0*/  IMAD.IADD R19, R12, 0x1, R19 ;  /* 0x000000010c137824 */ /* 0x000fe400078e0213 */
[----:B------:R-:W-:Y:S02]  /*1abf0*/  IMAD.MOV.U32 R13, RZ, RZ, R4 ;  /* 0x000000ffff0d7224 */ /* 0x000fe400078e0004 */
[----:B------:R-:W-:-:S07]  /*1ac00*/  IMAD.MOV.U32 R17, RZ, RZ, R14 ;  /* 0x000000ffff117224 */ /* 0x000fce00078e000e */
[----:B------:R-:W-:Y:S05]  /*1ac10*/  WARPSYNC.COLLECTIVE R15, `(.L_x_5991) ;  /* 0x000000000f087348 */ /* 0x000fea0003c00000 */
[----:B------:R0:W1:Y:S02]  /*1ac20*/  SHFL.IDX P6, R14, R13, R12, R11 ;  /* 0x0000000c0d0e7389 */ /* 0x00006400000c000b */
[----:B01----:R-:W-:Y:S01]  /*1ac30*/  ENDCOLLECTIVE ;  /* 0x000000000000791b */ /* 0x003fe20003800000 */
.L_x_5991:
[----:B------:R-:W-:Y:S01]  /*1ac40*/  IMAD.MOV.U32 R4, RZ, RZ, R14 ;  /* 0x000000ffff047224 */ /* 0x000fe200078e000e */
[----:B------:R-:W-:Y:S06]  /*1ac50*/  BRA `(.L_x_5992) ;  /* 0xffffffac00fc7947 */ /* 0x000fec000383ffff */
.L_x_5851:
[----:B------:R-:W-:Y:S01]  /*1ac60*/  BSSY B0, `(.L_x_5993) ;  /* 0x0000007000007945 */ /* 0x000fe20003800000 */
[----:B------:R-:W-:Y:S02]  /*1ac70*/  IMAD.MOV.U32 R13, RZ, RZ, R2 ;  /* 0x000000ffff0d7224 */ /* 0x000fe400078e0002 */
[----:B------:R-:W-:Y:S02]  /*1ac80*/  IMAD.MOV.U32 R11, RZ, RZ, 0x1f ;  /* 0x0000001fff0b7424 */ /* 0x000fe400078e00ff */
[----:B------:R-:W-:-:S07]  /*1ac90*/  IMAD.MOV.U32 R15, RZ, RZ, -0x1 ;  /* 0xffffffffff0f7424 */ /* 0x000fce00078e00ff */
[----:B0123--:R-:W-:Y:S05]  /*1aca0*/  WARPSYNC.COLLECTIVE R15, `(.L_x_5994) ;  /* 0x000000000f087348 */ /* 0x00ffea0003c00000 */
[----:B------:R4:W0:Y:S02]  /*1acb0*/  SHFL.IDX P6, R14, R13, R12, R11 ;  /* 0x0000000c0d0e7389 */ /* 0x00082400000c000b */
[----:B01234-:R-:W-:Y:S01]  /*1acc0*/  ENDCOLLECTIVE ;  /* 0x000000000000791b */ /* 0x01ffe20003800000 */
.L_x_5994:
[----:B------:R-:W-:Y:S05]  /*1acd0*/  BSYNC B0 ;  /* 0x0000000000007941 */ /* 0x000fea0003800000 */
.L_x_5993:
[----:B------:R-:W-:Y:S01]  /*1ace0*/  IMAD.MOV.U32 R6, RZ, RZ, R14 ;  /* 0x000000ffff067224 */ /* 0x000fe200078e000e */
[----:B------:R-:W-:Y:S06]  /*1acf0*/  BRA `(.L_x_5850) ;  /* 0xffffffac00ec7947 */ /* 0x000fec000383ffff */
.L_x_5857:
[----:B-1----:R1:W4:Y:S02]  /*1ad00*/  SYNCS.PHASECHK.TRANS64.TRYWAIT P0, [R5+URZ+0x32420], R0 ;  /* 0x03242000050075a7 */ /* 0x002324000800017f */
[----:B----4-:R-:W-:Y:S05]  /*1ad10*/  @!P0 NANOSLEEP.SYNCS 0x989680 ;  /* 0x009896800000895d */ /* 0x010fea0003900000 */
[----:B------:R-:W4:Y:S02]  /*1ad20*/  @!P0 SYNCS.PHASECHK.TRANS64 P0, [R5+URZ+0x32420], R0 ;  /* 0x03242000050085a7 */ /* 0x000f24000800007f */
[----:B----4-:R-:W-:Y:S05]  /*1ad30*/  @!P0 BRA `(.L_x_5857) ;  /* 0xfffffffc00f08947 */ /* 0x010fea000383ffff */
[----:B------:R-:W-:Y:S05]  /*1ad40*/  BRA `(.L_x_5995) ;  /* 0xffffffb800447947 */ /* 0x000fea000383ffff */
.L_x_5858:
        /* <DEDUP_REMOVED lines=11> */
.L_x_5997:
[----:B------:R-:W-:Y:S05]  /*1ae00*/  BSYNC B0 ;  /* 0x0000000000007941 */ /* 0x000fea0003800000 */
.L_x_5996:
[----:B------:R-:W-:Y:S05]  /*1ae10*/  BRA `(.L_x_5998) ;  /* 0xffffffb8002c7947 */ /* 0x000fea000383ffff */
.L_x_5861:
[----:B------:R-:W-:Y:S01]  /*1ae20*/  BSSY B1, `(.L_x_5999) ;  /* 0x0000006000017945 */ /* 0x000fe20003800000 */
[----:B------:R-:W-:-:S07]  /*1ae30*/  IMAD.MOV.U32 R15, RZ, RZ, -0x1 ;  /* 0xffffffffff0f7424 */ /* 0x000fce00078e00ff */
[----:B0123--:R-:W-:Y:S05]  /*1ae40*/  WARPSYNC.COLLECTIVE R15, `(.L_x_6000) ;  /* 0x000000000f0c7348 */ /* 0x00ffea0003c00000 */
[----:B------:R-:W-:Y:S02]  /*1ae50*/  ELECT P6, UR62, PT ;  /* 0x00000000003e782f */ /* 0x000fe400038c0000 */
[----:B------:R-:W-:Y:S01]  /*1ae60*/  MOV R14, UR62 ;  /* 0x0000003e000e7c02 */ /* 0x000fe20008000f00 */
[----:B0123--:R-:W-:Y:S10]  /*1ae70*/  ENDCOLLECTIVE ;  /* 0x000000000000791b */ /* 0x00fff40003800000 */
.L_x_6000:
[----:B------:R-:W-:Y:S05]  /*1ae80*/  BSYNC B1 ;  /* 0x0000000000017941 */ /* 0x000fea0003800000 */
.L_x_5999:
[----:B------:R-:W-:Y:S05]  /*1ae90*/  BRA `(.L_x_6001) ;  /* 0xffffffb800247947 */ /* 0x000fea000383ffff */
.L_x_5863:
[----:B-1----:R1:W4:Y:S02]  /*1aea0*/  SYNCS.PHASECHK.TRANS64.TRYWAIT P1, [R3+URZ+0x32440], R2 ;  /* 0x03244002030075a7 */ /* 0x002324000802017f */
[----:B----4-:R-:W-:Y:S05]  /*1aeb0*/  @!P1 NANOSLEEP.SYNCS 0x989680 ;  /* 0x009896800000995d */ /* 0x010fea0003900000 */
[----:B------:R-:W4:Y:S02]  /*1aec0*/  @!P1 SYNCS.PHASECHK.TRANS64 P1, [R3+URZ+0x32440], R2 ;  /* 0x03244002030095a7 */ /* 0x000f24000802007f */
[----:B----4-:R-:W-:Y:S05]  /*1aed0*/  @!P1 BRA `(.L_x_5863) ;  /* 0xfffffffc00f09947 */ /* 0x010fea000383ffff */
[----:B------:R-:W-:Y:S05]  /*1aee0*/  BRA `(.L_x_6002) ;  /* 0xffffffb8004c7947 */ /* 0x000fea000383ffff */
.L_x_5865:
[----:B----4-:R4:W0:Y:S02]  /*1aef0*/  SYNCS.PHASECHK.TRANS64.TRYWAIT P1, [R5+URZ+0x32440], R0 ;  /* 0x03244000050075a7 */ /* 0x010824000802017f */
[----:B0-----:R-:W-:Y:S05]  /*1af00*/  @!P1 NANOSLEEP.SYNCS 0x989680 ;  /* 0x009896800000995d */ /* 0x001fea0003900000 */
[----:B------:R-:W0:Y:S02]  /*1af10*/  @!P1 SYNCS.PHASECHK.TRANS64 P1, [R5+URZ+0x32440], R0 ;  /* 0x03244000050095a7 */ /* 0x000e24000802007f */
[----:B0-----:R-:W-:Y:S05]  /*1af20*/  @!P1 BRA `(.L_x_5865) ;  /* 0xfffffffc00f09947 */ /* 0x001fea000383ffff */
[----:B------:R-:W-:Y:S05]  /*1af30*/  BRA `(.L_x_6003) ;  /* 0xffffffb800587947 */ /* 0x000fea000383ffff */
.L_x_5867:
[----:B------:R0:W0:Y:S02]  /*1af40*/  SYNCS.PHASECHK.TRANS64.TRYWAIT P1, [R3+URZ+0x32460], R2 ;  /* 0x03246002030075a7 */ /* 0x000024000802017f */
[----:B0-----:R-:W-:Y:S05]  /*1af50*/  @!P1 NANOSLEEP.SYNCS 0x989680 ;  /* 0x009896800000995d */ /* 0x001fea0003900000 */
[----:B------:R-:W0:Y:S02]  /*1af60*/  @!P1 SYNCS.PHASECHK.TRANS64 P1, [R3+URZ+0x32460], R2 ;  /* 0x03246002030095a7 */ /* 0x000e24000802007f */
[----:B0-----:R-:W-:Y:S05]  /*1af70*/  @!P1 BRA `(.L_x_5867) ;  /* 0xfffffffc00f09947 */ /* 0x001fea000383ffff */
[----:B------:R-:W-:Y:S05]  /*1af80*/  BRA `(.L_x_6004) ;  /* 0xffffffb800547947 */ /* 0x000fea000383ffff */
.L_x_6005:
        /* <DEDUP_REMOVED lines=15> */
.L_x_6575:


//--------------------- .text._ZN7cutlass13device_kernelIN5flash11enable_sm90INS1_16FlashAttnFwdSm90INS1_25CollectiveMainloopFwdSm90ILi2EN4cute5tupleIJNS5_1CILi1EEES8_S8_EEENS6_IJNS7_ILi128EEENS7_ILi96EEENS7_ILi64EEEEEELi256ENS_6half_tEfNS_4arch4Sm90ELb1ELb0ELb1ELb1ELb1ELb1ELb1ELb1ELb0ELb1ELb1ELb0EEENS1_21CollectiveEpilogueFwdINS6_IJSA_NS7_ILi256EEESB_EEES9_SE_SG_Li256ELb1ELb1ELb1ELb0EEENS1_36VarlenDynamicPersistentTileSchedulerILi128ELi96ELi256ELi128ELb1ELb1ELb1ELb1ELb1ELb1EEEEEEEEEvNT_6ParamsE --------------------------
	.section	.text._ZN7cutlass13device_kernelIN5flash11enable_sm90INS1_16FlashAttnFwdSm90INS1_25CollectiveMainloopFwdSm90ILi2EN4cute5tupleIJNS5_1CILi1EEES8_S8_EEENS6_IJNS7_ILi128EEENS7_ILi96EEENS7_ILi64EEEEEELi256ENS_6half_tEfNS_4arch4Sm90ELb1ELb0ELb1ELb1ELb1ELb1ELb1ELb1ELb0ELb1ELb1ELb0EEENS1_21CollectiveEpilogueFwdINS6_IJSA_NS7_ILi256EEESB_EEES9_SE_SG_Li256ELb1ELb1ELb1ELb0EEENS1_36VarlenDynamicPersistentTileSchedulerILi128ELi96ELi256ELi128ELb1ELb1ELb1ELb1ELb1ELb1EEEEEEEEEvNT_6ParamsE,"ax",@progbits
	.align	128
.text._ZN7cutlass13device_kernelIN5flash11enable_sm90INS1_16FlashAttnFwdSm90INS1_25CollectiveMainloopFwdSm90ILi2EN4cute5tupleIJNS5_1CILi1EEES8_S8_EEENS6_IJNS7_ILi128EEENS7_ILi96EEENS7_ILi64EEEEEELi256ENS_6half_tEfNS_4arch4Sm90ELb1ELb0ELb1ELb1ELb1ELb1ELb1ELb1ELb0ELb1ELb1ELb0EEENS1_21CollectiveEpilogueFwdINS6_IJSA_NS7_ILi256EEESB_EEES9_SE_SG_Li256ELb1ELb1ELb1ELb0EEENS1_36VarlenDynamicPersistentTileSchedulerILi128ELi96ELi256ELi128ELb1ELb1ELb1ELb1ELb1ELb1EEEEEEEEEvNT_6ParamsE:
        .type           _ZN7cutlass13device_kernelIN5flash11enable_sm90INS1_16FlashAttnFwdSm90INS1_25CollectiveMainloopFwdSm90ILi2EN4cute5tupleIJNS5_1CILi1EEES8_S8_EEENS6_IJNS7_ILi128EEENS7_ILi96EEENS7_ILi64EEEEEELi256ENS_6half_tEfNS_4arch4Sm90ELb1ELb0ELb1ELb1ELb1ELb1ELb1ELb1ELb0ELb1ELb1ELb0EEENS1_21CollectiveEpilogueFwdINS6_IJSA_NS7_ILi256EEESB_EEES9_SE_SG_Li256ELb1ELb1ELb1ELb0EEENS1_36VarlenDynamicPersistentTileSchedulerILi128ELi96ELi256ELi128ELb1ELb1ELb1ELb1ELb1ELb1EEEEEEEEEvNT_6ParamsE,@function
        .size           _ZN7cutlass13device_kernelIN5flash11enable_sm90INS1_16FlashAttnFwdSm90INS1_25CollectiveMainloopFwdSm90ILi2EN4cute5tupleIJNS5_1CILi1EEES8_S8_EEENS6_IJNS7_ILi128EEENS7_ILi96EEENS7_ILi64EEEEEELi256ENS_6half_tEfNS_4arch4Sm90ELb1ELb0ELb1ELb1ELb1ELb1ELb1ELb1ELb0ELb1ELb1ELb0EEENS1_21CollectiveEpilogueFwdINS6_IJSA_NS7_ILi256EEESB_EEES9_SE_SG_Li256ELb1ELb1ELb1ELb0EEENS1_36VarlenDynamicPersistentTileSchedulerILi128ELi96ELi256ELi128ELb1ELb1ELb1ELb1ELb1ELb1EEEEEEEEEvNT_6ParamsE,(.L_x_6576 - _ZN7cutlass13device_kernelIN5flash11enable_sm90INS1_16FlashAttnFwdSm90INS1_25CollectiveMainloopFwdSm90ILi2EN4cute5tupleIJNS5_1CILi1EEES8_S8_EEENS6_IJNS7_ILi128EEENS7_ILi96EEENS7_ILi64EEEEEELi256ENS_6half_tEfNS_4arch4Sm90ELb1ELb0ELb1ELb1ELb1ELb1ELb1ELb1ELb0ELb1ELb1ELb0EEENS1_21CollectiveEpilogueFwdINS6_IJSA_NS7_ILi256EEESB_EEES9_SE_SG_Li256ELb1ELb1ELb1ELb0EEENS1_36VarlenDynamicPersistentTileSchedulerILi128ELi96ELi256ELi128ELb1ELb1ELb1ELb1ELb1ELb1EEEEEEEEEvNT_6ParamsE)
        .other          _ZN7cutlass13device_kernelIN5flash11enable_sm90INS1_16FlashAttnFwdSm90INS1_25CollectiveMainloopFwdSm90ILi2EN4cute5tupleIJNS5_1CILi1EEES8_S8_EEENS6_IJNS7_ILi128EEENS7_ILi96EEENS7_ILi64EEEEEELi256ENS_6half_tEfNS_4arch4Sm90ELb1ELb0ELb1ELb1ELb1ELb1ELb1ELb1ELb0ELb1ELb1ELb0EEENS1_21CollectiveEpilogueFwdINS6_IJSA_NS7_ILi256EEESB_EEES9_SE_SG_Li256ELb1ELb1ELb1ELb0EEENS1_36VarlenDynamicPersistentTileSchedulerILi128ELi96ELi256ELi128ELb1ELb1ELb1ELb1ELb1ELb1EEEEEEEEEvNT_6ParamsE,@"STO_CUDA_ENTRY STV_DEFAULT"
_ZN7cutlass13device_kernelIN5flash11enable_sm90INS1_16FlashAttnFwdSm90INS1_25CollectiveMainloopFwdSm90ILi2EN4cute5tupleIJNS5_1CILi1EEES8_S8_EEENS6_IJNS7_ILi128EEENS7_ILi96EEENS7_ILi64EEEEEELi256ENS_6half_tEfNS_4arch4Sm90ELb1ELb0ELb1ELb1ELb1ELb1ELb1ELb1ELb0ELb1ELb1ELb0EEENS1_21CollectiveEpilogueFwdINS6_IJSA_NS7_ILi256EEESB_EEES9_SE_SG_Li256ELb1ELb1ELb1ELb0EEENS1_36VarlenDynamicPersistentTileSchedulerILi128ELi96ELi256ELi128ELb1ELb1ELb1ELb1ELb1ELb1EEEEEEEEEvNT_6ParamsE:
        /* <DEDUP_REMOVED lines=18> */
.L_x_6007:
[----:B------:R-:W-:Y:S05]  /*0120*/  BSYNC B0 ;  /* 0x0000000000007941 */ /* 0x000fea0003800000 */
.L_x_6006:
        /* <DEDUP_REMOVED lines=43> */
.L_x_6008:
        /* <DEDUP_REMOVED lines=22> */
.L_x_6009:
        /* <DEDUP_REMOVED lines=18> */
.L_x_6010:
        /* <DEDUP_REMOVED lines=22> */
.L_x_6011:
        /* <DEDUP_REMOVED lines=22> */
.L_x_6012:
[----:B------:R-:W-:Y:S01]  /*0920*/  PLOP3.LUT P0, PT, PT, PT, UP0, 0x80, 0x0 ;  /* 0x000000000000781c */ /* 0x000fe20003f0f008 */
[----:B------:R-:W-:Y:S01]  /*0930*/  UMOV UR36, 0x1 ;  /* 0x0000000100247882 */ /* 0x000fe20000000000 */
[----:B------:R-:W-:Y:S01]  /*0940*/  NOP ;  /* 0x0000000000007918 */ /* 0x000fe20000000000 */
[----:B------:R-:W-:Y:S01]  /*0950*/  USEL UR36, UR36, 0x2, !UP0 ;  /* 0x0000000224247887 */ /* 0x000fe2000c000000 */
[----:B------:R-:W-:Y:S01]  /*0960*/  BSSY B9, `(.L_x_6013) ;  /* 0x0002177000097945 */ /* 0x000fe20003800000 */
[----:B------:R-:W-:Y:S01]  /*0970*/  ULDC.64 UR40, c[0x0][0x208] ;  /* 0x0000820000287ab9 */ /* 0x000fe20000000a00 */
[----:B0123--:R-:W-:Y:S07]  /*0980*/  BAR.SYNC.DEFER_BLOCKING 0x0 ;  /* 0x0000000000007b1d */ /* 0x00ffee0000010000 */
[----:B------:R-:W-:Y:S05]  /*0990*/  @!P0 BRA `(.L_x_6014) ;  /* 0x0000019000a48947 */ /* 0x000fea0003800000 */
.L_x_6015:
        /* <DEDUP_REMOVED lines=21> */
[----:B------:R-:W-:Y:S01]  /*0af0*/  CS2R R18, SRZ ;  /* 0x0000000000127805 */ /* 0x000fe2000001ff00 */
        /* <DEDUP_REMOVED lines=19> */
[----:B------:R-:W-:Y:S02]  /*0c30*/  LEA.HI R9, R9, R20, RZ, 0x5 ;  /* 0x0000001409097211 */ /* 0x000fe400078f28ff */
[----:B------:R-:W-:Y:S02]  /*0c40*/  LEA.HI R8, R8, R11, RZ, 0x3 ;  /* 0x0000000b08087211 */ /* 0x000fe400078f18ff */
[----:B------:R-:W-:Y:S02]  /*0c50*/  LOP3.LUT R6, R6, 0x1ffffffe, RZ, 0xc0, !PT ;  /* 0x1ffffffe06067812 */ /* 0x000fe400078ec0ff */
[----:B------:R-:W-:Y:S01]  /*0c60*/  LOP3.LUT R12, R8, 0xfffffff8, RZ, 0xc0, !PT ;  /* 0xfffffff8080c7812 */ /* 0x000fe200078ec0ff */
[----:B------:R-:W-:Y:S01]  /*0c70*/  IMAD.IADD R8, R5, 0x1, -R2 ;  /* 0x0000000105087824 */ /* 0x000fe200078e0a02 */
[-C--:B------:R-:W-:Y:S01]  /*0c80*/  LEA.HI R2, R3, R0.reuse, RZ, 0x5 ;  /* 0x0000000003027211 */ /* 0x080fe200078f28ff */
[----:B------:R-:W-:Y:S01]  /*0c90*/  IMAD.IADD R6, R7, 0x1, -R6 ;  /* 0x0000000107067824 */ /* 0x000fe200078e0a06 */
[----:B------:R-:W-:Y:S01]  /*0ca0*/  LEA.HI R3, R3, R0, RZ, 0x3 ;  /* 0x0000000003037211 */ /* 0x000fe200078f18ff */
[----:B------:R-:W-:Y:S01]  /*0cb0*/  IMAD.IADD R12, R11, 0x1, -R12 ;  /* 0x000000010b0c7824 */ /* 0x000fe200078e0a0c */
[----:B------:R-:W-:-:S02]  /*0cc0*/  SHF.R.S32.HI R9, RZ, 0x5, R9 ;  /* 0x00000005ff097819 */ /* 0x000fc40000011409 */
[----:B------:R-:W-:Y:S02]  /*0cd0*/  LOP3.LUT R5, R4, 0x3fffff0, RZ, 0xc0, !PT ;  /* 0x03fffff004057812 */ /* 0x000fe400078ec0ff */
[----:B------:R-:W-:Y:S01]  /*0ce0*/  LOP3.LUT R7, R3, 0xfffffff8, RZ, 0xc0, !PT ;  /* 0xfffffff803077812 */ /* 0x000fe200078ec0ff */
[----:B------:R-:W-:Y:S01]  /*0cf0*/  IMAD R9, R9, 0x10, R12 ;  /* 0x0000001009097824 */ /* 0x000fe200078e020c */
[----:B------:R-:W-:Y:S02]  /*0d00*/  LOP3.LUT R3, R202, 0xfffffffc, RZ, 0xc0, !PT ;  /* 0xfffffffcca037812 */ /* 0x000fe400078ec0ff */
[----:B------:R-:W-:Y:S01]  /*0d10*/  SHF.R.S32.HI R202, RZ, 0x2, R202 ;  /* 0x00000002ffca7819 */ /* 0x000fe200000114ca */
[----:B------:R-:W-:Y:S01]  /*0d20*/  IMAD R8, R8, 0x40, R9 ;  /* 0x0000004008087824 */ /* 0x000fe200078e0209 */
[----:B------:R-:W-:Y:S01]  /*0d30*/  SHF.R.S32.HI R16, RZ, 0x5, R2 ;  /* 0x00000005ff107819 */ /* 0x000fe20000011402 */
[C---:B------:R-:W-:Y:S01]  /*0d40*/  IMAD.IADD R3, R0.reuse, 0x1, -R3 ;  /* 0x0000000100037824 */ /* 0x040fe200078e0a03 */
[----:B------:R-:W-:Y:S01]  /*0d50*/  IADD3 R5, R0, -R5, RZ ;  /* 0x8000000500057210 */ /* 0x000fe20007ffe0ff */
[----:B------:R-:W-:Y:S01]  /*0d60*/  VIADD R9, R202, 0x40 ;  /* 0x00000040ca097836 */ /* 0x000fe20000000000 */
[----:B------:R-:W-:Y:S01]  /*0d70*/  LOP3.LUT R10, R10, 0x7ffffffc, RZ, 0xc0, !PT ;  /* 0x7ffffffc0a0a7812 */ /* 0x000fe200078ec0ff */
[----:B------:R0:W-:Y:S01]  /*0d80*/  STL [R1+0xbc], R16 ;  /* 0x0000bc1001007387 */ /* 0x0001e20000100800 */
[----:B------:R-:W-:Y:S01]  /*0d90*/  IMAD.IADD R222, R0, 0x1, -R7 ;  /* 0x0000000100de7824 */ /* 0x000fe200078e0a07 */
[----:B------:R-:W-:Y:S01]  /*0da0*/  LEA.HI R0, R3, R3, RZ, 0x1 ;  /* 0x0000000303007211 */ /* 0x000fe200078f08ff */
[----:B------:R-:W-:Y:S01]  /*0db0*/  IMAD R5, R16, 0x10, R5 ;  /* 0x0000001010057824 */ /* 0x000fe200078e0205 */
[----:B------:R-:W-:Y:S01]  /*0dc0*/  SHF.R.S32.HI R4, RZ, 0x1f, R9 ;  /* 0x0000001fff047819 */ /* 0x000fe20000011409 */
[----:B------:R-:W-:Y:S01]  /*0dd0*/  IMAD.SHL.U32 R2, R9, 0x40, RZ ;  /* 0x0000004009027824 */ /* 0x000fe200078e00ff */
[----:B------:R-:W-:Y:S01]  /*0de0*/  LOP3.LUT R0, R0, 0x1ffffffe, RZ, 0xc0, !PT ;  /* 0x1ffffffe00007812 */ /* 0x000fe200078ec0ff */
[----:B------:R-:W-:Y:S01]  /*0df0*/  IMAD.MOV.U32 R7, RZ, RZ, R15 ;  /* 0x000000ffff077224 */ /* 0x000fe200078e000f */
[----:B------:R-:W-:Y:S01]  /*0e00*/  LEA.HI R4, R4, R9, RZ, 0x3 ;  /* 0x0000000904047211 */ /* 0x000fe200078f18ff */
[C---:B------:R-:W-:Y:S01]  /*0e10*/  IMAD.SHL.U32 R200, R3.reuse, 0x4, RZ ;  /* 0x0000000403c87824 */ /* 0x040fe200078e00ff */
[C---:B------:R-:W-:Y:S01]  /*0e20*/  IADD3 R0, R3.reuse, -R0, RZ ;  /* 0x8000000003007210 */ /* 0x040fe20007ffe0ff */
[----:B0-----:R-:W-:Y:S01]  /*0e30*/  IMAD.SHL.U32 R16, R3, 0x8, RZ ;  /* 0x0000000803107824 */ /* 0x001fe200078e00ff */
[----:B------:R-:W-:Y:S01]  /*0e40*/  LOP3.LUT R3, R2, 0x1c0, RZ, 0xc0, !PT ;  /* 0x000001c002037812 */ /* 0x000fe200078ec0ff */
[----:B------:R-:W-:Y:S01]  /*0e50*/  IMAD.SHL.U32 R4, R4, 0x40, RZ ;  /* 0x0000004004047824 */ /* 0x000fe200078e00ff */
[----:B------:R-:W-:Y:S01]  /*0e60*/  STL [R1+0x1e4], R8 ;  /* 0x0001e40801007387 */ /* 0x000fe20000100800 */
[C---:B------:R-:W-:Y:S01]  /*0e70*/  VIADD R226, R16.reuse, 0x40 ;  /* 0x0000004010e27836 */ /* 0x040fe20000000000 */
[C---:B------:R-:W-:Y:S01]  /*0e80*/  IADD3 R227, R16.reuse, 0xe0, RZ ;  /* 0x000000e010e37810 */ /* 0x040fe20007ffe0ff */
[C---:B------:R-:W-:Y:S01]  /*0e90*/  VIADD R225, R16.reuse, 0x60 ;  /* 0x0000006010e17836 */ /* 0x040fe20000000000 */
[----:B------:R-:W-:Y:S01]  /*0ea0*/  STL [R1+0xd8], RZ ;  /* 0x0000d8ff01007387 */ /* 0x000fe20000100800 */
[C---:B------:R-:W-:Y:S01]  /*0eb0*/  VIADD R224, R16.reuse, 0x80 ;  /* 0x0000008010e07836 */ /* 0x040fe20000000000 */
[----:B------:R-:W-:Y:S01]  /*0ec0*/  SHF.R.S32.HI R24, RZ, 0x1f, R226 ;  /* 0x0000001fff187819 */ /* 0x000fe200000114e2 */
[C---:B------:R-:W-:Y:S01]  /*0ed0*/  VIADD R223, R16.reuse, 0xa0 ;  /* 0x000000a010df7836 */ /* 0x040fe20000000000 */
[----:B------:R-:W-:Y:S01]  /*0ee0*/  SHF.R.S32.HI R21, RZ, 0x1f, R225 ;  /* 0x0000001fff157819 */ /* 0x000fe200000114e1 */
[----:B------:R-:W-:Y:S01]  /*0ef0*/  VIADD R228, R16, 0xc0 ;  /* 0x000000c010e47836 */ /* 0x000fe20000000000 */
[----:B------:R-:W-:Y:S01]  /*0f00*/  SHF.R.S32.HI R15, RZ, 0x1f, R224 ;  /* 0x0000001fff0f7819 */ /* 0x000fe200000114e0 */
[----:B------:R0:W-:Y:S01]  /*0f10*/  STL [R1+0xac], R24 ;  /* 0x0000ac1801007387 */ /* 0x0001e20000100800 */
[----:B------:R-:W-:Y:S01]  /*0f20*/  SHF.R.U32.HI R12, RZ, 0x3, R3 ;  /* 0x00000003ff0c7819 */ /* 0x000fe20000011603 */
[----:B------:R-:W-:Y:S01]  /*0f30*/  IMAD.IADD R10, R20, 0x1, -R10 ;  /* 0x00000001140a7824 */ /* 0x000fe200078e0a0a */
[----:B------:R-:W-:Y:S01]  /*0f40*/  LOP3.LUT R3, R3, 0x38, R16, 0xf8, !PT ;  /* 0x0000003803037812 */ /* 0x000fe200078ef810 */
[----:B------:R1:W-:Y:S01]  /*0f50*/  STL [R1+0xa8], R21 ;  /* 0x0000a81501007387 */ /* 0x0003e20000100800 */
[----:B------:R-:W-:Y:S01]  /*0f60*/  LOP3.LUT R4, R4, 0xfffffe00, RZ, 0xc0, !PT ;  /* 0xfffffe0004047812 */ /* 0x000fe200078ec0ff */
[----:B------:R-:W-:Y:S01]  /*0f70*/  IMAD R11, R5, 0x8, R6 ;  /* 0x00000008050b7824 */ /* 0x000fe200078e0206 */
[----:B------:R-:W-:Y:S01]  /*0f80*/  MOV R6, R14 ;  /* 0x0000000e00067202 */ /* 0x000fe20000000f00 */
[----:B------:R2:W-:Y:S01]  /*0f90*/  STL [R1+0xa4], R15 ;  /* 0x0000a40f01007387 */ /* 0x0005e20000100800 */
[----:B------:R-:W-:Y:S01]  /*0fa0*/  LOP3.LUT R3, R4, R3, R12, 0xf6, !PT ;  /* 0x0000000304037212 */ /* 0x000fe200078ef60c */
[----:B------:R-:W-:Y:S01]  /*0fb0*/  IMAD.SHL.U32 R44, R10, 0x2, RZ ;  /* 0x000000020a2c7824 */ /* 0x000fe200078e00ff */
[----:B0-----:R-:W-:Y:S01]  /*0fc0*/  SHF.R.S32.HI R24, RZ, 0x1f, R223 ;  /* 0x0000001fff187819 */ /* 0x001fe200000114df */
[----:B------:R-:W-:Y:S01]  /*0fd0*/  IMAD.SHL.U32 R222, R222, 0x8, RZ ;  /* 0x00000008dede7824 */ /* 0x000fe200078e00ff */
[----:B------:R-:W-:Y:S01]  /*0fe0*/  SHF.R.S32.HI R17, RZ, 0x1f, R16 ;  /* 0x0000001fff117819 */ /* 0x000fe20000011410 */
[----:B------:R-:W-:Y:S01]  /*0ff0*/  IMAD R3, R3, 0x2, R22 ;  /* 0x0000000203037824 */ /* 0x000fe200078e0216 */
[----:B-1----:R-:W-:Y:S01]  /*1000*/  SHF.R.S32.HI R21, RZ, 0x1f, R228 ;  /* 0x0000001fff157819 */ /* 0x002fe200000114e4 */
[----:B------:R-:W-:Y:S01]  /*1010*/  STL [R1+0xa0], R24 ;  /* 0x0000a01801007387 */ /* 0x000fe20000100800 */
[C---:B------:R-:W-:Y:S01]  /*1020*/  VIADD R43, R44.reuse, 0x8 ;  /* 0x000000082c2b7836 */ /* 0x040fe20000000000 */
[----:B--2---:R-:W-:Y:S01]  /*1030*/  SHF.R.S32.HI R15, RZ, 0x1f, R227 ;  /* 0x0000001fff0f7819 */ /* 0x004fe200000114e3 */
[C---:B------:R-:W-:Y:S01]  /*1040*/  VIADD R42, R44.reuse, 0x10 ;  /* 0x000000102c2a7836 */ /* 0x040fe20000000000 */
        /* <DEDUP_REMOVED lines=12> */
[----:B------:R-:W-:Y:S01]  /*1110*/  STL [R1+0xb4], R44 ;  /* 0x0000b42c01007387 */ /* 0x000fe20000100800 */
[C---:B------:R-:W-:Y:S01]  /*1120*/  VIADD R34, R44.reuse, 0x50 ;  /* 0x000000502c227836 */ /* 0x040fe20000000000 */
[C---:B0-----:R-:W-:Y:S01]  /*1130*/  IADD3 R15, R44.reuse, 0xb8, RZ ;  /* 0x000000b82c0f7810 */ /* 0x041fe20007ffe0ff */
[----:B------:R-:W-:-:S02]  /*1140*/  VIADD R33, R44, 0x58 ;  /* 0x000000582c217836 */ /* 0x000fc40000000000 */
[C---:B------:R-:W-:Y:S01]  /*1150*/  VIADD R32, R44.reuse, 0x60 ;  /* 0x000000602c207836 */ /* 0x040fe20000000000 */
[----:B-1----:R-:W-:Y:S01]  /*1160*/  SHF.L.U32 R4, R11, 0x3, RZ ;  /* 0x000000030b047819 */ /* 0x002fe200000006ff */
[C---:B------:R-:W-:Y:S02]  /*1170*/  VIADD R31, R44.reuse, 0x68 ;  /* 0x000000682c1f7836 */ /* 0x040fe40000000000 */
[C---:B------:R-:W-:Y:S02]  /*1180*/  VIADD R30, R44.reuse, 0x70 ;  /* 0x000000702c1e7836 */ /* 0x040fe40000000000 */
[----:B------:R-:W-:Y:S01]  /*1190*/  STL [R1+0x1e8], R4 ;  /* 0x0001e80401007387 */ /* 0x000fe20000100800 */
[C---:B------:R-:W-:Y:S02]  /*11a0*/  VIADD R28, R44.reuse, 0x80 ;  /* 0x000000802c1c7836 */ /* 0x040fe40000000000 */
[----:B------:R-:W-:Y:S01]  /*11b0*/  VIADD R27, R44, 0x88 ;  /* 0x000000882c1b7836 */ /* 0x000fe20000000000 */
[----:B------:R-:W-:Y:S01]  /*11c0*/  STL [R1+0x1e0], R3 ;  /* 0x0001e00301007387 */ /* 0x000fe20000100800 */
[----:B------:R-:W-:-:S02]  /*11d0*/  IMAD.MOV.U32 R5, RZ, RZ, R13 ;  /* 0x000000ffff057224 */ /* 0x000fc400078e000d */
[----:B------:R-:W-:Y:S01]  /*11e0*/  VIADD R14, R222, 0x40 ;  /* 0x00000040de0e7836 */ /* 0x000fe20000000000 */
[----:B------:R0:W-:Y:S01]  /*11f0*/  STL [R1+0x158], R43 ;  /* 0x0001582b01007387 */ /* 0x0001e20000100800 */
[----:B------:R-:W-:Y:S02]  /*1200*/  VIADD R26, R44, 0x90 ;  /* 0x000000902c1a7836 */ /* 0x000fe40000000000 */
        /* <DEDUP_REMOVED lines=8> */
[----:B------:R-:W-:Y:S01]  /*1290*/  VIADD R20, R44, 0xb0 ;  /* 0x000000b02c147836 */ /* 0x000fe20000000000 */
[----:B------:R3:W-:Y:S01]  /*12a0*/  STL [R1+0x14c], R40 ;  /* 0x00014c2801007387 */ /* 0x0007e20000100800 */
[----:B------:R-:W-:Y:S01]  /*12b0*/  VIADD R9, R222, 0xc0 ;  /* 0x000000c0de097836 */ /* 0x000fe20000000000 */
[----:B0-----:R-:W-:Y:S01]  /*12c0*/  SHF.R.S32.HI R43, RZ, 0x1f, R43 ;  /* 0x0000001fff2b7819 */ /* 0x001fe2000001142b */
        /* <DEDUP_REMOVED lines=10> */
[C---:B------:R-:W-:Y:S01]  /*1370*/  VIADD R9, R44.reuse, 0xe8 ;  /* 0x000000e82c097836 */ /* 0x040fe20000000000 */
[C---:B------:R-:W-:Y:S01]  /*1380*/  IADD3 R3, R44.reuse, 0xf8, RZ ;  /* 0x000000f82c037810 */ /* 0x040fe20007ffe0ff */
[----:B------:R-:W-:Y:S01]  /*1390*/  VIADD R4, R44, 0xf0 ;  /* 0x000000f02c047836 */ /* 0x000fe20000000000 */
[----:B------:R5:W-:Y:S01]  /*13a0*/  STL [R1+0x13c], R36 ;  /* 0x00013c2401007387 */ /* 0x000be20000100800 */
[----:B--2---:R-:W-:Y:S01]  /*13b0*/  SHF.R.S32.HI R41, RZ, 0x1f, R41 ;  /* 0x0000001fff297819 */ /* 0x004fe20000011429 */
[----:B------:R-:W-:Y:S01]  /*13c0*/  IMAD R0, R0, 0x8, R8 ;  /* 0x0000000800007824 */ /* 0x000fe200078e0208 */
[----:B---3--:R-:W-:Y:S01]  /*13d0*/  SHF.R.S32.HI R40, RZ, 0x1f, R40 ;  /* 0x0000001fff287819 */ /* 0x008fe20000011428 */
[----:B------:R2:W-:Y:S01]  /*13e0*/  STL [R1+0x138], R35 ;  /* 0x0001382301007387 */ /* 0x0005e20000100800 */
[----:B0-----:R-:W-:Y:S01]  /*13f0*/  SHF.R.S32.HI R39, RZ, 0x1f, R39 ;  /* 0x0000001fff277819 */ /* 0x001fe20000011427 */
[----:B------:R-:W-:Y:S01]  /*1400*/  VIADD R2, R16, 0x20 ;  /* 0x0000002010027836 */ /* 0x000fe20000000000 */
[----:B----4-:R-:W-:Y:S01]  /*1410*/  SHF.R.S32.HI R38, RZ, 0x1f, R38 ;  /* 0x0000001fff267819 */ /* 0x010fe20000011426 */
[----:B------:R0:W-:Y:S01]  /*1420*/  STL [R1+0x134], R34 ;  /* 0x0001342201007387 */ /* 0x0001e20000100800 */
[----:B-1----:R-:W-:Y:S01]  /*1430*/  SHF.R.S32.HI R37, RZ, 0x1f, R37 ;  /* 0x0000001fff257819 */ /* 0x002fe20000011425 */
[----:B------:R-:W-:Y:S01]  /*1440*/  VIADD R207, R200, 0x10 ;  /* 0x00000010c8cf7836 */ /* 0x000fe20000000000 */
[----:B-----5:R-:W-:Y:S01]  /*1450*/  SHF.R.S32.HI R36, RZ, 0x1f, R36 ;  /* 0x0000001fff247819 */ /* 0x020fe20000011424 */
[----:B------:R1:W-:Y:S01]  /*1460*/  STL [R1+0x130], R33 ;  /* 0x0001302101007387 */ /* 0x0003e20000100800 */
[----:B------:R-:W-:-:S02]  /*1470*/  SHF.R.S32.HI R205, RZ, 0x1f, R2 ;  /* 0x0000001fffcd7819 */ /* 0x000fc40000011402 */
[----:B--2---:R-:W-:Y:S01]  /*1480*/  SHF.R.S32.HI R35, RZ, 0x1f, R35 ;  /* 0x0000001fff237819 */ /* 0x004fe20000011423 */
[----:B------:R2:W-:Y:S01]  /*1490*/  STL [R1+0x12c], R32 ;  /* 0x00012c2001007387 */ /* 0x0005e20000100800 */
[----:B0-----:R-:W-:-:S03]  /*14a0*/  SHF.R.S32.HI R34, RZ, 0x1f, R34 ;  /* 0x0000001fff227819 */ /* 0x001fc60000011422 */
[----:B------:R0:W-:Y:S01]  /*14b0*/  STL [R1+0x128], R31 ;  /* 0x0001281f01007387 */ /* 0x0001e20000100800 */
[----:B-1----:R-:W-:-:S03]  /*14c0*/  SHF.R.S32.HI R33, RZ, 0x1f, R33 ;  /* 0x0000001fff217819 */ /* 0x002fc60000011421 */
[----:B------:R1:W-:Y:S01]  /*14d0*/  STL [R1+0x124], R30 ;  /* 0x0001241e01007387 */ /* 0x0003e20000100800 */
[----:B--2---:R-:W-:-:S03]  /*14e0*/  SHF.R.S32.HI R32, RZ, 0x1f, R32 ;  /* 0x0000001fff207819 */ /* 0x004fc60000011420 */
        /* <DEDUP_REMOVED lines=30> */
[----:B------:R-:W-:Y:S01]  /*16d0*/  STL [R1+0x1dc], R43 ;  /* 0x0001dc2b01007387 */ /* 0x000fe20000100800 */
[----:B0-----:R-:W-:-:S03]  /*16e0*/  SHF.R.S32.HI R10, RZ, 0x1f, R10 ;  /* 0x0000001fff0a7819 */ /* 0x001fc6000001140a */
[----:B------:R0:W-:Y:S01]  /*16f0*/  STL [R1+0xe4], R4 ;  /* 0x0000e40401007387 */ /* 0x0001e20000100800 */
[----:B-1----:R-:W-:-:S03]  /*1700*/  SHF.R.S32.HI R9, RZ, 0x1f, R9 ;  /* 0x0000001fff097819 */ /* 0x002fc60000011409 */
[----:B------:R-:W-:Y:S04]  /*1710*/  STL [R1+0x1d8], R42 ;  /* 0x0001d82a01007387 */ /* 0x000fe80000100800 */
[----:B------:R1:W-:Y:S01]  /*1720*/  STL [R1+0xe0], R3 ;  /* 0x0000e00301007387 */ /* 0x0003e20000100800 */
[----:B0-----:R-:W-:-:S03]  /*1730*/  SHF.R.S32.HI R4, RZ, 0x1f, R4 ;  /* 0x0000001fff047819 */ /* 0x001fc60000011404 */
[----:B------:R0:W-:Y:S04]  /*1740*/  STL [R1+0x1d4], R41 ;  /* 0x0001d42901007387 */ /* 0x0001e80000100800 */
[----:B------:R0:W-:Y:S01]  /*1750*/  STL [R1+0x1d0], R40 ;  /* 0x0001d02801007387 */ /* 0x0001e20000100800 */
[----:B-1----:R-:W-:-:S03]  /*1760*/  SHF.R.S32.HI R3, RZ, 0x1f, R3 ;  /* 0x0000001fff037819 */ /* 0x002fc60000011403 */
        /* <DEDUP_REMOVED lines=28> */
.L_x_6187:
[----:B0-23--:R-:W0:Y:S02]  /*1930*/  LDC.64 R8, c[0x0][0xd88] ;  /* 0x00036200ff087b82 */ /* 0x00de240000000a00 */
[----:B0-----:R-:W-:-:S05]  /*1940*/  IMAD.WIDE R8, R7, 0x4, R8 ;  /* 0x0000000407087825 */ /* 0x001fca00078e0208 */
[----:B-----5:R-:W2:Y:S01]  /*1950*/  LDG.E R34, desc[UR40][R8.64] ;  /* 0x0000002808227981 */ /* 0x020ea2000c1e1900 */
[----:B------:R-:W-:Y:S05]  /*1960*/  YIELD ;  /* 0x0000000000007946 */ /* 0x000fea0003800000 */
[----:B------:R-:W-:Y:S01]  /*1970*/  ULDC.64 UR4, c[0x0][0xb20] ;  /* 0x0002c80000047ab9 */ /* 0x000fe20000000a00 */
[----:B------:R-:W-:Y:S01]  /*1980*/  ULDC.64 UR8, c[0x0][0xb10] ;  /* 0x0002c40000087ab9 */ /* 0x000fe20000000a00 */
[----:B------:R-:W-:Y:S01]  /*1990*/  ISETP.NE.U32.AND P1, PT, RZ, UR4, PT ;  /* 0x00000004ff007c0c */ /* 0x000fe2000bf25070 */
[----:B-1--4-:R-:W-:Y:S01]  /*19a0*/  IMAD.MOV.U32 R4, RZ, RZ, RZ ;  /* 0x000000ffff047224 */ /* 0x012fe200078e00ff */
[----:B------:R-:W-:Y:S01]  /*19b0*/  ULDC.64 UR6, c[0x0][0xb00] ;  /* 0x0002c00000067ab9 */ /* 0x000fe20000000a00 */
        /* <DEDUP_REMOVED lines=32> */
[----:B------:R-:W-:Y:S01]  /*1bc0*/  IMAD.U32 R25, RZ, RZ, UR5 ;  /* 0x00000005ff197e24 */ /* 0x000fe2000f8e00ff */
[----:B------:R-:W-:Y:S01]  /*1bd0*/  MOV R33, UR4 ;  /* 0x0000000400217c02 */ /* 0x000fe20008000f00 */
        /* <DEDUP_REMOVED lines=13> */
.L_x_6017:
        /* <DEDUP_REMOVED lines=13> */
.L_x_6018:
[----:B------:R-:W-:Y:S05]  /*1d80*/  @!P0 BRA `(.L_x_6019) ;  /* 0x00000000000c8947 */ /* 0x000fea0003800000 */
[----:B------:R-:W2:Y:S04]  /*1d90*/  LDG.E R0, desc[UR40][R8.64] ;  /* 0x0000002808007981 */ /* 0x000ea8000c1e1900 */
[----:B------:R-:W2:Y:S02]  /*1da0*/  LDG.E R33, desc[UR40][R8.64+0x4] ;  /* 0x0000042808217981 */ /* 0x000ea4000c1e1900 */
[----:B--2---:R-:W-:-:S07]  /*1db0*/  IMAD.IADD R33, R33, 0x1, -R0 ;  /* 0x0000000121217824 */ /* 0x004fce00078e0a00 */
.L_x_6019:
        /* <DEDUP_REMOVED lines=24> */
[----:B----4-:R-:W-:-:S03]  /*1f40*/  @P1 IMAD.HI.U32 R0, R5, R8, RZ ;  /* 0x0000000805001227 */ /* 0x010fc600078e00ff */
[----:B-1----:R-:W-:Y:S02]  /*1f50*/  IADD3 R6, R12, R25, RZ ;  /* 0x000000190c067210 */ /* 0x002fe40007ffe0ff */
[----:B--2---:R-:W-:Y:S02]  /*1f60*/  @P1 SHF.R.U32.HI R5, RZ, R9, R0 ;  /* 0x00000009ff051219 */ /* 0x004fe40000011600 */
[C---:B------:R-:W-:Y:S01]  /*1f70*/  IADD3 R31, R6.reuse, 0x60, -R13 ;  /* 0x00000060061f7810 */ /* 0x040fe20007ffe80d */
[----:B------:R-:W-:Y:S01]  /*1f80*/  VIADD R0, R6, 0x5f ;  /* 0x0000005f06007836 */ /* 0x000fe20000000000 */
[----:B------:R1:W-:Y:S01]  /*1f90*/  STL [R1+0xb0], R6 ;  /* 0x0000b00601007387 */ /* 0x0003e20000100800 */
[----:B0-----:R-:W-:Y:S02]  /*1fa0*/  LOP3.LUT R13, R10, 0xff, RZ, 0xc0, !PT ;  /* 0x000000ff0a0d7812 */ /* 0x001fe400078ec0ff */
[----:B------:R-:W-:Y:S02]  /*1fb0*/  IMAD.IADD R5, R31, 0x1, R5 ;  /* 0x000000011f057824 */ /* 0x000fe400078e0205 */
[----:B------:R-:W-:Y:S01]  /*1fc0*/  IMAD.HI R0, R0, 0x2aaaaaab, RZ ;  /* 0x2aaaaaab00007827 */ /* 0x000fe200078e02ff */
[----:B------:R0:W-:Y:S03]  /*1fd0*/  STL [R1+0xdc], R13 ;  /* 0x0000dc0d01007387 */ /* 0x0001e60000100800 */
        /* <DEDUP_REMOVED lines=40> */
.L_x_6021:
[----:B------:R-:W-:Y:S05]  /*2260*/  BSYNC B0 ;  /* 0x0000000000007941 */ /* 0x000fea0003800000 */
.L_x_6020:
        /* <DEDUP_REMOVED lines=29> */
[----:B------:R-:W-:Y:S01]  /*2440*/  MOV R13, RZ ;  /* 0x000000ff000d7202 */ /* 0x000fe20000000f00 */
[----:B------:R-:W-:Y:S02]  /*2450*/  IMAD.U32 R7, RZ, RZ, UR5 ;  /* 0x00000005ff077e24 */ /* 0x000fe4000f8e00ff */
[----:B------:R-:W-:-:S02]  /*2460*/  IMAD.U32 R10, RZ, RZ, UR6 ;  /* 0x00000006ff0a7e24 */ /* 0x000fc4000f8e00ff */
[----:B------:R-:W-:Y:S02]  /*2470*/  IMAD.U32 R11, RZ, RZ, UR7 ;  /* 0x00000007ff0b7e24 */ /* 0x000fe4000f8e00ff */
[----:B------:R-:W-:Y:S02]  /*2480*/  IMAD.MOV.U32 R8, RZ, RZ, 0x70 ;  /* 0x00000070ff087424 */ /* 0x000fe400078e00ff */
[----:B------:R-:W-:-:S07]  /*2490*/  IMAD.MOV.U32 R12, RZ, RZ, 0x1 ;  /* 0x00000001ff0c7424 */ /* 0x000fce00078e00ff */
[----:B------:R-:W-:-:S07]  /*24a0*/  LEPC R20, `(.L_x_6024) ;  /* 0x000000001014794e */ /* 0x000fce0000000000 */
[----:B0----5:R-:W-:Y:S05]  /*24b0*/  CALL.ABS.NOINC R14 ;  /* 0x000000000e007343 */ /* 0x021fea0003c00000 */
.L_x_6024:
[----:B------:R-:W-:Y:S05]  /*24c0*/  BSYNC B6 ;  /* 0x0000000000067941 */ /* 0x000fea0003800000 */
.L_x_6023:
        /* <DEDUP_REMOVED lines=20> */
.L_x_6026:
[----:B------:R-:W-:Y:S05]  /*2610*/  BSYNC B6 ;  /* 0x0000000000067941 */ /* 0x000fea0003800000 */
.L_x_6025:
        /* <DEDUP_REMOVED lines=14> */
[----:B------:R-:W-:Y:S02]  /*2700*/  SEL R6, RZ, 0xffffffff, P1 ;  /* 0xffffffffff067807 */ /* 0x000fe40000800000 */
[----:B------:R-:W-:Y:S02]  /*2710*/  ISETP.GE.AND P0, PT, R16, UR4, PT ;  /* 0x0000000410007c0c */ /* 0x000fe4000bf06270 */
[----:B------:R-:W-:Y:S01]  /*2720*/  ISETP.GE.AND P1, PT, R225, UR4, PT ;  /* 0x00000004e1007c0c */ /* 0x000fe2000bf26270 */
[----:B------:R-:W-:Y:S01]  /*2730*/  IMAD.SHL.U32 R6, R6, 0x2, RZ ;  /* 0x0000000206067824 */ /* 0x000fe200078e00ff */
[----:B------:R-:W-:Y:S02]  /*2740*/  SEL R3, RZ, 0x1, P0 ;  /* 0x00000001ff037807 */ /* 0x000fe40000000000 */
[----:B------:R-:W-:Y:S02]  /*2750*/  ISETP.GE.AND P0, PT, R226, UR4, PT ;  /* 0x00000004e2007c0c */ /* 0x000fe4000bf06270 */
[----:B------:R-:W-:-:S02]  /*2760*/  LOP3.LUT R3, R6, 0x2, R3, 0xe2, !PT ;  /* 0x0000000206037812 */ /* 0x000fc400078ee203 */
[----:B0-----:R-:W-:Y:S02]  /*2770*/  SEL R4, RZ, 0x4, P0 ;  /* 0x00000004ff047807 */ /* 0x001fe40000000000 */
[----:B------:R-:W-:Y:S02]  /*2780*/  SEL R5, RZ, 0x8, P1 ;  /* 0x00000008ff057807 */ /* 0x000fe40000800000 */
[----:B------:R-:W-:Y:S02]  /*2790*/  ISETP.GE.AND P0, PT, R224, UR4, PT ;  /* 0x00000004e0007c0c */ /* 0x000fe4000bf06270 */
[----:B------:R-:W-:Y:S01]  /*27a0*/  ISETP.GE.AND P1, PT, R223, UR4, PT ;  /* 0x00000004df007c0c */ /* 0x000fe2000bf26270 */
[----:B------:R-:W-:Y:S01]  /*27b0*/  VIADD R12, R7, 0xffffff80 ;  /* 0xffffff80070c7836 */ /* 0x000fe20000000000 */
[----:B------:R-:W-:Y:S02]  /*27c0*/  LOP3.LUT R4, R5, R3, R4, 0xfe, !PT ;  /* 0x0000000305047212 */ /* 0x000fe400078efe04 */
[----:B------:R-:W-:-:S02]  /*27d0*/  SEL R5, RZ, 0x10, P0 ;  /* 0x00000010ff057807 */ /* 0x000fc40000000000 */
        /* <DEDUP_REMOVED lines=15> */
[----:B------:R-:W-:Y:S01]  /*28d0*/  IMAD R6, R7, R48, RZ ;  /* 0x0000003007067224 */ /* 0x000fe200078e02ff */
[----:B------:R-:W-:Y:S01]  /*28e0*/  IADD3 R9, R9, R11, RZ ;  /* 0x0000000b09097210 */ /* 0x000fe20007ffe0ff */
[----:B------:R-:W-:Y:S02]  /*28f0*/  IMAD.IADD R21, R11, 0x1, R21 ;  /* 0x000000010b157824 */ /* 0x000fe400078e0215 */
[----:B------:R-:W-:Y:S02]  /*2900*/  IMAD R11, R24, R49, R6 ;  /* 0x00000031180b7224 */ /* 0x000fe400078e0206 */
[----:B------:R-:W2:Y:S01]  /*2910*/  LDL R6, [R1+0xbc] ;  /* 0x0000bc0001067983 */ /* 0x000ea20000100800 */
[----:B------:R-:W0:Y:S01]  /*2920*/  S2R R35, SR_TID.X ;  /* 0x0000000000237919 */ /* 0x000e220000002100 */
[----:B------:R-:W-:Y:S02]  /*2930*/  ISETP.GE.AND P0, PT, R228, UR4, PT ;  /* 0x00000004e4007c0c */ /* 0x000fe4000bf06270 */
[----:B------:R-:W-:-:S02]  /*2940*/  ISETP.GE.AND P1, PT, R227, UR4, PT ;  /* 0x00000004e3007c0c */ /* 0x000fc4000bf26270 */
[----:B------:R-:W-:Y:S02]  /*2950*/  SEL R5, RZ, 0x40, P0 ;  /* 0x00000040ff057807 */ /* 0x000fe40000000000 */
[----:B------:R-:W-:Y:S02]  /*2960*/  SEL R10, RZ, 0x7fff80, P1 ;  /* 0x007fff80ff0a7807 */ /* 0x000fe40000800000 */
[----:B----4-:R-:W-:Y:S02]  /*2970*/  ISETP.GE.AND P0, PT, R16, R61, PT ;  /* 0x0000003d1000720c */ /* 0x010fe40003f06270 */
[----:B------:R-:W-:Y:S02]  /*2980*/  LOP3.LUT R10, R10, R4, R5, 0xfe, !PT ;  /* 0x000000040a0a7212 */ /* 0x000fe400078efe05 */
[----:B------:R-:W-:-:S05]  /*2990*/  SEL R5, R61, RZ, P0 ;  /* 0x000000ff3d057207 */ /* 0x000fca0000000000 */
[----:B------:R-:W-:Y:S02]  /*29a0*/  IMAD.IADD R5, R16, 0x1, R5 ;  /* 0x0000000110057824 */ /* 0x000fe400078e0205 */
[----:B------:R-:W-:-:S03]  /*29b0*/  IMAD.WIDE.U32 R50, R202, R54, R200 ;  /* 0x00000036ca327225 */ /* 0x000fc600078e00c8 */
[----:B------:R-:W-:Y:S01]  /*29c0*/  SHF.R.S32.HI R4, RZ, 0x1f, R5 ;  /* 0x0000001fff047819 */ /* 0x000fe20000011405 */
[----:B------:R-:W-:Y:S01]  /*29d0*/  IMAD.WIDE.U32 R52, R202, R54, R16 ;  /* 0x00000036ca347225 */ /* 0x000fe200078e0010 */
[----:B0-----:R-:W-:-:S04]  /*29e0*/  SHF.R.U32.HI R35, RZ, 0x7, R35 ;  /* 0x00000007ff237819 */ /* 0x001fc80000011623 */
[C---:B------:R-:W-:Y:S02]  /*29f0*/  IADD3 R60, R35.reuse, 0x8, RZ ;  /* 0x00000008233c7810 */ /* 0x040fe40007ffe0ff */
[----:B------:R-:W-:Y:S02]  /*2a00*/  ISETP.NE.AND P6, PT, R35, 0x1, PT ;  /* 0x000000012300780c */ /* 0x000fe40003fc5270 */
[----:B------:R-:W-:Y:S01]  /*2a10*/  IADD3 R35, R202, 0x40, RZ ;  /* 0x00000040ca237810 */ /* 0x000fe20007ffe0ff */
[----:B------:R-:W-:Y:S01]  /*2a20*/  IMAD.IADD R51, R51, 0x1, R13 ;  /* 0x0000000133337824 */ /* 0x000fe200078e020d */
[----:B------:R-:W-:Y:S01]  /*2a30*/  LEA.HI R4, R4, R5, RZ, 0x3 ;  /* 0x0000000504047211 */ /* 0x000fe200078f18ff */
[----:B------:R-:W-:Y:S02]  /*2a40*/  IMAD.IADD R53, R13, 0x1, R53 ;  /* 0x000000010d357824 */ /* 0x000fe400078e0235 */
[----:B------:R-:W-:Y:S01]  /*2a50*/  IMAD.SHL.U32 R35, R35, 0x40, RZ ;  /* 0x0000004023237824 */ /* 0x000fe200078e00ff */
[C---:B------:R-:W-:Y:S01]  /*2a60*/  SHF.L.U64.HI R56, R48.reuse, 0x6, R49 ;  /* 0x0000000630387819 */ /* 0x040fe20000010231 */
[----:B------:R-:W-:Y:S01]  /*2a70*/  IMAD R5, R49, 0x60, RZ ;  /* 0x0000006031057824 */ /* 0x000fe200078e02ff */
[----:B------:R-:W-:Y:S01]  /*2a80*/  SHF.R.S32.HI R13, RZ, 0x1f, R14 ;  /* 0x0000001fff0d7819 */ /* 0x000fe2000001140e */
[----:B------:R-:W-:-:S02]  /*2a90*/  IMAD.SHL.U32 R57, R48, 0x40, RZ ;  /* 0x0000004030397824 */ /* 0x000fc400078e00ff */
[----:B------:R-:W-:Y:S01]  /*2aa0*/  IMAD.WIDE.U32 R8, R24, R48, R8 ;  /* 0x0000003018087225 */ /* 0x000fe200078e0008 */
[----:B------:R-:W-:-:S03]  /*2ab0*/  LOP3.LUT R35, R35, 0x1c0, RZ, 0xc0, !PT ;  /* 0x000001c023237812 */ /* 0x000fc600078ec0ff */
[----:B------:R-:W-:Y:S01]  /*2ac0*/  IMAD.WIDE.U32 R20, R24, R48, R20 ;  /* 0x0000003018147225 */ /* 0x000fe200078e0014 */
[----:B------:R-:W-:-:S03]  /*2ad0*/  LEA.HI R13, R13, R202, RZ, 0x3 ;  /* 0x000000ca0d0d7211 */ /* 0x000fc600078f18ff */
[----:B------:R-:W-:Y:S01]  /*2ae0*/  IMAD.WIDE.U32 R48, R48, 0x60, RZ ;  /* 0x0000006030307825 */ /* 0x000fe200078e00ff */
[----:B------:R-:W-:-:S03]  /*2af0*/  LOP3.LUT R13, R13, 0xfffffff8, RZ, 0xc0, !PT ;  /* 0xfffffff80d0d7812 */ /* 0x000fc600078ec0ff */
[----:B------:R-:W-:Y:S01]  /*2b00*/  IMAD.IADD R62, R49, 0x1, R5 ;  /* 0x00000001313e7824 */ /* 0x000fe200078e0205 */
[----:B------:R-:W-:Y:S01]  /*2b10*/  LOP3.LUT R5, R35, 0x38, R4, 0xf8, !PT ;  /* 0x0000003823057812 */ /* 0x000fe200078ef804 */
[C---:B------:R-:W-:Y:S01]  /*2b20*/  VIADD R35, R202.reuse, 0x40 ;  /* 0x00000040ca237836 */ /* 0x040fe20000000000 */
        /* <DEDUP_REMOVED lines=55> */
.L_x_6080:
        /* <DEDUP_REMOVED lines=26> */
[C---:B------:R-:W-:Y:S01]  /*3040*/  IMAD R98, R19.reuse, 0x1800, R82 ;  /* 0x0000180013627824 */ /* 0x040fe200078e0252 */
[----:B------:R-:W-:Y:S01]  /*3050*/  IADD3 R6, -R12, RZ, RZ ;  /* 0x000000ff0c067210 */ /* 0x000fe20007ffe1ff */
[----:B------:R-:W-:Y:S01]  /*3060*/  IMAD R96, R19, 0x1800, R86 ;  /* 0x0000180013607824 */ /* 0x000fe200078e0256 */
[----:B------:R-:W-:Y:S01]  /*3070*/  LOP3.LUT R23, R23, 0xfffffffd, RZ, 0xc0, !PT ;  /* 0xfffffffd17177812 */ /* 0x000fe200078ec0ff */
[----:B------:R-:W-:Y:S05]  /*3080*/  YIELD ;  /* 0x0000000000007946 */ /* 0x000fea0003800000 */
        /* <DEDUP_REMOVED lines=54> */
[----:B------:R-:W-:-:S04]  /*33f0*/  IADD3 R15, P3, R50, R4, RZ ;  /* 0x00000004320f7210 */ /* 0x000fc80007f7e0ff */
[----:B------:R-:W-:Y:S02]  /*3400*/  IADD3.X R34, R11, R67, RZ, P3, !PT ;  /* 0x000000430b227210 */ /* 0x000fe40001ffe4ff */
        /* <DEDUP_REMOVED lines=10> */
.L_x_6031:
[----:B------:R-:W-:Y:S05]  /*34b0*/  BSYNC B1 ;  /* 0x0000000000017941 */ /* 0x000fea0003800000 */
.L_x_6030:
        /* <DEDUP_REMOVED lines=29> */
.L_x_6033:
[----:B------:R-:W-:Y:S05]  /*3690*/  BSYNC B1 ;  /* 0x0000000000017941 */ /* 0x000fea0003800000 */
.L_x_6032:
[----:B0-----:R-:W-:Y:S01]  /*36a0*/  IMAD.MOV.U32 R4, RZ, RZ, R44 ;  /* 0x000000ffff047224 */ /* 0x001fe200078e002c */
[----:B------:R-:W-:Y:S01]  /*36b0*/  UISETP.NE.AND UP0, UPT, UR47, 0x3, UPT ;  /* 0x000000032f00788c */ /* 0x000fe2000bf05270 */
[----:B------:R-:W-:Y:S01]  /*36c0*/  IMAD.MOV.U32 R5, RZ, RZ, R45 ;  /* 0x000000ffff057224 */ /* 0x000fe200078e002d */
[----:B------:R-:W-:Y:S01]  /*36d0*/  MOV R6, R46 ;  /* 0x0000002e00067202 */ /* 0x000fe20000000f00 */
[----:B------:R-:W-:Y:S01]  /*36e0*/  IMAD.MOV.U32 R7, RZ, RZ, R47 ;  /* 0x000000ffff077224 */ /* 0x000fe200078e002f */
[----:B------:R-:W-:Y:S02]  /*36f0*/  PRMT R107, R13, 0x5410, R14 ;  /* 0x000054100d6b7816 */ /* 0x000fe4000000000e */
[----:B------:R-:W-:Y:S01]  /*3700*/  PRMT R108, R4, 0x5410, R5 ;  /* 0x00005410046c7816 */ /* 0x000fe20000000005 */
[----:B------:R-:W-:Y:S01]  /*3710*/  IMAD.MOV.U32 R4, RZ, RZ, R42 ;  /* 0x000000ffff047224 */ /* 0x000fe200078e002a */
[----:B------:R-:W-:Y:S01]  /*3720*/  PLOP3.LUT P3, PT, PT, PT, UP0, 0x80, 0x0 ;  /* 0x000000000000781c */ /* 0x000fe20003f6f008 */
[----:B------:R-:W-:Y:S01]  /*3730*/  IMAD.MOV.U32 R5, RZ, RZ, R43 ;  /* 0x000000ffff057224 */ /* 0x000fe200078e002b */
[----:B------:R-:W-:Y:S01]  /*3740*/  PRMT R110, R6, 0x5410, R7 ;  /* 0x00005410066e7816 */ /* 0x000fe20000000007 */
[----:B-----5:R-:W-:-:S02]  /*3750*/  IMAD.MOV.U32 R7, RZ, RZ, R37 ;  /* 0x000000ffff077224 */ /* 0x020fc400078e0025 */
        /* <DEDUP_REMOVED lines=12> */
[----:B------:R-:W-:-:S04]  /*3820*/  PRMT R102, R102, 0x5410, R7 ;  /* 0x0000541066667816 */ /* 0x000fc80000000007 */
[----:B------:R-:W-:Y:S01]  /*3830*/  PRMT R101, R4, 0x5410, R5 ;  /* 0x0000541004657816 */ /* 0x000fe20000000005 */
[----:B------:R-:W-:Y:S06]  /*3840*/  @!P3 BRA `(.L_x_6034) ;  /* 0x000000000004b947 */ /* 0x000fec0003800000 */
[----:B------:R-:W-:Y:S01]  /*3850*/  BPT.TRAP 0x1 ;  /* 0x000000040000795c */ /* 0x000fe20000300000 */
.L_x_6034:
[----:B------:R-:W-:Y:S01]  /*3860*/  IMAD R87, R19, 0x8, R22 ;  /* 0x0000000813577824 */ /* 0x000fe200078e0216 */
[----:B------:R-:W-:Y:S01]  /*3870*/  SHF.L.U32 R93, R206, 0x1f, RZ ;  /* 0x0000001fce5d7819 */ /* 0x000fe200000006ff */
[----:B------:R-:W-:Y:S03]  /*3880*/  BSSY B1, `(.L_x_6035) ;  /* 0x0000003000017945 */ /* 0x000fe60003800000 */
[----:B------:R-:W0:Y:S02]  /*3890*/  SYNCS.PHASECHK.TRANS64.TRYWAIT P5, [R87+URZ+0x32490], R93 ;  /* 0x0324905d570075a7 */ /* 0x000e2400080a017f */
[----:B0-----:R-:W-:Y:S05]  /*38a0*/  @!P5 BRA `(.L_x_6036) ;  /* 0x000001e80010d947 */ /* 0x001fea0003800000 */
.L_x_6318:
[----:B------:R-:W-:Y:S05]  /*38b0*/  BSYNC B1 ;  /* 0x0000000000017941 */ /* 0x000fea0003800000 */
.L_x_6035:
[----:B------:R-:W-:-:S03]  /*38c0*/  UMOV UR4, 0xffffffff ;  /* 0xffffffff00047882 */ /* 0x000fc60000000000 */
[----:B------:R-:W-:Y:S05]  /*38d0*/  BRA.DIV UR4, `(.L_x_6037) ;  /* 0x000001ea04187947 */ /* 0x000fea000b800000 */
[----:B------:R1:W2:Y:S04]  /*38e0*/  SHFL.IDX PT, R99, R97, RZ, 0x1c1f ;  /* 0x001c1fff61637589 */ /* 0x0002a800000e0000 */
[----:B------:R1:W3:Y:S02]  /*38f0*/  SHFL.IDX PT, R14, R95, RZ, 0x1c1f ;  /* 0x001c1fff5f0e7589 */ /* 0x0002e400000e0000 */
.L_x_6322:
        /* <DEDUP_REMOVED lines=54> */
.L_x_6043:
[----:B------:R-:W-:Y:S05]  /*3c60*/  BSYNC B3 ;  /* 0x0000000000037941 */ /* 0x000fea0003800000 */
.L_x_6042:
[----:B0-----:R4:W-:Y:S02]  /*3c70*/  ST.E.128 desc[UR40][R12.64], R4 ;  /* 0x000000040c007985 */ /* 0x0019e4000c101d28 */
.L_x_6041:
[----:B------:R-:W-:Y:S05]  /*3c80*/  BSYNC B2 ;  /* 0x0000000000027941 */ /* 0x000fea0003800000 */
.L_x_6040:
        /* <DEDUP_REMOVED lines=31> */
[----:B------:R-:W-:Y:S01]  /*3e80*/  HADD2.F32 R42, -RZ, R107.H0_H0 ;  /* 0x2000006bff2a7230 */ /* 0x000fe20000004100 */
        /* <DEDUP_REMOVED lines=9> */
[----:B------:R-:W-:Y:S02]  /*3f20*/  HADD2.F32 R11, -RZ, R107.H1_H1 ;  /* 0x3000006bff0b7230 */ /* 0x000fe40000004100 */
[-C--:B------:R-:W-:Y:S01]  /*3f30*/  FMUL.FTZ R43, R40, R41.reuse ;  /* 0x00000029282b7220 */ /* 0x080fe20000410000 */
[----:B------:R-:W-:Y:S01]  /*3f40*/  FFMA.FTZ R15, R15, R42, R44 ;  /* 0x0000002a0f0f7223 */ /* 0x000fe2000001002c */
[C---:B------:R-:W-:Y:S02]  /*3f50*/  FMUL.FTZ R41, R6.reuse, R41 ;  /* 0x0000002906297220 */ /* 0x040fe40000410000 */
[----:B------:R-:W-:-:S02]  /*3f60*/  FFMA.FTZ R43, R6, R11, -R43 ;  /* 0x0000000b062b7223 */ /* 0x000fc4000001082b */
[----:B------:R-:W-:Y:S01]  /*3f70*/  FFMA.FTZ R40, R40, R11, R41 ;  /* 0x0000000b28287223 */ /* 0x000fe20000010029 */
[----:B------:R-:W-:-:S04]  /*3f80*/  F2FP.F16.F32.PACK_AB R4, R15, R46 ;  /* 0x0000002e0f04723e */ /* 0x000fc800000000ff */
[----:B------:R-:W-:-:S07]  /*3f90*/  F2FP.F16.F32.PACK_AB R6, R40, R43 ;  /* 0x0000002b2806723e */ /* 0x000fce00000000ff */
.L_x_6045:
[----:B------:R-:W-:Y:S05]  /*3fa0*/  BSYNC B2 ;  /* 0x0000000000027941 */ /* 0x000fea0003800000 */
.L_x_6044:
[----:B0-----:R0:W-:Y:S02]  /*3fb0*/  ST.E.128 desc[UR40][R12.64], R4 ;  /* 0x000000040c007985 */ /* 0x0011e4000c101d28 */
.L_x_6039:
[----:B------:R-:W-:Y:S05]  /*3fc0*/  BSYNC B1 ;  /* 0x0000000000017941 */ /* 0x000fea0003800000 */
.L_x_6038:
[----:B------:R-:W-:-:S03]  /*3fd0*/  UMOV UR4, 0xffffffff ;  /* 0xffffffff00047882 */ /* 0x000fc60000000000 */
[----:B------:R-:W-:Y:S05]  /*3fe0*/  BRA.DIV UR4, `(.L_x_6046) ;  /* 0x000001e2049c7947 */ /* 0x000fea000b800000 */
[----:B-1----:R-:W1:Y:S04]  /*3ff0*/  SHFL.IDX PT, R97, R97, 0x1, 0x1c1f ;  /* 0x003c1f0061617f89 */ /* 0x002e6800000e0000 */
[----:B---3--:R3:W0:Y:S02]  /*4000*/  SHFL.IDX PT, R14, R95, 0x1, 0x1c1f ;  /* 0x003c1f005f0e7f89 */ /* 0x00862400000e0000 */
.L_x_6326:
        /* <DEDUP_REMOVED lines=10> */
[--C-:B----4-:R-:W-:Y:S01]  /*40b0*/  HADD2.F32 R15, -RZ, R7.reuse.H1_H1 ;  /* 0x30000007ff0f7230 */ /* 0x110fe20000004100 */
[----:B------:R-:W-:Y:S01]  /*40c0*/  SHF.R.U32.HI R41, RZ, 0x10, R37 ;  /* 0x00000010ff297819 */ /* 0x000fe20000011625 */
[----:B------:R-:W-:Y:S01]  /*40d0*/  HADD2.F32 R7, -RZ, R7.H0_H0 ;  /* 0x20000007ff077230 */ /* 0x000fe20000004100 */
[--C-:B------:R-:W-:Y:S01]  /*40e0*/  SHF.R.U64 R37, R38, 0x10, R39.reuse ;  /* 0x0000001026257819 */ /* 0x100fe20000001227 */
[----:B------:R-:W-:Y:S01]  /*40f0*/  HADD2.F32 R36, -RZ, R36.H0_H0 ;  /* 0x20000024ff247230 */ /* 0x000fe20000004100 */
[----:B------:R-:W-:Y:S01]  /*4100*/  SHF.R.U32.HI R40, RZ, 0x10, R39 ;  /* 0x00000010ff287819 */ /* 0x000fe20000011627 */
[----:B------:R-:W-:Y:S01]  /*4110*/  HADD2.F32 R38, -RZ, R41.H0_H0 ;  /* 0x20000029ff267230 */ /* 0x000fe20000004100 */
[----:B------:R-:W-:Y:S01]  /*4120*/  MOV R11, R6 ;  /* 0x00000006000b7202 */ /* 0x000fe20000000f00 */
[----:B------:R-:W-:Y:S02]  /*4130*/  HADD2.F32 R37, -RZ, R37.H0_H0 ;  /* 0x20000025ff257230 */ /* 0x000fe40000004100 */
[----:B------:R-:W-:-:S02]  /*4140*/  HADD2.F32 R40, -RZ, R40.H0_H0 ;  /* 0x20000028ff287230 */ /* 0x000fc40000004100 */
[--C-:B------:R-:W-:Y:S02]  /*4150*/  HADD2.F32 R6, -RZ, R5.reuse.H1_H1 ;  /* 0x30000005ff067230 */ /* 0x100fe40000004100 */
[----:B------:R-:W-:Y:S02]  /*4160*/  HADD2.F32 R5, -RZ, R5.H0_H0 ;  /* 0x20000005ff057230 */ /* 0x000fe40000004100 */
[-C--:B------:R-:W-:Y:S01]  /*4170*/  FMUL.FTZ R44, R15, R40.reuse ;  /* 0x000000280f2c7220 */ /* 0x080fe20000410000 */
[----:B------:R-:W-:Y:S01]  /*4180*/  FMUL.FTZ R40, R7, R40 ;  /* 0x0000002807287220 */ /* 0x000fe20000410000 */
[CC--:B------:R-:W-:Y:S01]  /*4190*/  FMUL.FTZ R42, R6.reuse, R37.reuse ;  /* 0x00000025062a7220 */ /* 0x0c0fe20000410000 */
[----:B------:R-:W-:Y:S01]  /*41a0*/  FMUL.FTZ R37, R5, R37 ;  /* 0x0000002505257220 */ /* 0x000fe20000410000 */
[----:B------:R-:W-:Y:S02]  /*41b0*/  FFMA.FTZ R44, R7, R38, -R44 ;  /* 0x00000026072c7223 */ /* 0x000fe4000001082c */
[----:B------:R-:W-:Y:S01]  /*41c0*/  FFMA.FTZ R42, R5, R36, -R42 ;  /* 0x00000024052a7223 */ /* 0x000fe2000001082a */
[----:B------:R-:W-:Y:S01]  /*41d0*/  FFMA.FTZ R41, R15, R38, R40 ;  /* 0x000000260f297223 */ /* 0x000fe20000010028 */
[----:B------:R-:W-:Y:S01]  /*41e0*/  FFMA.FTZ R39, R6, R36, R37 ;  /* 0x0000002406277223 */ /* 0x000fe20000010025 */
[----:B------:R-:W-:-:S02]  /*41f0*/  HADD2.F32 R7, -RZ, R103.H1_H1 ;  /* 0x30000067ff077230 */ /* 0x000fc40000004100 */
[----:B------:R-:W-:Y:S02]  /*4200*/  HADD2.F32 R15, -RZ, R102.H1_H1 ;  /* 0x30000066ff0f7230 */ /* 0x000fe40000004100 */
[--C-:B------:R-:W-:Y:S02]  /*4210*/  HADD2.F32 R5, -RZ, R4.reuse.H1_H1 ;  /* 0x30000004ff057230 */ /* 0x100fe40000004100 */
[----:B------:R-:W-:Y:S02]  /*4220*/  HADD2.F32 R6, -RZ, R11.H1_H1 ;  /* 0x3000000bff067230 */ /* 0x000fe40000004100 */
[----:B------:R-:W-:Y:S02]  /*4230*/  HADD2.F32 R103, -RZ, R103.H0_H0 ;  /* 0x20000067ff677230 */ /* 0x000fe40000004100 */
[----:B------:R-:W-:Y:S02]  /*4240*/  HADD2.F32 R4, -RZ, R4.H0_H0 ;  /* 0x20000004ff047230 */ /* 0x000fe40000004100 */
[----:B------:R-:W-:Y:S01]  /*4250*/  FMUL.FTZ R38, R6, R15 ;  /* 0x0000000f06267220 */ /* 0x000fe20000410000 */
[----:B------:R-:W-:-:S02]  /*4260*/  HADD2.F32 R11, -RZ, R11.H0_H0 ;  /* 0x2000000bff0b7230 */ /* 0x000fc40000004100 */
        /* <DEDUP_REMOVED lines=12> */
.L_x_6051:
[----:B------:R-:W-:Y:S05]  /*4330*/  BSYNC B2 ;  /* 0x0000000000027941 */ /* 0x000fea0003800000 */
.L_x_6050:
[----:B----4-:R0:W-:Y:S02]  /*4340*/  ST.E.128 desc[UR40][R12.64], R4 ;  /* 0x000000040c007985 */ /* 0x0101e4000c101d28 */
.L_x_6049:
[----:B------:R-:W-:Y:S05]  /*4350*/  BSYNC B1 ;  /* 0x0000000000017941 */ /* 0x000fea0003800000 */
.L_x_6048:
        /* <DEDUP_REMOVED lines=49> */
.L_x_6053:
[----:B------:R-:W-:Y:S05]  /*4670*/  BSYNC B1 ;  /* 0x0000000000017941 */ /* 0x000fea0003800000 */
.L_x_6052:
[----:B----4-:R0:W-:Y:S01]  /*4680*/  ST.E.128 desc[UR40][R12.64], R4 ;  /* 0x000000040c007985 */ /* 0x0101e2000c101d28 */
[----:B------:R-:W-:Y:S05]  /*4690*/  BRA `(.L_x_6047) ;  /* 0x0000001800207947 */ /* 0x000fea0003800000 */
.L_x_6029:
        /* <DEDUP_REMOVED lines=51> */
[----:B------:R-:W-:-:S03]  /*49d0*/  IMAD.MOV.U32 R14, RZ, RZ, R33 ;  /* 0x000000ffff0e7224 */ /* 0x000fc600078e0021 */
[----:B------:R-:W-:Y:S02]  /*49e0*/  PRMT R112, R12, 0x5410, R13 ;  /* 0x000054100c707816 */ /* 0x000fe4000000000d */
        /* <DEDUP_REMOVED lines=19> */
.L_x_6054:
[----:B------:R-:W-:Y:S01]  /*4b20*/  IMAD R87, R19, 0x8, R22 ;  /* 0x0000000813577824 */ /* 0x000fe200078e0216 */
[----:B------:R-:W-:Y:S01]  /*4b30*/  SHF.L.U32 R93, R206, 0x1f, RZ ;  /* 0x0000001fce5d7819 */ /* 0x000fe200000006ff */
[----:B------:R-:W0:Y:S01]  /*4b40*/  LDC R94, c[0x0][0x2f4] ;  /* 0x0000bd00ff5e7b82 */ /* 0x000e220000000800 */
[----:B------:R-:W-:Y:S02]  /*4b50*/  BSSY B1, `(.L_x_6055) ;  /* 0x0000003000017945 */ /* 0x000fe40003800000 */
[----:B------:R-:W1:Y:S02]  /*4b60*/  SYNCS.PHASECHK.TRANS64.TRYWAIT P4, [R87+URZ+0x32490], R93 ;  /* 0x0324905d570075a7 */ /* 0x000e64000808017f */
[----:B-1----:R-:W-:Y:S05]  /*4b70*/  @!P4 BRA `(.L_x_6056) ;  /* 0x000001d80000c947 */ /* 0x002fea0003800000 */
.L_x_6327:
[----:B------:R-:W-:Y:S05]  /*4b80*/  BSYNC B1 ;  /* 0x0000000000017941 */ /* 0x000fea0003800000 */
.L_x_6055:
[----:B------:R-:W-:Y:S01]  /*4b90*/  UMOV UR4, 0xffffffff ;  /* 0xffffffff00047882 */ /* 0x000fe20000000000 */
[----:B0-----:R-:W-:Y:S02]  /*4ba0*/  IMAD.IADD R100, R94, 0x1, -R61 ;  /* 0x000000015e647824 */ /* 0x001fe400078e0a3d */
[----:B------:R-:W-:Y:S05]  /*4bb0*/  BRA.DIV UR4, `(.L_x_6057) ;  /* 0x000001da04047947 */ /* 0x000fea000b800000 */
[----:B------:R0:W2:Y:S04]  /*4bc0*/  SHFL.IDX PT, R99, R97, RZ, 0x1c1f ;  /* 0x001c1fff61637589 */ /* 0x0000a800000e0000 */
[----:B------:R0:W3:Y:S02]  /*4bd0*/  SHFL.IDX PT, R98, R95, RZ, 0x1c1f ;  /* 0x001c1fff5f627589 */ /* 0x0000e400000e0000 */
.L_x_6331:
        /* <DEDUP_REMOVED lines=11> */
[----:B------:R-:W-:-:S04]  /*4c90*/  LOP3.LUT R13, R13, R76, RZ, 0x3c, !PT ;  /* 0x0000004c0d0d7212 */ /* 0x000fc800078e3cff */
[----:B----4-:R-:W-:Y:S01]  /*4ca0*/  LEA R12, R14, R13, 0x9 ;  /* 0x0000000d0e0c7211 */ /* 0x010fe200078e48ff */
[----:B------:R-:W-:-:S04]  /*4cb0*/  IMAD R13, R19, 0x1800, R85 ;  /* 0x00001800130d7824 */ /* 0x000fc800078e0255 */
[----:B------:R-:W-:Y:S02]  /*4cc0*/  IMAD R15, R19, 0x1800, R12 ;  /* 0x00001800130f7824 */ /* 0x000fe400078e020c */
[--C-:B------:R-:W-:Y:S02]  /*4cd0*/  IMAD R13, R13, 0x2, R22.reuse ;  /* 0x000000020d0d7824 */ /* 0x100fe400078e0216 */
[----:B------:R-:W-:-:S04]  /*4ce0*/  IMAD R44, R15, 0x2, R22 ;  /* 0x000000020f2c7824 */ /* 0x000fc800078e0216 */
        /* <DEDUP_REMOVED lines=21> */
[----:B------:R-:W-:Y:S01]  /*4e40*/  FMUL.FTZ R108, R101, R104 ;  /* 0x00000068656c7220 */ /* 0x000fe20000410000 */
[----:B------:R-:W-:-:S02]  /*4e50*/  HADD2.F32 R32, -RZ, R114.H0_H0 ;  /* 0x20000072ff207230 */ /* 0x000fc40000004100 */
[C---:B------:R-:W-:Y:S01]  /*4e60*/  FMUL.FTZ R104, R45.reuse, R104 ;  /* 0x000000682d687220 */ /* 0x040fe20000410000 */
        /* <DEDUP_REMOVED lines=8> */
[----:B------:R-:W-:-:S02]  /*4ef0*/  HADD2.F32 R33, -RZ, R101.H0_H0 ;  /* 0x20000065ff217230 */ /* 0x000fc40000004100 */
[----:B------:R-:W-:Y:S02]  /*4f00*/  HADD2.F32 R15, -RZ, R47.H0_H0 ;  /* 0x2000002fff0f7230 */ /* 0x000fe40000004100 */
[----:B------:R-:W-:Y:S02]  /*4f10*/  HADD2.F32 R112, -RZ, R112.H1_H1 ;  /* 0x30000070ff707230 */ /* 0x000fe40000004100 */
[-C--:B------:R-:W-:Y:S01]  /*4f20*/  FMUL.FTZ R106, R33, R108.reuse ;  /* 0x0000006c216a7220 */ /* 0x080fe20000410000 */
[----:B------:R-:W-:Y:S02]  /*4f30*/  IMAD.MOV.U32 R13, RZ, RZ, R45 ;  /* 0x000000ffff0d7224 */ /* 0x000fe400078e002d */
[C---:B------:R-:W-:Y:S01]  /*4f40*/  FMUL.FTZ R108, R15.reuse, R108 ;  /* 0x0000006c0f6c7220 */ /* 0x040fe20000410000 */
[----:B------:R-:W-:Y:S02]  /*4f50*/  IMAD.MOV.U32 R45, RZ, RZ, R96 ;  /* 0x000000ffff2d7224 */ /* 0x000fe400078e0060 */
[----:B------:R-:W-:Y:S01]  /*4f60*/  FFMA.FTZ R15, R15, R104, -R106 ;  /* 0x000000680f0f7223 */ /* 0x000fe2000001086a */
[----:B------:R-:W-:-:S02]  /*4f70*/  HADD2.F32 R106, -RZ, R101.H1_H1 ;  /* 0x30000065ff6a7230 */ /* 0x000fc40000004100 */
[----:B------:R-:W-:Y:S01]  /*4f80*/  FFMA.FTZ R33, R33, R104, R108 ;  /* 0x0000006821217223 */ /* 0x000fe2000001006c */
[----:B------:R-:W-:Y:S01]  /*4f90*/  SHF.R.U32.HI R104, RZ, 0x10, R35 ;  /* 0x00000010ff687819 */ /* 0x000fe20000011623 */
[----:B------:R-:W-:Y:S01]  /*4fa0*/  HADD2.F32 R35, -RZ, R114.H1_H1 ;  /* 0x30000072ff237230 */ /* 0x000fe20000004100 */
[--C-:B------:R-:W-:Y:S02]  /*4fb0*/  SHF.R.U32.HI R108, RZ, 0x10, R7.reuse ;  /* 0x00000010ff6c7819 */ /* 0x100fe40000011607 */
[----:B------:R-:W-:Y:S01]  /*4fc0*/  SHF.R.U64 R7, R6, 0x10, R7 ;  /* 0x0000001006077819 */ /* 0x000fe20000001207 */
[----:B------:R-:W-:Y:S02]  /*4fd0*/  HADD2.F32 R101, -RZ, R104.H0_H0 ;  /* 0x20000068ff657230 */ /* 0x000fe40000004100 */
[----:B------:R-:W-:Y:S02]  /*4fe0*/  HADD2.F32 R104, -RZ, R47.H1_H1 ;  /* 0x3000002fff687230 */ /* 0x000fe40000004100 */
[----:B------:R-:W-:-:S02]  /*4ff0*/  HADD2.F32 R47, -RZ, R108.H0_H0 ;  /* 0x2000006cff2f7230 */ /* 0x000fc40000004100 */
[-C--:B------:R-:W-:Y:S01]  /*5000*/  FMUL.FTZ R111, R106, R101.reuse ;  /* 0x000000656a6f7220 */ /* 0x080fe20000410000 */
[----:B------:R-:W-:Y:S02]  /*5010*/  HADD2.F32 R108, -RZ, R110.H1_H1 ;  /* 0x3000006eff6c7230 */ /* 0x000fe40000004100 */
[C---:B------:R-:W-:Y:S01]  /*5020*/  FMUL.FTZ R101, R104.reuse, R101 ;  /* 0x0000006568657220 */ /* 0x040fe20000410000 */
[----:B------:R-:W-:Y:S02]  /*5030*/  HADD2.F32 R7, -RZ, R7.H0_H0 ;  /* 0x20000007ff077230 */ /* 0x000fe40000004100 */
[-C--:B------:R-:W-:Y:S01]  /*5040*/  FFMA.FTZ R104, R104, R47.reuse, -R111 ;  /* 0x0000002f68687223 */ /* 0x080fe2000001086f */
[----:B------:R-:W-:Y:S02]  /*5050*/  HADD2.F32 R111, -RZ, R4.H0_H0 ;  /* 0x20000004ff6f7230 */ /* 0x000fe40000004100 */
[----:B------:R-:W-:Y:S01]  /*5060*/  FFMA.FTZ R106, R106, R47, R101 ;  /* 0x0000002f6a6a7223 */ /* 0x000fe20000010065 */
[----:B------:R-:W-:-:S02]  /*5070*/  HADD2.F32 R101, -RZ, R44.H0_H0 ;  /* 0x2000002cff657230 */ /* 0x000fc40000004100 */
[----:B------:R-:W-:Y:S01]  /*5080*/  HADD2.F32 R47, -RZ, R12.H0_H0 ;  /* 0x2000000cff2f7230 */ /* 0x000fe20000004100 */
[----:B------:R-:W-:Y:S01]  /*5090*/  F2FP.F16.F32.PACK_AB R15, R104, R15 ;  /* 0x0000000f680f723e */ /* 0x000fe200000000ff */
[----:B------:R-:W-:Y:S02]  /*50a0*/  HADD2.F32 R44, -RZ, R44.H1_H1 ;  /* 0x3000002cff2c7230 */ /* 0x000fe40000004100 */
[-C--:B------:R-:W-:Y:S01]  /*50b0*/  FMUL.FTZ R110, R101, R112.reuse ;  /* 0x00000070656e7220 */ /* 0x080fe20000410000 */
[----:B------:R-:W-:Y:S02]  /*50c0*/  HADD2.F32 R12, -RZ, R12.H1_H1 ;  /* 0x3000000cff0c7230 */ /* 0x000fe40000004100 */
[C---:B------:R-:W-:Y:S01]  /*50d0*/  FMUL.FTZ R112, R47.reuse, R112 ;  /* 0x000000702f707220 */ /* 0x040fe20000410000 */
[----:B------:R-:W-:Y:S01]  /*50e0*/  F2FP.F16.F32.PACK_AB R33, R106, R33 ;  /* 0x000000216a21723e */ /* 0x000fe200000000ff */
[-C--:B------:R-:W-:Y:S01]  /*50f0*/  FMUL.FTZ R113, R44, R5.reuse ;  /* 0x000000052c717220 */ /* 0x080fe20000410000 */
[-C--:B------:R-:W-:Y:S01]  /*5100*/  FFMA.FTZ R47, R47, R108.reuse, -R110 ;  /* 0x0000006c2f2f7223 */ /* 0x080fe2000001086e */
[C---:B------:R-:W-:Y:S01]  /*5110*/  FMUL.FTZ R5, R12.reuse, R5 ;  /* 0x000000050c057220 */ /* 0x040fe20000410000 */
[----:B------:R-:W-:Y:S01]  /*5120*/  FFMA.FTZ R101, R101, R108, R112 ;  /* 0x0000006c65657223 */ /* 0x000fe20000010070 */
[----:B------:R-:W-:Y:S01]  /*5130*/  FFMA.FTZ R4, R12, R111, -R113 ;  /* 0x0000006f0c047223 */ /* 0x000fe20000010871 */
[----:B------:R-:W-:-:S02]  /*5140*/  HADD2.F32 R12, -RZ, R46.H0_H0 ;  /* 0x2000002eff0c7230 */ /* 0x000fc40000004100 */
[----:B------:R-:W-:Y:S01]  /*5150*/  FFMA.FTZ R44, R44, R111, R5 ;  /* 0x0000006f2c2c7223 */ /* 0x000fe20000010005 */
[----:B------:R-:W-:Y:S02]  /*5160*/  HADD2.F32 R5, -RZ, R14.H0_H0 ;  /* 0x2000000eff057230 */ /* 0x000fe40000004100 */
[----:B------:R-:W-:Y:S02]  /*5170*/  HADD2.F32 R46, -RZ, R46.H1_H1 ;  /* 0x3000002eff2e7230 */ /* 0x000fe40000004100 */
[-C--:B------:R-:W-:Y:S01]  /*5180*/  FMUL.FTZ R108, R12, R35.reuse ;  /* 0x000000230c6c7220 */ /* 0x080fe20000410000 */
[----:B------:R-:W-:Y:S02]  /*5190*/  HADD2.F32 R14, -RZ, R14.H1_H1 ;  /* 0x3000000eff0e7230 */ /* 0x000fe40000004100 */
[C---:B------:R-:W-:Y:S01]  /*51a0*/  FMUL.FTZ R35, R5.reuse, R35 ;  /* 0x0000002305237220 */ /* 0x040fe20000410000 */
[----:B------:R-:W-:Y:S01]  /*51b0*/  F2FP.F16.F32.PACK_AB R4, R4, R47 ;  /* 0x0000002f0404723e */ /* 0x000fe200000000ff */
[-C--:B------:R-:W-:Y:S01]  /*51c0*/  FFMA.FTZ R5, R5, R32.reuse, -R108 ;  /* 0x0000002005057223 */ /* 0x080fe2000001086c */
[----:B------:R-:W-:Y:S01]  /*51d0*/  F2FP.F16.F32.PACK_AB R44, R44, R101 ;  /* 0x000000652c2c723e */ /* 0x000fe200000000ff */
[----:B------:R-:W-:Y:S01]  /*51e0*/  FFMA.FTZ R12, R12, R32, R35 ;  /* 0x000000200c0c7223 */ /* 0x000fe20000010023 */
[----:B------:R-:W-:Y:S01]  /*51f0*/  HADD2.F32 R35, -RZ, R34.H0_H0 ;  /* 0x20000022ff237230 */ /* 0x000fe20000004100 */
[----:B------:R-:W-:-:S04]  /*5200*/  MOV R47, R33 ;  /* 0x00000021002f7202 */ /* 0x000fc80000000f00 */
[-C--:B------:R-:W-:Y:S01]  /*5210*/  FMUL.FTZ R111, R46, R35.reuse ;  /* 0x000000232e6f7220 */ /* 0x080fe20000410000 */
[----:B------:R-:W-:-:S03]  /*5220*/  FMUL.FTZ R35, R14, R35 ;  /* 0x000000230e237220 */ /* 0x000fc60000410000 */
[-C--:B------:R-:W-:Y:S01]  /*5230*/  FFMA.FTZ R14, R14, R7.reuse, -R111 ;  /* 0x000000070e0e7223 */ /* 0x080fe2000001086f */
[----:B------:R-:W-:-:S04]  /*5240*/  FFMA.FTZ R35, R46, R7, R35 ;  /* 0x000000072e237223 */ /* 0x000fc80000010023 */
[----:B------:R-:W-:Y:S02]  /*5250*/  F2FP.F16.F32.PACK_AB R14, R14, R5 ;  /* 0x000000050e0e723e */ /* 0x000fe400000000ff */
[----:B------:R-:W-:Y:S01]  /*5260*/  F2FP.F16.F32.PACK_AB R46, R35, R12 ;  /* 0x0000000c232e723e */ /* 0x000fe200000000ff */
[----:B------:R-:W-:-:S07]  /*5270*/  IMAD.MOV.U32 R12, RZ, RZ, R4 ;  /* 0x000000ffff0c7224 */ /* 0x000fce00078e0004 */
.L_x_6061:
[----:B------:R-:W-:Y:S05]  /*5280*/  BSYNC B2 ;  /* 0x0000000000027941 */ /* 0x000fea0003800000 */
.L_x_6060:
        /* <DEDUP_REMOVED lines=8> */
.L_x_6059:
[----:B------:R-:W-:Y:S05]  /*5310*/  BSYNC B1 ;  /* 0x0000000000017941 */ /* 0x000fea0003800000 */
.L_x_6058:
[----:B------:R-:W-:-:S03]  /*5320*/  UMOV UR4, 0xffffffff ;  /* 0xffffffff00047882 */ /* 0x000fc60000000000 */
[----:B------:R-:W-:Y:S05]  /*5330*/  BRA.DIV UR4, `(.L_x_6062) ;  /* 0x000001d204707947 */ /* 0x000fea000b800000 */
[----:B0-----:R-:W0:Y:S04]  /*5340*/  SHFL.IDX PT, R97, R97, 0x1, 0x1c1f ;  /* 0x003c1f0061617f89 */ /* 0x001e2800000e0000 */
[----:B------:R0:W0:Y:S02]  /*5350*/  SHFL.IDX PT, R96, R95, 0x1, 0x1c1f ;  /* 0x003c1f005f607f89 */ /* 0x00002400000e0000 */
.L_x_6335:
[----:B----4-:R-:W-:-:S05]  /*5360*/  VIADD R4, R202, 0x40 ;  /* 0x00000040ca047836 */ /* 0x010fca0000000000 */
        /* <DEDUP_REMOVED lines=11> */
[----:B------:R-:W-:Y:S01]  /*5420*/  LEA.HI R100, R5, R100, RZ, 0x4 ;  /* 0x0000006405647211 */ /* 0x000fe200078f20ff */
[----:B------:R-:W-:Y:S01]  /*5430*/  IMAD R5, R19, 0x1800, R74 ;  /* 0x0000180013057824 */ /* 0x000fe200078e024a */
[----:B------:R-:W-:-:S02]  /*5440*/  LOP3.LUT R7, R7, 0x1c0, RZ, 0xc0, !PT ;  /* 0x000001c007077812 */ /* 0x000fc400078ec0ff */
[----:B------:R-:W-:Y:S01]  /*5450*/  LEA.HI.SX32 R11, R100, R69, 0x1c ;  /* 0x00000045640b7211 */ /* 0x000fe200078fe2ff */
[----:B------:R-:W-:Y:S01]  /*5460*/  IMAD R5, R5, 0x2, R22 ;  /* 0x0000000205057824 */ /* 0x000fe200078e0216 */
[----:B------:R-:W-:Y:S02]  /*5470*/  LOP3.LUT R4, R4, 0x1c0, RZ, 0xc0, !PT ;  /* 0x000001c004047812 */ /* 0x000fe400078ec0ff */
[----:B------:R-:W-:Y:S02]  /*5480*/  SHF.L.U32 R11, R11, 0x3, RZ ;  /* 0x000000030b0b7819 */ /* 0x000fe400000006ff */
[----:B------:R-:W-:Y:S02]  /*5490*/  SHF.R.U32.HI R7, RZ, 0x3, R7 ;  /* 0x00000003ff077819 */ /* 0x000fe40000011607 */
[----:B------:R-:W-:Y:S02]  /*54a0*/  LOP3.LUT R4, R4, 0x38, R11, 0xf8, !PT ;  /* 0x0000003804047812 */ /* 0x000fe400078ef80b */
[----:B------:R-:W-:-:S02]  /*54b0*/  LEA.HI.X R33, R70, R97, R72, 0x1, P4 ;  /* 0x0000006146217211 */ /* 0x000fc400020f0c48 */
[----:B------:R-:W-:-:S05]  /*54c0*/  LOP3.LUT R4, R4, R7, RZ, 0x3c, !PT ;  /* 0x0000000704047212 */ /* 0x000fca00078e3cff */
[----:B----4-:R-:W-:-:S04]  /*54d0*/  IMAD.IADD R4, R6, 0x1, R4 ;  /* 0x0000000106047824 */ /* 0x010fc800078e0204 */
[----:B------:R-:W-:-:S04]  /*54e0*/  IMAD R7, R19, 0x1800, R4 ;  /* 0x0000180013077824 */ /* 0x000fc800078e0204 */
[----:B------:R-:W-:Y:S02]  /*54f0*/  IMAD R12, R7, 0x2, R22 ;  /* 0x00000002070c7824 */ /* 0x000fe400078e0216 */
        /* <DEDUP_REMOVED lines=86> */
.L_x_6064:
[----:B------:R-:W-:Y:S05]  /*5a60*/  BSYNC B1 ;  /* 0x0000000000017941 */ /* 0x000fea0003800000 */
.L_x_6063:
[----:B------:R-:W-:Y:S01]  /*5a70*/  ISETP.GE.AND P2, PT, R11, R94, PT ;  /* 0x0000005e0b00720c */ /* 0x000fe20003f46270 */
[----:B0-----:R0:W-:Y:S02]  /*5a80*/  ST.E.128 desc[UR40][R32.64], R4 ;  /* 0x0000000420007985 */ /* 0x0011e4000c101d28 */
[----:B0-----:R-:W-:Y:S01]  /*5a90*/  IMAD.MOV.U32 R4, RZ, RZ, R96 ;  /* 0x000000ffff047224 */ /* 0x001fe200078e0060 */
[----:B------:R-:W-:-:S09]  /*5aa0*/  MOV R5, R97 ;  /* 0x0000006100057202 */ /* 0x000fd20000000f00 */
[----:B------:R-:W-:Y:S05]  /*5ab0*/  @P2 BRA `(.L_x_6047) ;  /* 0x0000000400182947 */ /* 0x000fea0003800000 */
[----:B------:R-:W-:-:S05]  /*5ac0*/  IMAD.WIDE R4, R11, 0x2, R4 ;  /* 0x000000020b047825 */ /* 0x000fca00078e0204 */
[----:B----4-:R0:W-:Y:S01]  /*5ad0*/  ST.E.128 desc[UR40][R4.64], R12 ;  /* 0x0000000c04007985 */ /* 0x0101e2000c101d28 */
[----:B------:R-:W-:Y:S05]  /*5ae0*/  BRA `(.L_x_6047) ;  /* 0x00000004000c7947 */ /* 0x000fea0003800000 */
.L_x_6028:
[----:B------:R-:W-:-:S06]  /*5af0*/  UISETP.NE.AND UP0, UPT, UR47, 0x3, UPT ;  /* 0x000000032f00788c */ /* 0x000fcc000bf05270 */
[----:B------:R-:W-:-:S13]  /*5b00*/  PLOP3.LUT P3, PT, PT, PT, UP0, 0x80, 0x0 ;  /* 0x000000000000781c */ /* 0x000fda0003f6f008 */
[----:B------:R-:W-:Y:S05]  /*5b10*/  @!P3 BRA `(.L_x_6065) ;  /* 0x000000000004b947 */ /* 0x000fea0003800000 */
[----:B------:R-:W-:Y:S01]  /*5b20*/  BPT.TRAP 0x1 ;  /* 0x000000040000795c */ /* 0x000fe20000300000 */
.L_x_6065:
[----:B------:R-:W-:Y:S01]  /*5b30*/  IMAD R87, R19, 0x8, R22 ;  /* 0x0000000813577824 */ /* 0x000fe200078e0216 */
[----:B------:R-:W-:Y:S01]  /*5b40*/  SHF.L.U32 R93, R206, 0x1f, RZ ;  /* 0x0000001fce5d7819 */ /* 0x000fe200000006ff */
[----:B------:R-:W-:Y:S01]  /*5b50*/  BSSY B1, `(.L_x_6066) ;  /* 0x0000004000017945 */ /* 0x000fe20003800000 */
[----:B------:R-:W-:Y:S02]  /*5b60*/  SHF.R.S32.HI R90, RZ, 0x1f, R89 ;  /* 0x0000001fff5a7819 */ /* 0x000fe40000011459 */
[----:B------:R-:W0:Y:S02]  /*5b70*/  SYNCS.PHASECHK.TRANS64.TRYWAIT P2, [R87+URZ+0x32490], R93 ;  /* 0x0324905d570075a7 */ /* 0x000e24000804017f */
[----:B0-----:R-:W-:Y:S05]  /*5b80*/  @!P2 BRA `(.L_x_6067) ;  /* 0x000001c800a8a947 */ /* 0x001fea0003800000 */
.L_x_6336:
[----:B------:R-:W-:Y:S05]  /*5b90*/  BSYNC B1 ;  /* 0x0000000000017941 */ /* 0x000fea0003800000 */
.L_x_6066:
        /* <DEDUP_REMOVED lines=25> */
.L_x_6340:
        /* <DEDUP_REMOVED lines=13> */
.L_x_6070:
[----:B------:R-:W-:Y:S05]  /*5e00*/  BSYNC B1 ;  /* 0x0000000000017941 */ /* 0x000fea0003800000 */
.L_x_6069:
[----:B------:R-:W-:-:S03]  /*5e10*/  UMOV UR4, 0xffffffff ;  /* 0xffffffff00047882 */ /* 0x000fc60000000000 */
[----:B------:R-:W-:Y:S05]  /*5e20*/  BRA.DIV UR4, `(.L_x_6071) ;  /* 0x000001ca04607947 */ /* 0x000fea000b800000 */
[----:B--2-4-:R2:W4:Y:S04]  /*5e30*/  SHFL.IDX PT, R5, R33, 0x1, 0x1c1f ;  /* 0x003c1f0021057f89 */ /* 0x01452800000e0000 */
[----:B---3--:R2:W3:Y:S02]  /*5e40*/  SHFL.IDX PT, R7, R32, 0x1, 0x1c1f ;  /* 0x003c1f0020077f89 */ /* 0x0084e400000e0000 */
.L_x_6344:
        /* <DEDUP_REMOVED lines=13> */
.L_x_6047:
[----:B------:R-:W-:Y:S05]  /*5f20*/  BSYNC B0 ;  /* 0x0000000000007941 */ /* 0x000fea0003800000 */
.L_x_6027:
        /* <DEDUP_REMOVED lines=17> */
.L_x_6073:
[----:B------:R-:W-:Y:S05]  /*6040*/  BSYNC B0 ;  /* 0x0000000000007941 */ /* 0x000fea0003800000 */
.L_x_6072:
[----:B------:R-:W3:Y:S01]  /*6050*/  SYNCS.PHASECHK.TRANS64.TRYWAIT P3, [R87+URZ+0x324b0], R93 ;  /* 0x0324b05d570075a7 */ /* 0x000ee2000806017f */
[----:B------:R-:W-:Y:S04]  /*6060*/  BSSY B0, `(.L_x_6074) ;  /* 0x0000002000007945 */ /* 0x000fe80003800000 */
[----:B---3--:R-:W-:Y:S05]  /*6070*/  @!P3 BRA `(.L_x_6075) ;  /* 0x000001c80018b947 */ /* 0x008fea0003800000 */
.L_x_6345:
[----:B------:R-:W-:Y:S05]  /*6080*/  BSYNC B0 ;  /* 0x0000000000007941 */ /* 0x000fea0003800000 */
.L_x_6074:
        /* <DEDUP_REMOVED lines=9> */
[----:B------:R-:W-:Y:S01]  /*6120*/  IADD3 R92, -R202, R92, RZ ;  /* 0x0000005cca5c7210 */ /* 0x000fe20007ffe1ff */
[C---:B0-----:R-:W-:Y:S01]  /*6130*/  IMAD.WIDE.U32 R4, R89.reuse, UR4, RZ ;  /* 0x0000000459047c25 */ /* 0x041fe2000f8e00ff */
[----:B------:R-:W-:Y:S03]  /*6140*/  BSSY B0, `(.L_x_6076) ;  /* 0x000003e000007945 */ /* 0x000fe60003800000 */
[----:B------:R-:W-:Y:S01]  /*6150*/  IMAD R89, R89, UR5, R90 ;  /* 0x0000000559597c24 */ /* 0x000fe2000f8e025a */
[----:B------:R-:W-:Y:S01]  /*6160*/  ULDC.64 UR4, c[0x0][0x338] ;  /* 0x0000ce0000047ab9 */ /* 0x000fe20000000a00 */
[----:B------:R-:W-:-:S02]  /*6170*/  IMAD R34, R19, 0x6000, R82 ;  /* 0x0000600013227824 */ /* 0x000fc400078e0252 */
[----:B------:R-:W-:Y:S02]  /*6180*/  IMAD R91, R91, UR4, RZ ;  /* 0x000000045b5b7c24 */ /* 0x000fe4000f8e02ff */
[----:B------:R-:W-:Y:S02]  /*6190*/  IMAD.IADD R5, R5, 0x1, R89 ;  /* 0x0000000105057824 */ /* 0x000fe400078e0259 */
[C---:B------:R-:W-:Y:S02]  /*61a0*/  IMAD R91, R88.reuse, UR5, R91 ;  /* 0x00000005585b7c24 */ /* 0x040fe4000f8e025b */
[----:B------:R-:W-:Y:S01]  /*61b0*/  IMAD.WIDE.U32 R4, R88, UR4, R4 ;  /* 0x0000000458047c25 */ /* 0x000fe2000f8e0004 */
[----:B------:R-:W-:-:S03]  /*61c0*/  ULDC.64 UR4, c[0x0][0x330] ;  /* 0x0000cc0000047ab9 */ /* 0x000fc60000000a00 */
[----:B------:R-:W-:Y:S02]  /*61d0*/  IMAD.IADD R5, R5, 0x1, R91 ;  /* 0x0000000105057824 */ /* 0x000fe400078e025b */
        /* <DEDUP_REMOVED lines=52> */
.L_x_6077:
[----:B------:R-:W-:Y:S05]  /*6520*/  BSYNC B0 ;  /* 0x0000000000007941 */ /* 0x000fea0003800000 */
.L_x_6076:
        /* <DEDUP_REMOVED lines=46> */
.L_x_6079:
[----:B------:R-:W-:Y:S05]  /*6810*/  BSYNC B0 ;  /* 0x0000000000007941 */ /* 0x000fea0003800000 */
.L_x_6078:
        /* <DEDUP_REMOVED lines=23> */
.L_x_6022:
        /* <DEDUP_REMOVED lines=19> */
.L_x_6081:
        /* <DEDUP_REMOVED lines=28> */
[----:B------:R-:W-:-:S05]  /*6c80*/  @P0 VIADD R5, R5, 0x1 ;  /* 0x0000000105050836 */ /* 0x000fca0000000000 */
[----:B------:R-:W-:Y:S02]  /*6c90*/  @!P2 IADD3 R5, -R5, RZ, RZ ;  /* 0x000000ff0505a210 */ /* 0x000fe40007ffe1ff */
[----:B------:R-:W-:-:S05]  /*6ca0*/  @!P1 LOP3.LUT R5, RZ, R9, RZ, 0x33, !PT ;  /* 0x00000009ff059212 */ /* 0x000fca00078e33ff */
[----:B------:R-:W-:-:S07]  /*6cb0*/  IMAD.MOV.U32 R177, RZ, RZ, R5 ;  /* 0x000000ffffb17224 */ /* 0x000fce00078e0005 */
.L_x_6083:
[----:B------:R-:W-:Y:S05]  /*6cc0*/  BSYNC B0 ;  /* 0x0000000000007941 */ /* 0x000fea0003800000 */
.L_x_6082:
        /* <DEDUP_REMOVED lines=80> */
.L_x_6348:
[----:B-1----:R-:W-:Y:S01]  /*71d0*/  LEA.HI R0, R14, R14, RZ, 0x1 ;  /* 0x0000000e0e007211 */ /* 0x002fe200078f08ff */
[----:B------:R-:W-:Y:S01]  /*71e0*/  VIADD R26, R22, 0x18400 ;  /* 0x00018400161a7836 */ /* 0x000fe20000000000 */
[----:B------:R-:W-:Y:S01]  /*71f0*/  BSSY B6, `(.L_x_6086) ;  /* 0x000001d000067945 */ /* 0x000fe20003800000 */
[----:B------:R-:W-:Y:S01]  /*7200*/  IMAD.MOV.U32 R213, RZ, RZ, 0x40000040 ;  /* 0x40000040ffd57424 */ /* 0x000fe200078e00ff */
[----:B------:R-:W-:Y:S02]  /*7210*/  LOP3.LUT R3, R0, 0x7fffe, RZ, 0xc0, !PT ;  /* 0x0007fffe00037812 */ /* 0x000fe400078ec0ff */
[----:B------:R-:W-:-:S03]  /*7220*/  LOP3.LUT P0, RZ, R26, 0x1bf, RZ, 0xc0, !PT ;  /* 0x000001bf1aff7812 */ /* 0x000fc6000780c0ff */
[----:B------:R-:W-:-:S04]  /*7230*/  IMAD.IADD R3, R14, 0x1, -R3 ;  /* 0x000000010e037824 */ /* 0x000fc800078e0a03 */
[----:B------:R-:W-:-:S05]  /*7240*/  IMAD R3, R3, 0x2000, R26 ;  /* 0x0000200003037824 */ /* 0x000fca00078e021a */
[----:B------:R-:W-:Y:S01]  /*7250*/  SHF.R.U32.HI R0, RZ, 0x4, R3 ;  /* 0x00000004ff007819 */ /* 0x000fe20000011603 */
[----:B------:R-:W-:-:S03]  /*7260*/  VIADD R3, R3, 0xa000 ;  /* 0x0000a00003037836 */ /* 0x000fc60000000000 */
[----:B------:R-:W-:Y:S02]  /*7270*/  LOP3.LUT R0, R0, 0x3fff, RZ, 0xc0, !PT ;  /* 0x00003fff00007812 */ /* 0x000fe400078ec0ff */
[----:B------:R-:W-:Y:S02]  /*7280*/  SHF.R.U32.HI R3, RZ, 0x4, R3 ;  /* 0x00000004ff037819 */ /* 0x000fe40000011603 */
[----:B------:R-:W-:Y:S02]  /*7290*/  LOP3.LUT R212, R0, 0x10000, RZ, 0xfc, !PT ;  /* 0x0001000000d47812 */ /* 0x000fe400078efcff */
        /* <DEDUP_REMOVED lines=10> */
[----:B0-----:R-:W-:Y:S01]  /*7340*/  MOV R13, RZ ;  /* 0x000000ff000d7202 */ /* 0x001fe20000000f00 */
[----:B------:R-:W-:Y:S02]  /*7350*/  IMAD.U32 R7, RZ, RZ, UR7 ;  /* 0x00000007ff077e24 */ /* 0x000fe4000f8e00ff */
[----:B------:R-:W-:-:S02]  /*7360*/  IMAD.U32 R10, RZ, RZ, UR4 ;  /* 0x00000004ff0a7e24 */ /* 0x000fc4000f8e00ff */
[----:B------:R-:W-:Y:S02]  /*7370*/  IMAD.U32 R11, RZ, RZ, UR5 ;  /* 0x00000005ff0b7e24 */ /* 0x000fe4000f8e00ff */
[----:B------:R-:W-:Y:S02]  /*7380*/  IMAD.MOV.U32 R8, RZ, RZ, 0x70 ;  /* 0x00000070ff087424 */ /* 0x000fe400078e00ff */
[----:B------:R-:W-:-:S07]  /*7390*/  IMAD.MOV.U32 R12, RZ, RZ, 0x1 ;  /* 0x00000001ff0c7424 */ /* 0x000fce00078e00ff */
[----:B------:R-:W-:-:S07]  /*73a0*/  LEPC R20, `(.L_x_6087) ;  /* 0x000000001014794e */ /* 0x000fce0000000000 */
[----:B-1----:R-:W-:Y:S05]  /*73b0*/  CALL.ABS.NOINC R14 ;  /* 0x000000000e007343 */ /* 0x002fea0003c00000 */
.L_x_6087:
[----:B------:R-:W-:Y:S05]  /*73c0*/  BSYNC B6 ;  /* 0x0000000000067941 */ /* 0x000fea0003800000 */
.L_x_6086:
        /* <DEDUP_REMOVED lines=13> */
.L_x_6091:
[----:B--2---:R2:W3:Y:S02]  /*74a0*/  SYNCS.PHASECHK.TRANS64.TRYWAIT P0, [R22+URZ+0x32400], R3 ;  /* 0x03240003160075a7 */ /* 0x0044e4000800017f */
[----:B---3--:R-:W-:Y:S05]  /*74b0*/  @!P0 NANOSLEEP.SYNCS 0x989680 ;  /* 0x009896800000895d */ /* 0x008fea0003900000 */
[----:B------:R-:W3:Y:S02]  /*74c0*/  @!P0 SYNCS.PHASECHK.TRANS64 P0, [R22+URZ+0x32400], R3 ;  /* 0x03240003160085a7 */ /* 0x000ee4000800007f */
[----:B---3--:R-:W-:Y:S05]  /*74d0*/  @!P0 BRA `(.L_x_6091) ;  /* 0xfffffffc00f08947 */ /* 0x008fea000383ffff */
.L_x_6090:
[----:B------:R-:W-:Y:S05]  /*74e0*/  BSYNC B0 ;  /* 0x0000000000007941 */ /* 0x000fea0003800000 */
.L_x_6089:
[----:B------:R-:W-:Y:S05]  /*74f0*/  BRA `(.L_x_6092) ;  /* 0x0000002c00447947 */ /* 0x000fea0003800000 */
.L_x_6088:
        /* <DEDUP_REMOVED lines=30> */
.L_x_6094:
[----:B------:R-:W-:Y:S05]  /*76e0*/  BSYNC B6 ;  /* 0x0000000000067941 */ /* 0x000fea0003800000 */
.L_x_6093:
[----:B------:R-:W2:Y:S01]  /*76f0*/  LDL R39, [R1+0x94] ;  /* 0x0000940001277983 */ /* 0x000ea20000100800 */
[----:B------:R-:W-:Y:S01]  /*7700*/  LEA.HI R33, R33, R28, RZ, 0x2 ;  /* 0x0000001c21217211 */ /* 0x000fe200078f10ff */
[----:B------:R-:W-:Y:S01]  /*7710*/  ULDC.U8 UR4, c[0x0][0x410] ;  /* 0x0001040000047ab9 */ /* 0x000fe20000000000 */
[----:B------:R-:W-:Y:S01]  /*7720*/  BSSY B0, `(.L_x_6095) ;  /* 0x00002a6000007945 */ /* 0x000fe20003800000 */
[----:B------:R-:W-:Y:S02]  /*7730*/  ISETP.NE.AND P0, PT, RZ, UR4, PT ;  /* 0x00000004ff007c0c */ /* 0x000fe4000bf05270 */
[----:B------:R-:W-:Y:S02]  /*7740*/  SHF.R.S32.HI R3, RZ, 0x1f, R33 ;  /* 0x0000001fff037819 */ /* 0x000fe40000011421 */
[----:B------:R-:W-:Y:S02]  /*7750*/  LOP3.LUT R33, R33, 0xfffffffc, RZ, 0xc0, !PT ;  /* 0xfffffffc21217812 */ /* 0x000fe400078ec0ff */
[----:B------:R-:W-:-:S03]  /*7760*/  LEA.HI R3, R3, R202, RZ, 0x3 ;  /* 0x000000ca03037211 */ /* 0x000fc600078f18ff */
[----:B------:R-:W-:Y:S01]  /*7770*/  IMAD.IADD R33, R28, 0x1, -R33 ;  /* 0x000000011c217824 */ /* 0x000fe200078e0a21 */
[----:B------:R-:W-:-:S05]  /*7780*/  LOP3.LUT R3, R3, 0xfffffff8, RZ, 0xc0, !PT ;  /* 0xfffffff803037812 */ /* 0x000fca00078ec0ff */
[C---:B------:R-:W-:Y:S02]  /*7790*/  IMAD.IADD R34, R202.reuse, 0x1, -R3 ;  /* 0x00000001ca227824 */ /* 0x040fe400078e0a03 */
[----:B--2---:R-:W-:Y:S01]  /*77a0*/  IMAD.IADD R38, R202, 0x1, R39 ;  /* 0x00000001ca267824 */ /* 0x004fe200078e0227 */
[----:B------:R-:W-:Y:S06]  /*77b0*/  @!P0 BRA `(.L_x_6096) ;  /* 0x0000001400608947 */ /* 0x000fec0003800000 */
[----:B------:R-:W1:Y:S01]  /*77c0*/  LDC R35, c[0x0][0x448] ;  /* 0x00011200ff237b82 */ /* 0x000e620000000800 */
[----:B------:R-:W-:Y:S01]  /*77d0*/  LEA R3, R33, R38, 0x6 ;  /* 0x0000002621037211 */ /* 0x000fe200078e30ff */
        /* <DEDUP_REMOVED lines=31> */
.L_x_6354:
        /* <DEDUP_REMOVED lines=14> */
[----:B------:R-:W-:Y:S02]  /*7ab0*/  CS2R R28, SRZ ;  /* 0x00000000001c7805 */ /* 0x000fe4000001ff00 */
[----:B----4-:R-:W-:-:S07]  /*7ac0*/  MOV R9, R7 ;  /* 0x0000000700097202 */ /* 0x010fce0000000f00 */
        /* <DEDUP_REMOVED lines=15> */
.L_x_6099:
[----:B------:R-:W-:Y:S05]  /*7bc0*/  BSYNC B1 ;  /* 0x0000000000017941 */ /* 0x000fea0003800000 */
.L_x_6098:
        /* <DEDUP_REMOVED lines=12> */
[----:B------:R-:W-:-:S02]  /*7c90*/  MOV R3, R29 ;  /* 0x0000001d00037202 */ /* 0x000fc40000000f00 */
        /* <DEDUP_REMOVED lines=8> */
.L_x_6360:
        /* <DEDUP_REMOVED lines=18> */
[----:B-1----:R-:W-:Y:S01]  /*7e40*/  MOV R10, R30 ;  /* 0x0000001e000a7202 */ /* 0x002fe20000000f00 */
[----:B----4-:R-:W-:-:S06]  /*7e50*/  IMAD.MOV.U32 R11, RZ, RZ, R7 ;  /* 0x000000ffff0b7224 */ /* 0x010fcc00078e0007 */
[----:B------:R-:W-:Y:S02]  /*7e60*/  @!P2 IMAD.WIDE R4, R200, 0x2, R4 ;  /* 0x00000002c804a825 */ /* 0x000fe400078e0204 */
[C---:B------:R-:W-:Y:S02]  /*7e70*/  @!P3 SHF.L.U64.HI R32, R207.reuse, 0x1, R36 ;  /* 0x00000001cf20b819 */ /* 0x040fe40000010224 */
[----:B------:R-:W-:Y:S01]  /*7e80*/  @!P3 IMAD.SHL.U32 R9, R207, 0x2, RZ ;  /* 0x00000002cf09b824 */ /* 0x000fe200078e00ff */
[----:B------:R0:W5:Y:S01]  /*7e90*/  @!P2 LD.E.64 R14, desc[UR40][R4.64] ;  /* 0x00000028040ea980 */ /* 0x000162000c101b00 */
[----:B------:R-:W-:-:S03]  /*7ea0*/  CS2R R12, SRZ ;  /* 0x00000000000c7805 */ /* 0x000fc6000001ff00 */
[-C--:B0-----:R-:W-:Y:S02]  /*7eb0*/  @!P3 IADD3 R4, P0, R6, R9.reuse, RZ ;  /* 0x000000090604b210 */ /* 0x081fe40007f1e0ff */
[----:B------:R-:W-:Y:S01]  /*7ec0*/  @!P3 IADD3 R6, P1, R30, R9, RZ ;  /* 0x000000091e06b210 */ /* 0x000fe20007f3e0ff */
[----:B------:R-:W-:Y:S01]  /*7ed0*/  @!P2 IMAD.WIDE R30, R200, 0x2, R10 ;  /* 0x00000002c81ea825 */ /* 0x000fe200078e020a */
[----:B------:R-:W-:Y:S02]  /*7ee0*/  CS2R R8, SRZ ;  /* 0x0000000000087805 */ /* 0x000fe4000001ff00 */
[----:B------:R-:W-:Y:S01]  /*7ef0*/  CS2R R10, SRZ ;  /* 0x00000000000a7805 */ /* 0x000fe2000001ff00 */
[--C-:B------:R-:W-:Y:S02]  /*7f00*/  @!P3 IMAD.X R5, R3, 0x1, R32.reuse, P0 ;  /* 0x000000010305b824 */ /* 0x100fe400000e0620 */
[----:B------:R-:W-:Y:S01]  /*7f10*/  @!P3 IMAD.X R7, R7, 0x1, R32, P1 ;  /* 0x000000010707b824 */ /* 0x000fe200008e0620 */
[----:B------:R0:W5:Y:S04]  /*7f20*/  @!P2 LD.E.64 R8, desc[UR40][R30.64] ;  /* 0x000000281e08a980 */ /* 0x000168000c101b00 */
[----:B------:R0:W5:Y:S04]  /*7f30*/  @!P3 LD.E.64 R12, desc[UR40][R4.64] ;  /* 0x00000028040cb980 */ /* 0x000168000c101b00 */
[----:B------:R0:W5:Y:S02]  /*7f40*/  @!P3 LD.E.64 R10, desc[UR40][R6.64] ;  /* 0x00000028060ab980 */ /* 0x000164000c101b00 */
.L_x_6102:
[----:B------:R-:W-:Y:S05]  /*7f50*/  BSYNC B1 ;  /* 0x0000000000017941 */ /* 0x000fea0003800000 */
.L_x_6101:
[----:B01----:R-:W4:Y:S01]  /*7f60*/  LDL R30, [R1+0xbc] ;  /* 0x0000bc00011e7983 */ /* 0x003f220000100800 */
[----:B------:R-:W0:Y:S01]  /*7f70*/  SYNCS.PHASECHK.TRANS64.TRYWAIT P0, [R22+URZ+0x32400], R33 ;  /* 0x03240021160075a7 */ /* 0x000e22000800017f */
[----:B--2---:R-:W-:Y:S01]  /*7f80*/  IMAD.SHL.U32 R3, R34, 0x40, RZ ;  /* 0x0000004022037824 */ /* 0x004fe200078e00ff */
[----:B---3-5:R-:W-:Y:S01]  /*7f90*/  MOV R6, R11 ;  /* 0x0000000b00067202 */ /* 0x028fe20000000f00 */
[----:B------:R-:W-:Y:S01]  /*7fa0*/  IMAD.MOV.U32 R5, RZ, RZ, R8 ;  /* 0x000000ffff057224 */ /* 0x000fe200078e0008 */
[----:B------:R-:W-:Y:S01]  /*7fb0*/  VIADDMNMX R31, R35, -R39, 0x80, PT ;  /* 0x00000080231f7446 */ /* 0x000fe20003800927 */
[----:B----4-:R-:W-:Y:S01]  /*7fc0*/  IMAD.MOV.U32 R7, RZ, RZ, R14 ;  /* 0x000000ffff077224 */ /* 0x010fe200078e000e */
[----:B------:R-:W-:Y:S01]  /*7fd0*/  LOP3.LUT R3, R3, 0x1c0, RZ, 0xc0, !PT ;  /* 0x000001c003037812 */ /* 0x000fe200078ec0ff */
        /* <DEDUP_REMOVED lines=9> */
[----:B------:R-:W-:Y:S02]  /*8070*/  PRMT R47, R7, 0x7610, R47 ;  /* 0x00007610072f7816 */ /* 0x000fe4000000002f */
[----:B------:R-:W-:Y:S01]  /*8080*/  PRMT R48, R5, 0x7610, R48 ;  /* 0x0000761005307816 */ /* 0x000fe20000000030 */
[----:B------:R-:W-:Y:S01]  /*8090*/  IMAD.MOV.U32 R5, RZ, RZ, R13 ;  /* 0x000000ffff057224 */ /* 0x000fe200078e000d */
[----:B------:R-:W-:Y:S01]  /*80a0*/  PRMT R45, R45, 0x5410, R4 ;  /* 0x000054102d2d7816 */ /* 0x000fe20000000004 */
[----:B------:R-:W-:Y:S01]  /*80b0*/  IMAD.MOV.U32 R4, RZ, RZ, R15 ;  /* 0x000000ffff047224 */ /* 0x000fe200078e000f */
[----:B------:R-:W-:-:S02]  /*80c0*/  LOP3.LUT P2, RZ, R34, 0x4, RZ, 0xc0, !PT ;  /* 0x0000000422ff7812 */ /* 0x000fc4000784c0ff */
[----:B------:R-:W-:Y:S02]  /*80d0*/  ISETP.GE.AND P1, PT, R202, R31, PT ;  /* 0x0000001fca00720c */ /* 0x000fe40003f26270 */
[----:B------:R-:W-:Y:S01]  /*80e0*/  PRMT R47, R47, 0x5410, R4 ;  /* 0x000054102f2f7816 */ /* 0x000fe20000000004 */
[----:B------:R-:W-:-:S04]  /*80f0*/  IMAD R3, R30, 0x200, R3 ;  /* 0x000002001e037824 */ /* 0x000fc800078e0203 */
[----:B------:R-:W-:-:S04]  /*8100*/  IMAD R30, R3, 0x2, R22 ;  /* 0x00000002031e7824 */ /* 0x000fc800078e0216 */
[C---:B------:R-:W-:Y:S01]  /*8110*/  VIADD R4, R30.reuse, 0x18400 ;  /* 0x000184001e047836 */ /* 0x040fe20000000000 */
[----:B------:R-:W-:Y:S01]  /*8120*/  IADD3 R3, R30, 0x18440, RZ ;  /* 0x000184401e037810 */ /* 0x000fe20007ffe0ff */
[----:B0-----:R-:W-:Y:S06]  /*8130*/  @!P0 BRA `(.L_x_6104) ;  /* 0x000001ac00088947 */ /* 0x001fec0003800000 */
.L_x_6361:
[----:B------:R-:W-:Y:S05]  /*8140*/  BSYNC B1 ;  /* 0x0000000000017941 */ /* 0x000fea0003800000 */
.L_x_6103:
        /* <DEDUP_REMOVED lines=10> */
[----:B0-----:R-:W-:Y:S01]  /*81f0*/  SHF.R.U32.HI R33, RZ, 0x10, R29 ;  /* 0x00000010ff217819 */ /* 0x001fe2000001161d */
[--C-:B------:R-:W-:Y:S01]  /*8200*/  HADD2.F32 R34, -RZ, R37.reuse.H0_H0 ;  /* 0x20000025ff227230 */ /* 0x100fe20000004100 */
        /* <DEDUP_REMOVED lines=39> */
.L_x_6108:
[----:B------:R-:W-:Y:S05]  /*8480*/  BSYNC B2 ;  /* 0x0000000000027941 */ /* 0x000fea0003800000 */
.L_x_6107:
        /* <DEDUP_REMOVED lines=15> */
[-C--:B0-----:R-:W-:Y:S01]  /*8580*/  FMUL.FTZ R33, R25, R29.reuse ;  /* 0x0000001d19217220 */ /* 0x081fe20000410000 */
        /* <DEDUP_REMOVED lines=27> */
.L_x_6106:
[----:B------:R-:W-:Y:S05]  /*8740*/  BSYNC B1 ;  /* 0x0000000000017941 */ /* 0x000fea0003800000 */
.L_x_6105:
        /* <DEDUP_REMOVED lines=50> */
.L_x_6111:
[----:B------:R-:W-:Y:S05]  /*8a70*/  BSYNC B1 ;  /* 0x0000000000017941 */ /* 0x000fea0003800000 */
.L_x_6110:
[----:B------:R-:W-:Y:S05]  /*8a80*/  @P1 BRA `(.L_x_6109) ;  /* 0x0000001400bc1947 */ /* 0x000fea0003800000 */
[----:B-1----:R-:W1:Y:S01]  /*8a90*/  LDS.128 R4, [R3+0x2000] ;  /* 0x0020000003047984 */ /* 0x002e620000000c00 */
[--C-:B------:R-:W-:Y:S01]  /*8aa0*/  SHF.R.U64 R27, R12, 0x10, R13.reuse ;  /* 0x000000100c1b7819 */ /* 0x100fe2000000120d */
[----:B------:R-:W-:Y:S01]  /*8ab0*/  HADD2.F32 R14, -RZ, R46.H0_H0 ;  /* 0x2000002eff0e7230 */ /* 0x000fe20000004100 */
[----:B------:R-:W-:Y:S01]  /*8ac0*/  SHF.R.U32.HI R13, RZ, 0x10, R13 ;  /* 0x00000010ff0d7819 */ /* 0x000fe2000001160d */
[----:B------:R-:W-:Y:S01]  /*8ad0*/  HADD2.F32 R12, -RZ, R48.H0_H0 ;  /* 0x20000030ff0c7230 */ /* 0x000fe20000004100 */
[--C-:B------:R-:W-:Y:S02]  /*8ae0*/  SHF.R.U32.HI R15, RZ, 0x10, R11.reuse ;  /* 0x00000010ff0f7819 */ /* 0x100fe4000001160b */
[----:B------:R-:W-:Y:S01]  /*8af0*/  SHF.R.U64 R25, R10, 0x10, R11 ;  /* 0x000000100a197819 */ /* 0x000fe2000000120b */
[----:B------:R-:W-:Y:S02]  /*8b00*/  HADD2.F32 R13, -RZ, R13.H0_H0 ;  /* 0x2000000dff0d7230 */ /* 0x000fe40000004100 */
[----:B------:R-:W-:-:S02]  /*8b10*/  HADD2.F32 R15, -RZ, R15.H0_H0 ;  /* 0x2000000fff0f7230 */ /* 0x000fc40000004100 */
[--C-:B-1----:R-:W-:Y:S02]  /*8b20*/  HADD2.F32 R10, -RZ, R7.reuse.H0_H0 ;  /* 0x20000007ff0a7230 */ /* 0x102fe40000004100 */
[----:B------:R-:W-:Y:S02]  /*8b30*/  HADD2.F32 R11, -RZ, R7.H1_H1 ;  /* 0x30000007ff0b7230 */ /* 0x000fe40000004100 */
[--C-:B------:R-:W-:Y:S02]  /*8b40*/  HADD2.F32 R7, -RZ, R4.reuse.H0_H0 ;  /* 0x20000004ff077230 */ /* 0x100fe40000004100 */
[----:B------:R-:W-:Y:S02]  /*8b50*/  HADD2.F32 R4, -RZ, R4.H1_H1 ;  /* 0x30000004ff047230 */ /* 0x000fe40000004100 */
[C---:B------:R-:W-:Y:S01]  /*8b60*/  FMUL.FTZ R24, R11.reuse, R13 ;  /* 0x0000000d0b187220 */ /* 0x040fe20000410000 */
[----:B------:R-:W-:Y:S01]  /*8b70*/  FMUL.FTZ R21, R11, R15 ;  /* 0x0000000f0b157220 */ /* 0x000fe20000410000 */
[----:B------:R-:W-:-:S02]  /*8b80*/  HADD2.F32 R8, -RZ, R6.H0_H0 ;  /* 0x20000006ff087230 */ /* 0x000fc40000004100 */
[----:B------:R-:W-:Y:S01]  /*8b90*/  FMUL.FTZ R20, R4, R14 ;  /* 0x0000000e04147220 */ /* 0x000fe20000410000 */
[----:B------:R-:W-:Y:S01]  /*8ba0*/  FFMA.FTZ R26, R10, R15, R24 ;  /* 0x0000000f0a1a7223 */ /* 0x000fe20000010018 */
[----:B------:R-:W-:Y:S02]  /*8bb0*/  HADD2.F32 R9, -RZ, R6.H1_H1 ;  /* 0x30000006ff097230 */ /* 0x000fe40000004100 */
[-C--:B------:R-:W-:Y:S01]  /*8bc0*/  FMUL.FTZ R24, R4, R12.reuse ;  /* 0x0000000c04187220 */ /* 0x080fe20000410000 */
[C---:B------:R-:W-:Y:S01]  /*8bd0*/  FFMA.FTZ R20, R7.reuse, R12, -R20 ;  /* 0x0000000c07147223 */ /* 0x040fe20000010814 */
[--C-:B------:R-:W-:Y:S02]  /*8be0*/  HADD2.F32 R6, -RZ, R5.reuse.H0_H0 ;  /* 0x20000005ff067230 */ /* 0x100fe40000004100 */
[----:B------:R-:W-:Y:S01]  /*8bf0*/  FFMA.FTZ R21, R10, R13, -R21 ;  /* 0x0000000d0a157223 */ /* 0x000fe20000010815 */
        /* <DEDUP_REMOVED lines=8> */
[C---:B------:R-:W-:Y:S01]  /*8c80*/  FFMA.FTZ R15, R8.reuse, R10, -R15 ;  /* 0x0000000a080f7223 */ /* 0x040fe2000001080f */
[C---:B------:R-:W-:Y:S01]  /*8c90*/  FMUL.FTZ R7, R5.reuse, R11 ;  /* 0x0000000b05077220 */ /* 0x040fe20000410000 */
[----:B------:R-:W-:Y:S01]  /*8ca0*/  FMUL.FTZ R14, R5, R4 ;  /* 0x00000004050e7220 */ /* 0x000fe20000410000 */
[----:B------:R-:W-:-:S02]  /*8cb0*/  FFMA.FTZ R8, R8, R12, R9 ;  /* 0x0000000c08087223 */ /* 0x000fc40000010009 */
[----:B------:R-:W-:Y:S01]  /*8cc0*/  FFMA.FTZ R5, R6, R4, -R7 ;  /* 0x0000000406057223 */ /* 0x000fe20000010807 */
[----:B------:R-:W-:Y:S01]  /*8cd0*/  F2FP.F16.F32.PACK_AB R7, R26, R21 ;  /* 0x000000151a07723e */ /* 0x000fe200000000ff */
[----:B------:R-:W-:Y:S01]  /*8ce0*/  FFMA.FTZ R14, R6, R11, R14 ;  /* 0x0000000b060e7223 */ /* 0x000fe2000001000e */
[----:B------:R-:W-:Y:S02]  /*8cf0*/  F2FP.F16.F32.PACK_AB R4, R13, R20 ;  /* 0x000000140d04723e */ /* 0x000fe400000000ff */
[----:B------:R-:W-:Y:S02]  /*8d00*/  F2FP.F16.F32.PACK_AB R6, R8, R15 ;  /* 0x0000000f0806723e */ /* 0x000fe400000000ff */
[----:B------:R-:W-:-:S05]  /*8d10*/  F2FP.F16.F32.PACK_AB R5, R14, R5 ;  /* 0x000000050e05723e */ /* 0x000fca00000000ff */
[----:B------:R3:W-:Y:S01]  /*8d20*/  STS.128 [R3+0x2000], R4 ;  /* 0x0020000403007388 */ /* 0x0007e20000000c00 */
[----:B------:R-:W-:Y:S05]  /*8d30*/  BRA `(.L_x_6109) ;  /* 0x0000001400107947 */ /* 0x000fea0003800000 */
.L_x_6096:
        /* <DEDUP_REMOVED lines=28> */
[----:B------:R-:W2:Y:S01]  /*8f00*/  LDL R0, [R1+0x8c] ;  /* 0x00008c0001007983 */ /* 0x000ea20000100800 */
[----:B------:R-:W1:Y:S03]  /*8f10*/  LDC R39, c[0x0][0x3f4] ;  /* 0x0000fd00ff277b82 */ /* 0x000e660000000800 */
[----:B------:R-:W3:Y:S04]  /*8f20*/  SHFL.IDX PT, R3, R35, RZ, 0x1c1f ;  /* 0x001c1fff23037589 */ /* 0x000ee800000e0000 */
[----:B------:R-:W-:Y:S04]  /*8f30*/  SHFL.IDX PT, R14, R36, RZ, 0x1c1f ;  /* 0x001c1fff240e7589 */ /* 0x000fe800000e0000 */
[----:B------:R-:W-:Y:S01]  /*8f40*/  SHFL.IDX PT, R4, R25, RZ, 0x1c1f ;  /* 0x001c1fff19047589 */ /* 0x000fe200000e0000 */
[----:B-1----:R-:W-:Y:S01]  /*8f50*/  ISETP.GE.AND P0, PT, R16, R39, PT ;  /* 0x000000271000720c */ /* 0x002fe20003f06270 */
[----:B--2---:R-:W-:-:S02]  /*8f60*/  IMAD R27, R0, R6, RZ ;  /* 0x00000006001b7224 */ /* 0x004fc400078e02ff */
[----:B------:R-:W1:Y:S03]  /*8f70*/  SHFL.IDX PT, R0, R26, RZ, 0x1c1f ;  /* 0x001c1fff1a007589 */ /* 0x000e6600000e0000 */
[----:B------:R-:W-:-:S13]  /*8f80*/  ISETP.GE.OR P1, PT, R38, R27, P0 ;  /* 0x0000001b2600720c */ /* 0x000fda0000726670 */
[C---:B------:R-:W-:Y:S02]  /*8f90*/  @!P1 SHF.L.U32 R5, R16.reuse, 0x1, RZ ;  /* 0x0000000110059819 */ /* 0x040fe400000006ff */
[----:B------:R-:W-:Y:S02]  /*8fa0*/  @!P1 SHF.L.U64.HI R7, R16, 0x1, R17 ;  /* 0x0000000110079819 */ /* 0x000fe40000010211 */
[----:B---3--:R-:W-:-:S05]  /*8fb0*/  @!P1 IADD3 R8, P2, R3, R5, RZ ;  /* 0x0000000503089210 */ /* 0x008fca0007f5e0ff */
[----:B-1----:R-:W-:-:S06]  /*8fc0*/  @!P1 IMAD.X R9, R0, 0x1, R7, P2 ;  /* 0x0000000100099824 */ /* 0x002fcc00010e0607 */
[----:B------:R-:W2:Y:S01]  /*8fd0*/  @!P1 LD.E.128 R8, desc[UR40][R8.64] ;  /* 0x0000002808089980 */ /* 0x000ea2000c101d00 */
[----:B------:R-:W-:-:S05]  /*8fe0*/  @!P1 IADD3 R14, P2, R14, R5, RZ ;  /* 0x000000050e0e9210 */ /* 0x000fca0007f5e0ff */
[----:B------:R-:W-:Y:S02]  /*8ff0*/  @!P1 IMAD.X R5, R4, 0x1, R7, P2 ;  /* 0x0000000104059824 */ /* 0x000fe400010e0607 */
[----:B------:R-:W-:-:S06]  /*9000*/  @!P1 IMAD.MOV.U32 R4, RZ, RZ, R14 ;  /* 0x000000ffff049224 */ /* 0x000fcc00078e000e */
[----:B------:R-:W3:Y:S01]  /*9010*/  @!P1 LD.E.128 R4, desc[UR40][R4.64] ;  /* 0x0000002804049980 */ /* 0x000ee2000c101d00 */
[----:B------:R-:W-:Y:S02]  /*9020*/  CS2R R20, SRZ ;  /* 0x0000000000147805 */ /* 0x000fe4000001ff00 */
[----:B------:R-:W-:Y:S02]  /*9030*/  CS2R R28, SRZ ;  /* 0x00000000001c7805 */ /* 0x000fe4000001ff00 */
[----:B------:R-:W-:Y:S01]  /*9040*/  CS2R R30, SRZ ;  /* 0x00000000001e7805 */ /* 0x000fe2000001ff00 */
[----:B------:R-:W1:Y:S01]  /*9050*/  SHFL.IDX PT, R14, R36, 0x1, 0x1c1f ;  /* 0x003c1f00240e7f89 */ /* 0x000e6200000e0000 */
[----:B------:R-:W-:-:S03]  /*9060*/  CS2R R32, SRZ ;  /* 0x0000000000207805 */ /* 0x000fc6000001ff00 */
[----:B------:R-:W4:Y:S04]  /*9070*/  SHFL.IDX PT, R25, R25, 0x1, 0x1c1f ;  /* 0x003c1f0019197f89 */ /* 0x000f2800000e0000 */
[----:B------:R5:W0:Y:S01]  /*9080*/  SHFL.IDX PT, R24, R35, 0x1, 0x1c1f ;  /* 0x003c1f0023187f89 */ /* 0x000a2200000e0000 */
[----:B--2---:R-:W-:Y:S01]  /*9090*/  @!P1 IMAD.MOV.U32 R21, RZ, RZ, R9 ;  /* 0x000000ffff159224 */ /* 0x004fe200078e0009 */
[----:B------:R-:W-:Y:S01]  /*90a0*/  @!P1 MOV R28, R10 ;  /* 0x0000000a001c9202 */ /* 0x000fe20000000f00 */
[----:B------:R-:W-:Y:S02]  /*90b0*/  @!P1 IMAD.MOV.U32 R20, RZ, RZ, R8 ;  /* 0x000000ffff149224 */ /* 0x000fe400078e0008 */
[----:B------:R-:W-:Y:S02]  /*90c0*/  IMAD.MOV.U32 R3, RZ, RZ, R21 ;  /* 0x000000ffff037224 */ /* 0x000fe400078e0015 */
[----:B------:R-:W-:-:S02]  /*90d0*/  IMAD.MOV.U32 R0, RZ, RZ, R20 ;  /* 0x000000ffff007224 */ /* 0x000fc400078e0014 */
[----:B------:R-:W-:Y:S01]  /*90e0*/  @!P1 IMAD.MOV.U32 R29, RZ, RZ, R11 ;  /* 0x000000ffff1d9224 */ /* 0x000fe200078e000b */
[----:B------:R-:W-:Y:S02]  /*90f0*/  PRMT R41, R3, 0x7610, R41 ;  /* 0x0000761003297816 */ /* 0x000fe40000000029 */
[----:B------:R2:W0:Y:S01]  /*9100*/  SHFL.IDX PT, R3, R26, 0x1, 0x1c1f ;  /* 0x003c1f001a037f89 */ /* 0x00042200000e0000 */
[----:B------:R-:W-:Y:S01]  /*9110*/  PRMT R50, R0, 0x7610, R50 ;  /* 0x0000761000327816 */ /* 0x000fe20000000032 */
[----:B------:R-:W-:Y:S02]  /*9120*/  IMAD.MOV.U32 R0, RZ, RZ, R28 ;  /* 0x000000ffff007224 */ /* 0x000fe400078e001c */
[----:B---3--:R-:W-:Y:S02]  /*9130*/  @!P1 IMAD.MOV.U32 R31, RZ, RZ, R5 ;  /* 0x000000ffff1f9224 */ /* 0x008fe400078e0005 */
[----:B------:R-:W-:Y:S01]  /*9140*/  @!P1 IMAD.MOV.U32 R32, RZ, RZ, R6 ;  /* 0x000000ffff209224 */ /* 0x000fe200078e0006 */
[----:B------:R-:W-:Y:S01]  /*9150*/  PRMT R37, R0, 0x7610, R37 ;  /* 0x0000761000257816 */ /* 0x000fe20000000025 */
[----:B------:R-:W-:-:S02]  /*9160*/  IMAD.MOV.U32 R8, RZ, RZ, R29 ;  /* 0x000000ffff087224 */ /* 0x000fc400078e001d */
[----:B------:R-:W-:Y:S02]  /*9170*/  @!P1 IMAD.MOV.U32 R30, RZ, RZ, R4 ;  /* 0x000000ffff1e9224 */ /* 0x000fe400078e0004 */
[----:B------:R-:W-:Y:S01]  /*9180*/  @!P1 IMAD.MOV.U32 R33, RZ, RZ, R7 ;  /* 0x000000ffff219224 */ /* 0x000fe200078e0007 */
[----:B-----5:R-:W-:Y:S01]  /*9190*/  PRMT R35, R8, 0x7610, R35 ;  /* 0x0000761008237816 */ /* 0x020fe20000000023 */
[----:B------:R-:W-:Y:S01]  /*91a0*/  IMAD.MOV.U32 R4, RZ, RZ, R31 ;  /* 0x000000ffff047224 */ /* 0x000fe200078e001f */
[----:B------:R-:W-:Y:S01]  /*91b0*/  MOV R0, R30 ;  /* 0x0000001e00007202 */ /* 0x000fe20000000f00 */
[----:B------:R-:W-:Y:S02]  /*91c0*/  IMAD.MOV.U32 R5, RZ, RZ, R32 ;  /* 0x000000ffff057224 */ /* 0x000fe400078e0020 */
[----:B------:R-:W-:Y:S01]  /*91d0*/  IMAD.MOV.U32 R6, RZ, RZ, R33 ;  /* 0x000000ffff067224 */ /* 0x000fe200078e0021 */
[----:B------:R-:W-:Y:S02]  /*91e0*/  PRMT R43, R4, 0x7610, R43 ;  /* 0x00007610042b7816 */ /* 0x000fe4000000002b */
[----:B------:R-:W-:-:S02]  /*91f0*/  PRMT R54, R5, 0x7610, R54 ;  /* 0x0000761005367816 */ /* 0x000fc40000000036 */
[----:B------:R-:W-:Y:S02]  /*9200*/  CS2R R4, SRZ ;  /* 0x0000000000047805 */ /* 0x000fe4000001ff00 */
[----:B------:R-:W-:Y:S02]  /*9210*/  PRMT R37, R37, 0x5410, R0 ;  /* 0x0000541025257816 */ /* 0x000fe40000000000 */
[----:B012-4-:R-:W-:-:S07]  /*9220*/  PRMT R35, R35, 0x5410, R6 ;  /* 0x0000541023237816 */ /* 0x017fce0000000006 */
.L_x_6371:
        /* <DEDUP_REMOVED lines=20> */
[----:B------:R-:W-:Y:S01]  /*9370*/  IMAD.X R9, R3, 0x1, R6, P1 ;  /* 0x0000000103097824 */ /* 0x000fe200008e0606 */
[----:B------:R-:W-:-:S05]  /*9380*/  IADD3.X R5, R25, R6, RZ, P2, !PT ;  /* 0x0000000619057210 */ /* 0x000fca00017fe4ff */
[----:B------:R-:W5:Y:S04]  /*9390*/  LD.E.128 R8, desc[UR40][R8.64] ;  /* 0x0000002808087980 */ /* 0x000f68000c101d00 */
[----:B------:R-:W5:Y:S02]  /*93a0*/  LD.E.128 R4, desc[UR40][R4.64] ;  /* 0x0000002804047980 */ /* 0x000f64000c101d00 */
.L_x_6114:
[----:B------:R-:W-:Y:S05]  /*93b0*/  BSYNC B1 ;  /* 0x0000000000017941 */ /* 0x000fea0003800000 */
.L_x_6113:
[----:B------:R-:W2:Y:S01]  /*93c0*/  LDL R3, [R1+0x94] ;  /* 0x0000940001037983 */ /* 0x000ea20000100800 */
[----:B------:R-:W0:Y:S01]  /*93d0*/  SYNCS.PHASECHK.TRANS64.TRYWAIT P1, [R22+URZ+0x32400], R13 ;  /* 0x0324000d160075a7 */ /* 0x000e22000802017f */
[----:B------:R-:W-:Y:S01]  /*93e0*/  VIADD R14, R202, 0x40 ;  /* 0x00000040ca0e7836 */ /* 0x000fe20000000000 */
[----:B------:R-:W-:Y:S01]  /*93f0*/  BSSY B1, `(.L_x_6115) ;  /* 0x0000011000017945 */ /* 0x000fe20003800000 */
[----:B-----5:R-:W-:Y:S01]  /*9400*/  IMAD.MOV.U32 R12, RZ, RZ, R5 ;  /* 0x000000ffff0c7224 */ /* 0x020fe200078e0005 */
[----:B------:R-:W-:Y:S01]  /*9410*/  IADD3 R38, R16, R39, RZ ;  /* 0x0000002710267210 */ /* 0x000fe20007ffe0ff */
[----:B------:R-:W-:-:S03]  /*9420*/  IMAD.MOV.U32 R15, RZ, RZ, R9 ;  /* 0x000000ffff0f7224 */ /* 0x000fc600078e0009 */
[----:B------:R-:W-:Y:S01]  /*9430*/  PRMT R55, R12, 0x7610, R55 ;  /* 0x000076100c377816 */ /* 0x000fe20000000037 */
[----:B------:R-:W-:Y:S01]  /*9440*/  IMAD.MOV.U32 R12, RZ, RZ, R7 ;  /* 0x000000ffff0c7224 */ /* 0x000fe200078e0007 */
[----:B------:R-:W-:Y:S02]  /*9450*/  PRMT R57, R15, 0x7610, R57 ;  /* 0x000076100f397816 */ /* 0x000fe40000000039 */
[----:B--2---:R-:W-:Y:S01]  /*9460*/  VIADDMNMX R27, R27, -R3, 0x80, PT ;  /* 0x000000801b1b7446 */ /* 0x004fe20003800903 */
[----:B------:R-:W-:-:S03]  /*9470*/  IMAD.MOV.U32 R3, RZ, RZ, R4 ;  /* 0x000000ffff037224 */ /* 0x000fc600078e0004 */
[-C--:B------:R-:W-:Y:S02]  /*9480*/  ISETP.GE.OR P2, PT, R202, R27.reuse, P0 ;  /* 0x0000001bca00720c */ /* 0x080fe40000746670 */
[----:B------:R-:W-:Y:S01]  /*9490*/  ISETP.GE.OR P0, PT, R14, R27, P0 ;  /* 0x0000001b0e00720c */ /* 0x000fe20000706670 */
[----:B------:R-:W-:Y:S01]  /*94a0*/  IMAD.MOV.U32 R14, RZ, RZ, R8 ;  /* 0x000000ffff0e7224 */ /* 0x000fe200078e0008 */
[----:B------:R-:W-:Y:S01]  /*94b0*/  PRMT R54, R54, 0x5410, R3 ;  /* 0x0000541036367816 */ /* 0x000fe20000000003 */
[----:B------:R-:W-:-:S03]  /*94c0*/  IMAD.MOV.U32 R3, RZ, RZ, R6 ;  /* 0x000000ffff037224 */ /* 0x000fc600078e0006 */
[----:B------:R-:W-:Y:S02]  /*94d0*/  PRMT R56, R12, 0x5410, R14 ;  /* 0x000054100c387816 */ /* 0x000fe4000000000e */
[----:B------:R-:W-:Y:S01]  /*94e0*/  PRMT R55, R55, 0x5410, R3 ;  /* 0x0000541037377816 */ /* 0x000fe20000000003 */
[----:B0-----:R-:W-:Y:S06]  /*94f0*/  @!P1 BRA `(.L_x_6116) ;  /* 0x0000019c009c9947 */ /* 0x001fec0003800000 */
.L_x_6372:
[----:B------:R-:W-:Y:S05]  /*9500*/  BSYNC B1 ;  /* 0x0000000000017941 */ /* 0x000fea0003800000 */
.L_x_6115:
[----:B------:R-:W-:Y:S01]  /*9510*/  BSSY B1, `(.L_x_6117) ;  /* 0x0000064000017945 */ /* 0x000fe20003800000 */
[----:B------:R-:W-:Y:S01]  /*9520*/  IMAD.MOV.U32 R3, RZ, RZ, R10 ;  /* 0x000000ffff037224 */ /* 0x000fe200078e000a */
[----:B------:R-:W-:Y:S01]  /*9530*/  LOP3.LUT R38, R38, 0x38, RZ, 0xc0, !PT ;  /* 0x0000003826267812 */ /* 0x000fe200078ec0ff */
[----:B------:R-:W-:Y:S01]  /*9540*/  IMAD.MOV.U32 R36, RZ, RZ, R11 ;  /* 0x000000ffff247224 */ /* 0x000fe200078e000b */
[----:B------:R-:W-:Y:S06]  /*9550*/  @P2 BRA `(.L_x_6118) ;  /* 0x00000004007c2947 */ /* 0x000fec0003800000 */
[----:B------:R-:W2:Y:S01]  /*9560*/  LDL R26, [R1+0xbc] ;  /* 0x0000bc00011a7983 */ /* 0x000ea20000100800 */
[----:B------:R-:W-:Y:S01]  /*9570*/  IMAD.SHL.U32 R34, R34, 0x40, RZ ;  /* 0x0000004022227824 */ /* 0x000fe200078e00ff */
[--C-:B------:R-:W-:Y:S01]  /*9580*/  SHF.R.U64 R51, R30, 0x10, R31.reuse ;  /* 0x000000101e337819 */ /* 0x100fe2000000121f */
[----:B------:R-:W-:Y:S01]  /*9590*/  HADD2.F32 R43, -RZ, R43.H0_H0 ;  /* 0x2000002bff2b7230 */ /* 0x000fe20000004100 */
[----:B------:R-:W-:Y:S01]  /*95a0*/  SHF.R.U32.HI R40, RZ, 0x10, R31 ;  /* 0x00000010ff287819 */ /* 0x000fe2000001161f */
[----:B------:R-:W-:Y:S01]  /*95b0*/  HADD2.F32 R41, -RZ, R41.H0_H0 ;  /* 0x20000029ff297230 */ /* 0x000fe20000004100 */
[----:B------:R-:W-:Y:S02]  /*95c0*/  LOP3.LUT R15, R34, 0x1c0, RZ, 0xc0, !PT ;  /* 0x000001c0220f7812 */ /* 0x000fe400078ec0ff */
[----:B------:R-:W-:Y:S01]  /*95d0*/  SHF.R.U64 R53, R20, 0x10, R21 ;  /* 0x0000001014357819 */ /* 0x000fe20000001215 */
[----:B------:R-:W-:Y:S01]  /*95e0*/  HADD2.F32 R40, -RZ, R40.H0_H0 ;  /* 0x20000028ff287230 */ /* 0x000fe20000004100 */
[----:B------:R-:W-:-:S02]  /*95f0*/  SHF.R.U32.HI R25, RZ, 0x3, R15 ;  /* 0x00000003ff197819 */ /* 0x000fc4000001160f */
[----:B------:R-:W-:Y:S02]  /*9600*/  LOP3.LUT R12, R15, 0x38, R16, 0xf8, !PT ;  /* 0x000000380f0c7812 */ /* 0x000fe400078ef810 */
[----:B------:R-:W-:Y:S02]  /*9610*/  LOP3.LUT R24, R25, R38, R15, 0x1e, !PT ;  /* 0x0000002619187212 */ /* 0x000fe400078e1e0f */
[----:B------:R-:W-:Y:S02]  /*9620*/  LOP3.LUT R12, R12, R25, RZ, 0x3c, !PT ;  /* 0x000000190c0c7212 */ /* 0x000fe400078e3cff */
[----:B------:R-:W-:Y:S02]  /*9630*/  SHF.R.U32.HI R42, RZ, 0x10, R21 ;  /* 0x00000010ff2a7819 */ /* 0x000fe40000011615 */
[--C-:B------:R-:W-:Y:S02]  /*9640*/  SHF.R.U64 R49, R32, 0x10, R33.reuse ;  /* 0x0000001020317819 */ /* 0x100fe40000001221 */
[----:B------:R-:W-:-:S02]  /*9650*/  SHF.R.U32.HI R46, RZ, 0x10, R33 ;  /* 0x00000010ff2e7819 */ /* 0x000fc40000011621 */
[--C-:B------:R-:W-:Y:S02]  /*9660*/  SHF.R.U64 R52, R28, 0x10, R29.reuse ;  /* 0x000000101c347819 */ /* 0x100fe4000000121d */
[----:B------:R-:W-:Y:S01]  /*9670*/  SHF.R.U32.HI R48, RZ, 0x10, R29 ;  /* 0x00000010ff307819 */ /* 0x000fe2000001161d */
[C---:B--2---:R-:W-:Y:S02]  /*9680*/  IMAD R39, R26.reuse, 0x200, R24 ;  /* 0x000002001a277824 */ /* 0x044fe400078e0218 */
[----:B0-----:R-:W-:Y:S02]  /*9690*/  IMAD R13, R26, 0x200, R12 ;  /* 0x000002001a0d7824 */ /* 0x001fe400078e020c */
        /* <DEDUP_REMOVED lines=12> */
[----:B------:R-:W-:Y:S02]  /*9760*/  HADD2.F32 R21, -RZ, R13.H1_H1 ;  /* 0x3000000dff157230 */ /* 0x000fe40000004100 */
[----:B------:R-:W-:Y:S01]  /*9770*/  FFMA.FTZ R47, R20, R43, R47 ;  /* 0x0000002b142f7223 */ /* 0x000fe2000001002f */
[----:B------:R-:W-:Y:S02]  /*9780*/  HADD2.F32 R32, -RZ, R27.H0_H0 ;  /* 0x2000001bff207230 */ /* 0x000fe40000004100 */
[-C--:B------:R-:W-:Y:S01]  /*9790*/  FMUL.FTZ R20, R31, R30.reuse ;  /* 0x0000001e1f147220 */ /* 0x080fe20000410000 */
[--C-:B------:R-:W-:Y:S02]  /*97a0*/  HADD2.F32 R41, -RZ, R35.reuse.H1_H1 ;  /* 0x30000023ff297230 */ /* 0x100fe40000004100 */
[----:B------:R-:W-:Y:S01]  /*97b0*/  FFMA.FTZ R44, R21, R30, -R42 ;  /* 0x0000001e152c7223 */ /* 0x000fe2000001082a */
[----:B------:R-:W-:-:S02]  /*97c0*/  HADD2.F32 R35, -RZ, R35.H0_H0 ;  /* 0x20000023ff237230 */ /* 0x000fc40000004100 */
[----:B------:R-:W-:Y:S02]  /*97d0*/  HADD2.F32 R28, -RZ, R15.H0_H0 ;  /* 0x2000000fff1c7230 */ /* 0x000fe40000004100 */
[C---:B------:R-:W-:Y:S01]  /*97e0*/  FMUL.FTZ R31, R32.reuse, R41 ;  /* 0x00000029201f7220 */ /* 0x040fe20000410000 */
[----:B------:R-:W-:Y:S02]  /*97f0*/  HADD2.F32 R33, -RZ, R27.H1_H1 ;  /* 0x3000001bff217230 */ /* 0x000fe40000004100 */
[-C--:B------:R-:W-:Y:S01]  /*9800*/  FMUL.FTZ R32, R32, R35.reuse ;  /* 0x0000002320207220 */ /* 0x080fe20000410000 */
[----:B------:R-:W-:Y:S02]  /*9810*/  HADD2.F32 R42, -RZ, R46.H0_H0 ;  /* 0x2000002eff2a7230 */ /* 0x000fe40000004100 */
[C---:B------:R-:W-:Y:S01]  /*9820*/  FFMA.FTZ R35, R28.reuse, R35, -R31 ;  /* 0x000000231c237223 */ /* 0x040fe2000001081f */
[----:B------:R-:W-:Y:S02]  /*9830*/  HADD2.F32 R29, -RZ, R15.H1_H1 ;  /* 0x3000000fff1d7230 */ /* 0x000fe40000004100 */
[----:B------:R-:W-:Y:S01]  /*9840*/  FFMA.FTZ R41, R28, R41, R32 ;  /* 0x000000291c297223 */ /* 0x000fe20000010020 */
[----:B------:R-:W-:-:S02]  /*9850*/  HADD2.F32 R30, -RZ, R48.H0_H0 ;  /* 0x20000030ff1e7230 */ /* 0x000fc40000004100 */
[----:B------:R-:W-:Y:S01]  /*9860*/  FFMA.FTZ R46, R21, R40, R20 ;  /* 0x00000028152e7223 */ /* 0x000fe20000010014 */
[----:B------:R-:W-:Y:S02]  /*9870*/  HADD2.F32 R25, -RZ, R24.H0_H0 ;  /* 0x20000018ff197230 */ /* 0x000fe40000004100 */
[C---:B------:R-:W-:Y:S01]  /*9880*/  FMUL.FTZ R28, R33.reuse, R42 ;  /* 0x0000002a211c7220 */ /* 0x040fe20000410000 */
[----:B------:R-:W-:Y:S02]  /*9890*/  HADD2.F32 R32, -RZ, R37.H1_H1 ;  /* 0x30000025ff207230 */ /* 0x000fe40000004100 */
[----:B------:R-:W-:Y:S02]  /*98a0*/  HADD2.F32 R20, -RZ, R50.H0_H0 ;  /* 0x20000032ff147230 */ /* 0x000fe40000004100 */
[-C--:B------:R-:W-:Y:S01]  /*98b0*/  FMUL.FTZ R50, R33, R30.reuse ;  /* 0x0000001e21327220 */ /* 0x080fe20000410000 */
[----:B------:R-:W-:Y:S02]  /*98c0*/  HADD2.F32 R13, -RZ, R12.H0_H0 ;  /* 0x2000000cff0d7230 */ /* 0x000fe40000004100 */
[----:B------:R-:W-:Y:S01]  /*98d0*/  FFMA.FTZ R48, R29, R30, -R28 ;  /* 0x0000001e1d307223 */ /* 0x000fe2000001081c */
[----:B------:R-:W-:-:S02]  /*98e0*/  HADD2.F32 R27, -RZ, R26.H0_H0 ;  /* 0x2000001aff1b7230 */ /* 0x000fc40000004100 */
[C---:B------:R-:W-:Y:S01]  /*98f0*/  FMUL.FTZ R40, R25.reuse, R32 ;  /* 0x0000002019287220 */ /* 0x040fe20000410000 */
[----:B------:R-:W-:Y:S02]  /*9900*/  HADD2.F32 R30, -RZ, R54.H0_H0 ;  /* 0x20000036ff1e7230 */ /* 0x000fe40000004100 */
[----:B------:R-:W-:Y:S01]  /*9910*/  FMUL.FTZ R25, R25, R20 ;  /* 0x0000001419197220 */ /* 0x000fe20000410000 */
[----:B------:R-:W-:Y:S02]  /*9920*/  HADD2.F32 R28, -RZ, R37.H0_H0 ;  /* 0x20000025ff1c7230 */ /* 0x000fe40000004100 */
[----:B------:R-:W-:Y:S01]  /*9930*/  FFMA.FTZ R50, R29, R42, R50 ;  /* 0x0000002a1d327223 */ /* 0x000fe20000010032 */
[----:B------:R-:W-:Y:S01]  /*9940*/  FFMA.FTZ R40, R13, R20, -R40 ;  /* 0x000000140d287223 */ /* 0x000fe20000010828 */
[----:B------:R-:W-:Y:S02]  /*9950*/  HADD2.F32 R15, -RZ, R14.H0_H0 ;  /* 0x2000000eff0f7230 */ /* 0x000fe40000004100 */
[----:B------:R-:W-:Y:S01]  /*9960*/  FMUL.FTZ R42, R27, R30 ;  /* 0x0000001e1b2a7220 */ /* 0x000fe20000410000 */
[----:B------:R-:W-:Y:S01]  /*9970*/  FFMA.FTZ R32, R13, R32, R25 ;  /* 0x000000200d207223 */ /* 0x000fe20000010019 */
[----:B------:R-:W-:Y:S01]  /*9980*/  FMUL.FTZ R20, R27, R28 ;  /* 0x0000001c1b147220 */ /* 0x000fe20000410000 */
[----:B------:R-:W-:-:S02]  /*9990*/  HADD2.F32 R24, -RZ, R24.H1_H1 ;  /* 0x30000018ff187230 */ /* 0x000fc40000004100 */
[C---:B------:R-:W-:Y:S01]  /*99a0*/  FFMA.FTZ R42, R15.reuse, R28, -R42 ;  /* 0x0000001c0f2a7223 */ /* 0x040fe2000001082a */
[----:B------:R-:W-:Y:S02]  /*99b0*/  HADD2.F32 R26, -RZ, R26.H1_H1 ;  /* 0x3000001aff1a7230 */ /* 0x000fe40000004100 */
[----:B------:R-:W-:Y:S01]  /*99c0*/  FFMA.FTZ R20, R15, R30, R20 ;  /* 0x0000001e0f147223 */ /* 0x000fe20000010014 */
[----:B------:R-:W-:Y:S02]  /*99d0*/  HADD2.F32 R25, -RZ, R51.H0_H0 ;  /* 0x20000033ff197230 */ /* 0x000fe40000004100 */
[----:B------:R-:W-:Y:S02]  /*99e0*/  HADD2.F32 R27, -RZ, R49.H0_H0 ;  /* 0x20000031ff1b7230 */ /* 0x000fe40000004100 */
[----:B------:R-:W-:Y:S02]  /*99f0*/  HADD2.F32 R13, -RZ, R53.H0_H0 ;  /* 0x20000035ff0d7230 */ /* 0x000fe40000004100 */
[----:B------:R-:W-:Y:S01]  /*9a00*/  FMUL.FTZ R15, R24, R25 ;  /* 0x00000019180f7220 */ /* 0x000fe20000410000 */
[----:B------:R-:W-:-:S02]  /*9a10*/  HADD2.F32 R21, -RZ, R52.H0_H0 ;  /* 0x20000034ff157230 */ /* 0x000fc40000004100 */
[----:B------:R-:W-:Y:S01]  /*9a20*/  FMUL.FTZ R33, R26, R27 ;  /* 0x0000001b1a217220 */ /* 0x000fe20000410000 */
[----:B------:R-:W-:Y:S02]  /*9a30*/  HADD2.F32 R12, -RZ, R12.H1_H1 ;  /* 0x3000000cff0c7230 */ /* 0x000fe40000004100 */
[----:B------:R-:W-:Y:S01]  /*9a40*/  FMUL.FTZ R24, R24, R13 ;  /* 0x0000000d18187220 */ /* 0x000fe20000410000 */
[----:B------:R-:W-:Y:S02]  /*9a50*/  HADD2.F32 R14, -RZ, R14.H1_H1 ;  /* 0x3000000eff0e7230 */ /* 0x000fe40000004100 */
[----:B------:R-:W-:Y:S01]  /*9a60*/  FMUL.FTZ R26, R26, R21 ;  /* 0x000000151a1a7220 */ /* 0x000fe20000410000 */
[C---:B------:R-:W-:Y:S01]  /*9a70*/  FFMA.FTZ R29, R12.reuse, R13, -R15 ;  /* 0x0000000d0c1d7223 */ /* 0x040fe2000001080f */
[----:B------:R-:W-:Y:S01]  /*9a80*/  FFMA.FTZ R31, R12, R25, R24 ;  /* 0x000000190c1f7223 */ /* 0x000fe20000010018 */
[C---:B------:R-:W-:Y:S01]  /*9a90*/  FFMA.FTZ R33, R14.reuse, R21, -R33 ;  /* 0x000000150e217223 */ /* 0x040fe20000010821 */
[----:B------:R-:W-:Y:S01]  /*9aa0*/  FFMA.FTZ R21, R14, R27, R26 ;  /* 0x0000001b0e157223 */ /* 0x000fe2000001001a */
[----:B------:R-:W-:-:S02]  /*9ab0*/  F2FP.F16.F32.PACK_AB R13, R44, R45 ;  /* 0x0000002d2c0d723e */ /* 0x000fc400000000ff */
[----:B------:R-:W-:Y:S02]  /*9ac0*/  F2FP.F16.F32.PACK_AB R15, R48, R35 ;  /* 0x00000023300f723e */ /* 0x000fe400000000ff */
[----:B------:R-:W-:Y:S02]  /*9ad0*/  F2FP.F16.F32.PACK_AB R12, R29, R40 ;  /* 0x000000281d0c723e */ /* 0x000fe400000000ff */
[----:B------:R-:W-:Y:S02]  /*9ae0*/  F2FP.F16.F32.PACK_AB R14, R33, R42 ;  /* 0x0000002a210e723e */ /* 0x000fe400000000ff */
[----:B------:R-:W-:Y:S02]  /*9af0*/  F2FP.F16.F32.PACK_AB R25, R46, R47 ;  /* 0x0000002f2e19723e */ /* 0x000fe400000000ff */
[----:B------:R-:W-:Y:S01]  /*9b00*/  F2FP.F16.F32.PACK_AB R27, R50, R41 ;  /* 0x00000029321b723e */ /* 0x000fe200000000ff */
[----:B------:R1:W-:Y:S01]  /*9b10*/  STS.128 [R34+0x18400], R12 ;  /* 0x0184000c22007388 */ /* 0x0003e20000000c00 */
[----:B------:R-:W-:-:S02]  /*9b20*/  F2FP.F16.F32.PACK_AB R24, R31, R32 ;  /* 0x000000201f18723e */ /* 0x000fc400000000ff */
[----:B------:R-:W-:-:S05]  /*9b30*/  F2FP.F16.F32.PACK_AB R26, R21, R20 ;  /* 0x00000014151a723e */ /* 0x000fca00000000ff */
[----:B------:R1:W-:Y:S02]  /*9b40*/  STS.128 [R39+0x18400], R24 ;  /* 0x0184001827007388 */ /* 0x0003e40000000c00 */
.L_x_6118:
[----:B------:R-:W-:Y:S05]  /*9b50*/  BSYNC B1 ;  /* 0x0000000000017941 */ /* 0x000fea0003800000 */
.L_x_6117:
[----:B------:R-:W-:Y:S01]  /*9b60*/  PRMT R33, R3, 0x5410, R36 ;  /* 0x0000541003217816 */ /* 0x000fe20000000024 */
[----:B------:R-:W-:Y:S06]  /*9b70*/  @P0 BRA `(.L_x_6109) ;  /* 0x0000000400800947 */ /* 0x000fec0003800000 */
[----:B------:R-:W2:Y:S01]  /*9b80*/  LDL R20, [R1+0xc0] ;  /* 0x0000c00001147983 */ /* 0x000ea20000100800 */
[C---:B-1----:R-:W-:Y:S01]  /*9b90*/  IADD3 R12, R202.reuse, 0x40, RZ ;  /* 0x00000040ca0c7810 */ /* 0x042fe20007ffe0ff */
[----:B0-----:R-:W-:Y:S02]  /*9ba0*/  VIADD R13, R202, 0x40 ;  /* 0x00000040ca0d7836 */ /* 0x001fe40000000000 */
[----:B------:R-:W3:Y:S02]  /*9bb0*/  LDL R42, [R1+0x1e0] ;  /* 0x0001e000012a7983 */ /* 0x000ee40000100800 */
[----:B------:R-:W-:Y:S02]  /*9bc0*/  IMAD.SHL.U32 R12, R12, 0x40, RZ ;  /* 0x000000400c0c7824 */ /* 0x000fe400078e00ff */
[----:B------:R-:W-:-:S03]  /*9bd0*/  IMAD.SHL.U32 R13, R13, 0x40, RZ ;  /* 0x000000400d0d7824 */ /* 0x000fc600078e00ff */
[----:B------:R-:W-:Y:S02]  /*9be0*/  LOP3.LUT R12, R12, 0x1c0, RZ, 0xc0, !PT ;  /* 0x000001c00c0c7812 */ /* 0x000fe400078ec0ff */
[----:B------:R-:W-:Y:S02]  /*9bf0*/  LOP3.LUT R13, R13, 0x1c0, RZ, 0xc0, !PT ;  /* 0x000001c00d0d7812 */ /* 0x000fe400078ec0ff */
[----:B------:R-:W-:-:S04]  /*9c00*/  SHF.R.U32.HI R12, RZ, 0x3, R12 ;  /* 0x00000003ff0c7819 */ /* 0x000fc8000001160c */
[----:B------:R-:W-:Y:S01]  /*9c10*/  LOP3.LUT R38, R12, R38, R13, 0x1e, !PT ;  /* 0x000000260c267212 */ /* 0x000fe200078e1e0d */
[----:B------:R-:W-:Y:S01]  /*9c20*/  HADD2.F32 R28, -RZ, R55.H0_H0 ;  /* 0x20000037ff1c7230 */ /* 0x000fe20000004100 */
[--C-:B------:R-:W-:Y:S02]  /*9c30*/  SHF.R.U64 R41, R8, 0x10, R9.reuse ;  /* 0x0000001008297819 */ /* 0x100fe40000001209 */
[----:B------:R-:W-:Y:S02]  /*9c40*/  SHF.R.U32.HI R21, RZ, 0x10, R9 ;  /* 0x00000010ff157819 */ /* 0x000fe40000011609 */
[----:B------:R-:W-:-:S05]  /*9c50*/  SHF.R.U32.HI R30, RZ, 0x10, R5 ;  /* 0x00000010ff1e7819 */ /* 0x000fca0000011605 */
[----:B------:R-:W-:Y:S01]  /*9c60*/  HADD2.F32 R30, -RZ, R30.H0_H0 ;  /* 0x2000001eff1e7230 */ /* 0x000fe20000004100 */
[--C-:B------:R-:W-:Y:S02]  /*9c70*/  SHF.R.U64 R40, R10, 0x10, R11.reuse ;  /* 0x000000100a287819 */ /* 0x100fe4000000120b */
[----:B------:R-:W-:Y:S02]  /*9c80*/  SHF.R.U32.HI R39, RZ, 0x10, R11 ;  /* 0x00000010ff277819 */ /* 0x000fe4000001160b */
[--C-:B------:R-:W-:Y:S02]  /*9c90*/  SHF.R.U32.HI R35, RZ, 0x10, R7.reuse ;  /* 0x00000010ff237819 */ /* 0x100fe40000011607 */
[----:B------:R-:W-:Y:S01]  /*9ca0*/  SHF.R.U64 R37, R6, 0x10, R7 ;  /* 0x0000001006257819 */ /* 0x000fe20000001207 */
[----:B--2---:R-:W-:-:S04]  /*9cb0*/  IMAD.IADD R3, R20, 0x1, R38 ;  /* 0x0000000114037824 */ /* 0x004fc800078e0226 */
[----:B------:R-:W-:Y:S01]  /*9cc0*/  IMAD R3, R3, 0x2, R22 ;  /* 0x0000000203037824 */ /* 0x000fe200078e0216 */
[----:B---3--:R-:W0:Y:S04]  /*9cd0*/  LDS.128 R12, [R42+0x18400] ;  /* 0x018400002a0c7984 */ /* 0x008e280000000c00 */
[----:B------:R-:W1:Y:S01]  /*9ce0*/  LDS.128 R24, [R3+0x18400] ;  /* 0x0184000003187984 */ /* 0x000e620000000c00 */
[----:B------:R-:W-:Y:S01]  /*9cf0*/  HADD2.F32 R20, -RZ, R57.H0_H0 ;  /* 0x20000039ff147230 */ /* 0x000fe20000004100 */
[----:B------:R-:W-:Y:S01]  /*9d00*/  SHF.R.U64 R38, R4, 0x10, R5 ;  /* 0x0000001004267819 */ /* 0x000fe20000001205 */
[----:B0-----:R-:W-:Y:S02]  /*9d10*/  HADD2.F32 R5, -RZ, R13.H0_H0 ;  /* 0x2000000dff057230 */ /* 0x001fe40000004100 */
[----:B-1----:R-:W-:-:S05]  /*9d20*/  HADD2.F32 R9, -RZ, R25.H0_H0 ;  /* 0x20000019ff097230 */ /* 0x002fca0000004100 */
[C---:B------:R-:W-:Y:S01]  /*9d30*/  FMUL.FTZ R32, R9.reuse, R28 ;  /* 0x0000001c09207220 */ /* 0x040fe20000410000 */
[-C--:B------:R-:W-:Y:S01]  /*9d40*/  FMUL.FTZ R34, R9, R20.reuse ;  /* 0x0000001409227220 */ /* 0x080fe20000410000 */
[----:B------:R-:W-:Y:S02]  /*9d50*/  HADD2.F32 R25, -RZ, R25.H1_H1 ;  /* 0x30000019ff197230 */ /* 0x000fe40000004100 */
[C---:B------:R-:W-:Y:S01]  /*9d60*/  FFMA.FTZ R32, R5.reuse, R20, -R32 ;  /* 0x0000001405207223 */ /* 0x040fe20000010820 */
[----:B------:R-:W-:Y:S02]  /*9d70*/  HADD2.F32 R20, -RZ, R21.H0_H0 ;  /* 0x20000015ff147230 */ /* 0x000fe40000004100 */
[----:B------:R-:W-:Y:S01]  /*9d80*/  FFMA.FTZ R34, R5, R28, R34 ;  /* 0x0000001c05227223 */ /* 0x000fe20000010022 */
[----:B------:R-:W-:Y:S02]  /*9d90*/  HADD2.F32 R8, -RZ, R24.H0_H0 ;  /* 0x20000018ff087230 */ /* 0x000fe40000004100 */
[----:B------:R-:W-:-:S02]  /*9da0*/  HADD2.F32 R9, -RZ, R54.H1_H1 ;  /* 0x30000036ff097230 */ /* 0x000fc40000004100 */
[----:B------:R-:W-:Y:S02]  /*9db0*/  HADD2.F32 R5, -RZ, R56.H1_H1 ;  /* 0x30000038ff057230 */ /* 0x000fe40000004100 */
[C---:B------:R-:W-:Y:S01]  /*9dc0*/  FMUL.FTZ R36, R25.reuse, R30 ;  /* 0x0000001e19247220 */ /* 0x040fe20000410000 */
[----:B------:R-:W-:Y:S02]  /*9dd0*/  HADD2.F32 R13, -RZ, R13.H1_H1 ;  /* 0x3000000dff0d7230 */ /* 0x000fe40000004100 */
[-C--:B------:R-:W-:Y:S01]  /*9de0*/  FMUL.FTZ R28, R25, R20.reuse ;  /* 0x00000014191c7220 */ /* 0x080fe20000410000 */
[----:B------:R-:W-:Y:S02]  /*9df0*/  HADD2.F32 R4, -RZ, R12.H0_H0 ;  /* 0x2000000cff047230 */ /* 0x000fe40000004100 */
[C---:B------:R-:W-:Y:S01]  /*9e00*/  FMUL.FTZ R25, R8.reuse, R9 ;  /* 0x0000000908197220 */ /* 0x040fe20000410000 */
[-C--:B------:R-:W-:Y:S01]  /*9e10*/  FMUL.FTZ R8, R8, R5.reuse ;  /* 0x0000000508087220 */ /* 0x080fe20000410000 */
[C---:B------:R-:W-:Y:S01]  /*9e20*/  FFMA.FTZ R29, R13.reuse, R20, -R36 ;  /* 0x000000140d1d7223 */ /* 0x040fe20000010824 */
[----:B------:R-:W-:Y:S01]  /*9e30*/  FFMA.FTZ R31, R13, R30, R28 ;  /* 0x0000001e0d1f7223 */ /* 0x000fe2000001001c */
[----:B------:R-:W-:Y:S01]  /*9e40*/  FFMA.FTZ R25, R4, R5, -R25 ;  /* 0x0000000504197223 */ /* 0x000fe20000010819 */
[----:B------:R-:W-:-:S02]  /*9e50*/  HADD2.F32 R10, -RZ, R26.H0_H0 ;  /* 0x2000001aff0a7230 */ /* 0x000fc40000004100 */
[----:B------:R-:W-:Y:S01]  /*9e60*/  FFMA.FTZ R13, R4, R9, R8 ;  /* 0x00000009040d7223 */ /* 0x000fe20000010008 */
[----:B------:R-:W-:Y:S02]  /*9e70*/  HADD2.F32 R11, -RZ, R27.H0_H0 ;  /* 0x2000001bff0b7230 */ /* 0x000fe40000004100 */
[----:B------:R-:W-:Y:S02]  /*9e80*/  HADD2.F32 R21, -RZ, R55.H1_H1 ;  /* 0x30000037ff157230 */ /* 0x000fe40000004100 */
[--C-:B------:R-:W-:Y:S02]  /*9e90*/  HADD2.F32 R5, -RZ, R33.reuse.H0_H0 ;  /* 0x20000021ff057230 */ /* 0x100fe40000004100 */
[----:B------:R-:W-:Y:S02]  /*9ea0*/  HADD2.F32 R20, -RZ, R56.H0_H0 ;  /* 0x20000038ff147230 */ /* 0x000fe40000004100 */
[----:B------:R-:W-:Y:S02]  /*9eb0*/  HADD2.F32 R4, -RZ, R33.H1_H1 ;  /* 0x30000021ff047230 */ /* 0x000fe40000004100 */
[----:B------:R-:W-:Y:S01]  /*9ec0*/  FMUL.FTZ R9, R10, R21 ;  /* 0x000000150a097220 */ /* 0x000fe20000410000 */
[----:B------:R-:W-:-:S02]  /*9ed0*/  HADD2.F32 R6, -RZ, R14.H0_H0 ;  /* 0x2000000eff067230 */ /* 0x000fc40000004100 */
[-C--:B------:R-:W-:Y:S01]  /*9ee0*/  FMUL.FTZ R33, R10, R5.reuse ;  /* 0x000000050a217220 */ /* 0x080fe20000410000 */
[----:B------:R-:W-:Y:S02]  /*9ef0*/  HADD2.F32 R7, -RZ, R15.H0_H0 ;  /* 0x2000000fff077230 */ /* 0x000fe40000004100 */
[C---:B------:R-:W-:Y:S01]  /*9f00*/  FMUL.FTZ R30, R11.reuse, R20 ;  /* 0x000000140b1e7220 */ /* 0x040fe20000410000 */
[----:B------:R-:W-:Y:S02]  /*9f10*/  HADD2.F32 R27, -RZ, R27.H1_H1 ;  /* 0x3000001bff1b7230 */ /* 0x000fe40000004100 */
[----:B------:R-:W-:Y:S01]  /*9f20*/  FMUL.FTZ R11, R11, R4 ;  /* 0x000000040b0b7220 */ /* 0x000fe20000410000 */
[----:B------:R-:W-:Y:S02]  /*9f30*/  HADD2.F32 R10, -RZ, R35.H0_H0 ;  /* 0x20000023ff0a7230 */ /* 0x000fe40000004100 */
[----:B------:R-:W-:Y:S02]  /*9f40*/  HADD2.F32 R8, -RZ, R39.H0_H0 ;  /* 0x20000027ff087230 */ /* 0x000fe40000004100 */
[----:B------:R-:W-:Y:S01]  /*9f50*/  FFMA.FTZ R28, R6, R5, -R9 ;  /* 0x00000005061c7223 */ /* 0x000fe20000010809 */
[----:B------:R-:W-:-:S02]  /*9f60*/  HADD2.F32 R15, -RZ, R15.H1_H1 ;  /* 0x3000000fff0f7230 */ /* 0x000fc40000004100 */
[----:B------:R-:W-:Y:S01]  /*9f70*/  FFMA.FTZ R33, R6, R21, R33 ;  /* 0x0000001506217223 */ /* 0x000fe20000010021 */
[C---:B------:R-:W-:Y:S01]  /*9f80*/  FFMA.FTZ R30, R7.reuse, R4, -R30 ;  /* 0x00000004071e7223 */ /* 0x040fe2000001081e */
[----:B------:R-:W-:Y:S01]  /*9f90*/  FFMA.FTZ R20, R7, R20, R11 ;  /* 0x0000001407147223 */ /* 0x000fe2000001000b */
[----:B------:R-:W-:Y:S02]  /*9fa0*/  HADD2.F32 R24, -RZ, R24.H1_H1 ;  /* 0x30000018ff187230 */ /* 0x000fe40000004100 */
[C---:B------:R-:W-:Y:S01]  /*9fb0*/  FMUL.FTZ R6, R27.reuse, R10 ;  /* 0x0000000a1b067220 */ /* 0x040fe20000410000 */
[----:B------:R-:W-:Y:S02]  /*9fc0*/  HADD2.F32 R26, -RZ, R26.H1_H1 ;  /* 0x3000001aff1a7230 */ /* 0x000fe40000004100 */
[----:B------:R-:W-:Y:S01]  /*9fd0*/  FMUL.FTZ R4, R27, R8 ;  /* 0x000000081b047220 */ /* 0x000fe20000410000 */
[----:B------:R-:W-:Y:S02]  /*9fe0*/  HADD2.F32 R9, -RZ, R38.H0_H0 ;  /* 0x20000026ff097230 */ /* 0x000fe40000004100 */
[----:B------:R-:W-:-:S02]  /*9ff0*/  HADD2.F32 R11, -RZ, R37.H0_H0 ;  /* 0x20000025ff0b7230 */ /* 0x000fc40000004100 */
[----:B------:R-:W-:Y:S02]  /*a000*/  HADD2.F32 R5, -RZ, R41.H0_H0 ;  /* 0x20000029ff057230 */ /* 0x000fe40000004100 */
[----:B------:R-:W-:Y:S02]  /*a010*/  HADD2.F32 R7, -RZ, R40.H0_H0 ;  /* 0x20000028ff077230 */ /* 0x000fe40000004100 */
[C---:B------:R-:W-:Y:S01]  /*a020*/  FFMA.FTZ R27, R15.reuse, R8, -R6 ;  /* 0x000000080f1b7223 */ /* 0x040fe20000010806 */
[----:B------:R-:W-:Y:S02]  /*a030*/  HADD2.F32 R12, -RZ, R12.H1_H1 ;  /* 0x3000000cff0c7230 */ /* 0x000fe40000004100 */
[----:B------:R-:W-:Y:S01]  /*a040*/  FFMA.FTZ R35, R15, R10, R4 ;  /* 0x0000000a0f237223 */ /* 0x000fe20000010004 */
[----:B------:R-:W-:Y:S02]  /*a050*/  HADD2.F32 R14, -RZ, R14.H1_H1 ;  /* 0x3000000eff0e7230 */ /* 0x000fe40000004100 */
        /* <DEDUP_REMOVED lines=18> */
.L_x_6109:
[----:B------:R-:W-:Y:S05]  /*a180*/  BSYNC B0 ;  /* 0x0000000000007941 */ /* 0x000fea0003800000 */
.L_x_6095:
        /* <DEDUP_REMOVED lines=8> */
.L_x_6092:
[----:B-123--:R-:W1:Y:S01]  /*a210*/  S2R R3, SR_TID.X ;  /* 0x0000000000037919 */ /* 0x00ee620000002100 */
[----:B------:R-:W-:Y:S05]  /*a220*/  WARPSYNC.ALL ;  /* 0x0000000000007948 */ /* 0x000fea0003800000 */
[----:B-1----:R-:W-:-:S05]  /*a230*/  SHF.R.U32.HI R3, RZ, 0x7, R3 ;  /* 0x00000007ff037819 */ /* 0x002fca0000011603 */
[----:B------:R-:W-:Y:S02]  /*a240*/  VIADD R86, R3, 0x8 ;  /* 0x0000000803567836 */ /* 0x000fe40000000000 */
[----:B------:R-:W-:-:S03]  /*a250*/  IMAD.U32 R3, RZ, RZ, UR47 ;  /* 0x0000002fff037e24 */ /* 0x000fc6000f8e00ff */
[----:B------:R1:W-:Y:S02]  /*a260*/  BAR.SYNC.DEFER_BLOCKING R86, 0x100 ;  /* 0x000400560000751d */ /* 0x0003e40000010000 */
[----:B------:R-:W-:-:S13]  /*a270*/  ISETP.NE.AND P0, PT, R3, 0x3, PT ;  /* 0x000000030300780c */ /* 0x000fda0003f05270 */
[----:B-1----:R-:W-:Y:S05]  /*a280*/  @!P0 BRA `(.L_x_6119) ;  /* 0x0000000000048947 */ /* 0x002fea0003800000 */
[----:B------:R-:W-:Y:S01]  /*a290*/  BPT.TRAP 0x1 ;  /* 0x000000040000795c */ /* 0x000fe20000300000 */
.L_x_6119:
[----:B------:R-:W-:Y:S02]  /*a2a0*/  LEA R14, R18, R22, 0x3 ;  /* 0x00000016120e7211 */ /* 0x000fe400078e18ff */
[----:B------:R-:W-:-:S04]  /*a2b0*/  SHF.L.U32 R9, R204, 0x1f, RZ ;  /* 0x0000001fcc097819 */ /* 0x000fc800000006ff */
[----:B------:R1:W2:Y:S01]  /*a2c0*/  SYNCS.PHASECHK.TRANS64.TRYWAIT P1, [R14+URZ+0x32430], R9 ;  /* 0x032430090e0075a7 */ /* 0x0002a2000802017f */
[----:B------:R-:W-:Y:S05]  /*a2d0*/  @!P0 BRA `(.L_x_6120) ;  /* 0x0000000000048947 */ /* 0x000fea0003800000 */
[----:B------:R-:W-:Y:S01]  /*a2e0*/  BPT.TRAP 0x1 ;  /* 0x000000040000795c */ /* 0x000fe20000300000 */
.L_x_6120:
[----:B------:R-:W-:-:S05]  /*a2f0*/  VIADD R3, R22, 0x1c400 ;  /* 0x0001c40016037836 */ /* 0x000fca0000000000 */
[----:B------:R-:W-:-:S04]  /*a300*/  SHF.R.U32.HI R3, RZ, 0x4, R3 ;  /* 0x00000004ff037819 */ /* 0x000fc80000011603 */
[----:B------:R-:W-:-:S04]  /*a310*/  LOP3.LUT R3, R3, 0x3fff, RZ, 0xc0, !PT ;  /* 0x00003fff03037812 */ /* 0x000fc800078ec0ff */
[----:B------:R-:W-:-:S05]  /*a320*/  LOP3.LUT R3, R3, 0x10000, RZ, 0xfc, !PT ;  /* 0x0001000003037812 */ /* 0x000fca00078efcff */
[----:B------:R3:W-:Y:S01]  /*a330*/  STL [R1+0x88], R3 ;  /* 0x0000880301007387 */ /* 0x0007e20000100800 */
[----:B--2---:R-:W-:Y:S05]  /*a340*/  @P1 BRA `(.L_x_6121) ;  /* 0x0000000000081947 */ /* 0x004fea0003800000 */
[----:B------:R-:W2:Y:S02]  /*a350*/  SYNCS.PHASECHK.TRANS64.TRYWAIT P1, [R14+URZ+0x32430], R9 ;  /* 0x032430090e0075a7 */ /* 0x000ea4000802017f */
[----:B--2---:R-:W-:Y:S05]  /*a360*/  @!P1 BRA `(.L_x_6122) ;  /* 0x0000019000149947 */ /* 0x004fea0003800000 */
.L_x_6121:
[----:B---3--:R-:W3:Y:S01]  /*a370*/  LDL R3, [R1+0x88] ;  /* 0x0000880001037983 */ /* 0x008ee20000100800 */
[----:B------:R-:W-:Y:S01]  /*a380*/  IMAD.MOV.U32 R5, RZ, RZ, 0x40000040 ;  /* 0x40000040ff057424 */ /* 0x000fe200078e00ff */
[----:B------:R-:W-:Y:S05]  /*a390*/  WARPSYNC.ALL ;  /* 0x0000000000007948 */ /* 0x000fea0003800000 */
[C---:B------:R-:W-:Y:S01]  /*a3a0*/  R2UR UR4, R212.reuse ;  /* 0x00000000d40472ca */ /* 0x040fe200000e0000 */
[----:B0-----:R-:W-:Y:S01]  /*a3b0*/  WARPGROUP.ARRIVE ;  /* 0x00000000000079c5 */ /* 0x001fe20000000000 */
[----:B------:R-:W-:Y:S01]  /*a3c0*/  R2UR UR5, R213 ;  /* 0x00000000d50572ca */ /* 0x000fe200000e0000 */
[----:B------:R-:W-:Y:S01]  /*a3d0*/  VIADD R20, R212, 0x2 ;  /* 0x00000002d4147836 */ /* 0x000fe20000000000 */
[----:B------:R-:W-:Y:S01]  /*a3e0*/  R2UR UR7, R5 ;  /* 0x00000000050772ca */ /* 0x000fe200000e0000 */
[----:B------:R-:W-:Y:S01]  /*a3f0*/  IMAD.MOV.U32 R21, RZ, RZ, 0x40000040 ;  /* 0x40000040ff157424 */ /* 0x000fe200078e00ff */
[----:B------:R-:W-:Y:S01]  /*a400*/  BSSY B0, `(.L_x_6123) ;  /* 0x000002a000007945 */ /* 0x000fe20003800000 */
[----:B------:R-:W-:-:S02]  /*a410*/  IMAD.MOV.U32 R7, RZ, RZ, 0x40000040 ;  /* 0x40000040ff077424 */ /* 0x000fc400078e00ff */
[C---:B------:R-:W-:Y:S01]  /*a420*/  VIADD R12, R212.reuse, 0x4 ;  /* 0x00000004d40c7836 */ /* 0x040fe20000000000 */
[----:B------:R0:W-:Y:S01]  /*a430*/  STL.64 [R1+0x80], R20 ;  /* 0x0000801401007387 */ /* 0x0001e20000100a00 */
[----:B------:R-:W-:Y:S02]  /*a440*/  IMAD.MOV.U32 R13, RZ, RZ, 0x40000040 ;  /* 0x40000040ff0d7424 */ /* 0x000fe400078e00ff */
[----:B------:R-:W-:Y:S02]  /*a450*/  VIADD R10, R212, 0x6 ;  /* 0x00000006d40a7836 */ /* 0x000fe40000000000 */
[----:B------:R-:W-:Y:S01]  /*a460*/  IMAD.MOV.U32 R11, RZ, RZ, 0x40000040 ;  /* 0x40000040ff0b7424 */ /* 0x000fe200078e00ff */
[----:B------:R0:W-:Y:S01]  /*a470*/  STL.64 [R1+0x78], R12 ;  /* 0x0000780c01007387 */ /* 0x0001e20000100a00 */
[----:B------:R-:W-:-:S03]  /*a480*/  IMAD.MOV.U32 R5, RZ, RZ, 0x40000040 ;  /* 0x40000040ff057424 */ /* 0x000fc600078e00ff */
[----:B------:R0:W-:Y:S01]  /*a490*/  STL.64 [R1+0x70], R10 ;  /* 0x0000700a01007387 */ /* 0x0001e20000100a00 */
[----:B---3--:R-:W-:Y:S01]  /*a4a0*/  IMAD R4, R18, 0x300, R3 ;  /* 0x0000030012047824 */ /* 0x008fe200078e0203 */
[----:B------:R-:W-:-:S03]  /*a4b0*/  SHF.L.U32 R3, R0, 0x1f, RZ ;  /* 0x0000001f00037819 */ /* 0x000fc600000006ff */
[C---:B------:R-:W-:Y:S01]  /*a4c0*/  VIADD R6, R4.reuse, 0x2 ;  /* 0x0000000204067836 */ /* 0x040fe20000000000 */
[----:B------:R-:W-:-:S13]  /*a4d0*/  R2UR UR6, R4 ;  /* 0x00000000040672ca */ /* 0x000fda00000e0000 */
[----:B------:R-:W-:Y:S01]  /*a4e0*/  HGMMA.64x96x16.F32 R24, gdesc[UR4], RZ, !UPT, gsb0 ;  /* 0x01600000041879f0 */ /* 0x000fe2000c0008ff */
[----:B------:R-:W-:Y:S02]  /*a4f0*/  R2UR UR4, R20 ;  /* 0x00000000140472ca */ /* 0x000fe400000e0000 */
[----:B------:R-:W-:Y:S02]  /*a500*/  R2UR UR5, R21 ;  /* 0x00000000150572ca */ /* 0x000fe400000e0000 */
[----:B------:R-:W-:Y:S02]  /*a510*/  R2UR UR6, R6 ;  /* 0x00000000060672ca */ /* 0x000fe400000e0000 */
[----:B------:R-:W-:Y:S01]  /*a520*/  R2UR UR7, R7 ;  /* 0x00000000070772ca */ /* 0x000fe200000e0000 */
[----:B------:R-:W-:Y:S01]  /*a530*/  IMAD.MOV.U32 R7, RZ, RZ, 0x40000040 ;  /* 0x40000040ff077424 */ /* 0x000fe200078e00ff */
[C---:B------:R-:W-:Y:S01]  /*a540*/  IADD3 R6, R4.reuse, 0x4, RZ ;  /* 0x0000000404067810 */ /* 0x040fe20007ffe0ff */
        /* <DEDUP_REMOVED lines=19> */
[----:B------:R-:W3:Y:S02]  /*a680*/  SYNCS.PHASECHK.TRANS64.TRYWAIT P1, [R22+URZ+0x32410], R3 ;  /* 0x03241003160075a7 */ /* 0x000ee4000802017f */
[----:B0--3--:R-:W-:Y:S05]  /*a690*/  @!P1 BRA `(.L_x_6124) ;  /* 0x0000018c005c9947 */ /* 0x009fea0003800000 */
.L_x_6373:
[----:B------:R-:W-:Y:S05]  /*a6a0*/  BSYNC B0 ;  /* 0x0000000000007941 */ /* 0x000fea0003800000 */
.L_x_6123:
[----:B------:R-:W-:Y:S05]  /*a6b0*/  @!P0 BRA `(.L_x_6125) ;  /* 0x0000000000048947 */ /* 0x000fea0003800000 */
[----:B------:R-:W-:Y:S01]  /*a6c0*/  BPT.TRAP 0x1 ;  /* 0x000000040000795c */ /* 0x000fe20000300000 */
.L_x_6125:
[----:B------:R3:W4:Y:S01]  /*a6d0*/  SYNCS.PHASECHK.TRANS64.TRYWAIT P1, [R14+URZ+0x32450], R9 ;  /* 0x032450090e0075a7 */ /* 0x000722000802017f */
[----:B------:R-:W-:Y:S05]  /*a6e0*/  @!P0 BRA `(.L_x_6126) ;  /* 0x0000000000048947 */ /* 0x000fea0003800000 */
[----:B------:R-:W-:Y:S01]  /*a6f0*/  BPT.TRAP 0x1 ;  /* 0x000000040000795c */ /* 0x000fe20000300000 */
.L_x_6126:
[----:B----4-:R-:W-:Y:S05]  /*a700*/  @P1 BRA `(.L_x_6127) ;  /* 0x0000000000081947 */ /* 0x010fea0003800000 */
[----:B------:R-:W4:Y:S02]  /*a710*/  SYNCS.PHASECHK.TRANS64.TRYWAIT P1, [R14+URZ+0x32450], R9 ;  /* 0x032450090e0075a7 */ /* 0x000f24000802017f */
[----:B----4-:R-:W-:Y:S05]  /*a720*/  @!P1 BRA `(.L_x_6128) ;  /* 0x0000018c004c9947 */ /* 0x010fea0003800000 */
.L_x_6127:
[----:B------:R-:W-:Y:S05]  /*a730*/  WARPSYNC.ALL ;  /* 0x0000000000007948 */ /* 0x000fea0003800000 */
[----:B------:R-:W-:Y:S01]  /*a740*/  R2UR UR39, R22 ;  /* 0x00000000162772ca */ /* 0x000fe200000e0000 */
[----:B------:R-:W-:Y:S01]  /*a750*/  IMAD.MOV.U32 R7, RZ, RZ, 0xc00 ;  /* 0x00000c00ff077424 */ /* 0x000fe200078e00ff */
[----:B------:R-:W-:Y:S01]  /*a760*/  LOP3.LUT R4, R72, 0x10000, RZ, 0xfc, !PT ;  /* 0x0001000048047812 */ /* 0x000fe200078efcff */
[----:B------:R-:W-:Y:S01]  /*a770*/  WARPGROUP.ARRIVE ;  /* 0x00000000000079c5 */ /* 0x000fe20000000000 */
[----:B------:R-:W-:Y:S01]  /*a780*/  MOV R5, 0x40000040 ;  /* 0x4000004000057802 */ /* 0x000fe20000000f00 */
[----:B------:R-:W-:Y:S01]  /*a790*/  IMAD.MOV.U32 R85, RZ, RZ, 0x40000040 ;  /* 0x40000040ff557424 */ /* 0x000fe200078e00ff */
[C---:B------:R-:W-:Y:S01]  /*a7a0*/  R2UR UR4, R4.reuse ;  /* 0x00000000040472ca */ /* 0x040fe200000e0000 */
[C---:B------:R-:W-:Y:S01]  /*a7b0*/  VIADD R84, R4.reuse, 0x2 ;  /* 0x0000000204547836 */ /* 0x040fe20000000000 */
[----:B------:R-:W-:Y:S01]  /*a7c0*/  R2UR UR5, R5 ;  /* 0x00000000050572ca */ /* 0x000fe200000e0000 */
[----:B-1234-:R-:W-:Y:S01]  /*a7d0*/  IMAD.MOV.U32 R9, RZ, RZ, 0x40000040 ;  /* 0x40000040ff097424 */ /* 0x01efe200078e00ff */
[----:B------:R-:W-:Y:S01]  /*a7e0*/  MOV R83, 0x40000040 ;  /* 0x4000004000537802 */ /* 0x000fe20000000f00 */
[C---:B------:R-:W-:Y:S01]  /*a7f0*/  VIADD R82, R4.reuse, 0x4 ;  /* 0x0000000404527836 */ /* 0x040fe20000000000 */
[----:B------:R-:W-:Y:S01]  /*a800*/  MOV R79, 0x40000040 ;  /* 0x40000040004f7802 */ /* 0x000fe20000000f00 */
[----:B------:R-:W-:Y:S01]  /*a810*/  UIADD3 UR39, UR39, 0x400, URZ ;  /* 0x0000040027277890 */ /* 0x000fe2000fffe03f */
[C---:B------:R-:W-:Y:S01]  /*a820*/  VIADD R80, R4.reuse, 0x6 ;  /* 0x0000000604507836 */ /* 0x040fe20000000000 */
[----:B------:R-:W-:Y:S01]  /*a830*/  MOV R75, 0x40000040 ;  /* 0x40000040004b7802 */ /* 0x000fe20000000f00 */
[----:B------:R-:W-:Y:S01]  /*a840*/  IMAD.MOV.U32 R81, RZ, RZ, 0x40000040 ;  /* 0x40000040ff517424 */ /* 0x000fe200078e00ff */
[----:B------:R-:W-:Y:S01]  /*a850*/  USHF.R.U32.HI UR39, URZ, 0x4, UR39 ;  /* 0x000000043f277899 */ /* 0x000fe20008011627 */
[C---:B------:R-:W-:Y:S01]  /*a860*/  VIADD R78, R4.reuse, 0x400 ;  /* 0x00000400044e7836 */ /* 0x040fe20000000000 */
[----:B------:R-:W-:Y:S01]  /*a870*/  MOV R221, 0x40000040 ;  /* 0x4000004000dd7802 */ /* 0x000fe20000000f00 */
[C---:B------:R-:W-:Y:S01]  /*a880*/  VIADD R76, R4.reuse, 0x402 ;  /* 0x00000402044c7836 */ /* 0x040fe20000000000 */
[----:B------:R-:W-:Y:S01]  /*a890*/  ULOP3.LUT UR39, UR39, 0x3fff, URZ, 0xc0, !UPT ;  /* 0x00003fff27277892 */ /* 0x000fe2000f8ec03f */
[----:B------:R-:W-:Y:S01]  /*a8a0*/  IMAD.MOV.U32 R77, RZ, RZ, 0x40000040 ;  /* 0x40000040ff4d7424 */ /* 0x000fe200078e00ff */
[----:B------:R-:W-:Y:S01]  /*a8b0*/  MOV R217, 0x40000040 ;  /* 0x4000004000d97802 */ /* 0x000fe20000000f00 */
[C---:B------:R-:W-:Y:S01]  /*a8c0*/  VIADD R74, R4.reuse, 0x404 ;  /* 0x00000404044a7836 */ /* 0x040fe20000000000 */
[----:B------:R-:W-:Y:S01]  /*a8d0*/  ULOP3.LUT UR38, UR39, 0x10000, URZ, 0xfc, !UPT ;  /* 0x0001000027267892 */ /* 0x000fe2000f8efc3f */
[C---:B------:R-:W-:Y:S01]  /*a8e0*/  VIADD R72, R4.reuse, 0x406 ;  /* 0x0000040604487836 */ /* 0x040fe20000000000 */
[----:B------:R-:W-:Y:S01]  /*a8f0*/  MOV R13, 0x40000040 ;  /* 0x40000040000d7802 */ /* 0x000fe20000000f00 */
[----:B------:R-:W-:Y:S01]  /*a900*/  IMAD.MOV.U32 R73, RZ, RZ, 0x40000040 ;  /* 0x40000040ff497424 */ /* 0x000fe200078e00ff */
[----:B------:R-:W-:Y:S01]  /*a910*/  MOV R21, 0x40000040 ;  /* 0x4000004000157802 */ /* 0x000fe20000000f00 */
[----:B------:R-:W-:Y:S01]  /*a920*/  VIADD R220, R4, 0x800 ;  /* 0x0000080004dc7836 */ /* 0x000fe20000000000 */
[----:B------:R-:W1:Y:S01]  /*a930*/  S2R R0, SR_TID.X ;  /* 0x0000000000007919 */ /* 0x000e620000002100 */
[----:B------:R-:W-:-:S02]  /*a940*/  IMAD R6, R18, R7, UR38 ;  /* 0x0000002612067e24 */ /* 0x000fc4000f8e0207 */
[----:B------:R-:W-:Y:S01]  /*a950*/  IMAD.MOV.U32 R7, RZ, RZ, 0x40000040 ;  /* 0x40000040ff077424 */ /* 0x000fe200078e00ff */
[----:B------:R2:W-:Y:S01]  /*a960*/  STL.64 [R1+0x68], R84 ;  /* 0x0000685401007387 */ /* 0x0005e20000100a00 */
[C---:B------:R-:W-:Y:S01]  /*a970*/  VIADD R8, R6.reuse, 0x2 ;  /* 0x0000000206087836 */ /* 0x040fe20000000000 */
[----:B------:R-:W-:Y:S01]  /*a980*/  R2UR UR6, R6 ;  /* 0x00000000060672ca */ /* 0x000fe200000e0000 */
[C---:B------:R-:W-:Y:S01]  /*a990*/  VIADD R218, R4.reuse, 0x802 ;  /* 0x0000080204da7836 */ /* 0x040fe20000000000 */
[----:B------:R-:W-:Y:S01]  /*a9a0*/  R2UR UR7, R7 ;  /* 0x00000000070772ca */ /* 0x000fe200000e0000 */
[----:B------:R-:W-:Y:S01]  /*a9b0*/  IMAD.MOV.U32 R219, RZ, RZ, 0x40000040 ;  /* 0x40000040ffdb7424 */ /* 0x000fe200078e00ff */
[----:B------:R2:W-:Y:S01]  /*a9c0*/  STL.64 [R1+0x60], R82 ;  /* 0x0000605201007387 */ /* 0x0005e20000100a00 */
[C---:B------:R-:W-:Y:S02]  /*a9d0*/  VIADD R216, R4.reuse, 0x804 ;  /* 0x0000080404d87836 */ /* 0x040fe40000000000 */
[----:B------:R-:W-:Y:S01]  /*a9e0*/  VIADD R214, R4, 0x806 ;  /* 0x0000080604d67836 */ /* 0x000fe20000000000 */
[----:B------:R2:W-:Y:S01]  /*a9f0*/  STL.64 [R1+0x58], R80 ;  /* 0x0000585001007387 */ /* 0x0005e20000100a00 */
[----:B------:R-:W-:-:S02]  /*aa00*/  IMAD.MOV.U32 R215, RZ, RZ, 0x40000040 ;  /* 0x40000040ffd77424 */ /* 0x000fc400078e00ff */
[C---:B------:R-:W-:Y:S01]  /*aa10*/  VIADD R12, R4.reuse, 0xc00 ;  /* 0x00000c00040c7836 */ /* 0x040fe20000000000 */
[----:B------:R2:W-:Y:S01]  /*aa20*/  STL.64 [R1+0x50], R78 ;  /* 0x0000504e01007387 */ /* 0x0005e20000100a00 */
[----:B------:R-:W-:Y:S02]  /*aa30*/  VIADD R10, R4, 0xc02 ;  /* 0x00000c02040a7836 */ /* 0x000fe40000000000 */
[----:B------:R-:W-:Y:S01]  /*aa40*/  HGMMA.64x96x16.F32 R24, gdesc[UR4], R24, gsb0 ;  /* 0x01600000041879f0 */ /* 0x000fe20008000818 */
[----:B------:R-:W-:Y:S01]  /*aa50*/  R2UR UR4, R84 ;  /* 0x00000000540472ca */ /* 0x000fe200000e0000 */
[----:B------:R-:W-:Y:S01]  /*aa60*/  IMAD.MOV.U32 R11, RZ, RZ, 0x40000040 ;  /* 0x40000040ff0b7424 */ /* 0x000fe200078e00ff */
[----:B------:R-:W-:Y:S01]  /*aa70*/  R2UR UR5, R85 ;  /* 0x00000000550572ca */ /* 0x000fe200000e0000 */
[----:B------:R-:W-:Y:S01]  /*aa80*/  VIADD R20, R6, 0x904 ;  /* 0x0000090406147836 */ /* 0x000fe20000000000 */
[----:B------:R-:W-:Y:S01]  /*aa90*/  R2UR UR6, R8 ;  /* 0x00000000080672ca */ /* 0x000fe200000e0000 */
[----:B------:R-:W-:Y:S01]  /*aaa0*/  VIADD R8, R6, 0x4 ;  /* 0x0000000406087836 */ /* 0x000fe20000000000 */
[----:B------:R-:W-:Y:S01]  /*aab0*/  R2UR UR7, R9 ;  /* 0x00000000090772ca */ /* 0x000fe200000e0000 */
[----:B------:R-:W-:Y:S01]  /*aac0*/  IMAD.MOV.U32 R9, RZ, RZ, 0x40000040 ;  /* 0x40000040ff097424 */ /* 0x000fe200078e00ff */
[----:B------:R2:W-:Y:S01]  /*aad0*/  STL.64 [R1+0x48], R76 ;  /* 0x0000484c01007387 */ /* 0x0005e20000100a00 */
[----:B------:R-:W-:Y:S01]  /*aae0*/  IMAD.MOV.U32 R7, RZ, RZ, 0x40000040 ;  /* 0x40000040ff077424 */ /* 0x000fe200078e00ff */
[----:B-1----:R-:W-:-:S02]  /*aaf0*/  SHF.R.U32.HI R0, RZ, 0x7, R0 ;  /* 0x00000007ff007819 */ /* 0x002fc40000011600 */
[----:B------:R2:W-:Y:S04]  /*ab00*/  STL.64 [R1+0x40], R74 ;  /* 0x0000404a01007387 */ /* 0x0005e80000100a00 */
[----:B------:R2:W-:Y:S01]  /*ab10*/  STL.64 [R1+0x18], R72 ;  /* 0x0000184801007387 */ /* 0x0005e20000100a00 */
        /* <DEDUP_REMOVED lines=111> */
[----:B------:R-:W-:Y:S01]  /*b210*/  R2UR UR6, R20 ;  /* 0x00000000140672ca */ /* 0x000fe200000e0000 */
[----:B------:R-:W-:Y:S01]  /*b220*/  VIADD R20, R6, 0x906 ;  /* 0x0000090606147836 */ /* 0x000fe20000000000 */
[----:B------:R-:W-:Y:S01]  /*b230*/  R2UR UR7, R21 ;  /* 0x00000000150772ca */ /* 0x000fe200000e0000 */
[----:B------:R-:W-:Y:S01]  /*b240*/  VIADD R6, R4, 0xc06 ;  /* 0x00000c0604067836 */ /* 0x000fe20000000000 */
[----:B------:R-:W-:Y:S01]  /*b250*/  R2UR UR4, R8 ;  /* 0x00000000080472ca */ /* 0x000fe200000e0000 */
[----:B------:R-:W-:Y:S01]  /*b260*/  IMAD.MOV.U32 R21, RZ, RZ, 0x40000040 ;  /* 0x40000040ff157424 */ /* 0x000fe200078e00ff */
        /* <DEDUP_REMOVED lines=11> */
[----:B------:R-:W-:Y:S03]  /*b320*/  HGMMA.64x96x16.F32 R24, gdesc[UR4], R24, gsb0 ;  /* 0x01600000041879f0 */ /* 0x000fe60008000818 */
[----:B------:R-:W-:Y:S02]  /*b330*/  WARPGROUP.DEPBAR.LE gsb0, 0x0 ;  /* 0x00008000000079c5 */ /* 0x000fe40000010000 */
[----:B------:R2:W-:Y:S06]  /*b340*/  BAR.ARV R21, 0x100 ;  /* 0x000400150000751d */ /* 0x0005ec0000002000 */
[----:B------:R-:W-:Y:S05]  /*b350*/  @!P0 BRA `(.L_x_6129) ;  /* 0x0000000000048947 */ /* 0x000fea0003800000 */
[----:B------:R-:W-:Y:S01]  /*b360*/  BPT.TRAP 0x1 ;  /* 0x000000040000795c */ /* 0x000fe20000300000 */
.L_x_6129:
[----:B------:R-:W3:Y:S01]  /*b370*/  LDL R20, [R1+0xc4] ;  /* 0x0000c40001147983 */ /* 0x000ee20000100800 */
[----:B--2---:R-:W1:Y:S01]  /*b380*/  LDC R74, c[0x0][0x448] ;  /* 0x00011200ff4a7b82 */ /* 0x004e620000000800 */
[----:B------:R-:W-:Y:S01]  /*b390*/  ULDC UR4, c[0x0][0xad0] ;  /* 0x0002b40000047ab9 */ /* 0x000fe20000000800 */
[----:B------:R-:W-:Y:S01]  /*b3a0*/  ULDC UR46, c[0x0][0xa80] ;  /* 0x0002a000002e7ab9 */ /* 0x000fe20000000800 */
[----:B------:R-:W3:Y:S04]  /*b3b0*/  LDL R180, [R1+0x94] ;  /* 0x0000940001b47983 */ /* 0x000ee80000100800 */
[----:B------:R-:W2:Y:S01]  /*b3c0*/  LDL R178, [R1+0xb0] ;  /* 0x0000b00001b27983 */ /* 0x000ea20000100800 */
[----:B------:R-:W-:Y:S01]  /*b3d0*/  FMUL.FTZ R73, R35, UR4 ;  /* 0x0000000423497c20 */ /* 0x000fe20008410000 */
[----:B0-----:R-:W-:Y:S01]  /*b3e0*/  FMUL.FTZ R3, R25, UR4 ;  /* 0x0000000419037c20 */ /* 0x001fe20008410000 */
[----:B------:R-:W-:Y:S01]  /*b3f0*/  FMUL.FTZ R25, R26, UR4 ;  /* 0x000000041a197c20 */ /* 0x000fe20008410000 */
[----:B------:R-:W4:Y:S01]  /*b400*/  LDL R78, [R1+0xb4] ;  /* 0x0000b400014e7983 */ /* 0x000f220000100800 */
[----:B------:R-:W-:Y:S01]  /*b410*/  FMUL.FTZ R26, R31, UR4 ;  /* 0x000000041f1a7c20 */ /* 0x000fe20008410000 */
[----:B------:R-:W-:-:S02]  /*b420*/  FMUL.FTZ R31, R33, UR4 ;  /* 0x00000004211f7c20 */ /* 0x000fc40008410000 */
[----:B------:R-:W5:Y:S01]  /*b430*/  LDL R179, [R1+0x8c] ;  /* 0x00008c0001b37983 */ /* 0x000f620000100800 */
[----:B-1----:R-:W-:Y:S01]  /*b440*/  ISETP.NE.AND P5, PT, R74, 0x1, PT ;  /* 0x000000014a00780c */ /* 0x002fe20003fa5270 */
        /* <DEDUP_REMOVED lines=12> */
[----:B------:R-:W1:Y:S07]  /*b510*/  @P5 LDC R35, c[0x0][0x44c] ;  /* 0x00011300ff235b82 */ /* 0x000e6e0000000800 */
[----:B------:R-:W0:Y:S01]  /*b520*/  MUFU.TANH R28, R28 ;  /* 0x0000001c001c7308 */ /* 0x000e220000002400 */
[----:B------:R-:W0:Y:S07]  /*b530*/  @P5 LDC R37, c[0x0][0x450] ;  /* 0x00011400ff255b82 */ /* 0x000e2e0000000800 */
[----:B------:R-:W5:Y:S01]  /*b540*/  MUFU.TANH R72, R72 ;  /* 0x0000004800487308 */ /* 0x000f620000002400 */
[----:B------:R-:W-:-:S07]  /*b550*/  FMUL.FTZ R39, R49, UR4 ;  /* 0x0000000431277c20 */ /* 0x000fce0008410000 */
[----:B------:R-:W5:Y:S01]  /*b560*/  MUFU.TANH R30, R30 ;  /* 0x0000001e001e7308 */ /* 0x000f620000002400 */
[----:B------:R-:W-:-:S07]  /*b570*/  FMUL.FTZ R34, R40, UR4 ;  /* 0x0000000428227c20 */ /* 0x000fce0008410000 */
[----:B------:R-:W5:Y:S01]  /*b580*/  MUFU.TANH R31, R31 ;  /* 0x0000001f001f7308 */ /* 0x000f620000002400 */
[----:B------:R-:W-:Y:S01]  /*b590*/  FMUL.FTZ R74, R38, UR4 ;  /* 0x00000004264a7c20 */ /* 0x000fe20008410000 */
[----:B------:R-:W-:-:S06]  /*b5a0*/  FMUL.FTZ R76, R43, UR4 ;  /* 0x000000042b4c7c20 */ /* 0x000fcc0008410000 */
[----:B------:R-:W5:Y:S01]  /*b5b0*/  MUFU.TANH R32, R32 ;  /* 0x0000002000207308 */ /* 0x000f620000002400 */
[----:B------:R-:W-:-:S07]  /*b5c0*/  FMUL.FTZ R36, R41, UR4 ;  /* 0x0000000429247c20 */ /* 0x000fce0008410000 */
[----:B------:R-:W5:Y:S01]  /*b5d0*/  MUFU.TANH R33, R33 ;  /* 0x0000002100217308 */ /* 0x000f620000002400 */
[----:B------:R-:W-:-:S07]  /*b5e0*/  FMUL.FTZ R77, R42, UR4 ;  /* 0x000000042a4d7c20 */ /* 0x000fce0008410000 */
[----:B------:R-:W5:Y:S01]  /*b5f0*/  MUFU.TANH R34, R34 ;  /* 0x0000002200227308 */ /* 0x000f620000002400 */
[----:B------:R-:W-:-:S07]  /*b600*/  FMUL.FTZ R41, R48, UR4 ;  /* 0x0000000430297c20 */ /* 0x000fce0008410000 */
[----:B------:R-:W5:Y:S01]  /*b610*/  MUFU.TANH R36, R36 ;  /* 0x0000002400247308 */ /* 0x000f620000002400 */
[----:B------:R-:W-:-:S07]  /*b620*/  FMUL.FTZ R40, R52, UR4 ;  /* 0x0000000434287c20 */ /* 0x000fce0008410000 */
[----:B------:R-:W-:Y:S08]  /*b630*/  MUFU.TANH R41, R41 ;  /* 0x0000002900297308 */ /* 0x000ff00000002400 */
[----:B------:R-:W-:Y:S08]  /*b640*/  MUFU.TANH R39, R39 ;  /* 0x0000002700277308 */ /* 0x000ff00000002400 */
[----:B------:R-:W-:Y:S01]  /*b650*/  MUFU.TANH R40, R40 ;  /* 0x0000002800287308 */ /* 0x000fe20000002400 */
[----:B------:R-:W-:Y:S01]  /*b660*/  FMUL.FTZ R61, R61, UR4 ;  /* 0x000000043d3d7c20 */ /* 0x000fe20008410000 */
[----:B------:R-:W-:-:S06]  /*b670*/  FMUL.FTZ R52, R64, UR4 ;  /* 0x0000000440347c20 */ /* 0x000fcc0008410000 */
[----:B------:R-:W-:Y:S01]  /*b680*/  MUFU.TANH R52, R52 ;  /* 0x0000003400347308 */ /* 0x000fe20000002400 */
[----:B------:R-:W-:Y:S01]  /*b690*/  FMUL.FTZ R69, R69, UR4 ;  /* 0x0000000445457c20 */ /* 0x000fe20008410000 */
[----:B------:R-:W-:Y:S01]  /*b6a0*/  FMUL.FTZ R46, R46, UR4 ;  /* 0x000000042e2e7c20 */ /* 0x000fe20008410000 */
[----:B------:R-:W-:Y:S01]  /*b6b0*/  FMUL.FTZ R82, R47, UR4 ;  /* 0x000000042f527c20 */ /* 0x000fe20008410000 */
[----:B------:R-:W-:Y:S01]  /*b6c0*/  FMUL.FTZ R83, R50, UR4 ;  /* 0x0000000432537c20 */ /* 0x000fe20008410000 */
[----:B------:R-:W-:-:S03]  /*b6d0*/  FMUL.FTZ R80, R51, UR4 ;  /* 0x0000000433507c20 */ /* 0x000fc60008410000 */
[----:B------:R-:W-:Y:S08]  /*b6e0*/  MUFU.TANH R25, R25 ;  /* 0x0000001900197308 */ /* 0x000ff00000002400 */
[----:B------:R-:W-:Y:S08]  /*b6f0*/  MUFU.TANH R15, R15 ;  /* 0x0000000f000f7308 */ /* 0x000ff00000002400 */
[----:B------:R-:W-:Y:S08]  /*b700*/  MUFU.TANH R27, R27 ;  /* 0x0000001b001b7308 */ /* 0x000ff00000002400 */
[----:B------:R-:W-:Y:S08]  /*b710*/  MUFU.TANH R26, R26 ;  /* 0x0000001a001a7308 */ /* 0x000ff00000002400 */
[----:B------:R-:W-:Y:S08]  /*b720*/  MUFU.TANH R29, R29 ;  /* 0x0000001d001d7308 */ /* 0x000ff00000002400 */
[----:B------:R-:W-:Y:S01]  /*b730*/  MUFU.TANH R73, R73 ;  /* 0x0000004900497308 */ /* 0x000fe20000002400 */
[----:B---3--:R-:W-:-:S04]  /*b740*/  IMAD.IADD R20, R20, 0x1, R180 ;  /* 0x0000000114147824 */ /* 0x008fc800078e02b4 */
[----:B-1----:R-:W-:-:S05]  /*b750*/  @P5 IMAD.HI.U32 R24, R20, R35, RZ ;  /* 0x0000002314185227 */ /* 0x002fca00078e00ff */
[----:B0-----:R-:W-:-:S05]  /*b760*/  @P5 SHF.R.U32.HI R20, RZ, R37, R24 ;  /* 0x00000025ff145219 */ /* 0x001fca0000011618 */
[----:B------:R-:W0:Y:S01]  /*b770*/  SHFL.IDX PT, R24, R20, RZ, 0x1c1f ;  /* 0x001c1fff14187589 */ /* 0x000e2200000e0000 */
[----:B--2---:R-:W-:-:S05]  /*b780*/  IMAD R84, R177, -0x60, R178 ;  /* 0xffffffa0b1547824 */ /* 0x004fca00078e02b2 */
[C-C-:B----4-:R-:W-:Y:S02]  /*b790*/  IADD3 R85, -R78.reuse, 0x61, R84.reuse ;  /* 0x000000614e557810 */ /* 0x150fe40007ffe154 */
[----:B------:R-:W-:-:S03]  /*b7a0*/  IADD3 R84, -R78, 0x60, R84 ;  /* 0x000000604e547810 */ /* 0x000fc60007ffe154 */
[----:B-----5:R-:W-:Y:S02]  /*b7b0*/  IMAD.IADD R85, R85, 0x1, -R179 ;  /* 0x0000000155557824 */ /* 0x020fe400078e0ab3 */
[----:B------:R-:W-:Y:S01]  /*b7c0*/  FMUL.FTZ R35, R44, UR4 ;  /* 0x000000042c237c20 */ /* 0x000fe20008410000 */
[----:B------:R-:W-:Y:S02]  /*b7d0*/  FMUL.FTZ R37, R45, UR4 ;  /* 0x000000042d257c20 */ /* 0x000fe40008410000 */
[----:B0-----:R-:W-:-:S04]  /*b7e0*/  VIADDMNMX R24, R24, R85, R84, PT ;  /* 0x0000005518187246 */ /* 0x001fc80003800154 */
[C---:B------:R-:W-:Y:S02]  /*b7f0*/  ISETP.GT.AND P1, PT, R24.reuse, RZ, PT ;  /* 0x000000ff1800720c */ /* 0x040fe40003f24270 */
[C---:B------:R-:W-:Y:S02]  /*b800*/  ISETP.GT.AND P2, PT, R24.reuse, 0x1, PT ;  /* 0x000000011800780c */ /* 0x040fe40003f44270 */
[----:B------:R-:W-:Y:S02]  /*b810*/  ISETP.GT.AND P3, PT, R24, 0x8, PT ;  /* 0x000000081800780c */ /* 0x000fe40003f64270 */
[----:B------:R-:W-:Y:S02]  /*b820*/  FSEL R49, R0, -INF , P1 ;  /* 0xff80000000317808 */ /* 0x000fe40000800000 */
[----:B------:R-:W-:Y:S02]  /*b830*/  FSEL R44, R3, -INF , P2 ;  /* 0xff800000032c7808 */ /* 0x000fe40001000000 */
[----:B------:R-:W-:-:S02]  /*b840*/  FSEL R45, R28, -INF , P3 ;  /* 0xff8000001c2d7808 */ /* 0x000fc40001800000 */
[C---:B------:R-:W-:Y:S02]  /*b850*/  ISETP.GT.AND P1, PT, R24.reuse, 0x9, PT ;  /* 0x000000091800780c */ /* 0x040fe40003f24270 */
[----:B------:R-:W-:Y:S02]  /*b860*/  FMNMX.FTZ R28, R49, R44, !PT ;  /* 0x0000002c311c7209 */ /* 0x000fe40007810000 */
[----:B------:R-:W-:Y:S02]  /*b870*/  ISETP.GT.AND P2, PT, R24, 0x10, PT ;  /* 0x000000101800780c */ /* 0x000fe40003f44270 */
[----:B------:R-:W-:Y:S02]  /*b880*/  FSEL R43, R72, -INF , P1 ;  /* 0xff800000482b7808 */ /* 0x000fe40000800000 */
[----:B------:R-:W-:Y:S01]  /*b890*/  FMNMX.FTZ R38, R45, R28, !PT ;  /* 0x0000001c2d267209 */ /* 0x000fe20007810000 */
[----:B------:R-:W-:Y:S01]  /*b8a0*/  FMUL.FTZ R0, R53, UR4 ;  /* 0x0000000435007c20 */ /* 0x000fe20008410000 */
[----:B------:R-:W-:-:S02]  /*b8b0*/  ISETP.GT.AND P1, PT, R24, 0x11, PT ;  /* 0x000000111800780c */ /* 0x000fc40003f24270 */
        /* <DEDUP_REMOVED lines=8> */
[----:B------:R-:W-:Y:S02]  /*b940*/  FMNMX.FTZ R53, R42, R53, !PT ;  /* 0x000000352a357209 */ /* 0x000fe40007810000 */
[----:B------:R-:W-:Y:S01]  /*b950*/  ISETP.GT.AND P2, PT, R24, 0x20, PT ;  /* 0x000000201800780c */ /* 0x000fe20003f44270 */
[----:B------:R-:W1:Y:S01]  /*b960*/  MUFU.TANH R37, R37 ;  /* 0x0000002500257308 */ /* 0x000e620000002400 */
[----:B------:R-:W-:Y:S02]  /*b970*/  FSEL R38, R33, -INF , P1 ;  /* 0xff80000021267808 */ /* 0x000fe40000800000 */
[----:B------:R-:W-:Y:S02]  /*b980*/  FMNMX.FTZ R53, R48, R53, !PT ;  /* 0x0000003530357209 */ /* 0x000fe40007810000 */
[----:B------:R-:W-:-:S02]  /*b990*/  ISETP.GT.AND P1, PT, R24, 0x21, PT ;  /* 0x000000211800780c */ /* 0x000fc40003f24270 */
[----:B------:R-:W-:Y:S02]  /*b9a0*/  FSEL R72, R34, -INF , P2 ;  /* 0xff80000022487808 */ /* 0x000fe40001000000 */
[----:B------:R-:W-:Y:S02]  /*b9b0*/  FMNMX.FTZ R53, R38, R53, !PT ;  /* 0x0000003526357209 */ /* 0x000fe40007810000 */
[----:B------:R-:W-:Y:S02]  /*b9c0*/  ISETP.GT.AND P2, PT, R24, 0x28, PT ;  /* 0x000000281800780c */ /* 0x000fe40003f44270 */
[----:B------:R-:W-:Y:S02]  /*b9d0*/  FSEL R36, R36, -INF , P1 ;  /* 0xff80000024247808 */ /* 0x000fe40000800000 */
[----:B------:R-:W-:Y:S01]  /*b9e0*/  FMNMX.FTZ R53, R72, R53, !PT ;  /* 0x0000003548357209 */ /* 0x000fe20007810000 */
[----:B------:R-:W-:Y:S01]  /*b9f0*/  FMUL.FTZ R32, R60, UR4 ;  /* 0x000000043c207c20 */ /* 0x000fe20008410000 */
[----:B------:R-:W-:Y:S01]  /*ba00*/  ISETP.GT.AND P1, PT, R24, 0x29, PT ;  /* 0x000000291800780c */ /* 0x000fe20003f24270 */
[----:B------:R-:W-:Y:S01]  /*ba10*/  FMUL.FTZ R3, R56, UR4 ;  /* 0x0000000438037c20 */ /* 0x000fe20008410000 */
[----:B0-----:R-:W-:-:S02]  /*ba20*/  FSEL R60, R35, -INF , P2 ;  /* 0xff800000233c7808 */ /* 0x001fc40001000000 */
[----:B------:R-:W-:Y:S01]  /*ba30*/  FMNMX.FTZ R53, R36, R53, !PT ;  /* 0x0000003524357209 */ /* 0x000fe20007810000 */
[----:B------:R-:W0:Y:S01]  /*ba40*/  MUFU.TANH R0, R0 ;  /* 0x0000000000007308 */ /* 0x000e220000002400 */
[----:B------:R-:W-:Y:S01]  /*ba50*/  ISETP.GT.AND P2, PT, R24, 0x30, PT ;  /* 0x000000301800780c */ /* 0x000fe20003f44270 */
[----:B------:R-:W-:Y:S01]  /*ba60*/  FMUL.FTZ R30, R57, UR4 ;  /* 0x00000004391e7c20 */ /* 0x000fe20008410000 */
[----:B-1----:R-:W-:Y:S02]  /*ba70*/  FSEL R34, R37, -INF , P1 ;  /* 0xff80000025227808 */ /* 0x002fe40000800000 */
[----:B------:R-:W-:Y:S02]  /*ba80*/  FMNMX.FTZ R53, R60, R53, !PT ;  /* 0x000000353c357209 */ /* 0x000fe40007810000 */
[----:B------:R-:W-:Y:S01]  /*ba90*/  ISETP.GT.AND P1, PT, R24, 0x31, PT ;  /* 0x000000311800780c */ /* 0x000fe20003f24270 */
[----:B------:R-:W1:Y:S01]  /*baa0*/  MUFU.TANH R3, R3 ;  /* 0x0000000300037308 */ /* 0x000e620000002400 */
[----:B------:R-:W-:-:S02]  /*bab0*/  FSEL R41, R41, -INF , P2 ;  /* 0xff80000029297808 */ /* 0x000fc40001000000 */
[----:B------:R-:W-:Y:S02]  /*bac0*/  FMNMX.FTZ R56, R34, R53, !PT ;  /* 0x0000003522387209 */ /* 0x000fe40007810000 */
[C---:B------:R-:W-:Y:S02]  /*bad0*/  ISETP.GT.AND P2, PT, R24.reuse, 0x38, PT ;  /* 0x000000381800780c */ /* 0x040fe40003f44270 */
[----:B------:R-:W-:Y:S01]  /*bae0*/  FSEL R33, R39, -INF , P1 ;  /* 0xff80000027217808 */ /* 0x000fe20000800000 */
[----:B------:R-:W2:Y:S01]  /*baf0*/  MUFU.TANH R30, R30 ;  /* 0x0000001e001e7308 */ /* 0x000ea20000002400 */
[----:B------:R-:W-:Y:S02]  /*bb00*/  FMNMX.FTZ R56, R41, R56, !PT ;  /* 0x0000003829387209 */ /* 0x000fe40007810000 */
[----:B------:R-:W-:Y:S02]  /*bb10*/  ISETP.GT.AND P1, PT, R24, 0x39, PT ;  /* 0x000000391800780c */ /* 0x000fe40003f24270 */
[----:B------:R-:W-:-:S02]  /*bb20*/  FSEL R40, R40, -INF , P2 ;  /* 0xff80000028287808 */ /* 0x000fc40001000000 */
[----:B------:R-:W-:Y:S01]  /*bb30*/  FMNMX.FTZ R37, R33, R56, !PT ;  /* 0x0000003821257209 */ /* 0x000fe20007810000 */
[----:B------:R-:W3:Y:S01]  /*bb40*/  MUFU.TANH R32, R32 ;  /* 0x0000002000207308 */ /* 0x000ee20000002400 */
[----:B0-----:R-:W-:Y:S01]  /*bb50*/  FSEL R31, R0, -INF , P1 ;  /* 0xff800000001f7808 */ /* 0x001fe20000800000 */
[----:B------:R-:W-:Y:S01]  /*bb60*/  FMUL.FTZ R53, R65, UR4 ;  /* 0x0000000441357c20 */ /* 0x000fe20008410000 */
[----:B------:R-:W-:Y:S02]  /*bb70*/  ISETP.GT.AND P2, PT, R24, 0x40, PT ;  /* 0x000000401800780c */ /* 0x000fe40003f44270 */
[----:B------:R-:W-:-:S03]  /*bb80*/  FMNMX.FTZ R0, R40, R37, !PT ;  /* 0x0000002528007209 */ /* 0x000fc60007810000 */
[----:B------:R-:W0:Y:S01]  /*bb90*/  MUFU.TANH R35, R61 ;  /* 0x0000003d00237308 */ /* 0x000e220000002400 */
[----:B------:R-:W-:Y:S01]  /*bba0*/  ISETP.GT.AND P1, PT, R24, 0x41, PT ;  /* 0x000000411800780c */ /* 0x000fe20003f24270 */
[----:B------:R-:W-:Y:S01]  /*bbb0*/  FMUL.FTZ R56, R68, UR4 ;  /* 0x0000000444387c20 */ /* 0x000fe20008410000 */
[----:B-1----:R-:W-:Y:S02]  /*bbc0*/  FSEL R39, R3, -INF , P2 ;  /* 0xff80000003277808 */ /* 0x002fe40001000000 */
[----:B------:R-:W-:-:S03]  /*bbd0*/  FMNMX.FTZ R0, R31, R0, !PT ;  /* 0x000000001f007209 */ /* 0x000fc60007810000 */
[----:B------:R-:W1:Y:S01]  /*bbe0*/  MUFU.TANH R53, R53 ;  /* 0x0000003500357308 */ /* 0x000e620000002400 */
[----:B------:R-:W-:Y:S02]  /*bbf0*/  ISETP.GT.AND P2, PT, R24, 0x48, PT ;  /* 0x000000481800780c */ /* 0x000fe40003f44270 */
[----:B--2---:R-:W-:Y:S02]  /*bc00*/  FSEL R30, R30, -INF , P1 ;  /* 0xff8000001e1e7808 */ /* 0x004fe40000800000 */
[----:B------:R-:W-:Y:S02]  /*bc10*/  FMNMX.FTZ R3, R39, R0, !PT ;  /* 0x0000000027037209 */ /* 0x000fe40007810000 */
[----:B------:R-:W-:Y:S01]  /*bc20*/  ISETP.GT.AND P1, PT, R24, 0x49, PT ;  /* 0x000000491800780c */ /* 0x000fe20003f24270 */
[----:B------:R-:W2:Y:S01]  /*bc30*/  MUFU.TANH R56, R56 ;  /* 0x0000003800387308 */ /* 0x000ea20000002400 */
[----:B---3--:R-:W-:Y:S02]  /*bc40*/  FSEL R37, R32, -INF , P2 ;  /* 0xff80000020257808 */ /* 0x008fe40001000000 */
[----:B------:R-:W-:-:S02]  /*bc50*/  FMNMX.FTZ R0, R30, R3, !PT ;  /* 0x000000031e007209 */ /* 0x000fc40007810000 */
[C---:B------:R-:W-:Y:S02]  /*bc60*/  ISETP.GT.AND P2, PT, R24.reuse, 0x50, PT ;  /* 0x000000501800780c */ /* 0x040fe40003f44270 */
[----:B0-----:R-:W-:Y:S01]  /*bc70*/  FSEL R3, R35, -INF , P1 ;  /* 0xff80000023037808 */ /* 0x001fe20000800000 */
[----:B------:R-:W0:Y:S01]  /*bc80*/  MUFU.TANH R32, R69 ;  /* 0x0000004500207308 */ /* 0x000e220000002400 */
[----:B------:R-:W-:Y:S02]  /*bc90*/  FMNMX.FTZ R0, R37, R0, !PT ;  /* 0x0000000025007209 */ /* 0x000fe40007810000 */
[----:B------:R-:W-:Y:S02]  /*bca0*/  ISETP.GT.AND P1, PT, R24, 0x51, PT ;  /* 0x000000511800780c */ /* 0x000fe40003f24270 */
[----:B------:R-:W-:Y:S02]  /*bcb0*/  FSEL R35, R52, -INF , P2 ;  /* 0xff80000034237808 */ /* 0x000fe40001000000 */
[----:B------:R-:W-:-:S02]  /*bcc0*/  FMNMX.FTZ R64, R3, R0, !PT ;  /* 0x0000000003407209 */ /* 0x000fc40007810000 */
[----:B-1----:R-:W-:Y:S02]  /*bcd0*/  FSEL R0, R53, -INF , P1 ;  /* 0xff80000035007808 */ /* 0x002fe40000800000 */
[C---:B------:R-:W-:Y:S02]  /*bce0*/  ISETP.GT.AND P2, PT, R24.reuse, 0x58, PT ;  /* 0x000000581800780c */ /* 0x040fe40003f44270 */
[----:B------:R-:W-:Y:S02]  /*bcf0*/  FMNMX.FTZ R53, R35, R64, !PT ;  /* 0x0000004023357209 */ /* 0x000fe40007810000 */
[----:B------:R-:W-:Y:S02]  /*bd00*/  ISETP.GT.AND P1, PT, R24, 0x59, PT ;  /* 0x000000591800780c */ /* 0x000fe40003f24270 */
[----:B--2---:R-:W-:Y:S02]  /*bd10*/  FSEL R24, R56, -INF , P2 ;  /* 0xff80000038187808 */ /* 0x004fe40001000000 */
[----:B------:R-:W-:-:S02]  /*bd20*/  FMNMX.FTZ R53, R0, R53, !PT ;  /* 0x0000003500357209 */ /* 0x000fc40007810000 */
[----:B0-----:R-:W-:Y:S02]  /*bd30*/  FSEL R32, R32, -INF , P1 ;  /* 0xff80000020207808 */ /* 0x001fe40000800000 */
[----:B------:R-:W-:Y:S01]  /*bd40*/  FMNMX.FTZ R53, R24, R53, !PT ;  /* 0x0000003518357209 */ /* 0x000fe20007810000 */
[----:B------:R0:W-:Y:S03]  /*bd50*/  MUFU.TANH R52, R46 ;  /* 0x0000002e00347308 */ /* 0x0001e60000002400 */
[----:B0-----:R-:W-:-:S05]  /*bd60*/  FMNMX.FTZ R46, R32, R53, !PT ;  /* 0x00000035202e7209 */ /* 0x001fca0007810000 */
[----:B------:R-:W0:Y:S04]  /*bd70*/  SHFL.BFLY PT, R47, R46, 0x2, 0x1f ;  /* 0x0c401f002e2f7f89 */ /* 0x000e2800000e0000 */
[----:B------:R-:W1:Y:S01]  /*bd80*/  SHFL.IDX PT, R64, R20, 0x1, 0x1c1f ;  /* 0x003c1f0014407f89 */ /* 0x000e6200000e0000 */
[----:B0-----:R-:W-:-:S05]  /*bd90*/  FMNMX.FTZ R50, R46, R47, !PT ;  /* 0x0000002f2e327209 */ /* 0x001fca0007810000 */
[----:B------:R-:W0:Y:S01]  /*bda0*/  SHFL.BFLY PT, R51, R50, 0x1, 0x1f ;  /* 0x0c201f0032337f89 */ /* 0x000e2200000e0000 */
[----:B-1----:R-:W-:Y:S01]  /*bdb0*/  VIADDMNMX R64, R64, R85, R84, PT ;  /* 0x0000005540407246 */ /* 0x002fe20003800154 */
[----:B------:R-:W-:-:S03]  /*bdc0*/  FMUL.FTZ R69, R62, UR4 ;  /* 0x000000043e457c20 */ /* 0x000fc60008410000 */
[C---:B------:R-:W-:Y:S02]  /*bdd0*/  ISETP.GT.AND P1, PT, R64.reuse, RZ, PT ;  /* 0x000000ff4000720c */ /* 0x040fe40003f24270 */
[C---:B------:R-:W-:Y:S01]  /*bde0*/  ISETP.GT.AND P2, PT, R64.reuse, 0x1, PT ;  /* 0x000000014000780c */ /* 0x040fe20003f44270 */
[----:B------:R-:W-:Y:S01]  /*bdf0*/  FMUL.FTZ R46, R63, UR4 ;  /* 0x000000043f2e7c20 */ /* 0x000fe20008410000 */
[C---:B------:R-:W-:Y:S02]  /*be00*/  ISETP.GT.AND P3, PT, R64.reuse, 0x8, PT ;  /* 0x000000084000780c */ /* 0x040fe40003f64270 */
[----:B------:R-:W-:Y:S02]  /*be10*/  FSEL R63, R25, -INF , P1 ;  /* 0xff800000193f7808 */ /* 0x000fe40000800000 */
[----:B------:R-:W-:Y:S01]  /*be20*/  FSEL R62, R15, -INF , P2 ;  /* 0xff8000000f3e7808 */ /* 0x000fe20001000000 */
[----:B------:R-:W1:Y:S01]  /*be30*/  MUFU.TANH R74, R74 ;  /* 0x0000004a004a7308 */ /* 0x000e620000002400 */
[----:B------:R-:W-:-:S02]  /*be40*/  ISETP.GT.AND P1, PT, R64, 0x9, PT ;  /* 0x000000094000780c */ /* 0x000fc40003f24270 */
[----:B------:R-:W-:Y:S01]  /*be50*/  FSEL R61, R27, -INF , P3 ;  /* 0xff8000001b3d7808 */ /* 0x000fe20001800000 */
[----:B------:R-:W-:Y:S01]  /*be60*/  FMUL.FTZ R68, R59, UR4 ;  /* 0x000000043b447c20 */ /* 0x000fe20008410000 */
[----:B------:R-:W-:Y:S02]  /*be70*/  ISETP.GT.AND P2, PT, R64, 0x10, PT ;  /* 0x000000104000780c */ /* 0x000fe40003f44270 */
[----:B0-----:R-:W-:Y:S02]  /*be80*/  FMNMX.FTZ R20, R50, R51, !PT ;  /* 0x0000003332147209 */ /* 0x001fe40007810000 */
[----:B------:R-:W-:Y:S01]  /*be90*/  FMNMX.FTZ R50, R63, R62, !PT ;  /* 0x0000003e3f327209 */ /* 0x000fe20007810000 */
[----:B------:R-:W0:Y:S01]  /*bea0*/  MUFU.TANH R75, R75 ;  /* 0x0000004b004b7308 */ /* 0x000e220000002400 */
[----:B------:R-:W-:Y:S02]  /*beb0*/  FSEL R59, R26, -INF , P1 ;  /* 0xff8000001a3b7808 */ /* 0x000fe40000800000 */
[----:B------:R-:W-:Y:S01]  /*bec0*/  FMNMX.FTZ R50, R61, R50, !PT ;  /* 0x000000323d327209 */ /* 0x000fe20007810000 */
[----:B------:R-:W-:Y:S01]  /*bed0*/  FMUL.FTZ R79, R58, UR4 ;  /* 0x000000043a4f7c20 */ /* 0x000fe20008410000 */
[----:B------:R-:W-:-:S02]  /*bee0*/  ISETP.GT.AND P3, PT, R64, 0x11, PT ;  /* 0x000000114000780c */ /* 0x000fc40003f64270 */
[----:B------:R-:W-:Y:S01]  /*bef0*/  FSEL R58, R29, -INF , P2 ;  /* 0xff8000001d3a7808 */ /* 0x000fe20001000000 */
[----:B------:R-:W2:Y:S01]  /*bf00*/  MUFU.TANH R77, R77 ;  /* 0x0000004d004d7308 */ /* 0x000ea20000002400 */
[----:B------:R-:W-:Y:S02]  /*bf10*/  FMNMX.FTZ R15, R59, R50, !PT ;  /* 0x000000323b0f7209 */ /* 0x000fe40007810000 */
[----:B------:R-:W-:Y:S02]  /*bf20*/  ISETP.GT.AND P1, PT, R64, 0x18, PT ;  /* 0x000000184000780c */ /* 0x000fe40003f24270 */
[----:B------:R-:W-:Y:S02]  /*bf30*/  FSEL R57, R73, -INF , P3 ;  /* 0xff80000049397808 */ /* 0x000fe40001800000 */
[----:B------:R-:W-:Y:S01]  /*bf40*/  FMNMX.FTZ R26, R58, R15, !PT ;  /* 0x0000000f3a1a7209 */ /* 0x000fe20007810000 */
[----:B------:R-:W3:Y:S01]  /*bf50*/  MUFU.TANH R76, R76 ;  /* 0x0000004c004c7308 */ /* 0x000ee20000002400 */
[----:B------:R-:W-:-:S02]  /*bf60*/  ISETP.GT.AND P2, PT, R64, 0x19, PT ;  /* 0x000000194000780c */ /* 0x000fc40003f44270 */
[----:B-1----:R-:W-:Y:S02]  /*bf70*/  FSEL R56, R74, -INF , P1 ;  /* 0xff8000004a387808 */ /* 0x002fe40000800000 */
[----:B------:R-:W-:Y:S01]  /*bf80*/  FMNMX.FTZ R15, R57, R26, !PT ;  /* 0x0000001a390f7209 */ /* 0x000fe20007810000 */
[----:B------:R-:W-:Y:S01]  /*bf90*/  FMUL.FTZ R78, R55, UR4 ;  /* 0x00000004374e7c20 */ /* 0x000fe20008410000 */
[----:B------:R-:W-:Y:S01]  /*bfa0*/  ISETP.GT.AND P1, PT, R64, 0x20, PT ;  /* 0x000000204000780c */ /* 0x000fe20003f24270 */
[----:B------:R-:W1:Y:S01]  /*bfb0*/  MUFU.TANH R82, R82 ;  /* 0x0000005200527308 */ /* 0x000e620000002400 */
[----:B0-----:R-:W-:Y:S02]  /*bfc0*/  FSEL R55, R75, -INF , P2 ;  /* 0xff8000004b377808 */ /* 0x001fe40001000000 */
[----:B------:R-:W-:Y:S01]  /*bfd0*/  FMNMX.FTZ R26, R56, R15, !PT ;  /* 0x0000000f381a7209 */ /* 0x000fe20007810000 */
[----:B------:R-:W-:Y:S01]  /*bfe0*/  FMUL.FTZ R81, R54, UR4 ;  /* 0x0000000436517c20 */ /* 0x000fe20008410000 */
[----:B------:R-:W-:-:S02]  /*bff0*/  ISETP.GT.AND P2, PT, R64, 0x21, PT ;  /* 0x000000214000780c */ /* 0x000fc40003f44270 */
[----:B--2---:R-:W-:Y:S01]  /*c000*/  FSEL R54, R77, -INF , P1 ;  /* 0xff8000004d367808 */ /* 0x004fe20000800000 */
[----:B------:R-:W0:Y:S01]  /*c010*/  MUFU.TANH R83, R83 ;  /* 0x0000005300537308 */ /* 0x000e220000002400 */
[----:B------:R-:W-:Y:S02]  /*c020*/  FMNMX.FTZ R15, R55, R26, !PT ;  /* 0x0000001a370f7209 */ /* 0x000fe40007810000 */
[----:B------:R-:W-:Y:S02]  /*c030*/  ISETP.GT.AND P1, PT, R64, 0x28, PT ;  /* 0x000000284000780c */ /* 0x000fe40003f24270 */
[----:B---3--:R-:W-:Y:S02]  /*c040*/  FSEL R53, R76, -INF , P2 ;  /* 0xff8000004c357808 */ /* 0x008fe40001000000 */
[----:B------:R-:W-:Y:S01]  /*c050*/  FMNMX.FTZ R26, R54, R15, !PT ;  /* 0x0000000f361a7209 */ /* 0x000fe20007810000 */
[----:B------:R-:W2:Y:S01]  /*c060*/  MUFU.TANH R80, R80 ;  /* 0x0000005000507308 */ /* 0x000ea20000002400 */
[----:B------:R-:W-:-:S02]  /*c070*/  ISETP.GT.AND P2, PT, R64, 0x29, PT ;  /* 0x000000294000780c */ /* 0x000fc40003f44270 */
[----:B------:R-:W-:Y:S02]  /*c080*/  FSEL R52, R52, -INF , P1 ;  /* 0xff80000034347808 */ /* 0x000fe40000800000 */
[----:B------:R-:W-:-:S03]  /*c090*/  FMNMX.FTZ R15, R53, R26, !PT ;  /* 0x0000001a350f7209 */ /* 0x000fc60007810000 */
[----:B------:R-:W3:Y:S01]  /*c0a0*/  MUFU.TANH R81, R81 ;  /* 0x0000005100517308 */ /* 0x000ee20000002400 */
[----:B------:R-:W-:Y:S02]  /*c0b0*/  ISETP.GT.AND P1, PT, R64, 0x30, PT ;  /* 0x000000304000780c */ /* 0x000fe40003f24270 */
[----:B-1----:R-:W-:Y:S02]  /*c0c0*/  FSEL R51, R82, -INF , P2 ;  /* 0xff80000052337808 */ /* 0x002fe40001000000 */
[----:B------:R-:W-:-:S03]  /*c0d0*/  FMNMX.FTZ R26, R52, R15, !PT ;  /* 0x0000000f341a7209 */ /* 0x000fc60007810000 */
[----:B------:R-:W1:Y:S01]  /*c0e0*/  MUFU.TANH R78, R78 ;  /* 0x0000004e004e7308 */ /* 0x000e620000002400 */
[----:B------:R-:W-:Y:S02]  /*c0f0*/  ISETP.GT.AND P2, PT, R64, 0x31, PT ;  /* 0x000000314000780c */ /* 0x000fe40003f44270 */
[----:B0-----:R-:W-:Y:S02]  /*c100*/  FSEL R15, R83, -INF , P1 ;  /* 0xff800000530f7808 */ /* 0x001fe40000800000 */
[----:B------:R-:W-:-:S03]  /*c110*/  FMNMX.FTZ R26, R51, R26, !PT ;  /* 0x0000001a331a7209 */ /* 0x000fc60007810000 */
[----:B------:R-:W0:Y:S01]  /*c120*/  MUFU.TANH R79, R79 ;  /* 0x0000004f004f7308 */ /* 0x000e220000002400 */
[----:B------:R-:W-:Y:S01]  /*c130*/  FMUL.FTZ R47, R66, UR4 ;  /* 0x00000004422f7c20 */ /* 0x000fe20008410000 */
[----:B------:R-:W-:Y:S01]  /*c140*/  FMUL.FTZ R66, R70, UR4 ;  /* 0x0000000446427c20 */ /* 0x000fe20008410000 */
[----:B------:R-:W-:Y:S01]  /*c150*/  ISETP.GT.AND P1, PT, R64, 0x38, PT ;  /* 0x000000384000780c */ /* 0x000fe20003f24270 */
[----:B------:R-:W-:Y:S01]  /*c160*/  FMUL.FTZ R50, R20, UR46 ;  /* 0x0000002e14327c20 */ /* 0x000fe20008410000 */
[----:B--2---:R-:W-:-:S03]  /*c170*/  FSEL R25, R80, -INF , P2 ;  /* 0xff80000050197808 */ /* 0x004fc60001000000 */
[----:B------:R-:W2:Y:S01]  /*c180*/  MUFU.TANH R68, R68 ;  /* 0x0000004400447308 */ /* 0x000ea20000002400 */
[----:B------:R-:W-:Y:S02]  /*c190*/  FMNMX.FTZ R70, R15, R26, !PT ;  /* 0x0000001a0f467209 */ /* 0x000fe40007810000 */
[----:B------:R-:W-:Y:S02]  /*c1a0*/  FSETP.NEU.FTZ.AND P4, PT, R20, -INF , PT ;  /* 0xff8000001400780b */ /* 0x000fe40003f9d000 */
[----:B------:R-:W-:Y:S02]  /*c1b0*/  ISETP.GT.AND P2, PT, R64, 0x39, PT ;  /* 0x000000394000780c */ /* 0x000fe40003f44270 */
[----:B---3--:R-:W-:Y:S01]  /*c1c0*/  FSEL R26, R81, -INF , P1 ;  /* 0xff800000511a7808 */ /* 0x008fe20000800000 */
[----:B------:R-:W3:Y:S01]  /*c1d0*/  MUFU.TANH R69, R69 ;  /* 0x0000004500457308 */ /* 0x000ee20000002400 */
[----:B------:R-:W-:Y:S02]  /*c1e0*/  FMNMX.FTZ R29, R25, R70, !PT ;  /* 0x00000046191d7209 */ /* 0x000fe40007810000 */
[----:B------:R-:W-:Y:S01]  /*c1f0*/  FSEL R50, R50, RZ, P4 ;  /* 0x000000ff32327208 */ /* 0x000fe20002000000 */
[----:B------:R-:W-:Y:S01]  /*c200*/  FMUL.FTZ R65, R67, UR4 ;  /* 0x0000000443417c20 */ /* 0x000fe20008410000 */
[----:B------:R-:W-:-:S02]  /*c210*/  ISETP.GT.AND P1, PT, R64, 0x40, PT ;  /* 0x000000404000780c */ /* 0x000fc40003f24270 */
[----:B-1----:R-:W-:Y:S01]  /*c220*/  FSEL R27, R78, -INF , P2 ;  /* 0xff8000004e1b7808 */ /* 0x002fe20001000000 */
[----:B------:R-:W1:Y:S01]  /*c230*/  MUFU.TANH R46, R46 ;  /* 0x0000002e002e7308 */ /* 0x000e620000002400 */
[----:B------:R-:W-:Y:S01]  /*c240*/  FMNMX.FTZ R70, R26, R29, !PT ;  /* 0x0000001d1a467209 */ /* 0x000fe20007810000 */
[--C-:B------:R-:W-:Y:S01]  /*c250*/  FFMA.FTZ R154, R45, UR46, -R50.reuse ;  /* 0x0000002e2d9a7c23 */ /* 0x100fe20008010832 */
[----:B------:R-:W-:Y:S01]  /*c260*/  FFMA.FTZ R168, R28, UR46, -R50 ;  /* 0x0000002e1ca87c23 */ /* 0x000fe20008010832 */
[----:B------:R-:W-:Y:S02]  /*c270*/  ISETP.GT.AND P2, PT, R64, 0x41, PT ;  /* 0x000000414000780c */ /* 0x000fe40003f44270 */
[----:B0-----:R-:W-:Y:S02]  /*c280*/  FSEL R28, R79, -INF , P1 ;  /* 0xff8000004f1c7808 */ /* 0x001fe40000800000 */
[----:B------:R-:W0:Y:S01]  /*c290*/  MUFU.TANH R47, R47 ;  /* 0x0000002f002f7308 */ /* 0x000e220000002400 */
[----:B------:R-:W-:-:S02]  /*c2a0*/  FMNMX.FTZ R45, R27, R70, !PT ;  /* 0x000000461b2d7209 */ /* 0x000fc40007810000 */
[----:B--2---:R-:W-:Y:S01]  /*c2b0*/  FSEL R29, R68, -INF , P2 ;  /* 0xff800000441d7808 */ /* 0x004fe20001000000 */
[----:B------:R-:W-:Y:S01]  /*c2c0*/  FMUL.FTZ R175, R71, UR4 ;  /* 0x0000000447af7c20 */ /* 0x000fe20008410000 */
[----:B------:R-:W-:-:S03]  /*c2d0*/  ISETP.GT.AND P1, PT, R64, 0x48, PT ;  /* 0x000000484000780c */ /* 0x000fc60003f24270 */
[----:B------:R-:W2:Y:S01]  /*c2e0*/  MUFU.TANH R65, R65 ;  /* 0x0000004100417308 */ /* 0x000ea20000002400 */
[----:B------:R-:W-:Y:S02]  /*c2f0*/  FMNMX.FTZ R68, R28, R45, !PT ;  /* 0x0000002d1c447209 */ /* 0x000fe40007810000 */
[C---:B------:R-:W-:Y:S02]  /*c300*/  ISETP.GT.AND P2, PT, R64.reuse, 0x49, PT ;  /* 0x000000494000780c */ /* 0x040fe40003f44270 */
[----:B---3--:R-:W-:Y:S02]  /*c310*/  FSEL R45, R69, -INF , P1 ;  /* 0xff800000452d7808 */ /* 0x008fe40000800000 */
[----:B------:R-:W-:Y:S01]  /*c320*/  FMNMX.FTZ R68, R29, R68, !PT ;  /* 0x000000441d447209 */ /* 0x000fe20007810000 */
[----:B------:R-:W3:Y:S01]  /*c330*/  MUFU.TANH R66, R66 ;  /* 0x0000004200427308 */ /* 0x000ee20000002400 */
[----:B------:R-:W-:Y:S01]  /*c340*/  FFMA.FTZ R152, R49, UR46, -R50 ;  /* 0x0000002e31987c23 */ /* 0x000fe20008010832 */
[----:B------:R-:W-:-:S02]  /*c350*/  ISETP.GT.AND P1, PT, R64, 0x50, PT ;  /* 0x000000504000780c */ /* 0x000fc40003f24270 */
[----:B-1----:R-:W-:Y:S02]  /*c360*/  FSEL R46, R46, -INF , P2 ;  /* 0xff8000002e2e7808 */ /* 0x002fe40001000000 */
[----:B------:R-:W-:Y:S02]  /*c370*/  FMNMX.FTZ R49, R45, R68, !PT ;  /* 0x000000442d317209 */ /* 0x000fe40007810000 */
[----:B------:R-:W1:Y:S01]  /*c380*/  MUFU.TANH R175, R175 ;  /* 0x000000af00af7308 */ /* 0x000e620000002400 */
[----:B------:R-:W-:Y:S02]  /*c390*/  ISETP.GT.AND P2, PT, R64, 0x51, PT ;  /* 0x000000514000780c */ /* 0x000fe40003f44270 */
[----:B0-----:R-:W-:Y:S02]  /*c3a0*/  FSEL R47, R47, -INF , P1 ;  /* 0xff8000002f2f7808 */ /* 0x001fe40000800000 */
[----:B------:R-:W-:Y:S01]  /*c3b0*/  FMNMX.FTZ R68, R46, R49, !PT ;  /* 0x000000312e447209 */ /* 0x000fe20007810000 */
[----:B------:R-:W-:Y:S01]  /*c3c0*/  FFMA.FTZ R170, R48, UR46, -R50 ;  /* 0x0000002e30aa7c23 */ /* 0x000fe20008010832 */
[----:B--2---:R-:W-:-:S02]  /*c3d0*/  FSEL R48, R65, -INF , P2 ;  /* 0xff80000041307808 */ /* 0x004fc40001000000 */
[C---:B------:R-:W-:Y:S02]  /*c3e0*/  ISETP.GT.AND P1, PT, R64.reuse, 0x58, PT ;  /* 0x000000584000780c */ /* 0x040fe40003f24270 */
[----:B------:R-:W-:Y:S02]  /*c3f0*/  FMNMX.FTZ R65, R47, R68, !PT ;  /* 0x000000442f417209 */ /* 0x000fe40007810000 */
[----:B------:R-:W-:Y:S02]  /*c400*/  ISETP.GT.AND P2, PT, R64, 0x59, PT ;  /* 0x000000594000780c */ /* 0x000fe40003f44270 */
[----:B---3--:R-:W-:Y:S02]  /*c410*/  FSEL R49, R66, -INF , P1 ;  /* 0xff80000042317808 */ /* 0x008fe40000800000 */
[----:B------:R-:W-:Y:S02]  /*c420*/  FMNMX.FTZ R64, R48, R65, !PT ;  /* 0x0000004130407209 */ /* 0x000fe40007810000 */
[----:B-1----:R-:W-:-:S02]  /*c430*/  FSEL R175, R175, -INF , P2 ;  /* 0xff800000afaf7808 */ /* 0x002fc40001000000 */
[----:B------:R-:W-:-:S04]  /*c440*/  FMNMX.FTZ R64, R49, R64, !PT ;  /* 0x0000004031407209 */ /* 0x000fc80007810000 */
[----:B------:R-:W-:-:S05]  /*c450*/  FMNMX.FTZ R64, R175, R64, !PT ;  /* 0x00000040af407209 */ /* 0x000fca0007810000 */
[----:B------:R-:W0:Y:S01]  /*c460*/  SHFL.BFLY PT, R65, R64, 0x2, 0x1f ;  /* 0x0c401f0040417f89 */ /* 0x000e2200000e0000 */
[--C-:B------:R-:W-:Y:S01]  /*c470*/  FFMA.FTZ R162, R40, UR46, -R50.reuse ;  /* 0x0000002e28a27c23 */ /* 0x100fe20008010832 */
[----:B------:R-:W-:Y:S01]  /*c480*/  FFMA.FTZ R160, R41, UR46, -R50 ;  /* 0x0000002e29a07c23 */ /* 0x000fe20008010832 */
[----:B0-----:R-:W-:-:S05]  /*c490*/  FMNMX.FTZ R40, R64, R65, !PT ;  /* 0x0000004140287209 */ /* 0x001fca0007810000 */
[----:B------:R-:W0:Y:S01]  /*c4a0*/  SHFL.BFLY PT, R41, R40, 0x1, 0x1f ;  /* 0x0c201f0028297f89 */ /* 0x000e2200000e0000 */
[--C-:B------:R-:W-:Y:S01]  /*c4b0*/  FFMA.FTZ R166, R60, UR46, -R50.reuse ;  /* 0x0000002e3ca67c23 */ /* 0x100fe20008010832 */
[--C-:B------:R-:W-:Y:S01]  /*c4c0*/  FFMA.FTZ R44, R44, UR46, -R50.reuse ;  /* 0x0000002e2c2c7c23 */ /* 0x100fe20008010832 */
[----:B------:R-:W-:Y:S01]  /*c4d0*/  MUFU.EX2 R152, R152 ;  /* 0x0000009800987308 */ /* 0x000fe20000000800 */
[----:B------:R-:W-:-:S07]  /*c4e0*/  FFMA.FTZ R43, R43, UR46, -R50 ;  /* 0x0000002e2b2b7c23 */ /* 0x000fce0008010832 */
[----:B------:R-:W1:Y:S01]  /*c4f0*/  MUFU.EX2 R44, R44 ;  /* 0x0000002c002c7308 */ /* 0x000e620000000800 */
[----:B0-----:R-:W-:-:S04]  /*c500*/  FMNMX.FTZ R176, R40, R41, !PT ;  /* 0x0000002928b07209 */ /* 0x001fc80007810000 */
[C---:B------:R-:W-:Y:S01]  /*c510*/  FSETP.NEU.FTZ.AND P1, PT, R176.reuse, -INF , PT ;  /* 0xff800000b000780b */ /* 0x040fe20003f3d000 */
[----:B------:R-:W-:-:S05]  /*c520*/  FMUL.FTZ R60, R176, UR46 ;  /* 0x0000002eb03c7c20 */ /* 0x000fca0008410000 */
[----:B------:R-:W-:Y:S01]  /*c530*/  FSEL R60, R60, RZ, P1 ;  /* 0x000000ff3c3c7208 */ /* 0x000fe20000800000 */
[----:B------:R-:W-:Y:S01]  /*c540*/  MUFU.EX2 R154, R154 ;  /* 0x0000009a009a7308 */ /* 0x000fe20000000800 */
[----:B------:R-:W-:-:S03]  /*c550*/  FFMA.FTZ R172, R35, UR46, -R50 ;  /* 0x0000002e23ac7c23 */ /* 0x000fc60008010832 */
[--C-:B------:R-:W-:Y:S01]  /*c560*/  FFMA.FTZ R153, R63, UR46, -R60.reuse ;  /* 0x0000002e3f997c23 */ /* 0x100fe2000801083c */
[----:B------:R-:W-:Y:S01]  /*c570*/  FFMA.FTZ R41, R62, UR46, -R60 ;  /* 0x0000002e3e297c23 */ /* 0x000fe2000801083c */
[----:B------:R-:W-:Y:S01]  /*c580*/  FFMA.FTZ R158, R37, UR46, -R50 ;  /* 0x0000002e259e7c23 */ /* 0x000fe20008010832 */
[--C-:B------:R-:W-:Y:S01]  /*c590*/  FFMA.FTZ R155, R61, UR46, -R60.reuse ;  /* 0x0000002e3d9b7c23 */ /* 0x100fe2000801083c */
[----:B------:R-:W-:Y:S01]  /*c5a0*/  MUFU.EX2 R43, R43 ;  /* 0x0000002b002b7308 */ /* 0x000fe20000000800 */
[----:B------:R-:W-:Y:S01]  /*c5b0*/  FFMA.FTZ R35, R53, UR46, -R60 ;  /* 0x0000002e35237c23 */ /* 0x000fe2000801083c */
[----:B------:R-:W-:Y:S01]  /*c5c0*/  FFMA.FTZ R174, R24, UR46, -R50 ;  /* 0x0000002e18ae7c23 */ /* 0x000fe20008010832 */
[----:B------:R-:W-:Y:S01]  /*c5d0*/  FFMA.FTZ R37, R55, UR46, -R60 ;  /* 0x0000002e37257c23 */ /* 0x000fe2000801083c */
[----:B------:R-:W-:Y:S02]  /*c5e0*/  IMAD.U32 R53, RZ, RZ, UR37 ;  /* 0x00000025ff357e24 */ /* 0x000fe4000f8e00ff */
[----:B------:R-:W-:Y:S01]  /*c5f0*/  FFMA.FTZ R42, R42, UR46, -R50 ;  /* 0x0000002e2a2a7c23 */ /* 0x000fe20008010832 */
[----:B------:R-:W-:Y:S01]  /*c600*/  IADD3 R24, R14, 0x32440, RZ ;  /* 0x000324400e187810 */ /* 0x000fe20007ffe0ff */
[----:B------:R-:W-:Y:S01]  /*c610*/  FFMA.FTZ R55, R25, UR46, -R60 ;  /* 0x0000002e19377c23 */ /* 0x000fe2000801083c */
[----:B------:R-:W-:Y:S01]  /*c620*/  MUFU.EX2 R153, R153 ;  /* 0x0000009900997308 */ /* 0x000fe20000000800 */
[----:B------:R-:W-:-:S02]  /*c630*/  IMAD.MOV.U32 R25, RZ, RZ, 0x40000040 ;  /* 0x40000040ff197424 */ /* 0x000fc400078e00ff */
[----:B------:R-:W-:Y:S01]  /*c640*/  FFMA.FTZ R40, R59, UR46, -R60 ;  /* 0x0000002e3b287c23 */ /* 0x000fe2000801083c */
[----:B------:R-:W-:Y:S01]  /*c650*/  ULOP3.LUT UR39, UR39, 0x3000000, URZ, 0xfc, !UPT ;  /* 0x0300000027277892 */ /* 0x000fe2000f8efc3f */
[----:B------:R-:W-:-:S03]  /*c660*/  PRMT R24, R53, 0x654, R24 ;  /* 0x0000065435187816 */ /* 0x000fc60000000018 */
[----:B------:R-:W0:Y:S01]  /*c670*/  MUFU.EX2 R41, R41 ;  /* 0x0000002900297308 */ /* 0x000e220000000800 */
[--C-:B------:R-:W-:Y:S01]  /*c680*/  FFMA.FTZ R171, R56, UR46, -R60.reuse ;  /* 0x0000002e38ab7c23 */ /* 0x100fe2000801083c */
[----:B------:R-:W-:Y:S02]  /*c690*/  IMAD.MOV.U32 R53, RZ, RZ, 0xc00 ;  /* 0x00000c00ff357424 */ /* 0x000fe400078e00ff */
[--C-:B------:R-:W-:Y:S01]  /*c6a0*/  FFMA.FTZ R169, R58, UR46, -R60.reuse ;  /* 0x0000002e3aa97c23 */ /* 0x100fe2000801083c */
[----:B------:R-:W-:-:S03]  /*c6b0*/  FFMA.FTZ R56, R51, UR46, -R60 ;  /* 0x0000002e33387c23 */ /* 0x000fc6000801083c */
[----:B------:R-:W2:Y:S01]  /*c6c0*/  MUFU.EX2 R168, R168 ;  /* 0x000000a800a87308 */ /* 0x000ea20000000800 */
[----:B------:R-:W-:Y:S01]  /*c6d0*/  R2UR UR7, R25 ;  /* 0x00000000190772ca */ /* 0x000fe200000e0000 */
[----:B-1----:R-:W-:Y:S01]  /*c6e0*/  FADD.FTZ R25, R152, R44 ;  /* 0x0000002c98197221 */ /* 0x002fe20000010000 */
[--C-:B------:R-:W-:Y:S01]  /*c6f0*/  FFMA.FTZ R38, R38, UR46, -R50.reuse ;  /* 0x0000002e26267c23 */ /* 0x100fe20008010832 */
[----:B------:R1:W-:Y:S04]  /*c700*/  SYNCS.ARRIVE.TRANS64.RED.A1T0 RZ, [R24+URZ], RZ ;  /* 0x000000ff18ff79a7 */ /* 0x0003e8000810043f */
[----:B------:R-:W3:Y:S01]  /*c710*/  MUFU.EX2 R155, R155 ;  /* 0x0000009b009b7308 */ /* 0x000ee20000000800 */
[--C-:B------:R-:W-:Y:S01]  /*c720*/  FFMA.FTZ R164, R72, UR46, -R50.reuse ;  /* 0x0000002e48a47c23 */ /* 0x100fe20008010832 */
[--C-:B------:R-:W-:Y:S01]  /*c730*/  FFMA.FTZ R36, R36, UR46, -R50.reuse ;  /* 0x0000002e24247c23 */ /* 0x100fe20008010832 */
[--C-:B------:R-:W-:Y:S01]  /*c740*/  FFMA.FTZ R34, R34, UR46, -R50.reuse ;  /* 0x0000002e22227c23 */ /* 0x100fe20008010832 */
[--C-:B------:R-:W-:Y:S01]  /*c750*/  FFMA.FTZ R33, R33, UR46, -R50.reuse ;  /* 0x0000002e21217c23 */ /* 0x100fe20008010832 */
[----:B------:R-:W-:-:S03]  /*c760*/  FFMA.FTZ R31, R31, UR46, -R50 ;  /* 0x0000002e1f1f7c23 */ /* 0x000fc60008010832 */
[----:B------:R-:W4:Y:S01]  /*c770*/  MUFU.EX2 R42, R42 ;  /* 0x0000002a002a7308 */ /* 0x000f220000000800 */
[--C-:B------:R-:W-:Y:S01]  /*c780*/  FFMA.FTZ R156, R39, UR46, -R50.reuse ;  /* 0x0000002e279c7c23 */ /* 0x100fe20008010832 */
[--C-:B------:R-:W-:Y:S01]  /*c790*/  FFMA.FTZ R30, R30, UR46, -R50.reuse ;  /* 0x0000002e1e1e7c23 */ /* 0x100fe20008010832 */
[--C-:B------:R-:W-:Y:S01]  /*c7a0*/  FFMA.FTZ R3, R3, UR46, -R50.reuse ;  /* 0x0000002e03037c23 */ /* 0x100fe20008010832 */
[--C-:B------:R-:W-:Y:S01]  /*c7b0*/  FFMA.FTZ R0, R0, UR46, -R50.reuse ;  /* 0x0000002e00007c23 */ /* 0x100fe20008010832 */
[----:B------:R-:W-:Y:S01]  /*c7c0*/  FFMA.FTZ R32, R32, UR46, -R50 ;  /* 0x0000002e20207c23 */ /* 0x000fe20008010832 */
[----:B-1----:R-:W-:Y:S02]  /*c7d0*/  IMAD R24, R18, R53, UR39 ;  /* 0x0000002712187e24 */ /* 0x002fe4000f8e0235 */
[----:B------:R-:W1:Y:S01]  /*c7e0*/  MUFU.EX2 R40, R40 ;  /* 0x0000002800287308 */ /* 0x000e620000000800 */
[--C-:B------:R-:W-:Y:S01]  /*c7f0*/  FFMA.FTZ R39, R57, UR46, -R60.reuse ;  /* 0x0000002e39277c23 */ /* 0x100fe2000801083c */
[--C-:B------:R-:W-:Y:S01]  /*c800*/  FFMA.FTZ R165, R54, UR46, -R60.reuse ;  /* 0x0000002e36a57c23 */ /* 0x100fe2000801083c */
[--C-:B------:R-:W-:Y:S01]  /*c810*/  FFMA.FTZ R163, R26, UR46, -R60.reuse ;  /* 0x0000002e1aa37c23 */ /* 0x100fe2000801083c */
[----:B------:R-:W-:Y:S01]  /*c820*/  FFMA.FTZ R54, R27, UR46, -R60 ;  /* 0x0000002e1b367c23 */ /* 0x000fe2000801083c */
[----:B------:R-:W-:-:S03]  /*c830*/  VIADD R26, R24, 0x80 ;  /* 0x00000080181a7836 */ /* 0x000fc60000000000 */
[----:B------:R-:W5:Y:S01]  /*c840*/  MUFU.EX2 R170, R170 ;  /* 0x000000aa00aa7308 */ /* 0x000f620000000800 */
[----:B------:R-:W-:Y:S02]  /*c850*/  IMAD.MOV.U32 R27, RZ, RZ, 0x40000040 ;  /* 0x40000040ff1b7424 */ /* 0x000fe400078e00ff */
[----:B------:R-:W-:-:S05]  /*c860*/  FFMA.FTZ R53, R29, UR46, -R60 ;  /* 0x0000002e1d357c23 */ /* 0x000fca000801083c */
[----:B------:R2:W-:Y:S01]  /*c870*/  MUFU.EX2 R50, R56 ;  /* 0x0000003800327308 */ /* 0x0005e20000000800 */
[----:B------:R-:W-:Y:S01]  /*c880*/  FFMA.FTZ R51, R46, UR46, -R60 ;  /* 0x0000002e2e337c23 */ /* 0x000fe2000801083c */
[----:B0-----:R-:W-:-:S06]  /*c890*/  FADD.FTZ R46, R153, R41 ;  /* 0x00000029992e7221 */ /* 0x001fcc0000010000 */
[----:B------:R-:W0:Y:S01]  /*c8a0*/  MUFU.EX2 R169, R169 ;  /* 0x000000a900a97308 */ /* 0x000e220000000800 */
[----:B--2---:R-:W-:Y:S01]  /*c8b0*/  FADD.FTZ R56, R154, R25 ;  /* 0x000000199a387221 */ /* 0x004fe20000010000 */
[----:B------:R-:W-:-:S03]  /*c8c0*/  R2UR UR10, R26 ;  /* 0x000000001a0a72ca */ /* 0x000fc600000e0000 */
[----:B------:R-:W-:-:S03]  /*c8d0*/  FADD.FTZ R29, R43, R56 ;  /* 0x000000382b1d7221 */ /* 0x000fc60000010000 */
[----:B------:R-:W2:Y:S01]  /*c8e0*/  MUFU.EX2 R38, R38 ;  /* 0x0000002600267308 */ /* 0x000ea20000000800 */
[C---:B------:R-:W-:Y:S01]  /*c8f0*/  R2UR UR11, R27.reuse ;  /* 0x000000001b0b72ca */ /* 0x040fe200000e0000 */
[----:B------:R-:W-:Y:S01]  /*c900*/  VIADD R26, R24, 0x100 ;  /* 0x00000100181a7836 */ /* 0x000fe20000000000 */
[----:B------:R-:W-:Y:S01]  /*c910*/  R2UR UR15, R27 ;  /* 0x000000001b0f72ca */ /* 0x000fe200000e0000 */
[----:B------:R-:W-:-:S04]  /*c920*/  FADD.FTZ R27, R168, R29 ;  /* 0x0000001da81b7221 */ /* 0x000fc80000010000 */
[----:B------:R-:W2:Y:S01]  /*c930*/  MUFU.EX2 R39, R39 ;  /* 0x0000002700277308 */ /* 0x000ea20000000800 */
[----:B---3--:R-:W-:Y:S01]  /*c940*/  FADD.FTZ R25, R155, R46 ;  /* 0x0000002e9b197221 */ /* 0x008fe20000010000 */
[----:B------:R-:W-:Y:S01]  /*c950*/  FFMA.FTZ R157, R28, UR46, -R60 ;  /* 0x0000002e1c9d7c23 */ /* 0x000fe2000801083c */
[----:B------:R-:W-:Y:S02]  /*c960*/  VIADD R28, R24, 0x180 ;  /* 0x00000180181c7836 */ /* 0x000fe40000000000 */
[----:B----4-:R-:W-:-:S03]  /*c970*/  FADD.FTZ R27, R42, R27 ;  /* 0x0000001b2a1b7221 */ /* 0x010fc60000010000 */
[----:B------:R-:W3:Y:S01]  /*c980*/  MUFU.EX2 R171, R171 ;  /* 0x000000ab00ab7308 */ /* 0x000ee20000000800 */
[----:B------:R-:W-:Y:S01]  /*c990*/  R2UR UR14, R26 ;  /* 0x000000001a0e72ca */ /* 0x000fe200000e0000 */
[----:B-1----:R-:W-:-:S06]  /*c9a0*/  FADD.FTZ R26, R40, R25 ;  /* 0x00000019281a7221 */ /* 0x002fcc0000010000 */
[----:B------:R-:W1:Y:S01]  /*c9b0*/  MUFU.EX2 R164, R164 ;  /* 0x000000a400a47308 */ /* 0x000e620000000800 */
[----:B-----5:R-:W-:Y:S01]  /*c9c0*/  FADD.FTZ R27, R170, R27 ;  /* 0x0000001baa1b7221 */ /* 0x020fe20000010000 */
[----:B------:R-:W-:Y:S01]  /*c9d0*/  R2UR UR18, R28 ;  /* 0x000000001c1272ca */ /* 0x000fe200000e0000 */
[----:B0-----:R-:W-:-:S05]  /*c9e0*/  FADD.FTZ R28, R169, R26 ;  /* 0x0000001aa91c7221 */ /* 0x001fca0000010000 */
[----:B------:R-:W0:Y:S01]  /*c9f0*/  MUFU.EX2 R37, R37 ;  /* 0x0000002500257308 */ /* 0x000e220000000800 */
[----:B------:R-:W-:Y:S01]  /*ca00*/  FFMA.FTZ R167, R52, UR46, -R60 ;  /* 0x0000002e34a77c23 */ /* 0x000fe2000801083c */
[----:B--2---:R-:W-:-:S06]  /*ca10*/  FADD.FTZ R25, R38, R27 ;  /* 0x0000001b26197221 */ /* 0x004fcc0000010000 */
[----:B------:R-:W2:Y:S01]  /*ca20*/  MUFU.EX2 R36, R36 ;  /* 0x0000002400247308 */ /* 0x000ea20000000800 */
[----:B------:R-:W-:Y:S02]  /*ca30*/  IMAD.MOV.U32 R27, RZ, RZ, 0x40000040 ;  /* 0x40000040ff1b7424 */ /* 0x000fe400078e00ff */
[----:B------:R-:W-:-:S05]  /*ca40*/  FADD.FTZ R28, R39, R28 ;  /* 0x0000001c271c7221 */ /* 0x000fca0000010000 */
[----:B------:R-:W4:Y:S08]  /*ca50*/  MUFU.EX2 R165, R165 ;  /* 0x000000a500a57308 */ /* 0x000f300000000800 */
[----:B------:R-:W5:Y:S01]  /*ca60*/  MUFU.EX2 R166, R166 ;  /* 0x000000a600a67308 */ /* 0x000f620000000800 */
[----:B---3--:R-:W-:Y:S01]  /*ca70*/  FADD.FTZ R28, R171, R28 ;  /* 0x0000001cab1c7221 */ /* 0x008fe20000010000 */
[----:B------:R-:W-:-:S06]  /*ca80*/  R2UR UR23, R27 ;  /* 0x000000001b1772ca */ /* 0x000fcc00000e0000 */
[----:B------:R-:W3:Y:S01]  /*ca90*/  MUFU.EX2 R35, R35 ;  /* 0x0000002300237308 */ /* 0x000ee20000000800 */
[----:B------:R-:W-:Y:S01]  /*caa0*/  FFMA.FTZ R161, R15, UR46, -R60 ;  /* 0x0000002e0fa17c23 */ /* 0x000fe2000801083c */
[----:B-1----:R-:W-:-:S06]  /*cab0*/  FADD.FTZ R27, R164, R25 ;  /* 0x00000019a41b7221 */ /* 0x002fcc0000010000 */
[----:B------:R-:W1:Y:S01]  /*cac0*/  MUFU.EX2 R34, R34 ;  /* 0x0000002200227308 */ /* 0x000e620000000800 */
[----:B0-----:R-:W-:Y:S01]  /*cad0*/  FADD.FTZ R28, R37, R28 ;  /* 0x0000001c251c7221 */ /* 0x001fe20000010000 */
[----:B--2---:R-:W-:-:S06]  /*cae0*/  FADD.FTZ R27, R36, R27 ;  /* 0x0000001b241b7221 */ /* 0x004fcc0000010000 */
[----:B------:R-:W0:Y:S08]  /*caf0*/  MUFU.EX2 R167, R167 ;  /* 0x000000a700a77308 */ /* 0x000e300000000800 */
[----:B------:R-:W2:Y:S01]  /*cb00*/  MUFU.EX2 R160, R160 ;  /* 0x000000a000a07308 */ /* 0x000ea20000000800 */
[----:B----4-:R-:W-:Y:S01]  /*cb10*/  FADD.FTZ R28, R165, R28 ;  /* 0x0000001ca51c7221 */ /* 0x010fe20000010000 */
[----:B-----5:R-:W-:-:S06]  /*cb20*/  FADD.FTZ R27, R166, R27 ;  /* 0x0000001ba61b7221 */ /* 0x020fcc0000010000 */
[----:B------:R-:W4:Y:S01]  /*cb30*/  MUFU.EX2 R33, R33 ;  /* 0x0000002100217308 */ /* 0x000f220000000800 */
[----:B------:R-:W-:Y:S01]  /*cb40*/  FFMA.FTZ R52, R45, UR46, -R60 ;  /* 0x0000002e2d347c23 */ /* 0x000fe2000801083c */
[----:B------:R-:W-:Y:S02]  /*cb50*/  IMAD.MOV.U32 R25, RZ, RZ, 0x40000040 ;  /* 0x40000040ff197424 */ /* 0x000fe400078e00ff */
[----:B---3--:R-:W-:Y:S01]  /*cb60*/  FADD.FTZ R28, R35, R28 ;  /* 0x0000001c231c7221 */ /* 0x008fe20000010000 */
[----:B------:R-:W-:-:S03]  /*cb70*/  VIADD R26, R24, 0x200 ;  /* 0x00000200181a7836 */ /* 0x000fc60000000000 */
[----:B------:R-:W3:Y:S01]  /*cb80*/  MUFU.EX2 R161, R161 ;  /* 0x000000a100a17308 */ /* 0x000ee20000000800 */
[----:B------:R-:W-:Y:S01]  /*cb90*/  R2UR UR6, R24 ;  /* 0x00000000180672ca */ /* 0x000fe200000e0000 */
[----:B-1----:R-:W-:-:S06]  /*cba0*/  FADD.FTZ R27, R34, R27 ;  /* 0x0000001b221b7221 */ /* 0x002fcc0000010000 */
[----:B------:R-:W1:Y:S01]  /*cbb0*/  MUFU.EX2 R162, R162 ;  /* 0x000000a200a27308 */ /* 0x000e620000000800 */
[----:B------:R-:W-:Y:S01]  /*cbc0*/  VIADD R24, R24, 0x280 ;  /* 0x0000028018187836 */ /* 0x000fe20000000000 */
[----:B------:R-:W-:Y:S01]  /*cbd0*/  R2UR UR27, R25 ;  /* 0x00000000191b72ca */ /* 0x000fe200000e0000 */
[----:B0-----:R-:W-:-:S05]  /*cbe0*/  FADD.FTZ R25, R167, R28 ;  /* 0x0000001ca7197221 */ /* 0x001fca0000010000 */
[----:B------:R-:W0:Y:S01]  /*cbf0*/  MUFU.EX2 R45, R55 ;  /* 0x00000037002d7308 */ /* 0x000e220000000800 */
[----:B------:R-:W-:Y:S01]  /*cc00*/  R2UR UR22, R26 ;  /* 0x000000001a1672ca */ /* 0x000fe200000e0000 */
[----:B--2---:R-:W-:-:S06]  /*cc10*/  FADD.FTZ R26, R160, R27 ;  /* 0x0000001ba01a7221 */ /* 0x004fcc0000010000 */
[----:B------:R-:W2:Y:S01]  /*cc20*/  MUFU.EX2 R31, R31 ;  /* 0x0000001f001f7308 */ /* 0x000ea20000000800 */
[----:B------:R-:W-:Y:S01]  /*cc30*/  R2UR UR26, R24 ;  /* 0x00000000181a72ca */ /* 0x000fe200000e0000 */
[----:B------:R-:W-:-:S06]  /*cc40*/  FADD.FTZ R24, R50, R25 ;  /* 0x0000001932187221 */ /* 0x000fcc0000010000 */
[----:B------:R-:W5:Y:S01]  /*cc50*/  MUFU.EX2 R163, R163 ;  /* 0x000000a300a37308 */ /* 0x000f620000000800 */
[----:B----4-:R-:W-:-:S07]  /*cc60*/  FADD.FTZ R25, R33, R26 ;  /* 0x0000001a21197221 */ /* 0x010fce0000010000 */
[----:B------:R-:W4:Y:S01]  /*cc70*/  MUFU.EX2 R156, R156 ;  /* 0x0000009c009c7308 */ /* 0x000f220000000800 */
[----:B---3--:R-:W-:Y:S01]  /*cc80*/  FADD.FTZ R24, R161, R24 ;  /* 0x00000018a1187221 */ /* 0x008fe20000010000 */
[----:B-1----:R-:W-:-:S06]  /*cc90*/  FADD.FTZ R26, R162, R25 ;  /* 0x00000019a21a7221 */ /* 0x002fcc0000010000 */
[----:B------:R-:W1:Y:S08]  /*cca0*/  MUFU.EX2 R46, R54 ;  /* 0x00000036002e7308 */ /* 0x000e700000000800 */
[----:B------:R-:W3:Y:S01]  /*ccb0*/  MUFU.EX2 R30, R30 ;  /* 0x0000001e001e7308 */ /* 0x000ee20000000800 */
[----:B0-----:R-:W-:Y:S01]  /*ccc0*/  FADD.FTZ R24, R45, R24 ;  /* 0x000000182d187221 */ /* 0x001fe20000010000 */
[----:B--2---:R-:W-:-:S06]  /*ccd0*/  FADD.FTZ R27, R31, R26 ;  /* 0x0000001a1f1b7221 */ /* 0x004fcc0000010000 */
[----:B------:R-:W0:Y:S08]  /*cce0*/  MUFU.EX2 R157, R157 ;  /* 0x0000009d009d7308 */ /* 0x000e300000000800 */
[----:B------:R-:W2:Y:S01]  /*ccf0*/  MUFU.EX2 R158, R158 ;  /* 0x0000009e009e7308 */ /* 0x000ea20000000800 */
[----:B-----5:R-:W-:Y:S01]  /*cd00*/  FADD.FTZ R25, R163, R24 ;  /* 0x00000018a3197221 */ /* 0x020fe20000010000 */
[----:B------:R-:W-:-:S06]  /*cd10*/  FFMA.FTZ R47, R47, UR46, -R60 ;  /* 0x0000002e2f2f7c23 */ /* 0x000fcc000801083c */
[----:B------:R-:W5:Y:S01]  /*cd20*/  MUFU.EX2 R53, R53 ;  /* 0x0000003500357308 */ /* 0x000f620000000800 */
[----:B----4-:R-:W-:-:S07]  /*cd30*/  FADD.FTZ R27, R156, R27 ;  /* 0x0000001b9c1b7221 */ /* 0x010fce0000010000 */
[----:B------:R-:W4:Y:S01]  /*cd40*/  MUFU.EX2 R3, R3 ;  /* 0x0000000300037308 */ /* 0x000f220000000800 */
[----:B-1----:R-:W-:Y:S01]  /*cd50*/  FADD.FTZ R24, R46, R25 ;  /* 0x000000192e187221 */ /* 0x002fe20000010000 */
[----:B---3--:R-:W-:-:S06]  /*cd60*/  FADD.FTZ R27, R30, R27 ;  /* 0x0000001b1e1b7221 */ /* 0x008fcc0000010000 */
[----:B------:R-:W1:Y:S01]  /*cd70*/  MUFU.EX2 R52, R52 ;  /* 0x0000003400347308 */ /* 0x000e620000000800 */
[----:B------:R-:W-:-:S07]  /*cd80*/  FFMA.FTZ R48, R48, UR46, -R60 ;  /* 0x0000002e30307c23 */ /* 0x000fce000801083c */
[----:B------:R-:W3:Y:S01]  /*cd90*/  MUFU.EX2 R172, R172 ;  /* 0x000000ac00ac7308 */ /* 0x000ee20000000800 */
[----:B------:R-:W-:Y:S01]  /*cda0*/  MOV R29, 0x40000040 ;  /* 0x40000040001d7802 */ /* 0x000fe20000000f00 */
[----:B0-----:R-:W-:-:S06]  /*cdb0*/  FADD.FTZ R24, R157, R24 ;  /* 0x000000189d187221 */ /* 0x001fcc0000010000 */
[----:B------:R-:W0:Y:S01]  /*cdc0*/  MUFU.EX2 R51, R51 ;  /* 0x0000003300337308 */ /* 0x000e220000000800 */
[----:B--2---:R-:W-:-:S07]  /*cdd0*/  FADD.FTZ R26, R158, R27 ;  /* 0x0000001b9e1a7221 */ /* 0x004fce0000010000 */
[----:B------:R-:W2:Y:S01]  /*cde0*/  MUFU.EX2 R0, R0 ;  /* 0x0000000000007308 */ /* 0x000ea20000000800 */
[----:B------:R-:W-:Y:S01]  /*cdf0*/  R2UR UR19, R29 ;  /* 0x000000001d1372ca */ /* 0x000fe200000e0000 */
[----:B-----5:R-:W-:-:S06]  /*ce00*/  FADD.FTZ R27, R53, R24 ;  /* 0x00000018351b7221 */ /* 0x020fcc0000010000 */
[----:B------:R-:W5:Y:S01]  /*ce10*/  MUFU.EX2 R47, R47 ;  /* 0x0000002f002f7308 */ /* 0x000f620000000800 */
[----:B----4-:R-:W-:-:S07]  /*ce20*/  FADD.FTZ R29, R3, R26 ;  /* 0x0000001a031d7221 */ /* 0x010fce0000010000 */
[----:B------:R-:W4:Y:S01]  /*ce30*/  MUFU.EX2 R174, R174 ;  /* 0x000000ae00ae7308 */ /* 0x000f220000000800 */
[----:B-1----:R-:W-:Y:S01]  /*ce40*/  FADD.FTZ R24, R52, R27 ;  /* 0x0000001b34187221 */ /* 0x002fe20000010000 */
[----:B---3--:R-:W-:-:S06]  /*ce50*/  FADD.FTZ R29, R172, R29 ;  /* 0x0000001dac1d7221 */ /* 0x008fcc0000010000 */
[----:B------:R-:W1:Y:S01]  /*ce60*/  MUFU.EX2 R48, R48 ;  /* 0x0000003000307308 */ /* 0x000e620000000800 */
[----:B0-----:R-:W-:-:S07]  /*ce70*/  FADD.FTZ R24, R51, R24 ;  /* 0x0000001833187221 */ /* 0x001fce0000010000 */
[----:B------:R-:W0:Y:S01]  /*ce80*/  MUFU.EX2 R25, R32 ;  /* 0x0000002000197308 */ /* 0x000e220000000800 */
[----:B--2---:R-:W-:Y:S01]  /*ce90*/  FADD.FTZ R29, R0, R29 ;  /* 0x0000001d001d7221 */ /* 0x004fe20000010000 */
[----:B------:R-:W-:Y:S01]  /*cea0*/  F2FP.F16.F32.PACK_AB R158, R3, R158 ;  /* 0x0000009e039e723e */ /* 0x000fe200000000ff */
[----:B-----5:R-:W-:Y:S02]  /*ceb0*/  FADD.FTZ R3, R47, R24 ;  /* 0x000000182f037221 */ /* 0x020fe40000010000 */
[----:B----4-:R-:W-:Y:S01]  /*cec0*/  FADD.FTZ R24, R174, R29 ;  /* 0x0000001dae187221 */ /* 0x010fe20000010000 */
[----:B------:R-:W-:Y:S02]  /*ced0*/  F2FP.F16.F32.PACK_AB R152, R44, R152 ;  /* 0x000000982c98723e */ /* 0x000fe400000000ff */
[----:B------:R-:W-:Y:S02]  /*cee0*/  F2FP.F16.F32.PACK_AB R154, R43, R154 ;  /* 0x0000009a2b9a723e */ /* 0x000fe400000000ff */
[----:B------:R-:W-:-:S02]  /*cef0*/  F2FP.F16.F32.PACK_AB R153, R41, R153 ;  /* 0x000000992999723e */ /* 0x000fc400000000ff */
[----:B------:R-:W-:Y:S02]  /*cf00*/  F2FP.F16.F32.PACK_AB R155, R40, R155 ;  /* 0x0000009b289b723e */ /* 0x000fe400000000ff */
[----:B------:R-:W-:Y:S01]  /*cf10*/  F2FP.F16.F32.PACK_AB R172, R0, R172 ;  /* 0x000000ac00ac723e */ /* 0x000fe200000000ff */
[----:B-1----:R-:W-:Y:S01]  /*cf20*/  FADD.FTZ R0, R48, R3 ;  /* 0x0000000330007221 */ /* 0x002fe20000010000 */
[--C-:B------:R-:W-:Y:S01]  /*cf30*/  FFMA.FTZ R15, R49, UR46, -R60.reuse ;  /* 0x0000002e310f7c23 */ /* 0x100fe2000801083c */
[----:B------:R-:W-:Y:S01]  /*cf40*/  FFMA.FTZ R175, R175, UR46, -R60 ;  /* 0x0000002eafaf7c23 */ /* 0x000fe2000801083c */
[----:B------:R-:W-:Y:S01]  /*cf50*/  F2FP.F16.F32.PACK_AB R168, R42, R168 ;  /* 0x000000a82aa8723e */ /* 0x000fe200000000ff */
[----:B0-----:R-:W-:Y:S01]  /*cf60*/  FADD.FTZ R3, R25, R24 ;  /* 0x0000001819037221 */ /* 0x001fe20000010000 */
        /* <DEDUP_REMOVED lines=16> */
[----:B------:R0:W-:Y:S06]  /*d070*/  BAR.SYNC.DEFER_BLOCKING R86, 0x100 ;  /* 0x000400560000751d */ /* 0x0001ec0000010000 */
[----:B0-----:R-:W-:-:S06]  /*d080*/  WARPGROUP.ARRIVE ;  /* 0x00000000000079c5 */ /* 0x001fcc0000000000 */
        /* <DEDUP_REMOVED lines=12> */
[----:B------:R-:W-:Y:S01]  /*d150*/  HGMMA.64x256x16.F32 R24, R160, gdesc[UR16].tnspB, R24, gsb0 ;  /* 0x43e00010a0187df0 */ /* 0x000fe20008000818 */
[----:B------:R-:W0:Y:S08]  /*d160*/  MUFU.EX2 R15, R15 ;  /* 0x0000000f000f7308 */ /* 0x000e300000000800 */
[----:B------:R-:W1:Y:S01]  /*d170*/  MUFU.EX2 R175, R175 ;  /* 0x000000af00af7308 */ /* 0x000e620000000800 */
[----:B0-----:R-:W-:-:S04]  /*d180*/  FADD.FTZ R0, R15, R0 ;  /* 0x000000000f007221 */ /* 0x001fc80000010000 */
[C---:B-1----:R-:W-:Y:S01]  /*d190*/  FADD.FTZ R0, R175.reuse, R0 ;  /* 0x00000000af007221 */ /* 0x042fe20000010000 */
[----:B------:R-:W-:Y:S01]  /*d1a0*/  F2FP.F16.F32.PACK_AB R175, R175, R15 ;  /* 0x0000000fafaf723e */ /* 0x000fe200000000ff */
[----:B------:R-:W-:Y:S02]  /*d1b0*/  WARPGROUP.DEPBAR.LE gsb0, 0x0 ;  /* 0x00008000000079c5 */ /* 0x000fe40000010000 */
[----:B------:R-:W-:-:S10]  /*d1c0*/  WARPGROUP.ARRIVE ;  /* 0x00000000000079c5 */ /* 0x000fd40000000000 */
[----:B------:R-:W-:Y:S01]  /*d1d0*/  HGMMA.64x256x16.F32 R24, R156, gdesc[UR20].tnspB, R24, gsb0 ;  /* 0x43e000149c187df0 */ /* 0x000fe20008000818 */
[----:B------:R-:W-:-:S04]  /*d1e0*/  LOP3.LUT R23, R23, 0xfffffffe, RZ, 0xc0, !PT ;  /* 0xfffffffe17177812 */ /* 0x000fc800078ec0ff */
[----:B------:R-:W-:Y:S01]  /*d1f0*/  @P5 LOP3.LUT R23, R23, 0x1, RZ, 0xfc, !PT ;  /* 0x0000000117175812 */ /* 0x000fe200078efcff */
[----:B------:R-:W-:Y:S02]  /*d200*/  WARPGROUP.DEPBAR.LE gsb0, 0x0 ;  /* 0x00008000000079c5 */ /* 0x000fe40000010000 */
[----:B------:R-:W-:-:S15]  /*d210*/  WARPGROUP.ARRIVE ;  /* 0x00000000000079c5 */ /* 0x000fde0000000000 */
[----:B------:R-:W-:-:S05]  /*d220*/  NOP ;  /* 0x0000000000007918 */ /* 0x000fca0000000000 */
[----:B------:R-:W-:Y:S03]  /*d230*/  HGMMA.64x256x16.F32 R24, R172, gdesc[UR24].tnspB, R24, gsb0 ;  /* 0x43e00018ac187df0 */ /* 0x000fe60008000818 */
[----:B------:R-:W-:Y:S02]  /*d240*/  WARPGROUP.DEPBAR.LE gsb0, 0x0 ;  /* 0x00008000000079c5 */ /* 0x000fe40000010000 */
[----:B------:R-:W-:Y:S05]  /*d250*/  @!P0 BRA `(.L_x_6130) ;  /* 0x0000000000048947 */ /* 0x000fea0003800000 */
[----:B------:R-:W-:Y:S01]  /*d260*/  BPT.TRAP 0x1 ;  /* 0x000000040000795c */ /* 0x000fe20000300000 */
.L_x_6130:
[----:B------:R-:W2:Y:S01]  /*d270*/  LDL R153, [R1+0xb8] ;  /* 0x0000b80001997983 */ /* 0x000ea20000100800 */
[----:B------:R-:W-:Y:S01]  /*d280*/  VIADD R14, R14, 0x32460 ;  /* 0x000324600e0e7836 */ /* 0x000fe20000000000 */
[----:B------:R-:W-:Y:S01]  /*d290*/  ULDC UR42, c[0x0][0xad0] ;  /* 0x0002b400002a7ab9 */ /* 0x000fe20000000800 */
[----:B------:R-:W-:Y:S01]  /*d2a0*/  IMAD.U32 R15, RZ, RZ, UR37 ;  /* 0x00000025ff0f7e24 */ /* 0x000fe2000f8e00ff */
[----:B------:R-:W-:Y:S01]  /*d2b0*/  ULDC UR43, c[0x0][0xad0] ;  /* 0x0002b400002b7ab9 */ /* 0x000fe20000000800 */
[----:B------:R-:W-:Y:S01]  /*d2c0*/  IMAD.MOV.U32 R152, RZ, RZ, R180 ;  /* 0x000000ffff987224 */ /* 0x000fe200078e00b4 */
[----:B------:R-:W-:Y:S01]  /*d2d0*/  ULDC UR44, c[0x0][0xa80] ;  /* 0x0002a000002c7ab9 */ /* 0x000fe20000000800 */
[----:B------:R-:W-:Y:S01]  /*d2e0*/  ULDC UR45, c[0x0][0xa80] ;  /* 0x0002a000002d7ab9 */ /* 0x000fe20000000800 */
[----:B------:R-:W-:Y:S02]  /*d2f0*/  PRMT R14, R15, 0x654, R14 ;  /* 0x000006540f0e7816 */ /* 0x000fe4000000000e */
[----:B------:R-:W0:Y:S02]  /*d300*/  @P5 LDC R15, c[0x0][0x44c] ;  /* 0x00011300ff0f5b82 */ /* 0x000e240000000800 */
[----:B------:R1:W-:Y:S06]  /*d310*/  SYNCS.ARRIVE.TRANS64.RED.A1T0 RZ, [R14+URZ], RZ ;  /* 0x000000ff0eff79a7 */ /* 0x0003ec000810043f */
[----:B-1----:R-:W1:Y:S01]  /*d320*/  @P5 LDC R14, c[0x0][0x450] ;  /* 0x00011400ff0e5b82 */ /* 0x002e620000000800 */
[----:B0-----:R-:W-:-:S05]  /*d330*/  @P5 IMAD.HI.U32 R15, R180, R15, RZ ;  /* 0x0000000fb40f5227 */ /* 0x001fca00078e00ff */
[----:B-1----:R-:W-:-:S04]  /*d340*/  @P5 SHF.R.U32.HI R152, RZ, R14, R15 ;  /* 0x0000000eff985219 */ /* 0x002fc8000001160f */
[----:B------:R-:W-:-:S05]  /*d350*/  IADD3 R14, R152, R178, -R179 ;  /* 0x000000b2980e7210 */ /* 0x000fca0007ffe8b3 */
[----:B------:R-:W-:-:S05]  /*d360*/  IMAD.HI R14, R14, 0x2aaaaaab, RZ ;  /* 0x2aaaaaab0e0e7827 */ /* 0x000fca00078e02ff */
[----:B------:R-:W-:-:S04]  /*d370*/  SHF.R.U32.HI R15, RZ, 0x1f, R14 ;  /* 0x0000001fff0f7819 */ /* 0x000fc8000001160e */
[----:B------:R-:W-:Y:S02]  /*d380*/  LEA.HI.SX32 R15, R14, R15, 0x1c ;  /* 0x0000000f0e0f7211 */ /* 0x000fe400078fe2ff */
[----:B------:R-:W-:Y:S02]  /*d390*/  IADD3 R14, R177, -0x2, RZ ;  /* 0xfffffffeb10e7810 */ /* 0x000fe40007ffe0ff */
[----:B--2---:R-:W-:-:S04]  /*d3a0*/  VIMNMX R153, R153, R15, !PT ;  /* 0x0000000f99997248 */ /* 0x004fc80007fe0100 */
[----:B------:R-:W-:Y:S01]  /*d3b0*/  ISETP.GE.AND P1, PT, R14, R153, PT ;  /* 0x000000990e00720c */ /* 0x000fe20003f26270 */
[----:B------:R0:W-:-:S12]  /*d3c0*/  STL [R1+0x90], R153 ;  /* 0x0000909901007387 */ /* 0x0001d80000100800 */
[----:B0-----:R-:W-:Y:S05]  /*d3d0*/  @!P1 BRA `(.L_x_6131) ;  /* 0x0000003800589947 */ /* 0x001fea0003800000 */
[----:B------:R-:W-:Y:S02]  /*d3e0*/  IMAD.MOV.U32 R208, RZ, RZ, R176 ;  /* 0x000000ffffd07224 */ /* 0x000fe400078e00b0 */
[----:B------:R-:W-:-:S07]  /*d3f0*/  IMAD.MOV.U32 R209, RZ, RZ, R20 ;  /* 0x000000ffffd17224 */ /* 0x000fce00078e0014 */
.L_x_6142:
[----:B------:R-:W-:Y:S01]  /*d400*/  VIADD R18, R18, 0x1 ;  /* 0x0000000112127836 */ /* 0x000fe20000000000 */
[----:B------:R-:W-:Y:S05]  /*d410*/  YIELD ;  /* 0x0000000000007946 */ /* 0x000fea0003800000 */
[----:B------:R-:W-:-:S04]  /*d420*/  ISETP.NE.AND P1, PT, R18, 0x2, PT ;  /* 0x000000021200780c */ /* 0x000fc80003f25270 */
[----:B------:R-:W-:Y:S02]  /*d430*/  SEL R15, RZ, 0x1, P1 ;  /* 0x00000001ff0f7807 */ /* 0x000fe40000800000 */
[----:B------:R-:W-:Y:S02]  /*d440*/  SEL R18, R18, RZ, P1 ;  /* 0x000000ff12127207 */ /* 0x000fe40000800000 */
[----:B------:R-:W-:Y:S01]  /*d450*/  LOP3.LUT R204, R204, R15, RZ, 0x3c, !PT ;  /* 0x0000000fcccc7212 */ /* 0x000fe200078e3cff */
[----:B-----5:R-:W-:Y:S06]  /*d460*/  @!P0 BRA `(.L_x_6132) ;  /* 0x0000000000048947 */ /* 0x020fec0003800000 */
[----:B------:R-:W-:Y:S01]  /*d470*/  BPT.TRAP 0x1 ;  /* 0x000000040000795c */ /* 0x000fe20000300000 */
.L_x_6132:
[----:B------:R-:W-:Y:S01]  /*d480*/  IMAD R15, R18, 0x8, R22 ;  /* 0x00000008120f7824 */ /* 0x000fe200078e0216 */
[----:B------:R-:W-:-:S04]  /*d490*/  SHF.L.U32 R20, R204, 0x1f, RZ ;  /* 0x0000001fcc147819 */ /* 0x000fc800000006ff */
[----:B------:R0:W1:Y:S01]  /*d4a0*/  SYNCS.PHASECHK.TRANS64.TRYWAIT P1, [R15+URZ+0x32430], R20 ;  /* 0x032430140f0075a7 */ /* 0x000062000802017f */
[----:B------:R-:W-:Y:S05]  /*d4b0*/  @!P0 BRA `(.L_x_6133) ;  /* 0x0000000000048947 */ /* 0x000fea0003800000 */
[----:B------:R-:W-:Y:S01]  /*d4c0*/  BPT.TRAP 0x1 ;  /* 0x000000040000795c */ /* 0x000fe20000300000 */
.L_x_6133:
[----:B------:R-:W2:Y:S01]  /*d4d0*/  LDL R21, [R1+0x88] ;  /* 0x0000880001157983 */ /* 0x000ea20000100800 */
[----:B------:R-:W-:Y:S02]  /*d4e0*/  IMAD.MOV.U32 R157, RZ, RZ, 0x40000040 ;  /* 0x40000040ff9d7424 */ /* 0x000fe400078e00ff */
[----:B--2---:R-:W-:Y:S01]  /*d4f0*/  IMAD R156, R18, 0x300, R21 ;  /* 0x00000300129c7824 */ /* 0x004fe200078e0215 */
[----:B-1----:R-:W-:Y:S06]  /*d500*/  @P1 BRA `(.L_x_6134) ;  /* 0x0000000000081947 */ /* 0x002fec0003800000 */
[----:B------:R-:W1:Y:S02]  /*d510*/  SYNCS.PHASECHK.TRANS64.TRYWAIT P1, [R15+URZ+0x32430], R20 ;  /* 0x032430140f0075a7 */ /* 0x000e64000802017f */
[----:B-1----:R-:W-:Y:S05]  /*d520*/  @!P1 BRA `(.L_x_6135) ;  /* 0x0000015c00e09947 */ /* 0x002fea0003800000 */
.L_x_6134:
[----:B------:R2:W-:Y:S04]  /*d530*/  STL.64 [R1+0x1f8], R4 ;  /* 0x0001f80401007387 */ /* 0x0005e80000100a00 */
[----:B--2---:R-:W2:Y:S04]  /*d540*/  LDL.64 R4, [R1+0x80] ;  /* 0x0000800001047983 */ /* 0x004ea80000100a00 */
[----:B------:R3:W-:Y:S01]  /*d550*/  STL.64 [R1+0x1f0], R2 ;  /* 0x0001f00201007387 */ /* 0x0007e20000100a00 */
[----:B------:R-:W-:Y:S05]  /*d560*/  WARPSYNC.ALL ;  /* 0x0000000000007948 */ /* 0x000fea0003800000 */
[----:B------:R-:W4:Y:S04]  /*d570*/  LDL.64 R210, [R1+0x70] ;  /* 0x0000700001d27983 */ /* 0x000f280000100a00 */
[----:B---3--:R-:W3:Y:S01]  /*d580*/  LDL.64 R2, [R1+0x78] ;  /* 0x0000780001027983 */ /* 0x008ee20000100a00 */
[C---:B------:R-:W-:Y:S01]  /*d590*/  R2UR UR6, R156.reuse ;  /* 0x000000009c0672ca */ /* 0x040fe200000e0000 */
[C---:B------:R-:W-:Y:S01]  /*d5a0*/  VIADD R154, R156.reuse, 0x2 ;  /* 0x000000029c9a7836 */ /* 0x040fe20000000000 */
[----:B------:R-:W-:Y:S01]  /*d5b0*/  R2UR UR7, R157 ;  /* 0x000000009d0772ca */ /* 0x000fe200000e0000 */
[----:B------:R-:W-:Y:S01]  /*d5c0*/  VIADD R152, R156, 0x4 ;  /* 0x000000049c987836 */ /* 0x000fe20000000000 */
[----:B------:R-:W-:Y:S01]  /*d5d0*/  R2UR UR4, R212 ;  /* 0x00000000d40472ca */ /* 0x000fe200000e0000 */
[----:B------:R-:W-:Y:S01]  /*d5e0*/  IMAD.MOV.U32 R155, RZ, RZ, 0x40000040 ;  /* 0x40000040ff9b7424 */ /* 0x000fe200078e00ff */
[----:B------:R-:W-:Y:S01]  /*d5f0*/  R2UR UR5, R213 ;  /* 0x00000000d50572ca */ /* 0x000fe200000e0000 */
[----:B------:R-:W-:Y:S01]  /*d600*/  IMAD.MOV.U32 R153, RZ, RZ, 0x40000040 ;  /* 0x40000040ff997424 */ /* 0x000fe200078e00ff */
[----:B------:R-:W-:Y:S01]  /*d610*/  IADD3 R156, R156, 0x6, RZ ;  /* 0x000000069c9c7810 */ /* 0x000fe20007ffe0ff */
[----:B------:R-:W-:Y:S01]  /*d620*/  IMAD.MOV.U32 R157, RZ, RZ, 0x40000040 ;  /* 0x40000040ff9d7424 */ /* 0x000fe200078e00ff */
[----:B------:R-:W-:-:S02]  /*d630*/  R2UR UR10, R154 ;  /* 0x000000009a0a72ca */ /* 0x000fc400000e0000 */
[----:B------:R-:W-:Y:S02]  /*d640*/  R2UR UR11, R155 ;  /* 0x000000009b0b72ca */ /* 0x000fe400000e0000 */
[----:B------:R-:W-:Y:S02]  /*d650*/  R2UR UR14, R152 ;  /* 0x00000000980e72ca */ /* 0x000fe400000e0000 */
[----:B------:R-:W-:Y:S02]  /*d660*/  R2UR UR15, R153 ;  /* 0x00000000990f72ca */ /* 0x000fe400000e0000 */
[----:B------:R-:W-:Y:S02]  /*d670*/  R2UR UR18, R156 ;  /* 0x000000009c1272ca */ /* 0x000fe400000e0000 */
[----:B------:R-:W-:Y:S02]  /*d680*/  R2UR UR19, R157 ;  /* 0x000000009d1372ca */ /* 0x000fe400000e0000 */
[----:B------:R-:W-:-:S06]  /*d690*/  WARPGROUP.ARRIVE ;  /* 0x00000000000079c5 */ /* 0x000fcc0000000000 */
[----:B------:R-:W-:Y:S03]  /*d6a0*/  HGMMA.64x96x16.F32 R152, gdesc[UR4], RZ, !UPT, gsb0 ;  /* 0x01600000049879f0 */ /* 0x000fe6000c0008ff */
[----:B------:R-:W-:Y:S02]  /*d6b0*/  WARPGROUP.DEPBAR.LE gsb0, 0x0 ;  /* 0x00008000000079c5 */ /* 0x000fe40000010000 */
[----:B------:R-:W-:Y:S01]  /*d6c0*/  WARPGROUP.ARRIVE ;  /* 0x00000000000079c5 */ /* 0x000fe20000000000 */
[----:B--2---:R-:W-:Y:S02]  /*d6d0*/  R2UR UR8, R4 ;  /* 0x00000000040872ca */ /* 0x004fe400000e0000 */
[----:B------:R-:W-:Y:S02]  /*d6e0*/  R2UR UR9, R5 ;  /* 0x00000000050972ca */ /* 0x000fe400000e0000 */
[----:B------:R2:W5:Y:S11]  /*d6f0*/  LDL.LU.64 R4, [R1+0x1f8] ;  /* 0x0001f80001047983 */ /* 0x0005760000300a00 */
[----:B------:R-:W-:Y:S01]  /*d700*/  HGMMA.64x96x16.F32 R152, gdesc[UR8], R152, gsb0 ;  /* 0x01600000089879f0 */ /* 0x000fe20008000898 */
[----:B---3--:R-:W-:-:S02]  /*d710*/  R2UR UR12, R2 ;  /* 0x00000000020c72ca */ /* 0x008fc400000e0000 */
[----:B------:R-:W-:Y:S02]  /*d720*/  R2UR UR13, R3 ;  /* 0x00000000030d72ca */ /* 0x000fe400000e0000 */
[----:B------:R2:W5:Y:S01]  /*d730*/  LDL.LU.64 R2, [R1+0x1f0] ;  /* 0x0001f00001027983 */ /* 0x0005620000300a00 */
[----:B----4-:R-:W-:Y:S02]  /*d740*/  R2UR UR16, R210 ;  /* 0x00000000d21072ca */ /* 0x010fe400000e0000 */
        /* <DEDUP_REMOVED lines=8> */
[----:B--2---:R-:W-:Y:S05]  /*d7d0*/  @!P0 BRA `(.L_x_6136) ;  /* 0x0000000000048947 */ /* 0x004fea0003800000 */
[----:B------:R-:W-:Y:S01]  /*d7e0*/  BPT.TRAP 0x1 ;  /* 0x000000040000795c */ /* 0x000fe20000300000 */
.L_x_6136:
[----:B------:R2:W3:Y:S01]  /*d7f0*/  SYNCS.PHASECHK.TRANS64.TRYWAIT P1, [R15+URZ+0x32450], R20 ;  /* 0x032450140f0075a7 */ /* 0x0004e2000802017f */
[----:B------:R-:W-:Y:S05]  /*d800*/  @!P0 BRA `(.L_x_6137) ;  /* 0x0000000000048947 */ /* 0x000fea0003800000 */
[----:B------:R-:W-:Y:S01]  /*d810*/  BPT.TRAP 0x1 ;  /* 0x000000040000795c */ /* 0x000fe20000300000 */
.L_x_6137:
[----:B---3--:R-:W-:Y:S05]  /*d820*/  @P1 BRA `(.L_x_6138) ;  /* 0x0000000000081947 */ /* 0x008fea0003800000 */
[----:B------:R-:W3:Y:S02]  /*d830*/  SYNCS.PHASECHK.TRANS64.TRYWAIT P1, [R15+URZ+0x32450], R20 ;  /* 0x032450140f0075a7 */ /* 0x000ee4000802017f */
[----:B---3--:R-:W-:Y:S05]  /*d840*/  @!P1 BRA `(.L_x_6139) ;  /* 0x0000015c002c9947 */ /* 0x008fea0003800000 */
.L_x_6138:
[----:B------:R4:W-:Y:S04]  /*d850*/  STL.64 [R1+0x208], R22 ;  /* 0x0002081601007387 */ /* 0x0009e80000100a00 */
[----:B----4-:R-:W4:Y:S04]  /*d860*/  LDL.64 R22, [R1+0x68] ;  /* 0x0000680001167983 */ /* 0x010f280000100a00 */
[----:B------:R0:W-:Y:S04]  /*d870*/  STL.64 [R1+0x200], R16 ;  /* 0x0002001001007387 */ /* 0x0001e80000100a00 */
[----:B0-----:R-:W4:Y:S01]  /*d880*/  LDL.64 R16, [R1+0x60] ;  /* 0x0000600001107983 */ /* 0x001f220000100a00 */
[----:B-123--:R-:W-:-:S02]  /*d890*/  IMAD.MOV.U32 R20, RZ, RZ, 0xc00 ;  /* 0x00000c00ff147424 */ /* 0x00efc400078e00ff */
[----:B------:R-:W-:Y:S01]  /*d8a0*/  IMAD.MOV.U32 R21, RZ, RZ, 0x40000040 ;  /* 0x40000040ff157424 */ /* 0x000fe200078e00ff */
[----:B------:R0:W-:Y:S01]  /*d8b0*/  STL.64 [R1+0x1f8], R14 ;  /* 0x0001f80e01007387 */ /* 0x0001e20000100a00 */
[----:B------:R-:W-:-:S03]  /*d8c0*/  IMAD R20, R18, R20, UR38 ;  /* 0x0000002612147e24 */ /* 0x000fc6000f8e0214 */
[----:B-----5:R1:W-:Y:S01]  /*d8d0*/  STL.64 [R1+0x1f0], R2 ;  /* 0x0001f00201007387 */ /* 0x0203e20000100a00 */
[----:B------:R-:W-:Y:S05]  /*d8e0*/  WARPSYNC.ALL ;  /* 0x0000000000007948 */ /* 0x000fea0003800000 */
[C---:B------:R-:W-:Y:S02]  /*d8f0*/  R2UR UR6, R20.reuse ;  /* 0x00000000140672ca */ /* 0x040fe400000e0000 */
[----:B------:R-:W-:Y:S01]  /*d900*/  R2UR UR7, R21 ;  /* 0x00000000150772ca */ /* 0x000fe200000e0000 */
[----:B------:R-:W-:Y:S01]  /*d910*/  VIADD R210, R20, 0x2 ;  /* 0x0000000214d27836 */ /* 0x000fe20000000000 */
[----:B0-----:R-:W2:Y:S01]  /*d920*/  LDL.64 R14, [R1+0x40] ;  /* 0x00004000010e7983 */ /* 0x001ea20000100a00 */
[----:B------:R-:W-:-:S03]  /*d930*/  R2UR UR4, R4 ;  /* 0x00000000040472ca */ /* 0x000fc600000e0000 */
[----:B-1----:R-:W3:Y:S01]  /*d940*/  LDL.64 R2, [R1+0x58] ;  /* 0x0000580001027983 */ /* 0x002ee20000100a00 */
[----:B------:R-:W-:Y:S01]  /*d950*/  R2UR UR5, R5 ;  /* 0x00000000050572ca */ /* 0x000fe200000e0000 */
[----:B------:R-:W-:Y:S01]  /*d960*/  WARPGROUP.ARRIVE ;  /* 0x00000000000079c5 */ /* 0x000fe20000000000 */
[----:B------:R-:W-:-:S11]  /*d970*/  IMAD.MOV.U32 R211, RZ, RZ, 0x40000040 ;  /* 0x40000040ffd37424 */ /* 0x000fd600078e00ff */
[----:B------:R-:W-:Y:S01]  /*d980*/  HGMMA.64x96x16.F32 R152, gdesc[UR4], R152, gsb0 ;  /* 0x01600000049879f0 */ /* 0x000fe20008000898 */
[----:B------:R-:W-:Y:S02]  /*d990*/  R2UR UR6, R210 ;  /* 0x00000000d20672ca */ /* 0x000fe400000e0000 */
[----:B------:R-:W-:Y:S01]  /*d9a0*/  R2UR UR7, R211 ;  /* 0x00000000d30772ca */ /* 0x000fe200000e0000 */
[----:B------:R-:W-:Y:S01]  /*d9b0*/  IMAD.MOV.U32 R211, RZ, RZ, 0x40000040 ;  /* 0x40000040ffd37424 */ /* 0x000fe200078e00ff */
[----:B------:R-:W-:Y:S01]  /*d9c0*/  IADD3 R210, R20, 0x4, RZ ;  /* 0x0000000414d27810 */ /* 0x000fe20007ffe0ff */
[----:B------:R-:W-:Y:S02]  /*d9d0*/  WARPGROUP.DEPBAR.LE gsb0, 0x0 ;  /* 0x00008000000079c5 */ /* 0x000fe40000010000 */
[----:B------:R-:W-:Y:S01]  /*d9e0*/  WARPGROUP.ARRIVE ;  /* 0x00000000000079c5 */ /* 0x000fe20000000000 */
[----:B----4-:R-:W-:Y:S02]  /*d9f0*/  R2UR UR4, R22 ;  /* 0x00000000160472ca */ /* 0x010fe400000e0000 */
[----:B------:R-:W-:-:S02]  /*da00*/  R2UR UR5, R23 ;  /* 0x00000000170572ca */ /* 0x000fc400000e0000 */
[----:B------:R-:W4:Y:S11]  /*da10*/  LDL.64 R22, [R1+0x50] ;  /* 0x0000500001167983 */ /* 0x000f360000100a00 */
[----:B------:R-:W-:Y:S01]  /*da20*/  HGMMA.64x96x16.F32 R152, gdesc[UR4], R152, gsb0 ;  /* 0x01600000049879f0 */ /* 0x000fe20008000898 */
[----:B------:R-:W-:-:S02]  /*da30*/  R2UR UR4, R16 ;  /* 0x00000000100472ca */ /* 0x000fc400000e0000 */
[----:B------:R-:W-:Y:S02]  /*da40*/  R2UR UR5, R17 ;  /* 0x00000000110572ca */ /* 0x000fe400000e0000 */
[----:B------:R-:W2:Y:S01]  /*da50*/  LDL.64 R16, [R1+0x48] ;  /* 0x0000480001107983 */ /* 0x000ea20000100a00 */
[----:B------:R-:W-:Y:S02]  /*da60*/  R2UR UR6, R210 ;  /* 0x00000000d20672ca */ /* 0x000fe400000e0000 */
        /* <DEDUP_REMOVED lines=8> */
[----:B---3--:R-:W-:Y:S02]  /*daf0*/  R2UR UR4, R2 ;  /* 0x00000000020472ca */ /* 0x008fe400000e0000 */
[----:B------:R-:W-:Y:S01]  /*db00*/  R2UR UR5, R3 ;  /* 0x00000000030572ca */ /* 0x000fe200000e0000 */
[----:B------:R-:W-:Y:S01]  /*db10*/  VIADD R210, R20, 0x300 ;  /* 0x0000030014d27836 */ /* 0x000fe20000000000 */
[----:B------:R-:W3:Y:S01]  /*db20*/  LDL.64 R2, [R1+0x18] ;  /* 0x0000180001027983 */ /* 0x000ee20000100a00 */
[----:B------:R-:W-:Y:S01]  /*db30*/  IMAD.MOV.U32 R211, RZ, RZ, 0x40000040 ;  /* 0x40000040ffd37424 */ /* 0x000fe200078e00ff */
[----:B------:R-:W-:-:S02]  /*db40*/  WARPGROUP.DEPBAR.LE gsb0, 0x0 ;  /* 0x00008000000079c5 */ /* 0x000fc40000010000 */
[----:B------:R-:W-:-:S07]  /*db50*/  WARPGROUP.ARRIVE ;  /* 0x00000000000079c5 */ /* 0x000fce0000000000 */
[----:B------:R-:W-:Y:S01]  /*db60*/  HGMMA.64x96x16.F32 R152, gdesc[UR4], R152, gsb0 ;  /* 0x01600000049879f0 */ /* 0x000fe20008000898 */
[----:B------:R-:W-:Y:S02]  /*db70*/  R2UR UR6, R210 ;  /* 0x00000000d20672ca */ /* 0x000fe400000e0000 */
[----:B------:R-:W-:Y:S02]  /*db80*/  R2UR UR7, R211 ;  /* 0x00000000d30772ca */ /* 0x000fe400000e0000 */
[----:B----4-:R-:W-:Y:S02]  /*db90*/  R2UR UR4, R22 ;  /* 0x00000000160472ca */ /* 0x010fe400000e0000 */
        /* <DEDUP_REMOVED lines=8> */
[----:B--2---:R-:W-:Y:S02]  /*dc20*/  R2UR UR4, R16 ;  /* 0x00000000100472ca */ /* 0x004fe400000e0000 */
[----:B------:R-:W-:Y:S02]  /*dc30*/  R2UR UR7, R211 ;  /* 0x00000000d30772ca */ /* 0x000fe400000e0000 */
[----:B------:R-:W-:Y:S01]  /*dc40*/  R2UR UR5, R17 ;  /* 0x00000000110572ca */ /* 0x000fe200000e0000 */
[----:B------:R-:W-:Y:S01]  /*dc50*/  IMAD.MOV.U32 R211, RZ, RZ, 0x40000040 ;  /* 0x40000040ffd37424 */ /* 0x000fe200078e00ff */
[----:B------:R-:W-:Y:S01]  /*dc60*/  IADD3 R210, R20, 0x304, RZ ;  /* 0x0000030414d27810 */ /* 0x000fe20007ffe0ff */
[----:B------:R0:W5:Y:S01]  /*dc70*/  LDL.LU.64 R16, [R1+0x200] ;  /* 0x0002000001107983 */ /* 0x0001620000300a00 */
[----:B------:R-:W-:Y:S02]  /*dc80*/  WARPGROUP.DEPBAR.LE gsb0, 0x0 ;  /* 0x00008000000079c5 */ /* 0x000fe40000010000 */
[----:B------:R-:W-:-:S07]  /*dc90*/  WARPGROUP.ARRIVE ;  /* 0x00000000000079c5 */ /* 0x000fce0000000000 */
[----:B------:R-:W-:Y:S01]  /*dca0*/  HGMMA.64x96x16.F32 R152, gdesc[UR4], R152, gsb0 ;  /* 0x01600000049879f0 */ /* 0x000fe20008000898 */
[----:B------:R-:W-:Y:S02]  /*dcb0*/  R2UR UR6, R210 ;  /* 0x00000000d20672ca */ /* 0x000fe400000e0000 */
[----:B------:R-:W-:Y:S02]  /*dcc0*/  R2UR UR7, R211 ;  /* 0x00000000d30772ca */ /* 0x000fe400000e0000 */
[----:B------:R-:W-:Y:S02]  /*dcd0*/  R2UR UR4, R14 ;  /* 0x000000000e0472ca */ /* 0x000fe400000e0000 */
[----:B------:R-:W-:Y:S01]  /*dce0*/  R2UR UR5, R15 ;  /* 0x000000000f0572ca */ /* 0x000fe200000e0000 */
[----:B------:R-:W-:Y:S01]  /*dcf0*/  VIADD R210, R20, 0x306 ;  /* 0x0000030614d27836 */ /* 0x000fe20000000000 */
[----:B------:R0:W5:Y:S01]  /*dd00*/  LDL.LU.64 R14, [R1+0x1f8] ;  /* 0x0001f800010e7983 */ /* 0x0001620000300a00 */
[----:B------:R-:W-:Y:S01]  /*dd10*/  IMAD.MOV.U32 R211, RZ, RZ, 0x40000040 ;  /* 0x40000040ffd37424 */ /* 0x000fe200078e00ff */
[----:B------:R-:W-:-:S02]  /*dd20*/  WARPGROUP.DEPBAR.LE gsb0, 0x0 ;  /* 0x00008000000079c5 */ /* 0x000fc40000010000 */
[----:B------:R-:W-:-:S07]  /*dd30*/  WARPGROUP.ARRIVE ;  /* 0x00000000000079c5 */ /* 0x000fce0000000000 */
[----:B------:R-:W-:Y:S01]  /*dd40*/  HGMMA.64x96x16.F32 R152, gdesc[UR4], R152, gsb0 ;  /* 0x01600000049879f0 */ /* 0x000fe20008000898 */
[----:B------:R-:W-:Y:S02]  /*dd50*/  R2UR UR6, R210 ;  /* 0x00000000d20672ca */ /* 0x000fe400000e0000 */
[----:B------:R-:W-:Y:S02]  /*dd60*/  R2UR UR7, R211 ;  /* 0x00000000d30772ca */ /* 0x000fe400000e0000 */
[----:B---3--:R-:W-:Y:S02]  /*dd70*/  R2UR UR4, R2 ;  /* 0x00000000020472ca */ /* 0x008fe400000e0000 */
        /* <DEDUP_REMOVED lines=20> */
[----:B------:R-:W-:Y:S01]  /*dec0*/  IMAD.MOV.U32 R211, RZ, RZ, 0x40000040 ;  /* 0x40000040ffd37424 */ /* 0x000fe200078e00ff */
[----:B------:R-:W-:Y:S01]  /*ded0*/  IADD3 R210, R20, 0x604, RZ ;  /* 0x0000060414d27810 */ /* 0x000fe20007ffe0ff */
[----:B------:R-:W-:-:S02]  /*dee0*/  WARPGROUP.DEPBAR.LE gsb0, 0x0 ;  /* 0x00008000000079c5 */ /* 0x000fc40000010000 */
[----:B------:R-:W-:-:S08]  /*def0*/  WARPGROUP.ARRIVE ;  /* 0x00000000000079c5 */ /* 0x000fd00000000000 */
        /* <DEDUP_REMOVED lines=51> */
[----:B------:R-:W-:Y:S02]  /*e230*/  WARPGROUP.DEPBAR.LE gsb0, 0x0 ;  /* 0x00008000000079c5 */ /* 0x000fe40000010000 */
[----:B------:R-:W-:-:S09]  /*e240*/  WARPGROUP.ARRIVE ;  /* 0x00000000000079c5 */ /* 0x000fd20000000000 */
[----:B------:R-:W-:Y:S01]  /*e250*/  HGMMA.64x96x16.F32 R152, gdesc[UR4], R152, gsb0 ;  /* 0x01600000049879f0 */ /* 0x000fe20008000898 */
[----:B-1----:R-:W-:-:S04]  /*e260*/  SHF.R.U32.HI R211, RZ, 0x7, R211 ;  /* 0x00000007ffd37819 */ /* 0x002fc800000116d3 */
[----:B------:R-:W-:Y:S01]  /*e270*/  IADD3 R21, -R211, 0xb, RZ ;  /* 0x0000000bd3157810 */ /* 0x000fe20007ffe1ff */
[----:B------:R-:W-:-:S04]  /*e280*/  WARPGROUP.DEPBAR.LE gsb0, 0x0 ;  /* 0x00008000000079c5 */ /* 0x000fc80000010000 */
[----:B------:R0:W-:Y:S06]  /*e290*/  BAR.ARV R21, 0x100 ;  /* 0x000400150000751d */ /* 0x0001ec0000002000 */
[----:B------:R-:W-:Y:S05]  /*e2a0*/  @!P0 BRA `(.L_x_6140) ;  /* 0x0000000000048947 */ /* 0x000fea0003800000 */
[----:B------:R-:W-:Y:S01]  /*e2b0*/  BPT.TRAP 0x1 ;  /* 0x000000040000795c */ /* 0x000fe20000300000 */
.L_x_6140:
[----:B------:R-:W2:Y:S01]  /*e2c0*/  LDL R211, [R1+0xc4] ;  /* 0x0000c40001d37983 */ /* 0x000ea20000100800 */
[----:B------:R-:W1:Y:S03]  /*e2d0*/  LDC R20, c[0x0][0x448] ;  /* 0x00011200ff147b82 */ /* 0x000e660000000800 */
[----:B------:R3:W-:Y:S04]  /*e2e0*/  STL [R1+0x1fc], R6 ;  /* 0x0001fc0601007387 */ /* 0x0007e80000100800 */
[----:B---3--:R-:W2:Y:S01]  /*e2f0*/  LDL R6, [R1+0x94] ;  /* 0x0000940001067983 */ /* 0x008ea20000100800 */
[----:B------:R-:W-:Y:S01]  /*e300*/  FMUL.FTZ R153, R153, UR43 ;  /* 0x0000002b99997c20 */ /* 0x000fe20008410000 */
[----:B------:R-:W-:Y:S01]  /*e310*/  FMUL.FTZ R155, R155, UR43 ;  /* 0x0000002b9b9b7c20 */ /* 0x000fe20008410000 */
[----:B------:R-:W-:Y:S01]  /*e320*/  FMUL.FTZ R152, R152, UR43 ;  /* 0x0000002b98987c20 */ /* 0x000fe20008410000 */
[----:B------:R3:W-:Y:S01]  /*e330*/  STL [R1+0x1f8], R5 ;  /* 0x0001f80501007387 */ /* 0x0007e20000100800 */
[----:B------:R-:W-:Y:S01]  /*e340*/  FMUL.FTZ R154, R154, UR43 ;  /* 0x0000002b9a9a7c20 */ /* 0x000fe20008410000 */
[----:B------:R-:W-:Y:S01]  /*e350*/  FMUL.FTZ R157, R157, UR43 ;  /* 0x0000002b9d9d7c20 */ /* 0x000fe20008410000 */
[----:B------:R-:W-:Y:S01]  /*e360*/  FMUL.FTZ R158, R158, UR43 ;  /* 0x0000002b9e9e7c20 */ /* 0x000fe20008410000 */
[----:B------:R4:W-:Y:S01]  /*e370*/  STL [R1+0x1f4], R4 ;  /* 0x0001f40401007387 */ /* 0x0009e20000100800 */
[----:B------:R-:W-:Y:S01]  /*e380*/  FMUL.FTZ R163, R163, UR43 ;  /* 0x0000002ba3a37c20 */ /* 0x000fe20008410000 */
[----:B------:R-:W-:Y:S01]  /*e390*/  FMUL.FTZ R159, R159, UR43 ;  /* 0x0000002b9f9f7c20 */ /* 0x000fe20008410000 */
[----:B-1----:R-:W-:Y:S01]  /*e3a0*/  ISETP.NE.AND P1, PT, R20, 0x1, PT ;  /* 0x000000011400780c */ /* 0x002fe20003f25270 */
[----:B-----5:R1:W-:Y:S01]  /*e3b0*/  STL [R1+0x1f0], R2 ;  /* 0x0001f00201007387 */ /* 0x0203e20000100800 */
[----:B------:R-:W-:Y:S01]  /*e3c0*/  FMUL.FTZ R162, R162, UR43 ;  /* 0x0000002ba2a27c20 */ /* 0x000fe20008410000 */
[----:B---3--:R3:W-:Y:S01]  /*e3d0*/  MUFU.TANH R5, R152 ;  /* 0x0000009800057308 */ /* 0x0087e20000002400 */
[----:B------:R-:W-:Y:S01]  /*e3e0*/  FMUL.FTZ R167, R167, UR43 ;  /* 0x0000002ba7a77c20 */ /* 0x000fe20008410000 */
[----:B------:R-:W-:Y:S01]  /*e3f0*/  FMUL.FTZ R166, R166, UR43 ;  /* 0x0000002ba6a67c20 */ /* 0x000fe20008410000 */
[----:B------:R-:W-:Y:S01]  /*e400*/  FMUL.FTZ R175, R175, UR43 ;  /* 0x0000002bafaf7c20 */ /* 0x000fe20008410000 */
[----:B------:R-:W-:Y:S01]  /*e410*/  FMUL.FTZ R171, R171, UR43 ;  /* 0x0000002babab7c20 */ /* 0x000fe20008410000 */
[----:B------:R-:W-:Y:S01]  /*e420*/  FMUL.FTZ R174, R174, UR43 ;  /* 0x0000002baeae7c20 */ /* 0x000fe20008410000 */
[----:B------:R-:W-:Y:S01]  /*e430*/  FMUL.FTZ R186, R186, UR43 ;  /* 0x0000002bbaba7c20 */ /* 0x000fe20008410000 */
[----:B------:R-:W-:Y:S01]  /*e440*/  FMUL.FTZ R170, R170, UR43 ;  /* 0x0000002baaaa7c20 */ /* 0x000fe20008410000 */
[----:B----4-:R4:W0:Y:S01]  /*e450*/  MUFU.TANH R4, R153 ;  /* 0x0000009900047308 */ /* 0x0108220000002400 */
[----:B---3--:R-:W-:Y:S01]  /*e460*/  FMUL.FTZ R152, R161, UR43 ;  /* 0x0000002ba1987c20 */ /* 0x008fe20008410000 */
[----:B------:R-:W3:Y:S06]  /*e470*/  @P1 LDC R210, c[0x0][0x44c] ;  /* 0x00011300ffd21b82 */ /* 0x000eec0000000800 */
[----:B-1----:R1:W-:Y:S01]  /*e480*/  MUFU.TANH R2, R155 ;  /* 0x0000009b00027308 */ /* 0x0023e20000002400 */
[----:B----4-:R-:W-:Y:S01]  /*e490*/  FMUL.FTZ R153, R165, UR43 ;  /* 0x0000002ba5997c20 */ /* 0x010fe20008410000 */
[----:B------:R-:W4:Y:S06]  /*e4a0*/  @P1 LDC R20, c[0x0][0x450] ;  /* 0x00011400ff141b82 */ /* 0x000f2c0000000800 */
[----:B------:R-:W-:Y:S01]  /*e4b0*/  MUFU.TANH R166, R166 ;  /* 0x000000a600a67308 */ /* 0x000fe20000002400 */
[----:B0-----:R-:W-:Y:S01]  /*e4c0*/  MOV R161, R4 ;  /* 0x0000000400a17202 */ /* 0x001fe20000000f00 */
[----:B-1----:R-:W-:-:S06]  /*e4d0*/  FMUL.FTZ R155, R164, UR43 ;  /* 0x0000002ba49b7c20 */ /* 0x002fcc0008410000 */
[----:B------:R-:W-:Y:S01]  /*e4e0*/  MUFU.TANH R4, R163 ;  /* 0x000000a300047308 */ /* 0x000fe20000002400 */
[----:B------:R-:W-:-:S07]  /*e4f0*/  FMUL.FTZ R229, R193, UR43 ;  /* 0x0000002bc1e57c20 */ /* 0x000fce0008410000 */
[----:B------:R-:W-:Y:S08]  /*e500*/  MUFU.TANH R152, R152 ;  /* 0x0000009800987308 */ /* 0x000ff00000002400 */
[----:B------:R-:W-:Y:S08]  /*e510*/  MUFU.TANH R153, R153 ;  /* 0x0000009900997308 */ /* 0x000ff00000002400 */
[----:B------:R-:W-:Y:S01]  /*e520*/  MUFU.TANH R155, R155 ;  /* 0x0000009b009b7308 */ /* 0x000fe20000002400 */
[----:B--2---:R-:W-:-:S07]  /*e530*/  IMAD.IADD R211, R211, 0x1, R6 ;  /* 0x00000001d3d37824 */ /* 0x004fce00078e0206 */
[----:B------:R0:W1:Y:S01]  /*e540*/  MUFU.TANH R6, R154 ;  /* 0x0000009a00067308 */ /* 0x0000620000002400 */
[----:B---3--:R-:W-:-:S05]  /*e550*/  @P1 IMAD.HI.U32 R210, R211, R210, RZ ;  /* 0x000000d2d3d21227 */ /* 0x008fca00078e00ff */
[----:B----4-:R-:W-:Y:S01]  /*e560*/  @P1 SHF.R.U32.HI R211, RZ, R20, R210 ;  /* 0x00000014ffd31219 */ /* 0x010fe200000116d2 */
[----:B------:R-:W-:Y:S01]  /*e570*/  FMUL.FTZ R210, R160, UR43 ;  /* 0x0000002ba0d27c20 */ /* 0x000fe20008410000 */
[----:B------:R2:W-:Y:S01]  /*e580*/  MUFU.TANH R20, R157 ;  /* 0x0000009d00147308 */ /* 0x0005e20000002400 */
[----:B0-----:R-:W-:Y:S01]  /*e590*/  FMUL.FTZ R154, R156, UR43 ;  /* 0x0000002b9c9a7c20 */ /* 0x001fe20008410000 */
[----:B-1----:R-:W-:-:S06]  /*e5a0*/  IMAD.MOV.U32 R156, RZ, RZ, R6 ;  /* 0x000000ffff9c7224 */ /* 0x002fcc00078e0006 */
[----:B------:R0:W1:Y:S01]  /*e5b0*/  MUFU.TANH R160, R170 ;  /* 0x000000aa00a07308 */ /* 0x0000620000002400 */
[----:B--2---:R-:W-:Y:S02]  /*e5c0*/  IMAD.MOV.U32 R157, RZ, RZ, R2 ;  /* 0x000000ffff9d7224 */ /* 0x004fe400078e0002 */
[----:B------:R-:W-:Y:S02]  /*e5d0*/  IMAD.MOV.U32 R164, RZ, RZ, R156 ;  /* 0x000000ffffa47224 */ /* 0x000fe400078e009c */
[----:B------:R-:W-:Y:S01]  /*e5e0*/  FMUL.FTZ R156, R169, UR43 ;  /* 0x0000002ba99c7c20 */ /* 0x000fe20008410000 */
[----:B------:R-:W-:Y:S02]  /*e5f0*/  IMAD.MOV.U32 R163, RZ, RZ, R157 ;  /* 0x000000ffffa37224 */ /* 0x000fe400078e009d */
[----:B------:R-:W-:Y:S01]  /*e600*/  FMUL.FTZ R157, R168, UR43 ;  /* 0x0000002ba89d7c20 */ /* 0x000fe20008410000 */
[----:B------:R-:W-:Y:S01]  /*e610*/  IMAD.MOV.U32 R169, RZ, RZ, R4 ;  /* 0x000000ffffa97224 */ /* 0x000fe200078e0004 */
[----:B------:R2:W-:Y:S01]  /*e620*/  MUFU.TANH R2, R158 ;  /* 0x0000009e00027308 */ /* 0x0005e20000002400 */
[----:B0-----:R-:W-:Y:S01]  /*e630*/  FMUL.FTZ R170, R178, UR43 ;  /* 0x0000002bb2aa7c20 */ /* 0x001fe20008410000 */
[----:B------:R-:W-:-:S02]  /*e640*/  IMAD.MOV.U32 R178, RZ, RZ, R163 ;  /* 0x000000ffffb27224 */ /* 0x000fc400078e00a3 */
[----:B------:R-:W-:Y:S02]  /*e650*/  FMUL.FTZ R163, R184, UR43 ;  /* 0x0000002bb8a37c20 */ /* 0x000fe40008410000 */
[----:B------:R-:W-:Y:S02]  /*e660*/  IMAD.MOV.U32 R184, RZ, RZ, R178 ;  /* 0x000000ffffb87224 */ /* 0x000fe400078e00b2 */
[----:B------:R-:W0:Y:S01]  /*e670*/  MUFU.TANH R6, R162 ;  /* 0x000000a200067308 */ /* 0x000e220000002400 */
[----:B--2---:R-:W-:-:S04]  /*e680*/  IMAD.MOV.U32 R158, RZ, RZ, R5 ;  /* 0x000000ffff9e7224 */ /* 0x004fc800078e0005 */
[----:B------:R-:W-:Y:S02]  /*e690*/  IMAD.MOV.U32 R165, RZ, RZ, R158 ;  /* 0x000000ffffa57224 */ /* 0x000fe400078e009e */
[----:B------:R-:W-:Y:S01]  /*e6a0*/  FMUL.FTZ R158, R173, UR43 ;  /* 0x0000002bad9e7c20 */ /* 0x000fe20008410000 */
[----:B------:R-:W-:Y:S01]  /*e6b0*/  FMUL.FTZ R173, R180, UR43 ;  /* 0x0000002bb4ad7c20 */ /* 0x000fe20008410000 */
[----:B------:R2:W3:Y:S01]  /*e6c0*/  MUFU.TANH R5, R159 ;  /* 0x0000009f00057308 */ /* 0x0004e20000002400 */
[----:B-1----:R-:W-:-:S07]  /*e6d0*/  IMAD.MOV.U32 R180, RZ, RZ, R160 ;  /* 0x000000ffffb47224 */ /* 0x002fce00078e00a0 */
[----:B------:R0:W1:Y:S01]  /*e6e0*/  MUFU.TANH R162, R167 ;  /* 0x000000a700a27308 */ /* 0x0000620000002400 */
[----:B--2---:R-:W-:Y:S01]  /*e6f0*/  FMUL.FTZ R159, R172, UR43 ;  /* 0x0000002bac9f7c20 */ /* 0x004fe20008410000 */
[----:B------:R-:W-:-:S06]  /*e700*/  FMUL.FTZ R172, R177, UR43 ;  /* 0x0000002bb1ac7c20 */ /* 0x000fcc0008410000 */
[----:B------:R2:W-:Y:S01]  /*e710*/  MUFU.TANH R4, R175 ;  /* 0x000000af00047308 */ /* 0x0005e20000002400 */
[----:B0-----:R-:W-:Y:S02]  /*e720*/  IMAD.MOV.U32 R167, RZ, RZ, R6 ;  /* 0x000000ffffa77224 */ /* 0x001fe400078e0006 */
[----:B---3--:R-:W-:Y:S02]  /*e730*/  IMAD.MOV.U32 R168, RZ, RZ, R5 ;  /* 0x000000ffffa87224 */ /* 0x008fe400078e0005 */
[----:B------:R-:W-:Y:S02]  /*e740*/  IMAD.MOV.U32 R177, RZ, RZ, R167 ;  /* 0x000000ffffb17224 */ /* 0x000fe400078e00a7 */
[----:B------:R-:W-:Y:S01]  /*e750*/  FMUL.FTZ R167, R179, UR43 ;  /* 0x0000002bb3a77c20 */ /* 0x000fe20008410000 */
[----:B------:R-:W-:Y:S01]  /*e760*/  IMAD.MOV.U32 R179, RZ, RZ, R164 ;  /* 0x000000ffffb37224 */ /* 0x000fe200078e00a4 */
[----:B------:R0:W-:Y:S01]  /*e770*/  MUFU.TANH R6, R171 ;  /* 0x000000ab00067308 */ /* 0x0001e20000002400 */
[----:B--2---:R-:W-:-:S02]  /*e780*/  IMAD.MOV.U32 R175, RZ, RZ, R169 ;  /* 0x000000ffffaf7224 */ /* 0x004fc400078e00a9 */
[----:B------:R-:W-:Y:S01]  /*e790*/  FMUL.FTZ R169, R183, UR43 ;  /* 0x0000002bb7a97c20 */ /* 0x000fe20008410000 */
[----:B------:R-:W-:Y:S01]  /*e7a0*/  FMUL.FTZ R164, R185, UR43 ;  /* 0x0000002bb9a47c20 */ /* 0x000fe20008410000 */
[----:B------:R-:W-:Y:S01]  /*e7b0*/  IMAD.MOV.U32 R185, RZ, RZ, R2 ;  /* 0x000000ffffb97224 */ /* 0x000fe200078e0002 */
[----:B------:R-:W-:Y:S01]  /*e7c0*/  MOV R183, R175 ;  /* 0x000000af00b77202 */ /* 0x000fe20000000f00 */
[----:B------:R-:W-:Y:S01]  /*e7d0*/  IMAD.MOV.U32 R175, RZ, RZ, R161 ;  /* 0x000000ffffaf7224 */ /* 0x000fe200078e00a1 */
[----:B------:R2:W-:Y:S01]  /*e7e0*/  MUFU.TANH R5, R174 ;  /* 0x000000ae00057308 */ /* 0x0005e20000002400 */
[----:B0-----:R-:W-:Y:S01]  /*e7f0*/  FMUL.FTZ R171, R176, UR43 ;  /* 0x0000002bb0ab7c20 */ /* 0x001fe20008410000 */
[----:B------:R-:W-:Y:S01]  /*e800*/  MOV R176, R168 ;  /* 0x000000a800b07202 */ /* 0x000fe20000000f00 */
[----:B------:R-:W-:Y:S02]  /*e810*/  IMAD.MOV.U32 R161, RZ, RZ, R20 ;  /* 0x000000ffffa17224 */ /* 0x000fe400078e0014 */
[----:B------:R-:W-:Y:S01]  /*e820*/  FMUL.FTZ R168, R182, UR43 ;  /* 0x0000002bb6a87c20 */ /* 0x000fe20008410000 */
[----:B------:R-:W-:Y:S01]  /*e830*/  SHFL.IDX PT, R20, R211, 0x1, 0x1c1f ;  /* 0x003c1f00d3147f89 */ /* 0x000fe200000e0000 */
[----:B------:R-:W-:Y:S01]  /*e840*/  IMAD.MOV.U32 R182, RZ, RZ, R166 ;  /* 0x000000ffffb67224 */ /* 0x000fe200078e00a6 */
[----:B------:R0:W-:Y:S01]  /*e850*/  MUFU.TANH R2, R186 ;  /* 0x000000ba00027308 */ /* 0x0001e20000002400 */
[----:B--2---:R-:W-:Y:S01]  /*e860*/  FMUL.FTZ R174, R181, UR43 ;  /* 0x0000002bb5ae7c20 */ /* 0x004fe20008410000 */
[----:B-1----:R-:W-:-:S02]  /*e870*/  IMAD.MOV.U32 R181, RZ, RZ, R162 ;  /* 0x000000ffffb57224 */ /* 0x002fc400078e00a2 */
[----:B------:R1:W2:Y:S01]  /*e880*/  SHFL.IDX PT, R162, R211, RZ, 0x1c1f ;  /* 0x001c1fffd3a27589 */ /* 0x0002a200000e0000 */
[----:B------:R-:W-:-:S03]  /*e890*/  FMUL.FTZ R166, R189, UR43 ;  /* 0x0000002bbda67c20 */ /* 0x000fc60008410000 */
[----:B------:R-:W3:Y:S01]  /*e8a0*/  LDL R189, [R1+0xb0] ;  /* 0x0000b00001bd7983 */ /* 0x000ee20000100800 */
[----:B0-----:R-:W-:Y:S02]  /*e8b0*/  IMAD.MOV.U32 R186, RZ, RZ, R176 ;  /* 0x000000ffffba7224 */ /* 0x001fe400078e00b0 */
[----:B------:R-:W-:Y:S01]  /*e8c0*/  FMUL.FTZ R176, R187, UR43 ;  /* 0x0000002bbbb07c20 */ /* 0x000fe20008410000 */
[----:B------:R-:W-:Y:S01]  /*e8d0*/  IMAD.MOV.U32 R187, RZ, RZ, R177 ;  /* 0x000000ffffbb7224 */ /* 0x000fe200078e00b1 */
[----:B-1----:R-:W4:Y:S01]  /*e8e0*/  LDL R211, [R1+0xb4] ;  /* 0x0000b40001d37983 */ /* 0x002f220000100800 */
[----:B------:R-:W-:Y:S02]  /*e8f0*/  IMAD.MOV.U32 R177, RZ, RZ, R165 ;  /* 0x000000ffffb17224 */ /* 0x000fe400078e00a5 */
[----:B------:R-:W-:Y:S01]  /*e900*/  FMUL.FTZ R165, R188, UR43 ;  /* 0x0000002bbca57c20 */ /* 0x000fe20008410000 */
[----:B------:R-:W-:Y:S01]  /*e910*/  IMAD R160, R14, -0x60, RZ ;  /* 0xffffffa00ea07824 */ /* 0x000fe200078e02ff */
[----:B------:R-:W3:Y:S01]  /*e920*/  LDL R188, [R1+0x8c] ;  /* 0x00008c0001bc7983 */ /* 0x000ee20000100800 */
[----:B------:R-:W0:Y:S08]  /*e930*/  MUFU.TANH R210, R210 ;  /* 0x000000d200d27308 */ /* 0x000e300000002400 */
[----:B------:R-:W1:Y:S01]  /*e940*/  MUFU.TANH R157, R157 ;  /* 0x0000009d009d7308 */ /* 0x000e620000002400 */
[----:B------:R-:W-:-:S07]  /*e950*/  FMUL.FTZ R178, R192, UR43 ;  /* 0x0000002bc0b27c20 */ /* 0x000fce0008410000 */
[----:B------:R-:W1:Y:S01]  /*e960*/  MUFU.TANH R171, R171 ;  /* 0x000000ab00ab7308 */ /* 0x000e620000002400 */
[----:B------:R-:W-:-:S07]  /*e970*/  IMAD.MOV.U32 R193, RZ, RZ, R184 ;  /* 0x000000ffffc17224 */ /* 0x000fce00078e00b8 */
[----:B------:R-:W1:Y:S08]  /*e980*/  MUFU.TANH R163, R163 ;  /* 0x000000a300a37308 */ /* 0x000e700000002400 */
[----:B------:R-:W1:Y:S08]  /*e990*/  MUFU.TANH R178, R178 ;  /* 0x000000b200b27308 */ /* 0x000e700000002400 */
[----:B------:R-:W1:Y:S08]  /*e9a0*/  MUFU.TANH R154, R154 ;  /* 0x0000009a009a7308 */ /* 0x000e700000002400 */
[----:B------:R-:W1:Y:S08]  /*e9b0*/  MUFU.TANH R156, R156 ;  /* 0x0000009c009c7308 */ /* 0x000e700000002400 */
[----:B------:R-:W1:Y:S08]  /*e9c0*/  MUFU.TANH R159, R159 ;  /* 0x0000009f009f7308 */ /* 0x000e700000002400 */
[----:B------:R-:W1:Y:S01]  /*e9d0*/  MUFU.TANH R158, R158 ;  /* 0x0000009e009e7308 */ /* 0x000e620000002400 */
[----:B------:R-:W-:-:S07]  /*e9e0*/  IMAD.MOV.U32 R192, RZ, RZ, R185 ;  /* 0x000000ffffc07224 */ /* 0x000fce00078e00b9 */
        /* <DEDUP_REMOVED lines=8> */
[----:B------:R-:W-:Y:S08]  /*ea70*/  MUFU.TANH R170, R170 ;  /* 0x000000aa00aa7308 */ /* 0x000ff00000002400 */
[----:B------:R-:W-:Y:S08]  /*ea80*/  MUFU.TANH R167, R167 ;  /* 0x000000a700a77308 */ /* 0x000ff00000002400 */
[----:B------:R-:W-:Y:S08]  /*ea90*/  MUFU.TANH R168, R168 ;  /* 0x000000a800a87308 */ /* 0x000ff00000002400 */
[----:B------:R-:W-:Y:S08]  /*eaa0*/  MUFU.TANH R169, R169 ;  /* 0x000000a900a97308 */ /* 0x000ff00000002400 */
[----:B------:R-:W-:Y:S01]  /*eab0*/  MUFU.TANH R176, R176 ;  /* 0x000000b000b07308 */ /* 0x000fe20000002400 */
[----:B----4-:R-:W-:-:S04]  /*eac0*/  IADD3 R160, -R211, 0x1, R160 ;  /* 0x00000001d3a07810 */ /* 0x010fc80007ffe1a0 */
[----:B---3--:R-:W-:-:S05]  /*ead0*/  IADD3 R160, -R188, R160, R189 ;  /* 0x000000a0bca07210 */ /* 0x008fca0007ffe1bd */
[----:B--2---:R-:W-:-:S05]  /*eae0*/  IMAD.IADD R162, R160, 0x1, R162 ;  /* 0x00000001a0a27824 */ /* 0x004fca00078e02a2 */
[----:B------:R-:W-:-:S04]  /*eaf0*/  ISETP.GT.AND P2, PT, R162, RZ, PT ;  /* 0x000000ffa200720c */ /* 0x000fc80003f44270 */
[----:B------:R-:W-:Y:S02]  /*eb00*/  FSEL R177, R177, -INF , P2 ;  /* 0xff800000b1b17808 */ /* 0x000fe40001000000 */
[----:B------:R-:W-:-:S04]  /*eb10*/  ISETP.GT.AND P2, PT, R162, 0x10, PT ;  /* 0x00000010a200780c */ /* 0x000fc80003f44270 */
[----:B0-----:R-:W-:Y:S02]  /*eb20*/  FSEL R210, R210, -INF , P2 ;  /* 0xff800000d2d27808 */ /* 0x001fe40001000000 */
[----:B------:R-:W-:-:S04]  /*eb30*/  ISETP.GT.AND P2, PT, R162, 0x20, PT ;  /* 0x00000020a200780c */ /* 0x000fc80003f44270 */
[----:B-1----:R-:W-:Y:S02]  /*eb40*/  FSEL R184, R157, -INF , P2 ;  /* 0xff8000009db87808 */ /* 0x002fe40001000000 */
[C---:B------:R-:W-:Y:S02]  /*eb50*/  ISETP.GT.AND P2, PT, R162.reuse, 0x30, PT ;  /* 0x00000030a200780c */ /* 0x040fe40003f44270 */
[C---:B------:R-:W-:Y:S02]  /*eb60*/  ISETP.GT.AND P3, PT, R162.reuse, 0x1, PT ;  /* 0x00000001a200780c */ /* 0x040fe40003f64270 */
[----:B------:R-:W-:Y:S02]  /*eb70*/  FSEL R171, R171, -INF , P2 ;  /* 0xff800000abab7808 */ /* 0x000fe40001000000 */
[----:B------:R-:W-:Y:S02]  /*eb80*/  ISETP.GT.AND P2, PT, R162, 0x40, PT ;  /* 0x00000040a200780c */ /* 0x000fe40003f44270 */
[----:B------:R-:W-:-:S02]  /*eb90*/  FSEL R175, R175, -INF , P3 ;  /* 0xff800000afaf7808 */ /* 0x000fc40001800000 */
[C---:B------:R-:W-:Y:S02]  /*eba0*/  ISETP.GT.AND P1, PT, R162.reuse, 0x9, PT ;  /* 0x00000009a200780c */ /* 0x040fe40003f24270 */
[C---:B------:R-:W-:Y:S02]  /*ebb0*/  ISETP.GT.AND P3, PT, R162.reuse, 0x11, PT ;  /* 0x00000011a200780c */ /* 0x040fe40003f64270 */
[----:B------:R-:W-:Y:S02]  /*ebc0*/  FSEL R163, R163, -INF , P2 ;  /* 0xff800000a3a37808 */ /* 0x000fe40001000000 */
[----:B------:R-:W-:Y:S01]  /*ebd0*/  ISETP.GT.AND P2, PT, R162, 0x50, PT ;  /* 0x00000050a200780c */ /* 0x000fe20003f44270 */
[----:B------:R-:W-:Y:S01]  /*ebe0*/  FMUL.FTZ R211, R196, UR43 ;  /* 0x0000002bc4d37c20 */ /* 0x000fe20008410000 */
[----:B------:R-:W-:Y:S02]  /*ebf0*/  IADD3 R20, R160, R20, RZ ;  /* 0x00000014a0147210 */ /* 0x000fe40007ffe0ff */
[----:B------:R-:W-:-:S02]  /*ec00*/  FSEL R161, R161, -INF , P1 ;  /* 0xff800000a1a17808 */ /* 0x000fc40000800000 */
[----:B------:R-:W-:Y:S01]  /*ec10*/  FSEL R196, R152, -INF , P3 ;  /* 0xff80000098c47808 */ /* 0x000fe20001800000 */
[----:B------:R-:W-:Y:S01]  /*ec20*/  IMAD.MOV.U32 R152, RZ, RZ, R179 ;  /* 0x000000ffff987224 */ /* 0x000fe200078e00b3 */
[----:B------:R-:W-:Y:S02]  /*ec30*/  ISETP.GT.AND P1, PT, R162, 0x19, PT ;  /* 0x00000019a200780c */ /* 0x000fe40003f24270 */
[----:B------:R-:W-:Y:S02]  /*ec40*/  FSEL R178, R178, -INF , P2 ;  /* 0xff800000b2b27808 */ /* 0x000fe40001000000 */
[----:B------:R-:W-:Y:S02]  /*ec50*/  ISETP.GT.AND P2, PT, R20, RZ, PT ;  /* 0x000000ff1400720c */ /* 0x000fe40003f44270 */
[----:B------:R-:W-:Y:S02]  /*ec60*/  FSEL R179, R153, -INF , P1 ;  /* 0xff80000099b37808 */ /* 0x000fe40000800000 */
[----:B------:R-:W-:-:S02]  /*ec70*/  FSEL R153, R152, -INF , P2 ;  /* 0xff80000098997808 */ /* 0x000fc40001000000 */
[----:B------:R-:W-:Y:S02]  /*ec80*/  ISETP.GT.AND P4, PT, R162, 0x8, PT ;  /* 0x00000008a200780c */ /* 0x000fe40003f84270 */
[----:B------:R-:W-:Y:S02]  /*ec90*/  FMNMX.FTZ R152, R177, R209, !PT ;  /* 0x000000d1b1987209 */ /* 0x000fe40007810000 */
[----:B------:R-:W-:Y:S02]  /*eca0*/  FSEL R154, R154, -INF , P4 ;  /* 0xff8000009a9a7808 */ /* 0x000fe40002000000 */
[----:B------:R-:W-:-:S04]  /*ecb0*/  FMNMX.FTZ R152, R175, R152, !PT ;  /* 0x00000098af987209 */ /* 0x000fc80007810000 */
[----:B------:R-:W-:-:S04]  /*ecc0*/  FMNMX.FTZ R152, R154, R152, !PT ;  /* 0x000000989a987209 */ /* 0x000fc80007810000 */
[----:B------:R-:W-:Y:S02]  /*ecd0*/  FMNMX.FTZ R152, R161, R152, !PT ;  /* 0x00000098a1987209 */ /* 0x000fe40007810000 */
[----:B------:R-:W-:Y:S02]  /*ece0*/  ISETP.GT.AND P4, PT, R162, 0x18, PT ;  /* 0x00000018a200780c */ /* 0x000fe40003f84270 */
[----:B------:R-:W-:Y:S01]  /*ecf0*/  FMNMX.FTZ R152, R210, R152, !PT ;  /* 0x00000098d2987209 */ /* 0x000fe20007810000 */
[----:B------:R-:W-:Y:S01]  /*ed00*/  FMUL.FTZ R160, R197, UR43 ;  /* 0x0000002bc5a07c20 */ /* 0x000fe20008410000 */
[----:B------:R-:W-:Y:S02]  /*ed10*/  FSEL R197, R155, -INF , P4 ;  /* 0xff8000009bc57808 */ /* 0x000fe40002000000 */
[----:B------:R-:W-:-:S04]  /*ed20*/  FMNMX.FTZ R152, R196, R152, !PT ;  /* 0x00000098c4987209 */ /* 0x000fc80007810000 */
[----:B------:R-:W-:Y:S02]  /*ed30*/  FMNMX.FTZ R152, R197, R152, !PT ;  /* 0x00000098c5987209 */ /* 0x000fe40007810000 */
[C---:B------:R-:W-:Y:S02]  /*ed40*/  ISETP.GT.AND P3, PT, R162.reuse, 0x21, PT ;  /* 0x00000021a200780c */ /* 0x040fe40003f64270 */
[----:B------:R-:W-:Y:S02]  /*ed50*/  FMNMX.FTZ R152, R179, R152, !PT ;  /* 0x00000098b3987209 */ /* 0x000fe40007810000 */
[----:B------:R-:W-:Y:S02]  /*ed60*/  ISETP.GT.AND P4, PT, R162, 0x28, PT ;  /* 0x00000028a200780c */ /* 0x000fe40003f84270 */
[----:B------:R-:W-:Y:S02]  /*ed70*/  FSEL R185, R156, -INF , P3 ;  /* 0xff8000009cb97808 */ /* 0x000fe40001800000 */
[----:B------:R-:W-:Y:S01]  /*ed80*/  FMNMX.FTZ R152, R184, R152, !PT ;  /* 0x00000098b8987209 */ /* 0x000fe20007810000 */
[----:B------:R-:W-:Y:S01]  /*ed90*/  IMAD.MOV.U32 R189, RZ, RZ, R186 ;  /* 0x000000ffffbd7224 */ /* 0x000fe200078e00ba */
[----:B------:R-:W-:-:S02]  /*eda0*/  ISETP.GT.AND P1, PT, R162, 0x29, PT ;  /* 0x00000029a200780c */ /* 0x000fc40003f24270 */
[----:B------:R-:W-:Y:S02]  /*edb0*/  FSEL R186, R159, -INF , P4 ;  /* 0xff8000009fba7808 */ /* 0x000fe40002000000 */
[----:B------:R-:W-:Y:S01]  /*edc0*/  FMNMX.FTZ R152, R185, R152, !PT ;  /* 0x00000098b9987209 */ /* 0x000fe20007810000 */
[----:B------:R-:W-:Y:S01]  /*edd0*/  IMAD.MOV.U32 R188, RZ, RZ, R187 ;  /* 0x000000ffffbc7224 */ /* 0x000fe200078e00bb */
[----:B------:R-:W-:Y:S02]  /*ede0*/  FSEL R187, R158, -INF , P1 ;  /* 0xff8000009ebb7808 */ /* 0x000fe40000800000 */
[----:B------:R-:W-:Y:S01]  /*edf0*/  FMNMX.FTZ R152, R186, R152, !PT ;  /* 0x00000098ba987209 */ /* 0x000fe20007810000 */
[----:B------:R-:W0:Y:S01]  /*ee00*/  MUFU.TANH R211, R211 ;  /* 0x000000d300d37308 */ /* 0x000e220000002400 */
[----:B------:R-:W-:Y:S02]  /*ee10*/  ISETP.GT.AND P3, PT, R162, 0x31, PT ;  /* 0x00000031a200780c */ /* 0x000fe40003f64270 */
[----:B------:R-:W-:-:S02]  /*ee20*/  FMNMX.FTZ R152, R187, R152, !PT ;  /* 0x00000098bb987209 */ /* 0x000fc40007810000 */
[----:B------:R-:W-:Y:S02]  /*ee30*/  ISETP.GT.AND P4, PT, R162, 0x38, PT ;  /* 0x00000038a200780c */ /* 0x000fe40003f84270 */
[----:B------:R-:W-:Y:S01]  /*ee40*/  FSEL R172, R172, -INF , P3 ;  /* 0xff800000acac7808 */ /* 0x000fe20001800000 */
[----:B------:R-:W1:Y:S01]  /*ee50*/  MUFU.TANH R160, R160 ;  /* 0x000000a000a07308 */ /* 0x000e620000002400 */
[----:B------:R-:W-:Y:S02]  /*ee60*/  FMNMX.FTZ R152, R171, R152, !PT ;  /* 0x00000098ab987209 */ /* 0x000fe40007810000 */
[C---:B------:R-:W-:Y:S02]  /*ee70*/  ISETP.GT.AND P1, PT, R162.reuse, 0x39, PT ;  /* 0x00000039a200780c */ /* 0x040fe40003f24270 */
[----:B------:R-:W-:Y:S02]  /*ee80*/  FSEL R173, R173, -INF , P4 ;  /* 0xff800000adad7808 */ /* 0x000fe40002000000 */
[----:B------:R-:W-:-:S02]  /*ee90*/  ISETP.GT.AND P3, PT, R162, 0x41, PT ;  /* 0x00000041a200780c */ /* 0x000fc40003f64270 */
[----:B------:R-:W-:Y:S02]  /*eea0*/  ISETP.GT.AND P4, PT, R162, 0x48, PT ;  /* 0x00000048a200780c */ /* 0x000fe40003f84270 */
[----:B------:R-:W-:Y:S02]  /*eeb0*/  FMNMX.FTZ R152, R172, R152, !PT ;  /* 0x00000098ac987209 */ /* 0x000fe40007810000 */
[----:B------:R-:W-:Y:S02]  /*eec0*/  FSEL R174, R174, -INF , P1 ;  /* 0xff800000aeae7808 */ /* 0x000fe40000800000 */
[----:B------:R-:W-:Y:S02]  /*eed0*/  ISETP.GT.AND P1, PT, R162, 0x49, PT ;  /* 0x00000049a200780c */ /* 0x000fe40003f24270 */
[----:B------:R-:W-:Y:S02]  /*eee0*/  FSEL R164, R164, -INF , P3 ;  /* 0xff800000a4a47808 */ /* 0x000fe40001800000 */
[----:B------:R-:W-:-:S02]  /*eef0*/  FSEL R165, R165, -INF , P4 ;  /* 0xff800000a5a57808 */ /* 0x000fc40002000000 */
[----:B------:R-:W-:Y:S02]  /*ef00*/  FMNMX.FTZ R152, R173, R152, !PT ;  /* 0x00000098ad987209 */ /* 0x000fe40007810000 */
[C---:B------:R-:W-:Y:S02]  /*ef10*/  ISETP.GT.AND P3, PT, R162.reuse, 0x51, PT ;  /* 0x00000051a200780c */ /* 0x040fe40003f64270 */
[----:B------:R-:W-:Y:S02]  /*ef20*/  ISETP.GT.AND P4, PT, R162, 0x58, PT ;  /* 0x00000058a200780c */ /* 0x000fe40003f84270 */
[----:B------:R-:W-:Y:S02]  /*ef30*/  FSEL R166, R166, -INF , P1 ;  /* 0xff800000a6a67808 */ /* 0x000fe40000800000 */
[----:B------:R-:W-:Y:S02]  /*ef40*/  FMNMX.FTZ R152, R174, R152, !PT ;  /* 0x00000098ae987209 */ /* 0x000fe40007810000 */
[----:B------:R-:W-:-:S02]  /*ef50*/  ISETP.GT.AND P1, PT, R162, 0x59, PT ;  /* 0x00000059a200780c */ /* 0x000fc40003f24270 */
[----:B------:R-:W-:Y:S02]  /*ef60*/  FSEL R229, R229, -INF , P3 ;  /* 0xff800000e5e57808 */ /* 0x000fe40001800000 */
[----:B0-----:R-:W-:Y:S02]  /*ef70*/  FSEL R211, R211, -INF , P4 ;  /* 0xff800000d3d37808 */ /* 0x001fe40002000000 */
[C---:B------:R-:W-:Y:S02]  /*ef80*/  ISETP.GT.AND P3, PT, R20.reuse, 0x1, PT ;  /* 0x000000011400780c */ /* 0x040fe40003f64270 */
[----:B------:R-:W-:Y:S02]  /*ef90*/  ISETP.GT.AND P4, PT, R20, 0x8, PT ;  /* 0x000000081400780c */ /* 0x000fe40003f84270 */
[----:B------:R-:W-:Y:S02]  /*efa0*/  FMNMX.FTZ R152, R163, R152, !PT ;  /* 0x00000098a3987209 */ /* 0x000fe40007810000 */
[----:B-1----:R-:W-:-:S02]  /*efb0*/  FSEL R156, R160, -INF , P1 ;  /* 0xff800000a09c7808 */ /* 0x002fc40000800000 */
[C---:B------:R-:W-:Y:S02]  /*efc0*/  ISETP.GT.AND P1, PT, R20.reuse, 0x9, PT ;  /* 0x000000091400780c */ /* 0x040fe40003f24270 */
[----:B------:R-:W-:Y:S02]  /*efd0*/  ISETP.GT.AND P2, PT, R20, 0x10, PT ;  /* 0x000000101400780c */ /* 0x000fe40003f44270 */
[----:B------:R-:W-:Y:S02]  /*efe0*/  FSEL R160, R193, -INF , P3 ;  /* 0xff800000c1a07808 */ /* 0x000fe40001800000 */
[----:B------:R-:W-:Y:S02]  /*eff0*/  FSEL R155, R192, -INF , P4 ;  /* 0xff800000c09b7808 */ /* 0x000fe40002000000 */
[C---:B------:R-:W-:Y:S02]  /*f000*/  ISETP.GT.AND P3, PT, R20.reuse, 0x11, PT ;  /* 0x000000111400780c */ /* 0x040fe40003f64270 */
[----:B------:R-:W-:Y:S01]  /*f010*/  ISETP.GT.AND P4, PT, R20, 0x18, PT ;  /* 0x000000181400780c */ /* 0x000fe20003f84270 */
[----:B------:R0:W1:Y:S01]  /*f020*/  MUFU.TANH R158, R190 ;  /* 0x000000be009e7308 */ /* 0x0000620000002400 */
[----:B------:R-:W-:-:S02]  /*f030*/  FMNMX.FTZ R152, R164, R152, !PT ;  /* 0x00000098a4987209 */ /* 0x000fc40007810000 */
[----:B------:R-:W-:Y:S02]  /*f040*/  FSEL R193, R189, -INF , P1 ;  /* 0xff800000bdc17808 */ /* 0x000fe40000800000 */
[----:B------:R-:W-:Y:S02]  /*f050*/  ISETP.GT.AND P1, PT, R20, 0x19, PT ;  /* 0x000000191400780c */ /* 0x000fe40003f24270 */
[----:B------:R-:W-:Y:S02]  /*f060*/  FSEL R192, R182, -INF , P4 ;  /* 0xff800000b6c07808 */ /* 0x000fe40002000000 */
[----:B0-----:R-:W-:Y:S02]  /*f070*/  FSEL R190, R188, -INF , P2 ;  /* 0xff800000bcbe7808 */ /* 0x001fe40001000000 */
[----:B------:R-:W-:Y:S02]  /*f080*/  FSEL R188, R183, -INF , P3 ;  /* 0xff800000b7bc7808 */ /* 0x000fe40001800000 */
[----:B------:R-:W-:-:S02]  /*f090*/  ISETP.GT.AND P2, PT, R20, 0x20, PT ;  /* 0x000000201400780c */ /* 0x000fc40003f44270 */
[C---:B------:R-:W-:Y:S02]  /*f0a0*/  ISETP.GT.AND P3, PT, R20.reuse, 0x21, PT ;  /* 0x000000211400780c */ /* 0x040fe40003f64270 */
[----:B------:R-:W-:Y:S02]  /*f0b0*/  ISETP.GT.AND P4, PT, R20, 0x28, PT ;  /* 0x000000281400780c */ /* 0x000fe40003f84270 */
[----:B------:R-:W-:Y:S02]  /*f0c0*/  FMNMX.FTZ R152, R165, R152, !PT ;  /* 0x00000098a5987209 */ /* 0x000fe40007810000 */
[----:B------:R-:W-:Y:S02]  /*f0d0*/  FSEL R189, R181, -INF , P1 ;  /* 0xff800000b5bd7808 */ /* 0x000fe40000800000 */
[----:B------:R-:W-:Y:S02]  /*f0e0*/  FSEL R180, R180, -INF , P2 ;  /* 0xff800000b4b47808 */ /* 0x000fe40001000000 */
[----:B------:R-:W-:-:S02]  /*f0f0*/  FSEL R181, R6, -INF , P3 ;  /* 0xff80000006b57808 */ /* 0x000fc40001800000 */
[----:B------:R-:W-:Y:S01]  /*f100*/  FSEL R182, R5, -INF , P4 ;  /* 0xff80000005b67808 */ /* 0x000fe20002000000 */
[----:B------:R-:W-:Y:S01]  /*f110*/  UMOV UR46, UR45 ;  /* 0x0000002d002e7c82 */ /* 0x000fe20008000000 */
[----:B------:R-:W-:Y:S01]  /*f120*/  FMNMX.FTZ R152, R166, R152, !PT ;  /* 0x00000098a6987209 */ /* 0x000fe20007810000 */
[----:B------:R-:W-:Y:S01]  /*f130*/  FMUL.FTZ R191, R191, UR43 ;  /* 0x0000002bbfbf7c20 */ /* 0x000fe20008410000 */
[----:B------:R-:W-:Y:S01]  /*f140*/  ISETP.GT.AND P1, PT, R20, 0x29, PT ;  /* 0x000000291400780c */ /* 0x000fe20003f24270 */
[----:B------:R-:W-:Y:S01]  /*f150*/  FMUL.FTZ R194, R194, UR43 ;  /* 0x0000002bc2c27c20 */ /* 0x000fe20008410000 */
[C---:B------:R-:W-:Y:S01]  /*f160*/  ISETP.GT.AND P2, PT, R20.reuse, 0x30, PT ;  /* 0x000000301400780c */ /* 0x040fe20003f44270 */
[----:B------:R-:W-:Y:S01]  /*f170*/  FMUL.FTZ R195, R195, UR43 ;  /* 0x0000002bc3c37c20 */ /* 0x000fe20008410000 */
[C---:B------:R-:W-:Y:S01]  /*f180*/  ISETP.GT.AND P3, PT, R20.reuse, 0x31, PT ;  /* 0x000000311400780c */ /* 0x040fe20003f64270 */
[----:B------:R0:W5:Y:S01]  /*f190*/  LDL.LU R6, [R1+0x1fc] ;  /* 0x0001fc0001067983 */ /* 0x0001620000300800 */
[----:B------:R-:W-:-:S02]  /*f1a0*/  ISETP.GT.AND P4, PT, R20, 0x38, PT ;  /* 0x000000381400780c */ /* 0x000fc40003f84270 */
[----:B------:R-:W-:Y:S02]  /*f1b0*/  FMNMX.FTZ R152, R178, R152, !PT ;  /* 0x00000098b2987209 */ /* 0x000fe40007810000 */
[----:B------:R-:W-:Y:S01]  /*f1c0*/  ISETP.GT.AND P5, PT, R20, 0x59, PT ;  /* 0x000000591400780c */ /* 0x000fe20003fa4270 */
[----:B------:R2:W-:Y:S01]  /*f1d0*/  MUFU.TANH R162, R191 ;  /* 0x000000bf00a27308 */ /* 0x0005e20000002400 */
[----:B------:R-:W-:Y:S01]  /*f1e0*/  FSEL R183, R4, -INF , P1 ;  /* 0xff80000004b77808 */ /* 0x000fe20000800000 */
[----:B------:R0:W5:Y:S01]  /*f1f0*/  LDL.LU R5, [R1+0x1f8] ;  /* 0x0001f80001057983 */ /* 0x0001620000300800 */
[----:B------:R-:W-:Y:S02]  /*f200*/  FSEL R170, R170, -INF , P2 ;  /* 0xff800000aaaa7808 */ /* 0x000fe40001000000 */
[----:B------:R-:W-:Y:S01]  /*f210*/  FSEL R167, R167, -INF , P3 ;  /* 0xff800000a7a77808 */ /* 0x000fe20001800000 */
[----:B------:R0:W5:Y:S01]  /*f220*/  LDL.LU R4, [R1+0x1f4] ;  /* 0x0001f40001047983 */ /* 0x0001620000300800 */
[----:B------:R-:W-:-:S02]  /*f230*/  FSEL R168, R168, -INF , P4 ;  /* 0xff800000a8a87808 */ /* 0x000fc40002000000 */
[C---:B------:R-:W-:Y:S02]  /*f240*/  ISETP.GT.AND P1, PT, R20.reuse, 0x39, PT ;  /* 0x000000391400780c */ /* 0x040fe40003f24270 */
[C---:B------:R-:W-:Y:S02]  /*f250*/  ISETP.GT.AND P2, PT, R20.reuse, 0x40, PT ;  /* 0x000000401400780c */ /* 0x040fe40003f44270 */
[C---:B------:R-:W-:Y:S02]  /*f260*/  ISETP.GT.AND P3, PT, R20.reuse, 0x41, PT ;  /* 0x000000411400780c */ /* 0x040fe40003f64270 */
[----:B------:R-:W-:Y:S02]  /*f270*/  ISETP.GT.AND P4, PT, R20, 0x48, PT ;  /* 0x000000481400780c */ /* 0x000fe40003f84270 */
[----:B------:R-:W-:Y:S02]  /*f280*/  FMNMX.FTZ R152, R229, R152, !PT ;  /* 0x00000098e5987209 */ /* 0x000fe40007810000 */
[----:B------:R-:W-:-:S02]  /*f290*/  FSEL R169, R169, -INF , P1 ;  /* 0xff800000a9a97808 */ /* 0x000fc40000800000 */
[----:B------:R-:W-:Y:S02]  /*f2a0*/  FSEL R159, R2, -INF , P2 ;  /* 0xff800000029f7808 */ /* 0x000fe40001000000 */
[----:B------:R-:W-:Y:S02]  /*f2b0*/  FSEL R157, R176, -INF , P3 ;  /* 0xff800000b09d7808 */ /* 0x000fe40001800000 */
[----:B-1----:R-:W-:Y:S02]  /*f2c0*/  FSEL R158, R158, -INF , P4 ;  /* 0xff8000009e9e7808 */ /* 0x002fe40002000000 */
[C---:B------:R-:W-:Y:S02]  /*f2d0*/  ISETP.GT.AND P1, PT, R20.reuse, 0x49, PT ;  /* 0x000000491400780c */ /* 0x040fe40003f24270 */
[C---:B------:R-:W-:Y:S02]  /*f2e0*/  ISETP.GT.AND P2, PT, R20.reuse, 0x50, PT ;  /* 0x000000501400780c */ /* 0x040fe40003f44270 */
[----:B------:R-:W-:-:S02]  /*f2f0*/  ISETP.GT.AND P3, PT, R20, 0x51, PT ;  /* 0x000000511400780c */ /* 0x000fc40003f64270 */
[----:B------:R-:W-:Y:S02]  /*f300*/  ISETP.GT.AND P4, PT, R20, 0x58, PT ;  /* 0x000000581400780c */ /* 0x000fe40003f84270 */
[----:B------:R-:W-:-:S04]  /*f310*/  FMNMX.FTZ R20, R211, R152, !PT ;  /* 0x00000098d3147209 */ /* 0x000fc80007810000 */
[----:B------:R-:W-:-:S05]  /*f320*/  FMNMX.FTZ R20, R156, R20, !PT ;  /* 0x000000149c147209 */ /* 0x000fca0007810000 */
[----:B------:R-:W1:Y:S02]  /*f330*/  SHFL.BFLY PT, R152, R20, 0x2, 0x1f ;  /* 0x0c401f0014987f89 */ /* 0x000e6400000e0000 */
[----:B-1----:R-:W-:-:S05]  /*f340*/  FMNMX.FTZ R20, R20, R152, !PT ;  /* 0x0000009814147209 */ /* 0x002fca0007810000 */
[----:B------:R-:W1:Y:S02]  /*f350*/  SHFL.BFLY PT, R152, R20, 0x1, 0x1f ;  /* 0x0c201f0014987f89 */ /* 0x000e6400000e0000 */
[----:B-1----:R-:W-:-:S04]  /*f360*/  FMNMX.FTZ R20, R20, R152, !PT ;  /* 0x0000009814147209 */ /* 0x002fc80007810000 */
[C---:B------:R-:W-:Y:S01]  /*f370*/  FSETP.NEU.FTZ.AND P6, PT, R20.reuse, -INF , PT ;  /* 0xff8000001400780b */ /* 0x040fe20003fdd000 */
[----:B------:R-:W-:-:S03]  /*f380*/  FMUL.FTZ R176, R20, UR46 ;  /* 0x0000002e14b07c20 */ /* 0x000fc60008410000 */
[----:B------:R-:W-:Y:S02]  /*f390*/  FSEL R152, R20, RZ, P6 ;  /* 0x000000ff14987208 */ /* 0x000fe40003000000 */
[----:B------:R-:W-:-:S03]  /*f3a0*/  FSEL R176, R176, RZ, P6 ;  /* 0x000000ffb0b07208 */ /* 0x000fc60003000000 */
[----:B------:R-:W-:Y:S02]  /*f3b0*/  FADD.FTZ R152, -R152, R209 ;  /* 0x000000d198987221 */ /* 0x000fe40000010100 */
[--C-:B------:R-:W-:Y:S02]  /*f3c0*/  FFMA.FTZ R177, R177, UR46, -R176.reuse ;  /* 0x0000002eb1b17c23 */ /* 0x100fe400080108b0 */
[----:B------:R-:W-:Y:S01]  /*f3d0*/  FMUL.FTZ R152, R152, UR46 ;  /* 0x0000002e98987c20 */ /* 0x000fe20008410000 */
[----:B--2---:R-:W-:-:S03]  /*f3e0*/  FFMA.FTZ R191, R210, UR46, -R176 ;  /* 0x0000002ed2bf7c23 */ /* 0x004fc600080108b0 */
[----:B------:R-:W-:Y:S08]  /*f3f0*/  MUFU.EX2 R177, R177 ;  /* 0x000000b100b17308 */ /* 0x000ff00000000800 */
[----:B------:R-:W1:Y:S01]  /*f400*/  MUFU.EX2 R210, R152 ;  /* 0x0000009800d27308 */ /* 0x000e620000000800 */
[----:B------:R-:W-:Y:S01]  /*f410*/  FFMA.FTZ R209, R179, UR46, -R176 ;  /* 0x0000002eb3d17c23 */ /* 0x000fe200080108b0 */
[----:B-1----:R-:W-:Y:S01]  /*f420*/  FFMA.FTZ R179, R210, R3, R177 ;  /* 0x00000003d2b37223 */ /* 0x002fe200000100b1 */
        /* <DEDUP_REMOVED lines=9> */
[----:B------:R-:W-:-:S03]  /*f4c0*/  FFMA.FTZ R175, R175, UR46, -R176 ;  /* 0x0000002eafaf7c23 */ /* 0x000fc600080108b0 */
[----:B------:R-:W-:Y:S01]  /*f4d0*/  FMNMX.FTZ R3, R181, R3, !PT ;  /* 0x00000003b5037209 */ /* 0x000fe20007810000 */
[----:B------:R1:W2:Y:S03]  /*f4e0*/  MUFU.EX2 R152, R175 ;  /* 0x000000af00987308 */ /* 0x0002a60000000800 */
[----:B------:R-:W-:-:S04]  /*f4f0*/  FMNMX.FTZ R3, R182, R3, !PT ;  /* 0x00000003b6037209 */ /* 0x000fc80007810000 */
[----:B-1----:R-:W-:Y:S01]  /*f500*/  FMNMX.FTZ R175, R183, R3, !PT ;  /* 0x00000003b7af7209 */ /* 0x002fe20007810000 */
[----:B------:R-:W-:-:S03]  /*f510*/  FFMA.FTZ R154, R154, UR46, -R176 ;  /* 0x0000002e9a9a7c23 */ /* 0x000fc600080108b0 */
        /* <DEDUP_REMOVED lines=21> */
[----:B--2---:R-:W-:-:S03]  /*f670*/  FADD.FTZ R179, R152, R179 ;  /* 0x000000b398b37221 */ /* 0x004fc60000010000 */
[----:B------:R-:W-:Y:S01]  /*f680*/  FMNMX.FTZ R176, R168, R176, !PT ;  /* 0x000000b0a8b07209 */ /* 0x000fe20007810000 */
[----:B------:R-:W1:Y:S01]  /*f690*/  MUFU.TANH R3, R194 ;  /* 0x000000c200037308 */ /* 0x000e620000002400 */
[----:B------:R-:W-:Y:S01]  /*f6a0*/  F2FP.F16.F32.PACK_AB R152, R152, R177 ;  /* 0x000000b19898723e */ /* 0x000fe200000000ff */
[----:B------:R-:W-:Y:S01]  /*f6b0*/  FMUL.FTZ R177, R198, UR43 ;  /* 0x0000002bc6b17c20 */ /* 0x000fe20008410000 */
[----:B------:R-:W-:Y:S01]  /*f6c0*/  FMNMX.FTZ R176, R169, R176, !PT ;  /* 0x000000b0a9b07209 */ /* 0x000fe20007810000 */
[----:B------:R-:W-:-:S03]  /*f6d0*/  FMUL.FTZ R178, R199, UR43 ;  /* 0x0000002bc7b27c20 */ /* 0x000fc60008410000 */
[----:B------:R-:W-:Y:S01]  /*f6e0*/  FMNMX.FTZ R176, R159, R176, !PT ;  /* 0x000000b09fb07209 */ /* 0x000fe20007810000 */
[----:B------:R-:W2:Y:S03]  /*f6f0*/  MUFU.TANH R175, R195 ;  /* 0x000000c300af7308 */ /* 0x000ea60000002400 */
[----:B------:R-:W-:-:S05]  /*f700*/  FMNMX.FTZ R176, R157, R176, !PT ;  /* 0x000000b09db07209 */ /* 0x000fca0007810000 */
[----:B------:R-:W3:Y:S01]  /*f710*/  MUFU.TANH R177, R177 ;  /* 0x000000b100b17308 */ /* 0x000ee20000002400 */
[----:B------:R-:W-:Y:S02]  /*f720*/  FSEL R162, R162, -INF , P1 ;  /* 0xff800000a2a27808 */ /* 0x000fe40000800000 */
[----:B------:R-:W-:-:S05]  /*f730*/  FMNMX.FTZ R176, R158, R176, !PT ;  /* 0x000000b09eb07209 */ /* 0x000fca0007810000 */
[----:B------:R-:W4:Y:S01]  /*f740*/  MUFU.TANH R178, R178 ;  /* 0x000000b200b27308 */ /* 0x000f220000002400 */
[----:B-1----:R-:W-:Y:S02]  /*f750*/  FSEL R3, R3, -INF , P2 ;  /* 0xff80000003037808 */ /* 0x002fe40001000000 */
[----:B------:R-:W-:Y:S02]  /*f760*/  FMNMX.FTZ R176, R162, R176, !PT ;  /* 0x000000b0a2b07209 */ /* 0x000fe40007810000 */
[----:B--2---:R-:W-:Y:S02]  /*f770*/  FSEL R175, R175, -INF , P3 ;  /* 0xff800000afaf7808 */ /* 0x004fe40001800000 */
[----:B------:R-:W-:Y:S02]  /*f780*/  FMNMX.FTZ R176, R3, R176, !PT ;  /* 0x000000b003b07209 */ /* 0x000fe40007810000 */
[----:B---3--:R-:W-:Y:S02]  /*f790*/  FSEL R177, R177, -INF , P4 ;  /* 0xff800000b1b17808 */ /* 0x008fe40002000000 */
[----:B------:R-:W-:-:S04]  /*f7a0*/  FMNMX.FTZ R176, R175, R176, !PT ;  /* 0x000000b0afb07209 */ /* 0x000fc80007810000 */
[----:B------:R-:W-:Y:S02]  /*f7b0*/  FMNMX.FTZ R176, R177, R176, !PT ;  /* 0x000000b0b1b07209 */ /* 0x000fe40007810000 */
[----:B----4-:R-:W-:-:S04]  /*f7c0*/  FSEL R178, R178, -INF , P5 ;  /* 0xff800000b2b27808 */ /* 0x010fc80002800000 */
[----:B------:R-:W-:-:S05]  /*f7d0*/  FMNMX.FTZ R176, R178, R176, !PT ;  /* 0x000000b0b2b07209 */ /* 0x000fca0007810000 */
[----:B------:R-:W1:Y:S01]  /*f7e0*/  SHFL.BFLY PT, R194, R176, 0x2, 0x1f ;  /* 0x0c401f00b0c27f89 */ /* 0x000e6200000e0000 */
[----:B------:R-:W2:Y:S01]  /*f7f0*/  MUFU.EX2 R154, R154 ;  /* 0x0000009a009a7308 */ /* 0x000ea20000000800 */
[----:B-1----:R-:W-:-:S05]  /*f800*/  FMNMX.FTZ R176, R176, R194, !PT ;  /* 0x000000c2b0b07209 */ /* 0x002fca0007810000 */
[----:B------:R-:W1:Y:S02]  /*f810*/  SHFL.BFLY PT, R194, R176, 0x1, 0x1f ;  /* 0x0c201f00b0c27f89 */ /* 0x000e6400000e0000 */
[----:B------:R-:W3:Y:S01]  /*f820*/  MUFU.EX2 R161, R161 ;  /* 0x000000a100a17308 */ /* 0x000ee20000000800 */
[----:B--2---:R-:W-:Y:S01]  /*f830*/  FADD.FTZ R179, R154, R179 ;  /* 0x000000b39ab37221 */ /* 0x004fe20000010000 */
[----:B------:R-:W2:Y:S01]  /*f840*/  S2R R199, SR_TID.X ;  /* 0x0000000000c77919 */ /* 0x000ea20000002100 */
[----:B-1----:R-:W-:Y:S02]  /*f850*/  FMNMX.FTZ R176, R176, R194, !PT ;  /* 0x000000c2b0b07209 */ /* 0x002fe40007810000 */
[C---:B---3--:R-:W-:Y:S02]  /*f860*/  FADD.FTZ R194, R161.reuse, R179 ;  /* 0x000000b3a1c27221 */ /* 0x048fe40000010000 */
[----:B------:R-:W-:Y:S02]  /*f870*/  FSETP.NEU.FTZ.AND P1, PT, R176, -INF , PT ;  /* 0xff800000b000780b */ /* 0x000fe40003f3d000 */
[----:B------:R-:W-:-:S02]  /*f880*/  F2FP.F16.F32.PACK_AB R154, R161, R154 ;  /* 0x0000009aa19a723e */ /* 0x000fc400000000ff */
[C---:B------:R-:W-:Y:S01]  /*f890*/  FSEL R161, R176.reuse, RZ, P1 ;  /* 0x000000ffb0a17208 */ /* 0x040fe20000800000 */
[----:B------:R-:W-:-:S04]  /*f8a0*/  FMUL.FTZ R179, R176, UR46 ;  /* 0x0000002eb0b37c20 */ /* 0x000fc80008410000 */
[----:B------:R-:W-:Y:S01]  /*f8b0*/  FADD.FTZ R161, -R161, R208 ;  /* 0x000000d0a1a17221 */ /* 0x000fe20000010100 */
[----:B------:R-:W-:-:S03]  /*f8c0*/  FSEL R179, R179, RZ, P1 ;  /* 0x000000ffb3b37208 */ /* 0x000fc60000800000 */
[----:B------:R-:W-:Y:S01]  /*f8d0*/  FMUL.FTZ R161, R161, UR46 ;  /* 0x0000002ea1a17c20 */ /* 0x000fe20008410000 */
[----:B------:R-:W-:Y:S02]  /*f8e0*/  IMAD.U32 R198, RZ, RZ, UR37 ;  /* 0x00000025ffc67e24 */ /* 0x000fe4000f8e00ff */
[--C-:B------:R-:W-:Y:S01]  /*f8f0*/  FFMA.FTZ R153, R153, UR46, -R179.reuse ;  /* 0x0000002e99997c23 */ /* 0x100fe200080108b3 */
[----:B------:R1:W-:Y:S01]  /*f900*/  MUFU.EX2 R195, R161 ;  /* 0x000000a100c37308 */ /* 0x0003e20000000800 */
[----:B------:R-:W-:Y:S01]  /*f910*/  FFMA.FTZ R160, R160, UR46, -R179 ;  /* 0x0000002ea0a07c23 */ /* 0x000fe200080108b3 */
[----:B-1----:R-:W-:-:S06]  /*f920*/  VIADD R161, R15, 0x32440 ;  /* 0x000324400fa17836 */ /* 0x002fcc0000000000 */
[----:B------:R-:W1:Y:S01]  /*f930*/  MUFU.EX2 R153, R153 ;  /* 0x0000009900997308 */ /* 0x000e620000000800 */
[----:B------:R-:W-:-:S04]  /*f940*/  PRMT R161, R198, 0x654, R161 ;  /* 0x00000654c6a17816 */ /* 0x000fc800000000a1 */
[----:B------:R3:W-:Y:S03]  /*f950*/  SYNCS.ARRIVE.TRANS64.RED.A1T0 RZ, [R161+URZ], RZ ;  /* 0x000000ffa1ff79a7 */ /* 0x0007e6000810043f */
[----:B------:R-:W4:Y:S01]  /*f960*/  MUFU.EX2 R160, R160 ;  /* 0x000000a000a07308 */ /* 0x000f220000000800 */
[----:B--2---:R-:W-:Y:S01]  /*f970*/  SHF.R.U32.HI R199, RZ, 0x7, R199 ;  /* 0x00000007ffc77819 */ /* 0x004fe200000116c7 */
[----:B---3--:R-:W-:Y:S02]  /*f980*/  IMAD.MOV.U32 R161, RZ, RZ, 0x40000040 ;  /* 0x40000040ffa17424 */ /* 0x008fe400078e00ff */
[----:B------:R-:W-:-:S03]  /*f990*/  FFMA.FTZ R193, R193, UR46, -R179 ;  /* 0x0000002ec1c17c23 */ /* 0x000fc600080108b3 */
[----:B------:R-:W-:Y:S01]  /*f9a0*/  R2UR UR7, R161 ;  /* 0x00000000a10772ca */ /* 0x000fe200000e0000 */
[----:B------:R-:W-:Y:S01]  /*f9b0*/  FFMA.FTZ R161, R155, UR46, -R179 ;  /* 0x0000002e9ba17c23 */ /* 0x000fe200080108b3 */
[----:B------:R-:W-:Y:S02]  /*f9c0*/  VIADD R155, R199, 0x8 ;  /* 0x00000008c79b7836 */ /* 0x000fe40000000000 */
[----:B-1----:R-:W-:Y:S01]  /*f9d0*/  FFMA.FTZ R0, R195, R0, R153 ;  /* 0x00000000c3007223 */ /* 0x002fe20000010099 */
[----:B------:R-:W-:Y:S01]  /*f9e0*/  MUFU.EX2 R193, R193 ;  /* 0x000000c100c17308 */ /* 0x000fe20000000800 */
[C---:B----4-:R-:W-:Y:S02]  /*f9f0*/  F2FP.F16.F32.PACK_AB R153, R160.reuse, R153 ;  /* 0x00000099a099723e */ /* 0x050fe400000000ff */
[----:B------:R-:W-:Y:S01]  /*fa00*/  FADD.FTZ R0, R160, R0 ;  /* 0x00000000a0007221 */ /* 0x000fe20000010000 */
[----:B------:R-:W-:-:S04]  /*fa10*/  MOV R160, 0xc00 ;  /* 0x00000c0000a07802 */ /* 0x000fc80000000f00 */
[----:B------:R-:W1:Y:S01]  /*fa20*/  MUFU.EX2 R161, R161 ;  /* 0x000000a100a17308 */ /* 0x000e620000000800 */
[----:B------:R1:W-:Y:S01]  /*fa30*/  BAR.SYNC.DEFER_BLOCKING R155, 0x100 ;  /* 0x0004009b0000751d */ /* 0x0003e20000010000 */
[----:B------:R-:W-:Y:S02]  /*fa40*/  IMAD R160, R18, R160, UR39 ;  /* 0x0000002712a07e24 */ /* 0x000fe4000f8e02a0 */
[-C--:B------:R-:W-:Y:S01]  /*fa50*/  FMUL.FTZ R24, R24, R210.reuse ;  /* 0x000000d218187220 */ /* 0x080fe20000410000 */
[-C--:B------:R-:W-:Y:S01]  /*fa60*/  FMUL.FTZ R25, R25, R210.reuse ;  /* 0x000000d219197220 */ /* 0x080fe20000410000 */
[-C--:B------:R-:W-:Y:S01]  /*fa70*/  FMUL.FTZ R28, R28, R210.reuse ;  /* 0x000000d21c1c7220 */ /* 0x080fe20000410000 */
[-C--:B------:R-:W-:Y:S01]  /*fa80*/  FMUL.FTZ R29, R29, R210.reuse ;  /* 0x000000d21d1d7220 */ /* 0x080fe20000410000 */
[----:B------:R-:W-:Y:S01]  /*fa90*/  R2UR UR6, R160 ;  /* 0x00000000a00672ca */ /* 0x000fe200000e0000 */
        /* <DEDUP_REMOVED lines=124> */
[----:B-1----:R-:W-:-:S05]  /*10260*/  F2FP.F16.F32.PACK_AB R155, R193, R161 ;  /* 0x000000a1c19b723e */ /* 0x002fca00000000ff */
[----:B------:R-:W-:-:S06]  /*10270*/  WARPGROUP.ARRIVE ;  /* 0x00000000000079c5 */ /* 0x000fcc0000000000 */
[----:B------:R-:W-:Y:S01]  /*10280*/  HGMMA.64x256x16.F32 R24, R152, gdesc[UR4].tnspB, R24, gsb0 ;  /* 0x43e0000498187df0 */ /* 0x000fe20008000818 */
[----:B------:R-:W-:Y:S08]  /*10290*/  MUFU.EX2 R196, R196 ;  /* 0x000000c400c47308 */ /* 0x000ff00000000800 */
[----:B------:R-:W-:Y:S08]  /*102a0*/  MUFU.EX2 R197, R197 ;  /* 0x000000c500c57308 */ /* 0x000ff00000000800 */
[----:B------:R-:W-:Y:S01]  /*102b0*/  MUFU.EX2 R209, R209 ;  /* 0x000000d100d17308 */ /* 0x000fe20000000800 */
[----:B------:R-:W-:Y:S01]  /*102c0*/  FADD.FTZ R0, R161, R0 ;  /* 0x00000000a1007221 */ /* 0x000fe20000010000 */
[----:B------:R-:W-:-:S06]  /*102d0*/  FFMA.FTZ R161, R183, UR46, -R179 ;  /* 0x0000002eb7a17c23 */ /* 0x000fcc00080108b3 */
[----:B------:R-:W-:Y:S08]  /*102e0*/  MUFU.EX2 R184, R184 ;  /* 0x000000b800b87308 */ /* 0x000ff00000000800 */
[----:B------:R-:W-:Y:S08]  /*102f0*/  MUFU.EX2 R185, R185 ;  /* 0x000000b900b97308 */ /* 0x000ff00000000800 */
[----:B------:R-:W-:Y:S08]  /*10300*/  MUFU.EX2 R186, R186 ;  /* 0x000000ba00ba7308 */ /* 0x000ff00000000800 */
[----:B------:R-:W-:Y:S08]  /*10310*/  MUFU.EX2 R187, R187 ;  /* 0x000000bb00bb7308 */ /* 0x000ff00000000800 */
[----:B------:R-:W-:Y:S01]  /*10320*/  MUFU.EX2 R161, R161 ;  /* 0x000000a100a17308 */ /* 0x000fe20000000800 */
[----:B------:R-:W-:-:S02]  /*10330*/  WARPGROUP.DEPBAR.LE gsb0, 0x0 ;  /* 0x00008000000079c5 */ /* 0x000fc40000010000 */
[----:B------:R-:W-:-:S05]  /*10340*/  FFMA.FTZ R155, R190, UR46, -R179 ;  /* 0x0000002ebe9b7c23 */ /* 0x000fca00080108b3 */
[----:B------:R1:W2:Y:S01]  /*10350*/  MUFU.EX2 R154, R191 ;  /* 0x000000bf009a7308 */ /* 0x0002a20000000800 */
[--C-:B------:R-:W-:Y:S01]  /*10360*/  FFMA.FTZ R190, R188, UR46, -R179.reuse ;  /* 0x0000002ebcbe7c23 */ /* 0x100fe200080108b3 */
[--C-:B------:R-:W-:Y:S01]  /*10370*/  FFMA.FTZ R188, R189, UR46, -R179.reuse ;  /* 0x0000002ebdbc7c23 */ /* 0x100fe200080108b3 */
[----:B-1----:R-:W-:-:S05]  /*10380*/  FFMA.FTZ R191, R192, UR46, -R179 ;  /* 0x0000002ec0bf7c23 */ /* 0x002fca00080108b3 */
[----:B------:R-:W1:Y:S08]  /*10390*/  MUFU.EX2 R155, R155 ;  /* 0x0000009b009b7308 */ /* 0x000e700000000800 */
[----:B------:R-:W3:Y:S08]  /*103a0*/  MUFU.EX2 R190, R190 ;  /* 0x000000be00be7308 */ /* 0x000ef00000000800 */
[----:B------:R-:W-:Y:S08]  /*103b0*/  MUFU.EX2 R191, R191 ;  /* 0x000000bf00bf7308 */ /* 0x000ff00000000800 */
[----:B------:R-:W4:Y:S01]  /*103c0*/  MUFU.EX2 R188, R188 ;  /* 0x000000bc00bc7308 */ /* 0x000f220000000800 */
[----:B------:R-:W-:-:S02]  /*103d0*/  VIADD R152, R160, 0x80 ;  /* 0x00000080a0987836 */ /* 0x000fc40000000000 */
[----:B------:R-:W-:Y:S02]  /*103e0*/  IMAD.MOV.U32 R153, RZ, RZ, 0x40000040 ;  /* 0x40000040ff997424 */ /* 0x000fe400078e00ff */
[----:B------:R-:W-:Y:S01]  /*103f0*/  FADD.FTZ R189, R193, R0 ;  /* 0x00000000c1bd7221 */ /* 0x000fe20000010000 */
[----:B------:R-:W-:Y:S02]  /*10400*/  R2UR UR6, R152 ;  /* 0x00000000980672ca */ /* 0x000fe400000e0000 */
[----:B------:R-:W-:Y:S01]  /*10410*/  R2UR UR7, R153 ;  /* 0x00000000990772ca */ /* 0x000fe200000e0000 */
[----:B--2---:R-:W-:Y:S01]  /*10420*/  FADD.FTZ R194, R154, R194 ;  /* 0x000000c29ac27221 */ /* 0x004fe20000010000 */
[----:B------:R-:W-:Y:S01]  /*10430*/  F2FP.F16.F32.PACK_AB R152, R196, R154 ;  /* 0x0000009ac498723e */ /* 0x000fe200000000ff */
[----:B-1----:R-:W-:Y:S01]  /*10440*/  FADD.FTZ R189, R155, R189 ;  /* 0x000000bd9bbd7221 */ /* 0x002fe20000010000 */
[----:B---3--:R-:W-:Y:S02]  /*10450*/  F2FP.F16.F32.PACK_AB R153, R190, R155 ;  /* 0x0000009bbe99723e */ /* 0x008fe400000000ff */
[----:B------:R-:W-:-:S02]  /*10460*/  F2FP.F16.F32.PACK_AB R154, R209, R197 ;  /* 0x000000c5d19a723e */ /* 0x000fc400000000ff */
[----:B----4-:R-:W-:-:S04]  /*10470*/  F2FP.F16.F32.PACK_AB R155, R188, R191 ;  /* 0x000000bfbc9b723e */ /* 0x010fc800000000ff */
[----:B------:R-:W-:-:S06]  /*10480*/  WARPGROUP.ARRIVE ;  /* 0x00000000000079c5 */ /* 0x000fcc0000000000 */
[----:B------:R-:W-:Y:S01]  /*10490*/  HGMMA.64x256x16.F32 R24, R152, gdesc[UR4].tnspB, R24, gsb0 ;  /* 0x43e0000498187df0 */ /* 0x000fe20008000818 */
[--C-:B------:R-:W-:Y:S01]  /*104a0*/  FFMA.FTZ R192, R180, UR46, -R179.reuse ;  /* 0x0000002eb4c07c23 */ /* 0x100fe200080108b3 */
[--C-:B------:R-:W-:Y:S01]  /*104b0*/  FFMA.FTZ R180, R181, UR46, -R179.reuse ;  /* 0x0000002eb5b47c23 */ /* 0x100fe200080108b3 */
[----:B------:R-:W-:-:S04]  /*104c0*/  FFMA.FTZ R0, R182, UR46, -R179 ;  /* 0x0000002eb6007c23 */ /* 0x000fc800080108b3 */
[----:B------:R-:W-:Y:S08]  /*104d0*/  MUFU.EX2 R192, R192 ;  /* 0x000000c000c07308 */ /* 0x000ff00000000800 */
[----:B------:R-:W1:Y:S08]  /*104e0*/  MUFU.EX2 R180, R180 ;  /* 0x000000b400b47308 */ /* 0x000e700000000800 */
[----:B------:R-:W2:Y:S01]  /*104f0*/  MUFU.EX2 R0, R0 ;  /* 0x0000000000007308 */ /* 0x000ea20000000800 */
[--C-:B------:R-:W-:Y:S01]  /*10500*/  FFMA.FTZ R170, R170, UR46, -R179.reuse ;  /* 0x0000002eaaaa7c23 */ /* 0x100fe200080108b3 */
[--C-:B------:R-:W-:Y:S01]  /*10510*/  FFMA.FTZ R167, R167, UR46, -R179.reuse ;  /* 0x0000002ea7a77c23 */ /* 0x100fe200080108b3 */
[--C-:B------:R-:W-:Y:S01]  /*10520*/  FFMA.FTZ R168, R168, UR46, -R179.reuse ;  /* 0x0000002ea8a87c23 */ /* 0x100fe200080108b3 */
[----:B------:R-:W-:-:S04]  /*10530*/  FFMA.FTZ R169, R169, UR46, -R179 ;  /* 0x0000002ea9a97c23 */ /* 0x000fc800080108b3 */
[----:B------:R-:W-:Y:S08]  /*10540*/  MUFU.EX2 R171, R171 ;  /* 0x000000ab00ab7308 */ /* 0x000ff00000000800 */
[----:B------:R-:W3:Y:S08]  /*10550*/  MUFU.EX2 R172, R172 ;  /* 0x000000ac00ac7308 */ /* 0x000ef00000000800 */
[----:B------:R-:W-:Y:S08]  /*10560*/  MUFU.EX2 R173, R173 ;  /* 0x000000ad00ad7308 */ /* 0x000ff00000000800 */
[----:B------:R-:W-:Y:S08]  /*10570*/  MUFU.EX2 R174, R174 ;  /* 0x000000ae00ae7308 */ /* 0x000ff00000000800 */
[----:B------:R-:W-:Y:S08]  /*10580*/  MUFU.EX2 R170, R170 ;  /* 0x000000aa00aa7308 */ /* 0x000ff00000000800 */
[----:B------:R-:W4:Y:S08]  /*10590*/  MUFU.EX2 R167, R167 ;  /* 0x000000a700a77308 */ /* 0x000f300000000800 */
[----:B------:R-:W-:Y:S08]  /*105a0*/  MUFU.EX2 R168, R168 ;  /* 0x000000a800a87308 */ /* 0x000ff00000000800 */
[----:B------:R-:W0:Y:S01]  /*105b0*/  MUFU.EX2 R169, R169 ;  /* 0x000000a900a97308 */ /* 0x000e220000000800 */
[----:B------:R-:W-:-:S02]  /*105c0*/  WARPGROUP.DEPBAR.LE gsb0, 0x0 ;  /* 0x00008000000079c5 */ /* 0x000fc40000010000 */
[----:B------:R-:W-:Y:S02]  /*105d0*/  VIADD R152, R160, 0x100 ;  /* 0x00000100a0987836 */ /* 0x000fe40000000000 */
[----:B------:R-:W-:-:S03]  /*105e0*/  IMAD.MOV.U32 R153, RZ, RZ, 0x40000040 ;  /* 0x40000040ff997424 */ /* 0x000fc600078e00ff */
[----:B------:R-:W-:Y:S02]  /*105f0*/  R2UR UR6, R152 ;  /* 0x00000000980672ca */ /* 0x000fe400000e0000 */
[----:B------:R-:W-:Y:S02]  /*10600*/  R2UR UR7, R153 ;  /* 0x00000000990772ca */ /* 0x000fe400000e0000 */
[----:B------:R-:W-:Y:S02]  /*10610*/  F2FP.F16.F32.PACK_AB R152, R185, R184 ;  /* 0x000000b8b998723e */ /* 0x000fe400000000ff */
[----:B-1----:R-:W-:Y:S02]  /*10620*/  F2FP.F16.F32.PACK_AB R153, R180, R192 ;  /* 0x000000c0b499723e */ /* 0x002fe400000000ff */
[----:B------:R-:W-:Y:S02]  /*10630*/  F2FP.F16.F32.PACK_AB R154, R187, R186 ;  /* 0x000000babb9a723e */ /* 0x000fe400000000ff */
[----:B--2---:R-:W-:-:S04]  /*10640*/  F2FP.F16.F32.PACK_AB R155, R161, R0 ;  /* 0x00000000a19b723e */ /* 0x004fc800000000ff */
[----:B------:R-:W-:-:S06]  /*10650*/  WARPGROUP.ARRIVE ;  /* 0x00000000000079c5 */ /* 0x000fcc0000000000 */
[----:B------:R-:W-:Y:S01]  /*10660*/  HGMMA.64x256x16.F32 R24, R152, gdesc[UR4].tnspB, R24, gsb0 ;  /* 0x43e0000498187df0 */ /* 0x000fe20008000818 */
[--C-:B------:R-:W-:Y:S01]  /*10670*/  FFMA.FTZ R159, R159, UR46, -R179.reuse ;  /* 0x0000002e9f9f7c23 */ /* 0x100fe200080108b3 */
[--C-:B------:R-:W-:Y:S01]  /*10680*/  FFMA.FTZ R157, R157, UR46, -R179.reuse ;  /* 0x0000002e9d9d7c23 */ /* 0x100fe200080108b3 */
[--C-:B------:R-:W-:Y:S01]  /*10690*/  FFMA.FTZ R158, R158, UR46, -R179.reuse ;  /* 0x0000002e9e9e7c23 */ /* 0x100fe200080108b3 */
[----:B------:R-:W-:Y:S01]  /*106a0*/  FFMA.FTZ R162, R162, UR46, -R179 ;  /* 0x0000002ea2a27c23 */ /* 0x000fe200080108b3 */
[----:B------:R-:W-:Y:S08]  /*106b0*/  MUFU.EX2 R163, R163 ;  /* 0x000000a300a37308 */ /* 0x000ff00000000800 */
[----:B------:R-:W1:Y:S08]  /*106c0*/  MUFU.EX2 R164, R164 ;  /* 0x000000a400a47308 */ /* 0x000e700000000800 */
[----:B------:R-:W-:Y:S08]  /*106d0*/  MUFU.EX2 R165, R165 ;  /* 0x000000a500a57308 */ /* 0x000ff00000000800 */
[----:B------:R-:W-:Y:S08]  /*106e0*/  MUFU.EX2 R166, R166 ;  /* 0x000000a600a67308 */ /* 0x000ff00000000800 */
[----:B------:R-:W-:Y:S08]  /*106f0*/  MUFU.EX2 R159, R159 ;  /* 0x0000009f009f7308 */ /* 0x000ff00000000800 */
[----:B------:R-:W2:Y:S08]  /*10700*/  MUFU.EX2 R157, R157 ;  /* 0x0000009d009d7308 */ /* 0x000eb00000000800 */
[----:B------:R-:W-:Y:S08]  /*10710*/  MUFU.EX2 R158, R158 ;  /* 0x0000009e009e7308 */ /* 0x000ff00000000800 */
[----:B------:R-:W2:Y:S01]  /*10720*/  MUFU.EX2 R162, R162 ;  /* 0x000000a200a27308 */ /* 0x000ea20000000800 */
[----:B------:R-:W-:-:S02]  /*10730*/  WARPGROUP.DEPBAR.LE gsb0, 0x0 ;  /* 0x00008000000079c5 */ /* 0x000fc40000010000 */
[----:B------:R-:W-:Y:S01]  /*10740*/  VIADD R152, R160, 0x180 ;  /* 0x00000180a0987836 */ /* 0x000fe20000000000 */
[----:B------:R-:W-:-:S04]  /*10750*/  MOV R153, 0x40000040 ;  /* 0x4000004000997802 */ /* 0x000fc80000000f00 */
[----:B------:R-:W-:Y:S02]  /*10760*/  R2UR UR6, R152 ;  /* 0x00000000980672ca */ /* 0x000fe400000e0000 */
[----:B------:R-:W-:Y:S02]  /*10770*/  R2UR UR7, R153 ;  /* 0x00000000990772ca */ /* 0x000fe400000e0000 */
[----:B---3--:R-:W-:Y:S02]  /*10780*/  F2FP.F16.F32.PACK_AB R152, R172, R171 ;  /* 0x000000abac98723e */ /* 0x008fe400000000ff */
[----:B----4-:R-:W-:Y:S02]  /*10790*/  F2FP.F16.F32.PACK_AB R153, R167, R170 ;  /* 0x000000aaa799723e */ /* 0x010fe400000000ff */
[----:B------:R-:W-:Y:S02]  /*107a0*/  F2FP.F16.F32.PACK_AB R154, R174, R173 ;  /* 0x000000adae9a723e */ /* 0x000fe400000000ff */
[----:B0-----:R-:W-:-:S04]  /*107b0*/  F2FP.F16.F32.PACK_AB R155, R169, R168 ;  /* 0x000000a8a99b723e */ /* 0x001fc800000000ff */
[----:B------:R-:W-:-:S06]  /*107c0*/  WARPGROUP.ARRIVE ;  /* 0x00000000000079c5 */ /* 0x000fcc0000000000 */
[----:B------:R-:W-:Y:S01]  /*107d0*/  HGMMA.64x256x16.F32 R24, R152, gdesc[UR4].tnspB, R24, gsb0 ;  /* 0x43e0000498187df0 */ /* 0x000fe20008000818 */
[--C-:B------:R-:W-:Y:S01]  /*107e0*/  FFMA.FTZ R3, R3, UR46, -R179.reuse ;  /* 0x0000002e03037c23 */ /* 0x100fe200080108b3 */
[--C-:B------:R-:W-:Y:S01]  /*107f0*/  FFMA.FTZ R175, R175, UR46, -R179.reuse ;  /* 0x0000002eafaf7c23 */ /* 0x100fe200080108b3 */
[--C-:B------:R-:W-:Y:S01]  /*10800*/  FFMA.FTZ R177, R177, UR46, -R179.reuse ;  /* 0x0000002eb1b17c23 */ /* 0x100fe200080108b3 */
[----:B------:R-:W-:Y:S02]  /*10810*/  FFMA.FTZ R178, R178, UR46, -R179 ;  /* 0x0000002eb2b27c23 */ /* 0x000fe400080108b3 */
[----:B------:R0:W3:Y:S02]  /*10820*/  MUFU.EX2 R179, R2 ;  /* 0x0000000200b37308 */ /* 0x0000e40000000800 */
[----:B0-----:R0:W5:Y:S06]  /*10830*/  LDL.LU R2, [R1+0x1f0] ;  /* 0x0001f00001027983 */ /* 0x00116c0000300800 */
[----:B------:R-:W-:Y:S08]  /*10840*/  MUFU.EX2 R229, R229 ;  /* 0x000000e500e57308 */ /* 0x000ff00000000800 */
[----:B------:R-:W-:Y:S08]  /*10850*/  MUFU.EX2 R211, R211 ;  /* 0x000000d300d37308 */ /* 0x000ff00000000800 */
[----:B------:R-:W-:Y:S08]  /*10860*/  MUFU.EX2 R156, R156 ;  /* 0x0000009c009c7308 */ /* 0x000ff00000000800 */
[----:B------:R-:W4:Y:S08]  /*10870*/  MUFU.EX2 R3, R3 ;  /* 0x0000000300037308 */ /* 0x000f300000000800 */
[----:B------:R-:W0:Y:S08]  /*10880*/  MUFU.EX2 R175, R175 ;  /* 0x000000af00af7308 */ /* 0x000e300000000800 */
[----:B------:R-:W0:Y:S08]  /*10890*/  MUFU.EX2 R177, R177 ;  /* 0x000000b100b17308 */ /* 0x000e300000000800 */
[----:B------:R-:W0:Y:S01]  /*108a0*/  MUFU.EX2 R178, R178 ;  /* 0x000000b200b27308 */ /* 0x000e220000000800 */
[----:B------:R-:W-:-:S02]  /*108b0*/  WARPGROUP.DEPBAR.LE gsb0, 0x0 ;  /* 0x00008000000079c5 */ /* 0x000fc40000010000 */
[----:B------:R-:W-:Y:S02]  /*108c0*/  VIADD R152, R160, 0x200 ;  /* 0x00000200a0987836 */ /* 0x000fe40000000000 */
[----:B------:R-:W-:-:S03]  /*108d0*/  IMAD.MOV.U32 R153, RZ, RZ, 0x40000040 ;  /* 0x40000040ff997424 */ /* 0x000fc600078e00ff */
[----:B------:R-:W-:Y:S02]  /*108e0*/  R2UR UR6, R152 ;  /* 0x00000000980672ca */ /* 0x000fe400000e0000 */
[----:B------:R-:W-:Y:S02]  /*108f0*/  R2UR UR7, R153 ;  /* 0x00000000990772ca */ /* 0x000fe400000e0000 */
[----:B-1----:R-:W-:Y:S02]  /*10900*/  F2FP.F16.F32.PACK_AB R152, R164, R163 ;  /* 0x000000a3a498723e */ /* 0x002fe400000000ff */
[----:B--2---:R-:W-:Y:S02]  /*10910*/  F2FP.F16.F32.PACK_AB R153, R157, R159 ;  /* 0x0000009f9d99723e */ /* 0x004fe400000000ff */
[----:B------:R-:W-:Y:S02]  /*10920*/  F2FP.F16.F32.PACK_AB R154, R166, R165 ;  /* 0x000000a5a69a723e */ /* 0x000fe400000000ff */
[----:B------:R-:W-:-:S04]  /*10930*/  F2FP.F16.F32.PACK_AB R155, R162, R158 ;  /* 0x0000009ea29b723e */ /* 0x000fc800000000ff */
[----:B------:R-:W-:-:S06]  /*10940*/  WARPGROUP.ARRIVE ;  /* 0x00000000000079c5 */ /* 0x000fcc0000000000 */
        /* <DEDUP_REMOVED lines=31> */
[----:B---3--:R-:W-:Y:S01]  /*10b40*/  FADD.FTZ R171, R179, R171 ;  /* 0x000000abb3ab7221 */ /* 0x008fe20000010000 */
[----:B----4-:R-:W-:-:S03]  /*10b50*/  FADD.FTZ R170, R3, R170 ;  /* 0x000000aa03aa7221 */ /* 0x010fc60000010000 */
[----:B------:R-:W-:Y:S01]  /*10b60*/  FADD.FTZ R171, R229, R171 ;  /* 0x000000abe5ab7221 */ /* 0x000fe20000010000 */
[----:B0-----:R-:W-:-:S03]  /*10b70*/  FADD.FTZ R170, R175, R170 ;  /* 0x000000aaafaa7221 */ /* 0x001fc60000010000 */
[----:B------:R-:W-:Y:S01]  /*10b80*/  FADD.FTZ R171, R211, R171 ;  /* 0x000000abd3ab7221 */ /* 0x000fe20000010000 */
[----:B------:R-:W-:-:S04]  /*10b90*/  FADD.FTZ R170, R177, R170 ;  /* 0x000000aab1aa7221 */ /* 0x000fc80000010000 */
[----:B------:R-:W-:Y:S01]  /*10ba0*/  FADD.FTZ R0, R178, R170 ;  /* 0x000000aab2007221 */ /* 0x000fe20000010000 */
[----:B------:R-:W-:Y:S02]  /*10bb0*/  WARPGROUP.DEPBAR.LE gsb0, 0x0 ;  /* 0x00008000000079c5 */ /* 0x000fe40000010000 */
[----:B------:R-:W-:Y:S02]  /*10bc0*/  VIADD R152, R160, 0x280 ;  /* 0x00000280a0987836 */ /* 0x000fe40000000000 */
[----:B------:R-:W-:-:S03]  /*10bd0*/  IMAD.MOV.U32 R153, RZ, RZ, 0x40000040 ;  /* 0x40000040ff997424 */ /* 0x000fc600078e00ff */
[----:B------:R-:W-:Y:S02]  /*10be0*/  R2UR UR6, R152 ;  /* 0x00000000980672ca */ /* 0x000fe400000e0000 */
[----:B------:R-:W-:Y:S02]  /*10bf0*/  R2UR UR7, R153 ;  /* 0x00000000990772ca */ /* 0x000fe400000e0000 */
[----:B------:R-:W-:Y:S02]  /*10c00*/  F2FP.F16.F32.PACK_AB R152, R229, R179 ;  /* 0x000000b3e598723e */ /* 0x000fe400000000ff */
[----:B------:R-:W-:Y:S02]  /*10c10*/  F2FP.F16.F32.PACK_AB R153, R175, R3 ;  /* 0x00000003af99723e */ /* 0x000fe400000000ff */
[----:B------:R-:W-:Y:S02]  /*10c20*/  F2FP.F16.F32.PACK_AB R154, R156, R211 ;  /* 0x000000d39c9a723e */ /* 0x000fe400000000ff */
[----:B------:R-:W-:-:S04]  /*10c30*/  F2FP.F16.F32.PACK_AB R155, R178, R177 ;  /* 0x000000b1b29b723e */ /* 0x000fc800000000ff */
[----:B------:R-:W-:-:S06]  /*10c40*/  WARPGROUP.ARRIVE ;  /* 0x00000000000079c5 */ /* 0x000fcc0000000000 */
[----:B------:R-:W-:Y:S01]  /*10c50*/  HGMMA.64x256x16.F32 R24, R152, gdesc[UR4].tnspB, R24, gsb0 ;  /* 0x43e0000498187df0 */ /* 0x000fe20008000818 */
[----:B------:R-:W-:Y:S02]  /*10c60*/  FADD.FTZ R3, R156, R171 ;  /* 0x000000ab9c037221 */ /* 0x000fe40000010000 */
[----:B------:R-:W-:Y:S02]  /*10c70*/  WARPGROUP.DEPBAR.LE gsb0, 0x0 ;  /* 0x00008000000079c5 */ /* 0x000fe40000010000 */
[----:B------:R-:W-:Y:S05]  /*10c80*/  @!P0 BRA `(.L_x_6141) ;  /* 0x0000000000048947 */ /* 0x000fea0003800000 */
[----:B------:R-:W-:Y:S01]  /*10c90*/  BPT.TRAP 0x1 ;  /* 0x000000040000795c */ /* 0x000fe20000300000 */
.L_x_6141:
        /* <DEDUP_REMOVED lines=10> */
.L_x_6131:
[----:B------:R-:W2:Y:S02]  /*10d40*/  LDL R15, [R1+0xb8] ;  /* 0x0000b800010f7983 */ /* 0x000ea40000100800 */
[----:B--2---:R-:W-:-:S13]  /*10d50*/  ISETP.GE.AND P1, PT, R14, R15, PT ;  /* 0x0000000f0e00720c */ /* 0x004fda0003f26270 */
[----:B------:R-:W-:Y:S05]  /*10d60*/  @!P1 BRA `(.L_x_6143) ;  /* 0x0000003000509947 */ /* 0x000fea0003800000 */
[----:B------:R-:W-:Y:S02]  /*10d70*/  IMAD.MOV.U32 R208, RZ, RZ, R176 ;  /* 0x000000ffffd07224 */ /* 0x000fe400078e00b0 */
[----:B------:R-:W-:-:S07]  /*10d80*/  IMAD.MOV.U32 R209, RZ, RZ, R20 ;  /* 0x000000ffffd17224 */ /* 0x000fce00078e0014 */
.L_x_6154:
        /* <DEDUP_REMOVED lines=8> */
.L_x_6144:
[----:B------:R-:W-:Y:S01]  /*10e10*/  IMAD R15, R18, 0x8, R22 ;  /* 0x00000008120f7824 */ /* 0x000fe200078e0216 */
[----:B------:R-:W-:-:S04]  /*10e20*/  SHF.L.U32 R20, R204, 0x1f, RZ ;  /* 0x0000001fcc147819 */ /* 0x000fc800000006ff */
[----:B------:R0:W1:Y:S01]  /*10e30*/  SYNCS.PHASECHK.TRANS64.TRYWAIT P1, [R15+URZ+0x32430], R20 ;  /* 0x032430140f0075a7 */ /* 0x000062000802017f */
[----:B------:R-:W-:Y:S05]  /*10e40*/  @!P0 BRA `(.L_x_6145) ;  /* 0x0000000000048947 */ /* 0x000fea0003800000 */
[----:B------:R-:W-:Y:S01]  /*10e50*/  BPT.TRAP 0x1 ;  /* 0x000000040000795c */ /* 0x000fe20000300000 */
.L_x_6145:
[----:B------:R-:W2:Y:S01]  /*10e60*/  LDL R21, [R1+0x88] ;  /* 0x0000880001157983 */ /* 0x000ea20000100800 */
[----:B------:R-:W-:Y:S02]  /*10e70*/  IMAD.MOV.U32 R157, RZ, RZ, 0x40000040 ;  /* 0x40000040ff9d7424 */ /* 0x000fe400078e00ff */
[----:B--2---:R-:W-:Y:S01]  /*10e80*/  IMAD R156, R18, 0x300, R21 ;  /* 0x00000300129c7824 */ /* 0x004fe200078e0215 */
[----:B-1----:R-:W-:Y:S06]  /*10e90*/  @P1 BRA `(.L_x_6146) ;  /* 0x0000000000081947 */ /* 0x002fec0003800000 */
[----:B------:R-:W1:Y:S02]  /*10ea0*/  SYNCS.PHASECHK.TRANS64.TRYWAIT P1, [R15+URZ+0x32430], R20 ;  /* 0x032430140f0075a7 */ /* 0x000e64000802017f */
[----:B-1----:R-:W-:Y:S05]  /*10eb0*/  @!P1 BRA `(.L_x_6147) ;  /* 0x0000012400a49947 */ /* 0x002fea0003800000 */
.L_x_6146:
[----:B-----5:R2:W-:Y:S04]  /*10ec0*/  STL.64 [R1+0x1f8], R4 ;  /* 0x0001f80401007387 */ /* 0x0205e80000100a00 */
[----:B--2---:R-:W2:Y:S04]  /*10ed0*/  LDL.64 R4, [R1+0x80] ;  /* 0x0000800001047983 */ /* 0x004ea80000100a00 */
[----:B------:R3:W-:Y:S01]  /*10ee0*/  STL.64 [R1+0x1f0], R2 ;  /* 0x0001f00201007387 */ /* 0x0007e20000100a00 */
[----:B------:R-:W-:Y:S05]  /*10ef0*/  WARPSYNC.ALL ;  /* 0x0000000000007948 */ /* 0x000fea0003800000 */
[----:B------:R-:W4:Y:S04]  /*10f00*/  LDL.64 R210, [R1+0x70] ;  /* 0x0000700001d27983 */ /* 0x000f280000100a00 */
[----:B---3--:R-:W3:Y:S01]  /*10f10*/  LDL.64 R2, [R1+0x78] ;  /* 0x0000780001027983 */ /* 0x008ee20000100a00 */
        /* <DEDUP_REMOVED lines=38> */
.L_x_6148:
[----:B------:R2:W3:Y:S01]  /*11180*/  SYNCS.PHASECHK.TRANS64.TRYWAIT P1, [R15+URZ+0x32450], R20 ;  /* 0x032450140f0075a7 */ /* 0x0004e2000802017f */
[----:B------:R-:W-:Y:S05]  /*11190*/  @!P0 BRA `(.L_x_6149) ;  /* 0x0000000000048947 */ /* 0x000fea0003800000 */
[----:B------:R-:W-:Y:S01]  /*111a0*/  BPT.TRAP 0x1 ;  /* 0x000000040000795c */ /* 0x000fe20000300000 */
.L_x_6149:
[----:B---3--:R-:W-:Y:S05]  /*111b0*/  @P1 BRA `(.L_x_6150) ;  /* 0x0000000000081947 */ /* 0x008fea0003800000 */
[----:B------:R-:W3:Y:S02]  /*111c0*/  SYNCS.PHASECHK.TRANS64.TRYWAIT P1, [R15+URZ+0x32450], R20 ;  /* 0x032450140f0075a7 */ /* 0x000ee4000802017f */
[----:B---3--:R-:W-:Y:S05]  /*111d0*/  @!P1 BRA `(.L_x_6151) ;  /* 0x0000012000f09947 */ /* 0x008fea0003800000 */
.L_x_6150:
        /* <DEDUP_REMOVED lines=13> */
[----:B------:R-:W-:Y:S01]  /*112b0*/  MOV R211, 0x40000040 ;  /* 0x4000004000d37802 */ /* 0x000fe20000000f00 */
[----:B0-----:R-:W2:Y:S01]  /*112c0*/  LDL.64 R14, [R1+0x40] ;  /* 0x00004000010e7983 */ /* 0x001ea20000100a00 */
[----:B------:R-:W-:-:S03]  /*112d0*/  R2UR UR4, R4 ;  /* 0x00000000040472ca */ /* 0x000fc600000e0000 */
[----:B-1----:R-:W3:Y:S01]  /*112e0*/  LDL.64 R2, [R1+0x58] ;  /* 0x0000580001027983 */ /* 0x002ee20000100a00 */
[----:B------:R-:W-:Y:S01]  /*112f0*/  R2UR UR5, R5 ;  /* 0x00000000050572ca */ /* 0x000fe200000e0000 */
[----:B------:R-:W-:-:S12]  /*11300*/  WARPGROUP.ARRIVE ;  /* 0x00000000000079c5 */ /* 0x000fd80000000000 */
[----:B------:R-:W-:Y:S01]  /*11310*/  HGMMA.64x96x16.F32 R152, gdesc[UR4], R152, gsb0 ;  /* 0x01600000049879f0 */ /* 0x000fe20008000898 */
[----:B------:R-:W-:Y:S02]  /*11320*/  R2UR UR6, R210 ;  /* 0x00000000d20672ca */ /* 0x000fe400000e0000 */
[----:B------:R-:W-:Y:S01]  /*11330*/  R2UR UR7, R211 ;  /* 0x00000000d30772ca */ /* 0x000fe200000e0000 */
[----:B------:R-:W-:Y:S02]  /*11340*/  VIADD R210, R20, 0x4 ;  /* 0x0000000414d27836 */ /* 0x000fe40000000000 */
[----:B------:R-:W-:Y:S01]  /*11350*/  IMAD.MOV.U32 R211, RZ, RZ, 0x40000040 ;  /* 0x40000040ffd37424 */ /* 0x000fe200078e00ff */
[----:B------:R-:W-:Y:S02]  /*11360*/  WARPGROUP.DEPBAR.LE gsb0, 0x0 ;  /* 0x00008000000079c5 */ /* 0x000fe40000010000 */
[----:B------:R-:W-:Y:S01]  /*11370*/  WARPGROUP.ARRIVE ;  /* 0x00000000000079c5 */ /* 0x000fe20000000000 */
[----:B----4-:R-:W-:-:S02]  /*11380*/  R2UR UR4, R22 ;  /* 0x00000000160472ca */ /* 0x010fc400000e0000 */
[----:B------:R-:W-:Y:S02]  /*11390*/  R2UR UR5, R23 ;  /* 0x00000000170572ca */ /* 0x000fe400000e0000 */
        /* <DEDUP_REMOVED lines=29> */
[----:B------:R-:W-:Y:S01]  /*11570*/  MOV R211, 0x40000040 ;  /* 0x4000004000d37802 */ /* 0x000fe20000000f00 */
[----:B------:R0:W5:Y:S07]  /*11580*/  LDL.LU.64 R22, [R1+0x208] ;  /* 0x0002080001167983 */ /* 0x00016e0000300a00 */
[----:B------:R-:W-:Y:S01]  /*11590*/  HGMMA.64x96x16.F32 R152, gdesc[UR4], R152, gsb0 ;  /* 0x01600000049879f0 */ /* 0x000fe20008000898 */
[----:B------:R-:W-:-:S02]  /*115a0*/  R2UR UR6, R210 ;  /* 0x00000000d20672ca */ /* 0x000fc400000e0000 */
[----:B------:R-:W-:Y:S02]  /*115b0*/  R2UR UR7, R211 ;  /* 0x00000000d30772ca */ /* 0x000fe400000e0000 */
[----:B--2---:R-:W-:Y:S02]  /*115c0*/  R2UR UR4, R16 ;  /* 0x00000000100472ca */ /* 0x004fe400000e0000 */
[----:B------:R-:W-:Y:S01]  /*115d0*/  R2UR UR5, R17 ;  /* 0x00000000110572ca */ /* 0x000fe200000e0000 */
[----:B------:R-:W-:Y:S01]  /*115e0*/  VIADD R210, R20, 0x304 ;  /* 0x0000030414d27836 */ /* 0x000fe20000000000 */
[----:B------:R0:W5:Y:S01]  /*115f0*/  LDL.LU.64 R16, [R1+0x200] ;  /* 0x0002000001107983 */ /* 0x0001620000300a00 */
[----:B------:R-:W-:Y:S01]  /*11600*/  IMAD.MOV.U32 R211, RZ, RZ, 0x40000040 ;  /* 0x40000040ffd37424 */ /* 0x000fe200078e00ff */
        /* <DEDUP_REMOVED lines=100> */
.L_x_6152:
[----:B------:R-:W-:Y:S01]  /*11c50*/  FMUL.FTZ R152, R152, UR42 ;  /* 0x0000002a98987c20 */ /* 0x000fe20008410000 */
[----:B------:R-:W-:Y:S01]  /*11c60*/  FMUL.FTZ R153, R153, UR42 ;  /* 0x0000002a99997c20 */ /* 0x000fe20008410000 */
[----:B------:R-:W-:Y:S01]  /*11c70*/  STL [R1+0x1f8], R5 ;  /* 0x0001f80501007387 */ /* 0x000fe20000100800 */
[----:B------:R-:W-:Y:S01]  /*11c80*/  FMUL.FTZ R157, R157, UR42 ;  /* 0x0000002a9d9d7c20 */ /* 0x000fe20008410000 */
[----:B------:R-:W1:Y:S01]  /*11c90*/  MUFU.TANH R20, R152 ;  /* 0x0000009800147308 */ /* 0x000e620000002400 */
[----:B------:R-:W-:Y:S01]  /*11ca0*/  FMUL.FTZ R156, R156, UR42 ;  /* 0x0000002a9c9c7c20 */ /* 0x000fe20008410000 */
[----:B------:R2:W-:Y:S01]  /*11cb0*/  STL [R1+0x1f4], R4 ;  /* 0x0001f40401007387 */ /* 0x0005e20000100800 */
[----:B------:R-:W-:Y:S01]  /*11cc0*/  FMUL.FTZ R161, R161, UR42 ;  /* 0x0000002aa1a17c20 */ /* 0x000fe20008410000 */
[----:B------:R-:W-:Y:S01]  /*11cd0*/  FMUL.FTZ R160, R160, UR42 ;  /* 0x0000002aa0a07c20 */ /* 0x000fe20008410000 */
[----:B------:R-:W-:Y:S01]  /*11ce0*/  FMUL.FTZ R210, R168, UR42 ;  /* 0x0000002aa8d27c20 */ /* 0x000fe20008410000 */
[----:B-----5:R3:W-:Y:S01]  /*11cf0*/  STL [R1+0x1f0], R2 ;  /* 0x0001f00201007387 */ /* 0x0207e20000100800 */
[----:B------:R-:W-:Y:S01]  /*11d00*/  FMUL.FTZ R229, R164, UR42 ;  /* 0x0000002aa4e57c20 */ /* 0x000fe20008410000 */
[----:B------:R4:W0:Y:S01]  /*11d10*/  MUFU.TANH R152, R161 ;  /* 0x000000a100987308 */ /* 0x0008220000002400 */
[----:B------:R-:W-:Y:S01]  /*11d20*/  FMUL.FTZ R164, R172, UR42 ;  /* 0x0000002aaca47c20 */ /* 0x000fe20008410000 */
[----:B------:R-:W-:Y:S01]  /*11d30*/  FMUL.FTZ R211, R165, UR42 ;  /* 0x0000002aa5d37c20 */ /* 0x000fe20008410000 */
[----:B------:R-:W-:Y:S01]  /*11d40*/  FMUL.FTZ R165, R169, UR42 ;  /* 0x0000002aa9a57c20 */ /* 0x000fe20008410000 */
[----:B------:R-:W-:Y:S01]  /*11d50*/  FMUL.FTZ R185, R185, UR42 ;  /* 0x0000002ab9b97c20 */ /* 0x000fe20008410000 */
[----:B------:R-:W-:Y:S01]  /*11d60*/  FMUL.FTZ R188, R188, UR42 ;  /* 0x0000002abcbc7c20 */ /* 0x000fe20008410000 */
[----:B------:R-:W-:Y:S01]  /*11d70*/  FMUL.FTZ R189, R189, UR42 ;  /* 0x0000002abdbd7c20 */ /* 0x000fe20008410000 */
[----:B------:R-:W-:Y:S01]  /*11d80*/  FMUL.FTZ R154, R154, UR42 ;  /* 0x0000002a9a9a7c20 */ /* 0x000fe20008410000 */
[----:B--2---:R1:W2:Y:S01]  /*11d90*/  MUFU.TANH R4, R153 ;  /* 0x0000009900047308 */ /* 0x0042a20000002400 */
[----:B----4-:R-:W-:Y:S01]  /*11da0*/  FMUL.FTZ R161, R177, UR42 ;  /* 0x0000002ab1a17c20 */ /* 0x010fe20008410000 */
[----:B------:R-:W-:Y:S01]  /*11db0*/  FMUL.FTZ R159, R159, UR42 ;  /* 0x0000002a9f9f7c20 */ /* 0x000fe20008410000 */
[----:B------:R-:W-:Y:S01]  /*11dc0*/  FMUL.FTZ R155, R155, UR42 ;  /* 0x0000002a9b9b7c20 */ /* 0x000fe20008410000 */
[----:B------:R-:W-:Y:S01]  /*11dd0*/  FMUL.FTZ R158, R158, UR42 ;  /* 0x0000002a9e9e7c20 */ /* 0x000fe20008410000 */
[----:B------:R-:W-:Y:S01]  /*11de0*/  UMOV UR46, UR44 ;  /* 0x0000002c002e7c82 */ /* 0x000fe20008000000 */
[----:B------:R-:W-:Y:S01]  /*11df0*/  FMUL.FTZ R167, R167, UR42 ;  /* 0x0000002aa7a77c20 */ /* 0x000fe20008410000 */
[----:B------:R-:W-:Y:S01]  /*11e00*/  FMUL.FTZ R170, R170, UR42 ;  /* 0x0000002aaaaa7c20 */ /* 0x000fe20008410000 */
[----:B---3--:R3:W-:Y:S01]  /*11e10*/  MUFU.TANH R2, R156 ;  /* 0x0000009c00027308 */ /* 0x0087e20000002400 */
[----:B-1----:R-:W-:-:S02]  /*11e20*/  IMAD.MOV.U32 R153, RZ, RZ, R20 ;  /* 0x000000ffff997224 */ /* 0x002fc400078e0014 */
[----:B------:R-:W-:Y:S01]  /*11e30*/  FMUL.FTZ R171, R171, UR42 ;  /* 0x0000002aabab7c20 */ /* 0x000fe20008410000 */
[----:B0-----:R-:W-:Y:S02]  /*11e40*/  IMAD.MOV.U32 R169, RZ, RZ, R152 ;  /* 0x000000ffffa97224 */ /* 0x001fe400078e0098 */
[----:B------:R-:W-:Y:S01]  /*11e50*/  FMUL.FTZ R152, R173, UR42 ;  /* 0x0000002aad987c20 */ /* 0x000fe20008410000 */
[----:B------:R-:W-:Y:S02]  /*11e60*/  IMAD.MOV.U32 R168, RZ, RZ, R153 ;  /* 0x000000ffffa87224 */ /* 0x000fe400078e0099 */
[----:B------:R-:W-:Y:S01]  /*11e70*/  FMUL.FTZ R153, R176, UR42 ;  /* 0x0000002ab0997c20 */ /* 0x000fe20008410000 */
[----:B------:R-:W-:Y:S01]  /*11e80*/  FMUL.FTZ R178, R178, UR42 ;  /* 0x0000002ab2b27c20 */ /* 0x000fe20008410000 */
[----:B------:R0:W1:Y:S01]  /*11e90*/  MUFU.TANH R20, R157 ;  /* 0x0000009d00147308 */ /* 0x0000620000002400 */
[----:B--2---:R-:W-:Y:S01]  /*11ea0*/  MOV R172, R4 ;  /* 0x0000000400ac7202 */ /* 0x004fe20000000f00 */
[----:B---3--:R-:W-:Y:S01]  /*11eb0*/  FMUL.FTZ R156, R181, UR42 ;  /* 0x0000002ab59c7c20 */ /* 0x008fe20008410000 */
[----:B------:R-:W-:-:S02]  /*11ec0*/  IMAD.MOV.U32 R181, RZ, RZ, R168 ;  /* 0x000000ffffb57224 */ /* 0x000fc400078e00a8 */
[----:B------:R-:W-:-:S03]  /*11ed0*/  FMUL.FTZ R190, R190, UR42 ;  /* 0x0000002abebe7c20 */ /* 0x000fc60008410000 */
[----:B------:R2:W3:Y:S01]  /*11ee0*/  MUFU.TANH R5, R160 ;  /* 0x000000a000057308 */ /* 0x0004e20000002400 */
[----:B0-----:R-:W-:Y:S01]  /*11ef0*/  FMUL.FTZ R157, R184, UR42 ;  /* 0x0000002ab89d7c20 */ /* 0x001fe20008410000 */
[----:B------:R-:W-:-:S06]  /*11f00*/  IMAD.MOV.U32 R184, RZ, RZ, R172 ;  /* 0x000000ffffb87224 */ /* 0x000fcc00078e00ac */
[----:B------:R-:W0:Y:S01]  /*11f10*/  MUFU.TANH R229, R229 ;  /* 0x000000e500e57308 */ /* 0x000e220000002400 */
[----:B-1----:R-:W-:Y:S01]  /*11f20*/  IMAD.MOV.U32 R176, RZ, RZ, R20 ;  /* 0x000000ffffb07224 */ /* 0x002fe200078e0014 */
[----:B------:R-:W-:Y:S01]  /*11f30*/  FMNMX.FTZ R20, R168, R209, !PT ;  /* 0x000000d1a8147209 */ /* 0x000fe20007810000 */
[----:B--2---:R-:W-:Y:S01]  /*11f40*/  FMUL.FTZ R160, R180, UR42 ;  /* 0x0000002ab4a07c20 */ /* 0x004fe20008410000 */
[----:B------:R-:W-:Y:S02]  /*11f50*/  FMUL.FTZ R180, R192, UR42 ;  /* 0x0000002ac0b47c20 */ /* 0x000fe40008410000 */
[----:B------:R-:W-:Y:S01]  /*11f60*/  FMNMX.FTZ R20, R172, R20, !PT ;  /* 0x00000014ac147209 */ /* 0x000fe20007810000 */
[----:B------:R-:W-:Y:S01]  /*11f70*/  FMUL.FTZ R172, R196, UR42 ;  /* 0x0000002ac4ac7c20 */ /* 0x000fe20008410000 */
[----:B------:R-:W1:Y:S01]  /*11f80*/  MUFU.TANH R211, R211 ;  /* 0x000000d300d37308 */ /* 0x000e620000002400 */
[----:B---3--:R-:W-:Y:S01]  /*11f90*/  IMAD.MOV.U32 R173, RZ, RZ, R5 ;  /* 0x000000ffffad7224 */ /* 0x008fe200078e0005 */
[----:B------:R-:W-:Y:S01]  /*11fa0*/  FMNMX.FTZ R20, R2, R20, !PT ;  /* 0x0000001402147209 */ /* 0x000fe20007810000 */
[----:B------:R-:W-:-:S03]  /*11fb0*/  FMUL.FTZ R196, R163, UR42 ;  /* 0x0000002aa3c47c20 */ /* 0x000fc60008410000 */
[----:B------:R-:W-:Y:S02]  /*11fc0*/  FMNMX.FTZ R20, R176, R20, !PT ;  /* 0x00000014b0147209 */ /* 0x000fe40007810000 */
[----:B------:R-:W2:Y:S02]  /*11fd0*/  MUFU.TANH R210, R210 ;  /* 0x000000d200d27308 */ /* 0x000ea40000002400 */
[----:B------:R-:W-:-:S04]  /*11fe0*/  FMNMX.FTZ R20, R173, R20, !PT ;  /* 0x00000014ad147209 */ /* 0x000fc80007810000 */
[----:B------:R-:W-:Y:S02]  /*11ff0*/  FMNMX.FTZ R20, R169, R20, !PT ;  /* 0x00000014a9147209 */ /* 0x000fe40007810000 */
[----:B------:R-:W3:Y:S02]  /*12000*/  MUFU.TANH R165, R165 ;  /* 0x000000a500a57308 */ /* 0x000ee40000002400 */
[----:B0-----:R-:W-:-:S04]  /*12010*/  FMNMX.FTZ R20, R229, R20, !PT ;  /* 0x00000014e5147209 */ /* 0x001fc80007810000 */
[----:B-1----:R-:W-:Y:S02]  /*12020*/  FMNMX.FTZ R20, R211, R20, !PT ;  /* 0x00000014d3147209 */ /* 0x002fe40007810000 */
[----:B------:R-:W0:Y:S02]  /*12030*/  MUFU.TANH R164, R164 ;  /* 0x000000a400a47308 */ /* 0x000e240000002400 */
[----:B--2---:R-:W-:-:S06]  /*12040*/  FMNMX.FTZ R20, R210, R20, !PT ;  /* 0x00000014d2147209 */ /* 0x004fcc0007810000 */
        /* <DEDUP_REMOVED lines=10> */
[----:B------:R0:W3:Y:S01]  /*120f0*/  MUFU.TANH R4, R185 ;  /* 0x000000b900047308 */ /* 0x0000e20000002400 */
[----:B-1----:R-:W-:-:S07]  /*12100*/  FMNMX.FTZ R20, R160, R20, !PT ;  /* 0x00000014a0147209 */ /* 0x002fce0007810000 */
[----:B------:R-:W1:Y:S01]  /*12110*/  MUFU.TANH R157, R157 ;  /* 0x0000009d009d7308 */ /* 0x000e620000002400 */
[----:B--2---:R-:W-:Y:S01]  /*12120*/  FMNMX.FTZ R20, R156, R20, !PT ;  /* 0x000000149c147209 */ /* 0x004fe20007810000 */
[----:B0-----:R-:W-:Y:S01]  /*12130*/  FMUL.FTZ R185, R197, UR42 ;  /* 0x0000002ac5b97c20 */ /* 0x001fe20008410000 */
[----:B------:R-:W-:-:S05]  /*12140*/  FMUL.FTZ R197, R162, UR42 ;  /* 0x0000002aa2c57c20 */ /* 0x000fca0008410000 */
[----:B------:R0:W2:Y:S08]  /*12150*/  MUFU.TANH R5, R188 ;  /* 0x000000bc00057308 */ /* 0x0000b00000002400 */
[----:B------:R-:W4:Y:S01]  /*12160*/  MUFU.TANH R189, R189 ;  /* 0x000000bd00bd7308 */ /* 0x000f220000002400 */
[----:B0-----:R-:W-:Y:S02]  /*12170*/  IMAD.MOV.U32 R188, RZ, RZ, R173 ;  /* 0x000000ffffbc7224 */ /* 0x001fe400078e00ad */
[----:B------:R-:W-:Y:S01]  /*12180*/  FMUL.FTZ R173, R193, UR42 ;  /* 0x0000002ac1ad7c20 */ /* 0x000fe20008410000 */
[----:B---3--:R-:W-:Y:S01]  /*12190*/  IMAD.MOV.U32 R193, RZ, RZ, R4 ;  /* 0x000000ffffc17224 */ /* 0x008fe200078e0004 */
[----:B-1----:R-:W-:-:S03]  /*121a0*/  FMNMX.FTZ R20, R157, R20, !PT ;  /* 0x000000149d147209 */ /* 0x002fc60007810000 */
[----:B------:R-:W0:Y:S01]  /*121b0*/  MUFU.TANH R180, R180 ;  /* 0x000000b400b47308 */ /* 0x000e220000002400 */
[----:B--2---:R-:W-:Y:S01]  /*121c0*/  IMAD.MOV.U32 R192, RZ, RZ, R5 ;  /* 0x000000ffffc07224 */ /* 0x004fe200078e0005 */
[----:B------:R-:W-:-:S03]  /*121d0*/  FMNMX.FTZ R20, R193, R20, !PT ;  /* 0x00000014c1147209 */ /* 0x000fc60007810000 */
[----:B------:R-:W-:Y:S01]  /*121e0*/  IMAD.MOV.U32 R162, RZ, RZ, R192 ;  /* 0x000000ffffa27224 */ /* 0x000fe200078e00c0 */
[----:B------:R-:W-:Y:S01]  /*121f0*/  FMNMX.FTZ R20, R192, R20, !PT ;  /* 0x00000014c0147209 */ /* 0x000fe20007810000 */
[----:B------:R-:W-:Y:S01]  /*12200*/  FMUL.FTZ R192, R166, UR42 ;  /* 0x0000002aa6c07c20 */ /* 0x000fe20008410000 */
[----:B------:R-:W1:Y:S02]  /*12210*/  MUFU.TANH R173, R173 ;  /* 0x000000ad00ad7308 */ /* 0x000e640000002400 */
[----:B----4-:R-:W-:-:S06]  /*12220*/  FMNMX.FTZ R20, R189, R20, !PT ;  /* 0x00000014bd147209 */ /* 0x010fcc0007810000 */
[----:B------:R-:W2:Y:S01]  /*12230*/  MUFU.TANH R172, R172 ;  /* 0x000000ac00ac7308 */ /* 0x000ea20000002400 */
[----:B0-----:R-:W-:-:S07]  /*12240*/  FMNMX.FTZ R20, R180, R20, !PT ;  /* 0x00000014b4147209 */ /* 0x001fce0007810000 */
[----:B------:R-:W0:Y:S01]  /*12250*/  MUFU.TANH R185, R185 ;  /* 0x000000b900b97308 */ /* 0x000e220000002400 */
[----:B-1----:R-:W-:-:S07]  /*12260*/  FMNMX.FTZ R20, R173, R20, !PT ;  /* 0x00000014ad147209 */ /* 0x002fce0007810000 */
[----:B------:R-:W-:Y:S01]  /*12270*/  MUFU.TANH R5, R154 ;  /* 0x0000009a00057308 */ /* 0x000fe20000002400 */
[----:B--2---:R-:W-:-:S07]  /*12280*/  FMNMX.FTZ R20, R172, R20, !PT ;  /* 0x00000014ac147209 */ /* 0x004fce0007810000 */
[----:B------:R1:W2:Y:S01]  /*12290*/  MUFU.TANH R177, R159 ;  /* 0x0000009f00b17308 */ /* 0x0002a20000002400 */
[----:B0-----:R-:W-:-:S05]  /*122a0*/  FMNMX.FTZ R20, R185, R20, !PT ;  /* 0x00000014b9147209 */ /* 0x001fca0007810000 */
[----:B------:R-:W0:Y:S02]  /*122b0*/  SHFL.BFLY PT, R168, R20, 0x2, 0x1f ;  /* 0x0c401f0014a87f89 */ /* 0x000e2400000e0000 */
[----:B------:R3:W4:Y:S01]  /*122c0*/  MUFU.TANH R4, R155 ;  /* 0x0000009b00047308 */ /* 0x0007220000002400 */
[----:B-1----:R-:W-:-:S07]  /*122d0*/  IMAD.MOV.U32 R159, RZ, RZ, R193 ;  /* 0x000000ffff9f7224 */ /* 0x002fce00078e00c1 */
[----:B------:R-:W-:Y:S08]  /*122e0*/  MUFU.TANH R197, R197 ;  /* 0x000000c500c57308 */ /* 0x000ff00000002400 */
[----:B------:R1:W-:Y:S01]  /*122f0*/  MUFU.TANH R193, R170 ;  /* 0x000000aa00c17308 */ /* 0x0003e20000002400 */
[----:B0-----:R-:W-:Y:S02]  /*12300*/  FMNMX.FTZ R20, R20, R168, !PT ;  /* 0x000000a814147209 */ /* 0x001fe40007810000 */
[----:B------:R-:W-:-:S05]  /*12310*/  MOV R168, R2 ;  /* 0x0000000200a87202 */ /* 0x000fca0000000f00 */
[----:B------:R-:W-:Y:S01]  /*12320*/  MUFU.TANH R196, R196 ;  /* 0x000000c400c47308 */ /* 0x000fe20000002400 */
[----:B------:R-:W0:Y:S07]  /*12330*/  SHFL.BFLY PT, R154, R20, 0x1, 0x1f ;  /* 0x0c201f00149a7f89 */ /* 0x000e2e00000e0000 */
[----:B------:R-:W4:Y:S08]  /*12340*/  MUFU.TANH R2, R158 ;  /* 0x0000009e00027308 */ /* 0x000f300000002400 */
[----:B------:R4:W4:Y:S08]  /*12350*/  MUFU.TANH R158, R167 ;  /* 0x000000a7009e7308 */ /* 0x0009300000002400 */
[----:B------:R-:W-:Y:S01]  /*12360*/  MUFU.TANH R192, R192 ;  /* 0x000000c000c07308 */ /* 0x000fe20000002400 */
[----:B0-----:R-:W-:-:S05]  /*12370*/  FMNMX.FTZ R20, R20, R154, !PT ;  /* 0x0000009a14147209 */ /* 0x001fca0007810000 */
[C---:B---3--:R-:W-:Y:S01]  /*12380*/  FADD.FTZ R155, -R20.reuse, R209 ;  /* 0x000000d1149b7221 */ /* 0x048fe20000010100 */
[----:B--2---:R-:W-:Y:S02]  /*12390*/  IMAD.MOV.U32 R209, RZ, RZ, R177 ;  /* 0x000000ffffd17224 */ /* 0x004fe400078e00b1 */
[----:B------:R-:W-:Y:S01]  /*123a0*/  FMUL.FTZ R177, R20, UR46 ;  /* 0x0000002e14b17c20 */ /* 0x000fe20008410000 */
[----:B------:R-:W-:Y:S01]  /*123b0*/  MUFU.TANH R178, R178 ;  /* 0x000000b200b27308 */ /* 0x000fe20000002400 */
[----:B------:R-:W-:Y:S02]  /*123c0*/  FMUL.FTZ R155, R155, UR46 ;  /* 0x0000002e9b9b7c20 */ /* 0x000fe40008410000 */
[--C-:B------:R-:W-:Y:S01]  /*123d0*/  FFMA.FTZ R181, R181, UR46, -R177.reuse ;  /* 0x0000002eb5b57c23 */ /* 0x100fe200080108b1 */
[--C-:B------:R-:W-:Y:S01]  /*123e0*/  FFMA.FTZ R184, R184, UR46, -R177.reuse ;  /* 0x0000002eb8b87c23 */ /* 0x100fe200080108b1 */
[--C-:B------:R-:W-:Y:S01]  /*123f0*/  FFMA.FTZ R166, R152, UR46, -R177.reuse ;  /* 0x0000002e98a67c23 */ /* 0x100fe200080108b1 */
[--C-:B------:R-:W-:Y:S01]  /*12400*/  FFMA.FTZ R163, R153, UR46, -R177.reuse ;  /* 0x0000002e99a37c23 */ /* 0x100fe200080108b1 */
[----:B------:R-:W-:Y:S01]  /*12410*/  FMNMX.FTZ R153, R5, R208, !PT ;  /* 0x000000d005997209 */ /* 0x000fe20007810000 */
[----:B------:R-:W-:Y:S01]  /*12420*/  MUFU.EX2 R155, R155 ;  /* 0x0000009b009b7308 */ /* 0x000fe20000000800 */
[--C-:B------:R-:W-:Y:S01]  /*12430*/  FFMA.FTZ R154, R168, UR46, -R177.reuse ;  /* 0x0000002ea89a7c23 */ /* 0x100fe200080108b1 */
[----:B-1----:R-:W-:Y:S01]  /*12440*/  FFMA.FTZ R170, R211, UR46, -R177 ;  /* 0x0000002ed3aa7c23 */ /* 0x002fe200080108b1 */
[----:B----4-:R-:W-:Y:S01]  /*12450*/  FMNMX.FTZ R153, R4, R153, !PT ;  /* 0x0000009904997209 */ /* 0x010fe20007810000 */
[----:B------:R-:W-:-:S02]  /*12460*/  IMAD.MOV.U32 R211, RZ, RZ, R162 ;  /* 0x000000ffffd37224 */ /* 0x000fc400078e00a2 */
[--C-:B------:R-:W-:Y:S01]  /*12470*/  FFMA.FTZ R167, R210, UR46, -R177.reuse ;  /* 0x0000002ed2a77c23 */ /* 0x100fe200080108b1 */
[----:B------:R-:W-:Y:S01]  /*12480*/  FFMA.FTZ R176, R176, UR46, -R177 ;  /* 0x0000002eb0b07c23 */ /* 0x000fe200080108b1 */
[----:B------:R-:W-:Y:S01]  /*12490*/  FMNMX.FTZ R153, R2, R153, !PT ;  /* 0x0000009902997209 */ /* 0x000fe20007810000 */
[----:B------:R-:W0:Y:S01]  /*124a0*/  MUFU.EX2 R152, R181 ;  /* 0x000000b500987308 */ /* 0x000e220000000800 */
[----:B------:R-:W-:Y:S02]  /*124b0*/  IMAD.MOV.U32 R210, RZ, RZ, R159 ;  /* 0x000000ffffd27224 */ /* 0x000fe400078e009f */
[--C-:B------:R-:W-:Y:S01]  /*124c0*/  FFMA.FTZ R162, R156, UR46, -R177.reuse ;  /* 0x0000002e9ca27c23 */ /* 0x100fe200080108b1 */
[--C-:B------:R-:W-:Y:S01]  /*124d0*/  FFMA.FTZ R156, R211, UR46, -R177.reuse ;  /* 0x0000002ed39c7c23 */ /* 0x100fe200080108b1 */
[--C-:B------:R-:W-:Y:S01]  /*124e0*/  FFMA.FTZ R159, R157, UR46, -R177.reuse ;  /* 0x0000002e9d9f7c23 */ /* 0x100fe200080108b1 */
[----:B------:R-:W-:Y:S01]  /*124f0*/  IMAD.MOV.U32 R211, RZ, RZ, R158 ;  /* 0x000000ffffd37224 */ /* 0x000fe200078e009e */
[----:B------:R-:W-:Y:S01]  /*12500*/  FMNMX.FTZ R153, R209, R153, !PT ;  /* 0x00000099d1997209 */ /* 0x000fe20007810000 */
        /* <DEDUP_REMOVED lines=14> */
[----:B------:R-:W-:Y:S01]  /*125f0*/  FFMA.FTZ R177, R185, UR46, -R177 ;  /* 0x0000002eb9b17c23 */ /* 0x000fe200080108b1 */
[----:B------:R-:W-:-:S02]  /*12600*/  IMAD.MOV.U32 R210, RZ, RZ, R193 ;  /* 0x000000ffffd27224 */ /* 0x000fc400078e00c1 */
[----:B0-----:R-:W-:Y:S01]  /*12610*/  FFMA.FTZ R3, R155, R3, R152 ;  /* 0x000000039b037223 */ /* 0x001fe20000010098 */
[----:B------:R-:W0:Y:S01]  /*12620*/  MUFU.TANH R185, R171 ;  /* 0x000000ab00b97308 */ /* 0x000e220000002400 */
[----:B------:R-:W-:Y:S01]  /*12630*/  FMNMX.FTZ R153, R197, R153, !PT ;  /* 0x00000099c5997209 */ /* 0x000fe20007810000 */
[----:B------:R-:W-:Y:S01]  /*12640*/  FMUL.FTZ R193, R174, UR42 ;  /* 0x0000002aaec17c20 */ /* 0x000fe20008410000 */
[C---:B-1----:R-:W-:Y:S01]  /*12650*/  FADD.FTZ R3, R184.reuse, R3 ;  /* 0x00000003b8037221 */ /* 0x042fe20000010000 */
[----:B------:R-:W-:Y:S01]  /*12660*/  F2FP.F16.F32.PACK_AB R152, R184, R152 ;  /* 0x00000098b898723e */ /* 0x000fe200000000ff */
[----:B------:R-:W-:Y:S01]  /*12670*/  FMUL.FTZ R184, R175, UR42 ;  /* 0x0000002aafb87c20 */ /* 0x000fe20008410000 */
[----:B------:R-:W-:Y:S01]  /*12680*/  FMNMX.FTZ R153, R196, R153, !PT ;  /* 0x00000099c4997209 */ /* 0x000fe20007810000 */
[----:B------:R-:W-:Y:S01]  /*12690*/  FMUL.FTZ R189, R179, UR42 ;  /* 0x0000002ab3bd7c20 */ /* 0x000fe20008410000 */
[----:B------:R-:W1:Y:S01]  /*126a0*/  MUFU.EX2 R176, R176 ;  /* 0x000000b000b07308 */ /* 0x000e620000000800 */
[----:B--2---:R-:W-:Y:S01]  /*126b0*/  FADD.FTZ R3, R154, R3 ;  /* 0x000000039a037221 */ /* 0x004fe20000010000 */
[----:B------:R-:W-:Y:S01]  /*126c0*/  FMNMX.FTZ R153, R192, R153, !PT ;  /* 0x00000099c0997209 */ /* 0x000fe20007810000 */
[----:B------:R-:W-:Y:S01]  /*126d0*/  FMUL.FTZ R175, R183, UR42 ;  /* 0x0000002ab7af7c20 */ /* 0x000fe20008410000 */
[----:B------:R-:W-:Y:S01]  /*126e0*/  FMUL.FTZ R183, R187, UR42 ;  /* 0x0000002abbb77c20 */ /* 0x000fe20008410000 */
[----:B------:R-:W-:Y:S01]  /*126f0*/  FMUL.FTZ R229, R194, UR42 ;  /* 0x0000002ac2e57c20 */ /* 0x000fe20008410000 */
[----:B------:R-:W-:Y:S01]  /*12700*/  FMNMX.FTZ R153, R211, R153, !PT ;  /* 0x00000099d3997209 */ /* 0x000fe20007810000 */
[----:B------:R-:W-:Y:S01]  /*12710*/  FMUL.FTZ R179, R198, UR42 ;  /* 0x0000002ac6b37c20 */ /* 0x000fe20008410000 */
[----:B------:R-:W2:Y:S01]  /*12720*/  MUFU.TANH R193, R193 ;  /* 0x000000c100c17308 */ /* 0x000ea20000002400 */
[----:B0-----:R-:W-:Y:S01]  /*12730*/  MOV R187, R185 ;  /* 0x000000b900bb7202 */ /* 0x001fe20000000f00 */
[----:B------:R-:W-:Y:S01]  /*12740*/  FMUL.FTZ R185, R191, UR42 ;  /* 0x0000002abfb97c20 */ /* 0x000fe20008410000 */
[----:B------:R-:W-:Y:S01]  /*12750*/  FMNMX.FTZ R153, R210, R153, !PT ;  /* 0x00000099d2997209 */ /* 0x000fe20007810000 */
[----:B------:R-:W-:-:S02]  /*12760*/  IMAD.MOV.U32 R191, RZ, RZ, R211 ;  /* 0x000000ffffbf7224 */ /* 0x000fc400078e00d3 */
[----:B------:R-:W-:Y:S01]  /*12770*/  FMUL.FTZ R211, R195, UR42 ;  /* 0x0000002ac3d37c20 */ /* 0x000fe20008410000 */
[----:B------:R-:W-:Y:S01]  /*12780*/  IMAD.MOV.U32 R194, RZ, RZ, R209 ;  /* 0x000000ffffc27224 */ /* 0x000fe200078e00d1 */
[----:B------:R-:W-:Y:S01]  /*12790*/  FMNMX.FTZ R153, R187, R153, !PT ;  /* 0x00000099bb997209 */ /* 0x000fe20007810000 */
[----:B------:R-:W0:Y:S01]  /*127a0*/  MUFU.TANH R184, R184 ;  /* 0x000000b800b87308 */ /* 0x000e220000002400 */
[----:B-1----:R-:W-:Y:S01]  /*127b0*/  FADD.FTZ R171, R176, R3 ;  /* 0x00000003b0ab7221 */ /* 0x002fe20000010000 */
[----:B------:R-:W-:Y:S01]  /*127c0*/  FMUL.FTZ R3, R182, UR42 ;  /* 0x0000002ab6037c20 */ /* 0x000fe20008410000 */
[----:B------:R-:W-:Y:S01]  /*127d0*/  FMUL.FTZ R182, R186, UR42 ;  /* 0x0000002abab67c20 */ /* 0x000fe20008410000 */
[----:B------:R-:W-:-:S04]  /*127e0*/  F2FP.F16.F32.PACK_AB R154, R176, R154 ;  /* 0x0000009ab09a723e */ /* 0x000fc800000000ff */
[----:B------:R-:W1:Y:S01]  /*127f0*/  MUFU.TANH R189, R189 ;  /* 0x000000bd00bd7308 */ /* 0x000e620000002400 */
[----:B--2---:R-:W-:-:S07]  /*12800*/  FMNMX.FTZ R153, R193, R153, !PT ;  /* 0x00000099c1997209 */ /* 0x004fce0007810000 */
[----:B------:R-:W2:Y:S01]  /*12810*/  MUFU.TANH R3, R3 ;  /* 0x0000000300037308 */ /* 0x000ea20000002400 */
[----:B0-----:R-:W-:-:S04]  /*12820*/  FMNMX.FTZ R153, R184, R153, !PT ;  /* 0x00000099b8997209 */ /* 0x001fc80007810000 */
[----:B------:R-:W-:-:S03]  /*12830*/  FMNMX.FTZ R153, R178, R153, !PT ;  /* 0x00000099b2997209 */ /* 0x000fc60007810000 */
        /* <DEDUP_REMOVED lines=9> */
[----:B0-----:R-:W-:Y:S01]  /*128d0*/  IMAD.MOV.U32 R190, RZ, RZ, R210 ;  /* 0x000000ffffbe7224 */ /* 0x001fe200078e00d2 */
[----:B--2---:R-:W-:Y:S01]  /*128e0*/  FMNMX.FTZ R153, R183, R153, !PT ;  /* 0x00000099b7997209 */ /* 0x004fe20007810000 */
[----:B------:R-:W-:-:S05]  /*128f0*/  FMUL.FTZ R210, R199, UR42 ;  /* 0x0000002ac7d27c20 */ /* 0x000fca0008410000 */
[----:B------:R-:W0:Y:S01]  /*12900*/  MUFU.TANH R229, R229 ;  /* 0x000000e500e57308 */ /* 0x000e220000002400 */
[----:B---3--:R-:W-:-:S07]  /*12910*/  FMNMX.FTZ R153, R186, R153, !PT ;  /* 0x00000099ba997209 */ /* 0x008fce0007810000 */
[----:B------:R-:W2:Y:S01]  /*12920*/  MUFU.TANH R211, R211 ;  /* 0x000000d300d37308 */ /* 0x000ea20000002400 */
[----:B-1----:R-:W-:-:S07]  /*12930*/  FMNMX.FTZ R153, R185, R153, !PT ;  /* 0x00000099b9997209 */ /* 0x002fce0007810000 */
[----:B------:R-:W1:Y:S01]  /*12940*/  MUFU.TANH R179, R179 ;  /* 0x000000b300b37308 */ /* 0x000e620000002400 */
[----:B0-----:R-:W-:-:S07]  /*12950*/  FMNMX.FTZ R153, R229, R153, !PT ;  /* 0x00000099e5997209 */ /* 0x001fce0007810000 */
[----:B------:R-:W0:Y:S01]  /*12960*/  MUFU.TANH R210, R210 ;  /* 0x000000d200d27308 */ /* 0x000e220000002400 */
[----:B--2---:R-:W-:-:S04]  /*12970*/  FMNMX.FTZ R153, R211, R153, !PT ;  /* 0x00000099d3997209 */ /* 0x004fc80007810000 */
[----:B-1----:R-:W-:-:S04]  /*12980*/  FMNMX.FTZ R153, R179, R153, !PT ;  /* 0x00000099b3997209 */ /* 0x002fc80007810000 */
[----:B0-----:R-:W-:-:S05]  /*12990*/  FMNMX.FTZ R153, R210, R153, !PT ;  /* 0x00000099d2997209 */ /* 0x001fca0007810000 */
[----:B------:R-:W0:Y:S02]  /*129a0*/  SHFL.BFLY PT, R174, R153, 0x2, 0x1f ;  /* 0x0c401f0099ae7f89 */ /* 0x000e2400000e0000 */
[----:B0-----:R-:W-:-:S05]  /*129b0*/  FMNMX.FTZ R174, R153, R174, !PT ;  /* 0x000000ae99ae7209 */ /* 0x001fca0007810000 */
[----:B------:R-:W0:Y:S02]  /*129c0*/  SHFL.BFLY PT, R176, R174, 0x1, 0x1f ;  /* 0x0c201f00aeb07f89 */ /* 0x000e2400000e0000 */
[----:B0-----:R-:W-:-:S05]  /*129d0*/  FMNMX.FTZ R176, R174, R176, !PT ;  /* 0x000000b0aeb07209 */ /* 0x001fca0007810000 */
[C---:B------:R-:W-:Y:S01]  /*129e0*/  FMUL.FTZ R181, R176.reuse, UR46 ;  /* 0x0000002eb0b57c20 */ /* 0x040fe20008410000 */
[----:B------:R-:W-:-:S03]  /*129f0*/  FADD.FTZ R208, -R176, R208 ;  /* 0x000000d0b0d07221 */ /* 0x000fc60000010100 */
[--C-:B------:R-:W-:Y:S01]  /*12a00*/  FFMA.FTZ R198, R194, UR46, -R181.reuse ;  /* 0x0000002ec2c67c23 */ /* 0x100fe200080108b5 */
[--C-:B------:R-:W-:Y:S01]  /*12a10*/  FFMA.FTZ R194, R187, UR46, -R181.reuse ;  /* 0x0000002ebbc27c23 */ /* 0x100fe200080108b5 */
[--C-:B------:R-:W-:Y:S01]  /*12a20*/  FFMA.FTZ R187, R178, UR46, -R181.reuse ;  /* 0x0000002eb2bb7c23 */ /* 0x100fe200080108b5 */
[--C-:B------:R-:W-:Y:S01]  /*12a30*/  FFMA.FTZ R178, R211, UR46, -R181.reuse ;  /* 0x0000002ed3b27c23 */ /* 0x100fe200080108b5 */
[--C-:B------:R-:W-:Y:S01]  /*12a40*/  FFMA.FTZ R199, R191, UR46, -R181.reuse ;  /* 0x0000002ebfc77c23 */ /* 0x100fe200080108b5 */
[----:B------:R-:W0:Y:S01]  /*12a50*/  S2R R211, SR_TID.X ;  /* 0x0000000000d37919 */ /* 0x000e220000002100 */
[----:B------:R-:W-:Y:S01]  /*12a60*/  FMUL.FTZ R208, R208, UR46 ;  /* 0x0000002ed0d07c20 */ /* 0x000fe20008410000 */
[--C-:B------:R-:W-:Y:S01]  /*12a70*/  FFMA.FTZ R153, R5, UR46, -R181.reuse ;  /* 0x0000002e05997c23 */ /* 0x100fe200080108b5 */
[--C-:B------:R-:W-:Y:S01]  /*12a80*/  FFMA.FTZ R191, R184, UR46, -R181.reuse ;  /* 0x0000002eb8bf7c23 */ /* 0x100fe200080108b5 */
[----:B------:R-:W-:Y:S02]  /*12a90*/  IMAD.MOV.U32 R184, RZ, RZ, R186 ;  /* 0x000000ffffb87224 */ /* 0x000fe400078e00ba */
        /* <DEDUP_REMOVED lines=18> */
[----:B------:R-:W-:-:S02]  /*12bc0*/  VIADD R175, R15, 0x32440 ;  /* 0x000324400faf7836 */ /* 0x000fc40000000000 */
[-C--:B------:R-:W-:Y:S01]  /*12bd0*/  FMUL.FTZ R24, R24, R155.reuse ;  /* 0x0000009b18187220 */ /* 0x080fe20000410000 */
[----:B------:R-:W-:Y:S02]  /*12be0*/  IMAD.U32 R210, RZ, RZ, UR37 ;  /* 0x00000025ffd27e24 */ /* 0x000fe4000f8e00ff */
[-C--:B------:R-:W-:Y:S01]  /*12bf0*/  FMUL.FTZ R25, R25, R155.reuse ;  /* 0x0000009b19197220 */ /* 0x080fe20000410000 */
[-C--:B------:R-:W-:Y:S01]  /*12c00*/  FMUL.FTZ R28, R28, R155.reuse ;  /* 0x0000009b1c1c7220 */ /* 0x080fe20000410000 */
[-C--:B------:R-:W-:Y:S01]  /*12c10*/  FMUL.FTZ R29, R29, R155.reuse ;  /* 0x0000009b1d1d7220 */ /* 0x080fe20000410000 */
[----:B------:R-:W1:Y:S01]  /*12c20*/  MUFU.EX2 R153, R153 ;  /* 0x0000009900997308 */ /* 0x000e620000000800 */
[----:B------:R-:W-:Y:S01]  /*12c30*/  PRMT R175, R210, 0x654, R175 ;  /* 0x00000654d2af7816 */ /* 0x000fe200000000af */
[-C--:B------:R-:W-:Y:S01]  /*12c40*/  FMUL.FTZ R32, R32, R155.reuse ;  /* 0x0000009b20207220 */ /* 0x080fe20000410000 */
[----:B0-----:R-:W-:Y:S01]  /*12c50*/  SHF.R.U32.HI R211, RZ, 0x7, R211 ;  /* 0x00000007ffd37819 */ /* 0x001fe200000116d3 */
        /* <DEDUP_REMOVED lines=60> */
[----:B------:R-:W-:Y:S01]  /*13020*/  VIADD R155, R211, 0x8 ;  /* 0x00000008d39b7836 */ /* 0x000fe20000000000 */
[----:B------:R2:W-:Y:S01]  /*13030*/  SYNCS.ARRIVE.TRANS64.RED.A1T0 RZ, [R175+URZ], RZ ;  /* 0x000000ffafff79a7 */ /* 0x0005e2000810043f */
[----:B-1----:R-:W-:Y:S01]  /*13040*/  FFMA.FTZ R0, R208, R0, R153 ;  /* 0x00000000d0007223 */ /* 0x002fe20000010099 */
[----:B------:R-:W-:Y:S01]  /*13050*/  MUFU.EX2 R198, R198 ;  /* 0x000000c600c67308 */ /* 0x000fe20000000800 */
[----:B------:R1:W5:Y:S01]  /*13060*/  LDL.LU R5, [R1+0x1f8] ;  /* 0x0001f80001057983 */ /* 0x0003620000300800 */
[----:B--2---:R-:W-:Y:S01]  /*13070*/  MOV R175, 0x40000040 ;  /* 0x4000004000af7802 */ /* 0x004fe20000000f00 */
[C---:B0-----:R-:W-:Y:S01]  /*13080*/  FADD.FTZ R0, R174.reuse, R0 ;  /* 0x00000000ae007221 */ /* 0x041fe20000010000 */
[----:B------:R-:W-:Y:S01]  /*13090*/  F2FP.F16.F32.PACK_AB R153, R174, R153 ;  /* 0x00000099ae99723e */ /* 0x000fe200000000ff */
[-C--:B------:R-:W-:Y:S01]  /*130a0*/  FMUL.FTZ R26, R26, R208.reuse ;  /* 0x000000d01a1a7220 */ /* 0x080fe20000410000 */
[----:B------:R-:W-:Y:S01]  /*130b0*/  R2UR UR7, R175 ;  /* 0x00000000af0772ca */ /* 0x000fe200000e0000 */
[----:B------:R-:W-:Y:S01]  /*130c0*/  FMUL.FTZ R27, R27, R208 ;  /* 0x000000d01b1b7220 */ /* 0x000fe20000410000 */
[----:B------:R-:W0:Y:S01]  /*130d0*/  MUFU.EX2 R175, R209 ;  /* 0x000000d100af7308 */ /* 0x000e220000000800 */
[----:B------:R0:W-:Y:S01]  /*130e0*/  BAR.SYNC.DEFER_BLOCKING R155, 0x100 ;  /* 0x0004009b0000751d */ /* 0x0001e20000010000 */
[----:B------:R-:W-:-:S04]  /*130f0*/  IMAD.MOV.U32 R174, RZ, RZ, 0xc00 ;  /* 0x00000c00ffae7424 */ /* 0x000fc800078e00ff */
        /* <DEDUP_REMOVED lines=66> */
[----:B------:R1:W5:Y:S03]  /*13520*/  LDL.LU R4, [R1+0x1f4] ;  /* 0x0001f40001047983 */ /* 0x0003660000300800 */
[----:B------:R-:W-:Y:S01]  /*13530*/  WARPGROUP.ARRIVE ;  /* 0x00000000000079c5 */ /* 0x000fe20000000000 */
[----:B------:R1:W5:Y:S01]  /*13540*/  LDL.LU R2, [R1+0x1f0] ;  /* 0x0001f00001027983 */ /* 0x0003620000300800 */
[----:B------:R-:W-:-:S02]  /*13550*/  FADD.FTZ R0, R175, R0 ;  /* 0x00000000af007221 */ /* 0x000fc40000010000 */
[----:B------:R-:W-:Y:S02]  /*13560*/  MUFU.EX2 R170, R170 ;  /* 0x000000aa00aa7308 */ /* 0x000fe40000000800 */
[----:B------:R-:W-:Y:S01]  /*13570*/  HGMMA.64x256x16.F32 R24, R152, gdesc[UR4].tnspB, R24, gsb0 ;  /* 0x43e0000498187df0 */ /* 0x000fe20008000818 */
[----:B------:R-:W-:-:S05]  /*13580*/  FADD.FTZ R0, R198, R0 ;  /* 0x00000000c6007221 */ /* 0x000fca0000010000 */
[----:B------:R-:W0:Y:S08]  /*13590*/  MUFU.EX2 R197, R197 ;  /* 0x000000c500c57308 */ /* 0x000e300000000800 */
[----:B------:R-:W2:Y:S08]  /*135a0*/  MUFU.EX2 R196, R196 ;  /* 0x000000c400c47308 */ /* 0x000eb00000000800 */
[----:B------:R-:W3:Y:S01]  /*135b0*/  MUFU.EX2 R192, R192 ;  /* 0x000000c000c07308 */ /* 0x000ee20000000800 */
[----:B0-----:R-:W-:-:S07]  /*135c0*/  FADD.FTZ R0, R197, R0 ;  /* 0x00000000c5007221 */ /* 0x001fce0000010000 */
[----:B------:R-:W-:Y:S01]  /*135d0*/  MUFU.EX2 R167, R167 ;  /* 0x000000a700a77308 */ /* 0x000fe20000000800 */
[----:B--2---:R-:W-:-:S07]  /*135e0*/  FADD.FTZ R0, R196, R0 ;  /* 0x00000000c4007221 */ /* 0x004fce0000010000 */
[----:B------:R-:W-:Y:S01]  /*135f0*/  MUFU.EX2 R166, R166 ;  /* 0x000000a600a67308 */ /* 0x000fe20000000800 */
[----:B---3--:R-:W-:-:S07]  /*13600*/  FADD.FTZ R0, R192, R0 ;  /* 0x00000000c0007221 */ /* 0x008fce0000010000 */
        /* <DEDUP_REMOVED lines=20> */
[----:B------:R-:W0:Y:S02]  /*13750*/  MUFU.EX2 R181, R181 ;  /* 0x000000b500b57308 */ /* 0x000e240000000800 */
[----:B0-----:R-:W-:Y:S01]  /*13760*/  F2FP.F16.F32.PACK_AB R175, R181, R179 ;  /* 0x000000b3b5af723e */ /* 0x001fe200000000ff */
[----:B------:R-:W-:-:S05]  /*13770*/  WARPGROUP.DEPBAR.LE gsb0, 0x0 ;  /* 0x00008000000079c5 */ /* 0x000fca0000010000 */
[----:B------:R-:W0:Y:S01]  /*13780*/  MUFU.EX2 R154, R188 ;  /* 0x000000bc009a7308 */ /* 0x000e220000000800 */
[----:B------:R-:W-:Y:S02]  /*13790*/  VIADD R152, R174, 0x80 ;  /* 0x00000080ae987836 */ /* 0x000fe40000000000 */
[----:B------:R-:W-:-:S03]  /*137a0*/  IMAD.MOV.U32 R153, RZ, RZ, 0x40000040 ;  /* 0x40000040ff997424 */ /* 0x000fc600078e00ff */
[----:B------:R-:W-:Y:S01]  /*137b0*/  R2UR UR6, R152 ;  /* 0x00000000980672ca */ /* 0x000fe200000e0000 */
[----:B------:R-:W-:Y:S01]  /*137c0*/  VIADD R152, R174, 0x100 ;  /* 0x00000100ae987836 */ /* 0x000fe20000000000 */
[----:B------:R2:W3:Y:S01]  /*137d0*/  MUFU.EX2 R155, R168 ;  /* 0x000000a8009b7308 */ /* 0x0004e20000000800 */
[----:B------:R-:W-:Y:S01]  /*137e0*/  R2UR UR7, R153 ;  /* 0x00000000990772ca */ /* 0x000fe200000e0000 */
[----:B------:R-:W-:-:S06]  /*137f0*/  IMAD.MOV.U32 R153, RZ, RZ, 0x40000040 ;  /* 0x40000040ff997424 */ /* 0x000fcc00078e00ff */
[----:B------:R3:W4:Y:S01]  /*13800*/  MUFU.EX2 R188, R199 ;  /* 0x000000c700bc7308 */ /* 0x0007220000000800 */
[----:B0-----:R-:W-:Y:S01]  /*13810*/  FADD.FTZ R171, R154, R171 ;  /* 0x000000ab9aab7221 */ /* 0x001fe20000010000 */
[----:B--2---:R-:W-:-:S03]  /*13820*/  F2FP.F16.F32.PACK_AB R168, R169, R154 ;  /* 0x0000009aa9a8723e */ /* 0x004fc600000000ff */
[----:B------:R-:W-:Y:S01]  /*13830*/  FADD.FTZ R171, R169, R171 ;  /* 0x000000aba9ab7221 */ /* 0x000fe20000010000 */
[----:B------:R-:W-:Y:S02]  /*13840*/  F2FP.F16.F32.PACK_AB R169, R196, R197 ;  /* 0x000000c5c4a9723e */ /* 0x000fe400000000ff */
[----:B------:R-:W0:Y:S01]  /*13850*/  MUFU.EX2 R154, R195 ;  /* 0x000000c3009a7308 */ /* 0x000e220000000800 */
[----:B---3--:R-:W-:-:S04]  /*13860*/  FADD.FTZ R199, R155, R171 ;  /* 0x000000ab9bc77221 */ /* 0x008fc80000010000 */
[C---:B------:R-:W-:Y:S01]  /*13870*/  FADD.FTZ R199, R170.reuse, R199 ;  /* 0x000000c7aac77221 */ /* 0x040fe20000010000 */
[----:B------:R-:W-:Y:S02]  /*13880*/  F2FP.F16.F32.PACK_AB R170, R170, R155 ;  /* 0x0000009baaaa723e */ /* 0x000fe400000000ff */
[----:B------:R-:W2:Y:S01]  /*13890*/  MUFU.EX2 R155, R194 ;  /* 0x000000c2009b7308 */ /* 0x000ea20000000800 */
[C---:B----4-:R-:W-:Y:S01]  /*138a0*/  F2FP.F16.F32.PACK_AB R171, R188.reuse, R192 ;  /* 0x000000c0bcab723e */ /* 0x050fe200000000ff */
[----:B------:R-:W-:Y:S01]  /*138b0*/  FADD.FTZ R199, R167, R199 ;  /* 0x000000c7a7c77221 */ /* 0x000fe20000010000 */
[----:B------:R-:W-:Y:S02]  /*138c0*/  FADD.FTZ R0, R188, R0 ;  /* 0x00000000bc007221 */ /* 0x000fe40000010000 */
[----:B------:R-:W-:Y:S02]  /*138d0*/  WARPGROUP.ARRIVE ;  /* 0x00000000000079c5 */ /* 0x000fe40000000000 */
[----:B0-----:R-:W-:-:S04]  /*138e0*/  FADD.FTZ R0, R154, R0 ;  /* 0x000000009a007221 */ /* 0x001fc80000010000 */
[----:B------:R-:W-:Y:S01]  /*138f0*/  HGMMA.64x256x16.F32 R24, R168, gdesc[UR4].tnspB, R24, gsb0 ;  /* 0x43e00004a8187df0 */ /* 0x000fe20008000818 */
[----:B------:R-:W-:Y:S02]  /*13900*/  R2UR UR6, R152 ;  /* 0x00000000980672ca */ /* 0x000fe400000e0000 */
[----:B------:R-:W-:Y:S01]  /*13910*/  R2UR UR7, R153 ;  /* 0x00000000990772ca */ /* 0x000fe200000e0000 */
[----:B------:R-:W-:Y:S02]  /*13920*/  IMAD.MOV.U32 R153, RZ, RZ, 0x40000040 ;  /* 0x40000040ff997424 */ /* 0x000fe400078e00ff */
[----:B--2---:R-:W-:Y:S01]  /*13930*/  FADD.FTZ R0, R155, R0 ;  /* 0x000000009b007221 */ /* 0x004fe20000010000 */
[----:B------:R-:W-:Y:S02]  /*13940*/  WARPGROUP.DEPBAR.LE gsb0, 0x0 ;  /* 0x00008000000079c5 */ /* 0x000fe40000010000 */
[----:B------:R-:W0:Y:S08]  /*13950*/  MUFU.EX2 R169, R165 ;  /* 0x000000a500a97308 */ /* 0x000e300000000800 */
[----:B------:R2:W3:Y:S08]  /*13960*/  MUFU.EX2 R165, R164 ;  /* 0x000000a400a57308 */ /* 0x0004f00000000800 */
[----:B------:R-:W4:Y:S01]  /*13970*/  MUFU.EX2 R168, R193 ;  /* 0x000000c100a87308 */ /* 0x000f220000000800 */
[C---:B0-----:R-:W-:Y:S01]  /*13980*/  FADD.FTZ R152, R169.reuse, R199 ;  /* 0x000000c7a9987221 */ /* 0x041fe20000010000 */
[----:B--2---:R-:W-:-:S03]  /*13990*/  F2FP.F16.F32.PACK_AB R164, R169, R167 ;  /* 0x000000a7a9a4723e */ /* 0x004fc600000000ff */
[----:B---3--:R-:W-:-:S04]  /*139a0*/  FADD.FTZ R152, R165, R152 ;  /* 0x00000098a5987221 */ /* 0x008fc80000010000 */
[C---:B------:R-:W-:Y:S01]  /*139b0*/  FADD.FTZ R169, R166.reuse, R152 ;  /* 0x00000098a6a97221 */ /* 0x040fe20000010000 */
[----:B------:R-:W-:Y:S01]  /*139c0*/  F2FP.F16.F32.PACK_AB R166, R166, R165 ;  /* 0x000000a5a6a6723e */ /* 0x000fe200000000ff */
[----:B------:R-:W-:Y:S01]  /*139d0*/  VIADD R152, R174, 0x180 ;  /* 0x00000180ae987836 */ /* 0x000fe20000000000 */
[----:B------:R-:W-:Y:S01]  /*139e0*/  F2FP.F16.F32.PACK_AB R165, R155, R154 ;  /* 0x0000009a9ba5723e */ /* 0x000fe200000000ff */
[----:B------:R-:W-:Y:S01]  /*139f0*/  FADD.FTZ R169, R163, R169 ;  /* 0x000000a9a3a97221 */ /* 0x000fe20000010000 */
[----:B----4-:R-:W-:Y:S01]  /*13a00*/  F2FP.F16.F32.PACK_AB R167, R191, R168 ;  /* 0x000000a8bfa7723e */ /* 0x010fe200000000ff */
[----:B------:R-:W-:-:S03]  /*13a10*/  FADD.FTZ R0, R168, R0 ;  /* 0x00000000a8007221 */ /* 0x000fc60000010000 */
[----:B------:R-:W-:Y:S01]  /*13a20*/  WARPGROUP.ARRIVE ;  /* 0x00000000000079c5 */ /* 0x000fe20000000000 */
[----:B------:R-:W-:-:S04]  /*13a30*/  FADD.FTZ R0, R191, R0 ;  /* 0x00000000bf007221 */ /* 0x000fc80000010000 */
[----:B------:R-:W-:Y:S01]  /*13a40*/  FADD.FTZ R0, R187, R0 ;  /* 0x00000000bb007221 */ /* 0x000fe20000010000 */
[----:B------:R-:W-:Y:S01]  /*13a50*/  HGMMA.64x256x16.F32 R24, R164, gdesc[UR4].tnspB, R24, gsb0 ;  /* 0x43e00004a4187df0 */ /* 0x000fe20008000818 */
[----:B------:R-:W-:Y:S02]  /*13a60*/  R2UR UR6, R152 ;  /* 0x00000000980672ca */ /* 0x000fe400000e0000 */
[----:B------:R-:W-:Y:S01]  /*13a70*/  R2UR UR7, R153 ;  /* 0x00000000990772ca */ /* 0x000fe200000e0000 */
[----:B------:R-:W-:Y:S01]  /*13a80*/  IMAD.MOV.U32 R153, RZ, RZ, 0x40000040 ;  /* 0x40000040ff997424 */ /* 0x000fe200078e00ff */
[----:B------:R-:W-:Y:S01]  /*13a90*/  IADD3 R152, R174, 0x200, RZ ;  /* 0x00000200ae987810 */ /* 0x000fe20007ffe0ff */
[----:B------:R-:W-:-:S04]  /*13aa0*/  FADD.FTZ R0, R189, R0 ;  /* 0x00000000bd007221 */ /* 0x000fc80000010000 */
[----:B------:R-:W-:-:S04]  /*13ab0*/  FADD.FTZ R0, R190, R0 ;  /* 0x00000000be007221 */ /* 0x000fc80000010000 */
[----:B------:R-:W-:-:S04]  /*13ac0*/  FADD.FTZ R0, R186, R0 ;  /* 0x00000000ba007221 */ /* 0x000fc80000010000 */
[----:B------:R-:W-:-:S04]  /*13ad0*/  FADD.FTZ R0, R182, R0 ;  /* 0x00000000b6007221 */ /* 0x000fc80000010000 */
[----:B------:R-:W-:-:S04]  /*13ae0*/  FADD.FTZ R0, R183, R0 ;  /* 0x00000000b7007221 */ /* 0x000fc80000010000 */
[----:B------:R-:W-:-:S04]  /*13af0*/  FADD.FTZ R0, R184, R0 ;  /* 0x00000000b8007221 */ /* 0x000fc80000010000 */
[----:B------:R-:W-:Y:S01]  /*13b00*/  FADD.FTZ R0, R185, R0 ;  /* 0x00000000b9007221 */ /* 0x000fe20000010000 */
[----:B------:R-:W-:Y:S02]  /*13b10*/  WARPGROUP.DEPBAR.LE gsb0, 0x0 ;  /* 0x00008000000079c5 */ /* 0x000fe40000010000 */
[----:B------:R0:W2:Y:S01]  /*13b20*/  MUFU.EX2 R164, R160 ;  /* 0x000000a000a47308 */ /* 0x0000a20000000800 */
[C---:B------:R-:W-:Y:S01]  /*13b30*/  FADD.FTZ R165, R161.reuse, R169 ;  /* 0x000000a9a1a57221 */ /* 0x040fe20000010000 */
[----:B0-----:R-:W-:Y:S02]  /*13b40*/  F2FP.F16.F32.PACK_AB R160, R161, R163 ;  /* 0x000000a3a1a0723e */ /* 0x001fe400000000ff */
[----:B------:R-:W-:Y:S02]  /*13b50*/  F2FP.F16.F32.PACK_AB R161, R189, R187 ;  /* 0x000000bbbda1723e */ /* 0x000fe400000000ff */
[----:B------:R-:W-:Y:S01]  /*13b60*/  F2FP.F16.F32.PACK_AB R163, R186, R190 ;  /* 0x000000bebaa3723e */ /* 0x000fe200000000ff */
[----:B--2---:R-:W-:-:S04]  /*13b70*/  FADD.FTZ R165, R164, R165 ;  /* 0x000000a5a4a57221 */ /* 0x004fc80000010000 */
[C---:B------:R-:W-:Y:S01]  /*13b80*/  FADD.FTZ R165, R162.reuse, R165 ;  /* 0x000000a5a2a57221 */ /* 0x040fe20000010000 */
[----:B------:R-:W-:-:S03]  /*13b90*/  F2FP.F16.F32.PACK_AB R162, R162, R164 ;  /* 0x000000a4a2a2723e */ /* 0x000fc600000000ff */
[----:B------:R-:W-:Y:S01]  /*13ba0*/  FADD.FTZ R165, R159, R165 ;  /* 0x000000a59fa57221 */ /* 0x000fe20000010000 */
[----:B------:R-:W-:-:S06]  /*13bb0*/  WARPGROUP.ARRIVE ;  /* 0x00000000000079c5 */ /* 0x000fcc0000000000 */
[----:B------:R-:W-:Y:S01]  /*13bc0*/  HGMMA.64x256x16.F32 R24, R160, gdesc[UR4].tnspB, R24, gsb0 ;  /* 0x43e00004a0187df0 */ /* 0x000fe20008000818 */
[----:B------:R-:W-:Y:S01]  /*13bd0*/  R2UR UR6, R152 ;  /* 0x00000000980672ca */ /* 0x000fe200000e0000 */
[----:B------:R-:W-:Y:S01]  /*13be0*/  VIADD R152, R174, 0x280 ;  /* 0x00000280ae987836 */ /* 0x000fe20000000000 */
[----:B------:R-:W-:Y:S01]  /*13bf0*/  R2UR UR7, R153 ;  /* 0x00000000990772ca */ /* 0x000fe200000e0000 */
[----:B------:R-:W-:Y:S01]  /*13c00*/  IMAD.MOV.U32 R153, RZ, RZ, 0x40000040 ;  /* 0x40000040ff997424 */ /* 0x000fe200078e00ff */
[----:B------:R-:W-:Y:S02]  /*13c10*/  WARPGROUP.DEPBAR.LE gsb0, 0x0 ;  /* 0x00008000000079c5 */ /* 0x000fe40000010000 */
[----:B------:R0:W2:Y:S01]  /*13c20*/  MUFU.EX2 R160, R156 ;  /* 0x0000009c00a07308 */ /* 0x0000a20000000800 */
[C---:B------:R-:W-:Y:S01]  /*13c30*/  FADD.FTZ R161, R157.reuse, R165 ;  /* 0x000000a59da17221 */ /* 0x040fe20000010000 */
[----:B0-----:R-:W-:Y:S02]  /*13c40*/  F2FP.F16.F32.PACK_AB R156, R157, R159 ;  /* 0x0000009f9d9c723e */ /* 0x001fe400000000ff */
[----:B------:R-:W-:-:S02]  /*13c50*/  F2FP.F16.F32.PACK_AB R157, R183, R182 ;  /* 0x000000b6b79d723e */ /* 0x000fc400000000ff */
[----:B------:R-:W-:Y:S01]  /*13c60*/  F2FP.F16.F32.PACK_AB R159, R185, R184 ;  /* 0x000000b8b99f723e */ /* 0x000fe200000000ff */
[----:B--2---:R-:W-:-:S04]  /*13c70*/  FADD.FTZ R161, R160, R161 ;  /* 0x000000a1a0a17221 */ /* 0x004fc80000010000 */
[C---:B------:R-:W-:Y:S01]  /*13c80*/  FADD.FTZ R161, R158.reuse, R161 ;  /* 0x000000a19ea17221 */ /* 0x040fe20000010000 */
[----:B------:R-:W-:-:S03]  /*13c90*/  F2FP.F16.F32.PACK_AB R158, R158, R160 ;  /* 0x000000a09e9e723e */ /* 0x000fc600000000ff */
[----:B------:R-:W-:Y:S01]  /*13ca0*/  FADD.FTZ R161, R180, R161 ;  /* 0x000000a1b4a17221 */ /* 0x000fe20000010000 */
[----:B------:R-:W-:-:S06]  /*13cb0*/  WARPGROUP.ARRIVE ;  /* 0x00000000000079c5 */ /* 0x000fcc0000000000 */
[----:B------:R-:W-:Y:S01]  /*13cc0*/  HGMMA.64x256x16.F32 R24, R156, gdesc[UR4].tnspB, R24, gsb0 ;  /* 0x43e000049c187df0 */ /* 0x000fe20008000818 */
[----:B------:R-:W-:Y:S02]  /*13cd0*/  R2UR UR6, R152 ;  /* 0x00000000980672ca */ /* 0x000fe400000e0000 */
[----:B------:R-:W-:Y:S01]  /*13ce0*/  R2UR UR7, R153 ;  /* 0x00000000990772ca */ /* 0x000fe200000e0000 */
[----:B------:R-:W-:Y:S02]  /*13cf0*/  WARPGROUP.DEPBAR.LE gsb0, 0x0 ;  /* 0x00008000000079c5 */ /* 0x000fe40000010000 */
[----:B------:R0:W2:Y:S08]  /*13d00*/  MUFU.EX2 R157, R172 ;  /* 0x000000ac009d7308 */ /* 0x0000b00000000800 */
[----:B------:R3:W4:Y:S01]  /*13d10*/  MUFU.EX2 R156, R3 ;  /* 0x00000003009c7308 */ /* 0x0007220000000800 */
[C---:B0-----:R-:W-:Y:S01]  /*13d20*/  F2FP.F16.F32.PACK_AB R172, R173.reuse, R180 ;  /* 0x000000b4adac723e */ /* 0x041fe200000000ff */
[----:B---3--:R-:W-:Y:S01]  /*13d30*/  FADD.FTZ R3, R173, R161 ;  /* 0x000000a1ad037221 */ /* 0x008fe20000010000 */
[----:B--2---:R-:W-:-:S03]  /*13d40*/  F2FP.F16.F32.PACK_AB R174, R177, R157 ;  /* 0x0000009db1ae723e */ /* 0x004fc600000000ff */
[----:B------:R-:W-:Y:S01]  /*13d50*/  FADD.FTZ R3, R157, R3 ;  /* 0x000000039d037221 */ /* 0x000fe20000010000 */
[----:B----4-:R-:W-:Y:S01]  /*13d60*/  F2FP.F16.F32.PACK_AB R173, R178, R156 ;  /* 0x0000009cb2ad723e */ /* 0x010fe200000000ff */
[----:B------:R-:W-:Y:S02]  /*13d70*/  FADD.FTZ R0, R156, R0 ;  /* 0x000000009c007221 */ /* 0x000fe40000010000 */
[----:B------:R-:W-:Y:S01]  /*13d80*/  FADD.FTZ R3, R177, R3 ;  /* 0x00000003b1037221 */ /* 0x000fe20000010000 */
[----:B------:R-:W-:Y:S01]  /*13d90*/  WARPGROUP.ARRIVE ;  /* 0x00000000000079c5 */ /* 0x000fe20000000000 */
[----:B------:R-:W-:-:S04]  /*13da0*/  FADD.FTZ R0, R178, R0 ;  /* 0x00000000b2007221 */ /* 0x000fc80000010000 */
[----:B------:R-:W-:Y:S01]  /*13db0*/  FADD.FTZ R0, R179, R0 ;  /* 0x00000000b3007221 */ /* 0x000fe20000010000 */
[----:B------:R-:W-:Y:S03]  /*13dc0*/  HGMMA.64x256x16.F32 R24, R172, gdesc[UR4].tnspB, R24, gsb0 ;  /* 0x43e00004ac187df0 */ /* 0x000fe60008000818 */
[----:B------:R-:W-:Y:S01]  /*13dd0*/  FADD.FTZ R0, R181, R0 ;  /* 0x00000000b5007221 */ /* 0x000fe20000010000 */
[----:B------:R-:W-:Y:S02]  /*13de0*/  WARPGROUP.DEPBAR.LE gsb0, 0x0 ;  /* 0x00008000000079c5 */ /* 0x000fe40000010000 */
[----:B-1----:R-:W-:Y:S05]  /*13df0*/  @!P0 BRA `(.L_x_6153) ;  /* 0x0000000000048947 */ /* 0x002fea0003800000 */
[----:B------:R-:W-:Y:S01]  /*13e00*/  BPT.TRAP 0x1 ;  /* 0x000000040000795c */ /* 0x000fe20000300000 */
.L_x_6153:
        /* <DEDUP_REMOVED lines=10> */
.L_x_6143:
[----:B------:R-:W2:Y:S01]  /*13eb0*/  LDL.LU R15, [R1+0xd8] ;  /* 0x0000d800010f7983 */ /* 0x000ea20000300800 */
[----:B------:R-:W-:Y:S05]  /*13ec0*/  WARPSYNC.ALL ;  /* 0x0000000000007948 */ /* 0x000fea0003800000 */
[----:B-----5:R-:W0:Y:S01]  /*13ed0*/  SHFL.BFLY PT, R4, R3, 0x2, 0x1f ;  /* 0x0c401f0003047f89 */ /* 0x020e2200000e0000 */
        /* <DEDUP_REMOVED lines=160> */
[----:B------:R-:W-:Y:S02]  /*148e0*/  LOP3.LUT R204, R204, R0, RZ, 0x3c, !PT ;  /* 0x00000000cccc7212 */ /* 0x000fe400078e3cff */
[----:B--2---:R-:W-:-:S05]  /*148f0*/  IADD3 R15, R15, 0x1, RZ ;  /* 0x000000010f0f7810 */ /* 0x004fca0007ffe0ff */
[----:B------:R1:W-:Y:S04]  /*14900*/  STL [R1+0xd8], R15 ;  /* 0x0000d80f01007387 */ /* 0x0003e80000100800 */
.L_x_6084:
        /* <DEDUP_REMOVED lines=13> */
[----:B------:R-:W1:Y:S01]  /*149e0*/  S2R R0, SR_SWINHI ;  /* 0x0000000000007919 */ /* 0x000e620000002f00 */
[----:B------:R-:W-:Y:S02]  /*149f0*/  F2FP.F16.F32.PACK_AB R11, R31, R30 ;  /* 0x0000001e1f0b723e */ /* 0x000fe400000000ff */
[----:B------:R-:W-:Y:S01]  /*14a00*/  F2FP.F16.F32.PACK_AB R12, R33, R32 ;  /* 0x00000020210c723e */ /* 0x000fe200000000ff */
[----:B------:R-:W2:Y:S01]  /*14a10*/  LDL.LU R157, [R1+0xd0] ;  /* 0x0000d000019d7983 */ /* 0x000ea20000300800 */
[----:B------:R-:W-:Y:S02]  /*14a20*/  F2FP.F16.F32.PACK_AB R13, R35, R34 ;  /* 0x00000022230d723e */ /* 0x000fe400000000ff */
[----:B------:R-:W-:Y:S01]  /*14a30*/  F2FP.F16.F32.PACK_AB R14, R37, R36 ;  /* 0x00000024250e723e */ /* 0x000fe200000000ff */
[----:B------:R-:W2:Y:S01]  /*14a40*/  LDL.LU R156, [R1+0xd4] ;  /* 0x0000d400019c7983 */ /* 0x000ea20000300800 */
[----:B------:R-:W-:-:S02]  /*14a50*/  MOV R20, R22 ;  /* 0x0000001600147202 */ /* 0x000fc40000000f00 */
[----:B-1----:R-:W-:Y:S02]  /*14a60*/  MOV R21, R0 ;  /* 0x0000000000157202 */ /* 0x002fe40000000f00 */
        /* <DEDUP_REMOVED lines=17> */
[----:B-1----:R-:W-:-:S04]  /*14b80*/  IADD3 R8, P0, R24, 0x20, RZ ;  /* 0x0000002018087810 */ /* 0x002fc80007f1e0ff */
[----:B------:R-:W-:Y:S01]  /*14b90*/  LOP3.LUT R3, R8, 0x380, RZ, 0xc0, !PT ;  /* 0x0000038008037812 */ /* 0x000fe200078ec0ff */
[----:B------:R-:W-:-:S03]  /*14ba0*/  IMAD.X R9, RZ, RZ, R25, P0 ;  /* 0x000000ffff097224 */ /* 0x000fc600000e0619 */
[----:B------:R-:W-:-:S04]  /*14bb0*/  SHF.R.U64 R3, R3, 0x3, RZ ;  /* 0x0000000303037819 */ /* 0x000fc800000012ff */
[----:B------:R-:W-:-:S04]  /*14bc0*/  LOP3.LUT R8, R3, R8, RZ, 0x3c, !PT ;  /* 0x0000000803087212 */ /* 0x000fc800078e3cff */
[----:B------:R-:W-:-:S05]  /*14bd0*/  MOV R8, R8 ;  /* 0x0000000800087202 */ /* 0x000fca0000000f00 */
[----:B------:R1:W-:Y:S02]  /*14be0*/  STSM.16.M88.4 [R8], R12 ;  /* 0x0000000c08007844 */ /* 0x0003e40000000200 */
[----:B-1----:R-:W-:-:S04]  /*14bf0*/  IADD3 R8, P0, R24, 0x40, RZ ;  /* 0x0000004018087810 */ /* 0x002fc80007f1e0ff */
        /* <DEDUP_REMOVED lines=162> */
[----:B-1----:R-:W-:Y:S01]  /*15620*/  @P0 IADD3 R12, P2, R157, UR6, RZ ;  /* 0x000000069d0c0c10 */ /* 0x002fe2000ff5e0ff */
[----:B------:R-:W-:-:S03]  /*15630*/  ULDC UR6, c[0x0][0xb88] ;  /* 0x0002e20000067ab9 */ /* 0x000fc60000000800 */
[----:B------:R-:W-:Y:S02]  /*15640*/  @P0 IADD3.X R13, R156, UR7, RZ, P2, !PT ;  /* 0x000000079c0d0c10 */ /* 0x000fe400097fe4ff */
[----:B------:R-:W-:Y:S01]  /*15650*/  ISETP.GT.AND P2, PT, R0, 0x1, PT ;  /* 0x000000010000780c */ /* 0x000fe20003f44270 */
[----:B------:R-:W-:Y:S02]  /*15660*/  IMAD.MOV.U32 R0, RZ, RZ, 0xab8 ;  /* 0x00000ab8ff007424 */ /* 0x000fe400078e00ff */
[----:B------:R-:W-:-:S03]  /*15670*/  IMAD.U32 R9, RZ, RZ, UR6 ;  /* 0x00000006ff097e24 */ /* 0x000fc6000f8e00ff */
[----:B------:R-:W-:-:S03]  /*15680*/  SEL R0, R0, 0xa78, P2 ;  /* 0x00000a7800007807 */ /* 0x000fc60001000000 */
[----:B------:R1:W5:Y:S01]  /*15690*/  @P0 LDG.E R9, desc[UR40][R12.64] ;  /* 0x000000280c090981 */ /* 0x000362000c1e1900 */
[----:B------:R2:W3:Y:S08]  /*156a0*/  LDC.64 R14, c[0x0][R0+0x220] ;  /* 0x00008800000e7b82 */ /* 0x0004f00000000a00 */
[----:B-1----:R2:W1:Y:S01]  /*156b0*/  LDC.64 R12, c[0x0][R0+0x218] ;  /* 0x00008600000c7b82 */ /* 0x0024620000000a00 */
[----:B------:R-:W-:Y:S05]  /*156c0*/  @P0 BRA `(.L_x_6157) ;  /* 0x0000000000100947 */ /* 0x000fea0003800000 */
[----:B------:R-:W-:Y:S05]  /*156d0*/  @!P1 BRA `(.L_x_6157) ;  /* 0x00000000000c9947 */ /* 0x000fea0003800000 */
[----:B-----5:R-:W4:Y:S04]  /*156e0*/  LDG.E R9, desc[UR40][R10.64] ;  /* 0x000000280a097981 */ /* 0x020f28000c1e1900 */
[----:B------:R-:W4:Y:S02]  /*156f0*/  LDG.E R10, desc[UR40][R10.64+0x4] ;  /* 0x000004280a0a7981 */ /* 0x000f24000c1e1900 */
[----:B----4-:R-:W-:-:S07]  /*15700*/  IMAD.IADD R9, R10, 0x1, -R9 ;  /* 0x000000010a097824 */ /* 0x010fce00078e0a09 */
.L_x_6157:
[----:B------:R-:W4:Y:S01]  /*15710*/  LDL.LU R4, [R1+0xcc] ;  /* 0x0000cc0001047983 */ /* 0x000f220000300800 */
[----:B------:R-:W0:Y:S03]  /*15720*/  LDC R158, c[0x0][0xce8] ;  /* 0x00033a00ff9e7b82 */ /* 0x000e260000000800 */
[----:B------:R-:W2:Y:S04]  /*15730*/  LDL.LU R3, [R1+0x15c] ;  /* 0x00015c0001037983 */ /* 0x000ea80000300800 */
[----:B------:R-:W3:Y:S04]  /*15740*/  LDL R159, [R1+0xdc] ;  /* 0x0000dc00019f7983 */ /* 0x000ee80000100800 */
[----:B------:R-:W3:Y:S04]  /*15750*/  LDL R163, [R1+0xc4] ;  /* 0x0000c40001a37983 */ /* 0x000ee80000100800 */
[----:B------:R-:W3:Y:S04]  /*15760*/  LDL R160, [R1+0x94] ;  /* 0x0000940001a07983 */ /* 0x000ee80000100800 */
[----:B------:R-:W3:Y:S04]  /*15770*/  LDL R162, [R1+0x1e4] ;  /* 0x0001e40001a27983 */ /* 0x000ee80000100800 */
[----:B------:R-:W3:Y:S01]  /*15780*/  LDL R161, [R1+0x160] ;  /* 0x0001600001a17983 */ /* 0x000ee20000100800 */
[----:B------:R-:W3:Y:S01]  /*15790*/  LDC.64 R10, c[0x0][R0+0x228] ;  /* 0x00008a00000a7b82 */ /* 0x000ee20000000a00 */
[----:B0-----:R-:W-:-:S02]  /*157a0*/  ISETP.NE.AND P1, PT, R158, 0x1, PT ;  /* 0x000000019e00780c */ /* 0x001fc40003f25270 */
[----:B------:R-:W-:-:S04]  /*157b0*/  ISETP.NE.U32.AND P0, PT, RZ, UR4, PT ;  /* 0x00000004ff007c0c */ /* 0x000fc8000bf05070 */
[----:B------:R-:W-:-:S07]  /*157c0*/  ISETP.NE.AND.EX P0, PT, RZ, UR5, PT, P0 ;  /* 0x00000005ff007c0c */ /* 0x000fce000bf05300 */
[----:B------:R-:W0:Y:S01]  /*157d0*/  @P1 LDC R25, c[0x0][0xcec] ;  /* 0x00033b00ff191b82 */ /* 0x000e220000000800 */
[-C--:B-1----:R-:W-:Y:S02]  /*157e0*/  IMAD R24, R13, R203.reuse, RZ ;  /* 0x000000cb0d187224 */ /* 0x082fe400078e02ff */
[----:B------:R-:W-:-:S05]  /*157f0*/  IMAD.WIDE.U32 R12, R12, R203, RZ ;  /* 0x000000cb0c0c7225 */ /* 0x000fca00078e00ff */
[----:B------:R-:W1:Y:S01]  /*15800*/  @P1 LDC R157, c[0x0][0xcf0] ;  /* 0x00033c00ff9d1b82 */ /* 0x000e620000000800 */
[----:B------:R-:W-:Y:S01]  /*15810*/  IMAD.IADD R156, R13, 0x1, R24 ;  /* 0x000000010d9c7824 */ /* 0x000fe200078e0218 */
[----:B----4-:R-:W-:Y:S02]  /*15820*/  SEL R4, R4, RZ, !P0 ;  /* 0x000000ff04047207 */ /* 0x010fe40004000000 */
[----:B--2---:R-:W-:-:S03]  /*15830*/  SEL R3, R3, RZ, !P0 ;  /* 0x000000ff03037207 */ /* 0x004fc60004000000 */
[----:B---3--:R-:W-:-:S04]  /*15840*/  IMAD R15, R15, R4, RZ ;  /* 0x000000040f0f7224 */ /* 0x008fc800078e02ff */
[C---:B------:R-:W-:Y:S02]  /*15850*/  IMAD R3, R14.reuse, R3, R15 ;  /* 0x000000030e037224 */ /* 0x040fe400078e020f */
[----:B------:R-:W-:-:S04]  /*15860*/  IMAD.WIDE.U32 R14, R14, R4, RZ ;  /* 0x000000040e0e7225 */ /* 0x000fc800078e00ff */
[----:B------:R-:W-:Y:S01]  /*15870*/  IMAD.IADD R15, R15, 0x1, R3 ;  /* 0x000000010f0f7824 */ /* 0x000fe200078e0203 */
[--C-:B-----5:R-:W-:Y:S02]  /*15880*/  IADD3 R14, P0, P3, R14, R12, R8.reuse ;  /* 0x0000000c0e0e7210 */ /* 0x120fe40007b1e008 */
[----:B------:R-:W-:Y:S02]  /*15890*/  SHF.R.S32.HI R3, RZ, 0x1f, R8 ;  /* 0x0000001fff037819 */ /* 0x000fe40000011408 */
[----:B------:R-:W-:Y:S02]  /*158a0*/  SEL R12, R159, RZ, P2 ;  /* 0x000000ff9f0c7207 */ /* 0x000fe40001000000 */
[----:B------:R-:W-:Y:S02]  /*158b0*/  IADD3.X R15, R15, R156, R3, P0, P3 ;  /* 0x0000009c0f0f7210 */ /* 0x000fe400007e6403 */
[----:B------:R-:W-:Y:S01]  /*158c0*/  IADD3 R156, R163, R160, RZ ;  /* 0x000000a0a39c7210 */ /* 0x000fe20007ffe0ff */
[----:B------:R-:W-:-:S02]  /*158d0*/  IMAD R24, R11, R12, RZ ;  /* 0x0000000c0b187224 */ /* 0x000fc400078e02ff */
[----:B------:R-:W-:-:S04]  /*158e0*/  IMAD.WIDE.U32 R12, R10, R12, RZ ;  /* 0x0000000c0a0c7225 */ /* 0x000fc800078e00ff */
[----:B0-----:R-:W-:-:S04]  /*158f0*/  @P1 IMAD.HI.U32 R10, R156, R25, RZ ;  /* 0x000000199c0a1227 */ /* 0x001fc800078e00ff */
[----:B------:R-:W-:Y:S01]  /*15900*/  IMAD.MOV.U32 R25, RZ, RZ, R156 ;  /* 0x000000ffff197224 */ /* 0x000fe200078e009c */
[----:B-1----:R-:W-:Y:S02]  /*15910*/  @P1 SHF.R.U32.HI R25, RZ, R157, R10 ;  /* 0x0000009dff191219 */ /* 0x002fe4000001160a */
        /* <DEDUP_REMOVED lines=36> */
[----:B------:R-:W-:-:S04]  /*15b60*/  SHF.R.S32.HI R10, RZ, 0x3, R12 ;  /* 0x00000003ff0a7819 */ /* 0x000fc8000001140c */
[----:B------:R-:W-:-:S05]  /*15b70*/  LEA R9, R10, R222, 0x6 ;  /* 0x000000de0a097211 */ /* 0x000fca00078e30ff */
        /* <DEDUP_REMOVED lines=33> */
[----:B------:R-:W-:Y:S01]  /*15d90*/  IADD3 R14, P5, R20, 0xf000, RZ ;  /* 0x0000f000140e7810 */ /* 0x000fe20007fbe0ff */
[----:B------:R-:W-:Y:S01]  /*15da0*/  IMAD R3, R8, UR5, R3 ;  /* 0x0000000508037c24 */ /* 0x000fe2000f8e0203 */
[C---:B------:R-:W-:Y:S01]  /*15db0*/  IADD3 R49, P0, R20.reuse, 0x6000, RZ ;  /* 0x0000600014317810 */ /* 0x040fe20007f1e0ff */
[----:B------:R-:W5:Y:S01]  /*15dc0*/  LD.E.128 R28, desc[UR40][R28.64] ;  /* 0x000000281c1c7980 */ /* 0x000f62000c101d00 */
[C---:B------:R-:W-:Y:S01]  /*15dd0*/  IADD3 R53, P2, R20.reuse, 0x7000, RZ ;  /* 0x0000700014357810 */ /* 0x040fe20007f5e0ff */
[----:B------:R-:W-:Y:S01]  /*15de0*/  IMAD.X R85, RZ, RZ, R21, P5 ;  /* 0x000000ffff557224 */ /* 0x000fe200028e0615 */
        /* <DEDUP_REMOVED lines=11> */
[----:B------:R-:W-:-:S02]  /*15ea0*/  SHF.R.U64 R9, R9, 0x3, RZ ;  /* 0x0000000309097819 */ /* 0x000fc400000012ff */
[----:B------:R-:W-:Y:S02]  /*15eb0*/  SHF.R.U64 R48, R48, 0x3, RZ ;  /* 0x0000000330307819 */ /* 0x000fe400000012ff */
[----:B------:R-:W-:Y:S02]  /*15ec0*/  SHF.R.U64 R52, R52, 0x3, RZ ;  /* 0x0000000334347819 */ /* 0x000fe400000012ff */
[----:B------:R-:W-:Y:S02]  /*15ed0*/  SHF.R.U64 R56, R56, 0x3, RZ ;  /* 0x0000000338387819 */ /* 0x000fe400000012ff */
[----:B------:R-:W-:Y:S02]  /*15ee0*/  SHF.R.U64 R60, R60, 0x3, RZ ;  /* 0x000000033c3c7819 */ /* 0x000fe400000012ff */
        /* <DEDUP_REMOVED lines=45> */
[----:B------:R-:W-:Y:S01]  /*161c0*/  MOV R25, R21 ;  /* 0x0000001500197202 */ /* 0x000fe20000000f00 */
[----:B------:R-:W-:Y:S01]  /*161d0*/  IMAD.IADD R12, R160, 0x1, R3 ;  /* 0x00000001a00c7824 */ /* 0x000fe200078e0203 */
[----:B------:R-:W-:Y:S01]  /*161e0*/  SHF.R.S32.HI R13, RZ, 0x1f, R4 ;  /* 0x0000001fff0d7819 */ /* 0x000fe20000011404 */
        /* <DEDUP_REMOVED lines=21> */
[--C-:B------:R-:W-:Y:S01]  /*16340*/  SHF.R.S32.HI R3, RZ, 0x1f, R11.reuse ;  /* 0x0000001fff037819 */ /* 0x100fe2000001140b */
[----:B------:R-:W-:-:S04]  /*16350*/  IMAD.MOV R13, RZ, RZ, -R11 ;  /* 0x000000ffff0d7224 */ /* 0x000fc800078e0a0b */
[----:B------:R-:W-:Y:S02]  /*16360*/  IMAD R4, R3, UR4, RZ ;  /* 0x0000000403047c24 */ /* 0x000fe4000f8e02ff */
[----:B------:R-:W-:Y:S02]  /*16370*/  IMAD R13, R158, R13, R12 ;  /* 0x0000000d9e0d7224 */ /* 0x000fe400078e020c */
[----:B------:R-:W-:Y:S01]  /*16380*/  IMAD.WIDE.U32 R8, R11, UR4, R8 ;  /* 0x000000040b087c25 */ /* 0x000fe2000f8e0008 */
[----:B------:R-:W-:-:S03]  /*16390*/  IADD3 R3, R22, 0x32420, RZ ;  /* 0x0003242016037810 */ /* 0x000fc60007ffe0ff */
[----:B------:R-:W-:Y:S01]  /*163a0*/  IMAD R11, R11, UR5, R4 ;  /* 0x000000050b0b7c24 */ /* 0x000fe2000f8e0204 */
[----:B------:R-:W-:Y:S01]  /*163b0*/  SHF.R.S32.HI R4, RZ, 0x1f, R13 ;  /* 0x0000001fff047819 */ /* 0x000fe2000001140d */
[----:B------:R-:W-:Y:S01]  /*163c0*/  ULDC.64 UR4, c[0x0][0xbd8] ;  /* 0x0002f60000047ab9 */ /* 0x000fe20000000a00 */
[----:B------:R-:W-:Y:S01]  /*163d0*/  PRMT R3, RZ, 0x654, R3 ;  /* 0x00000654ff037816 */ /* 0x000fe20000000003 */
[----:B------:R-:W-:Y:S02]  /*163e0*/  IMAD.IADD R9, R9, 0x1, R11 ;  /* 0x0000000109097824 */ /* 0x000fe400078e020b */
[----:B------:R-:W-:Y:S02]  /*163f0*/  IMAD R4, R4, UR4, RZ ;  /* 0x0000000404047c24 */ /* 0x000fe4000f8e02ff */
[C---:B------:R-:W-:Y:S01]  /*16400*/  IMAD.WIDE.U32 R8, R13.reuse, UR4, R8 ;  /* 0x000000040d087c25 */ /* 0x040fe2000f8e0008 */
[----:B0-----:R0:W-:Y:S03]  /*16410*/  SYNCS.ARRIVE.TRANS64.RED.A1T0 RZ, [R3+URZ], RZ ;  /* 0x000000ff03ff79a7 */ /* 0x0011e6000810043f */
[----:B0-----:R-:W-:Y:S01]  /*16420*/  IMAD R3, R13, UR5, R4 ;  /* 0x000000050d037c24 */ /* 0x001fe2000f8e0204 */
[----:B------:R-:W-:-:S02]  /*16430*/  ULDC.64 UR4, c[0x0][0xb80] ;  /* 0x0002e00000047ab9 */ /* 0x000fc40000000a00 */
[----:B------:R-:W-:Y:S01]  /*16440*/  LEA R4, P0, R8, UR4, 0x1 ;  /* 0x0000000408047c11 */ /* 0x000fe2000f8008ff */
[----:B------:R-:W-:Y:S01]  /*16450*/  IMAD.IADD R3, R9, 0x1, R3 ;  /* 0x0000000109037824 */ /* 0x000fe200078e0203 */
[----:B------:R-:W-:-:S04]  /*16460*/  UMOV UR4, 0xffffffff ;  /* 0xffffffff00047882 */ /* 0x000fc80000000000 */
[----:B------:R-:W-:Y:S01]  /*16470*/  LEA.HI.X R20, R8, UR5, R3, 0x1, P0 ;  /* 0x0000000508147c11 */ /* 0x000fe200080f0c03 */
[----:B------:R-:W-:Y:S06]  /*16480*/  BRA.DIV UR4, `(.L_x_6159) ;  /* 0x000000d204587947 */ /* 0x000fec000b800000 */
[----:B------:R0:W1:Y:S04]  /*16490*/  SHFL.IDX PT, R3, R20, RZ, 0x181f ;  /* 0x00181fff14037589 */ /* 0x00006800000e0000 */
[----:B------:R0:W2:Y:S02]  /*164a0*/  SHFL.IDX PT, R14, R4, RZ, 0x181f ;  /* 0x00181fff040e7589 */ /* 0x0000a400000e0000 */
.L_x_6376:
        /* <DEDUP_REMOVED lines=31> */
.L_x_6161:
[----:B------:R-:W-:Y:S05]  /*166a0*/  BSYNC B1 ;  /* 0x0000000000017941 */ /* 0x000fea0003800000 */
.L_x_6160:
[----:B------:R-:W-:-:S03]  /*166b0*/  UMOV UR4, 0xffffffff ;  /* 0xffffffff00047882 */ /* 0x000fc60000000000 */
[----:B------:R-:W-:Y:S05]  /*166c0*/  BRA.DIV UR4, `(.L_x_6162) ;  /* 0x000000ce04fc7947 */ /* 0x000fea000b800000 */
[----:B-1----:R1:W4:Y:S04]  /*166d0*/  SHFL.IDX PT, R3, R20, 0x1, 0x181f ;  /* 0x00381f0014037f89 */ /* 0x00232800000e0000 */
[----:B--23--:R1:W2:Y:S02]  /*166e0*/  SHFL.IDX PT, R14, R4, 0x1, 0x181f ;  /* 0x00381f00040e7f89 */ /* 0x00c2a400000e0000 */
.L_x_6380:
        /* <DEDUP_REMOVED lines=31> */
.L_x_6164:
[----:B------:R-:W-:Y:S05]  /*168e0*/  BSYNC B1 ;  /* 0x0000000000017941 */ /* 0x000fea0003800000 */
.L_x_6163:
[----:B------:R-:W-:-:S03]  /*168f0*/  UMOV UR4, 0xffffffff ;  /* 0xffffffff00047882 */ /* 0x000fc60000000000 */
[----:B------:R-:W-:Y:S05]  /*16900*/  BRA.DIV UR4, `(.L_x_6165) ;  /* 0x000000ce04b47947 */ /* 0x000fea000b800000 */
[----:B----4-:R4:W0:Y:S04]  /*16910*/  SHFL.IDX PT, R3, R20, 0x2, 0x181f ;  /* 0x00581f0014037f89 */ /* 0x01082800000e0000 */
[----:B--23--:R4:W2:Y:S02]  /*16920*/  SHFL.IDX PT, R14, R4, 0x2, 0x181f ;  /* 0x00581f00040e7f89 */ /* 0x00c8a400000e0000 */
.L_x_6384:
        /* <DEDUP_REMOVED lines=13> */
[----:B------:R-:W-:Y:S01]  /*16a00*/  ISETP.GE.AND P0, PT, R24, UR4, PT ;  /* 0x0000000418007c0c */ /* 0x000fe2000bf06270 */
[----:B------:R-:W-:Y:S01]  /*16a10*/  VIADD R25, R222, 0xc0 ;  /* 0x000000c0de197836 */ /* 0x000fe20000000000 */
[----:B------:R-:W-:-:S02]  /*16a20*/  SHF.R.S32.HI R12, RZ, 0x1f, R222 ;  /* 0x0000001fff0c7819 */ /* 0x000fc400000114de */
[----:B------:R-:W-:Y:S02]  /*16a30*/  SHF.R.S32.HI R28, RZ, 0x1f, R28 ;  /* 0x0000001fff1c7819 */ /* 0x000fe4000001141c */
[----:B------:R-:W-:Y:S02]  /*16a40*/  SHF.R.S32.HI R27, RZ, 0x1f, R27 ;  /* 0x0000001fff1b7819 */ /* 0x000fe4000001141b */
[CC--:B--2---:R-:W-:Y:S02]  /*16a50*/  @!P3 LEA R8, P5, R222.reuse, R14.reuse, 0x1 ;  /* 0x0000000ede08b211 */ /* 0x0c4fe400078a08ff */
[-C--:B------:R-:W-:Y:S02]  /*16a60*/  @!P2 LEA R10, P4, R15, R14.reuse, 0x1 ;  /* 0x0000000e0f0aa211 */ /* 0x080fe400078808ff */
[----:B0-----:R-:W-:Y:S02]  /*16a70*/  @!P3 LEA.HI.X R9, R222, R3, R12, 0x1, P5 ;  /* 0x00000003de09b211 */ /* 0x001fe400028f0c0c */
[----:B------:R-:W-:-:S02]  /*16a80*/  @!P1 LEA R12, P5, R26, R14, 0x1 ;  /* 0x0000000e1a0c9211 */ /* 0x000fc400078a08ff */
[-C--:B------:R-:W-:Y:S01]  /*16a90*/  @!P2 LEA.HI.X R11, R15, R3.reuse, R28, 0x1, P4 ;  /* 0x000000030f0ba211 */ /* 0x080fe200020f0c1c */
[----:B------:R3:W-:Y:S01]  /*16aa0*/  @!P3 ST.E.128 desc[UR40][R8.64], R32 ;  /* 0x000000200800b985 */ /* 0x0007e2000c101d28 */
[----:B------:R-:W-:Y:S02]  /*16ab0*/  SHF.R.S32.HI R25, RZ, 0x1f, R25 ;  /* 0x0000001fff197819 */ /* 0x000fe40000011419 */
[----:B------:R-:W-:Y:S01]  /*16ac0*/  @!P0 LEA R14, P4, R24, R14, 0x1 ;  /* 0x0000000e180e8211 */ /* 0x000fe200078808ff */
[----:B------:R3:W-:Y:S01]  /*16ad0*/  @!P2 ST.E.128 desc[UR40][R10.64], R48 ;  /* 0x000000300a00a985 */ /* 0x0007e2000c101d28 */
[-C--:B------:R-:W-:Y:S02]  /*16ae0*/  @!P1 LEA.HI.X R13, R26, R3.reuse, R27, 0x1, P5 ;  /* 0x000000031a0d9211 */ /* 0x080fe400028f0c1b */
[----:B------:R-:W-:-:S03]  /*16af0*/  @!P0 LEA.HI.X R15, R24, R3, R25, 0x1, P4 ;  /* 0x00000003180f8211 */ /* 0x000fc600020f0c19 */
[----:B------:R3:W-:Y:S04]  /*16b00*/  @!P1 ST.E.128 desc[UR40][R12.64], R64 ;  /* 0x000000400c009985 */ /* 0x0007e8000c101d28 */
[----:B------:R3:W-:Y:S02]  /*16b10*/  @!P0 ST.E.128 desc[UR40][R14.64], R80 ;  /* 0x000000500e008985 */ /* 0x0007e4000c101d28 */
.L_x_6167:
[----:B------:R-:W-:Y:S05]  /*16b20*/  BSYNC B1 ;  /* 0x0000000000017941 */ /* 0x000fea0003800000 */
.L_x_6166:
[----:B------:R-:W-:-:S03]  /*16b30*/  UMOV UR4, 0xffffffff ;  /* 0xffffffff00047882 */ /* 0x000fc60000000000 */
[----:B------:R-:W-:Y:S05]  /*16b40*/  BRA.DIV UR4, `(.L_x_6168) ;  /* 0x000000ce046c7947 */ /* 0x000fea000b800000 */
[----:B0-----:R0:W0:Y:S04]  /*16b50*/  SHFL.IDX PT, R3, R20, 0x3, 0x181f ;  /* 0x00781f0014037f89 */ /* 0x00102800000e0000 */
[----:B--23--:R2:W3:Y:S02]  /*16b60*/  SHFL.IDX PT, R14, R4, 0x3, 0x181f ;  /* 0x00781f00040e7f89 */ /* 0x00c4e400000e0000 */
.L_x_6388:
[----:B------:R-:W-:-:S04]  /*16b70*/  IADD3 R9, R21, 0x60, RZ ;  /* 0x0000006015097810 */ /* 0x000fc80007ffe0ff */
[----:B------:R-:W-:-:S13]  /*16b80*/  ISETP.GE.AND P0, PT, R9, R0, PT ;  /* 0x000000000900720c */ /* 0x000fda0003f06270 */
[----:B------:R-:W-:Y:S05]  /*16b90*/  @P0 BRA `(.L_x_6169) ;  /* 0x0000003000100947 */ /* 0x000fea0003800000 */
[C---:B01--4-:R-:W-:Y:S01]  /*16ba0*/  VIADD R20, R222.reuse, 0x40 ;  /* 0x00000040de147836 */ /* 0x053fe20000000000 */
[----:B------:R-:W-:Y:S01]  /*16bb0*/  ULDC UR4, c[0x0][0xbc8] ;  /* 0x0002f20000047ab9 */ /* 0x000fe20000000800 */
[C---:B--2---:R-:W-:Y:S01]  /*16bc0*/  VIADD R4, R222.reuse, 0x80 ;  /* 0x00000080de047836 */ /* 0x044fe20000000000 */
[C---:B------:R-:W-:Y:S01]  /*16bd0*/  ISETP.GE.AND P3, PT, R222.reuse, UR4, PT ;  /* 0x00000004de007c0c */ /* 0x040fe2000bf66270 */
[----:B-----5:R-:W-:Y:S01]  /*16be0*/  VIADD R24, R222, 0x40 ;  /* 0x00000040de187836 */ /* 0x020fe20000000000 */
[----:B------:R-:W-:Y:S01]  /*16bf0*/  ISETP.GE.AND P4, PT, R20, UR4, PT ;  /* 0x0000000414007c0c */ /* 0x000fe2000bf86270 */
[----:B------:R-:W-:Y:S01]  /*16c00*/  VIADD R15, R222, 0x80 ;  /* 0x00000080de0f7836 */ /* 0x000fe20000000000 */
[----:B------:R-:W-:Y:S02]  /*16c10*/  ISETP.GE.AND P5, PT, R4, UR4, PT ;  /* 0x0000000404007c0c */ /* 0x000fe4000bfa6270 */
[----:B------:R-:W-:Y:S02]  /*16c20*/  SHF.R.S32.HI R25, RZ, 0x1f, R222 ;  /* 0x0000001fff197819 */ /* 0x000fe400000114de */
[----:B------:R-:W-:-:S02]  /*16c30*/  SHF.R.S32.HI R24, RZ, 0x1f, R24 ;  /* 0x0000001fff187819 */ /* 0x000fc40000011418 */
[----:B------:R-:W-:-:S03]  /*16c40*/  SHF.R.S32.HI R15, RZ, 0x1f, R15 ;  /* 0x0000001fff0f7819 */ /* 0x000fc6000001140f */
[-C--:B---3--:R-:W-:Y:S02]  /*16c50*/  @!P3 LEA R8, P0, R222, R14.reuse, 0x1 ;  /* 0x0000000ede08b211 */ /* 0x088fe400078008ff */
[-C--:B------:R-:W-:Y:S02]  /*16c60*/  @!P4 LEA R10, P1, R20, R14.reuse, 0x1 ;  /* 0x0000000e140ac211 */ /* 0x080fe400078208ff */
[----:B------:R-:W-:Y:S02]  /*16c70*/  @!P5 LEA R12, P2, R4, R14, 0x1 ;  /* 0x0000000e040cd211 */ /* 0x000fe400078408ff */
[-C--:B------:R-:W-:Y:S02]  /*16c80*/  @!P3 LEA.HI.X R9, R222, R3.reuse, R25, 0x1, P0 ;  /* 0x00000003de09b211 */ /* 0x080fe400000f0c19 */
        /* <DEDUP_REMOVED lines=14> */
.L_x_6158:
        /* <DEDUP_REMOVED lines=9> */
[----:B------:R-:W-:-:S04]  /*16e00*/  ULDC.64 UR4, c[0x0][0xc38] ;  /* 0x00030e0000047ab9 */ /* 0x000fc80000000a00 */
[----:B------:R-:W-:Y:S02]  /*16e10*/  IADD3 R9, R9, R3, RZ ;  /* 0x0000000309097210 */ /* 0x000fe40007ffe0ff */
        /* <DEDUP_REMOVED lines=35> */
.L_x_6391:
        /* <DEDUP_REMOVED lines=196> */
.L_x_6172:
[----:B------:R-:W-:Y:S05]  /*17c90*/  BSYNC B1 ;  /* 0x0000000000017941 */ /* 0x000fea0003800000 */
.L_x_6171:
[----:B------:R-:W-:-:S03]  /*17ca0*/  UMOV UR4, 0xffffffff ;  /* 0xffffffff00047882 */ /* 0x000fc60000000000 */
[----:B------:R-:W-:Y:S05]  /*17cb0*/  BRA.DIV UR4, `(.L_x_6173) ;  /* 0x000000be04907947 */ /* 0x000fea000b800000 */
[----:B0-----:R-:W0:Y:S04]  /*17cc0*/  SHFL.IDX PT, R4, R4, 0x1, 0x1c1f ;  /* 0x003c1f0004047f89 */ /* 0x001e2800000e0000 */
[----:B------:R-:W4:Y:S02]  /*17cd0*/  SHFL.IDX PT, R3, R3, 0x1, 0x1c1f ;  /* 0x003c1f0003037f89 */ /* 0x000f2400000e0000 */
.L_x_6395:
        /* <DEDUP_REMOVED lines=47> */
[----:B------:R-:W-:-:S02]  /*17fd0*/  ISETP.GE.AND P3, PT, R85, UR4, PT ;  /* 0x0000000455007c0c */ /* 0x000fc4000bf66270 */
[----:B------:R-:W-:Y:S01]  /*17fe0*/  MOV R68, R57 ;  /* 0x0000003900447202 */ /* 0x000fe20000000f00 */
[----:B------:R-:W-:Y:S02]  /*17ff0*/  IMAD.MOV.U32 R45, RZ, RZ, R37 ;  /* 0x000000ffff2d7224 */ /* 0x000fe400078e0025 */
[----:B------:R-:W-:Y:S02]  /*18000*/  IMAD.MOV.U32 R57, RZ, RZ, R41 ;  /* 0x000000ffff397224 */ /* 0x000fe400078e0029 */
[----:B------:R-:W-:Y:S02]  /*18010*/  IMAD.MOV.U32 R37, RZ, RZ, R29 ;  /* 0x000000ffff257224 */ /* 0x000fe400078e001d */
[----:B---3--:R-:W-:Y:S02]  /*18020*/  IMAD.MOV.U32 R29, RZ, RZ, R15 ;  /* 0x000000ffff1d7224 */ /* 0x008fe400078e000f */
[----:B------:R-:W-:Y:S01]  /*18030*/  IMAD.MOV.U32 R41, RZ, RZ, R8 ;  /* 0x000000ffff297224 */ /* 0x000fe200078e0008 */
[----:B------:R-:W-:Y:S01]  /*18040*/  @!P2 MOV R8, R3 ;  /* 0x000000030008a202 */ /* 0x000fe20000000f00 */
[----:B------:R-:W-:-:S02]  /*18050*/  IMAD.MOV.U32 R15, RZ, RZ, R9 ;  /* 0x000000ffff0f7224 */ /* 0x000fc400078e0009 */
[----:B0-----:R-:W-:Y:S02]  /*18060*/  @!P2 IMAD.MOV.U32 R9, RZ, RZ, R4 ;  /* 0x000000ffff09a224 */ /* 0x001fe400078e0004 */
[----:B------:R-:W-:Y:S02]  /*18070*/  IMAD.MOV.U32 R72, RZ, RZ, R68 ;  /* 0x000000ffff487224 */ /* 0x000fe400078e0044 */
[----:B------:R-:W-:-:S04]  /*18080*/  @!P2 IMAD.WIDE R8, R69, 0x4, R8 ;  /* 0x000000044508a825 */ /* 0x000fc800078e0208 */
[----:B------:R-:W-:Y:S02]  /*18090*/  IMAD.MOV.U32 R69, RZ, RZ, R61 ;  /* 0x000000ffff457224 */ /* 0x000fe400078e003d */
[----:B------:R-:W-:Y:S02]  /*180a0*/  IMAD.MOV.U32 R61, RZ, RZ, R57 ;  /* 0x000000ffff3d7224 */ /* 0x000fe400078e0039 */
[----:B------:R-:W-:Y:S02]  /*180b0*/  IMAD.MOV.U32 R57, RZ, RZ, R45 ;  /* 0x000000ffff397224 */ /* 0x000fe400078e002d */
[----:B------:R-:W-:Y:S01]  /*180c0*/  IMAD.MOV.U32 R68, RZ, RZ, R10 ;  /* 0x000000ffff447224 */ /* 0x000fe200078e000a */
[C---:B------:R-:W-:Y:S01]  /*180d0*/  @!P3 LEA R10, P4, R85.reuse, R3, 0x2 ;  /* 0x00000003550ab211 */ /* 0x040fe200078810ff */
[----:B------:R-:W-:Y:S02]  /*180e0*/  IMAD.MOV.U32 R45, RZ, RZ, R41 ;  /* 0x000000ffff2d7224 */ /* 0x000fe400078e0029 */
[----:B------:R-:W-:Y:S01]  /*180f0*/  IMAD.MOV.U32 R41, RZ, RZ, R32 ;  /* 0x000000ffff297224 */ /* 0x000fe200078e0020 */
[----:B------:R-:W-:Y:S01]  /*18100*/  MOV R32, R28 ;  /* 0x0000001c00207202 */ /* 0x000fe20000000f00 */
[----:B------:R-:W-:Y:S01]  /*18110*/  IMAD.MOV.U32 R28, RZ, RZ, R11 ;  /* 0x000000ffff1c7224 */ /* 0x000fe200078e000b */
[----:B------:R-:W-:-:S02]  /*18120*/  @!P3 LEA.HI.X R11, R85, R4, R93, 0x2, P4 ;  /* 0x00000004550bb211 */ /* 0x000fc400020f145d */
[----:B------:R-:W3:Y:S01]  /*18130*/  LDL R93, [R1+0x1d4] ;  /* 0x0001d400015d7983 */ /* 0x000ee20000100800 */
[----:B------:R-:W-:-:S03]  /*18140*/  ISETP.GE.AND P0, PT, R81, UR4, PT ;  /* 0x0000000451007c0c */ /* 0x000fc6000bf06270 */
        /* <DEDUP_REMOVED lines=10> */
[----:B----4-:R-:W-:Y:S02]  /*181f0*/  @!P1 LEA.HI.X R9, R80, R4, R85, 0x2, P5 ;  /* 0x0000000450099211 */ /* 0x010fe400028f1455 */
[----:B------:R-:W-:Y:S01]  /*18200*/  ISETP.GE.AND P2, PT, R77, UR4, PT ;  /* 0x000000044d007c0c */ /* 0x000fe2000bf46270 */
[----:B------:R-:W4:Y:S04]  /*18210*/  LDL R80, [R1+0x12c] ;  /* 0x00012c0001507983 */ /* 0x000f280000100800 */
[----:B------:R-:W-:Y:S04]  /*18220*/  @!P1 ST.E.64 desc[UR40][R8.64], R34 ;  /* 0x0000002208009985 */ /* 0x000fe8000c101b28 */
[----:B------:R0:W-:Y:S04]  /*18230*/  @!P0 ST.E.64 desc[UR40][R10.64], R38 ;  /* 0x000000260a008985 */ /* 0x0001e8000c101b28 */
[----:B------:R-:W2:Y:S01]  /*18240*/  LDL R85, [R1+0x130] ;  /* 0x0001300001557983 */ /* 0x000ea20000100800 */
[----:B0-----:R-:W-:-:S04]  /*18250*/  @!P3 LEA R10, P4, R76, R3, 0x2 ;  /* 0x000000034c0ab211 */ /* 0x001fc800078810ff */
[-C--:B---3--:R-:W-:Y:S02]  /*18260*/  @!P3 LEA.HI.X R11, R76, R4.reuse, R93, 0x2, P4 ;  /* 0x000000044c0bb211 */ /* 0x088fe400020f145d */
[----:B------:R-:W3:Y:S01]  /*18270*/  LDL R93, [R1+0x1c4] ;  /* 0x0001c400015d7983 */ /* 0x000ee20000100800 */
[C---:B------:R-:W-:Y:S02]  /*18280*/  ISETP.GE.AND P0, PT, R92.reuse, UR4, PT ;  /* 0x000000045c007c0c */ /* 0x040fe4000bf06270 */
[CC--:B------:R-:W-:Y:S01]  /*18290*/  @!P2 LEA R8, P5, R77.reuse, R3.reuse, 0x2 ;  /* 0x000000034d08a211 */ /* 0x0c0fe200078a10ff */
[----:B------:R-:W4:Y:S03]  /*182a0*/  LDL R76, [R1+0x1c8] ;  /* 0x0001c800014c7983 */ /* 0x000f260000100800 */
[----:B-----5:R-:W-:Y:S02]  /*182b0*/  @!P2 LEA.HI.X R9, R77, R4, R81, 0x2, P5 ;  /* 0x000000044d09a211 */ /* 0x020fe400028f1451 */
[----:B------:R-:W-:Y:S01]  /*182c0*/  ISETP.GE.AND P1, PT, R73, UR4, PT ;  /* 0x0000000449007c0c */ /* 0x000fe2000bf26270 */
[----:B------:R-:W5:Y:S04]  /*182d0*/  LDL R77, [R1+0x124] ;  /* 0x00012400014d7983 */ /* 0x000f680000100800 */
[----:B------:R-:W-:Y:S04]  /*182e0*/  @!P2 ST.E.64 desc[UR40][R8.64], R42 ;  /* 0x0000002a0800a985 */ /* 0x000fe8000c101b28 */
[----:B------:R0:W-:Y:S04]  /*182f0*/  @!P3 ST.E.64 desc[UR40][R10.64], R46 ;  /* 0x0000002e0a00b985 */ /* 0x0001e8000c101b28 */
[----:B------:R-:W5:Y:S01]  /*18300*/  LDL R81, [R1+0x128] ;  /* 0x0001280001517983 */ /* 0x000f620000100800 */
[----:B0-----:R-:W-:-:S04]  /*18310*/  @!P0 LEA R10, P4, R92, R3, 0x2 ;  /* 0x000000035c0a8211 */ /* 0x001fc800078810ff */
[----:B---3--:R-:W-:Y:S02]  /*18320*/  @!P0 LEA.HI.X R11, R92, R4, R93, 0x2, P4 ;  /* 0x000000045c0b8211 */ /* 0x008fe400020f145d */
[----:B------:R-:W3:Y:S01]  /*18330*/  LDL R92, [R1+0x1c0] ;  /* 0x0001c000015c7983 */ /* 0x000ee20000100800 */
[----:B------:R-:W-:Y:S02]  /*18340*/  ISETP.GE.AND P2, PT, R89, UR4, PT ;  /* 0x0000000459007c0c */ /* 0x000fe4000bf46270 */
[----:B------:R-:W-:-:S04]  /*18350*/  @!P1 LEA R8, P5, R73, R3, 0x2 ;  /* 0x0000000349089211 */ /* 0x000fc800078a10ff */
[----:B----4-:R-:W-:Y:S02]  /*18360*/  @!P1 LEA.HI.X R9, R73, R4, R76, 0x2, P5 ;  /* 0x0000000449099211 */ /* 0x010fe400028f144c */
[----:B------:R-:W-:Y:S01]  /*18370*/  ISETP.GE.AND P3, PT, R88, UR4, PT ;  /* 0x0000000458007c0c */ /* 0x000fe2000bf66270 */
[----:B------:R-:W4:Y:S04]  /*18380*/  LDL R76, [R1+0x120] ;  /* 0x00012000014c7983 */ /* 0x000f280000100800 */
[----:B------:R0:W-:Y:S02]  /*18390*/  @!P1 ST.E.64 desc[UR40][R8.64], R50 ;  /* 0x0000003208009985 */ /* 0x0001e4000c101b28 */
[----:B0-----:R-:W-:-:S04]  /*183a0*/  @!P2 LEA R8, P5, R89, R3, 0x2 ;  /* 0x000000035908a211 */ /* 0x001fc800078a10ff */
[----:B---3--:R-:W-:Y:S02]  /*183b0*/  @!P2 LEA.HI.X R9, R89, R4, R92, 0x2, P5 ;  /* 0x000000045909a211 */ /* 0x008fe400028f145c */
[----:B------:R-:W3:Y:S04]  /*183c0*/  LDL R89, [R1+0x1bc] ;  /* 0x0001bc0001597983 */ /* 0x000ee80000100800 */
[----:B------:R0:W-:Y:S02]  /*183d0*/  @!P0 ST.E.64 desc[UR40][R10.64], R54 ;  /* 0x000000360a008985 */ /* 0x0001e4000c101b28 */
[----:B0-----:R-:W-:-:S04]  /*183e0*/  @!P3 LEA R10, P4, R88, R3, 0x2 ;  /* 0x00000003580ab211 */ /* 0x001fc800078810ff */
[----:B---3--:R-:W-:Y:S02]  /*183f0*/  @!P3 LEA.HI.X R11, R88, R4, R89, 0x2, P4 ;  /* 0x00000004580bb211 */ /* 0x008fe400020f1459 */
[----:B------:R-:W3:Y:S01]  /*18400*/  LDL R88, [R1+0x1b8] ;  /* 0x0001b80001587983 */ /* 0x000ee20000100800 */
[----:B------:R-:W-:-:S03]  /*18410*/  ISETP.GE.AND P1, PT, R84, UR4, PT ;  /* 0x0000000454007c0c */ /* 0x000fc6000bf26270 */
[----:B------:R0:W-:Y:S10]  /*18420*/  @!P2 ST.E.64 desc[UR40][R8.64], R58 ;  /* 0x0000003a0800a985 */ /* 0x0001f4000c101b28 */
[----:B0-----:R-:W-:-:S04]  /*18430*/  @!P1 LEA R8, P5, R84, R3, 0x2 ;  /* 0x0000000354089211 */ /* 0x001fc800078a10ff */
[----:B---3--:R-:W-:Y:S02]  /*18440*/  @!P1 LEA.HI.X R9, R84, R4, R88, 0x2, P5 ;  /* 0x0000000454099211 */ /* 0x008fe400028f1458 */
        /* <DEDUP_REMOVED lines=8> */
[----:B--2---:R-:W-:Y:S02]  /*184d0*/  ISETP.GE.AND P0, PT, R85, UR4, PT ;  /* 0x0000000455007c0c */ /* 0x004fe4000bf06270 */
[----:B-----5:R-:W-:Y:S01]  /*184e0*/  ISETP.GE.AND P1, PT, R77, UR4, PT ;  /* 0x000000044d007c0c */ /* 0x020fe2000bf26270 */
[----:B------:R-:W2:Y:S10]  /*184f0*/  LDL R84, [R1+0x1ac] ;  /* 0x0001ac0001547983 */ /* 0x000eb40000100800 */
[----:B------:R-:W-:-:S04]  /*18500*/  @!P0 LEA R10, P4, R85, R3, 0x2 ;  /* 0x00000003550a8211 */ /* 0x000fc800078810ff */
[----:B----4-:R-:W-:-:S05]  /*18510*/  @!P0 LEA.HI.X R11, R85, R4, R88, 0x2, P4 ;  /* 0x00000004550b8211 */ /* 0x010fca00020f1458 */
[----:B------:R-:W-:Y:S04]  /*18520*/  @!P0 ST.E.64 desc[UR40][R10.64], R70 ;  /* 0x000000460a008985 */ /* 0x000fe8000c101b28 */
[----:B------:R0:W-:Y:S01]  /*18530*/  @!P2 ST.E.64 desc[UR40][R8.64], R74 ;  /* 0x0000004a0800a985 */ /* 0x0001e2000c101b28 */
[----:B------:R-:W-:Y:S02]  /*18540*/  IMAD.MOV.U32 R73, RZ, RZ, R69 ;  /* 0x000000ffff497224 */ /* 0x000fe400078e0045 */
[----:B------:R-:W-:Y:S01]  /*18550*/  IMAD.MOV.U32 R69, RZ, RZ, R68 ;  /* 0x000000ffff457224 */ /* 0x000fe200078e0044 */
[----:B0-----:R-:W-:Y:S01]  /*18560*/  @!P1 LEA R8, P5, R77, R3, 0x2 ;  /* 0x000000034d089211 */ /* 0x001fe200078a10ff */
[----:B------:R-:W-:Y:S02]  /*18570*/  IMAD.MOV.U32 R68, RZ, RZ, R65 ;  /* 0x000000ffff447224 */ /* 0x000fe400078e0041 */
[----:B------:R-:W-:-:S02]  /*18580*/  IMAD.MOV.U32 R65, RZ, RZ, R56 ;  /* 0x000000ffff417224 */ /* 0x000fc400078e0038 */
[----:B------:R-:W4:Y:S01]  /*18590*/  LDL R56, [R1+0x10c] ;  /* 0x00010c0001387983 */ /* 0x000f220000100800 */
[----:B---3--:R-:W-:-:S03]  /*185a0*/  @!P1 LEA.HI.X R9, R77, R4, R80, 0x2, P5 ;  /* 0x000000044d099211 */ /* 0x008fc600028f1450 */
[----:B------:R-:W3:Y:S01]  /*185b0*/  LDL R77, [R1+0x1a4] ;  /* 0x0001a400014d7983 */ /* 0x000ee20000100800 */
[----:B------:R-:W-:Y:S02]  /*185c0*/  ISETP.GE.AND P3, PT, R81, UR4, PT ;  /* 0x0000000451007c0c */ /* 0x000fe4000bf66270 */
[----:B------:R-:W-:Y:S02]  /*185d0*/  ISETP.GE.AND P0, PT, R76, UR4, PT ;  /* 0x000000044c007c0c */ /* 0x000fe4000bf06270 */
[----:B------:R-:W-:-:S09]  /*185e0*/  ISETP.GE.AND P2, PT, R72, UR4, PT ;  /* 0x0000000448007c0c */ /* 0x000fd2000bf46270 */
[----:B------:R-:W-:-:S04]  /*185f0*/  @!P3 LEA R10, P4, R81, R3, 0x2 ;  /* 0x00000003510ab211 */ /* 0x000fc800078810ff */
[----:B--2---:R-:W-:-:S05]  /*18600*/  @!P3 LEA.HI.X R11, R81, R4, R84, 0x2, P4 ;  /* 0x00000004510bb211 */ /* 0x004fca00020f1454 */
[----:B------:R0:W-:Y:S01]  /*18610*/  @!P3 ST.E.64 desc[UR40][R10.64], R78 ;  /* 0x0000004e0a00b985 */ /* 0x0001e2000c101b28 */
[----:B------:R-:W-:-:S03]  /*18620*/  ISETP.GE.AND P3, PT, R68, UR4, PT ;  /* 0x0000000444007c0c */ /* 0x000fc6000bf66270 */
        /* <DEDUP_REMOVED lines=9> */
[----:B----4-:R-:W-:Y:S02]  /*186c0*/  ISETP.GE.AND P2, PT, R56, UR4, PT ;  /* 0x0000000438007c0c */ /* 0x010fe4000bf46270 */
[-C--:B0-----:R-:W-:Y:S02]  /*186d0*/  @!P3 LEA R10, P4, R68, R3.reuse, 0x2 ;  /* 0x00000003440ab211 */ /* 0x081fe400078810ff */
[----:B-1----:R-:W-:Y:S02]  /*186e0*/  @!P1 LEA R8, P5, R64, R3, 0x2 ;  /* 0x0000000340089211 */ /* 0x002fe400078a10ff */
[-C--:B------:R-:W-:Y:S02]  /*186f0*/  @!P3 LEA.HI.X R11, R68, R4.reuse, R69, 0x2, P4 ;  /* 0x00000004440bb211 */ /* 0x080fe400020f1445 */
        /* <DEDUP_REMOVED lines=56> */
.L_x_6156:
        /* <DEDUP_REMOVED lines=13> */
[----:B------:R-:W-:Y:S02]  /*18b50*/  @P1 IADD3 R10, P2, R10, UR6, RZ ;  /* 0x000000060a0a1c10 */ /* 0x000fe4000ff5e0ff */
[----:B------:R-:W-:Y:S01]  /*18b60*/  MOV R26, UR4 ;  /* 0x00000004001a7c02 */ /* 0x000fe20008000f00 */
[----:B------:R3:W5:Y:S01]  /*18b70*/  @P0 LDG.E R3, desc[UR40][R8.64] ;  /* 0x0000002808030981 */ /* 0x000762000c1e1900 */
[----:B------:R-:W-:-:S05]  /*18b80*/  @P1 IADD3.X R11, R0, UR7, RZ, P2, !PT ;  /* 0x00000007000b1c10 */ /* 0x000fca00097fe4ff */
[----:B------:R3:W5:Y:S01]  /*18b90*/  @P1 LDG.E R26, desc[UR40][R10.64] ;  /* 0x000000280a1a1981 */ /* 0x000762000c1e1900 */
[----:B--2---:R-:W-:Y:S01]  /*18ba0*/  ISETP.NE.AND P2, PT, R4, RZ, PT ;  /* 0x000000ff0400720c */ /* 0x004fe20003f45270 */
[----:B------:R-:W2:-:S12]  /*18bb0*/  S2R R0, SR_TID.X ;  /* 0x0000000000007919 */ /* 0x000e980000002100 */
[----:B------:R-:W4:Y:S01]  /*18bc0*/  @!P2 LDC R4, c[0x0][0xbd4] ;  /* 0x0002f500ff04ab82 */ /* 0x000f220000000800 */
[----:B--2---:R-:W-:Y:S01]  /*18bd0*/  VIADD R32, R0, 0xffffff80 ;  /* 0xffffff8000207836 */ /* 0x004fe20000000000 */
[----:B----4-:R3:W-:Y:S01]  /*18be0*/  @!P2 STL [R1+0xc8], R4 ;  /* 0x0000c8040100a387 */ /* 0x0107e20000100800 */
[----:B------:R-:W-:-:S03]  /*18bf0*/  ISETP.GT.AND P2, PT, R4, 0x1, PT ;  /* 0x000000010400780c */ /* 0x000fc60003f44270 */
[----:B------:R-:W-:Y:S01]  /*18c00*/  ISETP.GT.AND P3, PT, R32, 0x7f, PT ;  /* 0x0000007f2000780c */ /* 0x000fe20003f64270 */
[----:B------:R-:W-:-:S12]  /*18c10*/  @P1 BRA `(.L_x_6174) ;  /* 0x0000000000101947 */ /* 0x000fd80003800000 */
[----:B------:R-:W-:Y:S05]  /*18c20*/  @!P0 BRA `(.L_x_6174) ;  /* 0x00000000000c8947 */ /* 0x000fea0003800000 */
[----:B---3--:R-:W2:Y:S04]  /*18c30*/  LDG.E R11, desc[UR40][R8.64] ;  /* 0x00000028080b7981 */ /* 0x008ea8000c1e1900 */
[----:B-----5:R-:W2:Y:S02]  /*18c40*/  LDG.E R26, desc[UR40][R8.64+0x4] ;  /* 0x00000428081a7981 */ /* 0x020ea4000c1e1900 */
[----:B--2---:R-:W-:-:S07]  /*18c50*/  IMAD.IADD R26, R26, 0x1, -R11 ;  /* 0x000000011a1a7824 */ /* 0x004fce00078e0a0b */
.L_x_6174:
        /* <DEDUP_REMOVED lines=8> */
[----:B------:R-:W3:Y:S01]  /*18ce0*/  LDC R37, c[0x0][0xce8] ;  /* 0x00033a00ff257b82 */ /* 0x000ee20000000800 */
[----:B------:R-:W2:Y:S01]  /*18cf0*/  S2R R35, SR_TID.X ;  /* 0x0000000000237919 */ /* 0x000ea20000002100 */
[----:B---3--:R-:W-:Y:S01]  /*18d00*/  IMAD R0, R26, R37, RZ ;  /* 0x000000251a007224 */ /* 0x008fe200078e02ff */
[----:B--2---:R-:W-:-:S04]  /*18d10*/  IADD3 R35, R8, -0x80, R35 ;  /* 0xffffff8008237810 */ /* 0x004fc80007ffe023 */
[----:B------:R-:W-:-:S13]  /*18d20*/  ISETP.GE.AND P0, PT, R35, R0, PT ;  /* 0x000000002300720c */ /* 0x000fda0003f06270 */
[----:B------:R-:W-:Y:S05]  /*18d30*/  @P0 BRA `(.L_x_6176) ;  /* 0x0000000000b00947 */ /* 0x000fea0003800000 */
[----:B------:R-:W2:Y:S01]  /*18d40*/  LDL.LU R34, [R1+0xdc] ;  /* 0x0000dc0001227983 */ /* 0x000ea20000300800 */
[----:B------:R-:W-:Y:S01]  /*18d50*/  ISETP.GT.AND P0, PT, R4, 0x1, PT ;  /* 0x000000010400780c */ /* 0x000fe20003f04270 */
[----:B------:R-:W-:Y:S01]  /*18d60*/  IMAD.MOV.U32 R4, RZ, RZ, 0xab8 ;  /* 0x00000ab8ff047424 */ /* 0x000fe200078e00ff */
[----:B------:R-:W-:Y:S01]  /*18d70*/  ISETP.NE.AND P1, PT, R37, 0x1, PT ;  /* 0x000000012500780c */ /* 0x000fe20003f25270 */
[----:B-1----:R-:W1:Y:S01]  /*18d80*/  LDC.64 R14, c[0x0][0xca8] ;  /* 0x00032a00ff0e7b82 */ /* 0x002e620000000a00 */
        /* <DEDUP_REMOVED lines=25> */
[----:B------:R-:W-:Y:S02]  /*18f20*/  IADD3.X R0, R31, R29, R28, P1, P3 ;  /* 0x0000001d1f007210 */ /* 0x000fe40000fe641c */
[----:B------:R-:W-:Y:S02]  /*18f30*/  IADD3 R10, P0, P1, R27, R20, R10 ;  /* 0x000000141b0a7210 */ /* 0x000fe4000791e00a */
[----:B------:R-:W-:Y:S02]  /*18f40*/  IADD3 R21, R11, R21, RZ ;  /* 0x000000150b157210 */ /* 0x000fe40007ffe0ff */
        /* <DEDUP_REMOVED lines=11> */
.L_x_6176:
[----:B------:R-:W-:Y:S05]  /*19000*/  BSYNC B1 ;  /* 0x0000000000017941 */ /* 0x000fea0003800000 */
.L_x_6175:
[----:B------:R-:W-:Y:S05]  /*19010*/  @P2 BRA `(.L_x_6169) ;  /* 0x0000000800f02947 */ /* 0x000fea0003800000 */
[----:B------:R-:W3:Y:S01]  /*19020*/  LDL R24, [R1+0x94] ;  /* 0x0000940001187983 */ /* 0x000ee20000100800 */
[----:B-1----:R-:W1:Y:S01]  /*19030*/  LDC R21, c[0x0][0xce8] ;  /* 0x00033a00ff157b82 */ /* 0x002e620000000800 */
[----:B--2---:R-:W-:Y:S01]  /*19040*/  SHF.R.S32.HI R9, RZ, 0x1f, R32 ;  /* 0x0000001fff097819 */ /* 0x004fe20000011420 */
        /* <DEDUP_REMOVED lines=12> */
[----:B------:R-:W-:-:S02]  /*19110*/  IMAD R0, R13, 0x20, R20 ;  /* 0x000000200d007824 */ /* 0x000fc400078e0214 */
[----:B------:R-:W-:Y:S01]  /*19120*/  IMAD.WIDE.U32 R8, R203, UR4, R8 ;  /* 0x00000004cb087c25 */ /* 0x000fe2000f8e0008 */
[----:B-1----:R-:W-:-:S03]  /*19130*/  ISETP.NE.AND P0, PT, R21, 0x1, PT ;  /* 0x000000011500780c */ /* 0x002fc60003f05270 */
[----:B------:R-:W-:Y:S01]  /*19140*/  IMAD R9, R203, UR5, R9 ;  /* 0x00000005cb097c24 */ /* 0x000fe2000f8e0209 */
[----:B------:R-:W-:Y:S01]  /*19150*/  ULDC.64 UR4, c[0x0][0xbe0] ;  /* 0x0002f80000047ab9 */ /* 0x000fe20000000a00 */
[C---:B------:R-:W-:Y:S02]  /*19160*/  IMAD R11, R33.reuse, UR7, R4 ;  /* 0x00000007210b7c24 */ /* 0x040fe4000f8e0204 */
[----:B------:R-:W-:-:S04]  /*19170*/  IMAD.WIDE.U32 R8, R33, UR6, R8 ;  /* 0x0000000621087c25 */ /* 0x000fc8000f8e0008 */
[----:B------:R-:W-:Y:S02]  /*19180*/  IMAD.IADD R9, R9, 0x1, R11 ;  /* 0x0000000109097824 */ /* 0x000fe400078e020b */
[----:B------:R-:W1:Y:S08]  /*19190*/  @P0 LDC R10, c[0x0][0xcec] ;  /* 0x00033b00ff0a0b82 */ /* 0x000e700000000800 */
[----:B------:R-:W2:Y:S01]  /*191a0*/  @P0 LDC R15, c[0x0][0xcf0] ;  /* 0x00033c00ff0f0b82 */ /* 0x000ea20000000800 */
[----:B---3--:R-:W-:-:S04]  /*191b0*/  IMAD.IADD R13, R24, 0x1, R0 ;  /* 0x00000001180d7824 */ /* 0x008fc800078e0200 */
[----:B-1----:R-:W-:-:S04]  /*191c0*/  @P0 IMAD.HI.U32 R0, R13, R10, RZ ;  /* 0x0000000a0d000227 */ /* 0x002fc800078e00ff */
[----:B------:R-:W-:Y:S01]  /*191d0*/  IMAD.MOV.U32 R3, RZ, RZ, R13 ;  /* 0x000000ffff037224 */ /* 0x000fe200078e000d */
[----:B--2---:R-:W-:-:S04]  /*191e0*/  @P0 SHF.R.U32.HI R3, RZ, R15, R0 ;  /* 0x0000000fff030219 */ /* 0x004fc80000011600 */
[----:B------:R-:W-:Y:S01]  /*191f0*/  SHF.R.S32.HI R0, RZ, 0x1f, R3 ;  /* 0x0000001fff007819 */ /* 0x000fe20000011403 */
[C---:B------:R-:W-:Y:S01]  /*19200*/  IMAD.WIDE.U32 R8, R3.reuse, UR4, R8 ;  /* 0x0000000403087c25 */ /* 0x040fe2000f8e0008 */
[----:B------:R-:W-:-:S03]  /*19210*/  IADD3 R4, -R3, RZ, RZ ;  /* 0x000000ff03047210 */ /* 0x000fc60007ffe1ff */
        /* <DEDUP_REMOVED lines=17> */
.L_x_6398:
        /* <DEDUP_REMOVED lines=32> */
.L_x_6179:
[----:B------:R-:W-:Y:S05]  /*19530*/  BSYNC B1 ;  /* 0x0000000000017941 */ /* 0x000fea0003800000 */
.L_x_6178:
[----:B------:R-:W-:-:S03]  /*19540*/  UMOV UR4, 0xffffffff ;  /* 0xffffffff00047882 */ /* 0x000fc60000000000 */
[----:B------:R-:W-:Y:S05]  /*19550*/  BRA.DIV UR4, `(.L_x_6180) ;  /* 0x000000a604ec7947 */ /* 0x000fea000b800000 */
[----:B--2---:R2:W0:Y:S04]  /*19560*/  SHFL.IDX PT, R3, R4, 0x1, 0x181f ;  /* 0x00381f0004037f89 */ /* 0x00442800000e0000 */
[----:B---34-:R2:W3:Y:S02]  /*19570*/  SHFL.IDX PT, R9, R0, 0x1, 0x181f ;  /* 0x00381f0000097f89 */ /* 0x0184e400000e0000 */
.L_x_6402:
        /* <DEDUP_REMOVED lines=31> */
.L_x_6182:
[----:B------:R-:W-:Y:S05]  /*19770*/  BSYNC B1 ;  /* 0x0000000000017941 */ /* 0x000fea0003800000 */
.L_x_6181:
[----:B------:R-:W-:-:S03]  /*19780*/  UMOV UR4, 0xffffffff ;  /* 0xffffffff00047882 */ /* 0x000fc60000000000 */
[----:B------:R-:W-:Y:S05]  /*19790*/  BRA.DIV UR4, `(.L_x_6183) ;  /* 0x000000a604a87947 */ /* 0x000fea000b800000 */
[----:B0-----:R0:W0:Y:S04]  /*197a0*/  SHFL.IDX PT, R3, R4, 0x2, 0x181f ;  /* 0x00581f0004037f89 */ /* 0x00102800000e0000 */
[----:B---34-:R3:W4:Y:S02]  /*197b0*/  SHFL.IDX PT, R9, R0, 0x2, 0x181f ;  /* 0x00581f0000097f89 */ /* 0x01872400000e0000 */
.L_x_6406:
        /* <DEDUP_REMOVED lines=31> */
.L_x_6185:
[----:B------:R-:W-:Y:S05]  /*199b0*/  BSYNC B1 ;  /* 0x0000000000017941 */ /* 0x000fea0003800000 */
.L_x_6184:
[----:B------:R-:W-:-:S03]  /*199c0*/  UMOV UR4, 0xffffffff ;  /* 0xffffffff00047882 */ /* 0x000fc60000000000 */
[----:B------:R-:W-:Y:S05]  /*199d0*/  BRA.DIV UR4, `(.L_x_6186) ;  /* 0x000000a604647947 */ /* 0x000fea000b800000 */
[----:B0-----:R0:W0:Y:S04]  /*199e0*/  SHFL.IDX PT, R3, R4, 0x3, 0x181f ;  /* 0x00781f0004037f89 */ /* 0x00102800000e0000 */
[----:B----4-:R4:W0:Y:S02]  /*199f0*/  SHFL.IDX PT, R9, R0, 0x3, 0x181f ;  /* 0x00781f0000097f89 */ /* 0x01082400000e0000 */
.L_x_6410:
        /* <DEDUP_REMOVED lines=12> */
[----:B------:R-:W-:Y:S01]  /*19ac0*/  ISETP.GE.AND P0, PT, R4, UR4, PT ;  /* 0x0000000404007c0c */ /* 0x000fe2000bf06270 */
[----:B------:R-:W-:Y:S01]  /*19ad0*/  VIADD R24, R222, 0xc0 ;  /* 0x000000c0de187836 */ /* 0x000fe20000000000 */
[----:B------:R-:W-:-:S02]  /*19ae0*/  SHF.R.S32.HI R14, RZ, 0x1f, R222 ;  /* 0x0000001fff0e7819 */ /* 0x000fc400000114de */
[----:B------:R-:W-:Y:S02]  /*19af0*/  SHF.R.S32.HI R27, RZ, 0x1f, R27 ;  /* 0x0000001fff1b7819 */ /* 0x000fe4000001141b */
[----:B------:R-:W-:Y:S02]  /*19b00*/  SHF.R.S32.HI R26, RZ, 0x1f, R26 ;  /* 0x0000001fff1a7819 */ /* 0x000fe4000001141a */
[-C--:B------:R-:W-:Y:S02]  /*19b10*/  @!P3 LEA R10, P5, R222, R9.reuse, 0x1 ;  /* 0x00000009de0ab211 */ /* 0x080fe400078a08ff */
        /* <DEDUP_REMOVED lines=12> */
.L_x_6169:
[----:B------:R-:W-:Y:S05]  /*19be0*/  BSYNC B0 ;  /* 0x0000000000007941 */ /* 0x000fea0003800000 */
.L_x_6155:
[----:B------:R-:W-:Y:S02]  /*19bf0*/  ULDC UR4, c[0x0][0xd3c] ;  /* 0x00034f0000047ab9 */ /* 0x000fe40000000800 */
[----:B------:R-:W-:-:S13]  /*19c00*/  ISETP.GE.AND P0, PT, R7, UR4, PT ;  /* 0x0000000407007c0c */ /* 0x000fda000bf06270 */
[----:B------:R-:W-:Y:S05]  /*19c10*/  @!P0 BRA `(.L_x_6187) ;  /* 0xfffffe7c00448947 */ /* 0x000fea000383ffff */
[----:B------:R-:W-:Y:S05]  /*19c20*/  BRA `(.L_x_6016) ;  /* 0x0000008400287947 */ /* 0x000fea0003800000 */
.L_x_6014:
[----:B------:R-:W-:-:S08]  /*19c30*/  NOP ;  /* 0x0000000000007918 */ /* 0x000fd00000000000 */
[----:B------:R-:W0:-:S00]  /*19c40*/  USETMAXREG.DEALLOC.CTAPOOL 0x28 ;  /* 0x00000028000079c8 */ /* 0x000e0000080e0500 */
[----:B0-----:R-:W-:Y:S02]  /*19c50*/  LOP3.LUT R2, R2, 0x3, RZ, 0xc0, !PT ;  /* 0x0000000302027812 */ /* 0x001fe400078ec0ff */
[----:B------:R-:W-:Y:S02]  /*19c60*/  LOP3.LUT R23, R23, 0xffffefff, RZ, 0xc0, !PT ;  /* 0xffffefff17177812 */ /* 0x000fe400078ec0ff */
[----:B------:R-:W-:Y:S02]  /*19c70*/  MOV R6, RZ ;  /* 0x000000ff00067202 */ /* 0x000fe40000000f00 */
        /* <DEDUP_REMOVED lines=11> */
.L_x_6188:
        /* <DEDUP_REMOVED lines=43> */
.L_x_6192:
        /* <DEDUP_REMOVED lines=37> */
.L_x_6190:
        /* <DEDUP_REMOVED lines=13> */
.L_x_6193:
        /* <DEDUP_REMOVED lines=14> */
[----:B0-----:R-:W-:Y:S01]  /*1a3e0*/  IMAD.MOV.U32 R2, RZ, RZ, RZ ;  /* 0x000000ffff027224 */ /* 0x001fe200078e00ff */
[----:B-1----:R-:W-:-:S05]  /*1a3f0*/  IADD3 R11, RZ, -R3, RZ ;  /* 0x80000003ff0b7210 */ /* 0x002fca0007ffe0ff */
        /* <DEDUP_REMOVED lines=16> */
[----:B------:R-:W-:Y:S02]  /*1a500*/  IABS R2, R9 ;  /* 0x0000000900027213 */ /* 0x000fe40000000000 */
[----:B0-----:R-:W-:Y:S01]  /*1a510*/  IADD3 R13, RZ, -R3, RZ ;  /* 0x80000003ff0d7210 */ /* 0x001fe20007ffe0ff */
        /* <DEDUP_REMOVED lines=28> */
.L_x_6194:
[----:B------:R-:W0:Y:S02]  /*1a6e0*/  LDC.64 R2, c[0x0][0xd90] ;  /* 0x00036400ff027b82 */ /* 0x000e240000000a00 */
[----:B0-----:R-:W-:-:S05]  /*1a6f0*/  IMAD.WIDE R2, R19, 0x4, R2 ;  /* 0x0000000413027825 */ /* 0x001fca00078e0202 */
[----:B------:R0:W2:Y:S01]  /*1a700*/  LDG.E R13, desc[UR40][R2.64] ;  /* 0x00000028020d7981 */ /* 0x0000a2000c1e1900 */
[----:B------:R-:W-:Y:S02]  /*1a710*/  IABS R15, R5 ;  /* 0x00000005000f7213 */ /* 0x000fe40000000000 */
[----:B0-----:R-:W-:Y:S01]  /*1a720*/  MOV R2, RZ ;  /* 0x000000ff00027202 */ /* 0x001fe20000000f00 */
        /* <DEDUP_REMOVED lines=56> */
.L_x_6195:
[----:B------:R-:W-:-:S05]  /*1aab0*/  LOP3.LUT R17, RZ, R2, RZ, 0x33, !PT ;  /* 0x00000002ff117212 */ /* 0x000fca00078e33ff */
[----:B------:R-:W-:Y:S01]  /*1aac0*/  IMAD.IADD R17, R6, 0x1, R17 ;  /* 0x0000000106117824 */ /* 0x000fe200078e0211 */
[----:B------:R-:W-:Y:S06]  /*1aad0*/  BRA `(.L_x_6196) ;  /* 0x00000000000c7947 */ /* 0x000fec0003800000 */
.L_x_6191:
[----:B------:R-:W-:Y:S02]  /*1aae0*/  IMAD.MOV.U32 R17, RZ, RZ, RZ ;  /* 0x000000ffff117224 */ /* 0x000fe400078e00ff */
[----:B------:R-:W-:Y:S02]  /*1aaf0*/  IMAD.U32 R16, RZ, RZ, UR6 ;  /* 0x00000006ff107e24 */ /* 0x000fe4000f8e00ff */
[----:B------:R-:W-:-:S07]  /*1ab00*/  IMAD.MOV.U32 R18, RZ, RZ, RZ ;  /* 0x000000ffff127224 */ /* 0x000fce00078e00ff */
.L_x_6196:
[----:B------:R-:W-:-:S13]  /*1ab10*/  ISETP.NE.AND P0, PT, R7, RZ, PT ;  /* 0x000000ff0700720c */ /* 0x000fda0003f05270 */
[----:B------:R-:W0:Y:S01]  /*1ab20*/  @!P0 S2R R3, SR_CgaCtaId ;  /* 0x0000000000038919 */ /* 0x000e220000008800 */
[----:B------:R-:W-:-:S04]  /*1ab30*/  @!P0 MOV R2, 0x400 ;  /* 0x0000040000028802 */ /* 0x000fc80000000f00 */
[----:B0-----:R-:W-:-:S05]  /*1ab40*/  @!P0 LEA R2, R3, R2, 0x18 ;  /* 0x0000000203028211 */ /* 0x001fca00078ec0ff */
[----:B------:R1:W-:Y:S01]  /*1ab50*/  @!P0 STS.128 [R2+0x324d0], R16 ;  /* 0x0324d01002008388 */ /* 0x0003e20000000c00 */
[----:B------:R-:W-:Y:S06]  /*1ab60*/  BAR.ARV 0x5, 0x180 ;  /* 0x0146000000007b1d */ /* 0x000fec0000002000 */
.L_x_6189:
        /* <DEDUP_REMOVED lines=8> */
[C---:B-1----:R-:W-:Y:S01]  /*1abf0*/  SHF.L.U32 R2, R0.reuse, 0x3, RZ ;  /* 0x0000000300027819 */ /* 0x042fe200000006ff */
[----:B------:R-:W-:Y:S01]  /*1ac00*/  UMOV UR4, 0x400 ;  /* 0x0000040000047882 */ /* 0x000fe20000000000 */
[----:B------:R-:W-:Y:S01]  /*1ac10*/  LOP3.LUT R4, R0, 0x7f, RZ, 0xc0, !PT ;  /* 0x0000007f00047812 */ /* 0x000fe200078ec0ff */
[----:B------:R-:W-:Y:S01]  /*1ac20*/  BSSY B8, `(.L_x_6197) ;  /* 0x0000713000087945 */ /* 0x000fe20003800000 */
[C---:B------:R-:W-:Y:S01]  /*1ac30*/  LOP3.LUT R3, R2.reuse, 0x1f8, RZ, 0xc0, !PT ;  /* 0x000001f802037812 */ /* 0x040fe200078ec0ff */
[----:B------:R-:W-:Y:S01]  /*1ac40*/  IMAD.MOV.U32 R28, RZ, RZ, 0x1 ;  /* 0x00000001ff1c7424 */ /* 0x000fe200078e00ff */
[----:B------:R-:W-:Y:S01]  /*1ac50*/  LOP3.LUT R2, R2, 0x38, RZ, 0xc0, !PT ;  /* 0x0000003802027812 */ /* 0x000fe200078ec0ff */
[----:B------:R-:W-:Y:S01]  /*1ac60*/  IMAD.SHL.U32 R32, R4, 0x8, RZ ;  /* 0x0000000804207824 */ /* 0x000fe200078e00ff */
[----:B------:R-:W-:Y:S01]  /*1ac70*/  LOP3.LUT R3, R3, 0x38, R0, 0x78, !PT ;  /* 0x0000003803037812 */ /* 0x000fe200078e7800 */
[----:B------:R-:W-:Y:S01]  /*1ac80*/  IMAD.SHL.U32 R0, R0, 0x10, RZ ;  /* 0x0000001000007824 */ /* 0x000fe200078e00ff */
[----:B------:R-:W-:Y:S01]  /*1ac90*/  CS2R R24, SRZ ;  /* 0x0000000000187805 */ /* 0x000fe2000001ff00 */
[----:B------:R-:W-:Y:S01]  /*1aca0*/  IMAD.MOV.U32 R27, RZ, RZ, 0x1 ;  /* 0x00000001ff1b7424 */ /* 0x000fe200078e00ff */
[----:B------:R-:W-:Y:S01]  /*1acb0*/  LOP3.LUT R32, R3, 0x200, R32, 0xf8, !PT ;  /* 0x0000020003207812 */ /* 0x000fe200078ef820 */
[----:B------:R-:W-:Y:S01]  /*1acc0*/  ULDC.64 UR42, c[0x0][0x198] ;  /* 0x00006600002a7ab9 */ /* 0x000fe20000000a00 */
[----:B------:R-:W-:Y:S01]  /*1acd0*/  SHF.R.U32.HI R3, RZ, 0x3, R4 ;  /* 0x00000003ff037819 */ /* 0x000fe20000011604 */
[----:B------:R-:W-:Y:S01]  /*1ace0*/  ULOP3.LUT UR38, UR36, 0x2, URZ, 0xfc, !UPT ;  /* 0x0000000224267892 */ /* 0x000fe2000f8efc3f */
[----:B------:R-:W-:Y:S01]  /*1acf0*/  LOP3.LUT R4, R2, 0x40, RZ, 0xfc, !PT ;  /* 0x0000004002047812 */ /* 0x000fe200078efcff */
[----:B------:R-:W-:Y:S01]  /*1ad00*/  ULDC UR37, c[0x0][0xc] ;  /* 0x0000030000257ab9 */ /* 0x000fe20000000800 */
[----:B------:R-:W-:-:S02]  /*1ad10*/  LOP3.LUT R0, R3, 0x70, R0, 0xf8, !PT ;  /* 0x0000007003007812 */ /* 0x000fc400078ef800 */
[C---:B------:R-:W-:Y:S01]  /*1ad20*/  LOP3.LUT R3, R2.reuse, 0x80, RZ, 0xfc, !PT ;  /* 0x0000008002037812 */ /* 0x040fe200078efcff */
[----:B0-----:R-:W-:Y:S01]  /*1ad30*/  ULEA UR4, UR5, UR4, 0x18 ;  /* 0x0000000405047291 */ /* 0x001fe2000f8ec03f */
[----:B------:R-:W-:-:S05]  /*1ad40*/  LOP3.LUT R0, R2, 0xc0, RZ, 0xfc, !PT ;  /* 0x000000c002007812 */ /* 0x000fca00078efcff */
[----:B------:R-:W-:-:S04]  /*1ad50*/  IMAD.U32 R22, RZ, RZ, UR4 ;  /* 0x00000004ff167e24 */ /* 0x000fc8000f8e00ff */
[----:B--2---:R-:W-:-:S07]  /*1ad60*/  IMAD R26, R32, 0x2, R22 ;  /* 0x00000002201a7824 */ /* 0x004fce00078e0216 */
.L_x_6306:
[----:B0-----:R-:W0:Y:S02]  /*1ad70*/  LDC.64 R36, c[0x0][0xd88] ;  /* 0x00036200ff247b82 */ /* 0x001e240000000a00 */
[----:B0-----:R-:W-:-:S06]  /*1ad80*/  IMAD.WIDE R36, R19, 0x4, R36 ;  /* 0x0000000413247825 */ /* 0x001fcc00078e0224 */
[----:B--2---:R0:W2:Y:S01]  /*1ad90*/  LDG.E R36, desc[UR40][R36.64] ;  /* 0x0000002824247981 */ /* 0x0040a2000c1e1900 */
        /* <DEDUP_REMOVED lines=9> */
[----:B0-----:R-:W-:Y:S01]  /*1ae30*/  IMAD.MOV.U32 R37, RZ, RZ, RZ ;  /* 0x000000ffff257224 */ /* 0x001fe200078e00ff */
[----:B--2---:R-:W-:-:S05]  /*1ae40*/  SHF.R.S32.HI R0, RZ, 0x1f, R36 ;  /* 0x0000001fff007819 */ /* 0x004fca0000011424 */
[C---:B------:R-:W-:Y:S02]  /*1ae50*/  @P0 LEA R2, P1, R36.reuse, UR4, 0x2 ;  /* 0x0000000424020c11 */ /* 0x040fe4000f8210ff */
[C---:B------:R-:W-:Y:S01]  /*1ae60*/  SHF.L.U32 R30, R36.reuse, 0x2, RZ ;  /* 0x00000002241e7819 */ /* 0x040fe200000006ff */
[----:B------:R0:W-:Y:S01]  /*1ae70*/  STL [R1+0x10], R0 ;  /* 0x0000100001007387 */ /* 0x0001e20000100800 */
[C-C-:B------:R-:W-:Y:S01]  /*1ae80*/  @P0 LEA.HI.X R3, R36.reuse, UR5, R0.reuse, 0x2, P1 ;  /* 0x0000000524030c11 */ /* 0x140fe200088f1400 */
[----:B------:R-:W-:Y:S01]  /*1ae90*/  ULDC.64 UR4, c[0x0][0xaf8] ;  /* 0x0002be0000047ab9 */ /* 0x000fe20000000a00 */
[----:B------:R-:W-:-:S03]  /*1aea0*/  SHF.L.U64.HI R31, R36, 0x2, R0 ;  /* 0x00000002241f7819 */ /* 0x000fc60000010200 */
[----:B-1----:R1:W5:Y:S01]  /*1aeb0*/  @P0 LDG.E R34, desc[UR40][R2.64] ;  /* 0x0000002802220981 */ /* 0x002362000c1e1900 */
[----:B------:R-:W-:Y:S02]  /*1aec0*/  ISETP.NE.U32.AND P0, PT, RZ, UR4, PT ;  /* 0x00000004ff007c0c */ /* 0x000fe4000bf05070 */
[----:B------:R-:W-:Y:S01]  /*1aed0*/  ISETP.NE.U32.AND P1, PT, RZ, UR6, PT ;  /* 0x00000006ff007c0c */ /* 0x000fe2000bf25070 */
[----:B0-----:R-:W-:Y:S01]  /*1aee0*/  IMAD.MOV.U32 R0, RZ, RZ, RZ ;  /* 0x000000ffff007224 */ /* 0x001fe200078e00ff */
[----:B------:R-:W-:Y:S02]  /*1aef0*/  ISETP.NE.AND.EX P0, PT, RZ, UR5, PT, P0 ;  /* 0x00000005ff007c0c */ /* 0x000fe4000bf05300 */
[----:B------:R-:W-:Y:S02]  /*1af00*/  ISETP.NE.AND.EX P1, PT, RZ, UR7, PT, P1 ;  /* 0x00000007ff007c0c */ /* 0x000fe4000bf25310 */
[C---:B------:R-:W-:Y:S02]  /*1af10*/  IADD3 R4, P4, R30.reuse, UR6, RZ ;  /* 0x000000061e047c10 */ /* 0x040fe4000ff9e0ff */
[----:B-1----:R-:W-:Y:S01]  /*1af20*/  IADD3 R2, P3, R30, UR4, RZ ;  /* 0x000000041e027c10 */ /* 0x002fe2000ff7e0ff */
[----:B------:R-:W-:Y:S01]  /*1af30*/  ULDC UR4, c[0x0][0x288] ;  /* 0x0000a20000047ab9 */ /* 0x000fe20000000800 */
[----:B------:R-:W-:-:S02]  /*1af40*/  IADD3.X R5, R31, UR7, RZ, P4, !PT ;  /* 0x000000071f057c10 */ /* 0x000fc4000a7fe4ff */
[C---:B------:R-:W-:Y:S02]  /*1af50*/  IADD3.X R3, R31.reuse, UR5, RZ, P3, !PT ;  /* 0x000000051f037c10 */ /* 0x040fe40009ffe4ff */
[----:B---3--:R-:W-:Y:S01]  /*1af60*/  @P2 IADD3 R6, P3, R30, UR8, RZ ;  /* 0x000000081e062c10 */ /* 0x008fe2000ff7e0ff */
[----:B------:R-:W-:Y:S01]  /*1af70*/  IMAD.U32 R8, RZ, RZ, UR4 ;  /* 0x00000004ff087e24 */ /* 0x000fe2000f8e00ff */
[----:B------:R-:W-:Y:S01]  /*1af80*/  ULDC.64 UR4, c[0x0][0x418] ;  /* 0x0001060000047ab9 */ /* 0x000fe20000000a00 */
[----:B------:R-:W5:Y:S01]  /*1af90*/  @P0 LDG.E R37, desc[UR40][R2.64] ;  /* 0x0000002802250981 */ /* 0x000f62000c1e1900 */
[----:B------:R-:W-:-:S03]  /*1afa0*/  @P2 IADD3.X R7, R31, UR9, RZ, P3, !PT ;  /* 0x000000091f072c10 */ /* 0x000fc60009ffe4ff */
[----:B------:R-:W5:Y:S04]  /*1afb0*/  @P1 LDG.E R0, desc[UR40][R4.64] ;  /* 0x0000002804001981 */ /* 0x000f68000c1e1900 */
        /* <DEDUP_REMOVED lines=18> */
.L_x_6198:
        /* <DEDUP_REMOVED lines=14> */
.L_x_6199:
        /* <DEDUP_REMOVED lines=9> */
.L_x_6200:
        /* <DEDUP_REMOVED lines=15> */
[----:B------:R2:W-:Y:S01]  /*1b340*/  STL [R1+0xc], R7 ;  /* 0x00000c0701007387 */ /* 0x0005e20000100800 */
        /* <DEDUP_REMOVED lines=41> */
[----:B------:R-:W-:-:S07]  /*1b5e0*/  @!P2 LOP3.LUT R13, RZ, R8, RZ, 0x33, !PT ;  /* 0x00000008ff0da212 */ /* 0x000fce00078e33ff */
.L_x_6202:
[----:B------:R-:W-:Y:S05]  /*1b5f0*/  BSYNC B0 ;  /* 0x0000000000007941 */ /* 0x000fea0003800000 */
.L_x_6201:
        /* <DEDUP_REMOVED lines=9> */
[----:B------:R-:W-:-:S07]  /*1b690*/  SHF.R.U32.HI R3, RZ, 0x6, R3 ;  /* 0x00000006ff037819 */ /* 0x000fce0000011603 */
[----:B------:R-:W-:-:S04]  /*1b6a0*/  @P0 VIADD R6, R6, 0x5f ;  /* 0x0000005f06060836 */ /* 0x000fc80000000000 */
[----:B------:R-:W-:-:S04]  /*1b6b0*/  @P0 IMAD.HI R2, R6, 0x2aaaaaab, RZ ;  /* 0x2aaaaaab06020827 */ /* 0x000fc800078e02ff */
[----:B------:R-:W-:Y:S01]  /*1b6c0*/  IMAD.MOV.U32 R6, RZ, RZ, R3 ;  /* 0x000000ffff067224 */ /* 0x000fe200078e0003 */
        /* <DEDUP_REMOVED lines=12> */
.L_x_6413:
[----:B--2---:R-:W-:Y:S02]  /*1b790*/  ISETP.NE.AND P0, PT, R14, RZ, PT ;  /* 0x000000ff0e00720c */ /* 0x004fe40003f05270 */
[----:B------:R-:W-:-:S11]  /*1b7a0*/  PLOP3.LUT P6, PT, PT, PT, PT, 0x8, 0x0 ;  /* 0x000000000000781c */ /* 0x000fd60003fce170 */
[----:B------:R-:W-:Y:S05]  /*1b7b0*/  @P0 BRA `(.L_x_6206) ;  /* 0x00000000000c0947 */ /* 0x000fea0003800000 */
[----:B------:R-:W-:-:S03]  /*1b7c0*/  UMOV UR4, 0xffffffff ;  /* 0xffffffff00047882 */ /* 0x000fc60000000000 */
[----:B------:R-:W-:Y:S05]  /*1b7d0*/  BRA.DIV UR4, `(.L_x_6207) ;  /* 0x0000008a04647947 */ /* 0x000fea000b800000 */
[----:B------:R-:W-:-:S13]  /*1b7e0*/  ELECT P6, URZ, PT ;  /* 0x00000000003f782f */ /* 0x000fda00038c0000 */
.L_x_6206:
        /* <DEDUP_REMOVED lines=9> */
.L_x_6416:
[----:B------:R-:W-:Y:S05]  /*1b880*/  BSYNC B1 ;  /* 0x0000000000017941 */ /* 0x000fea0003800000 */
.L_x_6208:
[----:B------:R-:W-:Y:S04]  /*1b890*/  BSSY B1, `(.L_x_6210) ;  /* 0x000007b000017945 */ /* 0x000fe80003800000 */
[----:B------:R-:W-:Y:S05]  /*1b8a0*/  @!P6 BRA `(.L_x_6211) ;  /* 0x0000000400e4e947 */ /* 0x000fea0003800000 */
[----:B0-----:R-:W-:Y:S01]  /*1b8b0*/  IMAD R8, R24, 0x8, R22 ;  /* 0x0000000818087824 */ /* 0x001fe200078e0216 */
[----:B------:R-:W-:Y:S01]  /*1b8c0*/  SHF.L.U32 R9, R28, 0x1f, RZ ;  /* 0x0000001f1c097819 */ /* 0x000fe200000006ff */
[----:B------:R-:W0:Y:S01]  /*1b8d0*/  S2R R10, SR_TID.X ;  /* 0x00000000000a7919 */ /* 0x000e220000002100 */
[----:B------:R-:W-:Y:S02]  /*1b8e0*/  BSSY B2, `(.L_x_6212) ;  /* 0x0000005000027945 */ /* 0x000fe40003800000 */
[----:B------:R-:W2:Y:S01]  /*1b8f0*/  SYNCS.PHASECHK.TRANS64.TRYWAIT P0, [R8+URZ+0x324a0], R9 ;  /* 0x0324a009080075a7 */ /* 0x000ea2000800017f */
[----:B0-----:R-:W-:-:S04]  /*1b900*/  LOP3.LUT R10, R10, 0x7f, RZ, 0xc0, !PT ;  /* 0x0000007f0a0a7812 */ /* 0x001fc800078ec0ff */
[----:B------:R-:W-:Y:S01]  /*1b910*/  ISETP.NE.AND P1, PT, R10, RZ, PT ;  /* 0x000000ff0a00720c */ /* 0x000fe20003f25270 */
[----:B--2---:R-:W-:-:S12]  /*1b920*/  @!P0 BRA `(.L_x_6213) ;  /* 0x0000008800448947 */ /* 0x004fd80003800000 */
.L_x_6417:
[----:B------:R-:W-:Y:S05]  /*1b930*/  BSYNC B2 ;  /* 0x0000000000027941 */ /* 0x000fea0003800000 */
.L_x_6212:
        /* <DEDUP_REMOVED lines=9> */
.L_x_6215:
[----:B------:R-:W-:Y:S05]  /*1b9d0*/  BSYNC B2 ;  /* 0x0000000000027941 */ /* 0x000fea0003800000 */
.L_x_6214:
[----:B------:R-:W-:Y:S01]  /*1b9e0*/  MOV R14, RZ ;  /* 0x000000ff000e7202 */ /* 0x000fe20000000f00 */
[----:B------:R-:W-:Y:S01]  /*1b9f0*/  IMAD R10, R6, 0x60, R0 ;  /* 0x00000060060a7824 */ /* 0x000fe200078e0200 */
[----:B------:R-:W-:Y:S01]  /*1ba00*/  UIADD3 UR4, UP0, UR42, 0x570, URZ ;  /* 0x000005702a047890 */ /* 0x000fe2000ff1e03f */
[----:B-1----:R-:W-:Y:S01]  /*1ba10*/  IMAD R11, R24, 0x3000, R22 ;  /* 0x00003000180b7824 */ /* 0x002fe200078e0216 */
[----:B------:R-:W-:Y:S01]  /*1ba20*/  R2UR UR10, R14 ;  /* 0x000000000e0a72ca */ /* 0x000fe200000e0000 */
[----:B------:R-:W-:Y:S01]  /*1ba30*/  VIADD R10, R10, 0xffffffa0 ;  /* 0xffffffa00a0a7836 */ /* 0x000fe20000000000 */
[----:B------:R-:W-:Y:S01]  /*1ba40*/  PLOP3.LUT P0, PT, PT, PT, PT, 0x80, 0x0 ;  /* 0x000000000000781c */ /* 0x000fe20003f0f070 */
[----:B------:R-:W-:Y:S01]  /*1ba50*/  VIADD R11, R11, 0x1c400 ;  /* 0x0001c4000b0b7836 */ /* 0x000fe20000000000 */
[----:B------:R-:W-:Y:S01]  /*1ba60*/  UIADD3.X UR5, URZ, UR43, URZ, UP0, !UPT ;  /* 0x0000002b3f057290 */ /* 0x000fe200087fe43f */
[----:B------:R-:W-:Y:S01]  /*1ba70*/  VIADD R12, R8, 0x32490 ;  /* 0x00032490080c7836 */ /* 0x000fe20000000000 */
[----:B------:R-:W-:Y:S01]  /*1ba80*/  UMOV UR6, 0x0 ;  /* 0x0000000000067882 */ /* 0x000fe20000000000 */
[----:B------:R-:W-:-:S09]  /*1ba90*/  UMOV UR7, 0x12f00000 ;  /* 0x12f0000000077882 */ /* 0x000fd20000000000 */
.L_x_6216:
        /* <DEDUP_REMOVED lines=13> */
.L_x_6418:
[----:B------:R-:W-:Y:S05]  /*1bb70*/  BSYNC B2 ;  /* 0x0000000000027941 */ /* 0x000fea0003800000 */
.L_x_6217:
        /* <DEDUP_REMOVED lines=11> */
.L_x_6220:
[----:B------:R-:W-:Y:S05]  /*1bc30*/  BSYNC B2 ;  /* 0x0000000000027941 */ /* 0x000fea0003800000 */
.L_x_6219:
        /* <DEDUP_REMOVED lines=9> */
.L_x_6221:
        /* <DEDUP_REMOVED lines=15> */
.L_x_6222:
        /* <DEDUP_REMOVED lines=15> */
.L_x_6223:
        /* <DEDUP_REMOVED lines=15> */
.L_x_6224:
        /* <DEDUP_REMOVED lines=10> */
.L_x_6211:
[----:B------:R-:W-:Y:S05]  /*1c040*/  BSYNC B1 ;  /* 0x0000000000017941 */ /* 0x000fea0003800000 */
.L_x_6210:
        /* <DEDUP_REMOVED lines=9> */
.L_x_6240:
        /* <DEDUP_REMOVED lines=11> */
.L_x_6419:
[----:B------:R-:W-:Y:S05]  /*1c190*/  BSYNC B2 ;  /* 0x0000000000027941 */ /* 0x000fea0003800000 */
.L_x_6227:
        /* <DEDUP_REMOVED lines=9> */
.L_x_6230:
[----:B------:R-:W-:Y:S05]  /*1c230*/  BSYNC B2 ;  /* 0x0000000000027941 */ /* 0x000fea0003800000 */
.L_x_6229:
[----:B------:R-:W-:Y:S01]  /*1c240*/  MOV R14, RZ ;  /* 0x000000ff000e7202 */ /* 0x000fe20000000f00 */
[----:B-1----:R-:W-:Y:S01]  /*1c250*/  IMAD R11, R24, 0x3000, R22 ;  /* 0x00003000180b7824 */ /* 0x002fe200078e0216 */
        /* <DEDUP_REMOVED lines=9> */
.L_x_6231:
        /* <DEDUP_REMOVED lines=13> */
.L_x_6420:
[----:B------:R-:W-:Y:S05]  /*1c3c0*/  BSYNC B2 ;  /* 0x0000000000027941 */ /* 0x000fea0003800000 */
.L_x_6232:
        /* <DEDUP_REMOVED lines=11> */
.L_x_6235:
[----:B------:R-:W-:Y:S05]  /*1c480*/  BSYNC B2 ;  /* 0x0000000000027941 */ /* 0x000fea0003800000 */
.L_x_6234:
        /* <DEDUP_REMOVED lines=9> */
.L_x_6236:
        /* <DEDUP_REMOVED lines=15> */
.L_x_6237:
        /* <DEDUP_REMOVED lines=15> */
.L_x_6238:
        /* <DEDUP_REMOVED lines=15> */
.L_x_6239:
        /* <DEDUP_REMOVED lines=10> */
.L_x_6226:
[----:B------:R-:W-:Y:S05]  /*1c890*/  BSYNC B1 ;  /* 0x0000000000017941 */ /* 0x000fea0003800000 */
.L_x_6225:
        /* <DEDUP_REMOVED lines=8> */
.L_x_6204:
[----:B------:R-:W-:Y:S05]  /*1c920*/  BSYNC B0 ;  /* 0x0000000000007941 */ /* 0x000fea0003800000 */
.L_x_6203:
        /* <DEDUP_REMOVED lines=8> */
[----:B------:R-:W2:Y:S08]  /*1c9b0*/  @P1 LDC R3, c[0x0][0x44c] ;  /* 0x00011300ff031b82 */ /* 0x000eb00000000800 */
[----:B------:R-:W4:Y:S01]  /*1c9c0*/  @P1 LDC R0, c[0x0][0x450] ;  /* 0x00011400ff001b82 */ /* 0x000f220000000800 */
[----:B--2---:R-:W-:-:S05]  /*1c9d0*/  @P1 IMAD.HI.U32 R3, R2, R3, RZ ;  /* 0x0000000302031227 */ /* 0x004fca00078e00ff */
[----:B----4-:R-:W-:Y:S01]  /*1c9e0*/  @P1 SHF.R.U32.HI R2, RZ, R0, R3 ;  /* 0x00000000ff021219 */ /* 0x010fe20000011603 */
[----:B------:R-:W-:-:S04]  /*1c9f0*/  IMAD.MOV.U32 R0, RZ, RZ, RZ ;  /* 0x000000ffff007224 */ /* 0x000fc800078e00ff */
[----:B------:R-:W-:-:S04]  /*1ca00*/  IMAD.IADD R2, R7, 0x1, R2 ;  /* 0x0000000107027824 */ /* 0x000fc800078e0202 */
[----:B------:R-:W-:-:S05]  /*1ca10*/  IMAD.HI R2, R2, 0x2aaaaaab, RZ ;  /* 0x2aaaaaab02027827 */ /* 0x000fca00078e02ff */
[----:B------:R-:W-:-:S04]  /*1ca20*/  SHF.R.U32.HI R3, RZ, 0x1f, R2 ;  /* 0x0000001fff037819 */ /* 0x000fc80000011602 */
[----:B------:R-:W-:-:S04]  /*1ca30*/  LEA.HI.SX32 R2, R2, R3, 0x1c ;  /* 0x0000000302027211 */ /* 0x000fc800078fe2ff */
[----:B------:R-:W-:-:S04]  /*1ca40*/  VIMNMX R5, R5, R2, PT ;  /* 0x0000000205057248 */ /* 0x000fc80003fe0100 */
[----:B------:R-:W-:-:S13]  /*1ca50*/  ISETP.GE.AND P1, PT, R5, 0x1, PT ;  /* 0x000000010500780c */ /* 0x000fda0003f26270 */
[----:B---3--:R-:W-:Y:S05]  /*1ca60*/  @!P1 BRA `(.L_x_6242) ;  /* 0x0000000000689947 */ /* 0x008fea0003800000 */
[-C--:B------:R-:W-:Y:S02]  /*1ca70*/  IABS R0, R4.reuse ;  /* 0x0000000400007213 */ /* 0x080fe40000000000 */
[----:B------:R-:W-:Y:S02]  /*1ca80*/  IABS R7, R4 ;  /* 0x0000000400077213 */ /* 0x000fe40000000000 */
[----:B0-----:R-:W0:Y:S03]  /*1ca90*/  I2F.RP R8, R0 ;  /* 0x0000000000087306 */ /* 0x001e260000209400 */
[----:B------:R-:W-:-:S05]  /*1caa0*/  IMAD.MOV R7, RZ, RZ, -R7 ;  /* 0x000000ffff077224 */ /* 0x000fca00078e0a07 */
[----:B0-----:R-:W0:Y:S02]  /*1cab0*/  MUFU.RCP R8, R8 ;  /* 0x0000000800087308 */ /* 0x001e240000001000 */
[----:B0-----:R-:W-:-:S06]  /*1cac0*/  VIADD R9, R8, 0xffffffe ;  /* 0x0ffffffe08097836 */ /* 0x001fcc0000000000 */
[----:B------:R-:W0:Y:S02]  /*1cad0*/  F2I.FTZ.U32.TRUNC.NTZ R3, R9 ;  /* 0x0000000900037305 */ /* 0x000e24000021f000 */
[----:B0-----:R-:W-:-:S05]  /*1cae0*/  IADD3 R2, RZ, -R3, RZ ;  /* 0x80000003ff027210 */ /* 0x001fca0007ffe0ff */
        /* <DEDUP_REMOVED lines=18> */
.L_x_6242:
[----:B------:R-:W-:Y:S05]  /*1cc10*/  BSYNC B0 ;  /* 0x0000000000007941 */ /* 0x000fea0003800000 */
.L_x_6241:
        /* <DEDUP_REMOVED lines=23> */
.L_x_6244:
        /* <DEDUP_REMOVED lines=10> */
[----:B------:R-:W2:Y:S01]  /*1ce30*/  LDC.64 R2, c[0x4][R2] ;  /* 0x0100000002027b82 */ /* 0x000ea20000000a00 */
[----:B------:R-:W-:Y:S02]  /*1ce40*/  IMAD.U32 R5, RZ, RZ, UR7 ;  /* 0x00000007ff057e24 */ /* 0x000fe4000f8e00ff */
[----:B------:R-:W-:Y:S02]  /*1ce50*/  IMAD.U32 R6, RZ, RZ, UR8 ;  /* 0x00000008ff067e24 */ /* 0x000fe4000f8e00ff */
[----:B------:R-:W-:-:S02]  /*1ce60*/  IMAD.U32 R7, RZ, RZ, UR9 ;  /* 0x00000009ff077e24 */ /* 0x000fc4000f8e00ff */
[----:B------:R-:W-:Y:S02]  /*1ce70*/  IMAD.U32 R10, RZ, RZ, UR4 ;  /* 0x00000004ff0a7e24 */ /* 0x000fe4000f8e00ff */
[----:B-1----:R-:W-:Y:S02]  /*1ce80*/  IMAD.U32 R11, RZ, RZ, UR5 ;  /* 0x00000005ff0b7e24 */ /* 0x002fe4000f8e00ff */
[----:B0-----:R-:W-:Y:S02]  /*1ce90*/  IMAD.MOV.U32 R8, RZ, RZ, 0x70 ;  /* 0x00000070ff087424 */ /* 0x001fe400078e00ff */
[----:B------:R-:W-:-:S07]  /*1cea0*/  IMAD.MOV.U32 R13, RZ, RZ, RZ ;  /* 0x000000ffff0d7224 */ /* 0x000fce00078e00ff */
[----:B------:R-:W-:-:S07]  /*1ceb0*/  LEPC R20, `(.L_x_6247) ;  /* 0x000000001014794e */ /* 0x000fce0000000000 */
[----:B--2---:R-:W-:Y:S05]  /*1cec0*/  CALL.ABS.NOINC R2 ;  /* 0x0000000002007343 */ /* 0x004fea0003c00000 */
.L_x_6247:
[----:B------:R-:W-:Y:S05]  /*1ced0*/  BSYNC B6 ;  /* 0x0000000000067941 */ /* 0x000fea0003800000 */
.L_x_6246:
        /* <DEDUP_REMOVED lines=10> */
[----:B-1----:R-:W-:Y:S01]  /*1cf80*/  MOV R11, UR5 ;  /* 0x00000005000b7c02 */ /* 0x002fe20008000f00 */
[----:B------:R-:W-:Y:S02]  /*1cf90*/  IMAD.U32 R5, RZ, RZ, UR7 ;  /* 0x00000007ff057e24 */ /* 0x000fe4000f8e00ff */
[----:B------:R-:W-:Y:S02]  /*1cfa0*/  IMAD.U32 R6, RZ, RZ, UR8 ;  /* 0x00000008ff067e24 */ /* 0x000fe4000f8e00ff */
[----:B------:R-:W-:-:S02]  /*1cfb0*/  IMAD.U32 R7, RZ, RZ, UR9 ;  /* 0x00000009ff077e24 */ /* 0x000fc4000f8e00ff */
[----:B------:R-:W-:Y:S02]  /*1cfc0*/  IMAD.U32 R10, RZ, RZ, UR4 ;  /* 0x00000004ff0a7e24 */ /* 0x000fe4000f8e00ff */
[----:B0-----:R-:W-:Y:S02]  /*1cfd0*/  IMAD.MOV.U32 R8, RZ, RZ, 0x70 ;  /* 0x00000070ff087424 */ /* 0x001fe400078e00ff */
[----:B------:R-:W-:Y:S02]  /*1cfe0*/  IMAD.MOV.U32 R12, RZ, RZ, 0x1 ;  /* 0x00000001ff0c7424 */ /* 0x000fe400078e00ff */
[----:B--2---:R-:W-:-:S07]  /*1cff0*/  IMAD.MOV.U32 R13, RZ, RZ, RZ ;  /* 0x000000ffff0d7224 */ /* 0x004fce00078e00ff */
[----:B------:R-:W-:-:S07]  /*1d000*/  LEPC R20, `(.L_x_6250) ;  /* 0x000000001014794e */ /* 0x000fce0000000000 */
[----:B---3--:R-:W-:Y:S05]  /*1d010*/  CALL.ABS.NOINC R2 ;  /* 0x0000000002007343 */ /* 0x008fea0003c00000 */
.L_x_6250:
        /* <DEDUP_REMOVED lines=15> */
.L_x_6249:
[----:B------:R-:W-:Y:S05]  /*1d110*/  BSYNC B6 ;  /* 0x0000000000067941 */ /* 0x000fea0003800000 */
.L_x_6248:
[----:B------:R-:W2:Y:S01]  /*1d120*/  LDL R2, [R1+0x38] ;  /* 0x0000380001027983 */ /* 0x000ea20000100800 */
[----:B------:R-:W-:Y:S01]  /*1d130*/  ULDC.64 UR4, c[0x0][0xaf0] ;  /* 0x0002bc0000047ab9 */ /* 0x000fe20000000a00 */
[----:B------:R-:W3:Y:S02]  /*1d140*/  LDC R9, c[0x0][0x430] ;  /* 0x00010c00ff097b82 */ /* 0x000ee40000000800 */
[----:B------:R-:W4:Y:S01]  /*1d150*/  LDL R20, [R1+0xc] ;  /* 0x00000c0001147983 */ /* 0x000f220000100800 */
[----:B------:R-:W-:Y:S01]  /*1d160*/  ISETP.NE.U32.AND P0, PT, RZ, UR4, PT ;  /* 0x00000004ff007c0c */ /* 0x000fe2000bf05070 */
[----:B------:R-:W5:Y:S03]  /*1d170*/  S2R R21, SR_TID.X ;  /* 0x0000000000157919 */ /* 0x000f660000002100 */
[----:B------:R-:W-:-:S13]  /*1d180*/  ISETP.NE.AND.EX P0, PT, RZ, UR5, PT, P0 ;  /* 0x00000005ff007c0c */ /* 0x000fda000bf05300 */
[----:B------:R-:W-:Y:S01]  /*1d190*/  @P0 IADD3 R30, P1, R30, UR4, RZ ;  /* 0x000000041e1e0c10 */ /* 0x000fe2000ff3e0ff */
[----:B------:R-:W-:Y:S01]  /*1d1a0*/  IMAD.MOV.U32 R10, RZ, RZ, RZ ;  /* 0x000000ffff0a7224 */ /* 0x000fe200078e00ff */
[----:B------:R-:W-:Y:S01]  /*1d1b0*/  LOP3.LUT R23, R23, 0xffffffdf, RZ, 0xc0, !PT ;  /* 0xffffffdf17177812 */ /* 0x000fe200078ec0ff */
[----:B------:R-:W-:Y:S01]  /*1d1c0*/  ULDC UR4, c[0x0][0x320] ;  /* 0x0000c80000047ab9 */ /* 0x000fe20000000800 */
[----:B------:R-:W-:-:S05]  /*1d1d0*/  @P0 IADD3.X R31, R31, UR5, RZ, P1, !PT ;  /* 0x000000051f1f0c10 */ /* 0x000fca0008ffe4ff */
[----:B------:R-:W4:Y:S01]  /*1d1e0*/  @P0 LDG.E R29, desc[UR40][R30.64] ;  /* 0x000000281e1d0981 */ /* 0x000f22000c1e1900 */
[----:B-----5:R-:W-:-:S04]  /*1d1f0*/  LOP3.LUT R21, R21, 0x7f, RZ, 0xc0, !PT ;  /* 0x0000007f15157812 */ /* 0x020fc800078ec0ff */
[----:B------:R-:W-:Y:S02]  /*1d200*/  SHF.R.U32.HI R35, RZ, 0x3, R21 ;  /* 0x00000003ff237819 */ /* 0x000fe40000011615 */
[----:B------:R-:W5:Y:S01]  /*1d210*/  S2R R21, SR_TID.X ;  /* 0x0000000000157919 */ /* 0x000f620000002100 */
[----:B---3--:R-:W-:-:S13]  /*1d220*/  ISETP.NE.AND P1, PT, R9, 0x1, PT ;  /* 0x000000010900780c */ /* 0x008fda0003f25270 */
[----:B------:R-:W3:Y:S08]  /*1d230*/  @P1 LDC R5, c[0x0][0x434] ;  /* 0x00010d00ff051b82 */ /* 0x000ef00000000800 */
[----:B------:R-:W0:Y:S01]  /*1d240*/  @P1 LDC R4, c[0x0][0x438] ;  /* 0x00010e00ff041b82 */ /* 0x000e220000000800 */
[----:B-----5:R-:W-:-:S05]  /*1d250*/  IMAD.SHL.U32 R21, R21, 0x10, RZ ;  /* 0x0000001015157824 */ /* 0x020fca00078e00ff */
[----:B------:R-:W-:Y:S01]  /*1d260*/  LOP3.LUT R21, R35, 0x70, R21, 0xf8, !PT ;  /* 0x0000007023157812 */ /* 0x000fe200078ef815 */
[----:B--2---:R-:W-:-:S04]  /*1d270*/  VIADD R0, R2, 0xffffffff ;  /* 0xffffffff02007836 */ /* 0x004fc80000000000 */
[----:B------:R-:W-:-:S05]  /*1d280*/  IMAD R6, R0, 0x60, R21 ;  /* 0x0000006000067824 */ /* 0x000fca00078e0215 */
[----:B----4-:R-:W-:-:S04]  /*1d290*/  ISETP.GE.AND P0, PT, R6, R20, PT ;  /* 0x000000140600720c */ /* 0x010fc80003f06270 */
[----:B------:R-:W-:Y:S01]  /*1d2a0*/  ISETP.GT.U32.OR P0, PT, R21, 0x5f, P0 ;  /* 0x0000005f1500780c */ /* 0x000fe20000704470 */
[----:B------:R-:W-:-:S12]  /*1d2b0*/  IMAD.IADD R6, R6, 0x1, R34 ;  /* 0x0000000106067824 */ /* 0x000fd800078e0222 */
[----:B------:R-:W2:Y:S01]  /*1d2c0*/  @!P0 LDC.64 R2, c[0x0][0x428] ;  /* 0x00010a00ff028b82 */ /* 0x000ea20000000a00 */
[----:B---3--:R-:W-:Y:S01]  /*1d2d0*/  @P1 IMAD.HI.U32 R5, R6, R5, RZ ;  /* 0x0000000506051227 */ /* 0x008fe200078e00ff */
[----:B------:R-:W-:Y:S02]  /*1d2e0*/  MOV R7, R6 ;  /* 0x0000000600077202 */ /* 0x000fe40000000f00 */
[----:B------:R-:W-:Y:S02]  /*1d2f0*/  SHF.R.S32.HI R35, RZ, 0x1f, R29 ;  /* 0x0000001fff237819 */ /* 0x000fe4000001141d */
[----:B0-----:R-:W-:-:S04]  /*1d300*/  @P1 SHF.R.U32.HI R7, RZ, R4, R5 ;  /* 0x00000004ff071219 */ /* 0x001fc80000011605 */
        /* <DEDUP_REMOVED lines=9> */
[----:B------:R0:W2:Y:S01]  /*1d3a0*/  @!P0 LDG.E R10, desc[UR40][R2.64] ;  /* 0x00000028020a8981 */ /* 0x0000a2000c1e1900 */
[----:B------:R-:W-:Y:S02]  /*1d3b0*/  ISETP.GT.U32.AND P0, PT, R21, 0x5f, PT ;  /* 0x0000005f1500780c */ /* 0x000fe40003f04070 */
[----:B------:R-:W3:Y:S01]  /*1d3c0*/  S2R R21, SR_TID.X ;  /* 0x0000000000157919 */ /* 0x000ee20000002100 */
[----:B0-----:R-:W-:-:S05]  /*1d3d0*/  IMAD.U32 R2, RZ, RZ, UR38 ;  /* 0x00000026ff027e24 */ /* 0x001fca000f8e00ff */
[----:B------:R-:W-:-:S05]  /*1d3e0*/  ISETP.NE.AND P2, PT, R2, 0x3, PT ;  /* 0x000000030200780c */ /* 0x000fca0003f45270 */
[----:B------:R-:W-:-:S04]  /*1d3f0*/  @P0 LOP3.LUT R23, R23, 0x20, RZ, 0xfc, !PT ;  /* 0x0000002017170812 */ /* 0x000fc800078efcff */
[----:B------:R-:W-:Y:S01]  /*1d400*/  LOP3.LUT R23, R23, 0xfffff7ff, RZ, 0xc0, !PT ;  /* 0xfffff7ff17177812 */ /* 0x000fe200078ec0ff */
[----:B---3--:R-:W-:-:S05]  /*1d410*/  IMAD.SHL.U32 R21, R21, 0x8, RZ ;  /* 0x0000000815157824 */ /* 0x008fca00078e00ff */
[----:B------:R-:W-:-:S04]  /*1d420*/  LOP3.LUT R21, R21, 0x38, RZ, 0xc0, !PT ;  /* 0x0000003815157812 */ /* 0x000fc800078ec0ff */
[----:B------:R-:W-:-:S04]  /*1d430*/  LOP3.LUT R12, R21, 0x40, RZ, 0xfc, !PT ;  /* 0x00000040150c7812 */ /* 0x000fc800078efcff */
[----:B------:R-:W-:Y:S02]  /*1d440*/  ISETP.GE.AND P4, PT, R12, UR4, PT ;  /* 0x000000040c007c0c */ /* 0x000fe4000bf86270 */
[----:B------:R-:W-:Y:S01]  /*1d450*/  @P2 LOP3.LUT R23, R23, 0x800, RZ, 0xfc, !PT ;  /* 0x0000080017172812 */ /* 0x000fe200078efcff */
[----:B------:R-:W-:Y:S01]  /*1d460*/  IMAD.MOV R4, RZ, RZ, -R7 ;  /* 0x000000ffff047224 */ /* 0x000fe200078e0a07 */
[----:B-1----:R-:W-:Y:S02]  /*1d470*/  LOP3.LUT R11, R21, 0x80, RZ, 0xfc, !PT ;  /* 0x00000080150b7812 */ /* 0x002fe400078efcff */
[----:B------:R-:W-:Y:S01]  /*1d480*/  LOP3.LUT R23, R23, 0xffffffef, RZ, 0xc0, !PT ;  /* 0xffffffef17177812 */ /* 0x000fe200078ec0ff */
[----:B------:R-:W-:Y:S01]  /*1d490*/  IMAD R3, R9, R4, R6 ;  /* 0x0000000409037224 */ /* 0x000fe200078e0206 */
[----:B------:R-:W-:Y:S02]  /*1d4a0*/  ISETP.GE.AND P3, PT, R11, UR4, PT ;  /* 0x000000040b007c0c */ /* 0x000fe4000bf66270 */
[----:B------:R-:W-:-:S03]  /*1d4b0*/  ISETP.GE.AND P0, PT, R21, UR4, PT ;  /* 0x0000000415007c0c */ /* 0x000fc6000bf06270 */
[----:B------:R-:W-:Y:S01]  /*1d4c0*/  @P4 LOP3.LUT R23, R23, 0x10, RZ, 0xfc, !PT ;  /* 0x0000001017174812 */ /* 0x000fe200078efcff */
[----:B------:R-:W-:Y:S03]  /*1d4d0*/  STL [R1+0x4], R3 ;  /* 0x0000040301007387 */ /* 0x000fe60000100800 */
[----:B------:R-:W-:-:S04]  /*1d4e0*/  LOP3.LUT R23, R23, 0xfffffffe, RZ, 0xc0, !PT ;  /* 0xfffffffe17177812 */ /* 0x000fc800078ec0ff */
[----:B------:R-:W-:-:S04]  /*1d4f0*/  LOP3.LUT R23, R23, 0xfffffff7, RZ, 0xc0, !PT ;  /* 0xfffffff717177812 */ /* 0x000fc800078ec0ff */
[----:B------:R-:W-:Y:S01]  /*1d500*/  @P3 LOP3.LUT R23, R23, 0x8, RZ, 0xfc, !PT ;  /* 0x0000000817173812 */ /* 0x000fe200078efcff */
[----:B------:R-:W-:-:S03]  /*1d510*/  UMOV UR5, 0xffffffff ;  /* 0xffffffff00057882 */ /* 0x000fc60000000000 */
[----:B------:R-:W-:-:S04]  /*1d520*/  @P0 LOP3.LUT R23, R23, 0x1, RZ, 0xfc, !PT ;  /* 0x0000000117170812 */ /* 0x000fc800078efcff */
[----:B------:R-:W-:Y:S01]  /*1d530*/  LOP3.LUT R23, R23, 0xfffffffb, RZ, 0xc0, !PT ;  /* 0xfffffffb17177812 */ /* 0x000fe200078ec0ff */
[----:B--2---:R0:W-:Y:S02]  /*1d540*/  STL [R1], R10 ;  /* 0x0000000a01007387 */ /* 0x0041e40000100800 */
[----:B0-----:R-:W-:-:S04]  /*1d550*/  LOP3.LUT R10, R21, 0xc0, RZ, 0xfc, !PT ;  /* 0x000000c0150a7812 */ /* 0x001fc800078efcff */
[----:B------:R-:W-:-:S13]  /*1d560*/  ISETP.GE.AND P1, PT, R10, UR4, PT ;  /* 0x000000040a007c0c */ /* 0x000fda000bf26270 */
[----:B------:R-:W-:Y:S01]  /*1d570*/  @P1 LOP3.LUT R23, R23, 0x4, RZ, 0xfc, !PT ;  /* 0x0000000417171812 */ /* 0x000fe200078efcff */
[----:B------:R-:W-:Y:S06]  /*1d580*/  BRA.DIV UR5, `(.L_x_6251) ;  /* 0x0000006e057c7947 */ /* 0x000fec000b800000 */
.L_x_6423:
[----:B------:R-:W-:-:S05]  /*1d590*/  SEL R2, RZ, 0x1, P0 ;  /* 0x00000001ff027807 */ /* 0x000fca0000000000 */
[----:B------:R0:W-:Y:S01]  /*1d5a0*/  STL [R1+0x54], R2 ;  /* 0x0000540201007387 */ /* 0x0001e20000100800 */
[----:B------:R-:W-:Y:S05]  /*1d5b0*/  @!P2 BRA `(.L_x_6252) ;  /* 0x000000000004a947 */ /* 0x000fea0003800000 */
[----:B------:R-:W-:Y:S01]  /*1d5c0*/  BPT.TRAP 0x1 ;  /* 0x000000040000795c */ /* 0x000fe20000300000 */
.L_x_6252:
[----:B------:R-:W-:Y:S01]  /*1d5d0*/  IMAD R31, R0, -0x60, R20 ;  /* 0xffffffa0001f7824 */ /* 0x000fe200078e0214 */
[----:B------:R-:W-:Y:S01]  /*1d5e0*/  SHF.L.U32 R0, R27, 0x1f, RZ ;  /* 0x0000001f1b007819 */ /* 0x000fe200000006ff */
[----:B------:R-:W-:Y:S01]  /*1d5f0*/  IMAD R30, R25, 0x8, R22 ;  /* 0x00000008191e7824 */ /* 0x000fe200078e0216 */
[----:B------:R-:W-:Y:S03]  /*1d600*/  BSSY B0, `(.L_x_6253) ;  /* 0x0000003000007945 */ /* 0x000fe60003800000 */
[----:B------:R-:W1:Y:S02]  /*1d610*/  SYNCS.PHASECHK.TRANS64.TRYWAIT P0, [R30+URZ+0x32440], R0 ;  /* 0x032440001e0075a7 */ /* 0x000e64000800017f */
[----:B-1----:R-:W-:Y:S05]  /*1d620*/  @!P0 BRA `(.L_x_6254) ;  /* 0x0000006c00888947 */ /* 0x002fea0003800000 */
.L_x_6424:
[----:B------:R-:W-:Y:S05]  /*1d630*/  BSYNC B0 ;  /* 0x0000000000007941 */ /* 0x000fea0003800000 */
.L_x_6253:
[----:B0-----:R-:W1:Y:S01]  /*1d640*/  LDL R2, [R1+0x4] ;  /* 0x0000040001027983 */ /* 0x001e620000100800 */
[----:B------:R-:W-:Y:S01]  /*1d650*/  ULDC.64 UR4, c[0x0][0x300] ;  /* 0x0000c00000047ab9 */ /* 0x000fe20000000a00 */
[----:B------:R-:W-:Y:S02]  /*1d660*/  ULDC.64 UR6, c[0x0][0x2e8] ;  /* 0x0000ba0000067ab9 */ /* 0x000fe40000000a00 */
[----:B------:R-:W2:Y:S01]  /*1d670*/  LDL R4, [R1] ;  /* 0x0000000001047983 */ /* 0x000ea20000100800 */
[----:B------:R-:W-:Y:S01]  /*1d680*/  LOP3.LUT R23, R23, 0xfffffffd, RZ, 0xc0, !PT ;  /* 0xfffffffd17177812 */ /* 0x000fe200078ec0ff */
[----:B------:R-:W0:Y:S02]  /*1d690*/  S2R R7, SR_TID.X ;  /* 0x0000000000077919 */ /* 0x000e240000002100 */
[----:B0-----:R-:W-:-:S05]  /*1d6a0*/  IMAD.SHL.U32 R7, R7, 0x8, RZ ;  /* 0x0000000807077824 */ /* 0x001fca00078e00ff */
        /* <DEDUP_REMOVED lines=8> */
[----:B------:R-:W-:-:S04]  /*1d730*/  ULDC.64 UR4, c[0x0][0x310] ;  /* 0x0000c40000047ab9 */ /* 0x000fc80000000a00 */
[----:B------:R-:W-:Y:S01]  /*1d740*/  IADD3 R3, R3, R0, RZ ;  /* 0x0000000003037210 */ /* 0x000fe20007ffe0ff */
[----:B------:R-:W-:-:S04]  /*1d750*/  IMAD R0, R5, UR4, RZ ;  /* 0x0000000405007c24 */ /* 0x000fc8000f8e02ff */
[C---:B------:R-:W-:Y:S02]  /*1d760*/  IMAD R0, R4.reuse, UR5, R0 ;  /* 0x0000000504007c24 */ /* 0x040fe4000f8e0200 */
[----:B------:R-:W-:Y:S01]  /*1d770*/  IMAD.WIDE.U32 R2, R4, UR4, R2 ;  /* 0x0000000404027c25 */ /* 0x000fe2000f8e0002 */
[----:B------:R-:W-:Y:S01]  /*1d780*/  ULDC.64 UR4, c[0x0][0x308] ;  /* 0x0000c20000047ab9 */ /* 0x000fe20000000a00 */
[----:B------:R-:W0:Y:S02]  /*1d790*/  S2R R4, SR_TID.X ;  /* 0x0000000000047919 */ /* 0x000e240000002100 */
[----:B------:R-:W-:Y:S02]  /*1d7a0*/  IMAD.IADD R3, R3, 0x1, R0 ;  /* 0x0000000103037824 */ /* 0x000fe400078e0200 */
[----:B------:R-:W-:Y:S01]  /*1d7b0*/  IMAD.WIDE.U32 R2, R18, UR4, R2 ;  /* 0x0000000412027c25 */ /* 0x000fe2000f8e0002 */
[----:B------:R-:W-:Y:S02]  /*1d7c0*/  ULDC UR4, c[0x0][0x2f4] ;  /* 0x0000bd0000047ab9 */ /* 0x000fe40000000800 */
[----:B------:R-:W-:-:S02]  /*1d7d0*/  ISETP.GE.AND P2, PT, R7, UR4, PT ;  /* 0x0000000407007c0c */ /* 0x000fc4000bf46270 */
[----:B------:R-:W-:-:S11]  /*1d7e0*/  LEA R0, P0, R2, UR6, 0x1 ;  /* 0x0000000602007c11 */ /* 0x000fd6000f8008ff */
[----:B------:R-:W-:Y:S02]  /*1d7f0*/  @P2 LOP3.LUT R23, R23, 0x2, RZ, 0xfc, !PT ;  /* 0x0000000217172812 */ /* 0x000fe400078efcff */
[----:B0-----:R-:W-:-:S04]  /*1d800*/  LOP3.LUT R4, R4, 0x7f, RZ, 0xc0, !PT ;  /* 0x0000007f04047812 */ /* 0x001fc800078ec0ff */
[----:B-1----:R-:W-:Y:S01]  /*1d810*/  SHF.R.U32.HI R5, RZ, 0x3, R4 ;  /* 0x00000003ff057819 */ /* 0x002fe20000011604 */
        /* <DEDUP_REMOVED lines=31> */
[----:B0-----:R-:W-:-:S04]  /*1da10*/  @P0 LEA R3, P1, R7, R3, 0x1 ;  /* 0x0000000307030211 */ /* 0x001fc800078208ff */
[----:B-1----:R-:W-:-:S04]  /*1da20*/  @P0 IADD3.X R2, RZ, R2, RZ, P1, !PT ;  /* 0x00000002ff020210 */ /* 0x002fc80000ffe4ff */
        /* <DEDUP_REMOVED lines=26> */
.L_x_6438:
        /* <DEDUP_REMOVED lines=10> */
.L_x_6256:
        /* <DEDUP_REMOVED lines=11> */
.L_x_6257:
        /* <DEDUP_REMOVED lines=8> */
[----:B0-----:R-:W-:-:S05]  /*1dda0*/  SEL R3, R36, RZ, !P0 ;  /* 0x000000ff24037207 */ /* 0x001fca0004000000 */
[----:B------:R0:W-:Y:S01]  /*1ddb0*/  STL [R1+0xc], R3 ;  /* 0x00000c0301007387 */ /* 0x0001e20000100800 */
        /* <DEDUP_REMOVED lines=21> */
[----:B------:R-:W-:-:S07]  /*1df10*/  LEPC R20, `(.L_x_6259) ;  /* 0x000000001014794e */ /* 0x000fce0000000000 */
[----:B01----:R-:W-:Y:S05]  /*1df20*/  CALL.ABS.NOINC R2 ;  /* 0x0000000002007343 */ /* 0x003fea0003c00000 */
.L_x_6259:
[----:B------:R-:W-:Y:S05]  /*1df30*/  BSYNC B6 ;  /* 0x0000000000067941 */ /* 0x000fea0003800000 */
.L_x_6258:
[----:B------:R-:W2:Y:S01]  /*1df40*/  LDL R21, [R1+0x20] ;  /* 0x0000200001157983 */ /* 0x000ea20000100800 */
[----:B------:R-:W3:Y:S01]  /*1df50*/  LDC R6, c[0x0][0x448] ;  /* 0x00011200ff067b82 */ /* 0x000ee20000000800 */
[----:B------:R-:W-:Y:S02]  /*1df60*/  ULDC.64 UR4, c[0x0][0x298] ;  /* 0x0000a60000047ab9 */ /* 0x000fe40000000a00 */
[----:B------:R-:W4:Y:S04]  /*1df70*/  LDL R20, [R1+0x2c] ;  /* 0x00002c0001147983 */ /* 0x000f280000100800 */
[----:B------:R1:W5:Y:S01]  /*1df80*/  LDL R9, [R1+0x8] ;  /* 0x0000080001097983 */ /* 0x0003620000100800 */
[----:B0-----:R-:W0:Y:S01]  /*1df90*/  S2R R2, SR_TID.X ;  /* 0x0000000000027919 */ /* 0x001e220000002100 */
[----:B------:R-:W1:Y:S01]  /*1dfa0*/  S2R R0, SR_TID.X ;  /* 0x0000000000007919 */ /* 0x000e620000002100 */
[----:B---3--:R-:W-:-:S13]  /*1dfb0*/  ISETP.NE.AND P0, PT, R6, 0x1, PT ;  /* 0x000000010600780c */ /* 0x008fda0003f05270 */
[----:B------:R-:W3:Y:S01]  /*1dfc0*/  @P0 LDC R3, c[0x0][0x44c] ;  /* 0x00011300ff030b82 */ /* 0x000ee20000000800 */
[----:B0-----:R-:W-:-:S04]  /*1dfd0*/  LOP3.LUT R2, R2, 0x7f, RZ, 0xc0, !PT ;  /* 0x0000007f02027812 */ /* 0x001fc800078ec0ff */
[----:B------:R-:W-:Y:S01]  /*1dfe0*/  SHF.R.U32.HI R2, RZ, 0x3, R2 ;  /* 0x00000003ff027819 */ /* 0x000fe20000011602 */
[----:B-1----:R-:W-:Y:S02]  /*1dff0*/  IMAD.SHL.U32 R0, R0, 0x10, RZ ;  /* 0x0000001000007824 */ /* 0x002fe400078e00ff */
[----:B--2---:R-:W-:Y:S02]  /*1e000*/  IMAD.MOV.U32 R4, RZ, RZ, R21 ;  /* 0x000000ffff047224 */ /* 0x004fe400078e0015 */
[----:B----4-:R-:W-:Y:S02]  /*1e010*/  IMAD.MOV.U32 R21, RZ, RZ, R20 ;  /* 0x000000ffff157224 */ /* 0x010fe400078e0014 */
[----:B------:R-:W2:Y:S01]  /*1e020*/  LDL R20, [R1+0xc] ;  /* 0x00000c0001147983 */ /* 0x000ea20000100800 */
[----:B------:R-:W-:Y:S01]  /*1e030*/  LOP3.LUT R0, R2, 0x70, R0, 0xf8, !PT ;  /* 0x0000007002007812 */ /* 0x000fe200078ef800 */
[----:B------:R-:W-:Y:S01]  /*1e040*/  IMAD R4, R4, UR4, RZ ;  /* 0x0000000404047c24 */ /* 0x000fe2000f8e02ff */
[----:B------:R-:W0:Y:S03]  /*1e050*/  @P0 LDC R2, c[0x0][0x450] ;  /* 0x00011400ff020b82 */ /* 0x000e260000000800 */
[----:B------:R-:W-:-:S02]  /*1e060*/  IMAD R36, R17, 0x80, R0 ;  /* 0x0000008011247824 */ /* 0x000fc400078e0200 */
[----:B------:R-:W-:Y:S02]  /*1e070*/  IMAD R4, R37, UR5, R4 ;  /* 0x0000000525047c24 */ /* 0x000fe4000f8e0204 */
[----:B---3--:R-:W-:-:S04]  /*1e080*/  @P0 IMAD.HI.U32 R3, R36, R3, RZ ;  /* 0x0000000324030227 */ /* 0x008fc800078e00ff */
[----:B------:R-:W-:Y:S01]  /*1e090*/  IMAD.MOV.U32 R0, RZ, RZ, R36 ;  /* 0x000000ffff007224 */ /* 0x000fe200078e0024 */
[----:B0-----:R-:W-:Y:S01]  /*1e0a0*/  @P0 SHF.R.U32.HI R0, RZ, R2, R3 ;  /* 0x00000002ff000219 */ /* 0x001fe20000011603 */
[----:B------:R-:W-:Y:S01]  /*1e0b0*/  IMAD.WIDE.U32 R2, R37, UR4, RZ ;  /* 0x0000000425027c25 */ /* 0x000fe2000f8e00ff */
[----:B------:R-:W-:-:S04]  /*1e0c0*/  ULDC.64 UR4, c[0x0][0x2d8] ;  /* 0x0000b60000047ab9 */ /* 0x000fc80000000a00 */
[----:B------:R-:W-:-:S03]  /*1e0d0*/  IADD3 R3, R3, R4, RZ ;  /* 0x0000000403037210 */ /* 0x000fc60007ffe0ff */
[----:B------:R-:W-:-:S04]  /*1e0e0*/  IMAD.WIDE.U32 R2, R18, UR4, R2 ;  /* 0x0000000412027c25 */ /* 0x000fc8000f8e0002 */
[----:B------:R-:W-:Y:S01]  /*1e0f0*/  IMAD R3, R18, UR5, R3 ;  /* 0x0000000512037c24 */ /* 0x000fe2000f8e0203 */
[----:B------:R-:W-:Y:S02]  /*1e100*/  ULDC.64 UR4, c[0x0][0x2e0] ;  /* 0x0000b80000047ab9 */ /* 0x000fe40000000a00 */
[----:B------:R-:W-:Y:S01]  /*1e110*/  IMAD R4, R21, UR4, RZ ;  /* 0x0000000415047c24 */ /* 0x000fe2000f8e02ff */
[----:B------:R-:W0:Y:S02]  /*1e120*/  S2R R7, SR_TID.X ;  /* 0x0000000000077919 */ /* 0x000e240000002100 */
[----:B0-----:R-:W-:-:S05]  /*1e130*/  IMAD.SHL.U32 R7, R7, 0x8, RZ ;  /* 0x0000000807077824 */ /* 0x001fca00078e00ff */
[----:B------:R-:W-:Y:S01]  /*1e140*/  LOP3.LUT R7, R7, 0x38, RZ, 0xc0, !PT ;  /* 0x0000003807077812 */ /* 0x000fe200078ec0ff */
[C---:B--2---:R-:W-:Y:S02]  /*1e150*/  IMAD R4, R20.reuse, UR5, R4 ;  /* 0x0000000514047c24 */ /* 0x044fe4000f8e0204 */
[----:B------:R-:W-:Y:S01]  /*1e160*/  IMAD.WIDE.U32 R2, R20, UR4, R2 ;  /* 0x0000000414027c25 */ /* 0x000fe2000f8e0002 */
        /* <DEDUP_REMOVED lines=30> */
[C---:B------:R-:W-:Y:S02]  /*1e350*/  ISETP.GE.AND P0, PT, R17.reuse, R2, PT ;  /* 0x000000021100720c */ /* 0x040fe40003f06270 */
[----:B------:R-:W-:-:S05]  /*1e360*/  IADD3 R6, R17, 0x10, RZ ;  /* 0x0000001011067810 */ /* 0x000fca0007ffe0ff */
[----:B------:R2:W-:Y:S06]  /*1e370*/  STL [R1+0x10], R6 ;  /* 0x0000100601007387 */ /* 0x0005ec0000100800 */
        /* <DEDUP_REMOVED lines=72> */
.L_x_6455:
        /* <DEDUP_REMOVED lines=11> */
.L_x_6261:
        /* <DEDUP_REMOVED lines=28> */
.L_x_6263:
[----:B------:R-:W-:Y:S05]  /*1ea70*/  BSYNC B6 ;  /* 0x0000000000067941 */ /* 0x000fea0003800000 */
.L_x_6262:
        /* <DEDUP_REMOVED lines=62> */
[----:B--2---:R-:W-:Y:S01]  /*1ee60*/  IMAD R5, R11, R6, RZ ;  /* 0x000000060b057224 */ /* 0x004fe200078e02ff */
[----:B------:R-:W-:-:S02]  /*1ee70*/  MOV R11, R3 ;  /* 0x00000003000b7202 */ /* 0x000fc40000000f00 */
[----:B------:R-:W-:Y:S02]  /*1ee80*/  SHFL.IDX PT, R6, R0, 0x1, 0x181f ;  /* 0x00381f0000067f89 */ /* 0x000fe400000e0000 */
[----:B------:R-:W-:Y:S02]  /*1ee90*/  ISETP.GE.AND P0, PT, R17, R5, PT ;  /* 0x000000051100720c */ /* 0x000fe40003f06270 */
[----:B------:R-:W0:Y:S11]  /*1eea0*/  SHFL.IDX PT, R3, R4, RZ, 0x181f ;  /* 0x00181fff04037589 */ /* 0x000e3600000e0000 */
[----:B0-----:R-:W-:-:S05]  /*1eeb0*/  @!P0 LEA R3, P6, R7, R3, 0x1 ;  /* 0x0000000307038211 */ /* 0x001fca00078c08ff */
[----:B------:R-:W-:-:S05]  /*1eec0*/  @!P0 IMAD.X R2, RZ, RZ, R2, P6 ;  /* 0x000000ffff028224 */ /* 0x000fca00030e0602 */
        /* <DEDUP_REMOVED lines=57> */
[----:B0-----:R-:W-:-:S04]  /*1f260*/  @!P0 LEA R2, P5, R7, R2, 0x1 ;  /* 0x0000000207028211 */ /* 0x001fc800078a08ff */
[----:B------:R-:W-:-:S05]  /*1f270*/  @!P0 IADD3.X R3, RZ, R6, RZ, P5, !PT ;  /* 0x00000006ff038210 */ /* 0x000fca0002ffe4ff */
[----:B------:R-:W-:Y:S04]  /*1f280*/  @!P0 LDGSTS.E.BYPASS.LTC128B.128 [R26+0x25400], desc[UR40][R2.64], !P4 ;  /* 0x25400000021a8fae */ /* 0x000fe8000e101d68 */
[----:B------:R-:W-:Y:S04]  /*1f290*/  @!P0 LDGSTS.E.BYPASS.LTC128B.128 [R26+0x29400], desc[UR40][R2.64+0x80], !P3 ;  /* 0x29400080021a8fae */ /* 0x000fe8000d901d68 */
[----:B------:R-:W-:Y:S04]  /*1f2a0*/  @!P0 LDGSTS.E.BYPASS.LTC128B.128 [R26+0x2d400], desc[UR40][R2.64+0x100], !P2 ;  /* 0x2d400100021a8fae */ /* 0x000fe8000d101d68 */
[----:B------:R0:W-:Y:S04]  /*1f2b0*/  @!P0 LDGSTS.E.BYPASS.LTC128B.128 [R26+0x31400], desc[UR40][R2.64+0x180], !P1 ;  /* 0x31400180021a8fae */ /* 0x0001e8000c901d68 */
[----:B------:R1:W2:Y:S04]  /*1f2c0*/  SHFL.IDX PT, R6, R0, 0x7, 0x181f ;  /* 0x00f81f0000067f89 */ /* 0x0002a800000e0000 */
[----:B0-----:R1:W0:Y:S02]  /*1f2d0*/  SHFL.IDX PT, R2, R4, 0x7, 0x181f ;  /* 0x00f81f0004027f89 */ /* 0x00122400000e0000 */
.L_x_6473:
        /* <DEDUP_REMOVED lines=13> */
.L_x_6266:
[----:B------:R-:W-:Y:S05]  /*1f3b0*/  BSYNC B0 ;  /* 0x0000000000007941 */ /* 0x000fea0003800000 */
.L_x_6265:
[----:B------:R-:W-:Y:S01]  /*1f3c0*/  NOP ;  /* 0x0000000000007918 */ /* 0x000fe20000000000 */
[----:B------:R-:W-:-:S13]  /*1f3d0*/  PLOP3.LUT P0, PT, PT, PT, PT, 0x80, 0x0 ;  /* 0x000000000000781c */ /* 0x000fda0003f0f070 */
.L_x_6267:
        /* <DEDUP_REMOVED lines=18> */
.L_x_6474:
[----:B------:R-:W-:Y:S05]  /*1f500*/  BSYNC B0 ;  /* 0x0000000000007941 */ /* 0x000fea0003800000 */
.L_x_6268:
[----:B------:R-:W-:-:S05]  /*1f510*/  IMAD.U32 R0, RZ, RZ, UR38 ;  /* 0x00000026ff007e24 */ /* 0x000fca000f8e00ff */
[----:B------:R-:W-:-:S13]  /*1f520*/  ISETP.NE.AND P0, PT, R0, 0x3, PT ;  /* 0x000000030000780c */ /* 0x000fda0003f05270 */
[----:B------:R-:W-:Y:S05]  /*1f530*/  @!P0 BRA `(.L_x_6270) ;  /* 0x0000000000048947 */ /* 0x000fea0003800000 */
[----:B------:R-:W-:Y:S01]  /*1f540*/  BPT.TRAP 0x1 ;  /* 0x000000040000795c */ /* 0x000fe20000300000 */
.L_x_6270:
[----:B0-----:R-:W-:Y:S01]  /*1f550*/  SHF.L.U32 R3, R27, 0x1f, RZ ;  /* 0x0000001f1b037819 */ /* 0x001fe200000006ff */
[----:B------:R-:W-:Y:S03]  /*1f560*/  BSSY B0, `(.L_x_6271) ;  /* 0x0000003000007945 */ /* 0x000fe60003800000 */
[----:B------:R-:W0:Y:S02]  /*1f570*/  SYNCS.PHASECHK.TRANS64.TRYWAIT P0, [R30+URZ+0x32460], R3 ;  /* 0x032460031e0075a7 */ /* 0x000e24000800017f */
[----:B0-----:R-:W-:Y:S05]  /*1f580*/  @!P0 BRA `(.L_x_6272) ;  /* 0x0000006c00e88947 */ /* 0x001fea0003800000 */
.L_x_6475:
[----:B------:R-:W-:Y:S05]  /*1f590*/  BSYNC B0 ;  /* 0x0000000000007941 */ /* 0x000fea0003800000 */
.L_x_6271:
[----:B------:R-:W3:Y:S01]  /*1f5a0*/  LDL.LU R0, [R1+0x3c] ;  /* 0x00003c0001007983 */ /* 0x000ee20000300800 */
[----:B------:R-:W-:Y:S01]  /*1f5b0*/  ULDC.64 UR4, c[0x0][0x328] ;  /* 0x0000ca0000047ab9 */ /* 0x000fe20000000a00 */
[----:B------:R-:W-:Y:S02]  /*1f5c0*/  ULDC.64 UR6, c[0x0][0x318] ;  /* 0x0000c60000067ab9 */ /* 0x000fe40000000a00 */
[----:B------:R-:W4:Y:S04]  /*1f5d0*/  LDL.LU R2, [R1+0x4] ;  /* 0x0000040001027983 */ /* 0x000f280000300800 */
[----:B------:R-:W5:Y:S04]  /*1f5e0*/  LDL.LU R7, [R1+0x40] ;  /* 0x0000400001077983 */ /* 0x000f680000300800 */
[----:B--2---:R-:W2:Y:S04]  /*1f5f0*/  LDL.LU R6, [R1] ;  /* 0x0000000001067983 */ /* 0x004ea80000300800 */
[----:B------:R-:W2:Y:S01]  /*1f600*/  LDL.LU R4, [R1+0x54] ;  /* 0x0000540001047983 */ /* 0x000ea20000300800 */
[----:B------:R-:W-:-:S02]  /*1f610*/  LOP3.LUT P3, RZ, R23, 0x10, RZ, 0xc0, !PT ;  /* 0x0000001017ff7812 */ /* 0x000fc4000786c0ff */
[C---:B------:R-:W-:Y:S02]  /*1f620*/  LOP3.LUT P2, RZ, R23.reuse, 0x8, RZ, 0xc0, !PT ;  /* 0x0000000817ff7812 */ /* 0x040fe4000784c0ff */
[C---:B------:R-:W-:Y:S02]  /*1f630*/  LOP3.LUT P1, RZ, R23.reuse, 0x4, RZ, 0xc0, !PT ;  /* 0x0000000417ff7812 */ /* 0x040fe4000782c0ff */
[----:B------:R-:W-:Y:S01]  /*1f640*/  LOP3.LUT P4, RZ, R23, 0x1, RZ, 0xc0, !PT ;  /* 0x0000000117ff7812 */ /* 0x000fe2000788c0ff */
[----:B---3--:R-:W-:-:S04]  /*1f650*/  IMAD R0, R0, UR4, RZ ;  /* 0x0000000400007c24 */ /* 0x008fc8000f8e02ff */
[C---:B----4-:R-:W-:Y:S02]  /*1f660*/  IMAD R5, R2.reuse, UR5, R0 ;  /* 0x0000000502057c24 */ /* 0x050fe4000f8e0200 */
[----:B0-----:R-:W-:Y:S01]  /*1f670*/  IMAD.WIDE.U32 R2, R2, UR4, RZ ;  /* 0x0000000402027c25 */ /* 0x001fe2000f8e00ff */
[----:B------:R-:W-:-:S03]  /*1f680*/  ULDC.64 UR4, c[0x0][0x338] ;  /* 0x0000ce0000047ab9 */ /* 0x000fc60000000a00 */
[----:B------:R-:W-:Y:S02]  /*1f690*/  IMAD.IADD R3, R3, 0x1, R5 ;  /* 0x0000000103037824 */ /* 0x000fe400078e0205 */
[----:B-----5:R-:W-:Y:S01]  /*1f6a0*/  IMAD R0, R7, UR4, RZ ;  /* 0x0000000407007c24 */ /* 0x020fe2000f8e02ff */
        /* <DEDUP_REMOVED lines=12> */
[----:B------:R-:W-:Y:S01]  /*1f770*/  IADD3 R0, R3, R0, R4 ;  /* 0x0000000003007210 */ /* 0x000fe20007ffe004 */
        /* <DEDUP_REMOVED lines=9> */
[----:B0-----:R-:W-:-:S04]  /*1f810*/  SHF.L.U32 R2, R2, 0x3, RZ ;  /* 0x0000000302027819 */ /* 0x001fc800000006ff */
        /* <DEDUP_REMOVED lines=63> */
.L_x_6489:
[----:B0-2---:R-:W-:Y:S02]  /*1fc10*/  IADD3 R2, P3, R14, R0, RZ ;  /* 0x000000000e027210 */ /* 0x005fe40007f7e0ff */
        /* <DEDUP_REMOVED lines=14> */
.L_x_6274:
        /* <DEDUP_REMOVED lines=11> */
.L_x_6275:
[----:B------:R-:W2:Y:S01]  /*1fdb0*/  LDL.LU R2, [R1+0x38] ;  /* 0x0000380001027983 */ /* 0x000ea20000300800 */
[----:B------:R0:W-:Y:S01]  /*1fdc0*/  SYNCS.ARRIVE.TRANS64.A1T0 RZ, [R30+URZ+0x32450], RZ ;  /* 0x032450ff1eff79a7 */ /* 0x0001e2000810003f */
[----:B------:R-:W-:Y:S01]  /*1fdd0*/  BSSY B0, `(.L_x_6276) ;  /* 0x00000dc000007945 */ /* 0x000fe20003800000 */
[----:B--2---:R-:W-:-:S05]  /*1fde0*/  VIADD R10, R2, 0xfffffffe ;  /* 0xfffffffe020a7836 */ /* 0x004fca0000000000 */
[----:B------:R-:W-:-:S13]  /*1fdf0*/  ISETP.GE.AND P0, PT, R10, R33, PT ;  /* 0x000000210a00720c */ /* 0x000fda0003f06270 */
[----:B0-----:R-:W-:Y:S05]  /*1fe00*/  @!P0 BRA `(.L_x_6277) ;  /* 0x0000000c00608947 */ /* 0x001fea0003800000 */
.L_x_6290:
[----:B0-----:R-:W0:Y:S01]  /*1fe10*/  S2R R2, SR_TID.X ;  /* 0x0000000000027919 */ /* 0x001e220000002100 */
[----:B------:R-:W1:Y:S01]  /*1fe20*/  LDC R8, c[0x0][0x430] ;  /* 0x00010c00ff087b82 */ /* 0x000e620000000800 */
[----:B------:R-:W-:Y:S01]  /*1fe30*/  IMAD R9, R10, 0x60, R34 ;  /* 0x000000600a097824 */ /* 0x000fe200078e0222 */
[----:B------:R-:W-:Y:S01]  /*1fe40*/  IADD3 R25, R25, 0x1, RZ ;  /* 0x0000000119197810 */ /* 0x000fe20007ffe0ff */
[----:B--2---:R-:W2:Y:S01]  /*1fe50*/  S2R R4, SR_TID.X ;  /* 0x0000000000047919 */ /* 0x004ea20000002100 */
        /* <DEDUP_REMOVED lines=31> */
[----:B------:R-:W-:Y:S01]  /*20050*/  IMAD.MOV.U32 R2, RZ, RZ, R10 ;  /* 0x000000ffff027224 */ /* 0x000fe200078e000a */
[----:B------:R-:W-:Y:S01]  /*20060*/  SEL R25, R25, RZ, P0 ;  /* 0x000000ff19197207 */ /* 0x000fe20000000000 */
[----:B------:R-:W-:-:S02]  /*20070*/  IMAD R5, R8, R5, R9 ;  /* 0x0000000508057224 */ /* 0x000fc400078e0209 */
[----:B------:R-:W-:Y:S01]  /*20080*/  VIADD R10, R10, 0xffffffff ;  /* 0xffffffff0a0a7836 */ /* 0x000fe20000000000 */
[----:B------:R-:W-:Y:S01]  /*20090*/  ISETP.GT.AND P2, PT, R2, R33, PT ;  /* 0x000000210200720c */ /* 0x000fe20003f44270 */
[----:B0-----:R-:W-:-:S12]  /*200a0*/  @!P1 BRA `(.L_x_6278) ;  /* 0x0000000000049947 */ /* 0x001fd80003800000 */
[----:B------:R-:W-:Y:S01]  /*200b0*/  BPT.TRAP 0x1 ;  /* 0x000000040000795c */ /* 0x000fe20000300000 */
.L_x_6278:
[----:B------:R-:W-:Y:S01]  /*200c0*/  IMAD R6, R25, 0x8, R22 ;  /* 0x0000000819067824 */ /* 0x000fe200078e0216 */
[----:B------:R-:W-:Y:S01]  /*200d0*/  SHF.L.U32 R21, R27, 0x1f, RZ ;  /* 0x0000001f1b157819 */ /* 0x000fe200000006ff */
[----:B------:R-:W-:Y:S01]  /*200e0*/  BSSY B1, `(.L_x_6279) ;  /* 0x0000004000017945 */ /* 0x000fe20003800000 */
[----:B------:R-:W-:Y:S02]  /*200f0*/  SHF.R.S32.HI R17, RZ, 0x1f, R5 ;  /* 0x0000001fff117819 */ /* 0x000fe40000011405 */
[----:B------:R-:W0:Y:S02]  /*20100*/  SYNCS.PHASECHK.TRANS64.TRYWAIT P0, [R6+URZ+0x32440], R21 ;  /* 0x03244015060075a7 */ /* 0x000e24000800017f */
[----:B0-----:R-:W-:Y:S05]  /*20110*/  @!P0 BRA `(.L_x_6280) ;  /* 0x0000006c00588947 */ /* 0x001fea0003800000 */
.L_x_6490:
[----:B------:R-:W-:Y:S05]  /*20120*/  BSYNC B1 ;  /* 0x0000000000017941 */ /* 0x000fea0003800000 */
.L_x_6279:
        /* <DEDUP_REMOVED lines=50> */
.L_x_6504:
        /* <DEDUP_REMOVED lines=8> */
.L_x_6282:
[----:B------:R-:W-:Y:S02]  /*204d0*/  PLOP3.LUT P1, PT, P1, P0, PT, 0xa2, 0x0 ;  /* 0x000000000000781c */ /* 0x000fe40000f21472 */
[----:B------:R-:W-:-:S08]  /*204e0*/  @P0 R2UR P1, UR4, R6 ;  /* 0x00000000060402ca */ /* 0x000fd00000020000 */
[----:B------:R-:W-:-:S05]  /*204f0*/  @P0 PLOP3.LUT P0, PT, P1, PT, PT, 0x80, 0x0 ;  /* 0x000000000000081c */ /* 0x000fca0000f0f070 */
[----:B------:R-:W-:Y:S01]  /*20500*/  @!P1 SYNCS.ARRIVE.TRANS64.RED.A0T1 RZ, [UR4+0x32430], RZ ;  /* 0x032430ffffff99a7 */ /* 0x000fe20008200404 */
[----:B------:R-:W-:Y:S07]  /*20510*/  @!P1 ARRIVES.LDGSTSBAR.64.TRANSCNT [UR4+0x32430] ;  /* 0x03243000ff0099b0 */ /* 0x000fee0008000a84 */
[----:B------:R-:W-:Y:S05]  /*20520*/  @P0 BRA.U.ANY `(.L_x_6282) ;  /* 0xfffffffd00e80947 */ /* 0x000fea000393ffff */
[----:B------:R-:W-:Y:S01]  /*20530*/  NOP ;  /* 0x0000000000007918 */ /* 0x000fe20000000000 */
[----:B--2---:R-:W-:-:S04]  /*20540*/  MOV R2, UR38 ;  /* 0x0000002600027c02 */ /* 0x004fc80008000f00 */
[----:B------:R-:W-:-:S13]  /*20550*/  ISETP.NE.AND P3, PT, R2, 0x3, PT ;  /* 0x000000030200780c */ /* 0x000fda0003f65270 */
[----:B------:R-:W-:Y:S05]  /*20560*/  @!P3 BRA `(.L_x_6283) ;  /* 0x000000000004b947 */ /* 0x000fea0003800000 */
[----:B------:R-:W-:Y:S01]  /*20570*/  BPT.TRAP 0x1 ;  /* 0x000000040000795c */ /* 0x000fe20000300000 */
.L_x_6283:
[----:B------:R2:W-:Y:S01]  /*20580*/  SYNCS.ARRIVE.TRANS64.A1T0 RZ, [R6+URZ+0x32430], RZ ;  /* 0x032430ff06ff79a7 */ /* 0x0005e2000810003f */
[----:B------:R-:W-:Y:S05]  /*20590*/  @!P3 BRA `(.L_x_6284) ;  /* 0x000000000004b947 */ /* 0x000fea0003800000 */
[----:B------:R-:W-:Y:S01]  /*205a0*/  BPT.TRAP 0x1 ;  /* 0x000000040000795c */ /* 0x000fe20000300000 */
.L_x_6284:
[----:B------:R-:W3:Y:S01]  /*205b0*/  SYNCS.PHASECHK.TRANS64.TRYWAIT P0, [R6+URZ+0x32460], R21 ;  /* 0x03246015060075a7 */ /* 0x000ee2000800017f */
[----:B------:R-:W-:Y:S04]  /*205c0*/  BSSY B1, `(.L_x_6285) ;  /* 0x0000002000017945 */ /* 0x000fe80003800000 */
[----:B---3--:R-:W-:Y:S05]  /*205d0*/  @!P0 BRA `(.L_x_6286) ;  /* 0x0000006c00e08947 */ /* 0x008fea0003800000 */
.L_x_6505:
[----:B------:R-:W-:Y:S05]  /*205e0*/  BSYNC B1 ;  /* 0x0000000000017941 */ /* 0x000fea0003800000 */
.L_x_6285:
[----:B------:R-:W-:Y:S01]  /*205f0*/  ULDC.64 UR4, c[0x0][0x328] ;  /* 0x0000ca0000047ab9 */ /* 0x000fe20000000a00 */
[----:B------:R-:W-:Y:S01]  /*20600*/  ULDC.64 UR6, c[0x0][0x318] ;  /* 0x0000c60000067ab9 */ /* 0x000fe20000000a00 */
[----:B------:R-:W-:Y:S01]  /*20610*/  IMAD R2, R17, UR4, RZ ;  /* 0x0000000411027c24 */ /* 0x000fe2000f8e02ff */
[----:B------:R-:W-:Y:S01]  /*20620*/  LOP3.LUT P5, RZ, R23, 0x1, RZ, 0xc0, !PT ;  /* 0x0000000117ff7812 */ /* 0x000fe200078ac0ff */
[----:B-1----:R-:W-:Y:S01]  /*20630*/  IMAD R8, R25, 0x6000, R32 ;  /* 0x0000600019087824 */ /* 0x002fe200078e0220 */
        /* <DEDUP_REMOVED lines=61> */
.L_x_6519:
        /* <DEDUP_REMOVED lines=11> */
.L_x_6288:
        /* <DEDUP_REMOVED lines=11> */
.L_x_6289:
[----:B------:R0:W-:Y:S01]  /*20b70*/  SYNCS.ARRIVE.TRANS64.A1T0 RZ, [R6+URZ+0x32450], RZ ;  /* 0x032450ff06ff79a7 */ /* 0x0001e2000810003f */
[----:B------:R-:W-:Y:S05]  /*20b80*/  @P2 BRA `(.L_x_6290) ;  /* 0xfffffff000a02947 */ /* 0x000fea000383ffff */
.L_x_6277:
[----:B------:R-:W-:Y:S05]  /*20b90*/  BSYNC B0 ;  /* 0x0000000000007941 */ /* 0x000fea0003800000 */
.L_x_6276:
        /* <DEDUP_REMOVED lines=20> */
.L_x_6292:
[----:B------:R-:W-:Y:S05]  /*20ce0*/  BSYNC B0 ;  /* 0x0000000000007941 */ /* 0x000fea0003800000 */
.L_x_6291:
[----:B------:R-:W-:Y:S02]  /*20cf0*/  LOP3.LUT R27, R27, R0, RZ, 0x3c, !PT ;  /* 0x000000001b1b7212 */ /* 0x000fe400078e3cff */
[----:B------:R-:W-:-:S07]  /*20d00*/  SEL R25, R25, RZ, P0 ;  /* 0x000000ff19197207 */ /* 0x000fce0000000000 */
.L_x_6245:
[----:B------:R-:W-:Y:S05]  /*20d10*/  BSYNC B7 ;  /* 0x0000000000077941 */ /* 0x000fea0003800000 */
.L_x_6243:
        /* <DEDUP_REMOVED lines=8> */
[----:B------:R0:W4:Y:S01]  /*20da0*/  LDS.128 R16, [R22+0x324d0] ;  /* 0x0324d00016107984 */ /* 0x0001220000000c00 */
[----:B------:R-:W-:Y:S06]  /*20db0*/  BAR.ARV 0x4, 0x180 ;  /* 0x0106000000007b1d */ /* 0x000fec0000002000 */
[----:B------:R-:W-:Y:S05]  /*20dc0*/  BRA `(.L_x_6294) ;  /* 0x0000000c00d47947 */ /* 0x000fea0003800000 */
.L_x_6293:
[----:B0-----:R-:W0:Y:S01]  /*20dd0*/  S2R R8, SR_TID.X ;  /* 0x0000000000087919 */ /* 0x001e220000002100 */
        /* <DEDUP_REMOVED lines=10> */
[----:B--23--:R4:W2:Y:S02]  /*20e80*/  @!P1 LDG.E R6, desc[UR40][R2.64] ;  /* 0x0000002802069981 */ /* 0x00c8a4000c1e1900 */
[----:B----4-:R-:W-:-:S05]  /*20e90*/  @!P1 IMAD.WIDE R2, R7, 0x4, R4 ;  /* 0x0000000407029825 */ /* 0x010fca00078e0204 */
        /* <DEDUP_REMOVED lines=8> */
[----:B------:R-:W-:Y:S01]  /*20f20*/  ISETP.GE.U32.AND P5, PT, R8, 0x10, PT ;  /* 0x000000100800780c */ /* 0x000fe20003fa6070 */
        /* <DEDUP_REMOVED lines=21> */
.L_x_6529:
[----:B------:R-:W-:Y:S02]  /*21080*/  ULDC UR4, c[0x0][0xd38] ;  /* 0x00034e0000047ab9 */ /* 0x000fe40000000800 */
[----:B------:R-:W-:-:S05]  /*21090*/  MOV R5, UR4 ;  /* 0x0000000400057c02 */ /* 0x000fca0008000f00 */
[----:B--2---:R-:W-:-:S04]  /*210a0*/  IMAD R14, R14, R5, RZ ;  /* 0x000000050e0e7224 */ /* 0x004fc800078e02ff */
[----:B------:R-:W-:-:S05]  /*210b0*/  IMAD.IADD R7, R7, 0x1, R14 ;  /* 0x0000000107077824 */ /* 0x000fca00078e020e */
[----:B------:R-:W-:-:S13]  /*210c0*/  ISETP.GT.AND P6, PT, R7, R0, PT ;  /* 0x000000000700720c */ /* 0x000fda0003fc4270 */
[----:B------:R-:W-:Y:S05]  /*210d0*/  @P6 BRA `(.L_x_6296) ;  /* 0x0000000000a46947 */ /* 0x000fea0003800000 */
.L_x_6299:
        /* <DEDUP_REMOVED lines=34> */
[----:B------:R0:W2:Y:S02]  /*21300*/  SHFL.IDX PT, R14, R2, 0x1f, 0x1f ;  /* 0x03e01f00020e7f89 */ /* 0x0000a400000e0000 */
.L_x_6537:
[----:B------:R-:W-:Y:S02]  /*21310*/  ULDC UR4, c[0x0][0xd38] ;  /* 0x00034e0000047ab9 */ /* 0x000fe40000000800 */
[----:B------:R-:W-:-:S04]  /*21320*/  IMAD.U32 R5, RZ, RZ, UR4 ;  /* 0x00000004ff057e24 */ /* 0x000fc8000f8e00ff */
[----:B--2---:R-:W-:-:S04]  /*21330*/  IMAD R14, R14, R5, RZ ;  /* 0x000000050e0e7224 */ /* 0x004fc800078e02ff */
[----:B------:R-:W-:-:S05]  /*21340*/  IMAD.IADD R7, R14, 0x1, R7 ;  /* 0x000000010e077824 */ /* 0x000fca00078e0207 */
[----:B------:R-:W-:-:S13]  /*21350*/  ISETP.GT.AND P6, PT, R7, R0, PT ;  /* 0x000000000700720c */ /* 0x000fda0003fc4270 */
[----:B------:R-:W-:Y:S05]  /*21360*/  @!P6 BRA `(.L_x_6299) ;  /* 0xfffffffc005ce947 */ /* 0x000fea000383ffff */
.L_x_6296:
[----:B------:R-:W-:Y:S01]  /*21370*/  IMAD.IADD R7, R7, 0x1, -R14 ;  /* 0x0000000107077824 */ /* 0x000fe200078e0a0e */
[----:B------:R-:W-:-:S03]  /*21380*/  UMOV UR4, 0xffffffff ;  /* 0xffffffff00047882 */ /* 0x000fc60000000000 */
        /* <DEDUP_REMOVED lines=8> */
.L_x_6542:
[----:B------:R-:W-:-:S13]  /*21410*/  ISETP.NE.AND P0, PT, R3, RZ, PT ;  /* 0x000000ff0300720c */ /* 0x000fda0003f05270 */
[----:B------:R-:W-:Y:S05]  /*21420*/  @!P0 BRA `(.L_x_6301) ;  /* 0x0000000000108947 */ /* 0x000fea0003800000 */
[----:B------:R-:W-:Y:S01]  /*21430*/  UMOV UR4, 0xffffffff ;  /* 0xffffffff00047882 */ /* 0x000fe20000000000 */
[----:B--2---:R-:W-:Y:S02]  /*21440*/  VIADD R12, R12, 0xffffffff ;  /* 0xffffffff0c0c7836 */ /* 0x004fe40000000000 */
[----:B------:R-:W-:Y:S05]  /*21450*/  BRA.DIV UR4, `(.L_x_6302) ;  /* 0x00000072046c7947 */ /* 0x000fea000b800000 */
[----:B------:R2:W0:Y:S02]  /*21460*/  SHFL.IDX PT, R6, R2, R12, 0x1f ;  /* 0x00001f0c02067589 */ /* 0x00042400000e0000 */
.L_x_6301:
[----:B----4-:R-:W-:Y:S01]  /*21470*/  ISETP.NE.AND P0, PT, R4, 0x1, PT ;  /* 0x000000010400780c */ /* 0x010fe20003f05270 */
[----:B0-----:R-:W-:-:S05]  /*21480*/  IMAD R16, R6, R5, R7 ;  /* 0x0000000506107224 */ /* 0x001fca00078e0207 */
[----:B------:R-:W-:-:S07]  /*21490*/  IADD3 R0, R0, -R16, RZ ;  /* 0x8000001000007210 */ /* 0x000fce0007ffe0ff */
        /* <DEDUP_REMOVED lines=25> */
[----:B0-----:R-:W-:Y:S01]  /*21630*/  IMAD.MOV R5, RZ, RZ, -R3 ;  /* 0x000000ffff057224 */ /* 0x001fe200078e0a03 */
[----:B------:R-:W-:-:S03]  /*21640*/  MOV R2, RZ ;  /* 0x000000ff00027202 */ /* 0x000fc60000000f00 */
        /* <DEDUP_REMOVED lines=29> */
.L_x_6303:
        /* <DEDUP_REMOVED lines=15> */
[----:B------:R-:W-:Y:S01]  /*21910*/  IMAD.HI.U32 R2, R2, R11, RZ ;  /* 0x0000000b02027227 */ /* 0x000fe200078e00ff */
[----:B------:R-:W-:-:S05]  /*21920*/  IADD3 R3, RZ, -R3, RZ ;  /* 0x80000003ff037210 */ /* 0x000fca0007ffe0ff */
        /* <DEDUP_REMOVED lines=43> */
.L_x_6304:
[----:B------:R-:W-:-:S04]  /*21be0*/  LOP3.LUT R2, RZ, R2, RZ, 0x33, !PT ;  /* 0x00000002ff027212 */ /* 0x000fc800078e33ff */
[----:B------:R-:W-:Y:S01]  /*21bf0*/  IADD3 R17, R17, R2, RZ ;  /* 0x0000000211117210 */ /* 0x000fe20007ffe0ff */
[----:B------:R-:W-:Y:S06]  /*21c00*/  BRA `(.L_x_6305) ;  /* 0x00000000001c7947 */ /* 0x000fec0003800000 */
.L_x_6297:
[----:B------:R-:W-:Y:S01]  /*21c10*/  UMOV UR4, URZ ;  /* 0x0000003f00047c82 */ /* 0x000fe20008000000 */
[----:B------:R-:W-:Y:S01]  /*21c20*/  UMOV UR5, URZ ;  /* 0x0000003f00057c82 */ /* 0x000fe20008000000 */
[----:B------:R-:W-:Y:S01]  /*21c30*/  ULDC UR6, c[0x0][0xd3c] ;  /* 0x00034f0000067ab9 */ /* 0x000fe20000000800 */
[----:B------:R-:W-:Y:S02]  /*21c40*/  IMAD.MOV.U32 R16, RZ, RZ, R0 ;  /* 0x000000ffff107224 */ /* 0x000fe400078e0000 */
[----:B------:R-:W-:Y:S02]  /*21c50*/  IMAD.U32 R17, RZ, RZ, UR4 ;  /* 0x00000004ff117e24 */ /* 0x000fe4000f8e00ff */
[----:B------:R-:W-:Y:S02]  /*21c60*/  IMAD.U32 R18, RZ, RZ, UR5 ;  /* 0x00000005ff127e24 */ /* 0x000fe4000f8e00ff */
[----:B------:R-:W-:-:S07]  /*21c70*/  IMAD.U32 R19, RZ, RZ, UR6 ;  /* 0x00000006ff137e24 */ /* 0x000fce000f8e00ff */
.L_x_6305:
        /* <DEDUP_REMOVED lines=10> */
.L_x_6294:
[----:B------:R-:W-:Y:S02]  /*21d20*/  ULDC UR4, c[0x0][0xd3c] ;  /* 0x00034f0000047ab9 */ /* 0x000fe40000000800 */
[----:B----4-:R-:W-:-:S13]  /*21d30*/  ISETP.GE.AND P0, PT, R19, UR4, PT ;  /* 0x0000000413007c0c */ /* 0x010fda000bf06270 */
[----:B------:R-:W-:Y:S05]  /*21d40*/  @!P0 BRA `(.L_x_6306) ;  /* 0xffffff9000088947 */ /* 0x000fea000383ffff */
[----:B------:R-:W-:Y:S05]  /*21d50*/  BSYNC B8 ;  /* 0x0000000000087941 */ /* 0x000fea0003800000 */
.L_x_6197:
        /* <DEDUP_REMOVED lines=12> */
.L_x_6545:
[----:B------:R-:W-:Y:S05]  /*21e20*/  BSYNC B0 ;  /* 0x0000000000007941 */ /* 0x000fea0003800000 */
.L_x_6307:
[----:B------:R-:W-:-:S03]  /*21e30*/  UMOV UR4, 0xffffffff ;  /* 0xffffffff00047882 */ /* 0x000fc60000000000 */
[----:B------:R-:W-:Y:S05]  /*21e40*/  BRA.DIV UR4, `(.L_x_6309) ;  /* 0x0000006a042c7947 */ /* 0x000fea000b800000 */
[----:B-1----:R-:W1:Y:S02]  /*21e50*/  S2R R0, SR_TID.X ;  /* 0x0000000000007919 */ /* 0x002e640000002100 */
[----:B-1----:R-:W-:-:S04]  /*21e60*/  SHF.R.U32.HI R0, RZ, 0x5, R0 ;  /* 0x00000005ff007819 */ /* 0x002fc80000011600 */
[----:B------:R-:W-:-:S05]  /*21e70*/  LOP3.LUT R0, R0, 0x3, RZ, 0xc0, !PT ;  /* 0x0000000300007812 */ /* 0x000fca00078ec0ff */
[----:B------:R1:W4:Y:S02]  /*21e80*/  SHFL.IDX PT, R14, R0, RZ, 0x1f ;  /* 0x00001fff000e7589 */ /* 0x00032400000e0000 */
.L_x_6548:
[----:B----4-:R-:W-:-:S13]  /*21e90*/  ISETP.NE.AND P0, PT, R14, RZ, PT ;  /* 0x000000ff0e00720c */ /* 0x010fda0003f05270 */
[----:B------:R-:W-:Y:S05]  /*21ea0*/  @P0 BRA `(.L_x_6016) ;  /* 0x0000000000880947 */ /* 0x000fea0003800000 */
[----:B------:R-:W-:-:S03]  /*21eb0*/  UMOV UR4, 0xffffffff ;  /* 0xffffffff00047882 */ /* 0x000fc60000000000 */
[----:B------:R-:W-:Y:S05]  /*21ec0*/  BRA.DIV UR4, `(.L_x_6310) ;  /* 0x0000006a04407947 */ /* 0x000fea000b800000 */
[----:B------:R-:W-:-:S13]  /*21ed0*/  ELECT P6, URZ, PT ;  /* 0x00000000003f782f */ /* 0x000fda00038c0000 */
.L_x_6551:
[----:B------:R-:W-:Y:S05]  /*21ee0*/  @!P6 BRA `(.L_x_6016) ;  /* 0x000000000078e947 */ /* 0x000fea0003800000 */
[----:B------:R-:W-:-:S06]  /*21ef0*/  ULOP3.LUT UR4, UR36, 0x2, URZ, 0xfc, !UPT ;  /* 0x0000000224047892 */ /* 0x000fcc000f8efc3f */
[----:B-1----:R-:W-:-:S05]  /*21f00*/  IMAD.U32 R0, RZ, RZ, UR4 ;  /* 0x00000004ff007e24 */ /* 0x002fca000f8e00ff */
[----:B------:R-:W-:-:S13]  /*21f10*/  ISETP.NE.AND P0, PT, R0, 0x3, PT ;  /* 0x000000030000780c */ /* 0x000fda0003f05270 */
[----:B------:R-:W-:Y:S05]  /*21f20*/  @!P0 BRA `(.L_x_6311) ;  /* 0x0000000000048947 */ /* 0x000fea0003800000 */
[----:B------:R-:W-:Y:S01]  /*21f30*/  BPT.TRAP 0x1 ;  /* 0x000000040000795c */ /* 0x000fe20000300000 */
.L_x_6311:
[C---:B------:R-:W-:Y:S01]  /*21f40*/  LEA R3, R25.reuse, R5, 0x3 ;  /* 0x0000000519037211 */ /* 0x040fe200078e18ff */
[----:B------:R-:W-:Y:S01]  /*21f50*/  VIADD R25, R25, 0x1 ;  /* 0x0000000119197836 */ /* 0x000fe20000000000 */
[----:B------:R-:W-:-:S04]  /*21f60*/  SHF.L.U32 R2, R27, 0x1f, RZ ;  /* 0x0000001f1b027819 */ /* 0x000fc800000006ff */
[----:B------:R-:W1:Y:S01]  /*21f70*/  SYNCS.PHASECHK.TRANS64.TRYWAIT P1, [R3+URZ+0x32440], R2 ;  /* 0x03244002030075a7 */ /* 0x000e62000802017f */
[----:B------:R-:W-:-:S04]  /*21f80*/  ISETP.NE.AND P2, PT, R25, 0x2, PT ;  /* 0x000000021900780c */ /* 0x000fc80003f45270 */
[----:B------:R-:W-:Y:S01]  /*21f90*/  SEL R0, RZ, 0x1, P2 ;  /* 0x00000001ff007807 */ /* 0x000fe20001000000 */
[----:B-1----:R-:W-:Y:S08]  /*21fa0*/  @!P1 BRA `(.L_x_6312) ;  /* 0x0000006800289947 */ /* 0x002ff00003800000 */
.L_x_6552:
[----:B------:R-:W-:Y:S02]  /*21fb0*/  SEL R25, R25, RZ, P2 ;  /* 0x000000ff19197207 */ /* 0x000fe40001000000 */
[----:B------:R-:W-:Y:S01]  /*21fc0*/  LOP3.LUT R0, R27, R0, RZ, 0x3c, !PT ;  /* 0x000000001b007212 */ /* 0x000fe200078e3cff */
[----:B------:R-:W-:Y:S06]  /*21fd0*/  @!P0 BRA `(.L_x_6313) ;  /* 0x0000000000048947 */ /* 0x000fec0003800000 */
[----:B------:R-:W-:Y:S01]  /*21fe0*/  BPT.TRAP 0x1 ;  /* 0x000000040000795c */ /* 0x000fe20000300000 */
.L_x_6313:
[----:B------:R-:W-:Y:S01]  /*21ff0*/  IMAD R25, R25, 0x8, R5 ;  /* 0x0000000819197824 */ /* 0x000fe200078e0205 */
[----:B------:R-:W-:-:S04]  /*22000*/  SHF.L.U32 R0, R0, 0x1f, RZ ;  /* 0x0000001f00007819 */ /* 0x000fc800000006ff */
[----:B------:R-:W4:Y:S02]  /*22010*/  SYNCS.PHASECHK.TRANS64.TRYWAIT P1, [R25+URZ+0x32440], R0 ;  /* 0x03244000190075a7 */ /* 0x000f24000802017f */
[----:B----4-:R-:W-:Y:S05]  /*22020*/  @!P1 BRA `(.L_x_6314) ;  /* 0x00000068001c9947 */ /* 0x010fea0003800000 */
.L_x_6553:
[----:B------:R-:W-:Y:S05]  /*22030*/  @!P0 BRA `(.L_x_6315) ;  /* 0x0000000000048947 */ /* 0x000fea0003800000 */
[----:B------:R-:W-:Y:S01]  /*22040*/  BPT.TRAP 0x1 ;  /* 0x000000040000795c */ /* 0x000fe20000300000 */
.L_x_6315:
[----:B------:R-:W5:Y:S02]  /*22050*/  SYNCS.PHASECHK.TRANS64.TRYWAIT P1, [R3+URZ+0x32460], R2 ;  /* 0x03246002030075a7 */ /* 0x000f64000802017f */
[----:B-----5:R-:W-:Y:S05]  /*22060*/  @!P1 BRA `(.L_x_6316) ;  /* 0x0000006800209947 */ /* 0x020fea0003800000 */
.L_x_6554:
[----:B------:R-:W-:Y:S05]  /*22070*/  @!P0 BRA `(.L_x_6317) ;  /* 0x0000000000048947 */ /* 0x000fea0003800000 */
[----:B------:R-:W-:Y:S01]  /*22080*/  BPT.TRAP 0x1 ;  /* 0x000000040000795c */ /* 0x000fe20000300000 */
.L_x_6317:
[----:B------:R0:W0:Y:S02]  /*22090*/  SYNCS.PHASECHK.TRANS64.TRYWAIT P0, [R25+URZ+0x32460], R0 ;  /* 0x03246000190075a7 */ /* 0x000024000800017f */
[----:B0-----:R-:W-:Y:S05]  /*220a0*/  @!P0 NANOSLEEP.SYNCS 0x989680 ;  /* 0x009896800000895d */ /* 0x001fea0003900000 */
[----:B------:R-:W0:Y:S02]  /*220b0*/  @!P0 SYNCS.PHASECHK.TRANS64 P0, [R25+URZ+0x32460], R0 ;  /* 0x03246000190085a7 */ /* 0x000e24000800007f */
[----:B0-----:R-:W-:Y:S05]  /*220c0*/  @!P0 BRA `(.L_x_6317) ;  /* 0xfffffffc00f08947 */ /* 0x001fea000383ffff */
.L_x_6016:
[----:B------:R-:W-:Y:S05]  /*220d0*/  BSYNC B9 ;  /* 0x0000000000097941 */ /* 0x000fea0003800000 */
.L_x_6013:
[----:B------:R-:W-:Y:S05]  /*220e0*/  EXIT ;  /* 0x000000000000794d */ /* 0x000fea0003800000 */
.L_x_6036:
[----:B0-----:R0:W1:Y:S02]  /*220f0*/  SYNCS.PHASECHK.TRANS64.TRYWAIT P5, [R87+URZ+0x32490], R93 ;  /* 0x0324905d570075a7 */ /* 0x00106400080a017f */
[----:B-1----:R-:W-:Y:S05]  /*22100*/  @!P5 NANOSLEEP.SYNCS 0x989680 ;  /* 0x009896800000d95d */ /* 0x002fea0003900000 */
[----:B------:R-:W1:Y:S02]  /*22110*/  @!P5 SYNCS.PHASECHK.TRANS64 P5, [R87+URZ+0x32490], R93 ;  /* 0x0324905d5700d5a7 */ /* 0x000e6400080a007f */
[----:B-1----:R-:W-:Y:S05]  /*22120*/  @!P5 BRA `(.L_x_6036) ;  /* 0xfffffffc00f0d947 */ /* 0x002fea000383ffff */
[----:B------:R-:W-:Y:S05]  /*22130*/  BRA `(.L_x_6318) ;  /* 0xfffffe1400dc7947 */ /* 0x000fea000383ffff */
.L_x_6037:
        /* <DEDUP_REMOVED lines=8> */
.L_x_6320:
[----:B------:R-:W-:Y:S05]  /*221c0*/  BSYNC B1 ;  /* 0x0000000000017941 */ /* 0x000fea0003800000 */
.L_x_6319:
        /* <DEDUP_REMOVED lines=8> */
.L_x_6321:
[----:B------:R-:W-:Y:S05]  /*22250*/  BRA `(.L_x_6322) ;  /* 0xfffffe1400a87947 */ /* 0x000fea000383ffff */
.L_x_6046:
        /* <DEDUP_REMOVED lines=8> */
.L_x_6324:
[----:B------:R-:W-:Y:S05]  /*222e0*/  BSYNC B1 ;  /* 0x0000000000017941 */ /* 0x000fea0003800000 */
.L_x_6323:
        /* <DEDUP_REMOVED lines=8> */
.L_x_6325:
[----:B------:R-:W-:Y:S05]  /*22370*/  BRA `(.L_x_6326) ;  /* 0xfffffe1c00247947 */ /* 0x000fea000383ffff */
.L_x_6056:
[----:B-1----:R1:W2:Y:S02]  /*22380*/  SYNCS.PHASECHK.TRANS64.TRYWAIT P4, [R87+URZ+0x32490], R93 ;  /* 0x0324905d570075a7 */ /* 0x0022a4000808017f */
[----:B--2---:R-:W-:Y:S05]  /*22390*/  @!P4 NANOSLEEP.SYNCS 0x989680 ;  /* 0x009896800000c95d */ /* 0x004fea0003900000 */
[----:B------:R-:W2:Y:S02]  /*223a0*/  @!P4 SYNCS.PHASECHK.TRANS64 P4, [R87+URZ+0x32490], R93 ;  /* 0x0324905d5700c5a7 */ /* 0x000ea4000808007f */
[----:B--2---:R-:W-:Y:S05]  /*223b0*/  @!P4 BRA `(.L_x_6056) ;  /* 0xfffffffc00f0c947 */ /* 0x004fea000383ffff */
[----:B------:R-:W-:Y:S05]  /*223c0*/  BRA `(.L_x_6327) ;  /* 0xfffffe2400ec7947 */ /* 0x000fea000383ffff */
.L_x_6057:
        /* <DEDUP_REMOVED lines=8> */
.L_x_6329:
[----:B------:R-:W-:Y:S05]  /*22450*/  BSYNC B1 ;  /* 0x0000000000017941 */ /* 0x000fea0003800000 */
.L_x_6328:
        /* <DEDUP_REMOVED lines=8> */
.L_x_6330:
[----:B------:R-:W-:Y:S01]  /*224e0*/  IMAD.MOV.U32 R98, RZ, RZ, R14 ;  /* 0x000000ffff627224 */ /* 0x000fe200078e000e */
[----:B------:R-:W-:Y:S06]  /*224f0*/  BRA `(.L_x_6331) ;  /* 0xfffffe2400b87947 */ /* 0x000fec000383ffff */
.L_x_6062:
        /* <DEDUP_REMOVED lines=8> */
.L_x_6333:
[----:B------:R-:W-:Y:S05]  /*22580*/  BSYNC B1 ;  /* 0x0000000000017941 */ /* 0x000fea0003800000 */
.L_x_6332:
        /* <DEDUP_REMOVED lines=8> */
.L_x_6334:
[----:B------:R-:W-:Y:S01]  /*22610*/  MOV R96, R14 ;  /* 0x0000000e00607202 */ /* 0x000fe20000000f00 */
[----:B------:R-:W-:Y:S06]  /*22620*/  BRA `(.L_x_6335) ;  /* 0xfffffe2c004c7947 */ /* 0x000fec000383ffff */
.L_x_6067:
[----:B0-----:R0:W1:Y:S02]  /*22630*/  SYNCS.PHASECHK.TRANS64.TRYWAIT P2, [R87+URZ+0x32490], R93 ;  /* 0x0324905d570075a7 */ /* 0x001064000804017f */
[----:B-1----:R-:W-:Y:S05]  /*22640*/  @!P2 NANOSLEEP.SYNCS 0x989680 ;  /* 0x009896800000a95d */ /* 0x002fea0003900000 */
[----:B------:R-:W1:Y:S02]  /*22650*/  @!P2 SYNCS.PHASECHK.TRANS64 P2, [R87+URZ+0x32490], R93 ;  /* 0x0324905d5700a5a7 */ /* 0x000e64000804007f */
[----:B-1----:R-:W-:Y:S05]  /*22660*/  @!P2 BRA `(.L_x_6067) ;  /* 0xfffffffc00f0a947 */ /* 0x002fea000383ffff */
[----:B------:R-:W-:Y:S05]  /*22670*/  BRA `(.L_x_6336) ;  /* 0xfffffe3400447947 */ /* 0x000fea000383ffff */
.L_x_6068:
        /* <DEDUP_REMOVED lines=8> */
.L_x_6338:
[----:B------:R-:W-:Y:S05]  /*22700*/  BSYNC B1 ;  /* 0x0000000000017941 */ /* 0x000fea0003800000 */
.L_x_6337:
        /* <DEDUP_REMOVED lines=8> */
.L_x_6339:
[----:B------:R-:W-:Y:S01]  /*22790*/  IMAD.MOV.U32 R7, RZ, RZ, R14 ;  /* 0x000000ffff077224 */ /* 0x000fe200078e000e */
[----:B------:R-:W-:Y:S06]  /*227a0*/  BRA `(.L_x_6340) ;  /* 0xfffffe3400607947 */ /* 0x000fec000383ffff */
.L_x_6071:
        /* <DEDUP_REMOVED lines=8> */
.L_x_6342:
[----:B------:R-:W-:Y:S05]  /*22830*/  BSYNC B1 ;  /* 0x0000000000017941 */ /* 0x000fea0003800000 */
.L_x_6341:
        /* <DEDUP_REMOVED lines=8> */
.L_x_6343:
[----:B------:R-:W-:Y:S01]  /*228c0*/  IMAD.MOV.U32 R7, RZ, RZ, R14 ;  /* 0x000000ffff077224 */ /* 0x000fe200078e000e */
[----:B------:R-:W-:Y:S06]  /*228d0*/  BRA `(.L_x_6344) ;  /* 0xfffffe34005c7947 */ /* 0x000fec000383ffff */
.L_x_6075:
[----:B---3--:R3:W4:Y:S02]  /*228e0*/  SYNCS.PHASECHK.TRANS64.TRYWAIT P3, [R87+URZ+0x324b0], R93 ;  /* 0x0324b05d570075a7 */ /* 0x008724000806017f */
[----:B----4-:R-:W-:Y:S05]  /*228f0*/  @!P3 NANOSLEEP.SYNCS 0x989680 ;  /* 0x009896800000b95d */ /* 0x010fea0003900000 */
[----:B------:R-:W4:Y:S02]  /*22900*/  @!P3 SYNCS.PHASECHK.TRANS64 P3, [R87+URZ+0x324b0], R93 ;  /* 0x0324b05d5700b5a7 */ /* 0x000f24000806007f */
[----:B----4-:R-:W-:Y:S05]  /*22910*/  @!P3 BRA `(.L_x_6075) ;  /* 0xfffffffc00f0b947 */ /* 0x010fea000383ffff */
[----:B------:R-:W-:Y:S05]  /*22920*/  BRA `(.L_x_6345) ;  /* 0xfffffe3400d47947 */ /* 0x000fea000383ffff */
.L_x_6085:
[----:B------:R-:W-:Y:S01]  /*22930*/  BSSY B0, `(.L_x_6346) ;  /* 0x0000007000007945 */ /* 0x000fe20003800000 */
[----:B------:R-:W-:Y:S02]  /*22940*/  IMAD.MOV.U32 R12, RZ, RZ, RZ ;  /* 0x000000ffff0c7224 */ /* 0x000fe400078e00ff */
[----:B------:R-:W-:Y:S02]  /*22950*/  IMAD.MOV.U32 R11, RZ, RZ, 0x1f ;  /* 0x0000001fff0b7424 */ /* 0x000fe400078e00ff */
[----:B------:R-:W-:-:S07]  /*22960*/  IMAD.MOV.U32 R15, RZ, RZ, -0x1 ;  /* 0xffffffffff0f7424 */ /* 0x000fce00078e00ff */
[----:B------:R-:W-:Y:S05]  /*22970*/  WARPSYNC.COLLECTIVE R15, `(.L_x_6347) ;  /* 0x000000000f087348 */ /* 0x000fea0003c00000 */
[----:B------:R0:W1:Y:S02]  /*22980*/  SHFL.IDX P6, R14, R13, R12, R11 ;  /* 0x0000000c0d0e7389 */ /* 0x00006400000c000b */
[----:B01----:R-:W-:Y:S01]  /*22990*/  ENDCOLLECTIVE ;  /* 0x000000000000791b */ /* 0x003fe20003800000 */
.L_x_6347:
[----:B------:R-:W-:Y:S05]  /*229a0*/  BSYNC B0 ;  /* 0x0000000000007941 */ /* 0x000fea0003800000 */
.L_x_6346:
[----:B------:R-:W-:Y:S05]  /*229b0*/  BRA `(.L_x_6348) ;  /* 0xfffffe4800047947 */ /* 0x000fea000383ffff */
.L_x_6097:
        /* <DEDUP_REMOVED lines=8> */
.L_x_6350:
[----:B------:R-:W-:Y:S05]  /*22a40*/  BSYNC B1 ;  /* 0x0000000000017941 */ /* 0x000fea0003800000 */
.L_x_6349:
[----:B------:R-:W-:Y:S01]  /*22a50*/  IMAD.MOV.U32 R13, RZ, RZ, R10 ;  /* 0x000000ffff0d7224 */ /* 0x000fe200078e000a */
[----:B------:R-:W-:Y:S01]  /*22a60*/  MOV R15, 0xffffffff ;  /* 0xffffffff000f7802 */ /* 0x000fe20000000f00 */
[----:B------:R-:W-:Y:S02]  /*22a70*/  IMAD.MOV.U32 R12, RZ, RZ, RZ ;  /* 0x000000ffff0c7224 */ /* 0x000fe400078e00ff */
[----:B------:R-:W-:Y:S02]  /*22a80*/  IMAD.MOV.U32 R11, RZ, RZ, 0x1c1f ;  /* 0x00001c1fff0b7424 */ /* 0x000fe400078e00ff */
[----:B------:R-:W-:-:S07]  /*22a90*/  IMAD.MOV.U32 R0, RZ, RZ, R14 ;  /* 0x000000ffff007224 */ /* 0x000fce00078e000e */
[----:B------:R-:W-:Y:S05]  /*22aa0*/  WARPSYNC.COLLECTIVE R15, `(.L_x_6351) ;  /* 0x000000000f087348 */ /* 0x000fea0003c00000 */
[----:B------:R0:W1:Y:S02]  /*22ab0*/  SHFL.IDX P6, R14, R13, R12, R11 ;  /* 0x0000000c0d0e7389 */ /* 0x00006400000c000b */
[----:B01----:R-:W-:Y:S01]  /*22ac0*/  ENDCOLLECTIVE ;  /* 0x000000000000791b */ /* 0x003fe20003800000 */
.L_x_6351:
[----:B------:R-:W-:Y:S02]  /*22ad0*/  IMAD.MOV.U32 R13, RZ, RZ, R32 ;  /* 0x000000ffff0d7224 */ /* 0x000fe400078e0020 */
[----:B------:R-:W-:-:S07]  /*22ae0*/  IMAD.MOV.U32 R3, RZ, RZ, R14 ;  /* 0x000000ffff037224 */ /* 0x000fce00078e000e */
[----:B------:R-:W-:Y:S05]  /*22af0*/  WARPSYNC.COLLECTIVE R15, `(.L_x_6352) ;  /* 0x000000000f087348 */ /* 0x000fea0003c00000 */
[----:B------:R0:W1:Y:S02]  /*22b00*/  SHFL.IDX P6, R14, R13, R12, R11 ;  /* 0x0000000c0d0e7389 */ /* 0x00006400000c000b */
[----:B01----:R-:W-:Y:S01]  /*22b10*/  ENDCOLLECTIVE ;  /* 0x000000000000791b */ /* 0x003fe20003800000 */
.L_x_6352:
[----:B------:R-:W-:Y:S02]  /*22b20*/  IMAD.MOV.U32 R13, RZ, RZ, R30 ;  /* 0x000000ffff0d7224 */ /* 0x000fe400078e001e */
[----:B------:R-:W-:-:S07]  /*22b30*/  IMAD.MOV.U32 R7, RZ, RZ, R14 ;  /* 0x000000ffff077224 */ /* 0x000fce00078e000e */
[----:B------:R-:W-:Y:S05]  /*22b40*/  WARPSYNC.COLLECTIVE R15, `(.L_x_6353) ;  /* 0x000000000f087348 */ /* 0x000fea0003c00000 */
[----:B------:R0:W1:Y:S02]  /*22b50*/  SHFL.IDX P6, R14, R13, R12, R11 ;  /* 0x0000000c0d0e7389 */ /* 0x00006400000c000b */
[----:B01----:R-:W-:Y:S01]  /*22b60*/  ENDCOLLECTIVE ;  /* 0x000000000000791b */ /* 0x003fe20003800000 */
.L_x_6353:
[----:B------:R-:W-:Y:S01]  /*22b70*/  IMAD.MOV.U32 R8, RZ, RZ, R14 ;  /* 0x000000ffff087224 */ /* 0x000fe200078e000e */
[----:B------:R-:W-:Y:S06]  /*22b80*/  BRA `(.L_x_6354) ;  /* 0xfffffe4c00907947 */ /* 0x000fec000383ffff */
.L_x_6100:
        /* <DEDUP_REMOVED lines=8> */
.L_x_6356:
[----:B------:R-:W-:Y:S05]  /*22c10*/  BSYNC B1 ;  /* 0x0000000000017941 */ /* 0x000fea0003800000 */
.L_x_6355:
        /* <DEDUP_REMOVED lines=8> */
.L_x_6357:
[----:B------:R-:W-:Y:S01]  /*22ca0*/  MOV R13, R32 ;  /* 0x00000020000d7202 */ /* 0x000fe20000000f00 */
[----:B------:R-:W-:-:S07]  /*22cb0*/  IMAD.MOV.U32 R6, RZ, RZ, R14 ;  /* 0x000000ffff067224 */ /* 0x000fce00078e000e */
[----:B------:R-:W-:Y:S05]  /*22cc0*/  WARPSYNC.COLLECTIVE R15, `(.L_x_6358) ;  /* 0x000000000f087348 */ /* 0x000fea0003c00000 */
[----:B------:R0:W1:Y:S02]  /*22cd0*/  SHFL.IDX P6, R14, R13, R12, R11 ;  /* 0x0000000c0d0e7389 */ /* 0x00006400000c000b */
[----:B01----:R-:W-:Y:S01]  /*22ce0*/  ENDCOLLECTIVE ;  /* 0x000000000000791b */ /* 0x003fe20003800000 */
.L_x_6358:
[----:B------:R-:W-:Y:S02]  /*22cf0*/  IMAD.MOV.U32 R13, RZ, RZ, R30 ;  /* 0x000000ffff0d7224 */ /* 0x000fe400078e001e */
[----:B------:R-:W-:-:S07]  /*22d00*/  IMAD.MOV.U32 R7, RZ, RZ, R14 ;  /* 0x000000ffff077224 */ /* 0x000fce00078e000e */
[----:B------:R-:W-:Y:S05]  /*22d10*/  WARPSYNC.COLLECTIVE R15, `(.L_x_6359) ;  /* 0x000000000f087348 */ /* 0x000fea0003c00000 */
[----:B------:R0:W1:Y:S02]  /*22d20*/  SHFL.IDX P6, R14, R13, R12, R11 ;  /* 0x0000000c0d0e7389 */ /* 0x00006400000c000b */
[----:B01----:R-:W-:Y:S01]  /*22d30*/  ENDCOLLECTIVE ;  /* 0x000000000000791b */ /* 0x003fe20003800000 */
.L_x_6359:
[----:B------:R-:W-:Y:S01]  /*22d40*/  IMAD.MOV.U32 R30, RZ, RZ, R14 ;  /* 0x000000ffff1e7224 */ /* 0x000fe200078e000e */
[----:B------:R-:W-:Y:S06]  /*22d50*/  BRA `(.L_x_6360) ;  /* 0xfffffe4c00f07947 */ /* 0x000fec000383ffff */
.L_x_6104:
[----:B0-----:R0:W1:Y:S02]  /*22d60*/  SYNCS.PHASECHK.TRANS64.TRYWAIT P0, [R22+URZ+0x32400], R33 ;  /* 0x03240021160075a7 */ /* 0x001064000800017f */
[----:B-1----:R-:W-:Y:S05]  /*22d70*/  @!P0 NANOSLEEP.SYNCS 0x989680 ;  /* 0x009896800000895d */ /* 0x002fea0003900000 */
[----:B------:R-:W1:Y:S02]  /*22d80*/  @!P0 SYNCS.PHASECHK.TRANS64 P0, [R22+URZ+0x32400], R33 ;  /* 0x03240021160085a7 */ /* 0x000e64000800007f */
[----:B-1----:R-:W-:Y:S05]  /*22d90*/  @!P0 BRA `(.L_x_6104) ;  /* 0xfffffffc00f08947 */ /* 0x002fea000383ffff */
[----:B------:R-:W-:Y:S05]  /*22da0*/  BRA `(.L_x_6361) ;  /* 0xfffffe5000e47947 */ /* 0x000fea000383ffff */
.L_x_6112:
        /* <DEDUP_REMOVED lines=9> */
.L_x_6363:
[----:B------:R-:W-:Y:S05]  /*22e40*/  BSYNC B1 ;  /* 0x0000000000017941 */ /* 0x000fea0003800000 */
.L_x_6362:
        /* <DEDUP_REMOVED lines=10> */
.L_x_6364:
[----:B------:R-:W-:Y:S02]  /*22ef0*/  IMAD.MOV.U32 R13, RZ, RZ, R25 ;  /* 0x000000ffff0d7224 */ /* 0x000fe400078e0019 */
[----:B------:R-:W-:-:S07]  /*22f00*/  IMAD.MOV.U32 R3, RZ, RZ, R14 ;  /* 0x000000ffff037224 */ /* 0x000fce00078e000e */
[----:B------:R-:W-:Y:S05]  /*22f10*/  WARPSYNC.COLLECTIVE R15, `(.L_x_6365) ;  /* 0x000000000f087348 */ /* 0x000fea0003c00000 */
[----:B------:R0:W1:Y:S02]  /*22f20*/  SHFL.IDX P6, R14, R13, R12, R11 ;  /* 0x0000000c0d0e7389 */ /* 0x00006400000c000b */
[----:B01----:R-:W-:Y:S01]  /*22f30*/  ENDCOLLECTIVE ;  /* 0x000000000000791b */ /* 0x003fe20003800000 */
.L_x_6365:
[----:B------:R-:W-:Y:S01]  /*22f40*/  MOV R13, R36 ;  /* 0x00000024000d7202 */ /* 0x000fe20000000f00 */
[----:B------:R-:W-:-:S07]  /*22f50*/  IMAD.MOV.U32 R4, RZ, RZ, R14 ;  /* 0x000000ffff047224 */ /* 0x000fce00078e000e */
[----:B------:R-:W-:Y:S05]  /*22f60*/  WARPSYNC.COLLECTIVE R15, `(.L_x_6366) ;  /* 0x000000000f087348 */ /* 0x000fea0003c00000 */
[----:B------:R0:W1:Y:S02]  /*22f70*/  SHFL.IDX P6, R14, R13, R12, R11 ;  /* 0x0000000c0d0e7389 */ /* 0x00006400000c000b */
[----:B01----:R-:W-:Y:S01]  /*22f80*/  ENDCOLLECTIVE ;  /* 0x000000000000791b */ /* 0x003fe20003800000 */
.L_x_6366:
        /* <DEDUP_REMOVED lines=24> */
.L_x_6367:
[----:B------:R-:W-:Y:S01]  /*23110*/  @!P1 IMAD.MOV.U32 R28, RZ, RZ, R10 ;  /* 0x000000ffff1c9224 */ /* 0x000fe200078e000a */
[----:B------:R-:W-:Y:S01]  /*23120*/  MOV R3, R21 ;  /* 0x0000001500037202 */ /* 0x000fe20000000f00 */
[----:B------:R-:W-:Y:S02]  /*23130*/  IMAD.MOV.U32 R0, RZ, RZ, R20 ;  /* 0x000000ffff007224 */ /* 0x000fe400078e0014 */
[----:B------:R-:W-:Y:S01]  /*23140*/  IMAD.MOV.U32 R8, RZ, RZ, R29 ;  /* 0x000000ffff087224 */ /* 0x000fe200078e001d */
[----:B------:R-:W-:Y:S01]  /*23150*/  PRMT R41, R3, 0x7610, R41 ;  /* 0x0000761003297816 */ /* 0x000fe20000000029 */
[----:B------:R-:W-:Y:S01]  /*23160*/  @!P1 IMAD.MOV.U32 R31, RZ, RZ, R5 ;  /* 0x000000ffff1f9224 */ /* 0x000fe200078e0005 */
[----:B------:R-:W-:Y:S01]  /*23170*/  PRMT R50, R0, 0x7610, R50 ;  /* 0x0000761000327816 */ /* 0x000fe20000000032 */
[----:B------:R-:W-:Y:S01]  /*23180*/  IMAD.MOV.U32 R0, RZ, RZ, R28 ;  /* 0x000000ffff007224 */ /* 0x000fe200078e001c */
[----:B------:R-:W-:Y:S01]  /*23190*/  @!P1 MOV R32, R6 ;  /* 0x0000000600209202 */ /* 0x000fe20000000f00 */
[----:B------:R-:W-:-:S02]  /*231a0*/  @!P1 IMAD.MOV.U32 R30, RZ, RZ, R4 ;  /* 0x000000ffff1e9224 */ /* 0x000fc400078e0004 */
[----:B------:R-:W-:Y:S01]  /*231b0*/  @!P1 IMAD.MOV.U32 R33, RZ, RZ, R7 ;  /* 0x000000ffff219224 */ /* 0x000fe200078e0007 */
[----:B------:R-:W-:Y:S01]  /*231c0*/  PRMT R37, R0, 0x7610, R37 ;  /* 0x0000761000257816 */ /* 0x000fe20000000025 */
[--C-:B------:R-:W-:Y:S01]  /*231d0*/  IMAD.MOV.U32 R13, RZ, RZ, R35.reuse ;  /* 0x000000ffff0d7224 */ /* 0x100fe200078e0023 */
[----:B------:R-:W-:Y:S01]  /*231e0*/  PRMT R35, R8, 0x7610, R35 ;  /* 0x0000761008237816 */ /* 0x000fe20000000023 */
[----:B------:R-:W-:Y:S02]  /*231f0*/  IMAD.MOV.U32 R4, RZ, RZ, R31 ;  /* 0x000000ffff047224 */ /* 0x000fe400078e001f */
[----:B------:R-:W-:Y:S02]  /*23200*/  IMAD.MOV.U32 R5, RZ, RZ, R32 ;  /* 0x000000ffff057224 */ /* 0x000fe400078e0020 */
[----:B------:R-:W-:Y:S01]  /*23210*/  IMAD.MOV.U32 R0, RZ, RZ, R30 ;  /* 0x000000ffff007224 */ /* 0x000fe200078e001e */
[----:B------:R-:W-:Y:S01]  /*23220*/  PRMT R43, R4, 0x7610, R43 ;  /* 0x00007610042b7816 */ /* 0x000fe2000000002b */
[----:B------:R-:W-:Y:S01]  /*23230*/  IMAD.MOV.U32 R6, RZ, RZ, R33 ;  /* 0x000000ffff067224 */ /* 0x000fe200078e0021 */
[----:B------:R-:W-:Y:S01]  /*23240*/  PRMT R54, R5, 0x7610, R54 ;  /* 0x0000761005367816 */ /* 0x000fe20000000036 */
[----:B------:R-:W-:Y:S01]  /*23250*/  IMAD.MOV.U32 R3, RZ, RZ, R14 ;  /* 0x000000ffff037224 */ /* 0x000fe200078e000e */
[----:B------:R-:W-:-:S07]  /*23260*/  PRMT R37, R37, 0x5410, R0 ;  /* 0x0000541025257816 */ /* 0x000fce0000000000 */
[----:B------:R-:W-:Y:S05]  /*23270*/  WARPSYNC.COLLECTIVE R15, `(.L_x_6368) ;  /* 0x000000000f087348 */ /* 0x000fea0003c00000 */
[----:B------:R0:W1:Y:S02]  /*23280*/  SHFL.IDX P6, R14, R13, R12, R11 ;  /* 0x0000000c0d0e7389 */ /* 0x00006400000c000b */
[----:B01----:R-:W-:Y:S01]  /*23290*/  ENDCOLLECTIVE ;  /* 0x000000000000791b */ /* 0x003fe20003800000 */
.L_x_6368:
[----:B------:R-:W-:Y:S02]  /*232a0*/  PRMT R35, R35, 0x5410, R6 ;  /* 0x0000541023237816 */ /* 0x000fe40000000006 */
[----:B------:R-:W-:Y:S01]  /*232b0*/  CS2R R4, SRZ ;  /* 0x0000000000047805 */ /* 0x000fe2000001ff00 */
[----:B------:R-:W-:Y:S01]  /*232c0*/  IMAD.MOV.U32 R13, RZ, RZ, R25 ;  /* 0x000000ffff0d7224 */ /* 0x000fe200078e0019 */
[----:B------:R-:W-:-:S07]  /*232d0*/  MOV R24, R14 ;  /* 0x0000000e00187202 */ /* 0x000fce0000000f00 */
[----:B------:R-:W-:Y:S05]  /*232e0*/  WARPSYNC.COLLECTIVE R15, `(.L_x_6369) ;  /* 0x000000000f087348 */ /* 0x000fea0003c00000 */
[----:B------:R0:W1:Y:S02]  /*232f0*/  SHFL.IDX P6, R14, R13, R12, R11 ;  /* 0x0000000c0d0e7389 */ /* 0x00006400000c000b */
[----:B01----:R-:W-:Y:S01]  /*23300*/  ENDCOLLECTIVE ;  /* 0x000000000000791b */ /* 0x003fe20003800000 */
.L_x_6369:
[----:B------:R-:W-:Y:S02]  /*23310*/  IMAD.MOV.U32 R13, RZ, RZ, R36 ;  /* 0x000000ffff0d7224 */ /* 0x000fe400078e0024 */
[----:B------:R-:W-:-:S07]  /*23320*/  IMAD.MOV.U32 R25, RZ, RZ, R14 ;  /* 0x000000ffff197224 */ /* 0x000fce00078e000e */
[----:B------:R-:W-:Y:S05]  /*23330*/  WARPSYNC.COLLECTIVE R15, `(.L_x_6370) ;  /* 0x000000000f087348 */ /* 0x000fea0003c00000 */
[----:B------:R0:W1:Y:S02]  /*23340*/  SHFL.IDX P6, R14, R13, R12, R11 ;  /* 0x0000000c0d0e7389 */ /* 0x00006400000c000b */
[----:B01----:R-:W-:Y:S01]  /*23350*/  ENDCOLLECTIVE ;  /* 0x000000000000791b */ /* 0x003fe20003800000 */
.L_x_6370:
[----:B------:R-:W-:Y:S05]  /*23360*/  BRA `(.L_x_6371) ;  /* 0xfffffe5c00b07947 */ /* 0x000fea000383ffff */
.L_x_6116:
[----:B0-----:R0:W1:Y:S02]  /*23370*/  SYNCS.PHASECHK.TRANS64.TRYWAIT P1, [R22+URZ+0x32400], R13 ;  /* 0x0324000d160075a7 */ /* 0x001064000802017f */
[----:B-1----:R-:W-:Y:S05]  /*23380*/  @!P1 NANOSLEEP.SYNCS 0x989680 ;  /* 0x009896800000995d */ /* 0x002fea0003900000 */
[----:B------:R-:W1:Y:S02]  /*23390*/  @!P1 SYNCS.PHASECHK.TRANS64 P1, [R22+URZ+0x32400], R13 ;  /* 0x0324000d160095a7 */ /* 0x000e64000802007f */
[----:B-1----:R-:W-:Y:S05]  /*233a0*/  @!P1 BRA `(.L_x_6116) ;  /* 0xfffffffc00f09947 */ /* 0x002fea000383ffff */
[----:B------:R-:W-:Y:S05]  /*233b0*/  BRA `(.L_x_6372) ;  /* 0xfffffe6000507947 */ /* 0x000fea000383ffff */
.L_x_6122:
[----:B--2---:R2:W4:Y:S02]  /*233c0*/  SYNCS.PHASECHK.TRANS64.TRYWAIT P1, [R14+URZ+0x32430], R9 ;  /* 0x032430090e0075a7 */ /* 0x004524000802017f */
[----:B----4-:R-:W-:Y:S05]  /*233d0*/  @!P1 NANOSLEEP.SYNCS 0x989680 ;  /* 0x009896800000995d */ /* 0x010fea0003900000 */
[----:B------:R-:W4:Y:S02]  /*233e0*/  @!P1 SYNCS.PHASECHK.TRANS64 P1, [R14+URZ+0x32430], R9 ;  /* 0x032430090e0095a7 */ /* 0x000f24000802007f */
[----:B----4-:R-:W-:Y:S05]  /*233f0*/  @!P1 BRA `(.L_x_6122) ;  /* 0xfffffffc00f09947 */ /* 0x010fea000383ffff */
[----:B------:R-:W-:Y:S05]  /*23400*/  BRA `(.L_x_6121) ;  /* 0xfffffe6c00d87947 */ /* 0x000fea000383ffff */
.L_x_6124:
[----:B0-----:R0:W3:Y:S02]  /*23410*/  SYNCS.PHASECHK.TRANS64.TRYWAIT P1, [R22+URZ+0x32410], R3 ;  /* 0x03241003160075a7 */ /* 0x0010e4000802017f */
[----:B---3--:R-:W-:Y:S05]  /*23420*/  @!P1 NANOSLEEP.SYNCS 0x989680 ;  /* 0x009896800000995d */ /* 0x008fea0003900000 */
[----:B------:R-:W3:Y:S02]  /*23430*/  @!P1 SYNCS.PHASECHK.TRANS64 P1, [R22+URZ+0x32410], R3 ;  /* 0x03241003160095a7 */ /* 0x000ee4000802007f */
[----:B---3--:R-:W-:Y:S05]  /*23440*/  @!P1 BRA `(.L_x_6124) ;  /* 0xfffffffc00f09947 */ /* 0x008fea000383ffff */
[----:B------:R-:W-:Y:S05]  /*23450*/  BRA `(.L_x_6373) ;  /* 0xfffffe7000907947 */ /* 0x000fea000383ffff */
.L_x_6128:
[----:B----4-:R4:W0:Y:S02]  /*23460*/  SYNCS.PHASECHK.TRANS64.TRYWAIT P1, [R14+URZ+0x32450], R9 ;  /* 0x032450090e0075a7 */ /* 0x010824000802017f */
[----:B0-----:R-:W-:Y:S05]  /*23470*/  @!P1 NANOSLEEP.SYNCS 0x989680 ;  /* 0x009896800000995d */ /* 0x001fea0003900000 */
[----:B------:R-:W0:Y:S02]  /*23480*/  @!P1 SYNCS.PHASECHK.TRANS64 P1, [R14+URZ+0x32450], R9 ;  /* 0x032450090e0095a7 */ /* 0x000e24000802007f */
[----:B0-----:R-:W-:Y:S05]  /*23490*/  @!P1 BRA `(.L_x_6128) ;  /* 0xfffffffc00f09947 */ /* 0x001fea000383ffff */
[----:B------:R-:W-:Y:S05]  /*234a0*/  BRA `(.L_x_6127) ;  /* 0xfffffe7000a07947 */ /* 0x000fea000383ffff */
.L_x_6135:
[----:B-1----:R1:W2:Y:S02]  /*234b0*/  SYNCS.PHASECHK.TRANS64.TRYWAIT P1, [R15+URZ+0x32430], R20 ;  /* 0x032430140f0075a7 */ /* 0x0022a4000802017f */
[----:B--2---:R-:W-:Y:S05]  /*234c0*/  @!P1 NANOSLEEP.SYNCS 0x989680 ;  /* 0x009896800000995d */ /* 0x004fea0003900000 */
[----:B------:R-:W2:Y:S02]  /*234d0*/  @!P1 SYNCS.PHASECHK.TRANS64 P1, [R15+URZ+0x32430], R20 ;  /* 0x032430140f0095a7 */ /* 0x000ea4000802007f */
[----:B--2---:R-:W-:Y:S05]  /*234e0*/  @!P1 BRA `(.L_x_6135) ;  /* 0xfffffffc00f09947 */ /* 0x004fea000383ffff */
[----:B------:R-:W-:Y:S05]  /*234f0*/  BRA `(.L_x_6134) ;  /* 0xfffffea0000c7947 */ /* 0x000fea000383ffff */
.L_x_6139:
[----:B---3--:R3:W4:Y:S02]  /*23500*/  SYNCS.PHASECHK.TRANS64.TRYWAIT P1, [R15+URZ+0x32450], R20 ;  /* 0x032450140f0075a7 */ /* 0x008724000802017f */
[----:B----4-:R-:W-:Y:S05]  /*23510*/  @!P1 NANOSLEEP.SYNCS 0x989680 ;  /* 0x009896800000995d */ /* 0x010fea0003900000 */
[----:B------:R-:W4:Y:S02]  /*23520*/  @!P1 SYNCS.PHASECHK.TRANS64 P1, [R15+URZ+0x32450], R20 ;  /* 0x032450140f0095a7 */ /* 0x000f24000802007f */
[----:B----4-:R-:W-:Y:S05]  /*23530*/  @!P1 BRA `(.L_x_6139) ;  /* 0xfffffffc00f09947 */ /* 0x010fea000383ffff */
[----:B------:R-:W-:Y:S05]  /*23540*/  BRA `(.L_x_6138) ;  /* 0xfffffea000c07947 */ /* 0x000fea000383ffff */
.L_x_6147:
[----:B-1----:R1:W2:Y:S02]  /*23550*/  SYNCS.PHASECHK.TRANS64.TRYWAIT P1, [R15+URZ+0x32430], R20 ;  /* 0x032430140f0075a7 */ /* 0x0022a4000802017f */
[----:B--2---:R-:W-:Y:S05]  /*23560*/  @!P1 NANOSLEEP.SYNCS 0x989680 ;  /* 0x009896800000995d */ /* 0x004fea0003900000 */
[----:B------:R-:W2:Y:S02]  /*23570*/  @!P1 SYNCS.PHASECHK.TRANS64 P1, [R15+URZ+0x32430], R20 ;  /* 0x032430140f0095a7 */ /* 0x000ea4000802007f */
[----:B--2---:R-:W-:Y:S05]  /*23580*/  @!P1 BRA `(.L_x_6147) ;  /* 0xfffffffc00f09947 */ /* 0x004fea000383ffff */
[----:B------:R-:W-:Y:S05]  /*23590*/  BRA `(.L_x_6146) ;  /* 0xfffffed800487947 */ /* 0x000fea000383ffff */
.L_x_6151:
[----:B---3--:R3:W4:Y:S02]  /*235a0*/  SYNCS.PHASECHK.TRANS64.TRYWAIT P1, [R15+URZ+0x32450], R20 ;  /* 0x032450140f0075a7 */ /* 0x008724000802017f */
[----:B----4-:R-:W-:Y:S05]  /*235b0*/  @!P1 NANOSLEEP.SYNCS 0x989680 ;  /* 0x009896800000995d */ /* 0x010fea0003900000 */
[----:B------:R-:W4:Y:S02]  /*235c0*/  @!P1 SYNCS.PHASECHK.TRANS64 P1, [R15+URZ+0x32450], R20 ;  /* 0x032450140f0095a7 */ /* 0x000f24000802007f */
[----:B----4-:R-:W-:Y:S05]  /*235d0*/  @!P1 BRA `(.L_x_6151) ;  /* 0xfffffffc00f09947 */ /* 0x010fea000383ffff */
[----:B------:R-:W-:Y:S05]  /*235e0*/  BRA `(.L_x_6150) ;  /* 0xfffffed800fc7947 */ /* 0x000fea000383ffff */
.L_x_6159:
[----:B------:R-:W-:Y:S01]  /*235f0*/  IMAD.MOV.U32 R13, RZ, RZ, R20 ;  /* 0x000000ffff0d7224 */ /* 0x000fe200078e0014 */
[----:B------:R-:W-:Y:S01]  /*23600*/  MOV R11, 0x181f ;  /* 0x0000181f000b7802 */ /* 0x000fe20000000f00 */
[----:B------:R-:W-:Y:S02]  /*23610*/  IMAD.MOV.U32 R12, RZ, RZ, RZ ;  /* 0x000000ffff0c7224 */ /* 0x000fe400078e00ff */
[----:B------:R-:W-:-:S07]  /*23620*/  IMAD.MOV.U32 R15, RZ, RZ, -0x1 ;  /* 0xffffffffff0f7424 */ /* 0x000fce00078e00ff */
[----:B-----5:R-:W-:Y:S05]  /*23630*/  WARPSYNC.COLLECTIVE R15, `(.L_x_6374) ;  /* 0x000000000f087348 */ /* 0x020fea0003c00000 */
[----:B------:R0:W1:Y:S02]  /*23640*/  SHFL.IDX P6, R14, R13, R12, R11 ;  /* 0x0000000c0d0e7389 */ /* 0x00006400000c000b */
[----:B01---5:R-:W-:Y:S01]  /*23650*/  ENDCOLLECTIVE ;  /* 0x000000000000791b */ /* 0x023fe20003800000 */
.L_x_6374:
[----:B------:R-:W-:Y:S02]  /*23660*/  IMAD.MOV.U32 R13, RZ, RZ, R4 ;  /* 0x000000ffff0d7224 */ /* 0x000fe400078e0004 */
[----:B------:R-:W-:-:S07]  /*23670*/  IMAD.MOV.U32 R3, RZ, RZ, R14 ;  /* 0x000000ffff037224 */ /* 0x000fce00078e000e */
[----:B------:R-:W-:Y:S05]  /*23680*/  WARPSYNC.COLLECTIVE R15, `(.L_x_6375) ;  /* 0x000000000f087348 */ /* 0x000fea0003c00000 */
[----:B------:R0:W1:Y:S02]  /*23690*/  SHFL.IDX P6, R14, R13, R12, R11 ;  /* 0x0000000c0d0e7389 */ /* 0x00006400000c000b */
[----:B01----:R-:W-:Y:S01]  /*236a0*/  ENDCOLLECTIVE ;  /* 0x000000000000791b */ /* 0x003fe20003800000 */
.L_x_6375:
[----:B------:R-:W-:Y:S05]  /*236b0*/  BRA `(.L_x_6376) ;  /* 0xffffff2c007c7947 */ /* 0x000fea000383ffff */
.L_x_6162:
        /* <DEDUP_REMOVED lines=8> */
.L_x_6378:
[----:B------:R-:W-:Y:S05]  /*23740*/  BSYNC B1 ;  /* 0x0000000000017941 */ /* 0x000fea0003800000 */
.L_x_6377:
        /* <DEDUP_REMOVED lines=8> */
.L_x_6379:
[----:B------:R-:W-:Y:S05]  /*237d0*/  BRA `(.L_x_6380) ;  /* 0xffffff2c00c47947 */ /* 0x000fea000383ffff */
.L_x_6165:
        /* <DEDUP_REMOVED lines=8> */
.L_x_6382:
[----:B------:R-:W-:Y:S05]  /*23860*/  BSYNC B1 ;  /* 0x0000000000017941 */ /* 0x000fea0003800000 */
.L_x_6381:
        /* <DEDUP_REMOVED lines=8> */
.L_x_6383:
[----:B------:R-:W-:Y:S05]  /*238f0*/  BRA `(.L_x_6384) ;  /* 0xffffff30000c7947 */ /* 0x000fea000383ffff */
.L_x_6168:
        /* <DEDUP_REMOVED lines=8> */
.L_x_6386:
[----:B------:R-:W-:Y:S05]  /*23980*/  BSYNC B1 ;  /* 0x0000000000017941 */ /* 0x000fea0003800000 */
.L_x_6385:
        /* <DEDUP_REMOVED lines=8> */
.L_x_6387:
[----:B------:R-:W-:Y:S05]  /*23a10*/  BRA `(.L_x_6388) ;  /* 0xffffff3000547947 */ /* 0x000fea000383ffff */
.L_x_6170:
[----:B------:R-:W-:Y:S01]  /*23a20*/  IMAD.MOV.U32 R13, RZ, RZ, R4 ;  /* 0x000000ffff0d7224 */ /* 0x000fe200078e0004 */
[----:B------:R-:W-:Y:S01]  /*23a30*/  MOV R12, RZ ;  /* 0x000000ff000c7202 */ /* 0x000fe20000000f00 */
[----:B------:R-:W-:Y:S02]  /*23a40*/  IMAD.MOV.U32 R11, RZ, RZ, 0x1c1f ;  /* 0x00001c1fff0b7424 */ /* 0x000fe400078e00ff */
[----:B------:R-:W-:-:S07]  /*23a50*/  IMAD.MOV.U32 R15, RZ, RZ, -0x1 ;  /* 0xffffffffff0f7424 */ /* 0x000fce00078e00ff */
[----:B------:R-:W-:Y:S05]  /*23a60*/  WARPSYNC.COLLECTIVE R15, `(.L_x_6389) ;  /* 0x000000000f087348 */ /* 0x000fea0003c00000 */
[----:B------:R0:W1:Y:S02]  /*23a70*/  SHFL.IDX P6, R14, R13, R12, R11 ;  /* 0x0000000c0d0e7389 */ /* 0x00006400000c000b */
[----:B01----:R-:W-:Y:S01]  /*23a80*/  ENDCOLLECTIVE ;  /* 0x000000000000791b */ /* 0x003fe20003800000 */
.L_x_6389:
[----:B------:R-:W-:Y:S02]  /*23a90*/  IMAD.MOV.U32 R13, RZ, RZ, R3 ;  /* 0x000000ffff0d7224 */ /* 0x000fe400078e0003 */
[----:B------:R-:W-:-:S07]  /*23aa0*/  IMAD.MOV.U32 R20, RZ, RZ, R14 ;  /* 0x000000ffff147224 */ /* 0x000fce00078e000e */
[----:B------:R-:W-:Y:S05]  /*23ab0*/  WARPSYNC.COLLECTIVE R15, `(.L_x_6390) ;  /* 0x000000000f087348 */ /* 0x000fea0003c00000 */
[----:B------:R0:W1:Y:S02]  /*23ac0*/  SHFL.IDX P6, R14, R13, R12, R11 ;  /* 0x0000000c0d0e7389 */ /* 0x00006400000c000b */
[----:B01----:R-:W-:Y:S01]  /*23ad0*/  ENDCOLLECTIVE ;  /* 0x000000000000791b */ /* 0x003fe20003800000 */
.L_x_6390:
[----:B------:R-:W-:Y:S01]  /*23ae0*/  IMAD.MOV.U32 R12, RZ, RZ, R14 ;  /* 0x000000ffff0c7224 */ /* 0x000fe200078e000e */
[----:B------:R-:W-:Y:S06]  /*23af0*/  BRA `(.L_x_6391) ;  /* 0xffffff3400547947 */ /* 0x000fec000383ffff */
.L_x_6173:
[----:B------:R-:W-:Y:S01]  /*23b00*/  BSSY B1, `(.L_x_6392) ;  /* 0x0000008000017945 */ /* 0x000fe20003800000 */
[----:B---3--:R-:W-:Y:S01]  /*23b10*/  IMAD.MOV.U32 R13, RZ, RZ, R4 ;  /* 0x000000ffff0d7224 */ /* 0x008fe200078e0004 */
[----:B------:R-:W-:Y:S01]  /*23b20*/  MOV R11, 0x1c1f ;  /* 0x00001c1f000b7802 */ /* 0x000fe20000000f00 */
[----:B--2---:R-:W-:Y:S02]  /*23b30*/  IMAD.MOV.U32 R12, RZ, RZ, 0x1 ;  /* 0x00000001ff0c7424 */ /* 0x004fe400078e00ff */
[----:B------:R-:W-:-:S07]  /*23b40*/  IMAD.MOV.U32 R15, RZ, RZ, -0x1 ;  /* 0xffffffffff0f7424 */ /* 0x000fce00078e00ff */
[----:B01----:R-:W-:Y:S05]  /*23b50*/  WARPSYNC.COLLECTIVE R15, `(.L_x_6393) ;  /* 0x000000000f087348 */ /* 0x003fea0003c00000 */
[----:B------:R2:W3:Y:S02]  /*23b60*/  SHFL.IDX P6, R14, R13, R12, R11 ;  /* 0x0000000c0d0e7389 */ /* 0x0004e400000c000b */
[----:B0123--:R-:W-:Y:S01]  /*23b70*/  ENDCOLLECTIVE ;  /* 0x000000000000791b */ /* 0x00ffe20003800000 */
.L_x_6393:
[----:B------:R-:W-:Y:S05]  /*23b80*/  BSYNC B1 ;  /* 0x0000000000017941 */ /* 0x000fea0003800000 */
.L_x_6392:
        /* <DEDUP_REMOVED lines=8> */
.L_x_6394:
[----:B------:R-:W-:Y:S01]  /*23c10*/  IMAD.MOV.U32 R3, RZ, RZ, R14 ;  /* 0x000000ffff037224 */ /* 0x000fe200078e000e */
[----:B------:R-:W-:Y:S06]  /*23c20*/  BRA `(.L_x_6395) ;  /* 0xffffff40002c7947 */ /* 0x000fec000383ffff */
.L_x_6177:
[----:B------:R-:W-:Y:S01]  /*23c30*/  MOV R13, R4 ;  /* 0x00000004000d7202 */ /* 0x000fe20000000f00 */
[----:B------:R-:W-:Y:S02]  /*23c40*/  IMAD.MOV.U32 R12, RZ, RZ, RZ ;  /* 0x000000ffff0c7224 */ /* 0x000fe400078e00ff */
[----:B------:R-:W-:Y:S02]  /*23c50*/  IMAD.MOV.U32 R11, RZ, RZ, 0x181f ;  /* 0x0000181fff0b7424 */ /* 0x000fe400078e00ff */
[----:B------:R-:W-:-:S07]  /*23c60*/  IMAD.MOV.U32 R15, RZ, RZ, -0x1 ;  /* 0xffffffffff0f7424 */ /* 0x000fce00078e00ff */
[----:B0-----:R-:W-:Y:S05]  /*23c70*/  WARPSYNC.COLLECTIVE R15, `(.L_x_6396) ;  /* 0x000000000f087348 */ /* 0x001fea0003c00000 */
[----:B------:R1:W2:Y:S02]  /*23c80*/  SHFL.IDX P6, R14, R13, R12, R11 ;  /* 0x0000000c0d0e7389 */ /* 0x0002a400000c000b */
[----:B012---:R-:W-:Y:S01]  /*23c90*/  ENDCOLLECTIVE ;  /* 0x000000000000791b */ /* 0x007fe20003800000 */
.L_x_6396:
[----:B------:R-:W-:Y:S02]  /*23ca0*/  IMAD.MOV.U32 R13, RZ, RZ, R0 ;  /* 0x000000ffff0d7224 */ /* 0x000fe400078e0000 */
[----:B------:R-:W-:-:S07]  /*23cb0*/  IMAD.MOV.U32 R3, RZ, RZ, R14 ;  /* 0x000000ffff037224 */ /* 0x000fce00078e000e */
[----:B------:R-:W-:Y:S05]  /*23cc0*/  WARPSYNC.COLLECTIVE R15, `(.L_x_6397) ;  /* 0x000000000f087348 */ /* 0x000fea0003c00000 */
[----:B------:R0:W1:Y:S02]  /*23cd0*/  SHFL.IDX P6, R14, R13, R12, R11 ;  /* 0x0000000c0d0e7389 */ /* 0x00006400000c000b */
[----:B01----:R-:W-:Y:S01]  /*23ce0*/  ENDCOLLECTIVE ;  /* 0x000000000000791b */ /* 0x003fe20003800000 */
.L_x_6397:
[----:B------:R-:W-:Y:S01]  /*23cf0*/  IMAD.MOV.U32 R9, RZ, RZ, R14 ;  /* 0x000000ffff097224 */ /* 0x000fe200078e000e */
[----:B------:R-:W-:Y:S06]  /*23d00*/  BRA `(.L_x_6398) ;  /* 0xffffff5400887947 */ /* 0x000fec000383ffff */
.L_x_6180:
        /* <DEDUP_REMOVED lines=8> */
.L_x_6400:
[----:B------:R-:W-:Y:S05]  /*23d90*/  BSYNC B1 ;  /* 0x0000000000017941 */ /* 0x000fea0003800000 */
.L_x_6399:
        /* <DEDUP_REMOVED lines=8> */
.L_x_6401:
[----:B------:R-:W-:Y:S01]  /*23e20*/  MOV R9, R14 ;  /* 0x0000000e00097202 */ /* 0x000fe20000000f00 */
[----:B------:R-:W-:Y:S06]  /*23e30*/  BRA `(.L_x_6402) ;  /* 0xffffff5400d07947 */ /* 0x000fec000383ffff */
.L_x_6183:
        /* <DEDUP_REMOVED lines=8> */
.L_x_6404:
[----:B------:R-:W-:Y:S05]  /*23ec0*/  BSYNC B1 ;  /* 0x0000000000017941 */ /* 0x000fea0003800000 */
.L_x_6403:
        /* <DEDUP_REMOVED lines=8> */
.L_x_6405:
[----:B------:R-:W-:Y:S01]  /*23f50*/  IMAD.MOV.U32 R9, RZ, RZ, R14 ;  /* 0x000000ffff097224 */ /* 0x000fe200078e000e */
[----:B------:R-:W-:Y:S06]  /*23f60*/  BRA `(.L_x_6406) ;  /* 0xffffff5800147947 */ /* 0x000fec000383ffff */
.L_x_6186:
        /* <DEDUP_REMOVED lines=8> */
.L_x_6408:
[----:B------:R-:W-:Y:S05]  /*23ff0*/  BSYNC B1 ;  /* 0x0000000000017941 */ /* 0x000fea0003800000 */
.L_x_6407:
        /* <DEDUP_REMOVED lines=8> */
.L_x_6409:
[----:B------:R-:W-:Y:S01]  /*24080*/  IMAD.MOV.U32 R9, RZ, RZ, R14 ;  /* 0x000000ffff097224 */ /* 0x000fe200078e000e */
[----:B------:R-:W-:Y:S06]  /*24090*/  BRA `(.L_x_6410) ;  /* 0xffffff5800587947 */ /* 0x000fec000383ffff */
.L_x_6205:
[----:B-1----:R-:W0:Y:S01]  /*240a0*/  S2R R11, SR_TID.X ;  /* 0x00000000000b7919 */ /* 0x002e220000002100 */
[----:B------:R-:W-:Y:S01]  /*240b0*/  BSSY B1, `(.L_x_6411) ;  /* 0x000000a000017945 */ /* 0x000fe20003800000 */
[----:B------:R-:W-:Y:S01]  /*240c0*/  IMAD.MOV.U32 R12, RZ, RZ, RZ ;  /* 0x000000ffff0c7224 */ /* 0x000fe200078e00ff */
[----:B------:R-:W-:Y:S02]  /*240d0*/  MOV R15, 0xffffffff ;  /* 0xffffffff000f7802 */ /* 0x000fe40000000f00 */
[----:B0-----:R-:W-:-:S04]  /*240e0*/  SHF.R.U32.HI R11, RZ, 0x5, R11 ;  /* 0x00000005ff0b7819 */ /* 0x001fc8000001160b */
[----:B------:R-:W-:-:S05]  /*240f0*/  LOP3.LUT R11, R11, 0x3, RZ, 0xc0, !PT ;  /* 0x000000030b0b7812 */ /* 0x000fca00078ec0ff */
[----:B------:R-:W-:Y:S02]  /*24100*/  IMAD.MOV.U32 R13, RZ, RZ, R11 ;  /* 0x000000ffff0d7224 */ /* 0x000fe400078e000b */
[----:B------:R-:W-:-:S07]  /*24110*/  IMAD.MOV.U32 R11, RZ, RZ, 0x1f ;  /* 0x0000001fff0b7424 */ /* 0x000fce00078e00ff */
[----:B------:R-:W-:Y:S05]  /*24120*/  WARPSYNC.COLLECTIVE R15, `(.L_x_6412) ;  /* 0x000000000f087348 */ /* 0x000fea0003c00000 */
[----:B------:R0:W1:Y:S02]  /*24130*/  SHFL.IDX P6, R14, R13, R12, R11 ;  /* 0x0000000c0d0e7389 */ /* 0x00006400000c000b */
[----:B01----:R-:W-:Y:S01]  /*24140*/  ENDCOLLECTIVE ;  /* 0x000000000000791b */ /* 0x003fe20003800000 */
.L_x_6412:
[----:B------:R-:W-:Y:S05]  /*24150*/  BSYNC B1 ;  /* 0x0000000000017941 */ /* 0x000fea0003800000 */
.L_x_6411:
[----:B------:R-:W-:Y:S05]  /*24160*/  BRA `(.L_x_6413) ;  /* 0xffffff7400887947 */ /* 0x000fea000383ffff */
.L_x_6207:
[----:B------:R-:W-:Y:S01]  /*24170*/  BSSY B1, `(.L_x_6414) ;  /* 0x0000006000017945 */ /* 0x000fe20003800000 */
[----:B------:R-:W-:-:S07]  /*24180*/  IMAD.MOV.U32 R15, RZ, RZ, -0x1 ;  /* 0xffffffffff0f7424 */ /* 0x000fce00078e00ff */
[----:B01----:R-:W-:Y:S05]  /*24190*/  WARPSYNC.COLLECTIVE R15, `(.L_x_6415) ;  /* 0x000000000f0c7348 */ /* 0x003fea0003c00000 */
[----:B------:R-:W-:Y:S02]  /*241a0*/  ELECT P6, UR62, PT ;  /* 0x00000000003e782f */ /* 0x000fe400038c0000 */
[----:B------:R-:W-:Y:S01]  /*241b0*/  MOV R14, UR62 ;  /* 0x0000003e000e7c02 */ /* 0x000fe20008000f00 */
[----:B01----:R-:W-:Y:S10]  /*241c0*/  ENDCOLLECTIVE ;  /* 0x000000000000791b */ /* 0x003ff40003800000 */
.L_x_6415:
[----:B------:R-:W-:Y:S05]  /*241d0*/  BSYNC B1 ;  /* 0x0000000000017941 */ /* 0x000fea0003800000 */
.L_x_6414:
[----:B------:R-:W-:Y:S05]  /*241e0*/  BRA `(.L_x_6206) ;  /* 0xffffff7400807947 */ /* 0x000fea000383ffff */
.L_x_6209:
[----:B0-----:R0:W2:Y:S02]  /*241f0*/  SYNCS.PHASECHK.TRANS64.TRYWAIT P0, [R22+URZ+0x32420], R8 ;  /* 0x03242008160075a7 */ /* 0x0010a4000800017f */
[----:B--2---:R-:W-:Y:S05]  /*24200*/  @!P0 NANOSLEEP.SYNCS 0x989680 ;  /* 0x009896800000895d */ /* 0x004fea0003900000 */
[----:B------:R-:W2:Y:S02]  /*24210*/  @!P0 SYNCS.PHASECHK.TRANS64 P0, [R22+URZ+0x32420], R8 ;  /* 0x03242008160085a7 */ /* 0x000ea4000800007f */
[----:B--2---:R-:W-:Y:S05]  /*24220*/  @!P0 BRA `(.L_x_6209) ;  /* 0xfffffffc00f08947 */ /* 0x004fea000383ffff */
[----:B------:R-:W-:Y:S05]  /*24230*/  BRA `(.L_x_6416) ;  /* 0xffffff7400907947 */ /* 0x000fea000383ffff */
.L_x_6213:
[----:B0-----:R0:W2:Y:S02]  /*24240*/  SYNCS.PHASECHK.TRANS64.TRYWAIT P0, [R8+URZ+0x324a0], R9 ;  /* 0x0324a009080075a7 */ /* 0x0010a4000800017f */
[----:B--2---:R-:W-:Y:S05]  /*24250*/  @!P0 NANOSLEEP.SYNCS 0x989680 ;  /* 0x009896800000895d */ /* 0x004fea0003900000 */
[----:B------:R-:W2:Y:S02]  /*24260*/  @!P0 SYNCS.PHASECHK.TRANS64 P0, [R8+URZ+0x324a0], R9 ;  /* 0x0324a009080085a7 */ /* 0x000ea4000800007f */
[----:B--2---:R-:W-:Y:S05]  /*24270*/  @!P0 BRA `(.L_x_6213) ;  /* 0xfffffffc00f08947 */ /* 0x004fea000383ffff */
[----:B------:R-:W-:Y:S05]  /*24280*/  BRA `(.L_x_6417) ;  /* 0xffffff7400a87947 */ /* 0x000fea000383ffff */
.L_x_6218:
[----:B-1----:R1:W2:Y:S02]  /*24290*/  SYNCS.PHASECHK.TRANS64.TRYWAIT P0, [R8+URZ+0x324c0], R9 ;  /* 0x0324c009080075a7 */ /* 0x0022a4000800017f */
[----:B--2---:R-:W-:Y:S05]  /*242a0*/  @!P0 NANOSLEEP.SYNCS 0x989680 ;  /* 0x009896800000895d */ /* 0x004fea0003900000 */
[----:B------:R-:W2:Y:S02]  /*242b0*/  @!P0 SYNCS.PHASECHK.TRANS64 P0, [R8+URZ+0x324c0], R9 ;  /* 0x0324c009080085a7 */ /* 0x000ea4000800007f */
[----:B--2---:R-:W-:Y:S05]  /*242c0*/  @!P0 BRA `(.L_x_6218) ;  /* 0xfffffffc00f08947 */ /* 0x004fea000383ffff */
[----:B------:R-:W-:Y:S05]  /*242d0*/  BRA `(.L_x_6418) ;  /* 0xffffff7800247947 */ /* 0x000fea000383ffff */
.L_x_6228:
[----:B0-----:R0:W2:Y:S02]  /*242e0*/  SYNCS.PHASECHK.TRANS64.TRYWAIT P1, [R6+URZ+0x324a0], R8 ;  /* 0x0324a008060075a7 */ /* 0x0010a4000802017f */
[----:B--2---:R-:W-:Y:S05]  /*242f0*/  @!P1 NANOSLEEP.SYNCS 0x989680 ;  /* 0x009896800000995d */ /* 0x004fea0003900000 */
[----:B------:R-:W2:Y:S02]  /*24300*/  @!P1 SYNCS.PHASECHK.TRANS64 P1, [R6+URZ+0x324a0], R8 ;  /* 0x0324a008060095a7 */ /* 0x000ea4000802007f */
[----:B--2---:R-:W-:Y:S05]  /*24310*/  @!P1 BRA `(.L_x_6228) ;  /* 0xfffffffc00f09947 */ /* 0x004fea000383ffff */
[----:B------:R-:W-:Y:S05]  /*24320*/  BRA `(.L_x_6419) ;  /* 0xffffff7c00987947 */ /* 0x000fea000383ffff */
.L_x_6233:
[----:B-1----:R1:W2:Y:S02]  /*24330*/  SYNCS.PHASECHK.TRANS64.TRYWAIT P1, [R6+URZ+0x324c0], R8 ;  /* 0x0324c008060075a7 */ /* 0x0022a4000802017f */
[----:B--2---:R-:W-:Y:S05]  /*24340*/  @!P1 NANOSLEEP.SYNCS 0x989680 ;  /* 0x009896800000995d */ /* 0x004fea0003900000 */
[----:B------:R-:W2:Y:S02]  /*24350*/  @!P1 SYNCS.PHASECHK.TRANS64 P1, [R6+URZ+0x324c0], R8 ;  /* 0x0324c008060095a7 */ /* 0x000ea4000802007f */
[----:B--2---:R-:W-:Y:S05]  /*24360*/  @!P1 BRA `(.L_x_6233) ;  /* 0xfffffffc00f09947 */ /* 0x004fea000383ffff */
[----:B------:R-:W-:Y:S05]  /*24370*/  BRA `(.L_x_6420) ;  /* 0xffffff8000107947 */ /* 0x000fea000383ffff */
.L_x_6251:
        /* <DEDUP_REMOVED lines=11> */
.L_x_6422:
[----:B------:R-:W-:Y:S05]  /*24430*/  BSYNC B0 ;  /* 0x0000000000007941 */ /* 0x000fea0003800000 */
.L_x_6421:
[----:B------:R-:W-:Y:S05]  /*24440*/  BRA `(.L_x_6423) ;  /* 0xffffff9000507947 */ /* 0x000fea000383ffff */
.L_x_6254:
[----:B-1----:R1:W2:Y:S02]  /*24450*/  SYNCS.PHASECHK.TRANS64.TRYWAIT P0, [R30+URZ+0x32440], R0 ;  /* 0x032440001e0075a7 */ /* 0x0022a4000800017f */
[----:B--2---:R-:W-:Y:S05]  /*24460*/  @!P0 NANOSLEEP.SYNCS 0x989680 ;  /* 0x009896800000895d */ /* 0x004fea0003900000 */
[----:B------:R-:W2:Y:S02]  /*24470*/  @!P0 SYNCS.PHASECHK.TRANS64 P0, [R30+URZ+0x32440], R0 ;  /* 0x032440001e0085a7 */ /* 0x000ea4000800007f */
[----:B--2---:R-:W-:Y:S05]  /*24480*/  @!P0 BRA `(.L_x_6254) ;  /* 0xfffffffc00f08947 */ /* 0x004fea000383ffff */
[----:B------:R-:W-:Y:S05]  /*24490*/  BRA `(.L_x_6424) ;  /* 0xffffff9000647947 */ /* 0x000fea000383ffff */
.L_x_6255:
[----:B------:R-:W-:Y:S01]  /*244a0*/  BSSY B0, `(.L_x_6425) ;  /* 0x0000008000007945 */ /* 0x000fe20003800000 */
[----:B------:R-:W-:Y:S01]  /*244b0*/  IMAD.MOV.U32 R13, RZ, RZ, R4 ;  /* 0x000000ffff0d7224 */ /* 0x000fe200078e0004 */
[----:B------:R-:W-:Y:S01]  /*244c0*/  MOV R11, 0x181f ;  /* 0x0000181f000b7802 */ /* 0x000fe20000000f00 */
[----:B------:R-:W-:Y:S02]  /*244d0*/  IMAD.MOV.U32 R12, RZ, RZ, RZ ;  /* 0x000000ffff0c7224 */ /* 0x000fe400078e00ff */
[----:B------:R-:W-:-:S07]  /*244e0*/  IMAD.MOV.U32 R15, RZ, RZ, -0x1 ;  /* 0xffffffffff0f7424 */ /* 0x000fce00078e00ff */
[----:B------:R-:W-:Y:S05]  /*244f0*/  WARPSYNC.COLLECTIVE R15, `(.L_x_6426) ;  /* 0x000000000f087348 */ /* 0x000fea0003c00000 */
[----:B------:R0:W1:Y:S02]  /*24500*/  SHFL.IDX P6, R14, R13, R12, R11 ;  /* 0x0000000c0d0e7389 */ /* 0x00006400000c000b */
[----:B01----:R-:W-:Y:S01]  /*24510*/  ENDCOLLECTIVE ;  /* 0x000000000000791b */ /* 0x003fe20003800000 */
.L_x_6426:
[----:B------:R-:W-:Y:S05]  /*24520*/  BSYNC B0 ;  /* 0x0000000000007941 */ /* 0x000fea0003800000 */
.L_x_6425:
        /* <DEDUP_REMOVED lines=9> */
.L_x_6427:
[----:B------:R-:W-:Y:S02]  /*245c0*/  IMAD.MOV.U32 R13, RZ, RZ, R4 ;  /* 0x000000ffff0d7224 */ /* 0x000fe400078e0004 */
[----:B------:R-:W-:Y:S02]  /*245d0*/  IMAD.MOV.U32 R12, RZ, RZ, 0x1 ;  /* 0x00000001ff0c7424 */ /* 0x000fe400078e00ff */
[----:B------:R-:W-:-:S07]  /*245e0*/  IMAD.MOV.U32 R3, RZ, RZ, R14 ;  /* 0x000000ffff037224 */ /* 0x000fce00078e000e */
[----:B------:R-:W-:Y:S05]  /*245f0*/  WARPSYNC.COLLECTIVE R15, `(.L_x_6428) ;  /* 0x000000000f087348 */ /* 0x000fea0003c00000 */
[----:B------:R0:W1:Y:S02]  /*24600*/  SHFL.IDX P6, R14, R13, R12, R11 ;  /* 0x0000000c0d0e7389 */ /* 0x00006400000c000b */
[----:B01----:R-:W-:Y:S01]  /*24610*/  ENDCOLLECTIVE ;  /* 0x000000000000791b */ /* 0x003fe20003800000 */
.L_x_6428:
[----:B------:R-:W-:-:S04]  /*24620*/  @P0 LEA R3, P1, R7, R3, 0x1 ;  /* 0x0000000307030211 */ /* 0x000fc800078208ff */
[----:B------:R-:W-:-:S04]  /*24630*/  @P0 IADD3.X R2, RZ, R2, RZ, P1, !PT ;  /* 0x00000002ff020210 */ /* 0x000fc80000ffe4ff */
        /* <DEDUP_REMOVED lines=13> */
.L_x_6429:
[----:B------:R-:W-:Y:S01]  /*24710*/  @P0 LEA R6, R5, R22, 0x1 ;  /* 0x0000001605060211 */ /* 0x000fe200078e08ff */
[----:B------:R-:W-:Y:S02]  /*24720*/  IMAD.MOV.U32 R13, RZ, RZ, R4 ;  /* 0x000000ffff0d7224 */ /* 0x000fe400078e0004 */
[----:B------:R-:W-:Y:S02]  /*24730*/  IMAD.MOV.U32 R12, RZ, RZ, 0x2 ;  /* 0x00000002ff0c7424 */ /* 0x000fe400078e00ff */
[----:B------:R-:W-:-:S07]  /*24740*/  IMAD.MOV.U32 R3, RZ, RZ, R14 ;  /* 0x000000ffff037224 */ /* 0x000fce00078e000e */
[----:B------:R-:W-:Y:S05]  /*24750*/  WARPSYNC.COLLECTIVE R15, `(.L_x_6430) ;  /* 0x000000000f087348 */ /* 0x000fea0003c00000 */
[----:B------:R0:W1:Y:S02]  /*24760*/  SHFL.IDX P6, R14, R13, R12, R11 ;  /* 0x0000000c0d0e7389 */ /* 0x00006400000c000b */
[----:B01----:R-:W-:Y:S01]  /*24770*/  ENDCOLLECTIVE ;  /* 0x000000000000791b */ /* 0x003fe20003800000 */
.L_x_6430:
        /* <DEDUP_REMOVED lines=15> */
.L_x_6431:
[----:B------:R-:W-:Y:S01]  /*24870*/  @P0 IMAD R6, R5, 0x2, R22 ;  /* 0x0000000205060824 */ /* 0x000fe200078e0216 */
[----:B------:R-:W-:Y:S01]  /*24880*/  MOV R13, R4 ;  /* 0x00000004000d7202 */ /* 0x000fe20000000f00 */
[----:B------:R-:W-:Y:S02]  /*24890*/  IMAD.MOV.U32 R12, RZ, RZ, 0x3 ;  /* 0x00000003ff0c7424 */ /* 0x000fe400078e00ff */
[----:B------:R-:W-:-:S07]  /*248a0*/  IMAD.MOV.U32 R3, RZ, RZ, R14 ;  /* 0x000000ffff037224 */ /* 0x000fce00078e000e */
[----:B------:R-:W-:Y:S05]  /*248b0*/  WARPSYNC.COLLECTIVE R15, `(.L_x_6432) ;  /* 0x000000000f087348 */ /* 0x000fea0003c00000 */
[----:B------:R0:W1:Y:S02]  /*248c0*/  SHFL.IDX P6, R14, R13, R12, R11 ;  /* 0x0000000c0d0e7389 */ /* 0x00006400000c000b */
[----:B01----:R-:W-:Y:S01]  /*248d0*/  ENDCOLLECTIVE ;  /* 0x000000000000791b */ /* 0x003fe20003800000 */
.L_x_6432:
        /* <DEDUP_REMOVED lines=15> */
.L_x_6433:
[----:B------:R-:W-:Y:S02]  /*249d0*/  @P0 IMAD R6, R5, 0x2, R22 ;  /* 0x0000000205060824 */ /* 0x000fe400078e0216 */
[----:B------:R-:W-:Y:S01]  /*249e0*/  IMAD.MOV.U32 R13, RZ, RZ, R4 ;  /* 0x000000ffff0d7224 */ /* 0x000fe200078e0004 */
[----:B------:R-:W-:Y:S01]  /*249f0*/  MOV R12, 0x4 ;  /* 0x00000004000c7802 */ /* 0x000fe20000000f00 */
[----:B------:R-:W-:-:S07]  /*24a00*/  IMAD.MOV.U32 R3, RZ, RZ, R14 ;  /* 0x000000ffff037224 */ /* 0x000fce00078e000e */
[----:B------:R-:W-:Y:S05]  /*24a10*/  WARPSYNC.COLLECTIVE R15, `(.L_x_6434) ;  /* 0x000000000f087348 */ /* 0x000fea0003c00000 */
[----:B------:R0:W1:Y:S02]  /*24a20*/  SHFL.IDX P6, R14, R13, R12, R11 ;  /* 0x0000000c0d0e7389 */ /* 0x00006400000c000b */
[----:B01----:R-:W-:Y:S01]  /*24a30*/  ENDCOLLECTIVE ;  /* 0x000000000000791b */ /* 0x003fe20003800000 */
.L_x_6434:
        /* <DEDUP_REMOVED lines=15> */
.L_x_6435:
[----:B------:R-:W-:Y:S02]  /*24b30*/  @P0 IMAD R6, R5, 0x2, R22 ;  /* 0x0000000205060824 */ /* 0x000fe400078e0216 */
[----:B------:R-:W-:Y:S02]  /*24b40*/  IMAD.MOV.U32 R13, RZ, RZ, R4 ;  /* 0x000000ffff0d7224 */ /* 0x000fe400078e0004 */
[----:B------:R-:W-:Y:S02]  /*24b50*/  IMAD.MOV.U32 R12, RZ, RZ, 0x5 ;  /* 0x00000005ff0c7424 */ /* 0x000fe400078e00ff */
[----:B------:R-:W-:-:S07]  /*24b60*/  IMAD.MOV.U32 R3, RZ, RZ, R14 ;  /* 0x000000ffff037224 */ /* 0x000fce00078e000e */
[----:B------:R-:W-:Y:S05]  /*24b70*/  WARPSYNC.COLLECTIVE R15, `(.L_x_6436) ;  /* 0x000000000f087348 */ /* 0x000fea0003c00000 */
[----:B------:R0:W1:Y:S02]  /*24b80*/  SHFL.IDX P6, R14, R13, R12, R11 ;  /* 0x0000000c0d0e7389 */ /* 0x00006400000c000b */
[----:B01----:R-:W-:Y:S01]  /*24b90*/  ENDCOLLECTIVE ;  /* 0x000000000000791b */ /* 0x003fe20003800000 */
.L_x_6436:
[----:B------:R-:W-:-:S05]  /*24ba0*/  @P0 LEA R3, P1, R7, R3, 0x1 ;  /* 0x0000000307030211 */ /* 0x000fca00078208ff */
[----:B------:R-:W-:-:S05]  /*24bb0*/  @P0 IMAD.X R2, RZ, RZ, R2, P1 ;  /* 0x000000ffff020224 */ /* 0x000fca00008e0602 */
[----:B------:R-:W-:Y:S01]  /*24bc0*/  @P0 LOP3.LUT R3, R3, R2, RZ, 0x3c, !PT ;  /* 0x0000000203030212 */ /* 0x000fe200078e3cff */
[----:B------:R-:W-:-:S03]  /*24bd0*/  IMAD.MOV.U32 R13, RZ, RZ, R0 ;  /* 0x000000ffff0d7224 */ /* 0x000fc600078e0000 */
[----:B------:R-:W-:-:S04]  /*24be0*/  @P0 LOP3.LUT R2, R3, R2, RZ, 0x3c, !PT ;  /* 0x0000000203020212 */ /* 0x000fc800078e3cff */
[----:B------:R-:W-:Y:S02]  /*24bf0*/  @P0 LOP3.LUT R3, R3, R2, RZ, 0x3c, !PT ;  /* 0x0000000203030212 */ /* 0x000fe400078e3cff */
[----:B------:R-:W-:-:S07]  /*24c00*/  MOV R4, R14 ;  /* 0x0000000e00047202 */ /* 0x000fce0000000f00 */
[----:B------:R-:W-:Y:S05]  /*24c10*/  WARPSYNC.COLLECTIVE R15, `(.L_x_6437) ;  /* 0x000000000f087348 */ /* 0x000fea0003c00000 */
[----:B------:R0:W1:Y:S02]  /*24c20*/  SHFL.IDX P6, R14, R13, R12, R11 ;  /* 0x0000000c0d0e7389 */ /* 0x00006400000c000b */
[----:B01----:R-:W-:Y:S01]  /*24c30*/  ENDCOLLECTIVE ;  /* 0x000000000000791b */ /* 0x003fe20003800000 */
.L_x_6437:
[----:B------:R-:W-:Y:S01]  /*24c40*/  @!PT LDS RZ, [RZ] ;  /* 0x00000000fffff984 */ /* 0x000fe20000000800 */
[----:B------:R-:W-:Y:S01]  /*24c50*/  @!PT LDS RZ, [RZ] ;  /* 0x00000000fffff984 */ /* 0x000fe20000000800 */
[----:B------:R-:W-:Y:S01]  /*24c60*/  @!PT LDS RZ, [RZ] ;  /* 0x00000000fffff984 */ /* 0x000fe20000000800 */
[----:B------:R1:W-:Y:S01]  /*24c70*/  @P0 LDGSTS.E.BYPASS.LTC128B.128 [R6+0x1e400], desc[UR40][R2.64], !P2 ;  /* 0x1e40000002060fae */ /* 0x0003e2000d101d68 */
[----:B------:R-:W-:Y:S01]  /*24c80*/  IMAD.MOV.U32 R0, RZ, RZ, R14 ;  /* 0x000000ffff007224 */ /* 0x000fe200078e000e */
[----:B------:R-:W-:Y:S06]  /*24c90*/  BRA `(.L_x_6438) ;  /* 0xffffff8c00cc7947 */ /* 0x000fec000383ffff */
.L_x_6260:
        /* <DEDUP_REMOVED lines=9> */
.L_x_6439:
[C---:B------:R-:W-:Y:S01]  /*24d30*/  VIADD R10, R17.reuse, 0x10 ;  /* 0x00000010110a7836 */ /* 0x040fe20000000000 */
[C---:B------:R-:W-:Y:S01]  /*24d40*/  ISETP.GE.AND P0, PT, R17.reuse, R2, PT ;  /* 0x000000021100720c */ /* 0x040fe20003f06270 */
[C---:B------:R-:W-:Y:S01]  /*24d50*/  VIADD R8, R17.reuse, 0x40 ;  /* 0x0000004011087836 */ /* 0x040fe20000000000 */
[----:B------:R-:W-:Y:S02]  /*24d60*/  IADD3 R6, R17, 0x20, RZ ;  /* 0x0000002011067810 */ /* 0x000fe40007ffe0ff */
[----:B------:R0:W-:Y:S04]  /*24d70*/  STL [R1+0x10], R10 ;  /* 0x0000100a01007387 */ /* 0x0001e80000100800 */
[----:B------:R0:W-:Y:S01]  /*24d80*/  STL [R1+0x14], R6 ;  /* 0x0000140601007387 */ /* 0x0001e20000100800 */
[----:B------:R-:W-:Y:S01]  /*24d90*/  MOV R13, R0 ;  /* 0x00000000000d7202 */ /* 0x000fe20000000f00 */
[----:B------:R-:W-:-:S07]  /*24da0*/  IMAD.MOV.U32 R4, RZ, RZ, R14 ;  /* 0x000000ffff047224 */ /* 0x000fce00078e000e */
[----:B0-----:R-:W-:Y:S05]  /*24db0*/  WARPSYNC.COLLECTIVE R15, `(.L_x_6440) ;  /* 0x000000000f087348 */ /* 0x001fea0003c00000 */
[----:B------:R1:W2:Y:S02]  /*24dc0*/  SHFL.IDX P6, R14, R13, R12, R11 ;  /* 0x0000000c0d0e7389 */ /* 0x0002a400000c000b */
[----:B012---:R-:W-:Y:S01]  /*24dd0*/  ENDCOLLECTIVE ;  /* 0x000000000000791b */ /* 0x007fe20003800000 */
.L_x_6440:
[----:B------:R-:W-:Y:S02]  /*24de0*/  IMAD.MOV.U32 R13, RZ, RZ, R3 ;  /* 0x000000ffff0d7224 */ /* 0x000fe400078e0003 */
[----:B------:R-:W-:Y:S02]  /*24df0*/  IMAD.MOV.U32 R12, RZ, RZ, 0x1 ;  /* 0x00000001ff0c7424 */ /* 0x000fe400078e00ff */
[----:B------:R-:W-:-:S07]  /*24e00*/  IMAD.MOV.U32 R5, RZ, RZ, R14 ;  /* 0x000000ffff057224 */ /* 0x000fce00078e000e */
[----:B------:R-:W-:Y:S05]  /*24e10*/  WARPSYNC.COLLECTIVE R15, `(.L_x_6441) ;  /* 0x000000000f087348 */ /* 0x000fea0003c00000 */
[----:B------:R0:W1:Y:S02]  /*24e20*/  SHFL.IDX P6, R14, R13, R12, R11 ;  /* 0x0000000c0d0e7389 */ /* 0x00006400000c000b */
[----:B01----:R-:W-:Y:S01]  /*24e30*/  ENDCOLLECTIVE ;  /* 0x000000000000791b */ /* 0x003fe20003800000 */
.L_x_6441:
        /* <DEDUP_REMOVED lines=15> */
.L_x_6442:
[----:B------:R-:W-:Y:S02]  /*24f30*/  IMAD.MOV.U32 R13, RZ, RZ, R3 ;  /* 0x000000ffff0d7224 */ /* 0x000fe400078e0003 */
[----:B------:R-:W-:Y:S01]  /*24f40*/  IMAD.MOV.U32 R12, RZ, RZ, 0x2 ;  /* 0x00000002ff0c7424 */ /* 0x000fe200078e00ff */
[----:B------:R-:W-:-:S07]  /*24f50*/  MOV R5, R14 ;  /* 0x0000000e00057202 */ /* 0x000fce0000000f00 */
[----:B------:R-:W-:Y:S05]  /*24f60*/  WARPSYNC.COLLECTIVE R15, `(.L_x_6443) ;  /* 0x000000000f087348 */ /* 0x000fea0003c00000 */
[----:B------:R0:W1:Y:S02]  /*24f70*/  SHFL.IDX P6, R14, R13, R12, R11 ;  /* 0x0000000c0d0e7389 */ /* 0x00006400000c000b */
[----:B01----:R-:W-:Y:S01]  /*24f80*/  ENDCOLLECTIVE ;  /* 0x000000000000791b */ /* 0x003fe20003800000 */
.L_x_6443:
        /* <DEDUP_REMOVED lines=12> */
[----:B------:R1:W-:Y:S04]  /*25050*/  STL [R1+0x18], R6 ;  /* 0x0000180601007387 */ /* 0x0003e80000100800 */
[----:B------:R1:W-:Y:S01]  /*25060*/  STL [R1+0x1c], R8 ;  /* 0x00001c0801007387 */ /* 0x0003e20000100800 */
[----:B0-----:R-:W-:-:S07]  /*25070*/  IMAD.MOV.U32 R4, RZ, RZ, R14 ;  /* 0x000000ffff047224 */ /* 0x001fce00078e000e */
[----:B-1----:R-:W-:Y:S05]  /*25080*/  WARPSYNC.COLLECTIVE R15, `(.L_x_6444) ;  /* 0x000000000f087348 */ /* 0x002fea0003c00000 */
[----:B------:R0:W2:Y:S02]  /*25090*/  SHFL.IDX P6, R14, R13, R12, R11 ;  /* 0x0000000c0d0e7389 */ /* 0x0000a400000c000b */
[----:B012---:R-:W-:Y:S01]  /*250a0*/  ENDCOLLECTIVE ;  /* 0x000000000000791b */ /* 0x007fe20003800000 */
.L_x_6444:
[----:B------:R-:W-:Y:S02]  /*250b0*/  IMAD.MOV.U32 R13, RZ, RZ, R3 ;  /* 0x000000ffff0d7224 */ /* 0x000fe400078e0003 */
[----:B------:R-:W-:Y:S02]  /*250c0*/  IMAD.MOV.U32 R12, RZ, RZ, 0x3 ;  /* 0x00000003ff0c7424 */ /* 0x000fe400078e00ff */
[----:B------:R-:W-:-:S07]  /*250d0*/  IMAD.MOV.U32 R5, RZ, RZ, R14 ;  /* 0x000000ffff057224 */ /* 0x000fce00078e000e */
[----:B------:R-:W-:Y:S05]  /*250e0*/  WARPSYNC.COLLECTIVE R15, `(.L_x_6445) ;  /* 0x000000000f087348 */ /* 0x000fea0003c00000 */
[----:B------:R0:W1:Y:S02]  /*250f0*/  SHFL.IDX P6, R14, R13, R12, R11 ;  /* 0x0000000c0d0e7389 */ /* 0x00006400000c000b */
[----:B01----:R-:W-:Y:S01]  /*25100*/  ENDCOLLECTIVE ;  /* 0x000000000000791b */ /* 0x003fe20003800000 */
.L_x_6445:
        /* <DEDUP_REMOVED lines=15> */
.L_x_6446:
[----:B------:R-:W-:Y:S02]  /*25200*/  IMAD.MOV.U32 R13, RZ, RZ, R3 ;  /* 0x000000ffff0d7224 */ /* 0x000fe400078e0003 */
[----:B------:R-:W-:Y:S02]  /*25210*/  IMAD.MOV.U32 R12, RZ, RZ, 0x4 ;  /* 0x00000004ff0c7424 */ /* 0x000fe400078e00ff */
[----:B------:R-:W-:-:S07]  /*25220*/  IMAD.MOV.U32 R5, RZ, RZ, R14 ;  /* 0x000000ffff057224 */ /* 0x000fce00078e000e */
[----:B------:R-:W-:Y:S05]  /*25230*/  WARPSYNC.COLLECTIVE R15, `(.L_x_6447) ;  /* 0x000000000f087348 */ /* 0x000fea0003c00000 */
[----:B------:R0:W1:Y:S02]  /*25240*/  SHFL.IDX P6, R14, R13, R12, R11 ;  /* 0x0000000c0d0e7389 */ /* 0x00006400000c000b */
[----:B01----:R-:W-:Y:S01]  /*25250*/  ENDCOLLECTIVE ;  /* 0x000000000000791b */ /* 0x003fe20003800000 */
.L_x_6447:
        /* <DEDUP_REMOVED lines=16> */
.L_x_6448:
[----:B------:R0:W-:Y:S01]  /*25360*/  STL [R1+0x24], R8 ;  /* 0x0000240801007387 */ /* 0x0001e20000100800 */
[----:B------:R-:W-:Y:S01]  /*25370*/  MOV R13, R3 ;  /* 0x00000003000d7202 */ /* 0x000fe20000000f00 */
[----:B------:R-:W-:Y:S02]  /*25380*/  IMAD.MOV.U32 R12, RZ, RZ, 0x5 ;  /* 0x00000005ff0c7424 */ /* 0x000fe400078e00ff */
[----:B------:R-:W-:-:S07]  /*25390*/  IMAD.MOV.U32 R4, RZ, RZ, R14 ;  /* 0x000000ffff047224 */ /* 0x000fce00078e000e */
[----:B0-----:R-:W-:Y:S05]  /*253a0*/  WARPSYNC.COLLECTIVE R15, `(.L_x_6449) ;  /* 0x000000000f087348 */ /* 0x001fea0003c00000 */
[----:B------:R1:W2:Y:S02]  /*253b0*/  SHFL.IDX P6, R14, R13, R12, R11 ;  /* 0x0000000c0d0e7389 */ /* 0x0002a400000c000b */
[----:B012---:R-:W-:Y:S01]  /*253c0*/  ENDCOLLECTIVE ;  /* 0x000000000000791b */ /* 0x007fe20003800000 */
.L_x_6449:
        /* <DEDUP_REMOVED lines=10> */
.L_x_6450:
[----:B------:R-:W-:Y:S01]  /*25470*/  @!PT LDS RZ, [RZ] ;  /* 0x00000000fffff984 */ /* 0x000fe20000000800 */
[----:B------:R-:W-:Y:S01]  /*25480*/  @!PT LDS RZ, [RZ] ;  /* 0x00000000fffff984 */ /* 0x000fe20000000800 */
[----:B------:R-:W-:Y:S01]  /*25490*/  @!PT LDS RZ, [RZ] ;  /* 0x00000000fffff984 */ /* 0x000fe20000000800 */
[----:B------:R0:W-:Y:S01]  /*254a0*/  @!P0 LDGSTS.E.BYPASS.LTC128B.128 [R26+0x1a400], desc[UR40][R4.64], !P1 ;  /* 0x1a400000041a8fae */ /* 0x0001e2000c901d68 */
[----:B------:R-:W-:Y:S01]  /*254b0*/  ISETP.GE.AND P0, PT, R8, R2, PT ;  /* 0x000000020800720c */ /* 0x000fe20003f06270 */
[----:B------:R-:W-:-:S05]  /*254c0*/  VIADD R8, R17, 0x60 ;  /* 0x0000006011087836 */ /* 0x000fca0000000000 */
[----:B------:R1:W-:Y:S01]  /*254d0*/  STL [R1+0x28], R8 ;  /* 0x0000280801007387 */ /* 0x0003e20000100800 */
[----:B------:R-:W-:Y:S01]  /*254e0*/  IMAD.MOV.U32 R13, RZ, RZ, R3 ;  /* 0x000000ffff0d7224 */ /* 0x000fe200078e0003 */
[----:B------:R-:W-:Y:S01]  /*254f0*/  MOV R12, 0x6 ;  /* 0x00000006000c7802 */ /* 0x000fe20000000f00 */
[----:B0-----:R-:W-:-:S07]  /*25500*/  IMAD.MOV.U32 R4, RZ, RZ, R14 ;  /* 0x000000ffff047224 */ /* 0x001fce00078e000e */
[----:B-1----:R-:W-:Y:S05]  /*25510*/  WARPSYNC.COLLECTIVE R15, `(.L_x_6451) ;  /* 0x000000000f087348 */ /* 0x002fea0003c00000 */
[----:B------:R0:W2:Y:S02]  /*25520*/  SHFL.IDX P6, R14, R13, R12, R11 ;  /* 0x0000000c0d0e7389 */ /* 0x0000a400000c000b */
[----:B012---:R-:W-:Y:S01]  /*25530*/  ENDCOLLECTIVE ;  /* 0x000000000000791b */ /* 0x007fe20003800000 */
.L_x_6451:
        /* <DEDUP_REMOVED lines=10> */
.L_x_6452:
[----:B------:R-:W-:Y:S01]  /*255e0*/  @!PT LDS RZ, [RZ] ;  /* 0x00000000fffff984 */ /* 0x000fe20000000800 */
[----:B------:R-:W-:Y:S01]  /*255f0*/  @!PT LDS RZ, [RZ] ;  /* 0x00000000fffff984 */ /* 0x000fe20000000800 */
[----:B------:R-:W-:Y:S01]  /*25600*/  @!PT LDS RZ, [RZ] ;  /* 0x00000000fffff984 */ /* 0x000fe20000000800 */
[----:B------:R0:W-:Y:S01]  /*25610*/  @!P0 LDGSTS.E.BYPASS.LTC128B.128 [R26+0x1ac00], desc[UR40][R4.64], !P1 ;  /* 0x1ac00000041a8fae */ /* 0x0001e2000c901d68 */
[----:B------:R-:W-:Y:S01]  /*25620*/  ISETP.GE.AND P0, PT, R8, R2, PT ;  /* 0x000000020800720c */ /* 0x000fe20003f06270 */
[----:B------:R-:W-:Y:S02]  /*25630*/  IMAD.MOV.U32 R13, RZ, RZ, R3 ;  /* 0x000000ffff0d7224 */ /* 0x000fe400078e0003 */
[----:B------:R-:W-:Y:S02]  /*25640*/  IMAD.MOV.U32 R12, RZ, RZ, 0x7 ;  /* 0x00000007ff0c7424 */ /* 0x000fe400078e00ff */
[----:B0-----:R-:W-:-:S08]  /*25650*/  IMAD.MOV.U32 R4, RZ, RZ, R14 ;  /* 0x000000ffff047224 */ /* 0x001fd000078e000e */
[----:B------:R-:W-:Y:S05]  /*25660*/  WARPSYNC.COLLECTIVE R15, `(.L_x_6453) ;  /* 0x000000000f087348 */ /* 0x000fea0003c00000 */
[----:B------:R0:W1:Y:S02]  /*25670*/  SHFL.IDX P6, R14, R13, R12, R11 ;  /* 0x0000000c0d0e7389 */ /* 0x00006400000c000b */
[----:B01----:R-:W-:Y:S01]  /*25680*/  ENDCOLLECTIVE ;  /* 0x000000000000791b */ /* 0x003fe20003800000 */
.L_x_6453:
        /* <DEDUP_REMOVED lines=10> */
.L_x_6454:
[----:B------:R-:W-:Y:S01]  /*25730*/  @!PT LDS RZ, [RZ] ;  /* 0x00000000fffff984 */ /* 0x000fe20000000800 */
[----:B------:R-:W-:Y:S01]  /*25740*/  @!PT LDS RZ, [RZ] ;  /* 0x00000000fffff984 */ /* 0x000fe20000000800 */
[----:B------:R-:W-:Y:S01]  /*25750*/  @!PT LDS RZ, [RZ] ;  /* 0x00000000fffff984 */ /* 0x000fe20000000800 */
[----:B------:R0:W-:Y:S01]  /*25760*/  @!P0 LDGSTS.E.BYPASS.LTC128B.128 [R26+0x1b400], desc[UR40][R4.64], !P1 ;  /* 0x1b400000041a8fae */ /* 0x0001e2000c901d68 */
[----:B------:R-:W-:Y:S01]  /*25770*/  IMAD.MOV.U32 R0, RZ, RZ, R14 ;  /* 0x000000ffff007224 */ /* 0x000fe200078e000e */
[----:B------:R-:W-:Y:S06]  /*25780*/  BRA `(.L_x_6455) ;  /* 0xffffff90001c7947 */ /* 0x000fec000383ffff */
.L_x_6264:
        /* <DEDUP_REMOVED lines=17> */
[----:B-----5:R-:W-:Y:S01]  /*258a0*/  ISETP.GE.AND P0, PT, R11, R5, PT ;  /* 0x000000050b00720c */ /* 0x020fe20003f06270 */
        /* <DEDUP_REMOVED lines=15> */
.L_x_6457:
[----:B------:R-:W-:Y:S05]  /*259a0*/  BSYNC B0 ;  /* 0x0000000000007941 */ /* 0x000fea0003800000 */
.L_x_6456:
[----:B------:R-:W-:Y:S01]  /*259b0*/  MOV R13, R4 ;  /* 0x00000004000d7202 */ /* 0x000fe20000000f00 */
[----:B------:R-:W-:Y:S01]  /*259c0*/  IMAD.MOV.U32 R12, RZ, RZ, RZ ;  /* 0x000000ffff0c7224 */ /* 0x000fe200078e00ff */
[----:B------:R-:W-:Y:S01]  /*259d0*/  LOP3.LUT R23, R23, 0xffffbfff, RZ, 0xc0, !PT ;  /* 0xffffbfff17177812 */ /* 0x000fe200078ec0ff */
[----:B------:R-:W-:Y:S02]  /*259e0*/  IMAD.MOV.U32 R11, RZ, RZ, 0x181f ;  /* 0x0000181fff0b7424 */ /* 0x000fe400078e00ff */
[----:B------:R-:W-:Y:S01]  /*259f0*/  IMAD.MOV.U32 R15, RZ, RZ, -0x1 ;  /* 0xffffffffff0f7424 */ /* 0x000fe200078e00ff */
[----:B------:R-:W-:Y:S01]  /*25a00*/  @P5 LOP3.LUT R23, R23, 0x4000, RZ, 0xfc, !PT ;  /* 0x0000400017175812 */ /* 0x000fe200078efcff */
[----:B------:R-:W-:-:S07]  /*25a10*/  IMAD.MOV.U32 R2, RZ, RZ, R14 ;  /* 0x000000ffff027224 */ /* 0x000fce00078e000e */
[----:B------:R-:W-:Y:S05]  /*25a20*/  WARPSYNC.COLLECTIVE R15, `(.L_x_6458) ;  /* 0x000000000f087348 */ /* 0x000fea0003c00000 */
[----:B------:R0:W1:Y:S02]  /*25a30*/  SHFL.IDX P6, R14, R13, R12, R11 ;  /* 0x0000000c0d0e7389 */ /* 0x00006400000c000b */
[----:B01----:R-:W-:Y:S01]  /*25a40*/  ENDCOLLECTIVE ;  /* 0x000000000000791b */ /* 0x003fe20003800000 */
.L_x_6458:
[C---:B------:R-:W-:Y:S02]  /*25a50*/  LOP3.LUT P5, RZ, R23.reuse, 0x200, RZ, 0xc0, !PT ;  /* 0x0000020017ff7812 */ /* 0x040fe400078ac0ff */
        /* <DEDUP_REMOVED lines=12> */
.L_x_6459:
        /* <DEDUP_REMOVED lines=10> */
[----:B------:R-:W-:Y:S02]  /*25bc0*/  MOV R6, R14 ;  /* 0x0000000e00067202 */ /* 0x000fe40000000f00 */
[----:B------:R-:W-:-:S13]  /*25bd0*/  LOP3.LUT P0, RZ, R23, 0x100, RZ, 0xc0, !PT ;  /* 0x0000010017ff7812 */ /* 0x000fda000780c0ff */
[----:B0-----:R-:W-:Y:S05]  /*25be0*/  WARPSYNC.COLLECTIVE R15, `(.L_x_6460) ;  /* 0x000000000f087348 */ /* 0x001fea0003c00000 */
[----:B------:R1:W2:Y:S02]  /*25bf0*/  SHFL.IDX P6, R14, R13, R12, R11 ;  /* 0x0000000c0d0e7389 */ /* 0x0002a400000c000b */
[----:B012---:R-:W-:Y:S01]  /*25c00*/  ENDCOLLECTIVE ;  /* 0x000000000000791b */ /* 0x007fe20003800000 */
.L_x_6460:
        /* <DEDUP_REMOVED lines=12> */
.L_x_6461:
        /* <DEDUP_REMOVED lines=12> */
.L_x_6462:
        /* <DEDUP_REMOVED lines=12> */
.L_x_6463:
        /* <DEDUP_REMOVED lines=12> */
.L_x_6464:
[----:B------:R-:W-:Y:S01]  /*25f10*/  MOV R13, R0 ;  /* 0x00000000000d7202 */ /* 0x000fe20000000f00 */
        /* <DEDUP_REMOVED lines=11> */
.L_x_6465:
        /* <DEDUP_REMOVED lines=12> */
.L_x_6466:
        /* <DEDUP_REMOVED lines=12> */
.L_x_6467:
        /* <DEDUP_REMOVED lines=12> */
.L_x_6468:
        /* <DEDUP_REMOVED lines=12> */
.L_x_6469:
        /* <DEDUP_REMOVED lines=11> */
.L_x_6470:
[----:B------:R-:W-:Y:S02]  /*26380*/  IMAD.MOV.U32 R13, RZ, RZ, R0 ;  /* 0x000000ffff0d7224 */ /* 0x000fe400078e0000 */
[----:B------:R-:W-:Y:S01]  /*26390*/  IMAD.MOV.U32 R12, RZ, RZ, 0x7 ;  /* 0x00000007ff0c7424 */ /* 0x000fe200078e00ff */
[----:B------:R-:W-:-:S07]  /*263a0*/  MOV R2, R14 ;  /* 0x0000000e00027202 */ /* 0x000fce0000000f00 */
[----:B------:R-:W-:Y:S05]  /*263b0*/  WARPSYNC.COLLECTIVE R15, `(.L_x_6471) ;  /* 0x000000000f087348 */ /* 0x000fea0003c00000 */
[----:B------:R0:W1:Y:S02]  /*263c0*/  SHFL.IDX P6, R14, R13, R12, R11 ;  /* 0x0000000c0d0e7389 */ /* 0x00006400000c000b */
[----:B01----:R-:W-:Y:S01]  /*263d0*/  ENDCOLLECTIVE ;  /* 0x000000000000791b */ /* 0x003fe20003800000 */
.L_x_6471:
        /* <DEDUP_REMOVED lines=14> */
.L_x_6472:
[----:B------:R-:W-:Y:S01]  /*264c0*/  IMAD.MOV.U32 R2, RZ, RZ, R14 ;  /* 0x000000ffff027224 */ /* 0x000fe200078e000e */
[----:B------:R-:W-:Y:S06]  /*264d0*/  BRA `(.L_x_6473) ;  /* 0xffffff8c00807947 */ /* 0x000fec000383ffff */
.L_x_6269:
[----:B0-----:R0:W1:Y:S02]  /*264e0*/  SYNCS.PHASECHK.TRANS64.TRYWAIT P0, [R22+URZ+0x32420], R3 ;  /* 0x03242003160075a7 */ /* 0x001064000800017f */
[----:B-1----:R-:W-:Y:S05]  /*264f0*/  @!P0 NANOSLEEP.SYNCS 0x989680 ;  /* 0x009896800000895d */ /* 0x002fea0003900000 */
[----:B------:R-:W1:Y:S02]  /*26500*/  @!P0 SYNCS.PHASECHK.TRANS64 P0, [R22+URZ+0x32420], R3 ;  /* 0x03242003160085a7 */ /* 0x000e64000800007f */
[----:B-1----:R-:W-:Y:S05]  /*26510*/  @!P0 BRA `(.L_x_6269) ;  /* 0xfffffffc00f08947 */ /* 0x002fea000383ffff */
[----:B------:R-:W-:Y:S05]  /*26520*/  BRA `(.L_x_6474) ;  /* 0xffffff8c00f47947 */ /* 0x000fea000383ffff */
.L_x_6272:
[----:B0-----:R0:W1:Y:S02]  /*26530*/  SYNCS.PHASECHK.TRANS64.TRYWAIT P0, [R30+URZ+0x32460], R3 ;  /* 0x032460031e0075a7 */ /* 0x001064000800017f */
[----:B-1----:R-:W-:Y:S05]  /*26540*/  @!P0 NANOSLEEP.SYNCS 0x989680 ;  /* 0x009896800000895d */ /* 0x002fea0003900000 */
[----:B------:R-:W1:Y:S02]  /*26550*/  @!P0 SYNCS.PHASECHK.TRANS64 P0, [R30+URZ+0x32460], R3 ;  /* 0x032460031e0085a7 */ /* 0x000e64000800007f */
[----:B-1----:R-:W-:Y:S05]  /*26560*/  @!P0 BRA `(.L_x_6272) ;  /* 0xfffffffc00f08947 */ /* 0x002fea000383ffff */
[----:B------:R-:W-:Y:S05]  /*26570*/  BRA `(.L_x_6475) ;  /* 0xffffff9000047947 */ /* 0x000fea000383ffff */
.L_x_6273:
        /* <DEDUP_REMOVED lines=8> */
.L_x_6477:
[----:B------:R-:W-:Y:S05]  /*26600*/  BSYNC B0 ;  /* 0x0000000000007941 */ /* 0x000fea0003800000 */
.L_x_6476:
        /* <DEDUP_REMOVED lines=12> */
.L_x_6478:
[----:B------:R-:W-:Y:S01]  /*266d0*/  ISETP.LT.OR P3, PT, R31, 0x1, !P1 ;  /* 0x000000011f00780c */ /* 0x000fe20004f61670 */
        /* <DEDUP_REMOVED lines=9> */
.L_x_6479:
        /* <DEDUP_REMOVED lines=17> */
.L_x_6480:
[----:B------:R-:W-:Y:S02]  /*26880*/  IMAD.MOV.U32 R13, RZ, RZ, R6 ;  /* 0x000000ffff0d7224 */ /* 0x000fe400078e0006 */
[----:B------:R-:W-:Y:S01]  /*26890*/  IMAD.MOV.U32 R12, RZ, RZ, 0x2 ;  /* 0x00000002ff0c7424 */ /* 0x000fe200078e00ff */
[----:B------:R-:W-:-:S13]  /*268a0*/  IADD3 R2, P3, R14, R0, RZ ;  /* 0x000000000e027210 */ /* 0x000fda0007f7e0ff */
[----:B------:R-:W-:Y:S05]  /*268b0*/  WARPSYNC.COLLECTIVE R15, `(.L_x_6481) ;  /* 0x000000000f087348 */ /* 0x000fea0003c00000 */
[----:B------:R0:W1:Y:S02]  /*268c0*/  SHFL.IDX P6, R14, R13, R12, R11 ;  /* 0x0000000c0d0e7389 */ /* 0x00006400000c000b */
[----:B01----:R-:W-:Y:S01]  /*268d0*/  ENDCOLLECTIVE ;  /* 0x000000000000791b */ /* 0x003fe20003800000 */
.L_x_6481:
        /* <DEDUP_REMOVED lines=17> */
.L_x_6482:
[----:B------:R-:W-:Y:S02]  /*269f0*/  IMAD.MOV.U32 R13, RZ, RZ, R6 ;  /* 0x000000ffff0d7224 */ /* 0x000fe400078e0006 */
[----:B------:R-:W-:Y:S01]  /*26a00*/  IMAD.MOV.U32 R12, RZ, RZ, 0x3 ;  /* 0x00000003ff0c7424 */ /* 0x000fe200078e00ff */
[----:B------:R-:W-:-:S13]  /*26a10*/  IADD3 R2, P3, R14, R0, RZ ;  /* 0x000000000e027210 */ /* 0x000fda0007f7e0ff */
[----:B------:R-:W-:Y:S05]  /*26a20*/  WARPSYNC.COLLECTIVE R15, `(.L_x_6483) ;  /* 0x000000000f087348 */ /* 0x000fea0003c00000 */
[----:B------:R0:W1:Y:S02]  /*26a30*/  SHFL.IDX P6, R14, R13, R12, R11 ;  /* 0x0000000c0d0e7389 */ /* 0x00006400000c000b */
[----:B01----:R-:W-:Y:S01]  /*26a40*/  ENDCOLLECTIVE ;  /* 0x000000000000791b */ /* 0x003fe20003800000 */
.L_x_6483:
        /* <DEDUP_REMOVED lines=17> */
.L_x_6484:
[----:B------:R-:W-:Y:S02]  /*26b60*/  IMAD.MOV.U32 R13, RZ, RZ, R6 ;  /* 0x000000ffff0d7224 */ /* 0x000fe400078e0006 */
[----:B------:R-:W-:Y:S01]  /*26b70*/  IMAD.MOV.U32 R12, RZ, RZ, 0x4 ;  /* 0x00000004ff0c7424 */ /* 0x000fe200078e00ff */
[----:B------:R-:W-:-:S13]  /*26b80*/  IADD3 R2, P3, R14, R0, RZ ;  /* 0x000000000e027210 */ /* 0x000fda0007f7e0ff */
[----:B------:R-:W-:Y:S05]  /*26b90*/  WARPSYNC.COLLECTIVE R15, `(.L_x_6485) ;  /* 0x000000000f087348 */ /* 0x000fea0003c00000 */
[----:B------:R0:W1:Y:S02]  /*26ba0*/  SHFL.IDX P6, R14, R13, R12, R11 ;  /* 0x0000000c0d0e7389 */ /* 0x00006400000c000b */
[----:B01----:R-:W-:Y:S01]  /*26bb0*/  ENDCOLLECTIVE ;  /* 0x000000000000791b */ /* 0x003fe20003800000 */
.L_x_6485:
        /* <DEDUP_REMOVED lines=17> */
.L_x_6486:
[----:B------:R-:W-:Y:S01]  /*26cd0*/  MOV R13, R6 ;  /* 0x00000006000d7202 */ /* 0x000fe20000000f00 */
[----:B------:R-:W-:Y:S01]  /*26ce0*/  IMAD.MOV.U32 R12, RZ, RZ, 0x5 ;  /* 0x00000005ff0c7424 */ /* 0x000fe200078e00ff */
[----:B------:R-:W-:-:S13]  /*26cf0*/  IADD3 R2, P3, R14, R0, RZ ;  /* 0x000000000e027210 */ /* 0x000fda0007f7e0ff */
[----:B------:R-:W-:Y:S05]  /*26d00*/  WARPSYNC.COLLECTIVE R15, `(.L_x_6487) ;  /* 0x000000000f087348 */ /* 0x000fea0003c00000 */
[----:B------:R0:W1:Y:S02]  /*26d10*/  SHFL.IDX P6, R14, R13, R12, R11 ;  /* 0x0000000c0d0e7389 */ /* 0x00006400000c000b */
[----:B01----:R-:W-:Y:S01]  /*26d20*/  ENDCOLLECTIVE ;  /* 0x000000000000791b */ /* 0x003fe20003800000 */
.L_x_6487:
        /* <DEDUP_REMOVED lines=12> */
.L_x_6488:
        /* <DEDUP_REMOVED lines=9> */
.L_x_6280:
[----:B0-----:R0:W1:Y:S02]  /*26e80*/  SYNCS.PHASECHK.TRANS64.TRYWAIT P0, [R6+URZ+0x32440], R21 ;  /* 0x03244015060075a7 */ /* 0x001064000800017f */
[----:B-1----:R-:W-:Y:S05]  /*26e90*/  @!P0 NANOSLEEP.SYNCS 0x989680 ;  /* 0x009896800000895d */ /* 0x002fea0003900000 */
[----:B------:R-:W1:Y:S02]  /*26ea0*/  @!P0 SYNCS.PHASECHK.TRANS64 P0, [R6+URZ+0x32440], R21 ;  /* 0x03244015060085a7 */ /* 0x000e64000800007f */
[----:B-1----:R-:W-:Y:S05]  /*26eb0*/  @!P0 BRA `(.L_x_6280) ;  /* 0xfffffffc00f08947 */ /* 0x002fea000383ffff */
[----:B------:R-:W-:Y:S05]  /*26ec0*/  BRA `(.L_x_6490) ;  /* 0xffffff9000947947 */ /* 0x000fea000383ffff */
.L_x_6281:
        /* <DEDUP_REMOVED lines=8> */
.L_x_6492:
[----:B------:R-:W-:Y:S05]  /*26f50*/  BSYNC B1 ;  /* 0x0000000000017941 */ /* 0x000fea0003800000 */
.L_x_6491:
        /* <DEDUP_REMOVED lines=9> */
.L_x_6493:
[----:B------:R-:W-:Y:S01]  /*26ff0*/  MOV R13, R9 ;  /* 0x00000009000d7202 */ /* 0x000fe20000000f00 */
[----:B------:R-:W-:Y:S02]  /*27000*/  IMAD.MOV.U32 R12, RZ, RZ, 0x1 ;  /* 0x00000001ff0c7424 */ /* 0x000fe400078e00ff */
[----:B------:R-:W-:-:S07]  /*27010*/  IMAD.MOV.U32 R2, RZ, RZ, R14 ;  /* 0x000000ffff027224 */ /* 0x000fce00078e000e */
[----:B------:R-:W-:Y:S05]  /*27020*/  WARPSYNC.COLLECTIVE R15, `(.L_x_6494) ;  /* 0x000000000f087348 */ /* 0x000fea0003c00000 */
[----:B------:R0:W1:Y:S02]  /*27030*/  SHFL.IDX P6, R14, R13, R12, R11 ;  /* 0x0000000c0d0e7389 */ /* 0x00006400000c000b */
[----:B01----:R-:W-:Y:S01]  /*27040*/  ENDCOLLECTIVE ;  /* 0x000000000000791b */ /* 0x003fe20003800000 */
.L_x_6494:
        /* <DEDUP_REMOVED lines=11> */
.L_x_6495:
[----:B------:R-:W-:Y:S02]  /*27100*/  IMAD.MOV.U32 R13, RZ, RZ, R9 ;  /* 0x000000ffff0d7224 */ /* 0x000fe400078e0009 */
[----:B------:R-:W-:Y:S02]  /*27110*/  IMAD.MOV.U32 R12, RZ, RZ, 0x2 ;  /* 0x00000002ff0c7424 */ /* 0x000fe400078e00ff */
[----:B------:R-:W-:-:S07]  /*27120*/  IMAD.MOV.U32 R2, RZ, RZ, R14 ;  /* 0x000000ffff027224 */ /* 0x000fce00078e000e */
[----:B------:R-:W-:Y:S05]  /*27130*/  WARPSYNC.COLLECTIVE R15, `(.L_x_6496) ;  /* 0x000000000f087348 */ /* 0x000fea0003c00000 */
[----:B------:R0:W1:Y:S02]  /*27140*/  SHFL.IDX P6, R14, R13, R12, R11 ;  /* 0x0000000c0d0e7389 */ /* 0x00006400000c000b */
[----:B01----:R-:W-:Y:S01]  /*27150*/  ENDCOLLECTIVE ;  /* 0x000000000000791b */ /* 0x003fe20003800000 */
.L_x_6496:
        /* <DEDUP_REMOVED lines=11> */
.L_x_6497:
[----:B------:R-:W-:Y:S02]  /*27210*/  IMAD.MOV.U32 R13, RZ, RZ, R9 ;  /* 0x000000ffff0d7224 */ /* 0x000fe400078e0009 */
[----:B------:R-:W-:Y:S02]  /*27220*/  IMAD.MOV.U32 R12, RZ, RZ, 0x3 ;  /* 0x00000003ff0c7424 */ /* 0x000fe400078e00ff */
[----:B------:R-:W-:-:S07]  /*27230*/  IMAD.MOV.U32 R2, RZ, RZ, R14 ;  /* 0x000000ffff027224 */ /* 0x000fce00078e000e */
[----:B------:R-:W-:Y:S05]  /*27240*/  WARPSYNC.COLLECTIVE R15, `(.L_x_6498) ;  /* 0x000000000f087348 */ /* 0x000fea0003c00000 */
[----:B------:R0:W1:Y:S02]  /*27250*/  SHFL.IDX P6, R14, R13, R12, R11 ;  /* 0x0000000c0d0e7389 */ /* 0x00006400000c000b */
[----:B01----:R-:W-:Y:S01]  /*27260*/  ENDCOLLECTIVE ;  /* 0x000000000000791b */ /* 0x003fe20003800000 */
.L_x_6498:
        /* <DEDUP_REMOVED lines=11> */
.L_x_6499:
[----:B------:R-:W-:Y:S02]  /*27320*/  IMAD.MOV.U32 R13, RZ, RZ, R9 ;  /* 0x000000ffff0d7224 */ /* 0x000fe400078e0009 */
[----:B------:R-:W-:Y:S01]  /*27330*/  IMAD.MOV.U32 R12, RZ, RZ, 0x4 ;  /* 0x00000004ff0c7424 */ /* 0x000fe200078e00ff */
[----:B------:R-:W-:-:S07]  /*27340*/  MOV R2, R14 ;  /* 0x0000000e00027202 */ /* 0x000fce0000000f00 */
[----:B------:R-:W-:Y:S05]  /*27350*/  WARPSYNC.COLLECTIVE R15, `(.L_x_6500) ;  /* 0x000000000f087348 */ /* 0x000fea0003c00000 */
[----:B------:R0:W1:Y:S02]  /*27360*/  SHFL.IDX P6, R14, R13, R12, R11 ;  /* 0x0000000c0d0e7389 */ /* 0x00006400000c000b */
[----:B01----:R-:W-:Y:S01]  /*27370*/  ENDCOLLECTIVE ;  /* 0x000000000000791b */ /* 0x003fe20003800000 */
.L_x_6500:
        /* <DEDUP_REMOVED lines=11> */
.L_x_6501:
[----:B------:R-:W-:Y:S01]  /*27430*/  MOV R13, R9 ;  /* 0x00000009000d7202 */ /* 0x000fe20000000f00 */
[----:B------:R-:W-:Y:S02]  /*27440*/  IMAD.MOV.U32 R12, RZ, RZ, 0x5 ;  /* 0x00000005ff0c7424 */ /* 0x000fe400078e00ff */
[----:B------:R-:W-:-:S07]  /*27450*/  IMAD.MOV.U32 R2, RZ, RZ, R14 ;  /* 0x000000ffff027224 */ /* 0x000fce00078e000e */
[----:B------:R-:W-:Y:S05]  /*27460*/  WARPSYNC.COLLECTIVE R15, `(.L_x_6502) ;  /* 0x000000000f087348 */ /* 0x000fea0003c00000 */
[----:B------:R0:W1:Y:S02]  /*27470*/  SHFL.IDX P6, R14, R13, R12, R11 ;  /* 0x0000000c0d0e7389 */ /* 0x00006400000c000b */
[----:B01----:R-:W-:Y:S01]  /*27480*/  ENDCOLLECTIVE ;  /* 0x000000000000791b */ /* 0x003fe20003800000 */
.L_x_6502:
        /* <DEDUP_REMOVED lines=11> */
.L_x_6503:
[----:B------:R-:W-:Y:S01]  /*27540*/  IMAD.MOV.U32 R2, RZ, RZ, R14 ;  /* 0x000000ffff027224 */ /* 0x000fe200078e000e */
[----:B------:R-:W-:Y:S06]  /*27550*/  BRA `(.L_x_6504) ;  /* 0xffffff8c00bc7947 */ /* 0x000fec000383ffff */
.L_x_6286:
[----:B---3--:R3:W4:Y:S02]  /*27560*/  SYNCS.PHASECHK.TRANS64.TRYWAIT P0, [R6+URZ+0x32460], R21 ;  /* 0x03246015060075a7 */ /* 0x008724000800017f */
[----:B----4-:R-:W-:Y:S05]  /*27570*/  @!P0 NANOSLEEP.SYNCS 0x989680 ;  /* 0x009896800000895d */ /* 0x010fea0003900000 */
[----:B------:R-:W4:Y:S02]  /*27580*/  @!P0 SYNCS.PHASECHK.TRANS64 P0, [R6+URZ+0x32460], R21 ;  /* 0x03246015060085a7 */ /* 0x000f24000800007f */
[----:B----4-:R-:W-:Y:S05]  /*27590*/  @!P0 BRA `(.L_x_6286) ;  /* 0xfffffffc00f08947 */ /* 0x010fea000383ffff */
[----:B------:R-:W-:Y:S05]  /*275a0*/  BRA `(.L_x_6505) ;  /* 0xffffff90000c7947 */ /* 0x000fea000383ffff */
.L_x_6287:
[----:B------:R-:W-:Y:S01]  /*275b0*/  BSSY B1, `(.L_x_6506) ;  /* 0x0000008000017945 */ /* 0x000fe20003800000 */
[----:B------:R-:W-:Y:S01]  /*275c0*/  IMAD.MOV.U32 R13, RZ, RZ, R9 ;  /* 0x000000ffff0d7224 */ /* 0x000fe200078e0009 */
[----:B------:R-:W-:Y:S01]  /*275d0*/  MOV R15, 0xffffffff ;  /* 0xffffffff000f7802 */ /* 0x000fe20000000f00 */
[----:B------:R-:W-:Y:S02]  /*275e0*/  IMAD.MOV.U32 R12, RZ, RZ, RZ ;  /* 0x000000ffff0c7224 */ /* 0x000fe400078e00ff */
[----:B------:R-:W-:-:S07]  /*275f0*/  IMAD.MOV.U32 R11, RZ, RZ, 0x181f ;  /* 0x0000181fff0b7424 */ /* 0x000fce00078e00ff */
[----:B0-23--:R-:W-:Y:S05]  /*27600*/  WARPSYNC.COLLECTIVE R15, `(.L_x_6507) ;  /* 0x000000000f087348 */ /* 0x00dfea0003c00000 */
[----:B------:R1:W4:Y:S02]  /*27610*/  SHFL.IDX P6, R14, R13, R12, R11 ;  /* 0x0000000c0d0e7389 */ /* 0x00032400000c000b */
[----:B01234-:R-:W-:Y:S01]  /*27620*/  ENDCOLLECTIVE ;  /* 0x000000000000791b */ /* 0x01ffe20003800000 */
.L_x_6507:
[----:B------:R-:W-:Y:S05]  /*27630*/  BSYNC B1 ;  /* 0x0000000000017941 */ /* 0x000fea0003800000 */
.L_x_6506:
        /* <DEDUP_REMOVED lines=9> */
.L_x_6508:
[----:B------:R-:W-:Y:S01]  /*276d0*/  MOV R13, R9 ;  /* 0x00000009000d7202 */ /* 0x000fe20000000f00 */
[----:B------:R-:W-:Y:S01]  /*276e0*/  IMAD.MOV.U32 R12, RZ, RZ, 0x1 ;  /* 0x00000001ff0c7424 */ /* 0x000fe200078e00ff */
[----:B------:R-:W-:-:S13]  /*276f0*/  IADD3 R2, P0, R14, R0, RZ ;  /* 0x000000000e027210 */ /* 0x000fda0007f1e0ff */
[----:B------:R-:W-:Y:S05]  /*27700*/  WARPSYNC.COLLECTIVE R15, `(.L_x_6509) ;  /* 0x000000000f087348 */ /* 0x000fea0003c00000 */
[----:B------:R0:W1:Y:S02]  /*27710*/  SHFL.IDX P6, R14, R13, R12, R11 ;  /* 0x0000000c0d0e7389 */ /* 0x00006400000c000b */
[----:B01----:R-:W-:Y:S01]  /*27720*/  ENDCOLLECTIVE ;  /* 0x000000000000791b */ /* 0x003fe20003800000 */
.L_x_6509:
        /* <DEDUP_REMOVED lines=13> */
.L_x_6510:
[----:B------:R-:W-:Y:S02]  /*27800*/  IMAD.MOV.U32 R13, RZ, RZ, R9 ;  /* 0x000000ffff0d7224 */ /* 0x000fe400078e0009 */
[----:B------:R-:W-:Y:S01]  /*27810*/  IMAD.MOV.U32 R12, RZ, RZ, 0x2 ;  /* 0x00000002ff0c7424 */ /* 0x000fe200078e00ff */
[----:B------:R-:W-:-:S13]  /*27820*/  IADD3 R2, P0, R14, R0, RZ ;  /* 0x000000000e027210 */ /* 0x000fda0007f1e0ff */
[----:B------:R-:W-:Y:S05]  /*27830*/  WARPSYNC.COLLECTIVE R15, `(.L_x_6511) ;  /* 0x000000000f087348 */ /* 0x000fea0003c00000 */
[----:B------:R0:W1:Y:S02]  /*27840*/  SHFL.IDX P6, R14, R13, R12, R11 ;  /* 0x0000000c0d0e7389 */ /* 0x00006400000c000b */
[----:B01----:R-:W-:Y:S01]  /*27850*/  ENDCOLLECTIVE ;  /* 0x000000000000791b */ /* 0x003fe20003800000 */
.L_x_6511:
        /* <DEDUP_REMOVED lines=13> */
.L_x_6512:
[----:B------:R-:W-:Y:S02]  /*27930*/  IMAD.MOV.U32 R13, RZ, RZ, R9 ;  /* 0x000000ffff0d7224 */ /* 0x000fe400078e0009 */
[----:B------:R-:W-:Y:S01]  /*27940*/  IMAD.MOV.U32 R12, RZ, RZ, 0x3 ;  /* 0x00000003ff0c7424 */ /* 0x000fe200078e00ff */
[----:B------:R-:W-:-:S13]  /*27950*/  IADD3 R2, P0, R14, R0, RZ ;  /* 0x000000000e027210 */ /* 0x000fda0007f1e0ff */
[----:B------:R-:W-:Y:S05]  /*27960*/  WARPSYNC.COLLECTIVE R15, `(.L_x_6513) ;  /* 0x000000000f087348 */ /* 0x000fea0003c00000 */
[----:B------:R0:W1:Y:S02]  /*27970*/  SHFL.IDX P6, R14, R13, R12, R11 ;  /* 0x0000000c0d0e7389 */ /* 0x00006400000c000b */
[----:B01----:R-:W-:Y:S01]  /*27980*/  ENDCOLLECTIVE ;  /* 0x000000000000791b */ /* 0x003fe20003800000 */
.L_x_6513:
        /* <DEDUP_REMOVED lines=13> */
.L_x_6514:
[----:B------:R-:W-:Y:S01]  /*27a60*/  IMAD.MOV.U32 R13, RZ, RZ, R9 ;  /* 0x000000ffff0d7224 */ /* 0x000fe200078e0009 */
[----:B------:R-:W-:Y:S02]  /*27a70*/  MOV R12, 0x4 ;  /* 0x00000004000c7802 */ /* 0x000fe40000000f00 */
[----:B------:R-:W-:-:S13]  /*27a80*/  IADD3 R2, P0, R14, R0, RZ ;  /* 0x000000000e027210 */ /* 0x000fda0007f1e0ff */
[----:B------:R-:W-:Y:S05]  /*27a90*/  WARPSYNC.COLLECTIVE R15, `(.L_x_6515) ;  /* 0x000000000f087348 */ /* 0x000fea0003c00000 */
[----:B------:R0:W1:Y:S02]  /*27aa0*/  SHFL.IDX P6, R14, R13, R12, R11 ;  /* 0x0000000c0d0e7389 */ /* 0x00006400000c000b */
[----:B01----:R-:W-:Y:S01]  /*27ab0*/  ENDCOLLECTIVE ;  /* 0x000000000000791b */ /* 0x003fe20003800000 */
.L_x_6515:
        /* <DEDUP_REMOVED lines=13> */
.L_x_6516:
[----:B------:R-:W-:Y:S02]  /*27b90*/  IMAD.MOV.U32 R13, RZ, RZ, R9 ;  /* 0x000000ffff0d7224 */ /* 0x000fe400078e0009 */
[----:B------:R-:W-:Y:S01]  /*27ba0*/  IMAD.MOV.U32 R12, RZ, RZ, 0x5 ;  /* 0x00000005ff0c7424 */ /* 0x000fe200078e00ff */
[----:B------:R-:W-:-:S13]  /*27bb0*/  IADD3 R2, P0, R14, R0, RZ ;  /* 0x000000000e027210 */ /* 0x000fda0007f1e0ff */
[----:B------:R-:W-:Y:S05]  /*27bc0*/  WARPSYNC.COLLECTIVE R15, `(.L_x_6517) ;  /* 0x000000000f087348 */ /* 0x000fea0003c00000 */
[----:B------:R0:W1:Y:S02]  /*27bd0*/  SHFL.IDX P6, R14, R13, R12, R11 ;  /* 0x0000000c0d0e7389 */ /* 0x00006400000c000b */
[----:B01----:R-:W-:Y:S01]  /*27be0*/  ENDCOLLECTIVE ;  /* 0x000000000000791b */ /* 0x003fe20003800000 */
.L_x_6517:
        /* <DEDUP_REMOVED lines=13> */
.L_x_6518:
[----:B------:R-:W-:Y:S05]  /*27cc0*/  BRA `(.L_x_6519) ;  /* 0xffffff8c00507947 */ /* 0x000fea000383ffff */
.L_x_6295:
[----:B------:R-:W-:Y:S01]  /*27cd0*/  BSSY B0, `(.L_x_6520) ;  /* 0x0000008000007945 */ /* 0x000fe20003800000 */
[----:B------:R-:W-:Y:S01]  /*27ce0*/  MOV R13, R16 ;  /* 0x00000010000d7202 */ /* 0x000fe20000000f00 */
[----:B------:R-:W-:Y:S02]  /*27cf0*/  IMAD.MOV.U32 R12, RZ, RZ, RZ ;  /* 0x000000ffff0c7224 */ /* 0x000fe400078e00ff */
[----:B-1----:R-:W-:Y:S02]  /*27d00*/  IMAD.MOV.U32 R11, RZ, RZ, 0x1f ;  /* 0x0000001fff0b7424 */ /* 0x002fe400078e00ff */
[----:B------:R-:W-:-:S07]  /*27d10*/  IMAD.MOV.U32 R15, RZ, RZ, -0x1 ;  /* 0xffffffffff0f7424 */ /* 0x000fce00078e00ff */
[----:B--23--:R-:W-:Y:S05]  /*27d20*/  WARPSYNC.COLLECTIVE R15, `(.L_x_6521) ;  /* 0x000000000f087348 */ /* 0x00cfea0003c00000 */
[----:B------:R0:W1:Y:S02]  /*27d30*/  SHFL.IDX P6, R14, R13, R12, R11 ;  /* 0x0000000c0d0e7389 */ /* 0x00006400000c000b */
[----:B0123--:R-:W-:Y:S01]  /*27d40*/  ENDCOLLECTIVE ;  /* 0x000000000000791b */ /* 0x00ffe20003800000 */
.L_x_6521:
[----:B------:R-:W-:Y:S05]  /*27d50*/  BSYNC B0 ;  /* 0x0000000000007941 */ /* 0x000fea0003800000 */
.L_x_6520:
        /* <DEDUP_REMOVED lines=9> */
.L_x_6522:
        /* <DEDUP_REMOVED lines=24> */
.L_x_6523:
[----:B------:R-:W-:Y:S01]  /*27f70*/  IMAD.MOV.U32 R12, RZ, RZ, 0x2 ;  /* 0x00000002ff0c7424 */ /* 0x000fe200078e00ff */
[----:B------:R-:W-:-:S04]  /*27f80*/  SEL R14, R14, RZ, P1 ;  /* 0x000000ff0e0e7207 */ /* 0x000fc80000800000 */
[----:B------:R-:W-:-:S05]  /*27f90*/  IADD3 R5, R13, R14, RZ ;  /* 0x0000000e0d057210 */ /* 0x000fca0007ffe0ff */
[----:B------:R-:W-:-:S07]  /*27fa0*/  IMAD.MOV.U32 R13, RZ, RZ, R5 ;  /* 0x000000ffff0d7224 */ /* 0x000fce00078e0005 */
[----:B------:R-:W-:Y:S05]  /*27fb0*/  WARPSYNC.COLLECTIVE R15, `(.L_x_6524) ;  /* 0x000000000f087348 */ /* 0x000fea0003c00000 */
[----:B------:R0:W1:Y:S02]  /*27fc0*/  SHFL.UP P6, R14, R13, R12, R11 ;  /* 0x0400000c0d0e7389 */ /* 0x00006400000c000b */
[----:B01----:R-:W-:Y:S01]  /*27fd0*/  ENDCOLLECTIVE ;  /* 0x000000000000791b */ /* 0x003fe20003800000 */
.L_x_6524:
[----:B------:R-:W-:Y:S01]  /*27fe0*/  IMAD.MOV.U32 R12, RZ, RZ, 0x4 ;  /* 0x00000004ff0c7424 */ /* 0x000fe200078e00ff */
[----:B------:R-:W-:-:S05]  /*27ff0*/  SEL R2, R14, RZ, P2 ;  /* 0x000000ff0e027207 */ /* 0x000fca0001000000 */
[----:B------:R-:W-:-:S04]  /*28000*/  IMAD.IADD R2, R5, 0x1, R2 ;  /* 0x0000000105027824 */ /* 0x000fc800078e0202 */
[----:B------:R-:W-:-:S07]  /*28010*/  IMAD.MOV.U32 R13, RZ, RZ, R2 ;  /* 0x000000ffff0d7224 */ /* 0x000fce00078e0002 */
[----:B------:R-:W-:Y:S05]  /*28020*/  WARPSYNC.COLLECTIVE R15, `(.L_x_6525) ;  /* 0x000000000f087348 */ /* 0x000fea0003c00000 */
[----:B------:R0:W1:Y:S02]  /*28030*/  SHFL.UP P6, R14, R13, R12, R11 ;  /* 0x0400000c0d0e7389 */ /* 0x00006400000c000b */
[----:B01----:R-:W-:Y:S01]  /*28040*/  ENDCOLLECTIVE ;  /* 0x000000000000791b */ /* 0x003fe20003800000 */
.L_x_6525:
[----:B------:R-:W-:Y:S01]  /*28050*/  IMAD.MOV.U32 R12, RZ, RZ, 0x8 ;  /* 0x00000008ff0c7424 */ /* 0x000fe200078e00ff */
[----:B------:R-:W-:-:S05]  /*28060*/  SEL R3, R14, RZ, P3 ;  /* 0x000000ff0e037207 */ /* 0x000fca0001800000 */
[----:B------:R-:W-:-:S05]  /*28070*/  IMAD.IADD R3, R2, 0x1, R3 ;  /* 0x0000000102037824 */ /* 0x000fca00078e0203 */
[----:B------:R-:W-:-:S07]  /*28080*/  MOV R13, R3 ;  /* 0x00000003000d7202 */ /* 0x000fce0000000f00 */
[----:B------:R-:W-:Y:S05]  /*28090*/  WARPSYNC.COLLECTIVE R15, `(.L_x_6526) ;  /* 0x000000000f087348 */ /* 0x000fea0003c00000 */
[----:B------:R0:W1:Y:S02]  /*280a0*/  SHFL.UP P6, R14, R13, R12, R11 ;  /* 0x0400000c0d0e7389 */ /* 0x00006400000c000b */
[----:B01----:R-:W-:Y:S01]  /*280b0*/  ENDCOLLECTIVE ;  /* 0x000000000000791b */ /* 0x003fe20003800000 */
.L_x_6526:
[----:B------:R-:W-:Y:S01]  /*280c0*/  IMAD.MOV.U32 R12, RZ, RZ, 0x10 ;  /* 0x00000010ff0c7424 */ /* 0x000fe200078e00ff */
[----:B------:R-:W-:-:S05]  /*280d0*/  SEL R14, R14, RZ, P4 ;  /* 0x000000ff0e0e7207 */ /* 0x000fca0002000000 */
[----:B------:R-:W-:-:S04]  /*280e0*/  IMAD.IADD R5, R3, 0x1, R14 ;  /* 0x0000000103057824 */ /* 0x000fc800078e020e */
[----:B------:R-:W-:-:S07]  /*280f0*/  IMAD.MOV.U32 R13, RZ, RZ, R5 ;  /* 0x000000ffff0d7224 */ /* 0x000fce00078e0005 */
[----:B------:R-:W-:Y:S05]  /*28100*/  WARPSYNC.COLLECTIVE R15, `(.L_x_6527) ;  /* 0x000000000f087348 */ /* 0x000fea0003c00000 */
[----:B------:R0:W1:Y:S02]  /*28110*/  SHFL.UP P6, R14, R13, R12, R11 ;  /* 0x0400000c0d0e7389 */ /* 0x00006400000c000b */
[----:B01----:R-:W-:Y:S01]  /*28120*/  ENDCOLLECTIVE ;  /* 0x000000000000791b */ /* 0x003fe20003800000 */
.L_x_6527:
        /* <DEDUP_REMOVED lines=8> */
.L_x_6528:
[----:B------:R-:W-:Y:S05]  /*281b0*/  BRA `(.L_x_6529) ;  /* 0xffffff8c00b07947 */ /* 0x000fea000383ffff */
.L_x_6298:
[----:B------:R-:W-:Y:S01]  /*281c0*/  BSSY B0, `(.L_x_6530) ;  /* 0x0000007000007945 */ /* 0x000fe20003800000 */
[----:B------:R-:W-:Y:S02]  /*281d0*/  IMAD.MOV.U32 R12, RZ, RZ, 0x1 ;  /* 0x00000001ff0c7424 */ /* 0x000fe400078e00ff */
[----:B-1----:R-:W-:Y:S02]  /*281e0*/  IMAD.MOV.U32 R11, RZ, RZ, RZ ;  /* 0x000000ffff0b7224 */ /* 0x002fe400078e00ff */
[----:B------:R-:W-:-:S07]  /*281f0*/  IMAD.MOV.U32 R15, RZ, RZ, -0x1 ;  /* 0xffffffffff0f7424 */ /* 0x000fce00078e00ff */
[----:B------:R-:W-:Y:S05]  /*28200*/  WARPSYNC.COLLECTIVE R15, `(.L_x_6531) ;  /* 0x000000000f087348 */ /* 0x000fea0003c00000 */
[----:B------:R0:W1:Y:S02]  /*28210*/  SHFL.UP P6, R14, R13, R12, R11 ;  /* 0x0400000c0d0e7389 */ /* 0x00006400000c000b */
[----:B01----:R-:W-:Y:S01]  /*28220*/  ENDCOLLECTIVE ;  /* 0x000000000000791b */ /* 0x003fe20003800000 */
.L_x_6531:
[----:B------:R-:W-:Y:S05]  /*28230*/  BSYNC B0 ;  /* 0x0000000000007941 */ /* 0x000fea0003800000 */
.L_x_6530:
[----:B------:R-:W-:Y:S01]  /*28240*/  SEL R14, R14, RZ, P1 ;  /* 0x000000ff0e0e7207 */ /* 0x000fe20000800000 */
[----:B------:R-:W-:Y:S01]  /*28250*/  IMAD.MOV.U32 R11, RZ, RZ, RZ ;  /* 0x000000ffff0b7224 */ /* 0x000fe200078e00ff */
[----:B------:R-:W-:Y:S01]  /*28260*/  MOV R12, 0x2 ;  /* 0x00000002000c7802 */ /* 0x000fe20000000f00 */
[----:B------:R-:W-:Y:S02]  /*28270*/  IMAD.MOV.U32 R15, RZ, RZ, -0x1 ;  /* 0xffffffffff0f7424 */ /* 0x000fe400078e00ff */
[----:B------:R-:W-:-:S07]  /*28280*/  IMAD.IADD R13, R13, 0x1, R14 ;  /* 0x000000010d0d7824 */ /* 0x000fce00078e020e */
[----:B------:R-:W-:Y:S05]  /*28290*/  WARPSYNC.COLLECTIVE R15, `(.L_x_6532) ;  /* 0x000000000f087348 */ /* 0x000fea0003c00000 */
[----:B------:R0:W1:Y:S02]  /*282a0*/  SHFL.UP P6, R14, R13, R12, R11 ;  /* 0x0400000c0d0e7389 */ /* 0x00006400000c000b */
[----:B01----:R-:W-:Y:S01]  /*282b0*/  ENDCOLLECTIVE ;  /* 0x000000000000791b */ /* 0x003fe20003800000 */
.L_x_6532:
[----:B------:R-:W-:Y:S01]  /*282c0*/  IMAD.MOV.U32 R12, RZ, RZ, 0x4 ;  /* 0x00000004ff0c7424 */ /* 0x000fe200078e00ff */
[----:B------:R-:W-:-:S05]  /*282d0*/  SEL R2, R14, RZ, P2 ;  /* 0x000000ff0e027207 */ /* 0x000fca0001000000 */
[----:B------:R-:W-:-:S04]  /*282e0*/  IMAD.IADD R2, R13, 0x1, R2 ;  /* 0x000000010d027824 */ /* 0x000fc800078e0202 */
[----:B------:R-:W-:-:S07]  /*282f0*/  IMAD.MOV.U32 R13, RZ, RZ, R2 ;  /* 0x000000ffff0d7224 */ /* 0x000fce00078e0002 */
[----:B------:R-:W-:Y:S05]  /*28300*/  WARPSYNC.COLLECTIVE R15, `(.L_x_6533) ;  /* 0x000000000f087348 */ /* 0x000fea0003c00000 */
[----:B------:R0:W1:Y:S02]  /*28310*/  SHFL.UP P6, R14, R13, R12, R11 ;  /* 0x0400000c0d0e7389 */ /* 0x00006400000c000b */
[----:B01----:R-:W-:Y:S01]  /*28320*/  ENDCOLLECTIVE ;  /* 0x000000000000791b */ /* 0x003fe20003800000 */
.L_x_6533:
[----:B------:R-:W-:Y:S01]  /*28330*/  IMAD.MOV.U32 R12, RZ, RZ, 0x8 ;  /* 0x00000008ff0c7424 */ /* 0x000fe200078e00ff */
[----:B------:R-:W-:-:S05]  /*28340*/  SEL R3, R14, RZ, P3 ;  /* 0x000000ff0e037207 */ /* 0x000fca0001800000 */
[----:B------:R-:W-:-:S05]  /*28350*/  IMAD.IADD R3, R2, 0x1, R3 ;  /* 0x0000000102037824 */ /* 0x000fca00078e0203 */
[----:B------:R-:W-:-:S07]  /*28360*/  MOV R13, R3 ;  /* 0x00000003000d7202 */ /* 0x000fce0000000f00 */
[----:B------:R-:W-:Y:S05]  /*28370*/  WARPSYNC.COLLECTIVE R15, `(.L_x_6534) ;  /* 0x000000000f087348 */ /* 0x000fea0003c00000 */
[----:B------:R0:W1:Y:S02]  /*28380*/  SHFL.UP P6, R14, R13, R12, R11 ;  /* 0x0400000c0d0e7389 */ /* 0x00006400000c000b */
[----:B01----:R-:W-:Y:S01]  /*28390*/  ENDCOLLECTIVE ;  /* 0x000000000000791b */ /* 0x003fe20003800000 */
.L_x_6534:
[----:B------:R-:W-:Y:S01]  /*283a0*/  IMAD.MOV.U32 R12, RZ, RZ, 0x10 ;  /* 0x00000010ff0c7424 */ /* 0x000fe200078e00ff */
[----:B------:R-:W-:-:S05]  /*283b0*/  SEL R14, R14, RZ, P4 ;  /* 0x000000ff0e0e7207 */ /* 0x000fca0002000000 */
[----:B------:R-:W-:-:S04]  /*283c0*/  IMAD.IADD R5, R3, 0x1, R14 ;  /* 0x0000000103057824 */ /* 0x000fc800078e020e */
[----:B------:R-:W-:-:S07]  /*283d0*/  IMAD.MOV.U32 R13, RZ, RZ, R5 ;  /* 0x000000ffff0d7224 */ /* 0x000fce00078e0005 */
[----:B------:R-:W-:Y:S05]  /*283e0*/  WARPSYNC.COLLECTIVE R15, `(.L_x_6535) ;  /* 0x000000000f087348 */ /* 0x000fea0003c00000 */
[----:B------:R0:W1:Y:S02]  /*283f0*/  SHFL.UP P6, R14, R13, R12, R11 ;  /* 0x0400000c0d0e7389 */ /* 0x00006400000c000b */
[----:B01----:R-:W-:Y:S01]  /*28400*/  ENDCOLLECTIVE ;  /* 0x000000000000791b */ /* 0x003fe20003800000 */
.L_x_6535:
        /* <DEDUP_REMOVED lines=8> */
.L_x_6536:
[----:B------:R-:W-:Y:S05]  /*28490*/  BRA `(.L_x_6537) ;  /* 0xffffff8c009c7947 */ /* 0x000fea000383ffff */
.L_x_6300:
[----:B------:R-:W-:Y:S01]  /*284a0*/  BSSY B0, `(.L_x_6538) ;  /* 0x0000006000007945 */ /* 0x000fe20003800000 */
[----:B------:R-:W-:Y:S01]  /*284b0*/  PLOP3.LUT P6, PT, P6, PT, PT, 0x8, 0x0 ;  /* 0x000000000000781c */ /* 0x000fe200037ce170 */
[----:B------:R-:W-:-:S12]  /*284c0*/  IMAD.MOV.U32 R15, RZ, RZ, -0x1 ;  /* 0xffffffffff0f7424 */ /* 0x000fd800078e00ff */
[----:B01----:R-:W-:Y:S05]  /*284d0*/  WARPSYNC.COLLECTIVE R15, `(.L_x_6539) ;  /* 0x000000000f087348 */ /* 0x003fea0003c00000 */
[----:B------:R-:W-:Y:S01]  /*284e0*/  VOTE.ANY R14, PT, P6 ;  /* 0x00000000000e7806 */ /* 0x000fe200030e0100 */
[----:B01----:R-:W-:Y:S06]  /*284f0*/  ENDCOLLECTIVE ;  /* 0x000000000000791b */ /* 0x003fec0003800000 */
.L_x_6539:
[----:B------:R-:W-:Y:S05]  /*28500*/  BSYNC B0 ;  /* 0x0000000000007941 */ /* 0x000fea0003800000 */
.L_x_6538:
        /* <DEDUP_REMOVED lines=8> */
.L_x_6540:
[----:B------:R-:W-:Y:S02]  /*28590*/  IMAD.IADD R19, R12, 0x1, R19 ;  /* 0x000000010c137824 */ /* 0x000fe400078e0213 */
[----:B------:R-:W-:Y:S01]  /*285a0*/  IMAD.MOV.U32 R13, RZ, RZ, R4 ;  /* 0x000000ffff0d7224 */ /* 0x000fe200078e0004 */
[----:B------:R-:W-:-:S07]  /*285b0*/  MOV R17, R14 ;  /* 0x0000000e00117202 */ /* 0x000fce0000000f00 */
[----:B------:R-:W-:Y:S05]  /*285c0*/  WARPSYNC.COLLECTIVE R15, `(.L_x_6541) ;  /* 0x000000000f087348 */ /* 0x000fea0003c00000 */
[----:B------:R0:W1:Y:S02]  /*285d0*/  SHFL.IDX P6, R14, R13, R12, R11 ;  /* 0x0000000c0d0e7389 */ /* 0x00006400000c000b */
[----:B01----:R-:W-:Y:S01]  /*285e0*/  ENDCOLLECTIVE ;  /* 0x000000000000791b */ /* 0x003fe20003800000 */
.L_x_6541:
[----:B------:R-:W-:Y:S01]  /*285f0*/  IMAD.MOV.U32 R4, RZ, RZ, R14 ;  /* 0x000000ffff047224 */ /* 0x000fe200078e000e */
[----:B------:R-:W-:Y:S06]  /*28600*/  BRA `(.L_x_6542) ;  /* 0xffffff8c00807947 */ /* 0x000fec000383ffff */
.L_x_6302:
[----:B------:R-:W-:Y:S01]  /*28610*/  BSSY B0, `(.L_x_6543) ;  /* 0x0000007000007945 */ /* 0x000fe20003800000 */
[----:B------:R-:W-:Y:S02]  /*28620*/  IMAD.MOV.U32 R13, RZ, RZ, R2 ;  /* 0x000000ffff0d7224 */ /* 0x000fe400078e0002 */
[----:B-1----:R-:W-:Y:S02]  /*28630*/  IMAD.MOV.U32 R11, RZ, RZ, 0x1f ;  /* 0x0000001fff0b7424 */ /* 0x002fe400078e00ff */
[----:B------:R-:W-:-:S07]  /*28640*/  IMAD.MOV.U32 R15, RZ, RZ, -0x1 ;  /* 0xffffffffff0f7424 */ /* 0x000fce00078e00ff */
[----:B0--34-:R-:W-:Y:S05]  /*28650*/  WARPSYNC.COLLECTIVE R15, `(.L_x_6544) ;  /* 0x000000000f087348 */ /* 0x019fea0003c00000 */
[----:B------:R1:W2:Y:S02]  /*28660*/  SHFL.IDX P6, R14, R13, R12, R11 ;  /* 0x0000000c0d0e7389 */ /* 0x0002a400000c000b */
[----:B01234-:R-:W-:Y:S01]  /*28670*/  ENDCOLLECTIVE ;  /* 0x000000000000791b */ /* 0x01ffe20003800000 */
.L_x_6544:
[----:B------:R-:W-:Y:S05]  /*28680*/  BSYNC B0 ;  /* 0x0000000000007941 */ /* 0x000fea0003800000 */
.L_x_6543:
[----:B------:R-:W-:Y:S01]  /*28690*/  MOV R6, R14 ;  /* 0x0000000e00067202 */ /* 0x000fe20000000f00 */
[----:B------:R-:W-:Y:S06]  /*286a0*/  BRA `(.L_x_6301) ;  /* 0xffffff8c00707947 */ /* 0x000fec000383ffff */
.L_x_6308:
[----:B-1----:R1:W4:Y:S02]  /*286b0*/  SYNCS.PHASECHK.TRANS64.TRYWAIT P0, [R5+URZ+0x32420], R0 ;  /* 0x03242000050075a7 */ /* 0x002324000800017f */
[----:B----4-:R-:W-:Y:S05]  /*286c0*/  @!P0 NANOSLEEP.SYNCS 0x989680 ;  /* 0x009896800000895d */ /* 0x010fea0003900000 */
[----:B------:R-:W4:Y:S02]  /*286d0*/  @!P0 SYNCS.PHASECHK.TRANS64 P0, [R5+URZ+0x32420], R0 ;  /* 0x03242000050085a7 */ /* 0x000f24000800007f */
[----:B----4-:R-:W-:Y:S05]  /*286e0*/  @!P0 BRA `(.L_x_6308) ;  /* 0xfffffffc00f08947 */ /* 0x010fea000383ffff */
[----:B------:R-:W-:Y:S05]  /*286f0*/  BRA `(.L_x_6545) ;  /* 0xffffff9400c87947 */ /* 0x000fea000383ffff */
.L_x_6309:
        /* <DEDUP_REMOVED lines=11> */
.L_x_6547:
[----:B------:R-:W-:Y:S05]  /*287b0*/  BSYNC B0 ;  /* 0x0000000000007941 */ /* 0x000fea0003800000 */
.L_x_6546:
[----:B------:R-:W-:Y:S05]  /*287c0*/  BRA `(.L_x_6548) ;  /* 0xffffff9400b07947 */ /* 0x000fea000383ffff */
.L_x_6310:
[----:B------:R-:W-:Y:S01]  /*287d0*/  BSSY B0, `(.L_x_6549) ;  /* 0x0000006000007945 */ /* 0x000fe20003800000 */
[----:B------:R-:W-:-:S07]  /*287e0*/  IMAD.MOV.U32 R15, RZ, RZ, -0x1 ;  /* 0xffffffffff0f7424 */ /* 0x000fce00078e00ff */
[----:B0123--:R-:W-:Y:S05]  /*287f0*/  WARPSYNC.COLLECTIVE R15, `(.L_x_6550) ;  /* 0x000000000f0c7348 */ /* 0x00ffea0003c00000 */
[----:B------:R-:W-:Y:S02]  /*28800*/  ELECT P6, UR62, PT ;  /* 0x00000000003e782f */ /* 0x000fe400038c0000 */
[----:B------:R-:W-:Y:S01]  /*28810*/  MOV R14, UR62 ;  /* 0x0000003e000e7c02 */ /* 0x000fe20008000f00 */
[----:B0123--:R-:W-:Y:S10]  /*28820*/  ENDCOLLECTIVE ;  /* 0x000000000000791b */ /* 0x00fff40003800000 */
.L_x_6550:
[----:B------:R-:W-:Y:S05]  /*28830*/  BSYNC B0 ;  /* 0x0000000000007941 */ /* 0x000fea0003800000 */
.L_x_6549:
[----:B------:R-:W-:Y:S05]  /*28840*/  BRA `(.L_x_6551) ;  /* 0xffffff9400a47947 */ /* 0x000fea000383ffff */
.L_x_6312:
[----:B-1----:R1:W4:Y:S02]  /*28850*/  SYNCS.PHASECHK.TRANS64.TRYWAIT P1, [R3+URZ+0x32440], R2 ;  /* 0x03244002030075a7 */ /* 0x002324000802017f */
[----:B----4-:R-:W-:Y:S05]  /*28860*/  @!P1 NANOSLEEP.SYNCS 0x989680 ;  /* 0x009896800000995d */ /* 0x010fea0003900000 */
[----:B------:R-:W4:Y:S02]  /*28870*/  @!P1 SYNCS.PHASECHK.TRANS64 P1, [R3+URZ+0x32440], R2 ;  /* 0x03244002030095a7 */ /* 0x000f24000802007f */
[----:B----4-:R-:W-:Y:S05]  /*28880*/  @!P1 BRA `(.L_x_6312) ;  /* 0xfffffffc00f09947 */ /* 0x010fea000383ffff */
[----:B------:R-:W-:Y:S05]  /*28890*/  BRA `(.L_x_6552) ;  /* 0xffffff9400c47947 */ /* 0x000fea000383ffff */
.L_x_6314:
[----:B----4-:R4:W0:Y:S02]  /*288a0*/  SYNCS.PHASECHK.TRANS64.TRYWAIT P1, [R25+URZ+0x32440], R0 ;  /* 0x03244000190075a7 */ /* 0x010824000802017f */
[----:B0-----:R-:W-:Y:S05]  /*288b0*/  @!P1 NANOSLEEP.SYNCS 0x989680 ;  /* 0x009896800000995d */ /* 0x001fea0003900000 */
[----:B------:R-:W0:Y:S02]  /*288c0*/  @!P1 SYNCS.PHASECHK.TRANS64 P1, [R25+URZ+0x32440], R0 ;  /* 0x03244000190095a7 */ /* 0x000e24000802007f */
[----:B0-----:R-:W-:Y:S05]  /*288d0*/  @!P1 BRA `(.L_x_6314) ;  /* 0xfffffffc00f09947 */ /* 0x001fea000383ffff */
[----:B------:R-:W-:Y:S05]  /*288e0*/  BRA `(.L_x_6553) ;  /* 0xffffff9400d07947 */ /* 0x000fea000383ffff */
.L_x_6316:
[----:B------:R0:W0:Y:S02]  /*288f0*/  SYNCS.PHASECHK.TRANS64.TRYWAIT P1, [R3+URZ+0x32460], R2 ;  /* 0x03246002030075a7 */ /* 0x000024000802017f */
[----:B0-----:R-:W-:Y:S05]  /*28900*/  @!P1 NANOSLEEP.SYNCS 0x989680 ;  /* 0x009896800000995d */ /* 0x001fea0003900000 */
[----:B------:R-:W0:Y:S02]  /*28910*/  @!P1 SYNCS.PHASECHK.TRANS64 P1, [R3+URZ+0x32460], R2 ;  /* 0x03246002030095a7 */ /* 0x000e24000802007f */
[----:B0-----:R-:W-:Y:S05]  /*28920*/  @!P1 BRA `(.L_x_6316) ;  /* 0xfffffffc00f09947 */ /* 0x001fea000383ffff */
[----:B------:R-:W-:Y:S05]  /*28930*/  BRA `(.L_x_6554) ;  /* 0xffffff9400cc7947 */ /* 0x000fea000383ffff */
.L_x_6555:
        /* <DEDUP_REMOVED lines=12> */
.L_x_6576:


//--------------------- .nv.global.init           --------------------------
	.section	.nv.global.init,"aw",@progbits
.nv.global.init:
	.type		$str$23,@object
	.size		$str$23,($str$24 - $str$23)
$str$23:
        /*0000*/ 	.byte	0x28, 0x61, 0x64, 0x64, 0x72, 0x65, 0x73, 0x73, 0x20, 0x26, 0x20, 0x6d, 0x61, 0x73, 0x6b, 0x29
        /*0010*/ 	.byte	0x20, 0x3d, 0x3d, 0x20, 0x30, 0x00
	.type		$str$24,@object
	.size		$str$24,(__unnamed_4 - $str$24)
$str$24:
        /*0016*/ 	.byte	0x2f, 0x74, 0x6d, 0x70, 0x2f, 0x6f, 0x73, 0x73, 0x5f, 0x6b, 0x65, 0x72, 0x6e, 0x65, 0x6c, 0x73
        /*0026*/ 	.byte	0x5f, 0x73, 0x72, 0x63, 0x2f, 0x66, 0x6c, 0x61, 0x73, 0x68, 0x5f, 0x61, 0x74, 0x74, 0x65, 0x6e
        /*0036*/ 	.byte	0x74, 0x69, 0x6f, 0x6e, 0x2f, 0x63, 0x73, 0x72, 0x63, 0x2f, 0x63, 0x75, 0x74, 0x6c, 0x61, 0x73
        /*0046*/ 	.byte	0x73, 0x2f, 0x69, 0x6e, 0x63, 0x6c, 0x75, 0x64, 0x65, 0x2f, 0x63, 0x75, 0x74, 0x65, 0x2f, 0x70
        /*0056*/ 	.byte	0x6f, 0x69, 0x6e, 0x74, 0x65, 0x72, 0x5f, 0x66, 0x6c, 0x61, 0x67, 0x67, 0x65, 0x64, 0x2e, 0x68
        /*0066*/ 	.byte	0x70, 0x70, 0x00
	.type		__unnamed_4,@object
	.size		__unnamed_4,(__unnamed_5 - __unnamed_4)
__unnamed_4:
        /* <DEDUP_REMOVED lines=23> */
        /*01d9*/ 	.byte	0x3a, 0x43, 0x3c, 0x30, 0x3e, 0x3e, 0x3e, 0x3e, 0x3e, 0x20, 0x26, 0x5d, 0x00
	.type		__unnamed_5,@object
	.size		__unnamed_5,(__unnamed_7 - __unnamed_5)
__unnamed_5:
        /* <DEDUP_REMOVED lines=24> */
	.type		__unnamed_7,@object
	.size		__unnamed_7,(__unnamed_6 - __unnamed_7)
__unnamed_7:
        /* <DEDUP_REMOVED lines=24> */
	.type		__unnamed_6,@object
	.size		__unnamed_6,(__unnamed_1 - __unnamed_6)
__unnamed_6:
        /* <DEDUP_REMOVED lines=28> */
        /*06a6*/ 	.byte	0x34, 0x3e, 0x3e, 0x3e, 0x3e, 0x3e, 0x5d, 0x00
	.type		__unnamed_1,@object
	.size		__unnamed_1,(__unnamed_3 - __unnamed_1)
__unnamed_1:
        /* <DEDUP_REMOVED lines=28> */
        /*086e*/ 	.byte	0x34, 0x3e, 0x3e, 0x3e, 0x3e, 0x3e, 0x20, 0x26, 0x5d, 0x00
	.type		__unnamed_3,@object
	.size		__unnamed_3,(__unnamed_2 - __unnamed_3)
__unnamed_3:
        /* <DEDUP_REMOVED lines=29> */
	.type		__unnamed_2,@object
	.size		__unnamed_2,(.L_1 - __unnamed_2)
__unnamed_2:
        /* <DEDUP_REMOVED lines=29> */
.L_1:


//--------------------- .nv.shared._ZN7cutlass13device_kernelIN5flash11enable_sm90INS1_16FlashAttnFwdSm90INS1_25CollectiveMainloopFwdSm90ILi2EN4cute5tupleIJNS5_1CILi1EEES8_S8_EEENS6_IJNS7_ILi128EEENS7_ILi96EEENS7_ILi64EEEEEELi256ENS_6half_tEfNS_4arch4Sm90ELb0ELb0ELb1ELb0ELb1ELb0ELb0ELb1ELb0ELb1ELb1ELb0EEENS1_21CollectiveEpilogueFwdINS6_IJSA_NS7_ILi256EEESB_EEES9_SE_SG_Li256ELb0ELb1ELb1ELb0EEENS1_19SingleTileSchedulerILb0ELb1ELb1ELi128EEEEEEEEEvNT_6ParamsE --------------------------
	.section	.nv.shared._ZN7cutlass13device_kernelIN5flash11enable_sm90INS1_16FlashAttnFwdSm90INS1_25CollectiveMainloopFwdSm90ILi2EN4cute5tupleIJNS5_1CILi1EEES8_S8_EEENS6_IJNS7_ILi128EEENS7_ILi96EEENS7_ILi64EEEEEELi256ENS_6half_tEfNS_4arch4Sm90ELb0ELb0ELb1ELb0ELb1ELb0ELb0ELb1ELb0ELb1ELb1ELb0EEENS1_21CollectiveEpilogueFwdINS6_IJSA_NS7_ILi256EEESB_EEES9_SE_SG_Li256ELb0ELb1ELb1ELb0EEENS1_19SingleTileSchedulerILb0ELb1ELb1ELi128EEEEEEEEEvNT_6ParamsE,"aw",@nobits
	.sectionflags	@""
	.align	16
	.zero		1024


//--------------------- .nv.shared.reserved.0     --------------------------
	.section	.nv.shared.reserved.0,"aw",@nobits
	.weak		__nv_reservedSMEM_offset_0_alias
	.size		__nv_reservedSMEM_offset_0_alias, 0, 0
	.other		__nv_reservedSMEM_offset_0_alias,@"STO_CUDA_RESERVED_SHARED STV_DEFAULT"
__nv_reservedSMEM_offset_0_alias:
	.zero		0


//--------------------- .nv.global                --------------------------
	.section	.nv.global,"aw",@nobits
.nv.global:
	.type		_ZN89_INTERNAL_6e1c5ea7_53_flash_fwd_hdim64_256_fp16_paged_split_softcap_sm90_cu_49158569_33464cute1_E,@object
	.size		_ZN89_INTERNAL_6e1c5ea7_53_flash_fwd_hdim64_256_fp16_paged_split_softcap_sm90_cu_49158569_33464cute1_E,(_ZN89_INTERNAL_6e1c5ea7_53_flash_fwd_hdim64_256_fp16_paged_split_softcap_sm90_cu_49158569_33464cuda3std3__45__cpo6cbeginE - _ZN89_INTERNAL_6e1c5ea7_53_flash_fwd_hdim64_256_fp16_paged_split_softcap_sm90_cu_49158569_33464cute1_E)
_ZN89_INTERNAL_6e1c5ea7_53_flash_fwd_hdim64_256_fp16_paged_split_softcap_sm90_cu_49158569_33464cute1_E:
	.zero		1
	.type		_ZN89_INTERNAL_6e1c5ea7_53_flash_fwd_hdim64_256_fp16_paged_split_softcap_sm90_cu_49158569_33464cuda3std3__45__cpo6cbeginE,@object
	.size		_ZN89_INTERNAL_6e1c5ea7_53_flash_fwd_hdim64_256_fp16_paged_split_softcap_sm90_cu_49158569_33464cuda3std3__45__cpo6cbeginE,(_ZN89_INTERNAL_6e1c5ea7_53_flash_fwd_hdim64_256_fp16_paged_split_softcap_sm90_cu_49158569_33464cuda3std3__48in_placeE - _ZN89_INTERNAL_6e1c5ea7_53_flash_fwd_hdim64_256_fp16_paged_split_softcap_sm90_cu_49158569_33464cuda3std3__45__cpo6cbeginE)
_ZN89_INTERNAL_6e1c5ea7_53_flash_fwd_hdim64_256_fp16_paged_split_softcap_sm90_cu_49158569_33464cuda3std3__45__cpo6cbeginE:
	.zero		1
	.type		_ZN89_INTERNAL_6e1c5ea7_53_flash_fwd_hdim64_256_fp16_paged_split_softcap_sm90_cu_49158569_33464cuda3std3__48in_placeE,@object
	.size		_ZN89_INTERNAL_6e1c5ea7_53_flash_fwd_hdim64_256_fp16_paged_split_softcap_sm90_cu_49158569_33464cuda3std3__48in_placeE,(_ZN89_INTERNAL_6e1c5ea7_53_flash_fwd_hdim64_256_fp16_paged_split_softcap_sm90_cu_49158569_33464cuda3std6ranges3__45__cpo9iter_moveE - _ZN89_INTERNAL_6e1c5ea7_53_flash_fwd_hdim64_256_fp16_paged_split_softcap_sm90_cu_49158569_33464cuda3std3__48in_placeE)
_ZN89_INTERNAL_6e1c5ea7_53_flash_fwd_hdim64_256_fp16_paged_split_softcap_sm90_cu_49158569_33464cuda3std3__48in_placeE:
	.zero		1
	.type		_ZN89_INTERNAL_6e1c5ea7_53_flash_fwd_hdim64_256_fp16_paged_split_softcap_sm90_cu_49158569_33464cuda3std6ranges3__45__cpo9iter_moveE,@object
	.size		_ZN89_INTERNAL_6e1c5ea7_53_flash_fwd_hdim64_256_fp16_paged_split_softcap_sm90_cu_49158569_33464cuda3std6ranges3__45__cpo9iter_moveE,(_ZN89_INTERNAL_6e1c5ea7_53_flash_fwd_hdim64_256_fp16_paged_split_softcap_sm90_cu_49158569_33464cuda3std3__45__cpo5beginE - _ZN89_INTERNAL_6e1c5ea7_53_flash_fwd_hdim64_256_fp16_paged_split_softcap_sm90_cu_49158569_33464cuda3std6ranges3__45__cpo9iter_moveE)
_ZN89_INTERNAL_6e1c5ea7_53_flash_fwd_hdim64_256_fp16_paged_split_softcap_sm90_cu_49158569_33464cuda3std6ranges3__45__cpo9iter_moveE:
	.zero		1
	.type		_ZN89_INTERNAL_6e1c5ea7_53_flash_fwd_hdim64_256_fp16_paged_split_softcap_sm90_cu_49158569_33464cuda3std3__45__cpo5beginE,@object
	.size		_ZN89_INTERNAL_6e1c5ea7_53_flash_fwd_hdim64_256_fp16_paged_split_softcap_sm90_cu_49158569_33464cuda3std3__45__cpo5beginE,(_ZN89_INTERNAL_6e1c5ea7_53_flash_fwd_hdim64_256_fp16_paged_split_softcap_sm90_cu_49158569_33464cuda3std3__491_GLOBAL__N__6e1c5ea7_53_flash_fwd_hdim64_256_fp16_paged_split_softcap_sm90_cu_49158569_33466ignoreE - _ZN89_INTERNAL_6e1c5ea7_53_flash_fwd_hdim64_256_fp16_paged_split_softcap_sm90_cu_49158569_33464cuda3std3__45__cpo5beginE)
_ZN89_INTERNAL_6e1c5ea7_53_flash_fwd_hdim64_256_fp16_paged_split_softcap_sm90_cu_49158569_33464cuda3std3__45__cpo5beginE:
	.zero		1
	.type		_ZN89_INTERNAL_6e1c5ea7_53_flash_fwd_hdim64_256_fp16_paged_split_softcap_sm90_cu_49158569_33464cuda3std3__491_GLOBAL__N__6e1c5ea7_53_flash_fwd_hdim64_256_fp16_paged_split_softcap_sm90_cu_49158569_33466ignoreE,@object
	.size		_ZN89_INTERNAL_6e1c5ea7_53_flash_fwd_hdim64_256_fp16_paged_split_softcap_sm90_cu_49158569_33464cuda3std3__491_GLOBAL__N__6e1c5ea7_53_flash_fwd_hdim64_256_fp16_paged_split_softcap_sm90_cu_49158569_33466ignoreE,(_ZN89_INTERNAL_6e1c5ea7_53_flash_fwd_hdim64_256_fp16_paged_split_softcap_sm90_cu_49158569_33464cute7productE - _ZN89_INTERNAL_6e1c5ea7_53_flash_fwd_hdim64_256_fp16_paged_split_softcap_sm90_cu_49158569_33464cuda3std3__491_GLOBAL__N__6e1c5ea7_53_flash_fwd_hdim64_256_fp16_paged_split_softcap_sm90_cu_49158569_33466ignoreE)
_ZN89_INTERNAL_6e1c5ea7_53_flash_fwd_hdim64_256_fp16_paged_split_softcap_sm90_cu_49158569_33464cuda3std3__491_GLOBAL__N__6e1c5ea7_53_flash_fwd_hdim64_256_fp16_paged_split_softcap_sm90_cu_49158569_33466ignoreE:
	.zero		1
	.type		_ZN89_INTERNAL_6e1c5ea7_53_flash_fwd_hdim64_256_fp16_paged_split_softcap_sm90_cu_49158569_33464cute7productE,@object
	.size		_ZN89_INTERNAL_6e1c5ea7_53_flash_fwd_hdim64_256_fp16_paged_split_softcap_sm90_cu_49158569_33464cute7productE,(_ZN89_INTERNAL_6e1c5ea7_53_flash_fwd_hdim64_256_fp16_paged_split_softcap_sm90_cu_49158569_33464cuda3std3__45__cpo3endE - _ZN89_INTERNAL_6e1c5ea7_53_flash_fwd_hdim64_256_fp16_paged_split_softcap_sm90_cu_49158569_33464cute7productE)
_ZN89_INTERNAL_6e1c5ea7_53_flash_fwd_hdim64_256_fp16_paged_split_softcap_sm90_cu_49158569_33464cute7productE:
	.zero		1
	.type		_ZN89_INTERNAL_6e1c5ea7_53_flash_fwd_hdim64_256_fp16_paged_split_softcap_sm90_cu_49158569_33464cuda3std3__45__cpo3endE,@object
	.size		_ZN89_INTERNAL_6e1c5ea7_53_flash_fwd_hdim64_256_fp16_paged_split_softcap_sm90_cu_49158569_33464cuda3std3__45__cpo3endE,(_ZN89_INTERNAL_6e1c5ea7_53_flash_fwd_hdim64_256_fp16_paged_split_softcap_sm90_cu_49158569_33464cuda3std3__419piecewise_constructE - _ZN89_INTERNAL_6e1c5ea7_53_flash_fwd_hdim64_256_fp16_paged_split_softcap_sm90_cu_49158569_33464cuda3std3__45__cpo3endE)
_ZN89_INTERNAL_6e1c5ea7_53_flash_fwd_hdim64_256_fp16_paged_split_softcap_sm90_cu_49158569_33464cuda3std3__45__cpo3endE:
	.zero		1
	.type		_ZN89_INTERNAL_6e1c5ea7_53_flash_fwd_hdim64_256_fp16_paged_split_softcap_sm90_cu_49158569_33464cuda3std3__419piecewise_constructE,@object
	.size		_ZN89_INTERNAL_6e1c5ea7_53_flash_fwd_hdim64_256_fp16_paged_split_softcap_sm90_cu_49158569_33464cuda3std3__419piecewise_constructE,(_ZN89_INTERNAL_6e1c5ea7_53_flash_fwd_hdim64_256_fp16_paged_split_softcap_sm90_cu_49158569_33464cuda3std3__45__cpo4cendE - _ZN89_INTERNAL_6e1c5ea7_53_flash_fwd_hdim64_256_fp16_paged_split_softcap_sm90_cu_49158569_33464cuda3std3__419piecewise_constructE)
_ZN89_INTERNAL_6e1c5ea7_53_flash_fwd_hdim64_256_fp16_paged_split_softcap_sm90_cu_49158569_33464cuda3std3__419piecewise_constructE:
	.zero		1
	.type		_ZN89_INTERNAL_6e1c5ea7_53_flash_fwd_hdim64_256_fp16_paged_split_softcap_sm90_cu_49158569_33464cuda3std3__45__cpo4cendE,@object
	.size		_ZN89_INTERNAL_6e1c5ea7_53_flash_fwd_hdim64_256_fp16_paged_split_softcap_sm90_cu_49158569_33464cuda3std3__45__cpo4cendE,(_ZN89_INTERNAL_6e1c5ea7_53_flash_fwd_hdim64_256_fp16_paged_split_softcap_sm90_cu_49158569_33464cuda3std6ranges3__45__cpo4swapE - _ZN89_INTERNAL_6e1c5ea7_53_flash_fwd_hdim64_256_fp16_paged_split_softcap_sm90_cu_49158569_33464cuda3std3__45__cpo4cendE)
_ZN89_INTERNAL_6e1c5ea7_53_flash_fwd_hdim64_256_fp16_paged_split_softcap_sm90_cu_49158569_33464cuda3std3__45__cpo4cendE:
	.zero		1
	.type		_ZN89_INTERNAL_6e1c5ea7_53_flash_fwd_hdim64_256_fp16_paged_split_softcap_sm90_cu_49158569_33464cuda3std6ranges3__45__cpo4swapE,@object
	.size		_ZN89_INTERNAL_6e1c5ea7_53_flash_fwd_hdim64_256_fp16_paged_split_softcap_sm90_cu_49158569_33464cuda3std6ranges3__45__cpo4swapE,(.L_14 - _ZN89_INTERNAL_6e1c5ea7_53_flash_fwd_hdim64_256_fp16_paged_split_softcap_sm90_cu_49158569_33464cuda3std6ranges3__45__cpo4swapE)
_ZN89_INTERNAL_6e1c5ea7_53_flash_fwd_hdim64_256_fp16_paged_split_softcap_sm90_cu_49158569_33464cuda3std6ranges3__45__cpo4swapE:
	.zero		1
.L_14:


//--------------------- .nv.shared._ZN7cutlass13device_kernelIN5flash11enable_sm90INS1_16FlashAttnFwdSm90INS1_25CollectiveMainloopFwdSm90ILi2EN4cute5tupleIJNS5_1CILi1EEES8_S8_EEENS6_IJNS7_ILi128EEENS7_ILi96EEENS7_ILi64EEEEEELi256ENS_6half_tEfNS_4arch4Sm90ELb0ELb0ELb1ELb0ELb1ELb0ELb1ELb1ELb0ELb1ELb1ELb0EEENS1_21CollectiveEpilogueFwdINS6_IJSA_NS7_ILi256EEESB_EEES9_SE_SG_Li256ELb0ELb1ELb1ELb0EEENS1_19SingleTileSchedulerILb0ELb1ELb1ELi128EEEEEEEEEvNT_6ParamsE --------------------------
	.section	.nv.shared._ZN7cutlass13device_kernelIN5flash11enable_sm90INS1_16FlashAttnFwdSm90INS1_25CollectiveMainloopFwdSm90ILi2EN4cute5tupleIJNS5_1CILi1EEES8_S8_EEENS6_IJNS7_ILi128EEENS7_ILi96EEENS7_ILi64EEEEEELi256ENS_6half_tEfNS_4arch4Sm90ELb0ELb0ELb1ELb0ELb1ELb0ELb1ELb1ELb0ELb1ELb1ELb0EEENS1_21CollectiveEpilogueFwdINS6_IJSA_NS7_ILi256EEESB_EEES9_SE_SG_Li256ELb0ELb1ELb1ELb0EEENS1_19SingleTileSchedulerILb0ELb1ELb1ELi128EEEEEEEEEvNT_6ParamsE,"aw",@nobits
	.sectionflags	@""
	.align	16
	.zero		1024


//--------------------- .nv.shared._ZN7cutlass13device_kernelIN5flash11enable_sm90INS1_16FlashAttnFwdSm90INS1_25CollectiveMainloopFwdSm90ILi2EN4cute5tupleIJNS5_1CILi1EEES8_S8_EEENS6_IJNS7_ILi128EEENS7_ILi96EEENS7_ILi64EEEEEELi256ENS_6half_tEfNS_4arch4Sm90ELb0ELb0ELb1ELb1ELb1ELb0ELb0ELb1ELb0ELb1ELb1ELb0EEENS1_21CollectiveEpilogueFwdINS6_IJSA_NS7_ILi256EEESB_EEES9_SE_SG_Li256ELb1ELb1ELb1ELb0EEENS1_36VarlenDynamicPersistentTileSchedulerILi128ELi96ELi256ELi128ELb1ELb1ELb1ELb0ELb1ELb1EEEEEEEEEvNT_6ParamsE --------------------------
	.section	.nv.shared._ZN7cutlass13device_kernelIN5flash11enable_sm90INS1_16FlashAttnFwdSm90INS1_25CollectiveMainloopFwdSm90ILi2EN4cute5tupleIJNS5_1CILi1EEES8_S8_EEENS6_IJNS7_ILi128EEENS7_ILi96EEENS7_ILi64EEEEEELi256ENS_6half_tEfNS_4arch4Sm90ELb0ELb0ELb1ELb1ELb1ELb0ELb0ELb1ELb0ELb1ELb1ELb0EEENS1_21CollectiveEpilogueFwdINS6_IJSA_NS7_ILi256EEESB_EEES9_SE_SG_Li256ELb1ELb1ELb1ELb0EEENS1_36VarlenDynamicPersistentTileSchedulerILi128ELi96ELi256ELi128ELb1ELb1ELb1ELb0ELb1ELb1EEEEEEEEEvNT_6ParamsE,"aw",@nobits
	.sectionflags	@""
	.align	16
	.zero		1024


//--------------------- .nv.shared._ZN7cutlass13device_kernelIN5flash11enable_sm90INS1_16FlashAttnFwdSm90INS1_25CollectiveMainloopFwdSm90ILi2EN4cute5tupleIJNS5_1CILi1EEES8_S8_EEENS6_IJNS7_ILi128EEENS7_ILi96EEENS7_ILi64EEEEEELi256ENS_6half_tEfNS_4arch4Sm90ELb0ELb0ELb1ELb1ELb1ELb1ELb0ELb1ELb0ELb1ELb1ELb0EEENS1_21CollectiveEpilogueFwdINS6_IJSA_NS7_ILi256EEESB_EEES9_SE_SG_Li256ELb1ELb1ELb1ELb0EEENS1_36VarlenDynamicPersistentTileSchedulerILi128ELi96ELi256ELi128ELb1ELb1ELb1ELb0ELb1ELb1EEEEEEEEEvNT_6ParamsE --------------------------
	.section	.nv.shared._ZN7cutlass13device_kernelIN5flash11enable_sm90INS1_16FlashAttnFwdSm90INS1_25CollectiveMainloopFwdSm90ILi2EN4cute5tupleIJNS5_1CILi1EEES8_S8_EEENS6_IJNS7_ILi128EEENS7_ILi96EEENS7_ILi64EEEEEELi256ENS_6half_tEfNS_4arch4Sm90ELb0ELb0ELb1ELb1ELb1ELb1ELb0ELb1ELb0ELb1ELb1ELb0EEENS1_21CollectiveEpilogueFwdINS6_IJSA_NS7_ILi256EEESB_EEES9_SE_SG_Li256ELb1ELb1ELb1ELb0EEENS1_36VarlenDynamicPersistentTileSchedulerILi128ELi96ELi256ELi128ELb1ELb1ELb1ELb0ELb1ELb1EEEEEEEEEvNT_6ParamsE,"aw",@nobits
	.sectionflags	@""
	.align	16
	.zero		1024


//--------------------- .nv.shared._ZN7cutlass13device_kernelIN5flash11enable_sm90INS1_16FlashAttnFwdSm90INS1_25CollectiveMainloopFwdSm90ILi2EN4cute5tupleIJNS5_1CILi1EEES8_S8_EEENS6_IJNS7_ILi128EEENS7_ILi96EEENS7_ILi64EEEEEELi256ENS_6half_tEfNS_4arch4Sm90ELb0ELb0ELb1ELb1ELb1ELb0ELb1ELb1ELb0ELb1ELb1ELb0EEENS1_21CollectiveEpilogueFwdINS6_IJSA_NS7_ILi256EEESB_EEES9_SE_SG_Li256ELb1ELb1ELb1ELb0EEENS1_36VarlenDynamicPersistentTileSchedulerILi128ELi96ELi256ELi128ELb1ELb1ELb1ELb0ELb1ELb1EEEEEEEEEvNT_6ParamsE --------------------------
	.section	.nv.shared._ZN7cutlass13device_kernelIN5flash11enable_sm90INS1_16FlashAttnFwdSm90INS1_25CollectiveMainloopFwdSm90ILi2EN4cute5tupleIJNS5_1CILi1EEES8_S8_EEENS6_IJNS7_ILi128EEENS7_ILi96EEENS7_ILi64EEEEEELi256ENS_6half_tEfNS_4arch4Sm90ELb0ELb0ELb1ELb1ELb1ELb0ELb1ELb1ELb0ELb1ELb1ELb0EEENS1_21CollectiveEpilogueFwdINS6_IJSA_NS7_ILi256EEESB_EEES9_SE_SG_Li256ELb1ELb1ELb1ELb0EEENS1_36VarlenDynamicPersistentTileSchedulerILi128ELi96ELi256ELi128ELb1ELb1ELb1ELb0ELb1ELb1EEEEEEEEEvNT_6ParamsE,"aw",@nobits
	.sectionflags	@""
	.align	16
	.zero		1024


//--------------------- .nv.shared._ZN7cutlass13device_kernelIN5flash11enable_sm90INS1_16FlashAttnFwdSm90INS1_25CollectiveMainloopFwdSm90ILi2EN4cute5tupleIJNS5_1CILi1EEES8_S8_EEENS6_IJNS7_ILi128EEENS7_ILi96EEENS7_ILi64EEEEEELi256ENS_6half_tEfNS_4arch4Sm90ELb0ELb0ELb1ELb1ELb1ELb1ELb1ELb1ELb0ELb1ELb1ELb0EEENS1_21CollectiveEpilogueFwdINS6_IJSA_NS7_ILi256EEESB_EEES9_SE_SG_Li256ELb1ELb1ELb1ELb0EEENS1_36VarlenDynamicPersistentTileSchedulerILi128ELi96ELi256ELi128ELb1ELb1ELb1ELb0ELb1ELb1EEEEEEEEEvNT_6ParamsE --------------------------
	.section	.nv.shared._ZN7cutlass13device_kernelIN5flash11enable_sm90INS1_16FlashAttnFwdSm90INS1_25CollectiveMainloopFwdSm90ILi2EN4cute5tupleIJNS5_1CILi1EEES8_S8_EEENS6_IJNS7_ILi128EEENS7_ILi96EEENS7_ILi64EEEEEELi256ENS_6half_tEfNS_4arch4Sm90ELb0ELb0ELb1ELb1ELb1ELb1ELb1ELb1ELb0ELb1ELb1ELb0EEENS1_21CollectiveEpilogueFwdINS6_IJSA_NS7_ILi256EEESB_EEES9_SE_SG_Li256ELb1ELb1ELb1ELb0EEENS1_36VarlenDynamicPersistentTileSchedulerILi128ELi96ELi256ELi128ELb1ELb1ELb1ELb0ELb1ELb1EEEEEEEEEvNT_6ParamsE,"aw",@nobits
	.sectionflags	@""
	.align	16
	.zero		1024


//--------------------- .nv.shared._ZN7cutlass13device_kernelIN5flash11enable_sm90INS1_16FlashAttnFwdSm90INS1_25CollectiveMainloopFwdSm90ILi2EN4cute5tupleIJNS5_1CILi1EEES8_S8_EEENS6_IJNS7_ILi128EEENS7_ILi96EEENS7_ILi64EEEEEELi256ENS_6half_tEfNS_4arch4Sm90ELb0ELb1ELb1ELb0ELb1ELb0ELb0ELb1ELb0ELb1ELb1ELb0EEENS1_21CollectiveEpilogueFwdINS6_IJSA_NS7_ILi256EEESB_EEES9_SE_SG_Li256ELb0ELb1ELb1ELb0EEENS1_19SingleTileSchedulerILb0ELb1ELb1ELi128EEEEEEEEEvNT_6ParamsE --------------------------
	.section	.nv.shared._ZN7cutlass13device_kernelIN5flash11enable_sm90INS1_16FlashAttnFwdSm90INS1_25CollectiveMainloopFwdSm90ILi2EN4cute5tupleIJNS5_1CILi1EEES8_S8_EEENS6_IJNS7_ILi128EEENS7_ILi96EEENS7_ILi64EEEEEELi256ENS_6half_tEfNS_4arch4Sm90ELb0ELb1ELb1ELb0ELb1ELb0ELb0ELb1ELb0ELb1ELb1ELb0EEENS1_21CollectiveEpilogueFwdINS6_IJSA_NS7_ILi256EEESB_EEES9_SE_SG_Li256ELb0ELb1ELb1ELb0EEENS1_19SingleTileSchedulerILb0ELb1ELb1ELi128EEEEEEEEEvNT_6ParamsE,"aw",@nobits
	.sectionflags	@""
	.align	16
	.zero		1024


//--------------------- .nv.shared._ZN7cutlass13device_kernelIN5flash11enable_sm90INS1_16FlashAttnFwdSm90INS1_25CollectiveMainloopFwdSm90ILi2EN4cute5tupleIJNS5_1CILi1EEES8_S8_EEENS6_IJNS7_ILi128EEENS7_ILi96EEENS7_ILi64EEEEEELi256ENS_6half_tEfNS_4arch4Sm90ELb0ELb1ELb1ELb0ELb1ELb0ELb1ELb1ELb0ELb1ELb1ELb0EEENS1_21CollectiveEpilogueFwdINS6_IJSA_NS7_ILi256EEESB_EEES9_SE_SG_Li256ELb0ELb1ELb1ELb0EEENS1_19SingleTileSchedulerILb0ELb1ELb1ELi128EEEEEEEEEvNT_6ParamsE --------------------------
	.section	.nv.shared._ZN7cutlass13device_kernelIN5flash11enable_sm90INS1_16FlashAttnFwdSm90INS1_25CollectiveMainloopFwdSm90ILi2EN4cute5tupleIJNS5_1CILi1EEES8_S8_EEENS6_IJNS7_ILi128EEENS7_ILi96EEENS7_ILi64EEEEEELi256ENS_6half_tEfNS_4arch4Sm90ELb0ELb1ELb1ELb0ELb1ELb0ELb1ELb1ELb0ELb1ELb1ELb0EEENS1_21CollectiveEpilogueFwdINS6_IJSA_NS7_ILi256EEESB_EEES9_SE_SG_Li256ELb0ELb1ELb1ELb0EEENS1_19SingleTileSchedulerILb0ELb1ELb1ELi128EEEEEEEEEvNT_6ParamsE,"aw",@nobits
	.sectionflags	@""
	.align	16
	.zero		1024


//--------------------- .nv.shared._ZN7cutlass13device_kernelIN5flash11enable_sm90INS1_16FlashAttnFwdSm90INS1_25CollectiveMainloopFwdSm90ILi2EN4cute5tupleIJNS5_1CILi1EEES8_S8_EEENS6_IJNS7_ILi128EEENS7_ILi96EEENS7_ILi64EEEEEELi256ENS_6half_tEfNS_4arch4Sm90ELb0ELb1ELb1ELb1ELb1ELb0ELb0ELb1ELb0ELb1ELb1ELb0EEENS1_21CollectiveEpilogueFwdINS6_IJSA_NS7_ILi256EEESB_EEES9_SE_SG_Li256ELb1ELb1ELb1ELb0EEENS1_36VarlenDynamicPersistentTileSchedulerILi128ELi96ELi256ELi128ELb1ELb1ELb1ELb1ELb0ELb1EEEEEEEEEvNT_6ParamsE --------------------------
	.section	.nv.shared._ZN7cutlass13device_kernelIN5flash11enable_sm90INS1_16FlashAttnFwdSm90INS1_25CollectiveMainloopFwdSm90ILi2EN4cute5tupleIJNS5_1CILi1EEES8_S8_EEENS6_IJNS7_ILi128EEENS7_ILi96EEENS7_ILi64EEEEEELi256ENS_6half_tEfNS_4arch4Sm90ELb0ELb1ELb1ELb1ELb1ELb0ELb0ELb1ELb0ELb1ELb1ELb0EEENS1_21CollectiveEpilogueFwdINS6_IJSA_NS7_ILi256EEESB_EEES9_SE_SG_Li256ELb1ELb1ELb1ELb0EEENS1_36VarlenDynamicPersistentTileSchedulerILi128ELi96ELi256ELi128ELb1ELb1ELb1ELb1ELb0ELb1EEEEEEEEEvNT_6ParamsE,"aw",@nobits
	.sectionflags	@""
	.align	16
	.zero		1024


//--------------------- .nv.shared._ZN7cutlass13device_kernelIN5flash11enable_sm90INS1_16FlashAttnFwdSm90INS1_25CollectiveMainloopFwdSm90ILi2EN4cute5tupleIJNS5_1CILi1EEES8_S8_EEENS6_IJNS7_ILi128EEENS7_ILi96EEENS7_ILi64EEEEEELi256ENS_6half_tEfNS_4arch4Sm90ELb0ELb1ELb1ELb1ELb1ELb1ELb0ELb1ELb0ELb1ELb1ELb0EEENS1_21CollectiveEpilogueFwdINS6_IJSA_NS7_ILi256EEESB_EEES9_SE_SG_Li256ELb1ELb1ELb1ELb0EEENS1_36VarlenDynamicPersistentTileSchedulerILi128ELi96ELi256ELi128ELb1ELb1ELb1ELb1ELb0ELb1EEEEEEEEEvNT_6ParamsE --------------------------
	.section	.nv.shared._ZN7cutlass13device_kernelIN5flash11enable_sm90INS1_16FlashAttnFwdSm90INS1_25CollectiveMainloopFwdSm90ILi2EN4cute5tupleIJNS5_1CILi1EEES8_S8_EEENS6_IJNS7_ILi128EEENS7_ILi96EEENS7_ILi64EEEEEELi256ENS_6half_tEfNS_4arch4Sm90ELb0ELb1ELb1ELb1ELb1ELb1ELb0ELb1ELb0ELb1ELb1ELb0EEENS1_21CollectiveEpilogueFwdINS6_IJSA_NS7_ILi256EEESB_EEES9_SE_SG_Li256ELb1ELb1ELb1ELb0EEENS1_36VarlenDynamicPersistentTileSchedulerILi128ELi96ELi256ELi128ELb1ELb1ELb1ELb1ELb0ELb1EEEEEEEEEvNT_6ParamsE,"aw",@nobits
	.sectionflags	@""
	.align	16
	.zero		1024


//--------------------- .nv.shared._ZN7cutlass13device_kernelIN5flash11enable_sm90INS1_16FlashAttnFwdSm90INS1_25CollectiveMainloopFwdSm90ILi2EN4cute5tupleIJNS5_1CILi1EEES8_S8_EEENS6_IJNS7_ILi128EEENS7_ILi96EEENS7_ILi64EEEEEELi256ENS_6half_tEfNS_4arch4Sm90ELb0ELb1ELb1ELb1ELb1ELb0ELb1ELb1ELb0ELb1ELb1ELb0EEENS1_21CollectiveEpilogueFwdINS6_IJSA_NS7_ILi256EEESB_EEES9_SE_SG_Li256ELb1ELb1ELb1ELb0EEENS1_36VarlenDynamicPersistentTileSchedulerILi128ELi96ELi256ELi128ELb1ELb1ELb1ELb1ELb0ELb1EEEEEEEEEvNT_6ParamsE --------------------------
	.section	.nv.shared._ZN7cutlass13device_kernelIN5flash11enable_sm90INS1_16FlashAttnFwdSm90INS1_25CollectiveMainloopFwdSm90ILi2EN4cute5tupleIJNS5_1CILi1EEES8_S8_EEENS6_IJNS7_ILi128EEENS7_ILi96EEENS7_ILi64EEEEEELi256ENS_6half_tEfNS_4arch4Sm90ELb0ELb1ELb1ELb1ELb1ELb0ELb1ELb1ELb0ELb1ELb1ELb0EEENS1_21CollectiveEpilogueFwdINS6_IJSA_NS7_ILi256EEESB_EEES9_SE_SG_Li256ELb1ELb1ELb1ELb0EEENS1_36VarlenDynamicPersistentTileSchedulerILi128ELi96ELi256ELi128ELb1ELb1ELb1ELb1ELb0ELb1EEEEEEEEEvNT_6ParamsE,"aw",@nobits
	.sectionflags	@""
	.align	16
	.zero		1024


//--------------------- .nv.shared._ZN7cutlass13device_kernelIN5flash11enable_sm90INS1_16FlashAttnFwdSm90INS1_25CollectiveMainloopFwdSm90ILi2EN4cute5tupleIJNS5_1CILi1EEES8_S8_EEENS6_IJNS7_ILi128EEENS7_ILi96EEENS7_ILi64EEEEEELi256ENS_6half_tEfNS_4arch4Sm90ELb0ELb1ELb1ELb1ELb1ELb1ELb1ELb1ELb0ELb1ELb1ELb0EEENS1_21CollectiveEpilogueFwdINS6_IJSA_NS7_ILi256EEESB_EEES9_SE_SG_Li256ELb1ELb1ELb1ELb0EEENS1_36VarlenDynamicPersistentTileSchedulerILi128ELi96ELi256ELi128ELb1ELb1ELb1ELb1ELb0ELb1EEEEEEEEEvNT_6ParamsE --------------------------
	.section	.nv.shared._ZN7cutlass13device_kernelIN5flash11enable_sm90INS1_16FlashAttnFwdSm90INS1_25CollectiveMainloopFwdSm90ILi2EN4cute5tupleIJNS5_1CILi1EEES8_S8_EEENS6_IJNS7_ILi128EEENS7_ILi96EEENS7_ILi64EEEEEELi256ENS_6half_tEfNS_4arch4Sm90ELb0ELb1ELb1ELb1ELb1ELb1ELb1ELb1ELb0ELb1ELb1ELb0EEENS1_21CollectiveEpilogueFwdINS6_IJSA_NS7_ILi256EEESB_EEES9_SE_SG_Li256ELb1ELb1ELb1ELb0EEENS1_36VarlenDynamicPersistentTileSchedulerILi128ELi96ELi256ELi128ELb1ELb1ELb1ELb1ELb0ELb1EEEEEEEEEvNT_6ParamsE,"aw",@nobits
	.sectionflags	@""
	.align	16
	.zero		1024


//--------------------- .nv.shared._ZN7cutlass13device_kernelIN5flash11enable_sm90INS1_16FlashAttnFwdSm90INS1_25CollectiveMainloopFwdSm90ILi2EN4cute5tupleIJNS5_1CILi1EEES8_S8_EEENS6_IJNS7_ILi128EEENS7_ILi96EEENS7_ILi64EEEEEELi256ENS_6half_tEfNS_4arch4Sm90ELb1ELb0ELb1ELb0ELb1ELb0ELb0ELb1ELb0ELb1ELb1ELb0EEENS1_21CollectiveEpilogueFwdINS6_IJSA_NS7_ILi256EEESB_EEES9_SE_SG_Li256ELb0ELb1ELb1ELb0EEENS1_19SingleTileSchedulerILb0ELb1ELb1ELi128EEEEEEEEEvNT_6ParamsE --------------------------
	.section	.nv.shared._ZN7cutlass13device_kernelIN5flash11enable_sm90INS1_16FlashAttnFwdSm90INS1_25CollectiveMainloopFwdSm90ILi2EN4cute5tupleIJNS5_1CILi1EEES8_S8_EEENS6_IJNS7_ILi128EEENS7_ILi96EEENS7_ILi64EEEEEELi256ENS_6half_tEfNS_4arch4Sm90ELb1ELb0ELb1ELb0ELb1ELb0ELb0ELb1ELb0ELb1ELb1ELb0EEENS1_21CollectiveEpilogueFwdINS6_IJSA_NS7_ILi256EEESB_EEES9_SE_SG_Li256ELb0ELb1ELb1ELb0EEENS1_19SingleTileSchedulerILb0ELb1ELb1ELi128EEEEEEEEEvNT_6ParamsE,"aw",@nobits
	.sectionflags	@""
	.align	16
	.zero		1024


//--------------------- .nv.shared._ZN7cutlass13device_kernelIN5flash11enable_sm90INS1_16FlashAttnFwdSm90INS1_25CollectiveMainloopFwdSm90ILi2EN4cute5tupleIJNS5_1CILi1EEES8_S8_EEENS6_IJNS7_ILi128EEENS7_ILi96EEENS7_ILi64EEEEEELi256ENS_6half_tEfNS_4arch4Sm90ELb1ELb0ELb1ELb0ELb1ELb0ELb1ELb1ELb0ELb1ELb1ELb0EEENS1_21CollectiveEpilogueFwdINS6_IJSA_NS7_ILi256EEESB_EEES9_SE_SG_Li256ELb0ELb1ELb1ELb0EEENS1_19SingleTileSchedulerILb0ELb1ELb1ELi128EEEEEEEEEvNT_6ParamsE --------------------------
	.section	.nv.shared._ZN7cutlass13device_kernelIN5flash11enable_sm90INS1_16FlashAttnFwdSm90INS1_25CollectiveMainloopFwdSm90ILi2EN4cute5tupleIJNS5_1CILi1EEES8_S8_EEENS6_IJNS7_ILi128EEENS7_ILi96EEENS7_ILi64EEEEEELi256ENS_6half_tEfNS_4arch4Sm90ELb1ELb0ELb1ELb0ELb1ELb0ELb1ELb1ELb0ELb1ELb1ELb0EEENS1_21CollectiveEpilogueFwdINS6_IJSA_NS7_ILi256EEESB_EEES9_SE_SG_Li256ELb0ELb1ELb1ELb0EEENS1_19SingleTileSchedulerILb0ELb1ELb1ELi128EEEEEEEEEvNT_6ParamsE,"aw",@nobits
	.sectionflags	@""
	.align	16
	.zero		1024


//--------------------- .nv.shared._ZN7cutlass13device_kernelIN5flash11enable_sm90INS1_16FlashAttnFwdSm90INS1_25CollectiveMainloopFwdSm90ILi2EN4cute5tupleIJNS5_1CILi1EEES8_S8_EEENS6_IJNS7_ILi128EEENS7_ILi96EEENS7_ILi64EEEEEELi256ENS_6half_tEfNS_4arch4Sm90ELb1ELb0ELb1ELb1ELb1ELb0ELb0ELb1ELb0ELb1ELb1ELb0EEENS1_21CollectiveEpilogueFwdINS6_IJSA_NS7_ILi256EEESB_EEES9_SE_SG_Li256ELb1ELb1ELb1ELb0EEENS1_36VarlenDynamicPersistentTileSchedulerILi128ELi96ELi256ELi128ELb1ELb1ELb1ELb1ELb1ELb1EEEEEEEEEvNT_6ParamsE --------------------------
	.section	.nv.shared._ZN7cutlass13device_kernelIN5flash11enable_sm90INS1_16FlashAttnFwdSm90INS1_25CollectiveMainloopFwdSm90ILi2EN4cute5tupleIJNS5_1CILi1EEES8_S8_EEENS6_IJNS7_ILi128EEENS7_ILi96EEENS7_ILi64EEEEEELi256ENS_6half_tEfNS_4arch4Sm90ELb1ELb0ELb1ELb1ELb1ELb0ELb0ELb1ELb0ELb1ELb1ELb0EEENS1_21CollectiveEpilogueFwdINS6_IJSA_NS7_ILi256EEESB_EEES9_SE_SG_Li256ELb1ELb1ELb1ELb0EEENS1_36VarlenDynamicPersistentTileSchedulerILi128ELi96ELi256ELi128ELb1ELb1ELb1ELb1ELb1ELb1EEEEEEEEEvNT_6ParamsE,"aw",@nobits
	.sectionflags	@""
	.align	16
	.zero		1024


//--------------------- .nv.shared._ZN7cutlass13device_kernelIN5flash11enable_sm90INS1_16FlashAttnFwdSm90INS1_25CollectiveMainloopFwdSm90ILi2EN4cute5tupleIJNS5_1CILi1EEES8_S8_EEENS6_IJNS7_ILi128EEENS7_ILi96EEENS7_ILi64EEEEEELi256ENS_6half_tEfNS_4arch4Sm90ELb1ELb0ELb1ELb1ELb1ELb1ELb0ELb1ELb0ELb1ELb1ELb0EEENS1_21CollectiveEpilogueFwdINS6_IJSA_NS7_ILi256EEESB_EEES9_SE_SG_Li256ELb1ELb1ELb1ELb0EEENS1_36VarlenDynamicPersistentTileSchedulerILi128ELi96ELi256ELi128ELb1ELb1ELb1ELb1ELb1ELb1EEEEEEEEEvNT_6ParamsE --------------------------
	.section	.nv.shared._ZN7cutlass13device_kernelIN5flash11enable_sm90INS1_16FlashAttnFwdSm90INS1_25CollectiveMainloopFwdSm90ILi2EN4cute5tupleIJNS5_1CILi1EEES8_S8_EEENS6_IJNS7_ILi128EEENS7_ILi96EEENS7_ILi64EEEEEELi256ENS_6half_tEfNS_4arch4Sm90ELb1ELb0ELb1ELb1ELb1ELb1ELb0ELb1ELb0ELb1ELb1ELb0EEENS1_21CollectiveEpilogueFwdINS6_IJSA_NS7_ILi256EEESB_EEES9_SE_SG_Li256ELb1ELb1ELb1ELb0EEENS1_36VarlenDynamicPersistentTileSchedulerILi128ELi96ELi256ELi128ELb1ELb1ELb1ELb1ELb1ELb1EEEEEEEEEvNT_6ParamsE,"aw",@nobits
	.sectionflags	@""
	.align	16
	.zero		1024


//--------------------- .nv.shared._ZN7cutlass13device_kernelIN5flash11enable_sm90INS1_16FlashAttnFwdSm90INS1_25CollectiveMainloopFwdSm90ILi2EN4cute5tupleIJNS5_1CILi1EEES8_S8_EEENS6_IJNS7_ILi128EEENS7_ILi96EEENS7_ILi64EEEEEELi256ENS_6half_tEfNS_4arch4Sm90ELb1ELb0ELb1ELb1ELb1ELb0ELb1ELb1ELb0ELb1ELb1ELb0EEENS1_21CollectiveEpilogueFwdINS6_IJSA_NS7_ILi256EEESB_EEES9_SE_SG_Li256ELb1ELb1ELb1ELb0EEENS1_36VarlenDynamicPersistentTileSchedulerILi128ELi96ELi256ELi128ELb1ELb1ELb1ELb1ELb1ELb1EEEEEEEEEvNT_6ParamsE --------------------------
	.section	.nv.shared._ZN7cutlass13device_kernelIN5flash11enable_sm90INS1_16FlashAttnFwdSm90INS1_25CollectiveMainloopFwdSm90ILi2EN4cute5tupleIJNS5_1CILi1EEES8_S8_EEENS6_IJNS7_ILi128EEENS7_ILi96EEENS7_ILi64EEEEEELi256ENS_6half_tEfNS_4arch4Sm90ELb1ELb0ELb1ELb1ELb1ELb0ELb1ELb1ELb0ELb1ELb1ELb0EEENS1_21CollectiveEpilogueFwdINS6_IJSA_NS7_ILi256EEESB_EEES9_SE_SG_Li256ELb1ELb1ELb1ELb0EEENS1_36VarlenDynamicPersistentTileSchedulerILi128ELi96ELi256ELi128ELb1ELb1ELb1ELb1ELb1ELb1EEEEEEEEEvNT_6ParamsE,"aw",@nobits
	.sectionflags	@""
	.align	16
	.zero		1024


//--------------------- .nv.shared._ZN7cutlass13device_kernelIN5flash11enable_sm90INS1_16FlashAttnFwdSm90INS1_25CollectiveMainloopFwdSm90ILi2EN4cute5tupleIJNS5_1CILi1EEES8_S8_EEENS6_IJNS7_ILi128EEENS7_ILi96EEENS7_ILi64EEEEEELi256ENS_6half_tEfNS_4arch4Sm90ELb1ELb0ELb1ELb1ELb1ELb1ELb1ELb1ELb0ELb1ELb1ELb0EEENS1_21CollectiveEpilogueFwdINS6_IJSA_NS7_ILi256EEESB_EEES9_SE_SG_Li256ELb1ELb1ELb1ELb0EEENS1_36VarlenDynamicPersistentTileSchedulerILi128ELi96ELi256ELi128ELb1ELb1ELb1ELb1ELb1ELb1EEEEEEEEEvNT_6ParamsE --------------------------
	.section	.nv.shared._ZN7cutlass13device_kernelIN5flash11enable_sm90INS1_16FlashAttnFwdSm90INS1_25CollectiveMainloopFwdSm90ILi2EN4cute5tupleIJNS5_1CILi1EEES8_S8_EEENS6_IJNS7_ILi128EEENS7_ILi96EEENS7_ILi64EEEEEELi256ENS_6half_tEfNS_4arch4Sm90ELb1ELb0ELb1ELb1ELb1ELb1ELb1ELb1ELb0ELb1ELb1ELb0EEENS1_21CollectiveEpilogueFwdINS6_IJSA_NS7_ILi256EEESB_EEES9_SE_SG_Li256ELb1ELb1ELb1ELb0EEENS1_36VarlenDynamicPersistentTileSchedulerILi128ELi96ELi256ELi128ELb1ELb1ELb1ELb1ELb1ELb1EEEEEEEEEvNT_6ParamsE,"aw",@nobits
	.sectionflags	@""
	.align	16
	.zero		1024


//--------------------- .nv.constant0._ZN7cutlass13device_kernelIN5flash11enable_sm90INS1_16FlashAttnFwdSm90INS1_25CollectiveMainloopFwdSm90ILi2EN4cute5tupleIJNS5_1CILi1EEES8_S8_EEENS6_IJNS7_ILi128EEENS7_ILi96EEENS7_ILi64EEEEEELi256ENS_6half_tEfNS_4arch4Sm90ELb0ELb0ELb1ELb0ELb1ELb0ELb0ELb1ELb0ELb1ELb1ELb0EEENS1_21CollectiveEpilogueFwdINS6_IJSA_NS7_ILi256EEESB_EEES9_SE_SG_Li256ELb0ELb1ELb1ELb0EEENS1_19SingleTileSchedulerILb0ELb1ELb1ELi128EEEEEEEEEvNT_6ParamsE --------------------------
	.section	.nv.constant0._ZN7cutlass13device_kernelIN5flash11enable_sm90INS1_16FlashAttnFwdSm90INS1_25CollectiveMainloopFwdSm90ILi2EN4cute5tupleIJNS5_1CILi1EEES8_S8_EEENS6_IJNS7_ILi128EEENS7_ILi96EEENS7_ILi64EEEEEELi256ENS_6half_tEfNS_4arch4Sm90ELb0ELb0ELb1ELb0ELb1ELb0ELb0ELb1ELb0ELb1ELb1ELb0EEENS1_21CollectiveEpilogueFwdINS6_IJSA_NS7_ILi256EEESB_EEES9_SE_SG_Li256ELb0ELb1ELb1ELb0EEENS1_19SingleTileSchedulerILb0ELb1ELb1ELi128EEEEEEEEEvNT_6ParamsE,"a",@progbits
	.sectionflags	@""
	.align	4
.nv.constant0._ZN7cutlass13device_kernelIN5flash11enable_sm90INS1_16FlashAttnFwdSm90INS1_25CollectiveMainloopFwdSm90ILi2EN4cute5tupleIJNS5_1CILi1EEES8_S8_EEENS6_IJNS7_ILi128EEENS7_ILi96EEENS7_ILi64EEEEEELi256ENS_6half_tEfNS_4arch4Sm90ELb0ELb0ELb1ELb0ELb1ELb0ELb0ELb1ELb0ELb1ELb1ELb0EEENS1_21CollectiveEpilogueFwdINS6_IJSA_NS7_ILi256EEESB_EEES9_SE_SG_Li256ELb0ELb1ELb1ELb0EEENS1_19SingleTileSchedulerILb0ELb1ELb1ELi128EEEEEEEEEvNT_6ParamsE:
	.zero		3200


//--------------------- .nv.constant0._ZN7cutlass13device_kernelIN5flash11enable_sm90INS1_16FlashAttnFwdSm90INS1_25CollectiveMainloopFwdSm90ILi2EN4cute5tupleIJNS5_1CILi1EEES8_S8_EEENS6_IJNS7_ILi128EEENS7_ILi96EEENS7_ILi64EEEEEELi256ENS_6half_tEfNS_4arch4Sm90ELb0ELb0ELb1ELb0ELb1ELb0ELb1ELb1ELb0ELb1ELb1ELb0EEENS1_21CollectiveEpilogueFwdINS6_IJSA_NS7_ILi256EEESB_EEES9_SE_SG_Li256ELb0ELb1ELb1ELb0EEENS1_19SingleTileSchedulerILb0ELb1ELb1ELi128EEEEEEEEEvNT_6ParamsE --------------------------
	.section	.nv.constant0._ZN7cutlass13device_kernelIN5flash11enable_sm90INS1_16FlashAttnFwdSm90INS1_25CollectiveMainloopFwdSm90ILi2EN4cute5tupleIJNS5_1CILi1EEES8_S8_EEENS6_IJNS7_ILi128EEENS7_ILi96EEENS7_ILi64EEEEEELi256ENS_6half_tEfNS_4arch4Sm90ELb0ELb0ELb1ELb0ELb1ELb0ELb1ELb1ELb0ELb1ELb1ELb0EEENS1_21CollectiveEpilogueFwdINS6_IJSA_NS7_ILi256EEESB_EEES9_SE_SG_Li256ELb0ELb1ELb1ELb0EEENS1_19SingleTileSchedulerILb0ELb1ELb1ELi128EEEEEEEEEvNT_6ParamsE,"a",@progbits
	.sectionflags	@""
	.align	4
.nv.constant0._ZN7cutlass13device_kernelIN5flash11enable_sm90INS1_16FlashAttnFwdSm90INS1_25CollectiveMainloopFwdSm90ILi2EN4cute5tupleIJNS5_1CILi1EEES8_S8_EEENS6_IJNS7_ILi128EEENS7_ILi96EEENS7_ILi64EEEEEELi256ENS_6half_tEfNS_4arch4Sm90ELb0ELb0ELb1ELb0ELb1ELb0ELb1ELb1ELb0ELb1ELb1ELb0EEENS1_21CollectiveEpilogueFwdINS6_IJSA_NS7_ILi256EEESB_EEES9_SE_SG_Li256ELb0ELb1ELb1ELb0EEENS1_19SingleTileSchedulerILb0ELb1ELb1ELi128EEEEEEEEEvNT_6ParamsE:
	.zero		3456


//--------------------- .nv.constant0._ZN7cutlass13device_kernelIN5flash11enable_sm90INS1_16FlashAttnFwdSm90INS1_25CollectiveMainloopFwdSm90ILi2EN4cute5tupleIJNS5_1CILi1EEES8_S8_EEENS6_IJNS7_ILi128EEENS7_ILi96EEENS7_ILi64EEEEEELi256ENS_6half_tEfNS_4arch4Sm90ELb0ELb0ELb1ELb1ELb1ELb0ELb0ELb1ELb0ELb1ELb1ELb0EEENS1_21CollectiveEpilogueFwdINS6_IJSA_NS7_ILi256EEESB_EEES9_SE_SG_Li256ELb1ELb1ELb1ELb0EEENS1_36VarlenDynamicPersistentTileSchedulerILi128ELi96ELi256ELi128ELb1ELb1ELb1ELb0ELb1ELb1EEEEEEEEEvNT_6ParamsE --------------------------
	.section	.nv.constant0._ZN7cutlass13device_kernelIN5flash11enable_sm90INS1_16FlashAttnFwdSm90INS1_25CollectiveMainloopFwdSm90ILi2EN4cute5tupleIJNS5_1CILi1EEES8_S8_EEENS6_IJNS7_ILi128EEENS7_ILi96EEENS7_ILi64EEEEEELi256ENS_6half_tEfNS_4arch4Sm90ELb0ELb0ELb1ELb1ELb1ELb0ELb0ELb1ELb0ELb1ELb1ELb0EEENS1_21CollectiveEpilogueFwdINS6_IJSA_NS7_ILi256EEESB_EEES9_SE_SG_Li256ELb1ELb1ELb1ELb0EEENS1_36VarlenDynamicPersistentTileSchedulerILi128ELi96ELi256ELi128ELb1ELb1ELb1ELb0ELb1ELb1EEEEEEEEEvNT_6ParamsE,"a",@progbits
	.sectionflags	@""
	.align	4
.nv.constant0._ZN7cutlass13device_kernelIN5flash11enable_sm90INS1_16FlashAttnFwdSm90INS1_25CollectiveMainloopFwdSm90ILi2EN4cute5tupleIJNS5_1CILi1EEES8_S8_EEENS6_IJNS7_ILi128EEENS7_ILi96EEENS7_ILi64EEEEEELi256ENS_6half_tEfNS_4arch4Sm90ELb0ELb0ELb1ELb1ELb1ELb0ELb0ELb1ELb0ELb1ELb1ELb0EEENS1_21CollectiveEpilogueFwdINS6_IJSA_NS7_ILi256EEESB_EEES9_SE_SG_Li256ELb1ELb1ELb1ELb0EEENS1_36VarlenDynamicPersistentTileSchedulerILi128ELi96ELi256ELi128ELb1ELb1ELb1ELb0ELb1ELb1EEEEEEEEEvNT_6ParamsE:
	.zero		3328


//--------------------- .nv.constant0._ZN7cutlass13device_kernelIN5flash11enable_sm90INS1_16FlashAttnFwdSm90INS1_25CollectiveMainloopFwdSm90ILi2EN4cute5tupleIJNS5_1CILi1EEES8_S8_EEENS6_IJNS7_ILi128EEENS7_ILi96EEENS7_ILi64EEEEEELi256ENS_6half_tEfNS_4arch4Sm90ELb0ELb0ELb1ELb1ELb1ELb1ELb0ELb1ELb0ELb1ELb1ELb0EEENS1_21CollectiveEpilogueFwdINS6_IJSA_NS7_ILi256EEESB_EEES9_SE_SG_Li256ELb1ELb1ELb1ELb0EEENS1_36VarlenDynamicPersistentTileSchedulerILi128ELi96ELi256ELi128ELb1ELb1ELb1ELb0ELb1ELb1EEEEEEEEEvNT_6ParamsE --------------------------
	.section	.nv.constant0._ZN7cutlass13device_kernelIN5flash11enable_sm90INS1_16FlashAttnFwdSm90INS1_25CollectiveMainloopFwdSm90ILi2EN4cute5tupleIJNS5_1CILi1EEES8_S8_EEENS6_IJNS7_ILi128EEENS7_ILi96EEENS7_ILi64EEEEEELi256ENS_6half_tEfNS_4arch4Sm90ELb0ELb0ELb1ELb1ELb1ELb1ELb0ELb1ELb0ELb1ELb1ELb0EEENS1_21CollectiveEpilogueFwdINS6_IJSA_NS7_ILi256EEESB_EEES9_SE_SG_Li256ELb1ELb1ELb1ELb0EEENS1_36VarlenDynamicPersistentTileSchedulerILi128ELi96ELi256ELi128ELb1ELb1ELb1ELb0ELb1ELb1EEEEEEEEEvNT_6ParamsE,"a",@progbits
	.sectionflags	@""
	.align	4
.nv.constant0._ZN7cutlass13device_kernelIN5flash11enable_sm90INS1_16FlashAttnFwdSm90INS1_25CollectiveMainloopFwdSm90ILi2EN4cute5tupleIJNS5_1CILi1EEES8_S8_EEENS6_IJNS7_ILi128EEENS7_ILi96EEENS7_ILi64EEEEEELi256ENS_6half_tEfNS_4arch4Sm90ELb0ELb0ELb1ELb1ELb1ELb1ELb0ELb1ELb0ELb1ELb1ELb0EEENS1_21CollectiveEpilogueFwdINS6_IJSA_NS7_ILi256EEESB_EEES9_SE_SG_Li256ELb1ELb1ELb1ELb0EEENS1_36VarlenDynamicPersistentTileSchedulerILi128ELi96ELi256ELi128ELb1ELb1ELb1ELb0ELb1ELb1EEEEEEEEEvNT_6ParamsE:
	.zero		3328


//--------------------- .nv.constant0._ZN7cutlass13device_kernelIN5flash11enable_sm90INS1_16FlashAttnFwdSm90INS1_25CollectiveMainloopFwdSm90ILi2EN4cute5tupleIJNS5_1CILi1EEES8_S8_EEENS6_IJNS7_ILi128EEENS7_ILi96EEENS7_ILi64EEEEEELi256ENS_6half_tEfNS_4arch4Sm90ELb0ELb0ELb1ELb1ELb1ELb0ELb1ELb1ELb0ELb1ELb1ELb0EEENS1_21CollectiveEpilogueFwdINS6_IJSA_NS7_ILi256EEESB_EEES9_SE_SG_Li256ELb1ELb1ELb1ELb0EEENS1_36VarlenDynamicPersistentTileSchedulerILi128ELi96ELi256ELi128ELb1ELb1ELb1ELb0ELb1ELb1EEEEEEEEEvNT_6ParamsE --------------------------
	.section	.nv.constant0._ZN7cutlass13device_kernelIN5flash11enable_sm90INS1_16FlashAttnFwdSm90INS1_25CollectiveMainloopFwdSm90ILi2EN4cute5tupleIJNS5_1CILi1EEES8_S8_EEENS6_IJNS7_ILi128EEENS7_ILi96EEENS7_ILi64EEEEEELi256ENS_6half_tEfNS_4arch4Sm90ELb0ELb0ELb1ELb1ELb1ELb0ELb1ELb1ELb0ELb1ELb1ELb0EEENS1_21CollectiveEpilogueFwdINS6_IJSA_NS7_ILi256EEESB_EEES9_SE_SG_Li256ELb1ELb1ELb1ELb0EEENS1_36VarlenDynamicPersistentTileSchedulerILi128ELi96ELi256ELi128ELb1ELb1ELb1ELb0ELb1ELb1EEEEEEEEEvNT_6ParamsE,"a",@progbits
	.sectionflags	@""
	.align	4
.nv.constant0._ZN7cutlass13device_kernelIN5flash11enable_sm90INS1_16FlashAttnFwdSm90INS1_25CollectiveMainloopFwdSm90ILi2EN4cute5tupleIJNS5_1CILi1EEES8_S8_EEENS6_IJNS7_ILi128EEENS7_ILi96EEENS7_ILi64EEEEEELi256ENS_6half_tEfNS_4arch4Sm90ELb0ELb0ELb1ELb1ELb1ELb0ELb1ELb1ELb0ELb1ELb1ELb0EEENS1_21CollectiveEpilogueFwdINS6_IJSA_NS7_ILi256EEESB_EEES9_SE_SG_Li256ELb1ELb1ELb1ELb0EEENS1_36VarlenDynamicPersistentTileSchedulerILi128ELi96ELi256ELi128ELb1ELb1ELb1ELb0ELb1ELb1EEEEEEEEEvNT_6ParamsE:
	.zero		3584


//--------------------- .nv.constant0._ZN7cutlass13device_kernelIN5flash11enable_sm90INS1_16FlashAttnFwdSm90INS1_25CollectiveMainloopFwdSm90ILi2EN4cute5tupleIJNS5_1CILi1EEES8_S8_EEENS6_IJNS7_ILi128EEENS7_ILi96EEENS7_ILi64EEEEEELi256ENS_6half_tEfNS_4arch4Sm90ELb0ELb0ELb1ELb1ELb1ELb1ELb1ELb1ELb0ELb1ELb1ELb0EEENS1_21CollectiveEpilogueFwdINS6_IJSA_NS7_ILi256EEESB_EEES9_SE_SG_Li256ELb1ELb1ELb1ELb0EEENS1_36VarlenDynamicPersistentTileSchedulerILi128ELi96ELi256ELi128ELb1ELb1ELb1ELb0ELb1ELb1EEEEEEEEEvNT_6ParamsE --------------------------
	.section	.nv.constant0._ZN7cutlass13device_kernelIN5flash11enable_sm90INS1_16FlashAttnFwdSm90INS1_25CollectiveMainloopFwdSm90ILi2EN4cute5tupleIJNS5_1CILi1EEES8_S8_EEENS6_IJNS7_ILi128EEENS7_ILi96EEENS7_ILi64EEEEEELi256ENS_6half_tEfNS_4arch4Sm90ELb0ELb0ELb1ELb1ELb1ELb1ELb1ELb1ELb0ELb1ELb1ELb0EEENS1_21CollectiveEpilogueFwdINS6_IJSA_NS7_ILi256EEESB_EEES9_SE_SG_Li256ELb1ELb1ELb1ELb0EEENS1_36VarlenDynamicPersistentTileSchedulerILi128ELi96ELi256ELi128ELb1ELb1ELb1ELb0ELb1ELb1EEEEEEEEEvNT_6ParamsE,"a",@progbits
	.sectionflags	@""
	.align	4
.nv.constant0._ZN7cutlass13device_kernelIN5flash11enable_sm90INS1_16FlashAttnFwdSm90INS1_25CollectiveMainloopFwdSm90ILi2EN4cute5tupleIJNS5_1CILi1EEES8_S8_EEENS6_IJNS7_ILi128EEENS7_ILi96EEENS7_ILi64EEEEEELi256ENS_6half_tEfNS_4arch4Sm90ELb0ELb0ELb1ELb1ELb1ELb1ELb1ELb1ELb0ELb1ELb1ELb0EEENS1_21CollectiveEpilogueFwdINS6_IJSA_NS7_ILi256EEESB_EEES9_SE_SG_Li256ELb1ELb1ELb1ELb0EEENS1_36VarlenDynamicPersistentTileSchedulerILi128ELi96ELi256ELi128ELb1ELb1ELb1ELb0ELb1ELb1EEEEEEEEEvNT_6ParamsE:
	.zero		3584


//--------------------- .nv.constant0._ZN7cutlass13device_kernelIN5flash11enable_sm90INS1_16FlashAttnFwdSm90INS1_25CollectiveMainloopFwdSm90ILi2EN4cute5tupleIJNS5_1CILi1EEES8_S8_EEENS6_IJNS7_ILi128EEENS7_ILi96EEENS7_ILi64EEEEEELi256ENS_6half_tEfNS_4arch4Sm90ELb0ELb1ELb1ELb0ELb1ELb0ELb0ELb1ELb0ELb1ELb1ELb0EEENS1_21CollectiveEpilogueFwdINS6_IJSA_NS7_ILi256EEESB_EEES9_SE_SG_Li256ELb0ELb1ELb1ELb0EEENS1_19SingleTileSchedulerILb0ELb1ELb1ELi128EEEEEEEEEvNT_6ParamsE --------------------------
	.section	.nv.constant0._ZN7cutlass13device_kernelIN5flash11enable_sm90INS1_16FlashAttnFwdSm90INS1_25CollectiveMainloopFwdSm90ILi2EN4cute5tupleIJNS5_1CILi1EEES8_S8_EEENS6_IJNS7_ILi128EEENS7_ILi96EEENS7_ILi64EEEEEELi256ENS_6half_tEfNS_4arch4Sm90ELb0ELb1ELb1ELb0ELb1ELb0ELb0ELb1ELb0ELb1ELb1ELb0EEENS1_21CollectiveEpilogueFwdINS6_IJSA_NS7_ILi256EEESB_EEES9_SE_SG_Li256ELb0ELb1ELb1ELb0EEENS1_19SingleTileSchedulerILb0ELb1ELb1ELi128EEEEEEEEEvNT_6ParamsE,"a",@progbits
	.sectionflags	@""
	.align	4
.nv.constant0._ZN7cutlass13device_kernelIN5flash11enable_sm90INS1_16FlashAttnFwdSm90INS1_25CollectiveMainloopFwdSm90ILi2EN4cute5tupleIJNS5_1CILi1EEES8_S8_EEENS6_IJNS7_ILi128EEENS7_ILi96EEENS7_ILi64EEEEEELi256ENS_6half_tEfNS_4arch4Sm90ELb0ELb1ELb1ELb0ELb1ELb0ELb0ELb1ELb0ELb1ELb1ELb0EEENS1_21CollectiveEpilogueFwdINS6_IJSA_NS7_ILi256EEESB_EEES9_SE_SG_Li256ELb0ELb1ELb1ELb0EEENS1_19SingleTileSchedulerILb0ELb1ELb1ELi128EEEEEEEEEvNT_6ParamsE:
	.zero		3200


//--------------------- .nv.constant0._ZN7cutlass13device_kernelIN5flash11enable_sm90INS1_16FlashAttnFwdSm90INS1_25CollectiveMainloopFwdSm90ILi2EN4cute5tupleIJNS5_1CILi1EEES8_S8_EEENS6_IJNS7_ILi128EEENS7_ILi96EEENS7_ILi64EEEEEELi256ENS_6half_tEfNS_4arch4Sm90ELb0ELb1ELb1ELb0ELb1ELb0ELb1ELb1ELb0ELb1ELb1ELb0EEENS1_21CollectiveEpilogueFwdINS6_IJSA_NS7_ILi256EEESB_EEES9_SE_SG_Li256ELb0ELb1ELb1ELb0EEENS1_19SingleTileSchedulerILb0ELb1ELb1ELi128EEEEEEEEEvNT_6ParamsE --------------------------
	.section	.nv.constant0._ZN7cutlass13device_kernelIN5flash11enable_sm90INS1_16FlashAttnFwdSm90INS1_25CollectiveMainloopFwdSm90ILi2EN4cute5tupleIJNS5_1CILi1EEES8_S8_EEENS6_IJNS7_ILi128EEENS7_ILi96EEENS7_ILi64EEEEEELi256ENS_6half_tEfNS_4arch4Sm90ELb0ELb1ELb1ELb0ELb1ELb0ELb1ELb1ELb0ELb1ELb1ELb0EEENS1_21CollectiveEpilogueFwdINS6_IJSA_NS7_ILi256EEESB_EEES9_SE_SG_Li256ELb0ELb1ELb1ELb0EEENS1_19SingleTileSchedulerILb0ELb1ELb1ELi128EEEEEEEEEvNT_6ParamsE,"a",@progbits
	.sectionflags	@""
	.align	4
.nv.constant0._ZN7cutlass13device_kernelIN5flash11enable_sm90INS1_16FlashAttnFwdSm90INS1_25CollectiveMainloopFwdSm90ILi2EN4cute5tupleIJNS5_1CILi1EEES8_S8_EEENS6_IJNS7_ILi128EEENS7_ILi96EEENS7_ILi64EEEEEELi256ENS_6half_tEfNS_4arch4Sm90ELb0ELb1ELb1ELb0ELb1ELb0ELb1ELb1ELb0ELb1ELb1ELb0EEENS1_21CollectiveEpilogueFwdINS6_IJSA_NS7_ILi256EEESB_EEES9_SE_SG_Li256ELb0ELb1ELb1ELb0EEENS1_19SingleTileSchedulerILb0ELb1ELb1ELi128EEEEEEEEEvNT_6ParamsE:
	.zero		3456


//--------------------- .nv.constant0._ZN7cutlass13device_kernelIN5flash11enable_sm90INS1_16FlashAttnFwdSm90INS1_25CollectiveMainloopFwdSm90ILi2EN4cute5tupleIJNS5_1CILi1EEES8_S8_EEENS6_IJNS7_ILi128EEENS7_ILi96EEENS7_ILi64EEEEEELi256ENS_6half_tEfNS_4arch4Sm90ELb0ELb1ELb1ELb1ELb1ELb0ELb0ELb1ELb0ELb1ELb1ELb0EEENS1_21CollectiveEpilogueFwdINS6_IJSA_NS7_ILi256EEESB_EEES9_SE_SG_Li256ELb1ELb1ELb1ELb0EEENS1_36VarlenDynamicPersistentTileSchedulerILi128ELi96ELi256ELi128ELb1ELb1ELb1ELb1ELb0ELb1EEEEEEEEEvNT_6ParamsE --------------------------
	.section	.nv.constant0._ZN7cutlass13device_kernelIN5flash11enable_sm90INS1_16FlashAttnFwdSm90INS1_25CollectiveMainloopFwdSm90ILi2EN4cute5tupleIJNS5_1CILi1EEES8_S8_EEENS6_IJNS7_ILi128EEENS7_ILi96EEENS7_ILi64EEEEEELi256ENS_6half_tEfNS_4arch4Sm90ELb0ELb1ELb1ELb1ELb1ELb0ELb0ELb1ELb0ELb1ELb1ELb0EEENS1_21CollectiveEpilogueFwdINS6_IJSA_NS7_ILi256EEESB_EEES9_SE_SG_Li256ELb1ELb1ELb1ELb0EEENS1_36VarlenDynamicPersistentTileSchedulerILi128ELi96ELi256ELi128ELb1ELb1ELb1ELb1ELb0ELb1EEEEEEEEEvNT_6ParamsE,"a",@progbits
	.sectionflags	@""
	.align	4
.nv.constant0._ZN7cutlass13device_kernelIN5flash11enable_sm90INS1_16FlashAttnFwdSm90INS1_25CollectiveMainloopFwdSm90ILi2EN4cute5tupleIJNS5_1CILi1EEES8_S8_EEENS6_IJNS7_ILi128EEENS7_ILi96EEENS7_ILi64EEEEEELi256ENS_6half_tEfNS_4arch4Sm90ELb0ELb1ELb1ELb1ELb1ELb0ELb0ELb1ELb0ELb1ELb1ELb0EEENS1_21CollectiveEpilogueFwdINS6_IJSA_NS7_ILi256EEESB_EEES9_SE_SG_Li256ELb1ELb1ELb1ELb0EEENS1_36VarlenDynamicPersistentTileSchedulerILi128ELi96ELi256ELi128ELb1ELb1ELb1ELb1ELb0ELb1EEEEEEEEEvNT_6ParamsE:
	.zero		3328


//--------------------- .nv.constant0._ZN7cutlass13device_kernelIN5flash11enable_sm90INS1_16FlashAttnFwdSm90INS1_25CollectiveMainloopFwdSm90ILi2EN4cute5tupleIJNS5_1CILi1EEES8_S8_EEENS6_IJNS7_ILi128EEENS7_ILi96EEENS7_ILi64EEEEEELi256ENS_6half_tEfNS_4arch4Sm90ELb0ELb1ELb1ELb1ELb1ELb1ELb0ELb1ELb0ELb1ELb1ELb0EEENS1_21CollectiveEpilogueFwdINS6_IJSA_NS7_ILi256EEESB_EEES9_SE_SG_Li256ELb1ELb1ELb1ELb0EEENS1_36VarlenDynamicPersistentTileSchedulerILi128ELi96ELi256ELi128ELb1ELb1ELb1ELb1ELb0ELb1EEEEEEEEEvNT_6ParamsE --------------------------
	.section	.nv.constant0._ZN7cutlass13device_kernelIN5flash11enable_sm90INS1_16FlashAttnFwdSm90INS1_25CollectiveMainloopFwdSm90ILi2EN4cute5tupleIJNS5_1CILi1EEES8_S8_EEENS6_IJNS7_ILi128EEENS7_ILi96EEENS7_ILi64EEEEEELi256ENS_6half_tEfNS_4arch4Sm90ELb0ELb1ELb1ELb1ELb1ELb1ELb0ELb1ELb0ELb1ELb1ELb0EEENS1_21CollectiveEpilogueFwdINS6_IJSA_NS7_ILi256EEESB_EEES9_SE_SG_Li256ELb1ELb1ELb1ELb0EEENS1_36VarlenDynamicPersistentTileSchedulerILi128ELi96ELi256ELi128ELb1ELb1ELb1ELb1ELb0ELb1EEEEEEEEEvNT_6ParamsE,"a",@progbits
	.sectionflags	@""
	.align	4
.nv.constant0._ZN7cutlass13device_kernelIN5flash11enable_sm90INS1_16FlashAttnFwdSm90INS1_25CollectiveMainloopFwdSm90ILi2EN4cute5tupleIJNS5_1CILi1EEES8_S8_EEENS6_IJNS7_ILi128EEENS7_ILi96EEENS7_ILi64EEEEEELi256ENS_6half_tEfNS_4arch4Sm90ELb0ELb1ELb1ELb1ELb1ELb1ELb0ELb1ELb0ELb1ELb1ELb0EEENS1_21CollectiveEpilogueFwdINS6_IJSA_NS7_ILi256EEESB_EEES9_SE_SG_Li256ELb1ELb1ELb1ELb0EEENS1_36VarlenDynamicPersistentTileSchedulerILi128ELi96ELi256ELi128ELb1ELb1ELb1ELb1ELb0ELb1EEEEEEEEEvNT_6ParamsE:
	.zero		3328


//--------------------- .nv.constant0._ZN7cutlass13device_kernelIN5flash11enable_sm90INS1_16FlashAttnFwdSm90INS1_25CollectiveMainloopFwdSm90ILi2EN4cute5tupleIJNS5_1CILi1EEES8_S8_EEENS6_IJNS7_ILi128EEENS7_ILi96EEENS7_ILi64EEEEEELi256ENS_6half_tEfNS_4arch4Sm90ELb0ELb1ELb1ELb1ELb1ELb0ELb1ELb1ELb0ELb1ELb1ELb0EEENS1_21CollectiveEpilogueFwdINS6_IJSA_NS7_ILi256EEESB_EEES9_SE_SG_Li256ELb1ELb1ELb1ELb0EEENS1_36VarlenDynamicPersistentTileSchedulerILi128ELi96ELi256ELi128ELb1ELb1ELb1ELb1ELb0ELb1EEEEEEEEEvNT_6ParamsE --------------------------
	.section	.nv.constant0._ZN7cutlass13device_kernelIN5flash11enable_sm90INS1_16FlashAttnFwdSm90INS1_25CollectiveMainloopFwdSm90ILi2EN4cute5tupleIJNS5_1CILi1EEES8_S8_EEENS6_IJNS7_ILi128EEENS7_ILi96EEENS7_ILi64EEEEEELi256ENS_6half_tEfNS_4arch4Sm90ELb0ELb1ELb1ELb1ELb1ELb0ELb1ELb1ELb0ELb1ELb1ELb0EEENS1_21CollectiveEpilogueFwdINS6_IJSA_NS7_ILi256EEESB_EEES9_SE_SG_Li256ELb1ELb1ELb1ELb0EEENS1_36VarlenDynamicPersistentTileSchedulerILi128ELi96ELi256ELi128ELb1ELb1ELb1ELb1ELb0ELb1EEEEEEEEEvNT_6ParamsE,"a",@progbits
	.sectionflags	@""
	.align	4
.nv.constant0._ZN7cutlass13device_kernelIN5flash11enable_sm90INS1_16FlashAttnFwdSm90INS1_25CollectiveMainloopFwdSm90ILi2EN4cute5tupleIJNS5_1CILi1EEES8_S8_EEENS6_IJNS7_ILi128EEENS7_ILi96EEENS7_ILi64EEEEEELi256ENS_6half_tEfNS_4arch4Sm90ELb0ELb1ELb1ELb1ELb1ELb0ELb1ELb1ELb0ELb1ELb1ELb0EEENS1_21CollectiveEpilogueFwdINS6_IJSA_NS7_ILi256EEESB_EEES9_SE_SG_Li256ELb1ELb1ELb1ELb0EEENS1_36VarlenDynamicPersistentTileSchedulerILi128ELi96ELi256ELi128ELb1ELb1ELb1ELb1ELb0ELb1EEEEEEEEEvNT_6ParamsE:
	.zero		3584


//--------------------- .nv.constant0._ZN7cutlass13device_kernelIN5flash11enable_sm90INS1_16FlashAttnFwdSm90INS1_25CollectiveMainloopFwdSm90ILi2EN4cute5tupleIJNS5_1CILi1EEES8_S8_EEENS6_IJNS7_ILi128EEENS7_ILi96EEENS7_ILi64EEEEEELi256ENS_6half_tEfNS_4arch4Sm90ELb0ELb1ELb1ELb1ELb1ELb1ELb1ELb1ELb0ELb1ELb1ELb0EEENS1_21CollectiveEpilogueFwdINS6_IJSA_NS7_ILi256EEESB_EEES9_SE_SG_Li256ELb1ELb1ELb1ELb0EEENS1_36VarlenDynamicPersistentTileSchedulerILi128ELi96ELi256ELi128ELb1ELb1ELb1ELb1ELb0ELb1EEEEEEEEEvNT_6ParamsE --------------------------
	.section	.nv.constant0._ZN7cutlass13device_kernelIN5flash11enable_sm90INS1_16FlashAttnFwdSm90INS1_25CollectiveMainloopFwdSm90ILi2EN4cute5tupleIJNS5_1CILi1EEES8_S8_EEENS6_IJNS7_ILi128EEENS7_ILi96EEENS7_ILi64EEEEEELi256ENS_6half_tEfNS_4arch4Sm90ELb0ELb1ELb1ELb1ELb1ELb1ELb1ELb1ELb0ELb1ELb1ELb0EEENS1_21CollectiveEpilogueFwdINS6_IJSA_NS7_ILi256EEESB_EEES9_SE_SG_Li256ELb1ELb1ELb1ELb0EEENS1_36VarlenDynamicPersistentTileSchedulerILi128ELi96ELi256ELi128ELb1ELb1ELb1ELb1ELb0ELb1EEEEEEEEEvNT_6ParamsE,"a",@progbits
	.sectionflags	@""
	.align	4
.nv.constant0._ZN7cutlass13device_kernelIN5flash11enable_sm90INS1_16FlashAttnFwdSm90INS1_25CollectiveMainloopFwdSm90ILi2EN4cute5tupleIJNS5_1CILi1EEES8_S8_EEENS6_IJNS7_ILi128EEENS7_ILi96EEENS7_ILi64EEEEEELi256ENS_6half_tEfNS_4arch4Sm90ELb0ELb1ELb1ELb1ELb1ELb1ELb1ELb1ELb0ELb1ELb1ELb0EEENS1_21CollectiveEpilogueFwdINS6_IJSA_NS7_ILi256EEESB_EEES9_SE_SG_Li256ELb1ELb1ELb1ELb0EEENS1_36VarlenDynamicPersistentTileSchedulerILi128ELi96ELi256ELi128ELb1ELb1ELb1ELb1ELb0ELb1EEEEEEEEEvNT_6ParamsE:
	.zero		3584


//--------------------- .nv.constant0._ZN7cutlass13device_kernelIN5flash11enable_sm90INS1_16FlashAttnFwdSm90INS1_25CollectiveMainloopFwdSm90ILi2EN4cute5tupleIJNS5_1CILi1EEES8_S8_EEENS6_IJNS7_ILi128EEENS7_ILi96EEENS7_ILi64EEEEEELi256ENS_6half_tEfNS_4arch4Sm90ELb1ELb0ELb1ELb0ELb1ELb0ELb0ELb1ELb0ELb1ELb1ELb0EEENS1_21CollectiveEpilogueFwdINS6_IJSA_NS7_ILi256EEESB_EEES9_SE_SG_Li256ELb0ELb1ELb1ELb0EEENS1_19SingleTileSchedulerILb0ELb1ELb1ELi128EEEEEEEEEvNT_6ParamsE --------------------------
	.section	.nv.constant0._ZN7cutlass13device_kernelIN5flash11enable_sm90INS1_16FlashAttnFwdSm90INS1_25CollectiveMainloopFwdSm90ILi2EN4cute5tupleIJNS5_1CILi1EEES8_S8_EEENS6_IJNS7_ILi128EEENS7_ILi96EEENS7_ILi64EEEEEELi256ENS_6half_tEfNS_4arch4Sm90ELb1ELb0ELb1ELb0ELb1ELb0ELb0ELb1ELb0ELb1ELb1ELb0EEENS1_21CollectiveEpilogueFwdINS6_IJSA_NS7_ILi256EEESB_EEES9_SE_SG_Li256ELb0ELb1ELb1ELb0EEENS1_19SingleTileSchedulerILb0ELb1ELb1ELi128EEEEEEEEEvNT_6ParamsE,"a",@progbits
	.sectionflags	@""
	.align	4
.nv.constant0._ZN7cutlass13device_kernelIN5flash11enable_sm90INS1_16FlashAttnFwdSm90INS1_25CollectiveMainloopFwdSm90ILi2EN4cute5tupleIJNS5_1CILi1EEES8_S8_EEENS6_IJNS7_ILi128EEENS7_ILi96EEENS7_ILi64EEEEEELi256ENS_6half_tEfNS_4arch4Sm90ELb1ELb0ELb1ELb0ELb1ELb0ELb0ELb1ELb0ELb1ELb1ELb0EEENS1_21CollectiveEpilogueFwdINS6_IJSA_NS7_ILi256EEESB_EEES9_SE_SG_Li256ELb0ELb1ELb1ELb0EEENS1_19SingleTileSchedulerILb0ELb1ELb1ELi128EEEEEEEEEvNT_6ParamsE:
	.zero		3200


//--------------------- .nv.constant0._ZN7cutlass13device_kernelIN5flash11enable_sm90INS1_16FlashAttnFwdSm90INS1_25CollectiveMainloopFwdSm90ILi2EN4cute5tupleIJNS5_1CILi1EEES8_S8_EEENS6_IJNS7_ILi128EEENS7_ILi96EEENS7_ILi64EEEEEELi256ENS_6half_tEfNS_4arch4Sm90ELb1ELb0ELb1ELb0ELb1ELb0ELb1ELb1ELb0ELb1ELb1ELb0EEENS1_21CollectiveEpilogueFwdINS6_IJSA_NS7_ILi256EEESB_EEES9_SE_SG_Li256ELb0ELb1ELb1ELb0EEENS1_19SingleTileSchedulerILb0ELb1ELb1ELi128EEEEEEEEEvNT_6ParamsE --------------------------
	.section	.nv.constant0._ZN7cutlass13device_kernelIN5flash11enable_sm90INS1_16FlashAttnFwdSm90INS1_25CollectiveMainloopFwdSm90ILi2EN4cute5tupleIJNS5_1CILi1EEES8_S8_EEENS6_IJNS7_ILi128EEENS7_ILi96EEENS7_ILi64EEEEEELi256ENS_6half_tEfNS_4arch4Sm90ELb1ELb0ELb1ELb0ELb1ELb0ELb1ELb1ELb0ELb1ELb1ELb0EEENS1_21CollectiveEpilogueFwdINS6_IJSA_NS7_ILi256EEESB_EEES9_SE_SG_Li256ELb0ELb1ELb1ELb0EEENS1_19SingleTileSchedulerILb0ELb1ELb1ELi128EEEEEEEEEvNT_6ParamsE,"a",@progbits
	.sectionflags	@""
	.align	4
.nv.constant0._ZN7cutlass13device_kernelIN5flash11enable_sm90INS1_16FlashAttnFwdSm90INS1_25CollectiveMainloopFwdSm90ILi2EN4cute5tupleIJNS5_1CILi1EEES8_S8_EEENS6_IJNS7_ILi128EEENS7_ILi96EEENS7_ILi64EEEEEELi256ENS_6half_tEfNS_4arch4Sm90ELb1ELb0ELb1ELb0ELb1ELb0ELb1ELb1ELb0ELb1ELb1ELb0EEENS1_21CollectiveEpilogueFwdINS6_IJSA_NS7_ILi256EEESB_EEES9_SE_SG_Li256ELb0ELb1ELb1ELb0EEENS1_19SingleTileSchedulerILb0ELb1ELb1ELi128EEEEEEEEEvNT_6ParamsE:
	.zero		3456


//--------------------- .nv.constant0._ZN7cutlass13device_kernelIN5flash11enable_sm90INS1_16FlashAttnFwdSm90INS1_25CollectiveMainloopFwdSm90ILi2EN4cute5tupleIJNS5_1CILi1EEES8_S8_EEENS6_IJNS7_ILi128EEENS7_ILi96EEENS7_ILi64EEEEEELi256ENS_6half_tEfNS_4arch4Sm90ELb1ELb0ELb1ELb1ELb1ELb0ELb0ELb1ELb0ELb1ELb1ELb0EEENS1_21CollectiveEpilogueFwdINS6_IJSA_NS7_ILi256EEESB_EEES9_SE_SG_Li256ELb1ELb1ELb1ELb0EEENS1_36VarlenDynamicPersistentTileSchedulerILi128ELi96ELi256ELi128ELb1ELb1ELb1ELb1ELb1ELb1EEEEEEEEEvNT_6ParamsE --------------------------
	.section	.nv.constant0._ZN7cutlass13device_kernelIN5flash11enable_sm90INS1_16FlashAttnFwdSm90INS1_25CollectiveMainloopFwdSm90ILi2EN4cute5tupleIJNS5_1CILi1EEES8_S8_EEENS6_IJNS7_ILi128EEENS7_ILi96EEENS7_ILi64EEEEEELi256ENS_6half_tEfNS_4arch4Sm90ELb1ELb0ELb1ELb1ELb1ELb0ELb0ELb1ELb0ELb1ELb1ELb0EEENS1_21CollectiveEpilogueFwdINS6_IJSA_NS7_ILi256EEESB_EEES9_SE_SG_Li256ELb1ELb1ELb1ELb0EEENS1_36VarlenDynamicPersistentTileSchedulerILi128ELi96ELi256ELi128ELb1ELb1ELb1ELb1ELb1ELb1EEEEEEEEEvNT_6ParamsE,"a",@progbits
	.sectionflags	@""
	.align	4
.nv.constant0._ZN7cutlass13device_kernelIN5flash11enable_sm90INS1_16FlashAttnFwdSm90INS1_25CollectiveMainloopFwdSm90ILi2EN4cute5tupleIJNS5_1CILi1EEES8_S8_EEENS6_IJNS7_ILi128EEENS7_ILi96EEENS7_ILi64EEEEEELi256ENS_6half_tEfNS_4arch4Sm90ELb1ELb0ELb1ELb1ELb1ELb0ELb0ELb1ELb0ELb1ELb1ELb0EEENS1_21CollectiveEpilogueFwdINS6_IJSA_NS7_ILi256EEESB_EEES9_SE_SG_Li256ELb1ELb1ELb1ELb0EEENS1_36VarlenDynamicPersistentTileSchedulerILi128ELi96ELi256ELi128ELb1ELb1ELb1ELb1ELb1ELb1EEEEEEEEEvNT_6ParamsE:
	.zero		3328


//--------------------- .nv.constant0._ZN7cutlass13device_kernelIN5flash11enable_sm90INS1_16FlashAttnFwdSm90INS1_25CollectiveMainloopFwdSm90ILi2EN4cute5tupleIJNS5_1CILi1EEES8_S8_EEENS6_IJNS7_ILi128EEENS7_ILi96EEENS7_ILi64EEEEEELi256ENS_6half_tEfNS_4arch4Sm90ELb1ELb0ELb1ELb1ELb1ELb1ELb0ELb1ELb0ELb1ELb1ELb0EEENS1_21CollectiveEpilogueFwdINS6_IJSA_NS7_ILi256EEESB_EEES9_SE_SG_Li256ELb1ELb1ELb1ELb0EEENS1_36VarlenDynamicPersistentTileSchedulerILi128ELi96ELi256ELi128ELb1ELb1ELb1ELb1ELb1ELb1EEEEEEEEEvNT_6ParamsE --------------------------
	.section	.nv.constant0._ZN7cutlass13device_kernelIN5flash11enable_sm90INS1_16FlashAttnFwdSm90INS1_25CollectiveMainloopFwdSm90ILi2EN4cute5tupleIJNS5_1CILi1EEES8_S8_EEENS6_IJNS7_ILi128EEENS7_ILi96EEENS7_ILi64EEEEEELi256ENS_6half_tEfNS_4arch4Sm90ELb1ELb0ELb1ELb1ELb1ELb1ELb0ELb1ELb0ELb1ELb1ELb0EEENS1_21CollectiveEpilogueFwdINS6_IJSA_NS7_ILi256EEESB_EEES9_SE_SG_Li256ELb1ELb1ELb1ELb0EEENS1_36VarlenDynamicPersistentTileSchedulerILi128ELi96ELi256ELi128ELb1ELb1ELb1ELb1ELb1ELb1EEEEEEEEEvNT_6ParamsE,"a",@progbits
	.sectionflags	@""
	.align	4
.nv.constant0._ZN7cutlass13device_kernelIN5flash11enable_sm90INS1_16FlashAttnFwdSm90INS1_25CollectiveMainloopFwdSm90ILi2EN4cute5tupleIJNS5_1CILi1EEES8_S8_EEENS6_IJNS7_ILi128EEENS7_ILi96EEENS7_ILi64EEEEEELi256ENS_6half_tEfNS_4arch4Sm90ELb1ELb0ELb1ELb1ELb1ELb1ELb0ELb1ELb0ELb1ELb1ELb0EEENS1_21CollectiveEpilogueFwdINS6_IJSA_NS7_ILi256EEESB_EEES9_SE_SG_Li256ELb1ELb1ELb1ELb0EEENS1_36VarlenDynamicPersistentTileSchedulerILi128ELi96ELi256ELi128ELb1ELb1ELb1ELb1ELb1ELb1EEEEEEEEEvNT_6ParamsE:
	.zero		3328


//--------------------- .nv.constant0._ZN7cutlass13device_kernelIN5flash11enable_sm90INS1_16FlashAttnFwdSm90INS1_25CollectiveMainloopFwdSm90ILi2EN4cute5tupleIJNS5_1CILi1EEES8_S8_EEENS6_IJNS7_ILi128EEENS7_ILi96EEENS7_ILi64EEEEEELi256ENS_6half_tEfNS_4arch4Sm90ELb1ELb0ELb1ELb1ELb1ELb0ELb1ELb1ELb0ELb1ELb1ELb0EEENS1_21CollectiveEpilogueFwdINS6_IJSA_NS7_ILi256EEESB_EEES9_SE_SG_Li256ELb1ELb1ELb1ELb0EEENS1_36VarlenDynamicPersistentTileSchedulerILi128ELi96ELi256ELi128ELb1ELb1ELb1ELb1ELb1ELb1EEEEEEEEEvNT_6ParamsE --------------------------
	.section	.nv.constant0._ZN7cutlass13device_kernelIN5flash11enable_sm90INS1_16FlashAttnFwdSm90INS1_25CollectiveMainloopFwdSm90ILi2EN4cute5tupleIJNS5_1CILi1EEES8_S8_EEENS6_IJNS7_ILi128EEENS7_ILi96EEENS7_ILi64EEEEEELi256ENS_6half_tEfNS_4arch4Sm90ELb1ELb0ELb1ELb1ELb1ELb0ELb1ELb1ELb0ELb1ELb1ELb0EEENS1_21CollectiveEpilogueFwdINS6_IJSA_NS7_ILi256EEESB_EEES9_SE_SG_Li256ELb1ELb1ELb1ELb0EEENS1_36VarlenDynamicPersistentTileSchedulerILi128ELi96ELi256ELi128ELb1ELb1ELb1ELb1ELb1ELb1EEEEEEEEEvNT_6ParamsE,"a",@progbits
	.sectionflags	@""
	.align	4
.nv.constant0._ZN7cutlass13device_kernelIN5flash11enable_sm90INS1_16FlashAttnFwdSm90INS1_25CollectiveMainloopFwdSm90ILi2EN4cute5tupleIJNS5_1CILi1EEES8_S8_EEENS6_IJNS7_ILi128EEENS7_ILi96EEENS7_ILi64EEEEEELi256ENS_6half_tEfNS_4arch4Sm90ELb1ELb0ELb1ELb1ELb1ELb0ELb1ELb1ELb0ELb1ELb1ELb0EEENS1_21CollectiveEpilogueFwdINS6_IJSA_NS7_ILi256EEESB_EEES9_SE_SG_Li256ELb1ELb1ELb1ELb0EEENS1_36VarlenDynamicPersistentTileSchedulerILi128ELi96ELi256ELi128ELb1ELb1ELb1ELb1ELb1ELb1EEEEEEEEEvNT_6ParamsE:
	.zero		3584


//--------------------- .nv.constant0._ZN7cutlass13device_kernelIN5flash11enable_sm90INS1_16FlashAttnFwdSm90INS1_25CollectiveMainloopFwdSm90ILi2EN4cute5tupleIJNS5_1CILi1EEES8_S8_EEENS6_IJNS7_ILi128EEENS7_ILi96EEENS7_ILi64EEEEEELi256ENS_6half_tEfNS_4arch4Sm90ELb1ELb0ELb1ELb1ELb1ELb1ELb1ELb1ELb0ELb1ELb1ELb0EEENS1_21CollectiveEpilogueFwdINS6_IJSA_NS7_ILi256EEESB_EEES9_SE_SG_Li256ELb1ELb1ELb1ELb0EEENS1_36VarlenDynamicPersistentTileSchedulerILi128ELi96ELi256ELi128ELb1ELb1ELb1ELb1ELb1ELb1EEEEEEEEEvNT_6ParamsE --------------------------
	.section	.nv.constant0._ZN7cutlass13device_kernelIN5flash11enable_sm90INS1_16FlashAttnFwdSm90INS1_25CollectiveMainloopFwdSm90ILi2EN4cute5tupleIJNS5_1CILi1EEES8_S8_EEENS6_IJNS7_ILi128EEENS7_ILi96EEENS7_ILi64EEEEEELi256ENS_6half_tEfNS_4arch4Sm90ELb1ELb0ELb1ELb1ELb1ELb1ELb1ELb1ELb0ELb1ELb1ELb0EEENS1_21CollectiveEpilogueFwdINS6_IJSA_NS7_ILi256EEESB_EEES9_SE_SG_Li256ELb1ELb1ELb1ELb0EEENS1_36VarlenDynamicPersistentTileSchedulerILi128ELi96ELi256ELi128ELb1ELb1ELb1ELb1ELb1ELb1EEEEEEEEEvNT_6ParamsE,"a",@progbits
	.sectionflags	@""
	.align	4
.nv.constant0._ZN7cutlass13device_kernelIN5flash11enable_sm90INS1_16FlashAttnFwdSm90INS1_25CollectiveMainloopFwdSm90ILi2EN4cute5tupleIJNS5_1CILi1EEES8_S8_EEENS6_IJNS7_ILi128EEENS7_ILi96EEENS7_ILi64EEEEEELi256ENS_6half_tEfNS_4arch4Sm90ELb1ELb0ELb1ELb1ELb1ELb1ELb1ELb1ELb0ELb1ELb1ELb0EEENS1_21CollectiveEpilogueFwdINS6_IJSA_NS7_ILi256EEESB_EEES9_SE_SG_Li256ELb1ELb1ELb1ELb0EEENS1_36VarlenDynamicPersistentTileSchedulerILi128ELi96ELi256ELi128ELb1ELb1ELb1ELb1ELb1ELb1EEEEEEEEEvNT_6ParamsE:
	.zero		3584


//--------------------- SYMBOLS --------------------------

	.type		.nv.reservedSmem.offset0,@object
	.size		.nv.reservedSmem.offset0,0x4
	.type		__assertfail,@function
